	.target	sm_80

	.elftype	@"ET_EXEC"


//--------------------- .note.nv.tkinfo           --------------------------
	.section	.note.nv.tkinfo,"",@"SHT_NOTE"
	.sectionflags	@"SHF_NOTE_NV_TKINFO"
	.tkinfo
        /*0018*/ 	.word	0x00000002
        /*0030*/ 	.string	""
        /*0030*/ 	.string	"ptxas"
        /*0030*/ 	.string	"Cuda compilation tools, release 13.0, V13.0.88"
        /*0030*/ 	.string	"Build cuda_13.0.r13.0/compiler.36424714_0"
        /*0030*/ 	.string	"-arch sm_80 -m 64 "



//--------------------- .note.nv.cuinfo           --------------------------
	.section	.note.nv.cuinfo,"",@"SHT_NOTE"
	.sectionflags	@"SHF_NOTE_NV_CUINFO"
        /*0018*/ 	.short	0x0002
        /*001a*/ 	.short	0x0050
        /*001c*/ 	.short	0x0082
	.zero		2


//--------------------- .nv.info                  --------------------------
	.section	.nv.info,"",@"SHT_CUDA_INFO"
	.align	4


	//----- nvinfo : EIATTR_REGCOUNT
	.align		4
        /*0000*/ 	.byte	0x04, 0x2f
        /*0002*/ 	.short	(.L_12 - .L_11)
	.align		4
.L_11:
        /*0004*/ 	.word	index@(_ZN5flash16flash_fwd_kernelI23Flash_fwd_kernel_traitsILi32ELi128ELi128ELi4ELb0ELb0EN7cutlass10bfloat16_tE19Flash_kernel_traitsILi32ELi128ELi128ELi4ES3_EELb0ELb1ELb0ELb1ELb0ELb0ELb1ELb0EEEvNS_16Flash_fwd_paramsE)
        /*0008*/ 	.word	0x000000ff


	//----- nvinfo : EIATTR_FRAME_SIZE
	.align		4
.L_12:
        /*000c*/ 	.byte	0x04, 0x11
        /*000e*/ 	.short	(.L_14 - .L_13)
	.align		4
.L_13:
        /*0010*/ 	.word	index@(_ZN5flash16flash_fwd_kernelI23Flash_fwd_kernel_traitsILi32ELi128ELi128ELi4ELb0ELb0EN7cutlass10bfloat16_tE19Flash_kernel_traitsILi32ELi128ELi128ELi4ES3_EELb0ELb1ELb0ELb1ELb0ELb0ELb1ELb0EEEvNS_16Flash_fwd_paramsE)
        /*0014*/ 	.word	0x00000028


	//----- nvinfo : EIATTR_REGCOUNT
	.align		4
.L_14:
        /*0018*/ 	.byte	0x04, 0x2f
        /*001a*/ 	.short	(.L_16 - .L_15)
	.align		4
.L_15:
        /*001c*/ 	.word	index@(_ZN5flash16flash_fwd_kernelI23Flash_fwd_kernel_traitsILi32ELi128ELi128ELi4ELb0ELb0EN7cutlass10bfloat16_tE19Flash_kernel_traitsILi32ELi128ELi128ELi4ES3_EELb1ELb1ELb0ELb1ELb0ELb0ELb0ELb1EEEvNS_16Flash_fwd_paramsE)
        /*0020*/ 	.word	0x000000ff


	//----- nvinfo : EIATTR_FRAME_SIZE
	.align		4
.L_16:
        /*0024*/ 	.byte	0x04, 0x11
        /*0026*/ 	.short	(.L_18 - .L_17)
	.align		4
.L_17:
        /*0028*/ 	.word	index@($__internal_0_$__cuda_sm70_shflsync_bfly_p)
        /*002c*/ 	.word	0x00000000


	//----- nvinfo : EIATTR_FRAME_SIZE
	.align		4
.L_18:
        /*0030*/ 	.byte	0x04, 0x11
        /*0032*/ 	.short	(.L_20 - .L_19)
	.align		4
.L_19:
        /*0034*/ 	.word	index@($_ZN5flash16flash_fwd_kernelI23Flash_fwd_kernel_traitsILi32ELi128ELi128ELi4ELb0ELb0EN7cutlass10bfloat16_tE19Flash_kernel_traitsILi32ELi128ELi128ELi4ES3_EELb1ELb1ELb0ELb1ELb0ELb0ELb0ELb1EEEvNS_16Flash_fwd_paramsE$_ZN5flash22compute_attn_1rowblockI23Flash_fwd_kernel_traitsILi32ELi128ELi128ELi4ELb0ELb0EN7cutlass10bfloat16_tE19Flash_kernel_traitsILi32ELi128ELi128ELi4ES3_EELb1ELb1ELb0ELb1ELb0ELb0ELb0ELb1ENS_16Flash_fwd_paramsEEEvRKT8_iii)
        /*0038*/ 	.word	0x00000000


	//----- nvinfo : EIATTR_FRAME_SIZE
	.align		4
.L_20:
        /*003c*/ 	.byte	0x04, 0x11
        /*003e*/ 	.short	(.L_22 - .L_21)
	.align		4
.L_21:
        /*0040*/ 	.word	index@(_ZN5flash16flash_fwd_kernelI23Flash_fwd_kernel_traitsILi32ELi128ELi128ELi4ELb0ELb0EN7cutlass10bfloat16_tE19Flash_kernel_traitsILi32ELi128ELi128ELi4ES3_EELb1ELb1ELb0ELb1ELb0ELb0ELb0ELb1EEEvNS_16Flash_fwd_paramsE)
        /*0044*/ 	.word	0x00000408


	//----- nvinfo : EIATTR_REGCOUNT
	.align		4
.L_22:
        /*0048*/ 	.byte	0x04, 0x2f
        /*004a*/ 	.short	(.L_24 - .L_23)
	.align		4
.L_23:
        /*004c*/ 	.word	index@(_ZN5flash16flash_fwd_kernelI23Flash_fwd_kernel_traitsILi32ELi128ELi128ELi4ELb0ELb0EN7cutlass10bfloat16_tE19Flash_kernel_traitsILi32ELi128ELi128ELi4ES3_EELb0ELb1ELb0ELb0ELb0ELb0ELb1ELb0EEEvNS_16Flash_fwd_paramsE)
        /*0050*/ 	.word	0x000000ff


	//----- nvinfo : EIATTR_FRAME_SIZE
	.align		4
.L_24:
        /*0054*/ 	.byte	0x04, 0x11
        /*0056*/ 	.short	(.L_26 - .L_25)
	.align		4
.L_25:
        /*0058*/ 	.word	index@(_ZN5flash16flash_fwd_kernelI23Flash_fwd_kernel_traitsILi32ELi128ELi128ELi4ELb0ELb0EN7cutlass10bfloat16_tE19Flash_kernel_traitsILi32ELi128ELi128ELi4ES3_EELb0ELb1ELb0ELb0ELb0ELb0ELb1ELb0EEEvNS_16Flash_fwd_paramsE)
        /*005c*/ 	.word	0x00000050


	//----- nvinfo : EIATTR_REGCOUNT
	.align		4
.L_26:
        /*0060*/ 	.byte	0x04, 0x2f
        /*0062*/ 	.short	(.L_28 - .L_27)
	.align		4
.L_27:
        /*0064*/ 	.word	index@(_ZN5flash16flash_fwd_kernelI23Flash_fwd_kernel_traitsILi32ELi128ELi128ELi4ELb0ELb0EN7cutlass10bfloat16_tE19Flash_kernel_traitsILi32ELi128ELi128ELi4ES3_EELb1ELb1ELb0ELb0ELb0ELb0ELb0ELb1EEEvNS_16Flash_fwd_paramsE)
        /*0068*/ 	.word	0x000000ff


	//----- nvinfo : EIATTR_FRAME_SIZE
	.align		4
.L_28:
        /*006c*/ 	.byte	0x04, 0x11
        /*006e*/ 	.short	(.L_30 - .L_29)
	.align		4
.L_29:
        /*0070*/ 	.word	index@(_ZN5flash16flash_fwd_kernelI23Flash_fwd_kernel_traitsILi32ELi128ELi128ELi4ELb0ELb0EN7cutlass10bfloat16_tE19Flash_kernel_traitsILi32ELi128ELi128ELi4ES3_EELb1ELb1ELb0ELb0ELb0ELb0ELb0ELb1EEEvNS_16Flash_fwd_paramsE)
        /*0074*/ 	.word	0x00000440


	//----- nvinfo : EIATTR_REGCOUNT
	.align		4
.L_30:
        /*0078*/ 	.byte	0x04, 0x2f
        /*007a*/ 	.short	(.L_32 - .L_31)
	.align		4
.L_31:
        /*007c*/ 	.word	index@(_ZN5flash16flash_fwd_kernelI23Flash_fwd_kernel_traitsILi32ELi128ELi128ELi4ELb0ELb0EN7cutlass10bfloat16_tE19Flash_kernel_traitsILi32ELi128ELi128ELi4ES3_EELb1ELb1ELb0ELb1ELb0ELb0ELb0ELb0EEEvNS_16Flash_fwd_paramsE)
        /*0080*/ 	.word	0x000000ff


	//----- nvinfo : EIATTR_FRAME_SIZE
	.align		4
.L_32:
        /*0084*/ 	.byte	0x04, 0x11
        /*0086*/ 	.short	(.L_34 - .L_33)
	.align		4
.L_33:
        /*0088*/ 	.word	index@(_ZN5flash16flash_fwd_kernelI23Flash_fwd_kernel_traitsILi32ELi128ELi128ELi4ELb0ELb0EN7cutlass10bfloat16_tE19Flash_kernel_traitsILi32ELi128ELi128ELi4ES3_EELb1ELb1ELb0ELb1ELb0ELb0ELb0ELb0EEEvNS_16Flash_fwd_paramsE)
        /*008c*/ 	.word	0x00000028


	//----- nvinfo : EIATTR_REGCOUNT
	.align		4
.L_34:
        /*0090*/ 	.byte	0x04, 0x2f
        /*0092*/ 	.short	(.L_36 - .L_35)
	.align		4
.L_35:
        /*0094*/ 	.word	index@(_ZN5flash16flash_fwd_kernelI23Flash_fwd_kernel_traitsILi32ELi128ELi128ELi4ELb0ELb0EN7cutlass10bfloat16_tE19Flash_kernel_traitsILi32ELi128ELi128ELi4ES3_EELb0ELb1ELb0ELb0ELb0ELb1ELb1ELb0EEEvNS_16Flash_fwd_paramsE)
        /*0098*/ 	.word	0x000000ff


	//----- nvinfo : EIATTR_FRAME_SIZE
	.align		4
.L_36:
        /*009c*/ 	.byte	0x04, 0x11
        /*009e*/ 	.short	(.L_38 - .L_37)
	.align		4
.L_37:
        /*00a0*/ 	.word	index@(_ZN5flash16flash_fwd_kernelI23Flash_fwd_kernel_traitsILi32ELi128ELi128ELi4ELb0ELb0EN7cutlass10bfloat16_tE19Flash_kernel_traitsILi32ELi128ELi128ELi4ES3_EELb0ELb1ELb0ELb0ELb0ELb1ELb1ELb0EEEvNS_16Flash_fwd_paramsE)
        /*00a4*/ 	.word	0x00000060


	//----- nvinfo : EIATTR_REGCOUNT
	.align		4
.L_38:
        /*00a8*/ 	.byte	0x04, 0x2f
        /*00aa*/ 	.short	(.L_40 - .L_39)
	.align		4
.L_39:
        /*00ac*/ 	.word	index@(_ZN5flash16flash_fwd_kernelI23Flash_fwd_kernel_traitsILi32ELi128ELi128ELi4ELb0ELb0EN7cutlass10bfloat16_tE19Flash_kernel_traitsILi32ELi128ELi128ELi4ES3_EELb1ELb1ELb0ELb0ELb0ELb1ELb0ELb0EEEvNS_16Flash_fwd_paramsE)
        /*00b0*/ 	.word	0x000000ff


	//----- nvinfo : EIATTR_FRAME_SIZE
	.align		4
.L_40:
        /*00b4*/ 	.byte	0x04, 0x11
        /*00b6*/ 	.short	(.L_42 - .L_41)
	.align		4
.L_41:
        /*00b8*/ 	.word	index@(_ZN5flash16flash_fwd_kernelI23Flash_fwd_kernel_traitsILi32ELi128ELi128ELi4ELb0ELb0EN7cutlass10bfloat16_tE19Flash_kernel_traitsILi32ELi128ELi128ELi4ES3_EELb1ELb1ELb0ELb0ELb0ELb1ELb0ELb0EEEvNS_16Flash_fwd_paramsE)
        /*00bc*/ 	.word	0x000000a8


	//----- nvinfo : EIATTR_REGCOUNT
	.align		4
.L_42:
        /*00c0*/ 	.byte	0x04, 0x2f
        /*00c2*/ 	.short	(.L_44 - .L_43)
	.align		4
.L_43:
        /*00c4*/ 	.word	index@(_ZN5flash16flash_fwd_kernelI23Flash_fwd_kernel_traitsILi32ELi128ELi128ELi4ELb0ELb0EN7cutlass10bfloat16_tE19Flash_kernel_traitsILi32ELi128ELi128ELi4ES3_EELb0ELb1ELb0ELb0ELb1ELb1ELb1ELb0EEEvNS_16Flash_fwd_paramsE)
        /*00c8*/ 	.word	0x000000ff


	//----- nvinfo : EIATTR_FRAME_SIZE
	.align		4
.L_44:
        /*00cc*/ 	.byte	0x04, 0x11
        /*00ce*/ 	.short	(.L_46 - .L_45)
	.align		4
.L_45:
        /*00d0*/ 	.word	index@(_ZN5flash16flash_fwd_kernelI23Flash_fwd_kernel_traitsILi32ELi128ELi128ELi4ELb0ELb0EN7cutlass10bfloat16_tE19Flash_kernel_traitsILi32ELi128ELi128ELi4ES3_EELb0ELb1ELb0ELb0ELb1ELb1ELb1ELb0EEEvNS_16Flash_fwd_paramsE)
        /*00d4*/ 	.word	0x00000048


	//----- nvinfo : EIATTR_REGCOUNT
	.align		4
.L_46:
        /*00d8*/ 	.byte	0x04, 0x2f
        /*00da*/ 	.short	(.L_48 - .L_47)
	.align		4
.L_47:
        /*00dc*/ 	.word	index@(_ZN5flash16flash_fwd_kernelI23Flash_fwd_kernel_traitsILi32ELi128ELi128ELi4ELb0ELb0EN7cutlass10bfloat16_tE19Flash_kernel_traitsILi32ELi128ELi128ELi4ES3_EELb1ELb1ELb0ELb0ELb1ELb1ELb0ELb0EEEvNS_16Flash_fwd_paramsE)
        /*00e0*/ 	.word	0x000000ff


	//----- nvinfo : EIATTR_FRAME_SIZE
	.align		4
.L_48:
        /*00e4*/ 	.byte	0x04, 0x11
        /*00e6*/ 	.short	(.L_50 - .L_49)
	.align		4
.L_49:
        /*00e8*/ 	.word	index@(_ZN5flash16flash_fwd_kernelI23Flash_fwd_kernel_traitsILi32ELi128ELi128ELi4ELb0ELb0EN7cutlass10bfloat16_tE19Flash_kernel_traitsILi32ELi128ELi128ELi4ES3_EELb1ELb1ELb0ELb0ELb1ELb1ELb0ELb0EEEvNS_16Flash_fwd_paramsE)
        /*00ec*/ 	.word	0x00000098


	//----- nvinfo : EIATTR_REGCOUNT
	.align		4
.L_50:
        /*00f0*/ 	.byte	0x04, 0x2f
        /*00f2*/ 	.short	(.L_52 - .L_51)
	.align		4
.L_51:
        /*00f4*/ 	.word	index@(_ZN5flash16flash_fwd_kernelI23Flash_fwd_kernel_traitsILi32ELi128ELi128ELi4ELb0ELb0EN7cutlass10bfloat16_tE19Flash_kernel_traitsILi32ELi128ELi128ELi4ES3_EELb1ELb1ELb0ELb0ELb0ELb0ELb0ELb0EEEvNS_16Flash_fwd_paramsE)
        /*00f8*/ 	.word	0x000000ff


	//----- nvinfo : EIATTR_FRAME_SIZE
	.align		4
.L_52:
        /*00fc*/ 	.byte	0x04, 0x11
        /*00fe*/ 	.short	(.L_54 - .L_53)
	.align		4
.L_53:
        /*0100*/ 	.word	index@(_ZN5flash16flash_fwd_kernelI23Flash_fwd_kernel_traitsILi32ELi128ELi128ELi4ELb0ELb0EN7cutlass10bfloat16_tE19Flash_kernel_traitsILi32ELi128ELi128ELi4ES3_EELb1ELb1ELb0ELb0ELb0ELb0ELb0ELb0EEEvNS_16Flash_fwd_paramsE)
        /*0104*/ 	.word	0x00000098


	//----- nvinfo : EIATTR_REGCOUNT
	.align		4
.L_54:
        /*0108*/ 	.byte	0x04, 0x2f
        /*010a*/ 	.short	(.L_56 - .L_55)
	.align		4
.L_55:
        /*010c*/ 	.word	index@(_ZN5flash16flash_fwd_kernelI23Flash_fwd_kernel_traitsILi32ELi128ELi128ELi4ELb0ELb0EN7cutlass10bfloat16_tE19Flash_kernel_traitsILi32ELi128ELi128ELi4ES3_EELb0ELb1ELb0ELb1ELb0ELb0ELb0ELb0EEEvNS_16Flash_fwd_paramsE)
        /*0110*/ 	.word	0x000000ff


	//----- nvinfo : EIATTR_FRAME_SIZE
	.align		4
.L_56:
        /*0114*/ 	.byte	0x04, 0x11
        /*0116*/ 	.short	(.L_58 - .L_57)
	.align		4
.L_57:
        /*0118*/ 	.word	index@(_ZN5flash16flash_fwd_kernelI23Flash_fwd_kernel_traitsILi32ELi128ELi128ELi4ELb0ELb0EN7cutlass10bfloat16_tE19Flash_kernel_traitsILi32ELi128ELi128ELi4ES3_EELb0ELb1ELb0ELb1ELb0ELb0ELb0ELb0EEEvNS_16Flash_fwd_paramsE)
        /*011c*/ 	.word	0x00000000


	//----- nvinfo : EIATTR_REGCOUNT
	.align		4
.L_58:
        /*0120*/ 	.byte	0x04, 0x2f
        /*0122*/ 	.short	(.L_60 - .L_59)
	.align		4
.L_59:
        /*0124*/ 	.word	index@(_ZN5flash16flash_fwd_kernelI23Flash_fwd_kernel_traitsILi32ELi128ELi128ELi4ELb0ELb0EN7cutlass10bfloat16_tE19Flash_kernel_traitsILi32ELi128ELi128ELi4ES3_EELb0ELb1ELb0ELb0ELb0ELb0ELb0ELb0EEEvNS_16Flash_fwd_paramsE)
        /*0128*/ 	.word	0x000000ff


	//----- nvinfo : EIATTR_FRAME_SIZE
	.align		4
.L_60:
        /*012c*/ 	.byte	0x04, 0x11
        /*012e*/ 	.short	(.L_62 - .L_61)
	.align		4
.L_61:
        /*0130*/ 	.word	index@(_ZN5flash16flash_fwd_kernelI23Flash_fwd_kernel_traitsILi32ELi128ELi128ELi4ELb0ELb0EN7cutlass10bfloat16_tE19Flash_kernel_traitsILi32ELi128ELi128ELi4ES3_EELb0ELb1ELb0ELb0ELb0ELb0ELb0ELb0EEEvNS_16Flash_fwd_paramsE)
        /*0134*/ 	.word	0x00000030


	//----- nvinfo : EIATTR_REGCOUNT
	.align		4
.L_62:
        /*0138*/ 	.byte	0x04, 0x2f
        /*013a*/ 	.short	(.L_64 - .L_63)
	.align		4
.L_63:
        /*013c*/ 	.word	index@(_ZN5flash16flash_fwd_kernelI23Flash_fwd_kernel_traitsILi32ELi128ELi128ELi4ELb0ELb0EN7cutlass10bfloat16_tE19Flash_kernel_traitsILi32ELi128ELi128ELi4ES3_EELb0ELb1ELb0ELb0ELb0ELb1ELb0ELb0EEEvNS_16Flash_fwd_paramsE)
        /*0140*/ 	.word	0x000000ff


	//----- nvinfo : EIATTR_FRAME_SIZE
	.align		4
.L_64:
        /*0144*/ 	.byte	0x04, 0x11
        /*0146*/ 	.short	(.L_66 - .L_65)
	.align		4
.L_65:
        /*0148*/ 	.word	index@(_ZN5flash16flash_fwd_kernelI23Flash_fwd_kernel_traitsILi32ELi128ELi128ELi4ELb0ELb0EN7cutlass10bfloat16_tE19Flash_kernel_traitsILi32ELi128ELi128ELi4ES3_EELb0ELb1ELb0ELb0ELb0ELb1ELb0ELb0EEEvNS_16Flash_fwd_paramsE)
        /*014c*/ 	.word	0x00000050


	//----- nvinfo : EIATTR_REGCOUNT
	.align		4
.L_66:
        /*0150*/ 	.byte	0x04, 0x2f
        /*0152*/ 	.short	(.L_68 - .L_67)
	.align		4
.L_67:
        /*0154*/ 	.word	index@(_ZN5flash16flash_fwd_kernelI23Flash_fwd_kernel_traitsILi32ELi128ELi128ELi4ELb0ELb0EN7cutlass10bfloat16_tE19Flash_kernel_traitsILi32ELi128ELi128ELi4ES3_EELb0ELb1ELb0ELb0ELb1ELb1ELb0ELb0EEEvNS_16Flash_fwd_paramsE)
        /*0158*/ 	.word	0x000000ff


	//----- nvinfo : EIATTR_FRAME_SIZE
	.align		4
.L_68:
        /*015c*/ 	.byte	0x04, 0x11
        /*015e*/ 	.short	(.L_70 - .L_69)
	.align		4
.L_69:
        /*0160*/ 	.word	index@(_ZN5flash16flash_fwd_kernelI23Flash_fwd_kernel_traitsILi32ELi128ELi128ELi4ELb0ELb0EN7cutlass10bfloat16_tE19Flash_kernel_traitsILi32ELi128ELi128ELi4ES3_EELb0ELb1ELb0ELb0ELb1ELb1ELb0ELb0EEEvNS_16Flash_fwd_paramsE)
        /*0164*/ 	.word	0x00000018


	//----- nvinfo : EIATTR_MIN_STACK_SIZE
	.align		4
.L_70:
        /*0168*/ 	.byte	0x04, 0x12
        /*016a*/ 	.short	(.L_72 - .L_71)
	.align		4
.L_71:
        /*016c*/ 	.word	index@(_ZN5flash16flash_fwd_kernelI23Flash_fwd_kernel_traitsILi32ELi128ELi128ELi4ELb0ELb0EN7cutlass10bfloat16_tE19Flash_kernel_traitsILi32ELi128ELi128ELi4ES3_EELb0ELb1ELb0ELb0ELb1ELb1ELb0ELb0EEEvNS_16Flash_fwd_paramsE)
        /*0170*/ 	.word	0x00000018


	//----- nvinfo : EIATTR_MIN_STACK_SIZE
	.align		4
.L_72:
        /*0174*/ 	.byte	0x04, 0x12
        /*0176*/ 	.short	(.L_74 - .L_73)
	.align		4
.L_73:
        /*0178*/ 	.word	index@(_ZN5flash16flash_fwd_kernelI23Flash_fwd_kernel_traitsILi32ELi128ELi128ELi4ELb0ELb0EN7cutlass10bfloat16_tE19Flash_kernel_traitsILi32ELi128ELi128ELi4ES3_EELb0ELb1ELb0ELb0ELb0ELb1ELb0ELb0EEEvNS_16Flash_fwd_paramsE)
        /*017c*/ 	.word	0x00000050


	//----- nvinfo : EIATTR_MIN_STACK_SIZE
	.align		4
.L_74:
        /*0180*/ 	.byte	0x04, 0x12
        /*0182*/ 	.short	(.L_76 - .L_75)
	.align		4
.L_75:
        /*0184*/ 	.word	index@(_ZN5flash16flash_fwd_kernelI23Flash_fwd_kernel_traitsILi32ELi128ELi128ELi4ELb0ELb0EN7cutlass10bfloat16_tE19Flash_kernel_traitsILi32ELi128ELi128ELi4ES3_EELb0ELb1ELb0ELb0ELb0ELb0ELb0ELb0EEEvNS_16Flash_fwd_paramsE)
        /*0188*/ 	.word	0x00000030


	//----- nvinfo : EIATTR_MIN_STACK_SIZE
	.align		4
.L_76:
        /*018c*/ 	.byte	0x04, 0x12
        /*018e*/ 	.short	(.L_78 - .L_77)
	.align		4
.L_77:
        /*0190*/ 	.word	index@(_ZN5flash16flash_fwd_kernelI23Flash_fwd_kernel_traitsILi32ELi128ELi128ELi4ELb0ELb0EN7cutlass10bfloat16_tE19Flash_kernel_traitsILi32ELi128ELi128ELi4ES3_EELb0ELb1ELb0ELb1ELb0ELb0ELb0ELb0EEEvNS_16Flash_fwd_paramsE)
        /*0194*/ 	.word	0x00000000


	//----- nvinfo : EIATTR_MIN_STACK_SIZE
	.align		4
.L_78:
        /*0198*/ 	.byte	0x04, 0x12
        /*019a*/ 	.short	(.L_80 - .L_79)
	.align		4
.L_79:
        /*019c*/ 	.word	index@(_ZN5flash16flash_fwd_kernelI23Flash_fwd_kernel_traitsILi32ELi128ELi128ELi4ELb0ELb0EN7cutlass10bfloat16_tE19Flash_kernel_traitsILi32ELi128ELi128ELi4ES3_EELb1ELb1ELb0ELb0ELb0ELb0ELb0ELb0EEEvNS_16Flash_fwd_paramsE)
        /*01a0*/ 	.word	0x00000098


	//----- nvinfo : EIATTR_MIN_STACK_SIZE
	.align		4
.L_80:
        /*01a4*/ 	.byte	0x04, 0x12
        /*01a6*/ 	.short	(.L_82 - .L_81)
	.align		4
.L_81:
        /*01a8*/ 	.word	index@(_ZN5flash16flash_fwd_kernelI23Flash_fwd_kernel_traitsILi32ELi128ELi128ELi4ELb0ELb0EN7cutlass10bfloat16_tE19Flash_kernel_traitsILi32ELi128ELi128ELi4ES3_EELb1ELb1ELb0ELb0ELb1ELb1ELb0ELb0EEEvNS_16Flash_fwd_paramsE)
        /*01ac*/ 	.word	0x00000098


	//----- nvinfo : EIATTR_MIN_STACK_SIZE
	.align		4
.L_82:
        /*01b0*/ 	.byte	0x04, 0x12
        /*01b2*/ 	.short	(.L_84 - .L_83)
	.align		4
.L_83:
        /*01b4*/ 	.word	index@(_ZN5flash16flash_fwd_kernelI23Flash_fwd_kernel_traitsILi32ELi128ELi128ELi4ELb0ELb0EN7cutlass10bfloat16_tE19Flash_kernel_traitsILi32ELi128ELi128ELi4ES3_EELb0ELb1ELb0ELb0ELb1ELb1ELb1ELb0EEEvNS_16Flash_fwd_paramsE)
        /*01b8*/ 	.word	0x00000048


	//----- nvinfo : EIATTR_MIN_STACK_SIZE
	.align		4
.L_84:
        /*01bc*/ 	.byte	0x04, 0x12
        /*01be*/ 	.short	(.L_86 - .L_85)
	.align		4
.L_85:
        /*01c0*/ 	.word	index@(_ZN5flash16flash_fwd_kernelI23Flash_fwd_kernel_traitsILi32ELi128ELi128ELi4ELb0ELb0EN7cutlass10bfloat16_tE19Flash_kernel_traitsILi32ELi128ELi128ELi4ES3_EELb1ELb1ELb0ELb0ELb0ELb1ELb0ELb0EEEvNS_16Flash_fwd_paramsE)
        /*01c4*/ 	.word	0x000000a8


	//----- nvinfo : EIATTR_MIN_STACK_SIZE
	.align		4
.L_86:
        /*01c8*/ 	.byte	0x04, 0x12
        /*01ca*/ 	.short	(.L_88 - .L_87)
	.align		4
.L_87:
        /*01cc*/ 	.word	index@(_ZN5flash16flash_fwd_kernelI23Flash_fwd_kernel_traitsILi32ELi128ELi128ELi4ELb0ELb0EN7cutlass10bfloat16_tE19Flash_kernel_traitsILi32ELi128ELi128ELi4ES3_EELb0ELb1ELb0ELb0ELb0ELb1ELb1ELb0EEEvNS_16Flash_fwd_paramsE)
        /*01d0*/ 	.word	0x00000060


	//----- nvinfo : EIATTR_MIN_STACK_SIZE
	.align		4
.L_88:
        /*01d4*/ 	.byte	0x04, 0x12
        /*01d6*/ 	.short	(.L_90 - .L_89)
	.align		4
.L_89:
        /*01d8*/ 	.word	index@(_ZN5flash16flash_fwd_kernelI23Flash_fwd_kernel_traitsILi32ELi128ELi128ELi4ELb0ELb0EN7cutlass10bfloat16_tE19Flash_kernel_traitsILi32ELi128ELi128ELi4ES3_EELb1ELb1ELb0ELb1ELb0ELb0ELb0ELb0EEEvNS_16Flash_fwd_paramsE)
        /*01dc*/ 	.word	0x00000028


	//----- nvinfo : EIATTR_MIN_STACK_SIZE
	.align		4
.L_90:
        /*01e0*/ 	.byte	0x04, 0x12
        /*01e2*/ 	.short	(.L_92 - .L_91)
	.align		4
.L_91:
        /*01e4*/ 	.word	index@(_ZN5flash16flash_fwd_kernelI23Flash_fwd_kernel_traitsILi32ELi128ELi128ELi4ELb0ELb0EN7cutlass10bfloat16_tE19Flash_kernel_traitsILi32ELi128ELi128ELi4ES3_EELb1ELb1ELb0ELb0ELb0ELb0ELb0ELb1EEEvNS_16Flash_fwd_paramsE)
        /*01e8*/ 	.word	0x00000440


	//----- nvinfo : EIATTR_MIN_STACK_SIZE
	.align		4
.L_92:
        /*01ec*/ 	.byte	0x04, 0x12
        /*01ee*/ 	.short	(.L_94 - .L_93)
	.align		4
.L_93:
        /*01f0*/ 	.word	index@(_ZN5flash16flash_fwd_kernelI23Flash_fwd_kernel_traitsILi32ELi128ELi128ELi4ELb0ELb0EN7cutlass10bfloat16_tE19Flash_kernel_traitsILi32ELi128ELi128ELi4ES3_EELb0ELb1ELb0ELb0ELb0ELb0ELb1ELb0EEEvNS_16Flash_fwd_paramsE)
        /*01f4*/ 	.word	0x00000050


	//----- nvinfo : EIATTR_MIN_STACK_SIZE
	.align		4
.L_94:
        /*01f8*/ 	.byte	0x04, 0x12
        /*01fa*/ 	.short	(.L_96 - .L_95)
	.align		4
.L_95:
        /*01fc*/ 	.word	index@(_ZN5flash16flash_fwd_kernelI23Flash_fwd_kernel_traitsILi32ELi128ELi128ELi4ELb0ELb0EN7cutlass10bfloat16_tE19Flash_kernel_traitsILi32ELi128ELi128ELi4ES3_EELb1ELb1ELb0ELb1ELb0ELb0ELb0ELb1EEEvNS_16Flash_fwd_paramsE)
        /*0200*/ 	.word	0x00000408


	//----- nvinfo : EIATTR_MIN_STACK_SIZE
	.align		4
.L_96:
        /*0204*/ 	.byte	0x04, 0x12
        /*0206*/ 	.short	(.L_98 - .L_97)
	.align		4
.L_97:
        /*0208*/ 	.word	index@(_ZN5flash16flash_fwd_kernelI23Flash_fwd_kernel_traitsILi32ELi128ELi128ELi4ELb0ELb0EN7cutlass10bfloat16_tE19Flash_kernel_traitsILi32ELi128ELi128ELi4ES3_EELb0ELb1ELb0ELb1ELb0ELb0ELb1ELb0EEEvNS_16Flash_fwd_paramsE)
        /*020c*/ 	.word	0x00000028
.L_98:


//--------------------- .nv.info._ZN5flash16flash_fwd_kernelI23Flash_fwd_kernel_traitsILi32ELi128ELi128ELi4ELb0ELb0EN7cutlass10bfloat16_tE19Flash_kernel_traitsILi32ELi128ELi128ELi4ES3_EELb0ELb1ELb0ELb0ELb1ELb1ELb0ELb0EEEvNS_16Flash_fwd_paramsE --------------------------
	.section	.nv.info._ZN5flash16flash_fwd_kernelI23Flash_fwd_kernel_traitsILi32ELi128ELi128ELi4ELb0ELb0EN7cutlass10bfloat16_tE19Flash_kernel_traitsILi32ELi128ELi128ELi4ES3_EELb0ELb1ELb0ELb0ELb1ELb1ELb0ELb0EEEvNS_16Flash_fwd_paramsE,"",@"SHT_CUDA_INFO"
	.sectionflags	@""
	.align	4


	//----- nvinfo : EIATTR_CUDA_API_VERSION
	.align		4
        /*0000*/ 	.byte	0x04, 0x37
        /*0002*/ 	.short	(.L_100 - .L_99)
.L_99:
        /*0004*/ 	.word	0x00000082


	//----- nvinfo : EIATTR_SW2861232_WAR
	.align		4
.L_100:
        /*0008*/ 	.byte	0x01, 0x35
	.zero		2


	//----- nvinfo : EIATTR_PARAM_CBANK
	.align		4
        /*000c*/ 	.byte	0x04, 0x0a
        /*000e*/ 	.short	(.L_102 - .L_101)
	.align		4
.L_101:
        /*0010*/ 	.word	index@(.nv.constant0._ZN5flash16flash_fwd_kernelI23Flash_fwd_kernel_traitsILi32ELi128ELi128ELi4ELb0ELb0EN7cutlass10bfloat16_tE19Flash_kernel_traitsILi32ELi128ELi128ELi4ES3_EELb0ELb1ELb0ELb0ELb1ELb1ELb0ELb0EEEvNS_16Flash_fwd_paramsE)
        /*0014*/ 	.short	0x0160
        /*0016*/ 	.short	0x01d0


	//----- nvinfo : EIATTR_CBANK_PARAM_SIZE
	.align		4
.L_102:
        /*0018*/ 	.byte	0x03, 0x19
        /*001a*/ 	.short	0x01d0


	//----- nvinfo : EIATTR_KPARAM_INFO
	.align		4
        /*001c*/ 	.byte	0x04, 0x17
        /*001e*/ 	.short	(.L_104 - .L_103)
.L_103:
        /*0020*/ 	.word	0x00000000
        /*0024*/ 	.short	0x0000
        /*0026*/ 	.short	0x0000
        /*0028*/ 	.byte	0x00, 0xf0, 0x41, 0x07


	//----- nvinfo : EIATTR_MAXREG_COUNT
	.align		4
.L_104:
        /*002c*/ 	.byte	0x03, 0x1b
        /*002e*/ 	.short	0x00ff


	//----- nvinfo : EIATTR_NUM_BARRIERS
	.align		4
        /*0030*/ 	.byte	0x02, 0x4c
        /*0032*/ 	.byte	0x01
	.zero		1


	//----- nvinfo : EIATTR_ANNOTATIONS
	.align		4
        /*0034*/ 	.byte	0x04, 0x55
        /*0036*/ 	.short	(.L_106 - .L_105)


	//   ....[0]....
.L_105:
        /*0038*/ 	.word	0x00000001
        /*003c*/ 	.byte	0x30, 0x04, 0x00, 0x00, 0x01, 0x00, 0x00, 0x00, 0x90, 0x05, 0x00, 0x00, 0x01, 0x00, 0x00, 0x00
        /*004c*/ 	.byte	0xe0, 0x11, 0x00, 0x00, 0x01, 0x00, 0x00, 0x00, 0x20, 0x14, 0x00, 0x00, 0x01, 0x00, 0x00, 0x00
        /*005c*/ 	.byte	0x10, 0x98, 0x00, 0x00, 0x01, 0x00, 0x00, 0x00, 0x20, 0x98, 0x00, 0x00, 0x01, 0x00, 0x00, 0x00
        /*006c*/ 	.byte	0x60, 0x9a, 0x00, 0x00, 0x01, 0x00, 0x00, 0x00, 0x90, 0x9a, 0x00, 0x00


	//----- nvinfo : EIATTR_MERCURY_ISA_VERSION
	.align		4
.L_106:
        /*0078*/ 	.byte	0x03, 0x5f
        /*007a*/ 	.short	0x0000


	//----- nvinfo : EIATTR_COOP_GROUP_MASK_REGIDS
	.align		4
        /*007c*/ 	.byte	0x04, 0x29
        /*007e*/ 	.short	(.L_108 - .L_107)


	//   ....[0]....
.L_107:
        /*0080*/ 	.word	0xffffffff


	//   ....[1]....
        /*0084*/ 	.word	0xffffffff


	//   ....[2]....
        /*0088*/ 	.word	0xffffffff


	//   ....[3]....
        /*008c*/ 	.word	0xffffffff


	//   ....[4]....
        /*0090*/ 	.word	0xffffffff


	//   ....[5]....
        /*0094*/ 	.word	0xffffffff


	//   ....[6]....
        /*0098*/ 	.word	0xffffffff


	//   ....[7]....
        /*009c*/ 	.word	0xffffffff


	//   ....[8]....
        /*00a0*/ 	.word	0xffffffff


	//   ....[9]....
        /*00a4*/ 	.word	0xffffffff


	//   ....[10]....
        /*00a8*/ 	.word	0xffffffff


	//   ....[11]....
        /*00ac*/ 	.word	0xffffffff


	//   ....[12]....
        /*00b0*/ 	.word	0xffffffff


	//   ....[13]....
        /*00b4*/ 	.word	0xffffffff


	//   ....[14]....
        /*00b8*/ 	.word	0xffffffff


	//   ....[15]....
        /*00bc*/ 	.word	0xffffffff


	//   ....[16]....
        /*00c0*/ 	.word	0xffffffff


	//   ....[17]....
        /*00c4*/ 	.word	0xffffffff


	//   ....[18]....
        /*00c8*/ 	.word	0xffffffff


	//   ....[19]....
        /*00cc*/ 	.word	0xffffffff


	//   ....[20]....
        /*00d0*/ 	.word	0xffffffff


	//   ....[21]....
        /*00d4*/ 	.word	0xffffffff


	//   ....[22]....
        /*00d8*/ 	.word	0xffffffff


	//   ....[23]....
        /*00dc*/ 	.word	0xffffffff


	//----- nvinfo : EIATTR_COOP_GROUP_INSTR_OFFSETS
	.align		4
.L_108:
        /*00e0*/ 	.byte	0x04, 0x28
        /*00e2*/ 	.short	(.L_110 - .L_109)


	//   ....[0]....
.L_109:
        /*00e4*/ 	.word	0x00002ee0


	//   ....[1]....
        /*00e8*/ 	.word	0x00002f00


	//   ....[2]....
        /*00ec*/ 	.word	0x00002f50


	//   ....[3]....
        /*00f0*/ 	.word	0x00002f70


	//   ....[4]....
        /*00f4*/ 	.word	0x00003810


	//   ....[5]....
        /*00f8*/ 	.word	0x00003880


	//   ....[6]....
        /*00fc*/ 	.word	0x00003a10


	//   ....[7]....
        /*0100*/ 	.word	0x00003a70


	//   ....[8]....
        /*0104*/ 	.word	0x00006690


	//   ....[9]....
        /*0108*/ 	.word	0x000066e0


	//   ....[10]....
        /*010c*/ 	.word	0x00006720


	//   ....[11]....
        /*0110*/ 	.word	0x00006740


	//   ....[12]....
        /*0114*/ 	.word	0x00006780


	//   ....[13]....
        /*0118*/ 	.word	0x000067a0


	//   ....[14]....
        /*011c*/ 	.word	0x000067b0


	//   ....[15]....
        /*0120*/ 	.word	0x000067d0


	//   ....[16]....
        /*0124*/ 	.word	0x00008ce0


	//   ....[17]....
        /*0128*/ 	.word	0x00008d20


	//   ....[18]....
        /*012c*/ 	.word	0x00008d50


	//   ....[19]....
        /*0130*/ 	.word	0x00008d60


	//   ....[20]....
        /*0134*/ 	.word	0x00008dc0


	//   ....[21]....
        /*0138*/ 	.word	0x00008de0


	//   ....[22]....
        /*013c*/ 	.word	0x00008e00


	//   ....[23]....
        /*0140*/ 	.word	0x00008e20


	//----- nvinfo : EIATTR_EXIT_INSTR_OFFSETS
	.align		4
.L_110:
        /*0144*/ 	.byte	0x04, 0x1c
        /*0146*/ 	.short	(.L_112 - .L_111)


	//   ....[0]....
.L_111:
        /*0148*/ 	.word	0x00000170


	//   ....[1]....
        /*014c*/ 	.word	0x00009c60


	//   ....[2]....
        /*0150*/ 	.word	0x0000a260


	//   ....[3]....
        /*0154*/ 	.word	0x0000a2e0


	//----- nvinfo : EIATTR_CTAIDZ_USED
	.align		4
.L_112:
        /*0158*/ 	.byte	0x01, 0x04
	.zero		2


	//----- nvinfo : EIATTR_CRS_STACK_SIZE
	.align		4
        /*015c*/ 	.byte	0x04, 0x1e
        /*015e*/ 	.short	(.L_114 - .L_113)
.L_113:
        /*0160*/ 	.word	0x00000000
.L_114:


//--------------------- .nv.info._ZN5flash16flash_fwd_kernelI23Flash_fwd_kernel_traitsILi32ELi128ELi128ELi4ELb0ELb0EN7cutlass10bfloat16_tE19Flash_kernel_traitsILi32ELi128ELi128ELi4ES3_EELb0ELb1ELb0ELb0ELb0ELb1ELb0ELb0EEEvNS_16Flash_fwd_paramsE --------------------------
	.section	.nv.info._ZN5flash16flash_fwd_kernelI23Flash_fwd_kernel_traitsILi32ELi128ELi128ELi4ELb0ELb0EN7cutlass10bfloat16_tE19Flash_kernel_traitsILi32ELi128ELi128ELi4ES3_EELb0ELb1ELb0ELb0ELb0ELb1ELb0ELb0EEEvNS_16Flash_fwd_paramsE,"",@"SHT_CUDA_INFO"
	.sectionflags	@""
	.align	4


	//----- nvinfo : EIATTR_CUDA_API_VERSION
	.align		4
        /*0000*/ 	.byte	0x04, 0x37
        /*0002*/ 	.short	(.L_116 - .L_115)
.L_115:
        /*0004*/ 	.word	0x00000082


	//----- nvinfo : EIATTR_SW2861232_WAR
	.align		4
.L_116:
        /*0008*/ 	.byte	0x01, 0x35
	.zero		2


	//----- nvinfo : EIATTR_PARAM_CBANK
	.align		4
        /*000c*/ 	.byte	0x04, 0x0a
        /*000e*/ 	.short	(.L_118 - .L_117)
	.align		4
.L_117:
        /*0010*/ 	.word	index@(.nv.constant0._ZN5flash16flash_fwd_kernelI23Flash_fwd_kernel_traitsILi32ELi128ELi128ELi4ELb0ELb0EN7cutlass10bfloat16_tE19Flash_kernel_traitsILi32ELi128ELi128ELi4ES3_EELb0ELb1ELb0ELb0ELb0ELb1ELb0ELb0EEEvNS_16Flash_fwd_paramsE)
        /*0014*/ 	.short	0x0160
        /*0016*/ 	.short	0x01d0


	//----- nvinfo : EIATTR_CBANK_PARAM_SIZE
	.align		4
.L_118:
        /*0018*/ 	.byte	0x03, 0x19
        /*001a*/ 	.short	0x01d0


	//----- nvinfo : EIATTR_KPARAM_INFO
	.align		4
        /*001c*/ 	.byte	0x04, 0x17
        /*001e*/ 	.short	(.L_120 - .L_119)
.L_119:
        /*0020*/ 	.word	0x00000000
        /*0024*/ 	.short	0x0000
        /*0026*/ 	.short	0x0000
        /*0028*/ 	.byte	0x00, 0xf0, 0x41, 0x07


	//----- nvinfo : EIATTR_MAXREG_COUNT
	.align		4
.L_120:
        /*002c*/ 	.byte	0x03, 0x1b
        /*002e*/ 	.short	0x00ff


	//----- nvinfo : EIATTR_NUM_BARRIERS
	.align		4
        /*0030*/ 	.byte	0x02, 0x4c
        /*0032*/ 	.byte	0x01
	.zero		1


	//----- nvinfo : EIATTR_ANNOTATIONS
	.align		4
        /*0034*/ 	.byte	0x04, 0x55
        /*0036*/ 	.short	(.L_122 - .L_121)


	//   ....[0]....
.L_121:
        /*0038*/ 	.word	0x00000001
        /*003c*/ 	.byte	0xb0, 0x01, 0x00, 0x00, 0x01, 0x00, 0x00, 0x00, 0xc0, 0x03, 0x00, 0x00, 0x01, 0x00, 0x00, 0x00
        /* <DEDUP_REMOVED lines=15> */
        /*013c*/ 	.byte	0x20, 0x00, 0x01, 0x00


	//----- nvinfo : EIATTR_MERCURY_ISA_VERSION
	.align		4
.L_122:
        /*0140*/ 	.byte	0x03, 0x5f
        /*0142*/ 	.short	0x0000


	//----- nvinfo : EIATTR_COOP_GROUP_MASK_REGIDS
	.align		4
        /*0144*/ 	.byte	0x04, 0x29
        /*0146*/ 	.short	(.L_124 - .L_123)


	//   ....[0]....
.L_123:
        /*0148*/ 	.word	0xffffffff


	//   ....[1]....
        /*014c*/ 	.word	0xffffffff


	//   ....[2]....
        /*0150*/ 	.word	0xffffffff


	//   ....[3]....
        /*0154*/ 	.word	0xffffffff


	//   ....[4]....
        /*0158*/ 	.word	0xffffffff


	//   ....[5]....
        /*015c*/ 	.word	0xffffffff


	//   ....[6]....
        /*0160*/ 	.word	0xffffffff


	//   ....[7]....
        /*0164*/ 	.word	0xffffffff


	//   ....[8]....
        /*0168*/ 	.word	0xffffffff


	//   ....[9]....
        /*016c*/ 	.word	0xffffffff


	//   ....[10]....
        /*0170*/ 	.word	0xffffffff


	//   ....[11]....
        /*0174*/ 	.word	0xffffffff


	//   ....[12]....
        /*0178*/ 	.word	0xffffffff


	//   ....[13]....
        /*017c*/ 	.word	0xffffffff


	//   ....[14]....
        /*0180*/ 	.word	0xffffffff


	//   ....[15]....
        /*0184*/ 	.word	0xffffffff


	//   ....[16]....
        /*0188*/ 	.word	0xffffffff


	//   ....[17]....
        /*018c*/ 	.word	0xffffffff


	//   ....[18]....
        /*0190*/ 	.word	0xffffffff


	//   ....[19]....
        /*0194*/ 	.word	0xffffffff


	//   ....[20]....
        /*0198*/ 	.word	0xffffffff


	//   ....[21]....
        /*019c*/ 	.word	0xffffffff


	//   ....[22]....
        /*01a0*/ 	.word	0xffffffff


	//   ....[23]....
        /*01a4*/ 	.word	0xffffffff


	//   ....[24]....
        /*01a8*/ 	.word	0xffffffff


	//   ....[25]....
        /*01ac*/ 	.word	0xffffffff


	//   ....[26]....
        /*01b0*/ 	.word	0xffffffff


	//   ....[27]....
        /*01b4*/ 	.word	0xffffffff


	//   ....[28]....
        /*01b8*/ 	.word	0xffffffff


	//   ....[29]....
        /*01bc*/ 	.word	0xffffffff


	//   ....[30]....
        /*01c0*/ 	.word	0xffffffff


	//   ....[31]....
        /*01c4*/ 	.word	0xffffffff


	//----- nvinfo : EIATTR_COOP_GROUP_INSTR_OFFSETS
	.align		4
.L_124:
        /*01c8*/ 	.byte	0x04, 0x28
        /*01ca*/ 	.short	(.L_126 - .L_125)


	//   ....[0]....
.L_125:
        /*01cc*/ 	.word	0x000036d0


	//   ....[1]....
        /*01d0*/ 	.word	0x000036f0


	//   ....[2]....
        /*01d4*/ 	.word	0x00003730


	//   ....[3]....
        /*01d8*/ 	.word	0x00003740


	//   ....[4]....
        /*01dc*/ 	.word	0x00003ff0


	//   ....[5]....
        /*01e0*/ 	.word	0x00004090


	//   ....[6]....
        /*01e4*/ 	.word	0x00004220


	//   ....[7]....
        /*01e8*/ 	.word	0x00004280


	//   ....[8]....
        /*01ec*/ 	.word	0x00007e90


	//   ....[9]....
        /*01f0*/ 	.word	0x00007eb0


	//   ....[10]....
        /*01f4*/ 	.word	0x00008400


	//   ....[11]....
        /*01f8*/ 	.word	0x00008450


	//   ....[12]....
        /*01fc*/ 	.word	0x00008c30


	//   ....[13]....
        /*0200*/ 	.word	0x00008cf0


	//   ....[14]....
        /*0204*/ 	.word	0x00008d30


	//   ....[15]....
        /*0208*/ 	.word	0x00008d60


	//   ....[16]....
        /*020c*/ 	.word	0x0000c490


	//   ....[17]....
        /*0210*/ 	.word	0x0000c4e0


	//   ....[18]....
        /*0214*/ 	.word	0x0000c520


	//   ....[19]....
        /*0218*/ 	.word	0x0000c530


	//   ....[20]....
        /*021c*/ 	.word	0x0000c570


	//   ....[21]....
        /*0220*/ 	.word	0x0000c590


	//   ....[22]....
        /*0224*/ 	.word	0x0000c5a0


	//   ....[23]....
        /*0228*/ 	.word	0x0000c5c0


	//   ....[24]....
        /*022c*/ 	.word	0x0000eaf0


	//   ....[25]....
        /*0230*/ 	.word	0x0000eb00


	//   ....[26]....
        /*0234*/ 	.word	0x0000eb20


	//   ....[27]....
        /*0238*/ 	.word	0x0000eb30


	//   ....[28]....
        /*023c*/ 	.word	0x0000eb70


	//   ....[29]....
        /*0240*/ 	.word	0x0000eb90


	//   ....[30]....
        /*0244*/ 	.word	0x0000ebb0


	//   ....[31]....
        /*0248*/ 	.word	0x0000ebe0


	//----- nvinfo : EIATTR_EXIT_INSTR_OFFSETS
	.align		4
.L_126:
        /*024c*/ 	.byte	0x04, 0x1c
        /*024e*/ 	.short	(.L_128 - .L_127)


	//   ....[0]....
.L_127:
        /*0250*/ 	.word	0x000002f0


	//   ....[1]....
        /*0254*/ 	.word	0x0000fca0


	//   ....[2]....
        /*0258*/ 	.word	0x0000fd60


	//   ....[3]....
        /*025c*/ 	.word	0x00010610


	//   ....[4]....
        /*0260*/ 	.word	0x00010690


	//----- nvinfo : EIATTR_CTAIDZ_USED
	.align		4
.L_128:
        /*0264*/ 	.byte	0x01, 0x04
	.zero		2


	//----- nvinfo : EIATTR_CRS_STACK_SIZE
	.align		4
        /*0268*/ 	.byte	0x04, 0x1e
        /*026a*/ 	.short	(.L_130 - .L_129)
.L_129:
        /*026c*/ 	.word	0x00000000
.L_130:


//--------------------- .nv.info._ZN5flash16flash_fwd_kernelI23Flash_fwd_kernel_traitsILi32ELi128ELi128ELi4ELb0ELb0EN7cutlass10bfloat16_tE19Flash_kernel_traitsILi32ELi128ELi128ELi4ES3_EELb0ELb1ELb0ELb0ELb0ELb0ELb0ELb0EEEvNS_16Flash_fwd_paramsE --------------------------
	.section	.nv.info._ZN5flash16flash_fwd_kernelI23Flash_fwd_kernel_traitsILi32ELi128ELi128ELi4ELb0ELb0EN7cutlass10bfloat16_tE19Flash_kernel_traitsILi32ELi128ELi128ELi4ES3_EELb0ELb1ELb0ELb0ELb0ELb0ELb0ELb0EEEvNS_16Flash_fwd_paramsE,"",@"SHT_CUDA_INFO"
	.sectionflags	@""
	.align	4


	//----- nvinfo : EIATTR_CUDA_API_VERSION
	.align		4
        /*0000*/ 	.byte	0x04, 0x37
        /*0002*/ 	.short	(.L_132 - .L_131)
.L_131:
        /*0004*/ 	.word	0x00000082


	//----- nvinfo : EIATTR_SW2861232_WAR
	.align		4
.L_132:
        /*0008*/ 	.byte	0x01, 0x35
	.zero		2


	//----- nvinfo : EIATTR_PARAM_CBANK
	.align		4
        /*000c*/ 	.byte	0x04, 0x0a
        /*000e*/ 	.short	(.L_134 - .L_133)
	.align		4
.L_133:
        /*0010*/ 	.word	index@(.nv.constant0._ZN5flash16flash_fwd_kernelI23Flash_fwd_kernel_traitsILi32ELi128ELi128ELi4ELb0ELb0EN7cutlass10bfloat16_tE19Flash_kernel_traitsILi32ELi128ELi128ELi4ES3_EELb0ELb1ELb0ELb0ELb0ELb0ELb0ELb0EEEvNS_16Flash_fwd_paramsE)
        /*0014*/ 	.short	0x0160
        /*0016*/ 	.short	0x01d0


	//----- nvinfo : EIATTR_CBANK_PARAM_SIZE
	.align		4
.L_134:
        /*0018*/ 	.byte	0x03, 0x19
        /*001a*/ 	.short	0x01d0


	//----- nvinfo : EIATTR_KPARAM_INFO
	.align		4
        /*001c*/ 	.byte	0x04, 0x17
        /*001e*/ 	.short	(.L_136 - .L_135)
.L_135:
        /*0020*/ 	.word	0x00000000
        /*0024*/ 	.short	0x0000
        /*0026*/ 	.short	0x0000
        /*0028*/ 	.byte	0x00, 0xf0, 0x41, 0x07


	//----- nvinfo : EIATTR_MAXREG_COUNT
	.align		4
.L_136:
        /*002c*/ 	.byte	0x03, 0x1b
        /*002e*/ 	.short	0x00ff


	//----- nvinfo : EIATTR_NUM_BARRIERS
	.align		4
        /*0030*/ 	.byte	0x02, 0x4c
        /*0032*/ 	.byte	0x01
	.zero		1


	//----- nvinfo : EIATTR_ANNOTATIONS
	.align		4
        /*0034*/ 	.byte	0x04, 0x55
        /*0036*/ 	.short	(.L_138 - .L_137)


	//   ....[0]....
.L_137:
        /* <DEDUP_REMOVED lines=12> */


	//----- nvinfo : EIATTR_MERCURY_ISA_VERSION
	.align		4
.L_138:
        /*00e0*/ 	.byte	0x03, 0x5f
        /*00e2*/ 	.short	0x0000


	//----- nvinfo : EIATTR_COOP_GROUP_MASK_REGIDS
	.align		4
        /*00e4*/ 	.byte	0x04, 0x29
        /*00e6*/ 	.short	(.L_140 - .L_139)


	//   ....[0]....
.L_139:
        /*00e8*/ 	.word	0xffffffff


	//   ....[1]....
        /*00ec*/ 	.word	0xffffffff


	//   ....[2]....
        /*00f0*/ 	.word	0xffffffff


	//   ....[3]....
        /*00f4*/ 	.word	0xffffffff


	//   ....[4]....
        /*00f8*/ 	.word	0xffffffff


	//   ....[5]....
        /*00fc*/ 	.word	0xffffffff


	//   ....[6]....
        /*0100*/ 	.word	0xffffffff


	//   ....[7]....
        /*0104*/ 	.word	0xffffffff


	//   ....[8]....
        /*0108*/ 	.word	0xffffffff


	//   ....[9]....
        /*010c*/ 	.word	0xffffffff


	//   ....[10]....
        /*0110*/ 	.word	0xffffffff


	//   ....[11]....
        /*0114*/ 	.word	0xffffffff


	//   ....[12]....
        /*0118*/ 	.word	0xffffffff


	//   ....[13]....
        /*011c*/ 	.word	0xffffffff


	//   ....[14]....
        /*0120*/ 	.word	0xffffffff


	//   ....[15]....
        /*0124*/ 	.word	0xffffffff


	//   ....[16]....
        /*0128*/ 	.word	0xffffffff


	//   ....[17]....
        /*012c*/ 	.word	0xffffffff


	//   ....[18]....
        /*0130*/ 	.word	0xffffffff


	//   ....[19]....
        /*0134*/ 	.word	0xffffffff


	//   ....[20]....
        /*0138*/ 	.word	0xffffffff


	//   ....[21]....
        /*013c*/ 	.word	0xffffffff


	//   ....[22]....
        /*0140*/ 	.word	0xffffffff


	//   ....[23]....
        /*0144*/ 	.word	0xffffffff


	//   ....[24]....
        /*0148*/ 	.word	0xffffffff


	//   ....[25]....
        /*014c*/ 	.word	0xffffffff


	//   ....[26]....
        /*0150*/ 	.word	0xffffffff


	//   ....[27]....
        /*0154*/ 	.word	0xffffffff


	//   ....[28]....
        /*0158*/ 	.word	0xffffffff


	//   ....[29]....
        /*015c*/ 	.word	0xffffffff


	//   ....[30]....
        /*0160*/ 	.word	0xffffffff


	//   ....[31]....
        /*0164*/ 	.word	0xffffffff


	//----- nvinfo : EIATTR_COOP_GROUP_INSTR_OFFSETS
	.align		4
.L_140:
        /*0168*/ 	.byte	0x04, 0x28
        /*016a*/ 	.short	(.L_142 - .L_141)


	//   ....[0]....
.L_141:
        /*016c*/ 	.word	0x00003ed0


	//   ....[1]....
        /*0170*/ 	.word	0x00003ef0


	//   ....[2]....
        /*0174*/ 	.word	0x00003f30


	//   ....[3]....
        /*0178*/ 	.word	0x00003f40


	//   ....[4]....
        /*017c*/ 	.word	0x000047e0


	//   ....[5]....
        /*0180*/ 	.word	0x00004860


	//   ....[6]....
        /*0184*/ 	.word	0x000049f0


	//   ....[7]....
        /*0188*/ 	.word	0x00004a50


	//   ....[8]....
        /*018c*/ 	.word	0x00008d80


	//   ....[9]....
        /*0190*/ 	.word	0x00008da0


	//   ....[10]....
        /*0194*/ 	.word	0x000091d0


	//   ....[11]....
        /*0198*/ 	.word	0x00009230


	//   ....[12]....
        /*019c*/ 	.word	0x00009ad0


	//   ....[13]....
        /*01a0*/ 	.word	0x00009b90


	//   ....[14]....
        /*01a4*/ 	.word	0x00009ba0


	//   ....[15]....
        /*01a8*/ 	.word	0x00009bf0


	//   ....[16]....
        /*01ac*/ 	.word	0x0000d360


	//   ....[17]....
        /*01b0*/ 	.word	0x0000d3b0


	//   ....[18]....
        /*01b4*/ 	.word	0x0000d3f0


	//   ....[19]....
        /*01b8*/ 	.word	0x0000d410


	//   ....[20]....
        /*01bc*/ 	.word	0x0000d450


	//   ....[21]....
        /*01c0*/ 	.word	0x0000d470


	//   ....[22]....
        /*01c4*/ 	.word	0x0000d480


	//   ....[23]....
        /*01c8*/ 	.word	0x0000d4a0


	//   ....[24]....
        /*01cc*/ 	.word	0x0000f9f0


	//   ....[25]....
        /*01d0*/ 	.word	0x0000fa00


	//   ....[26]....
        /*01d4*/ 	.word	0x0000fa20


	//   ....[27]....
        /*01d8*/ 	.word	0x0000fa30


	//   ....[28]....
        /*01dc*/ 	.word	0x0000fa70


	//   ....[29]....
        /*01e0*/ 	.word	0x0000fa90


	//   ....[30]....
        /*01e4*/ 	.word	0x0000fab0


	//   ....[31]....
        /*01e8*/ 	.word	0x0000fb20


	//----- nvinfo : EIATTR_EXIT_INSTR_OFFSETS
	.align		4
.L_142:
        /*01ec*/ 	.byte	0x04, 0x1c
        /*01ee*/ 	.short	(.L_144 - .L_143)


	//   ....[0]....
.L_143:
        /*01f0*/ 	.word	0x000002f0


	//   ....[1]....
        /*01f4*/ 	.word	0x00010c30


	//   ....[2]....
        /*01f8*/ 	.word	0x00010cf0


	//   ....[3]....
        /*01fc*/ 	.word	0x000115f0


	//   ....[4]....
        /*0200*/ 	.word	0x00011670


	//----- nvinfo : EIATTR_CTAIDZ_USED
	.align		4
.L_144:
        /*0204*/ 	.byte	0x01, 0x04
	.zero		2


	//----- nvinfo : EIATTR_CRS_STACK_SIZE
	.align		4
        /*0208*/ 	.byte	0x04, 0x1e
        /*020a*/ 	.short	(.L_146 - .L_145)
.L_145:
        /*020c*/ 	.word	0x00000000
.L_146:


//--------------------- .nv.info._ZN5flash16flash_fwd_kernelI23Flash_fwd_kernel_traitsILi32ELi128ELi128ELi4ELb0ELb0EN7cutlass10bfloat16_tE19Flash_kernel_traitsILi32ELi128ELi128ELi4ES3_EELb0ELb1ELb0ELb1ELb0ELb0ELb0ELb0EEEvNS_16Flash_fwd_paramsE --------------------------
	.section	.nv.info._ZN5flash16flash_fwd_kernelI23Flash_fwd_kernel_traitsILi32ELi128ELi128ELi4ELb0ELb0EN7cutlass10bfloat16_tE19Flash_kernel_traitsILi32ELi128ELi128ELi4ES3_EELb0ELb1ELb0ELb1ELb0ELb0ELb0ELb0EEEvNS_16Flash_fwd_paramsE,"",@"SHT_CUDA_INFO"
	.sectionflags	@""
	.align	4


	//----- nvinfo : EIATTR_CUDA_API_VERSION
	.align		4
        /*0000*/ 	.byte	0x04, 0x37
        /*0002*/ 	.short	(.L_148 - .L_147)
.L_147:
        /*0004*/ 	.word	0x00000082


	//----- nvinfo : EIATTR_SW2861232_WAR
	.align		4
.L_148:
        /*0008*/ 	.byte	0x01, 0x35
	.zero		2


	//----- nvinfo : EIATTR_PARAM_CBANK
	.align		4
        /*000c*/ 	.byte	0x04, 0x0a
        /*000e*/ 	.short	(.L_150 - .L_149)
	.align		4
.L_149:
        /*0010*/ 	.word	index@(.nv.constant0._ZN5flash16flash_fwd_kernelI23Flash_fwd_kernel_traitsILi32ELi128ELi128ELi4ELb0ELb0EN7cutlass10bfloat16_tE19Flash_kernel_traitsILi32ELi128ELi128ELi4ES3_EELb0ELb1ELb0ELb1ELb0ELb0ELb0ELb0EEEvNS_16Flash_fwd_paramsE)
        /*0014*/ 	.short	0x0160
        /*0016*/ 	.short	0x01d0


	//----- nvinfo : EIATTR_CBANK_PARAM_SIZE
	.align		4
.L_150:
        /*0018*/ 	.byte	0x03, 0x19
        /*001a*/ 	.short	0x01d0


	//----- nvinfo : EIATTR_KPARAM_INFO
	.align		4
        /*001c*/ 	.byte	0x04, 0x17
        /*001e*/ 	.short	(.L_152 - .L_151)
.L_151:
        /*0020*/ 	.word	0x00000000
        /*0024*/ 	.short	0x0000
        /*0026*/ 	.short	0x0000
        /*0028*/ 	.byte	0x00, 0xf0, 0x41, 0x07


	//----- nvinfo : EIATTR_MAXREG_COUNT
	.align		4
.L_152:
        /*002c*/ 	.byte	0x03, 0x1b
        /*002e*/ 	.short	0x00ff


	//----- nvinfo : EIATTR_NUM_BARRIERS
	.align		4
        /*0030*/ 	.byte	0x02, 0x4c
        /*0032*/ 	.byte	0x01
	.zero		1


	//----- nvinfo : EIATTR_MERCURY_ISA_VERSION
	.align		4
        /*0034*/ 	.byte	0x03, 0x5f
        /*0036*/ 	.short	0x0000


	//----- nvinfo : EIATTR_COOP_GROUP_MASK_REGIDS
	.align		4
        /*0038*/ 	.byte	0x04, 0x29
        /*003a*/ 	.short	(.L_154 - .L_153)


	//   ....[0]....
.L_153:
        /*003c*/ 	.word	0xffffffff


	//   ....[1]....
        /*0040*/ 	.word	0xffffffff


	//   ....[2]....
        /*0044*/ 	.word	0xffffffff


	//   ....[3]....
        /*0048*/ 	.word	0xffffffff


	//   ....[4]....
        /*004c*/ 	.word	0xffffffff


	//   ....[5]....
        /*0050*/ 	.word	0xffffffff


	//   ....[6]....
        /*0054*/ 	.word	0xffffffff


	//   ....[7]....
        /*0058*/ 	.word	0xffffffff


	//   ....[8]....
        /*005c*/ 	.word	0xffffffff


	//   ....[9]....
        /*0060*/ 	.word	0xffffffff


	//   ....[10]....
        /*0064*/ 	.word	0xffffffff


	//   ....[11]....
        /*0068*/ 	.word	0xffffffff


	//   ....[12]....
        /*006c*/ 	.word	0xffffffff


	//   ....[13]....
        /*0070*/ 	.word	0xffffffff


	//   ....[14]....
        /*0074*/ 	.word	0xffffffff


	//   ....[15]....
        /*0078*/ 	.word	0xffffffff


	//   ....[16]....
        /*007c*/ 	.word	0xffffffff


	//   ....[17]....
        /*0080*/ 	.word	0xffffffff


	//   ....[18]....
        /*0084*/ 	.word	0xffffffff


	//   ....[19]....
        /*0088*/ 	.word	0xffffffff


	//   ....[20]....
        /*008c*/ 	.word	0xffffffff


	//   ....[21]....
        /*0090*/ 	.word	0xffffffff


	//   ....[22]....
        /*0094*/ 	.word	0xffffffff


	//   ....[23]....
        /*0098*/ 	.word	0xffffffff


	//   ....[24]....
        /*009c*/ 	.word	0xffffffff


	//   ....[25]....
        /*00a0*/ 	.word	0xffffffff


	//   ....[26]....
        /*00a4*/ 	.word	0xffffffff


	//   ....[27]....
        /*00a8*/ 	.word	0xffffffff


	//   ....[28]....
        /*00ac*/ 	.word	0xffffffff


	//   ....[29]....
        /*00b0*/ 	.word	0xffffffff


	//   ....[30]....
        /*00b4*/ 	.word	0xffffffff


	//   ....[31]....
        /*00b8*/ 	.word	0xffffffff


	//----- nvinfo : EIATTR_COOP_GROUP_INSTR_OFFSETS
	.align		4
.L_154:
        /*00bc*/ 	.byte	0x04, 0x28
        /*00be*/ 	.short	(.L_156 - .L_155)


	//   ....[0]....
.L_155:
        /*00c0*/ 	.word	0x00004ba0


	//   ....[1]....
        /*00c4*/ 	.word	0x00004bc0


	//   ....[2]....
        /*00c8*/ 	.word	0x000052b0


	//   ....[3]....
        /*00cc*/ 	.word	0x00005410


	//   ....[4]....
        /*00d0*/ 	.word	0x00005510


	//   ....[5]....
        /*00d4*/ 	.word	0x000055d0


	//   ....[6]....
        /*00d8*/ 	.word	0x00005680


	//   ....[7]....
        /*00dc*/ 	.word	0x00005750


	//   ....[8]....
        /*00e0*/ 	.word	0x00009f50


	//   ....[9]....
        /*00e4*/ 	.word	0x00009f70


	//   ....[10]....
        /*00e8*/ 	.word	0x0000a5a0


	//   ....[11]....
        /*00ec*/ 	.word	0x0000a620


	//   ....[12]....
        /*00f0*/ 	.word	0x0000aaf0


	//   ....[13]....
        /*00f4*/ 	.word	0x0000ac50


	//   ....[14]....
        /*00f8*/ 	.word	0x0000ac80


	//   ....[15]....
        /*00fc*/ 	.word	0x0000add0


	//   ....[16]....
        /*0100*/ 	.word	0x0000e890


	//   ....[17]....
        /*0104*/ 	.word	0x0000e8a0


	//   ....[18]....
        /*0108*/ 	.word	0x0000e8c0


	//   ....[19]....
        /*010c*/ 	.word	0x0000e8e0


	//   ....[20]....
        /*0110*/ 	.word	0x0000f060


	//   ....[21]....
        /*0114*/ 	.word	0x0000f1d0


	//   ....[22]....
        /*0118*/ 	.word	0x0000f8b0


	//   ....[23]....
        /*011c*/ 	.word	0x0000f900


	//   ....[24]....
        /*0120*/ 	.word	0x00011260


	//   ....[25]....
        /*0124*/ 	.word	0x000112a0


	//   ....[26]....
        /*0128*/ 	.word	0x000112e0


	//   ....[27]....
        /*012c*/ 	.word	0x00011310


	//   ....[28]....
        /*0130*/ 	.word	0x000113b0


	//   ....[29]....
        /*0134*/ 	.word	0x000113e0


	//   ....[30]....
        /*0138*/ 	.word	0x00011440


	//   ....[31]....
        /*013c*/ 	.word	0x00011470


	//----- nvinfo : EIATTR_EXIT_INSTR_OFFSETS
	.align		4
.L_156:
        /*0140*/ 	.byte	0x04, 0x1c
        /*0142*/ 	.short	(.L_158 - .L_157)


	//   ....[0]....
.L_157:
        /*0144*/ 	.word	0x000004c0


	//   ....[1]....
        /*0148*/ 	.word	0x000124d0


	//   ....[2]....
        /*014c*/ 	.word	0x00012590


	//   ....[3]....
        /*0150*/ 	.word	0x00012ee0


	//   ....[4]....
        /*0154*/ 	.word	0x00012f60


	//----- nvinfo : EIATTR_CTAIDZ_USED
	.align		4
.L_158:
        /*0158*/ 	.byte	0x01, 0x04
	.zero		2


	//----- nvinfo : EIATTR_CRS_STACK_SIZE
	.align		4
        /*015c*/ 	.byte	0x04, 0x1e
        /*015e*/ 	.short	(.L_160 - .L_159)
.L_159:
        /*0160*/ 	.word	0x00000000
.L_160:


//--------------------- .nv.info._ZN5flash16flash_fwd_kernelI23Flash_fwd_kernel_traitsILi32ELi128ELi128ELi4ELb0ELb0EN7cutlass10bfloat16_tE19Flash_kernel_traitsILi32ELi128ELi128ELi4ES3_EELb1ELb1ELb0ELb0ELb0ELb0ELb0ELb0EEEvNS_16Flash_fwd_paramsE --------------------------
	.section	.nv.info._ZN5flash16flash_fwd_kernelI23Flash_fwd_kernel_traitsILi32ELi128ELi128ELi4ELb0ELb0EN7cutlass10bfloat16_tE19Flash_kernel_traitsILi32ELi128ELi128ELi4ES3_EELb1ELb1ELb0ELb0ELb0ELb0ELb0ELb0EEEvNS_16Flash_fwd_paramsE,"",@"SHT_CUDA_INFO"
	.sectionflags	@""
	.align	4


	//----- nvinfo : EIATTR_CUDA_API_VERSION
	.align		4
        /*0000*/ 	.byte	0x04, 0x37
        /*0002*/ 	.short	(.L_162 - .L_161)
.L_161:
        /*0004*/ 	.word	0x00000082


	//----- nvinfo : EIATTR_SW2861232_WAR
	.align		4
.L_162:
        /*0008*/ 	.byte	0x01, 0x35
	.zero		2


	//----- nvinfo : EIATTR_PARAM_CBANK
	.align		4
        /*000c*/ 	.byte	0x04, 0x0a
        /*000e*/ 	.short	(.L_164 - .L_163)
	.align		4
.L_163:
        /*0010*/ 	.word	index@(.nv.constant0._ZN5flash16flash_fwd_kernelI23Flash_fwd_kernel_traitsILi32ELi128ELi128ELi4ELb0ELb0EN7cutlass10bfloat16_tE19Flash_kernel_traitsILi32ELi128ELi128ELi4ES3_EELb1ELb1ELb0ELb0ELb0ELb0ELb0ELb0EEEvNS_16Flash_fwd_paramsE)
        /*0014*/ 	.short	0x0160
        /*0016*/ 	.short	0x01d0


	//----- nvinfo : EIATTR_CBANK_PARAM_SIZE
	.align		4
.L_164:
        /*0018*/ 	.byte	0x03, 0x19
        /*001a*/ 	.short	0x01d0


	//----- nvinfo : EIATTR_KPARAM_INFO
	.align		4
        /*001c*/ 	.byte	0x04, 0x17
        /*001e*/ 	.short	(.L_166 - .L_165)
.L_165:
        /*0020*/ 	.word	0x00000000
        /*0024*/ 	.short	0x0000
        /*0026*/ 	.short	0x0000
        /*0028*/ 	.byte	0x00, 0xf0, 0x41, 0x07


	//----- nvinfo : EIATTR_MAXREG_COUNT
	.align		4
.L_166:
        /*002c*/ 	.byte	0x03, 0x1b
        /*002e*/ 	.short	0x00ff


	//----- nvinfo : EIATTR_NUM_BARRIERS
	.align		4
        /*0030*/ 	.byte	0x02, 0x4c
        /*0032*/ 	.byte	0x01
	.zero		1


	//----- nvinfo : EIATTR_ANNOTATIONS
	.align		4
        /*0034*/ 	.byte	0x04, 0x55
        /*0036*/ 	.short	(.L_168 - .L_167)


	//   ....[0]....
.L_167:
        /* <DEDUP_REMOVED lines=44> */
        /*02ec*/ 	.byte	0x80, 0x91, 0x01, 0x00, 0x01, 0x00, 0x00, 0x00, 0xc0, 0x91, 0x01, 0x00


	//----- nvinfo : EIATTR_MERCURY_ISA_VERSION
	.align		4
.L_168:
        /*02f8*/ 	.byte	0x03, 0x5f
        /*02fa*/ 	.short	0x0000


	//----- nvinfo : EIATTR_COOP_GROUP_MASK_REGIDS
	.align		4
        /*02fc*/ 	.byte	0x04, 0x29
        /*02fe*/ 	.short	(.L_170 - .L_169)


	//   ....[0]....
.L_169:
        /*0300*/ 	.word	0xffffffff


	//   ....[1]....
        /*0304*/ 	.word	0xffffffff


	//   ....[2]....
        /*0308*/ 	.word	0xffffffff


	//   ....[3]....
        /*030c*/ 	.word	0xffffffff


	//   ....[4]....
        /*0310*/ 	.word	0xffffffff


	//   ....[5]....
        /*0314*/ 	.word	0xffffffff


	//   ....[6]....
        /*0318*/ 	.word	0xffffffff


	//   ....[7]....
        /*031c*/ 	.word	0xffffffff


	//   ....[8]....
        /*0320*/ 	.word	0xffffffff


	//   ....[9]....
        /*0324*/ 	.word	0xffffffff


	//   ....[10]....
        /*0328*/ 	.word	0xffffffff


	//   ....[11]....
        /*032c*/ 	.word	0xffffffff


	//   ....[12]....
        /*0330*/ 	.word	0xffffffff


	//   ....[13]....
        /*0334*/ 	.word	0xffffffff


	//   ....[14]....
        /*0338*/ 	.word	0xffffffff


	//   ....[15]....
        /*033c*/ 	.word	0xffffffff


	//   ....[16]....
        /*0340*/ 	.word	0xffffffff


	//   ....[17]....
        /*0344*/ 	.word	0xffffffff


	//   ....[18]....
        /*0348*/ 	.word	0xffffffff


	//   ....[19]....
        /*034c*/ 	.word	0xffffffff


	//   ....[20]....
        /*0350*/ 	.word	0xffffffff


	//   ....[21]....
        /*0354*/ 	.word	0xffffffff


	//   ....[22]....
        /*0358*/ 	.word	0xffffffff


	//   ....[23]....
        /*035c*/ 	.word	0xffffffff


	//   ....[24]....
        /*0360*/ 	.word	0xffffffff


	//   ....[25]....
        /*0364*/ 	.word	0xffffffff


	//   ....[26]....
        /*0368*/ 	.word	0xffffffff


	//   ....[27]....
        /*036c*/ 	.word	0xffffffff


	//   ....[28]....
        /*0370*/ 	.word	0xffffffff


	//   ....[29]....
        /*0374*/ 	.word	0xffffffff


	//   ....[30]....
        /*0378*/ 	.word	0xffffffff


	//   ....[31]....
        /*037c*/ 	.word	0xffffffff


	//----- nvinfo : EIATTR_COOP_GROUP_INSTR_OFFSETS
	.align		4
.L_170:
        /*0380*/ 	.byte	0x04, 0x28
        /*0382*/ 	.short	(.L_172 - .L_171)


	//   ....[0]....
.L_171:
        /*0384*/ 	.word	0x000045b0


	//   ....[1]....
        /*0388*/ 	.word	0x00004680


	//   ....[2]....
        /*038c*/ 	.word	0x00004880


	//   ....[3]....
        /*0390*/ 	.word	0x00004a50


	//   ....[4]....
        /*0394*/ 	.word	0x00004c60


	//   ....[5]....
        /*0398*/ 	.word	0x00004ea0


	//   ....[6]....
        /*039c*/ 	.word	0x00005010


	//   ....[7]....
        /*03a0*/ 	.word	0x00005210


	//   ....[8]....
        /*03a4*/ 	.word	0x0000bd30


	//   ....[9]....
        /*03a8*/ 	.word	0x0000be40


	//   ....[10]....
        /*03ac*/ 	.word	0x0000be60


	//   ....[11]....
        /*03b0*/ 	.word	0x0000bf50


	//   ....[12]....
        /*03b4*/ 	.word	0x0000c8b0


	//   ....[13]....
        /*03b8*/ 	.word	0x0000c8e0


	//   ....[14]....
        /*03bc*/ 	.word	0x0000c960


	//   ....[15]....
        /*03c0*/ 	.word	0x0000c9a0


	//   ....[16]....
        /*03c4*/ 	.word	0x000133a0


	//   ....[17]....
        /*03c8*/ 	.word	0x00013510


	//   ....[18]....
        /*03cc*/ 	.word	0x00013560


	//   ....[19]....
        /*03d0*/ 	.word	0x00013590


	//   ....[20]....
        /*03d4*/ 	.word	0x000135f0


	//   ....[21]....
        /*03d8*/ 	.word	0x00013650


	//   ....[22]....
        /*03dc*/ 	.word	0x00013670


	//   ....[23]....
        /*03e0*/ 	.word	0x00013680


	//   ....[24]....
        /*03e4*/ 	.word	0x000185b0


	//   ....[25]....
        /*03e8*/ 	.word	0x000185c0


	//   ....[26]....
        /*03ec*/ 	.word	0x000185d0


	//   ....[27]....
        /*03f0*/ 	.word	0x000185e0


	//   ....[28]....
        /*03f4*/ 	.word	0x00018600


	//   ....[29]....
        /*03f8*/ 	.word	0x00018630


	//   ....[30]....
        /*03fc*/ 	.word	0x00018650


	//   ....[31]....
        /*0400*/ 	.word	0x00018660


	//----- nvinfo : EIATTR_EXIT_INSTR_OFFSETS
	.align		4
.L_172:
        /*0404*/ 	.byte	0x04, 0x1c
        /*0406*/ 	.short	(.L_174 - .L_173)


	//   ....[0]....
.L_173:
        /*0408*/ 	.word	0x00000730


	//   ....[1]....
        /*040c*/ 	.word	0x00019560


	//   ....[2]....
        /*0410*/ 	.word	0x00019620


	//   ....[3]....
        /*0414*/ 	.word	0x00019f80


	//   ....[4]....
        /*0418*/ 	.word	0x0001a000


	//----- nvinfo : EIATTR_CTAIDZ_USED
	.align		4
.L_174:
        /*041c*/ 	.byte	0x01, 0x04
	.zero		2


	//----- nvinfo : EIATTR_CRS_STACK_SIZE
	.align		4
        /*0420*/ 	.byte	0x04, 0x1e
        /*0422*/ 	.short	(.L_176 - .L_175)
.L_175:
        /*0424*/ 	.word	0x00000000
.L_176:


//--------------------- .nv.info._ZN5flash16flash_fwd_kernelI23Flash_fwd_kernel_traitsILi32ELi128ELi128ELi4ELb0ELb0EN7cutlass10bfloat16_tE19Flash_kernel_traitsILi32ELi128ELi128ELi4ES3_EELb1ELb1ELb0ELb0ELb1ELb1ELb0ELb0EEEvNS_16Flash_fwd_paramsE --------------------------
	.section	.nv.info._ZN5flash16flash_fwd_kernelI23Flash_fwd_kernel_traitsILi32ELi128ELi128ELi4ELb0ELb0EN7cutlass10bfloat16_tE19Flash_kernel_traitsILi32ELi128ELi128ELi4ES3_EELb1ELb1ELb0ELb0ELb1ELb1ELb0ELb0EEEvNS_16Flash_fwd_paramsE,"",@"SHT_CUDA_INFO"
	.sectionflags	@""
	.align	4


	//----- nvinfo : EIATTR_CUDA_API_VERSION
	.align		4
        /*0000*/ 	.byte	0x04, 0x37
        /*0002*/ 	.short	(.L_178 - .L_177)
.L_177:
        /*0004*/ 	.word	0x00000082


	//----- nvinfo : EIATTR_SW2861232_WAR
	.align		4
.L_178:
        /*0008*/ 	.byte	0x01, 0x35
	.zero		2


	//----- nvinfo : EIATTR_PARAM_CBANK
	.align		4
        /*000c*/ 	.byte	0x04, 0x0a
        /*000e*/ 	.short	(.L_180 - .L_179)
	.align		4
.L_179:
        /*0010*/ 	.word	index@(.nv.constant0._ZN5flash16flash_fwd_kernelI23Flash_fwd_kernel_traitsILi32ELi128ELi128ELi4ELb0ELb0EN7cutlass10bfloat16_tE19Flash_kernel_traitsILi32ELi128ELi128ELi4ES3_EELb1ELb1ELb0ELb0ELb1ELb1ELb0ELb0EEEvNS_16Flash_fwd_paramsE)
        /*0014*/ 	.short	0x0160
        /*0016*/ 	.short	0x01d0


	//----- nvinfo : EIATTR_CBANK_PARAM_SIZE
	.align		4
.L_180:
        /*0018*/ 	.byte	0x03, 0x19
        /*001a*/ 	.short	0x01d0


	//----- nvinfo : EIATTR_KPARAM_INFO
	.align		4
        /*001c*/ 	.byte	0x04, 0x17
        /*001e*/ 	.short	(.L_182 - .L_181)
.L_181:
        /*0020*/ 	.word	0x00000000
        /*0024*/ 	.short	0x0000
        /*0026*/ 	.short	0x0000
        /*0028*/ 	.byte	0x00, 0xf0, 0x41, 0x07


	//----- nvinfo : EIATTR_MAXREG_COUNT
	.align		4
.L_182:
        /*002c*/ 	.byte	0x03, 0x1b
        /*002e*/ 	.short	0x00ff


	//----- nvinfo : EIATTR_NUM_BARRIERS
	.align		4
        /*0030*/ 	.byte	0x02, 0x4c
        /*0032*/ 	.byte	0x01
	.zero		1


	//----- nvinfo : EIATTR_ANNOTATIONS
	.align		4
        /*0034*/ 	.byte	0x04, 0x55
        /*0036*/ 	.short	(.L_184 - .L_183)


	//   ....[0]....
.L_183:
        /* <DEDUP_REMOVED lines=35> */


	//----- nvinfo : EIATTR_MERCURY_ISA_VERSION
	.align		4
.L_184:
        /*0258*/ 	.byte	0x03, 0x5f
        /*025a*/ 	.short	0x0000


	//----- nvinfo : EIATTR_COOP_GROUP_MASK_REGIDS
	.align		4
        /*025c*/ 	.byte	0x04, 0x29
        /*025e*/ 	.short	(.L_186 - .L_185)


	//   ....[0]....
.L_185:
        /*0260*/ 	.word	0xffffffff


	//   ....[1]....
        /*0264*/ 	.word	0xffffffff


	//   ....[2]....
        /*0268*/ 	.word	0xffffffff


	//   ....[3]....
        /*026c*/ 	.word	0xffffffff


	//   ....[4]....
        /*0270*/ 	.word	0xffffffff


	//   ....[5]....
        /*0274*/ 	.word	0xffffffff


	//   ....[6]....
        /*0278*/ 	.word	0xffffffff


	//   ....[7]....
        /*027c*/ 	.word	0xffffffff


	//   ....[8]....
        /*0280*/ 	.word	0xffffffff


	//   ....[9]....
        /*0284*/ 	.word	0xffffffff


	//   ....[10]....
        /*0288*/ 	.word	0xffffffff


	//   ....[11]....
        /*028c*/ 	.word	0xffffffff


	//   ....[12]....
        /*0290*/ 	.word	0xffffffff


	//   ....[13]....
        /*0294*/ 	.word	0xffffffff


	//   ....[14]....
        /*0298*/ 	.word	0xffffffff


	//   ....[15]....
        /*029c*/ 	.word	0xffffffff


	//   ....[16]....
        /*02a0*/ 	.word	0xffffffff


	//   ....[17]....
        /*02a4*/ 	.word	0xffffffff


	//   ....[18]....
        /*02a8*/ 	.word	0xffffffff


	//   ....[19]....
        /*02ac*/ 	.word	0xffffffff


	//   ....[20]....
        /*02b0*/ 	.word	0xffffffff


	//   ....[21]....
        /*02b4*/ 	.word	0xffffffff


	//   ....[22]....
        /*02b8*/ 	.word	0xffffffff


	//   ....[23]....
        /*02bc*/ 	.word	0xffffffff


	//----- nvinfo : EIATTR_COOP_GROUP_INSTR_OFFSETS
	.align		4
.L_186:
        /*02c0*/ 	.byte	0x04, 0x28
        /*02c2*/ 	.short	(.L_188 - .L_187)


	//   ....[0]....
.L_187:
        /*02c4*/ 	.word	0x00003190


	//   ....[1]....
        /*02c8*/ 	.word	0x000032b0


	//   ....[2]....
        /*02cc*/ 	.word	0x00003510


	//   ....[3]....
        /*02d0*/ 	.word	0x00003750


	//   ....[4]....
        /*02d4*/ 	.word	0x000037b0


	//   ....[5]....
        /*02d8*/ 	.word	0x000038b0


	//   ....[6]....
        /*02dc*/ 	.word	0x00003a00


	//   ....[7]....
        /*02e0*/ 	.word	0x00003b10


	//   ....[8]....
        /*02e4*/ 	.word	0x00009540


	//   ....[9]....
        /*02e8*/ 	.word	0x000096b0


	//   ....[10]....
        /*02ec*/ 	.word	0x00009700


	//   ....[11]....
        /*02f0*/ 	.word	0x00009800


	//   ....[12]....
        /*02f4*/ 	.word	0x00009960


	//   ....[13]....
        /*02f8*/ 	.word	0x00009ac0


	//   ....[14]....
        /*02fc*/ 	.word	0x00009b20


	//   ....[15]....
        /*0300*/ 	.word	0x00009c20


	//   ....[16]....
        /*0304*/ 	.word	0x0000ec60


	//   ....[17]....
        /*0308*/ 	.word	0x0000eca0


	//   ....[18]....
        /*030c*/ 	.word	0x0000ecd0


	//   ....[19]....
        /*0310*/ 	.word	0x0000ece0


	//   ....[20]....
        /*0314*/ 	.word	0x0000ed40


	//   ....[21]....
        /*0318*/ 	.word	0x0000ed60


	//   ....[22]....
        /*031c*/ 	.word	0x0000ed80


	//   ....[23]....
        /*0320*/ 	.word	0x0000eda0


	//----- nvinfo : EIATTR_EXIT_INSTR_OFFSETS
	.align		4
.L_188:
        /*0324*/ 	.byte	0x04, 0x1c
        /*0326*/ 	.short	(.L_190 - .L_189)


	//   ....[0]....
.L_189:
        /*0328*/ 	.word	0x000003c0


	//   ....[1]....
        /*032c*/ 	.word	0x0000fc40


	//   ....[2]....
        /*0330*/ 	.word	0x00010230


	//   ....[3]....
        /*0334*/ 	.word	0x000102b0


	//----- nvinfo : EIATTR_CTAIDZ_USED
	.align		4
.L_190:
        /*0338*/ 	.byte	0x01, 0x04
	.zero		2


	//----- nvinfo : EIATTR_CRS_STACK_SIZE
	.align		4
        /*033c*/ 	.byte	0x04, 0x1e
        /*033e*/ 	.short	(.L_192 - .L_191)
.L_191:
        /*0340*/ 	.word	0x00000000
.L_192:


//--------------------- .nv.info._ZN5flash16flash_fwd_kernelI23Flash_fwd_kernel_traitsILi32ELi128ELi128ELi4ELb0ELb0EN7cutlass10bfloat16_tE19Flash_kernel_traitsILi32ELi128ELi128ELi4ES3_EELb0ELb1ELb0ELb0ELb1ELb1ELb1ELb0EEEvNS_16Flash_fwd_paramsE --------------------------
	.section	.nv.info._ZN5flash16flash_fwd_kernelI23Flash_fwd_kernel_traitsILi32ELi128ELi128ELi4ELb0ELb0EN7cutlass10bfloat16_tE19Flash_kernel_traitsILi32ELi128ELi128ELi4ES3_EELb0ELb1ELb0ELb0ELb1ELb1ELb1ELb0EEEvNS_16Flash_fwd_paramsE,"",@"SHT_CUDA_INFO"
	.sectionflags	@""
	.align	4


	//----- nvinfo : EIATTR_CUDA_API_VERSION
	.align		4
        /*0000*/ 	.byte	0x04, 0x37
        /*0002*/ 	.short	(.L_194 - .L_193)
.L_193:
        /*0004*/ 	.word	0x00000082


	//----- nvinfo : EIATTR_SW2861232_WAR
	.align		4
.L_194:
        /*0008*/ 	.byte	0x01, 0x35
	.zero		2


	//----- nvinfo : EIATTR_PARAM_CBANK
	.align		4
        /*000c*/ 	.byte	0x04, 0x0a
        /*000e*/ 	.short	(.L_196 - .L_195)
	.align		4
.L_195:
        /*0010*/ 	.word	index@(.nv.constant0._ZN5flash16flash_fwd_kernelI23Flash_fwd_kernel_traitsILi32ELi128ELi128ELi4ELb0ELb0EN7cutlass10bfloat16_tE19Flash_kernel_traitsILi32ELi128ELi128ELi4ES3_EELb0ELb1ELb0ELb0ELb1ELb1ELb1ELb0EEEvNS_16Flash_fwd_paramsE)
        /*0014*/ 	.short	0x0160
        /*0016*/ 	.short	0x01d0


	//----- nvinfo : EIATTR_CBANK_PARAM_SIZE
	.align		4
.L_196:
        /*0018*/ 	.byte	0x03, 0x19
        /*001a*/ 	.short	0x01d0


	//----- nvinfo : EIATTR_KPARAM_INFO
	.align		4
        /*001c*/ 	.byte	0x04, 0x17
        /*001e*/ 	.short	(.L_198 - .L_197)
.L_197:
        /*0020*/ 	.word	0x00000000
        /*0024*/ 	.short	0x0000
        /*0026*/ 	.short	0x0000
        /*0028*/ 	.byte	0x00, 0xf0, 0x41, 0x07


	//----- nvinfo : EIATTR_MAXREG_COUNT
	.align		4
.L_198:
        /*002c*/ 	.byte	0x03, 0x1b
        /*002e*/ 	.short	0x00ff


	//----- nvinfo : EIATTR_NUM_BARRIERS
	.align		4
        /*0030*/ 	.byte	0x02, 0x4c
        /*0032*/ 	.byte	0x01
	.zero		1


	//----- nvinfo : EIATTR_ANNOTATIONS
	.align		4
        /*0034*/ 	.byte	0x04, 0x55
        /*0036*/ 	.short	(.L_200 - .L_199)


	//   ....[0]....
.L_199:
        /* <DEDUP_REMOVED lines=17> */


	//----- nvinfo : EIATTR_MERCURY_ISA_VERSION
	.align		4
.L_200:
        /*0138*/ 	.byte	0x03, 0x5f
        /*013a*/ 	.short	0x0000


	//----- nvinfo : EIATTR_COOP_GROUP_MASK_REGIDS
	.align		4
        /*013c*/ 	.byte	0x04, 0x29
        /*013e*/ 	.short	(.L_202 - .L_201)


	//   ....[0]....
.L_201:
        /*0140*/ 	.word	0xffffffff


	//   ....[1]....
        /*0144*/ 	.word	0xffffffff


	//   ....[2]....
        /*0148*/ 	.word	0xffffffff


	//   ....[3]....
        /*014c*/ 	.word	0xffffffff


	//   ....[4]....
        /*0150*/ 	.word	0xffffffff


	//   ....[5]....
        /*0154*/ 	.word	0xffffffff


	//   ....[6]....
        /*0158*/ 	.word	0xffffffff


	//   ....[7]....
        /*015c*/ 	.word	0xffffffff


	//   ....[8]....
        /*0160*/ 	.word	0xffffffff


	//   ....[9]....
        /*0164*/ 	.word	0xffffffff


	//   ....[10]....
        /*0168*/ 	.word	0xffffffff


	//   ....[11]....
        /*016c*/ 	.word	0xffffffff


	//   ....[12]....
        /*0170*/ 	.word	0xffffffff


	//   ....[13]....
        /*0174*/ 	.word	0xffffffff


	//   ....[14]....
        /*0178*/ 	.word	0xffffffff


	//   ....[15]....
        /*017c*/ 	.word	0xffffffff


	//   ....[16]....
        /*0180*/ 	.word	0xffffffff


	//   ....[17]....
        /*0184*/ 	.word	0xffffffff


	//   ....[18]....
        /*0188*/ 	.word	0xffffffff


	//   ....[19]....
        /*018c*/ 	.word	0xffffffff


	//   ....[20]....
        /*0190*/ 	.word	0xffffffff


	//   ....[21]....
        /*0194*/ 	.word	0xffffffff


	//   ....[22]....
        /*0198*/ 	.word	0xffffffff


	//   ....[23]....
        /*019c*/ 	.word	0xffffffff


	//----- nvinfo : EIATTR_COOP_GROUP_INSTR_OFFSETS
	.align		4
.L_202:
        /*01a0*/ 	.byte	0x04, 0x28
        /*01a2*/ 	.short	(.L_204 - .L_203)


	//   ....[0]....
.L_203:
        /*01a4*/ 	.word	0x00003fa0


	//   ....[1]....
        /*01a8*/ 	.word	0x00003fc0


	//   ....[2]....
        /*01ac*/ 	.word	0x00004020


	//   ....[3]....
        /*01b0*/ 	.word	0x00004040


	//   ....[4]....
        /*01b4*/ 	.word	0x000048e0


	//   ....[5]....
        /*01b8*/ 	.word	0x00004970


	//   ....[6]....
        /*01bc*/ 	.word	0x00004b10


	//   ....[7]....
        /*01c0*/ 	.word	0x00004b70


	//   ....[8]....
        /*01c4*/ 	.word	0x00008510


	//   ....[9]....
        /*01c8*/ 	.word	0x000085a0


	//   ....[10]....
        /*01cc*/ 	.word	0x00008610


	//   ....[11]....
        /*01d0*/ 	.word	0x000086b0


	//   ....[12]....
        /*01d4*/ 	.word	0x000086e0


	//   ....[13]....
        /*01d8*/ 	.word	0x00008710


	//   ....[14]....
        /*01dc*/ 	.word	0x000089d0


	//   ....[15]....
        /*01e0*/ 	.word	0x00008a60


	//   ....[16]....
        /*01e4*/ 	.word	0x0000af90


	//   ....[17]....
        /*01e8*/ 	.word	0x0000afa0


	//   ....[18]....
        /*01ec*/ 	.word	0x0000afb0


	//   ....[19]....
        /*01f0*/ 	.word	0x0000afc0


	//   ....[20]....
        /*01f4*/ 	.word	0x0000aff0


	//   ....[21]....
        /*01f8*/ 	.word	0x0000b010


	//   ....[22]....
        /*01fc*/ 	.word	0x0000b030


	//   ....[23]....
        /*0200*/ 	.word	0x0000b040


	//----- nvinfo : EIATTR_EXIT_INSTR_OFFSETS
	.align		4
.L_204:
        /*0204*/ 	.byte	0x04, 0x1c
        /*0206*/ 	.short	(.L_206 - .L_205)


	//   ....[0]....
.L_205:
        /*0208*/ 	.word	0x00000170


	//   ....[1]....
        /*020c*/ 	.word	0x0000be80


	//   ....[2]....
        /*0210*/ 	.word	0x0000c480


	//   ....[3]....
        /*0214*/ 	.word	0x0000c500


	//----- nvinfo : EIATTR_CTAIDZ_USED
	.align		4
.L_206:
        /*0218*/ 	.byte	0x01, 0x04
	.zero		2


	//----- nvinfo : EIATTR_CRS_STACK_SIZE
	.align		4
        /*021c*/ 	.byte	0x04, 0x1e
        /*021e*/ 	.short	(.L_208 - .L_207)
.L_207:
        /*0220*/ 	.word	0x00000000
.L_208:


//--------------------- .nv.info._ZN5flash16flash_fwd_kernelI23Flash_fwd_kernel_traitsILi32ELi128ELi128ELi4ELb0ELb0EN7cutlass10bfloat16_tE19Flash_kernel_traitsILi32ELi128ELi128ELi4ES3_EELb1ELb1ELb0ELb0ELb0ELb1ELb0ELb0EEEvNS_16Flash_fwd_paramsE --------------------------
	.section	.nv.info._ZN5flash16flash_fwd_kernelI23Flash_fwd_kernel_traitsILi32ELi128ELi128ELi4ELb0ELb0EN7cutlass10bfloat16_tE19Flash_kernel_traitsILi32ELi128ELi128ELi4ES3_EELb1ELb1ELb0ELb0ELb0ELb1ELb0ELb0EEEvNS_16Flash_fwd_paramsE,"",@"SHT_CUDA_INFO"
	.sectionflags	@""
	.align	4


	//----- nvinfo : EIATTR_CUDA_API_VERSION
	.align		4
        /*0000*/ 	.byte	0x04, 0x37
        /*0002*/ 	.short	(.L_210 - .L_209)
.L_209:
        /*0004*/ 	.word	0x00000082


	//----- nvinfo : EIATTR_SW2861232_WAR
	.align		4
.L_210:
        /*0008*/ 	.byte	0x01, 0x35
	.zero		2


	//----- nvinfo : EIATTR_PARAM_CBANK
	.align		4
        /*000c*/ 	.byte	0x04, 0x0a
        /*000e*/ 	.short	(.L_212 - .L_211)
	.align		4
.L_211:
        /*0010*/ 	.word	index@(.nv.constant0._ZN5flash16flash_fwd_kernelI23Flash_fwd_kernel_traitsILi32ELi128ELi128ELi4ELb0ELb0EN7cutlass10bfloat16_tE19Flash_kernel_traitsILi32ELi128ELi128ELi4ES3_EELb1ELb1ELb0ELb0ELb0ELb1ELb0ELb0EEEvNS_16Flash_fwd_paramsE)
        /*0014*/ 	.short	0x0160
        /*0016*/ 	.short	0x01d0


	//----- nvinfo : EIATTR_CBANK_PARAM_SIZE
	.align		4
.L_212:
        /*0018*/ 	.byte	0x03, 0x19
        /*001a*/ 	.short	0x01d0


	//----- nvinfo : EIATTR_KPARAM_INFO
	.align		4
        /*001c*/ 	.byte	0x04, 0x17
        /*001e*/ 	.short	(.L_214 - .L_213)
.L_213:
        /*0020*/ 	.word	0x00000000
        /*0024*/ 	.short	0x0000
        /*0026*/ 	.short	0x0000
        /*0028*/ 	.byte	0x00, 0xf0, 0x41, 0x07


	//----- nvinfo : EIATTR_MAXREG_COUNT
	.align		4
.L_214:
        /*002c*/ 	.byte	0x03, 0x1b
        /*002e*/ 	.short	0x00ff


	//----- nvinfo : EIATTR_NUM_BARRIERS
	.align		4
        /*0030*/ 	.byte	0x02, 0x4c
        /*0032*/ 	.byte	0x01
	.zero		1


	//----- nvinfo : EIATTR_ANNOTATIONS
	.align		4
        /*0034*/ 	.byte	0x04, 0x55
        /*0036*/ 	.short	(.L_216 - .L_215)


	//   ....[0]....
.L_215:
        /* <DEDUP_REMOVED lines=47> */


	//----- nvinfo : EIATTR_MERCURY_ISA_VERSION
	.align		4
.L_216:
        /*0310*/ 	.byte	0x03, 0x5f
        /*0312*/ 	.short	0x0000


	//----- nvinfo : EIATTR_COOP_GROUP_MASK_REGIDS
	.align		4
        /*0314*/ 	.byte	0x04, 0x29
        /*0316*/ 	.short	(.L_218 - .L_217)


	//   ....[0]....
.L_217:
        /*0318*/ 	.word	0xffffffff


	//   ....[1]....
        /*031c*/ 	.word	0xffffffff


	//   ....[2]....
        /*0320*/ 	.word	0xffffffff


	//   ....[3]....
        /*0324*/ 	.word	0xffffffff


	//   ....[4]....
        /*0328*/ 	.word	0xffffffff


	//   ....[5]....
        /*032c*/ 	.word	0xffffffff


	//   ....[6]....
        /*0330*/ 	.word	0xffffffff


	//   ....[7]....
        /*0334*/ 	.word	0xffffffff


	//   ....[8]....
        /*0338*/ 	.word	0xffffffff


	//   ....[9]....
        /*033c*/ 	.word	0xffffffff


	//   ....[10]....
        /*0340*/ 	.word	0xffffffff


	//   ....[11]....
        /*0344*/ 	.word	0xffffffff


	//   ....[12]....
        /*0348*/ 	.word	0xffffffff


	//   ....[13]....
        /*034c*/ 	.word	0xffffffff


	//   ....[14]....
        /*0350*/ 	.word	0xffffffff


	//   ....[15]....
        /*0354*/ 	.word	0xffffffff


	//   ....[16]....
        /*0358*/ 	.word	0xffffffff


	//   ....[17]....
        /*035c*/ 	.word	0xffffffff


	//   ....[18]....
        /*0360*/ 	.word	0xffffffff


	//   ....[19]....
        /*0364*/ 	.word	0xffffffff


	//   ....[20]....
        /*0368*/ 	.word	0xffffffff


	//   ....[21]....
        /*036c*/ 	.word	0xffffffff


	//   ....[22]....
        /*0370*/ 	.word	0xffffffff


	//   ....[23]....
        /*0374*/ 	.word	0xffffffff


	//   ....[24]....
        /*0378*/ 	.word	0xffffffff


	//   ....[25]....
        /*037c*/ 	.word	0xffffffff


	//   ....[26]....
        /*0380*/ 	.word	0xffffffff


	//   ....[27]....
        /*0384*/ 	.word	0xffffffff


	//   ....[28]....
        /*0388*/ 	.word	0xffffffff


	//   ....[29]....
        /*038c*/ 	.word	0xffffffff


	//   ....[30]....
        /*0390*/ 	.word	0xffffffff


	//   ....[31]....
        /*0394*/ 	.word	0xffffffff


	//----- nvinfo : EIATTR_COOP_GROUP_INSTR_OFFSETS
	.align		4
.L_218:
        /*0398*/ 	.byte	0x04, 0x28
        /*039a*/ 	.short	(.L_220 - .L_219)


	//   ....[0]....
.L_219:
        /*039c*/ 	.word	0x00003ef0


	//   ....[1]....
        /*03a0*/ 	.word	0x00004090


	//   ....[2]....
        /*03a4*/ 	.word	0x00004290


	//   ....[3]....
        /*03a8*/ 	.word	0x00004480


	//   ....[4]....
        /*03ac*/ 	.word	0x00004660


	//   ....[5]....
        /*03b0*/ 	.word	0x00004710


	//   ....[6]....
        /*03b4*/ 	.word	0x00004970


	//   ....[7]....
        /*03b8*/ 	.word	0x00004ab0


	//   ....[8]....
        /*03bc*/ 	.word	0x0000b640


	//   ....[9]....
        /*03c0*/ 	.word	0x0000b700


	//   ....[10]....
        /*03c4*/ 	.word	0x0000b720


	//   ....[11]....
        /*03c8*/ 	.word	0x0000b7c0


	//   ....[12]....
        /*03cc*/ 	.word	0x0000c320


	//   ....[13]....
        /*03d0*/ 	.word	0x0000c360


	//   ....[14]....
        /*03d4*/ 	.word	0x0000c3f0


	//   ....[15]....
        /*03d8*/ 	.word	0x0000c430


	//   ....[16]....
        /*03dc*/ 	.word	0x00012b60


	//   ....[17]....
        /*03e0*/ 	.word	0x00012ca0


	//   ....[18]....
        /*03e4*/ 	.word	0x00012cd0


	//   ....[19]....
        /*03e8*/ 	.word	0x00012ce0


	//   ....[20]....
        /*03ec*/ 	.word	0x00012d00


	//   ....[21]....
        /*03f0*/ 	.word	0x00012d20


	//   ....[22]....
        /*03f4*/ 	.word	0x00012d40


	//   ....[23]....
        /*03f8*/ 	.word	0x00012d60


	//   ....[24]....
        /*03fc*/ 	.word	0x00017820


	//   ....[25]....
        /*0400*/ 	.word	0x00017930


	//   ....[26]....
        /*0404*/ 	.word	0x00017bc0


	//   ....[27]....
        /*0408*/ 	.word	0x00017bd0


	//   ....[28]....
        /*040c*/ 	.word	0x00017be0


	//   ....[29]....
        /*0410*/ 	.word	0x00017c00


	//   ....[30]....
        /*0414*/ 	.word	0x00017c30


	//   ....[31]....
        /*0418*/ 	.word	0x00017c40


	//----- nvinfo : EIATTR_EXIT_INSTR_OFFSETS
	.align		4
.L_220:
        /*041c*/ 	.byte	0x04, 0x1c
        /*041e*/ 	.short	(.L_222 - .L_221)


	//   ....[0]....
.L_221:
        /*0420*/ 	.word	0x00000730


	//   ....[1]....
        /*0424*/ 	.word	0x00018ae0


	//   ....[2]....
        /*0428*/ 	.word	0x00018ba0


	//   ....[3]....
        /*042c*/ 	.word	0x000194c0


	//   ....[4]....
        /*0430*/ 	.word	0x00019540


	//----- nvinfo : EIATTR_CTAIDZ_USED
	.align		4
.L_222:
        /*0434*/ 	.byte	0x01, 0x04
	.zero		2


	//----- nvinfo : EIATTR_CRS_STACK_SIZE
	.align		4
        /*0438*/ 	.byte	0x04, 0x1e
        /*043a*/ 	.short	(.L_224 - .L_223)
.L_223:
        /*043c*/ 	.word	0x00000000
.L_224:


//--------------------- .nv.info._ZN5flash16flash_fwd_kernelI23Flash_fwd_kernel_traitsILi32ELi128ELi128ELi4ELb0ELb0EN7cutlass10bfloat16_tE19Flash_kernel_traitsILi32ELi128ELi128ELi4ES3_EELb0ELb1ELb0ELb0ELb0ELb1ELb1ELb0EEEvNS_16Flash_fwd_paramsE --------------------------
	.section	.nv.info._ZN5flash16flash_fwd_kernelI23Flash_fwd_kernel_traitsILi32ELi128ELi128ELi4ELb0ELb0EN7cutlass10bfloat16_tE19Flash_kernel_traitsILi32ELi128ELi128ELi4ES3_EELb0ELb1ELb0ELb0ELb0ELb1ELb1ELb0EEEvNS_16Flash_fwd_paramsE,"",@"SHT_CUDA_INFO"
	.sectionflags	@""
	.align	4


	//----- nvinfo : EIATTR_CUDA_API_VERSION
	.align		4
        /*0000*/ 	.byte	0x04, 0x37
        /*0002*/ 	.short	(.L_226 - .L_225)
.L_225:
        /*0004*/ 	.word	0x00000082


	//----- nvinfo : EIATTR_SW2861232_WAR
	.align		4
.L_226:
        /*0008*/ 	.byte	0x01, 0x35
	.zero		2


	//----- nvinfo : EIATTR_PARAM_CBANK
	.align		4
        /*000c*/ 	.byte	0x04, 0x0a
        /*000e*/ 	.short	(.L_228 - .L_227)
	.align		4
.L_227:
        /*0010*/ 	.word	index@(.nv.constant0._ZN5flash16flash_fwd_kernelI23Flash_fwd_kernel_traitsILi32ELi128ELi128ELi4ELb0ELb0EN7cutlass10bfloat16_tE19Flash_kernel_traitsILi32ELi128ELi128ELi4ES3_EELb0ELb1ELb0ELb0ELb0ELb1ELb1ELb0EEEvNS_16Flash_fwd_paramsE)
        /*0014*/ 	.short	0x0160
        /*0016*/ 	.short	0x01d0


	//----- nvinfo : EIATTR_CBANK_PARAM_SIZE
	.align		4
.L_228:
        /*0018*/ 	.byte	0x03, 0x19
        /*001a*/ 	.short	0x01d0


	//----- nvinfo : EIATTR_KPARAM_INFO
	.align		4
        /*001c*/ 	.byte	0x04, 0x17
        /*001e*/ 	.short	(.L_230 - .L_229)
.L_229:
        /*0020*/ 	.word	0x00000000
        /*0024*/ 	.short	0x0000
        /*0026*/ 	.short	0x0000
        /*0028*/ 	.byte	0x00, 0xf0, 0x41, 0x07


	//----- nvinfo : EIATTR_MAXREG_COUNT
	.align		4
.L_230:
        /*002c*/ 	.byte	0x03, 0x1b
        /*002e*/ 	.short	0x00ff


	//----- nvinfo : EIATTR_NUM_BARRIERS
	.align		4
        /*0030*/ 	.byte	0x02, 0x4c
        /*0032*/ 	.byte	0x01
	.zero		1


	//----- nvinfo : EIATTR_ANNOTATIONS
	.align		4
        /*0034*/ 	.byte	0x04, 0x55
        /*0036*/ 	.short	(.L_232 - .L_231)


	//   ....[0]....
.L_231:
        /* <DEDUP_REMOVED lines=26> */


	//----- nvinfo : EIATTR_MERCURY_ISA_VERSION
	.align		4
.L_232:
        /*01c8*/ 	.byte	0x03, 0x5f
        /*01ca*/ 	.short	0x0000


	//----- nvinfo : EIATTR_COOP_GROUP_MASK_REGIDS
	.align		4
        /*01cc*/ 	.byte	0x04, 0x29
        /*01ce*/ 	.short	(.L_234 - .L_233)


	//   ....[0]....
.L_233:
        /*01d0*/ 	.word	0xffffffff


	//   ....[1]....
        /*01d4*/ 	.word	0xffffffff


	//   ....[2]....
        /*01d8*/ 	.word	0xffffffff


	//   ....[3]....
        /*01dc*/ 	.word	0xffffffff


	//   ....[4]....
        /*01e0*/ 	.word	0xffffffff


	//   ....[5]....
        /*01e4*/ 	.word	0xffffffff


	//   ....[6]....
        /*01e8*/ 	.word	0xffffffff


	//   ....[7]....
        /*01ec*/ 	.word	0xffffffff


	//   ....[8]....
        /*01f0*/ 	.word	0xffffffff


	//   ....[9]....
        /*01f4*/ 	.word	0xffffffff


	//   ....[10]....
        /*01f8*/ 	.word	0xffffffff


	//   ....[11]....
        /*01fc*/ 	.word	0xffffffff


	//   ....[12]....
        /*0200*/ 	.word	0xffffffff


	//   ....[13]....
        /*0204*/ 	.word	0xffffffff


	//   ....[14]....
        /*0208*/ 	.word	0xffffffff


	//   ....[15]....
        /*020c*/ 	.word	0xffffffff


	//   ....[16]....
        /*0210*/ 	.word	0xffffffff


	//   ....[17]....
        /*0214*/ 	.word	0xffffffff


	//   ....[18]....
        /*0218*/ 	.word	0xffffffff


	//   ....[19]....
        /*021c*/ 	.word	0xffffffff


	//   ....[20]....
        /*0220*/ 	.word	0xffffffff


	//   ....[21]....
        /*0224*/ 	.word	0xffffffff


	//   ....[22]....
        /*0228*/ 	.word	0xffffffff


	//   ....[23]....
        /*022c*/ 	.word	0xffffffff


	//   ....[24]....
        /*0230*/ 	.word	0xffffffff


	//   ....[25]....
        /*0234*/ 	.word	0xffffffff


	//   ....[26]....
        /*0238*/ 	.word	0xffffffff


	//   ....[27]....
        /*023c*/ 	.word	0xffffffff


	//   ....[28]....
        /*0240*/ 	.word	0xffffffff


	//   ....[29]....
        /*0244*/ 	.word	0xffffffff


	//   ....[30]....
        /*0248*/ 	.word	0xffffffff


	//   ....[31]....
        /*024c*/ 	.word	0xffffffff


	//----- nvinfo : EIATTR_COOP_GROUP_INSTR_OFFSETS
	.align		4
.L_234:
        /*0250*/ 	.byte	0x04, 0x28
        /*0252*/ 	.short	(.L_236 - .L_235)


	//   ....[0]....
.L_235:
        /*0254*/ 	.word	0x00004770


	//   ....[1]....
        /*0258*/ 	.word	0x00004790


	//   ....[2]....
        /*025c*/ 	.word	0x000047d0


	//   ....[3]....
        /*0260*/ 	.word	0x000047e0


	//   ....[4]....
        /*0264*/ 	.word	0x00005070


	//   ....[5]....
        /*0268*/ 	.word	0x00005100


	//   ....[6]....
        /*026c*/ 	.word	0x00005290


	//   ....[7]....
        /*0270*/ 	.word	0x000052f0


	//   ....[8]....
        /*0274*/ 	.word	0x00009bd0


	//   ....[9]....
        /*0278*/ 	.word	0x00009bf0


	//   ....[10]....
        /*027c*/ 	.word	0x0000a070


	//   ....[11]....
        /*0280*/ 	.word	0x0000a0d0


	//   ....[12]....
        /*0284*/ 	.word	0x0000a9d0


	//   ....[13]....
        /*0288*/ 	.word	0x0000aa90


	//   ....[14]....
        /*028c*/ 	.word	0x0000aaa0


	//   ....[15]....
        /*0290*/ 	.word	0x0000aaf0


	//   ....[16]....
        /*0294*/ 	.word	0x0000ed40


	//   ....[17]....
        /*0298*/ 	.word	0x0000edd0


	//   ....[18]....
        /*029c*/ 	.word	0x0000ee40


	//   ....[19]....
        /*02a0*/ 	.word	0x0000eee0


	//   ....[20]....
        /*02a4*/ 	.word	0x0000ef10


	//   ....[21]....
        /*02a8*/ 	.word	0x0000ef40


	//   ....[22]....
        /*02ac*/ 	.word	0x0000f1f0


	//   ....[23]....
        /*02b0*/ 	.word	0x0000f290


	//   ....[24]....
        /*02b4*/ 	.word	0x000117a0


	//   ....[25]....
        /*02b8*/ 	.word	0x000117b0


	//   ....[26]....
        /*02bc*/ 	.word	0x000117c0


	//   ....[27]....
        /*02c0*/ 	.word	0x000117f0


	//   ....[28]....
        /*02c4*/ 	.word	0x00011810


	//   ....[29]....
        /*02c8*/ 	.word	0x00011830


	//   ....[30]....
        /*02cc*/ 	.word	0x00011840


	//   ....[31]....
        /*02d0*/ 	.word	0x00011870


	//----- nvinfo : EIATTR_EXIT_INSTR_OFFSETS
	.align		4
.L_236:
        /*02d4*/ 	.byte	0x04, 0x1c
        /*02d6*/ 	.short	(.L_238 - .L_237)


	//   ....[0]....
.L_237:
        /*02d8*/ 	.word	0x000002f0


	//   ....[1]....
        /*02dc*/ 	.word	0x00012930


	//   ....[2]....
        /*02e0*/ 	.word	0x000129f0


	//   ....[3]....
        /*02e4*/ 	.word	0x000132a0


	//   ....[4]....
        /*02e8*/ 	.word	0x00013320


	//----- nvinfo : EIATTR_CTAIDZ_USED
	.align		4
.L_238:
        /*02ec*/ 	.byte	0x01, 0x04
	.zero		2


	//----- nvinfo : EIATTR_CRS_STACK_SIZE
	.align		4
        /*02f0*/ 	.byte	0x04, 0x1e
        /*02f2*/ 	.short	(.L_240 - .L_239)
.L_239:
        /*02f4*/ 	.word	0x00000000
.L_240:


//--------------------- .nv.info._ZN5flash16flash_fwd_kernelI23Flash_fwd_kernel_traitsILi32ELi128ELi128ELi4ELb0ELb0EN7cutlass10bfloat16_tE19Flash_kernel_traitsILi32ELi128ELi128ELi4ES3_EELb1ELb1ELb0ELb1ELb0ELb0ELb0ELb0EEEvNS_16Flash_fwd_paramsE --------------------------
	.section	.nv.info._ZN5flash16flash_fwd_kernelI23Flash_fwd_kernel_traitsILi32ELi128ELi128ELi4ELb0ELb0EN7cutlass10bfloat16_tE19Flash_kernel_traitsILi32ELi128ELi128ELi4ES3_EELb1ELb1ELb0ELb1ELb0ELb0ELb0ELb0EEEvNS_16Flash_fwd_paramsE,"",@"SHT_CUDA_INFO"
	.sectionflags	@""
	.align	4


	//----- nvinfo : EIATTR_CUDA_API_VERSION
	.align		4
        /*0000*/ 	.byte	0x04, 0x37
        /*0002*/ 	.short	(.L_242 - .L_241)
.L_241:
        /*0004*/ 	.word	0x00000082


	//----- nvinfo : EIATTR_SW2861232_WAR
	.align		4
.L_242:
        /*0008*/ 	.byte	0x01, 0x35
	.zero		2


	//----- nvinfo : EIATTR_PARAM_CBANK
	.align		4
        /*000c*/ 	.byte	0x04, 0x0a
        /*000e*/ 	.short	(.L_244 - .L_243)
	.align		4
.L_243:
        /*0010*/ 	.word	index@(.nv.constant0._ZN5flash16flash_fwd_kernelI23Flash_fwd_kernel_traitsILi32ELi128ELi128ELi4ELb0ELb0EN7cutlass10bfloat16_tE19Flash_kernel_traitsILi32ELi128ELi128ELi4ES3_EELb1ELb1ELb0ELb1ELb0ELb0ELb0ELb0EEEvNS_16Flash_fwd_paramsE)
        /*0014*/ 	.short	0x0160
        /*0016*/ 	.short	0x01d0


	//----- nvinfo : EIATTR_CBANK_PARAM_SIZE
	.align		4
.L_244:
        /*0018*/ 	.byte	0x03, 0x19
        /*001a*/ 	.short	0x01d0


	//----- nvinfo : EIATTR_KPARAM_INFO
	.align		4
        /*001c*/ 	.byte	0x04, 0x17
        /*001e*/ 	.short	(.L_246 - .L_245)
.L_245:
        /*0020*/ 	.word	0x00000000
        /*0024*/ 	.short	0x0000
        /*0026*/ 	.short	0x0000
        /*0028*/ 	.byte	0x00, 0xf0, 0x41, 0x07


	//----- nvinfo : EIATTR_MAXREG_COUNT
	.align		4
.L_246:
        /*002c*/ 	.byte	0x03, 0x1b
        /*002e*/ 	.short	0x00ff


	//----- nvinfo : EIATTR_NUM_BARRIERS
	.align		4
        /*0030*/ 	.byte	0x02, 0x4c
        /*0032*/ 	.byte	0x01
	.zero		1


	//----- nvinfo : EIATTR_ANNOTATIONS
	.align		4
        /*0034*/ 	.byte	0x04, 0x55
        /*0036*/ 	.short	(.L_248 - .L_247)


	//   ....[0]....
.L_247:
        /* <DEDUP_REMOVED lines=10> */


	//----- nvinfo : EIATTR_MERCURY_ISA_VERSION
	.align		4
.L_248:
        /*00c8*/ 	.byte	0x03, 0x5f
        /*00ca*/ 	.short	0x0000


	//----- nvinfo : EIATTR_COOP_GROUP_MASK_REGIDS
	.align		4
        /*00cc*/ 	.byte	0x04, 0x29
        /*00ce*/ 	.short	(.L_250 - .L_249)


	//   ....[0]....
.L_249:
        /*00d0*/ 	.word	0xffffffff


	//   ....[1]....
        /*00d4*/ 	.word	0xffffffff


	//   ....[2]....
        /*00d8*/ 	.word	0xffffffff


	//   ....[3]....
        /*00dc*/ 	.word	0xffffffff


	//   ....[4]....
        /*00e0*/ 	.word	0xffffffff


	//   ....[5]....
        /*00e4*/ 	.word	0xffffffff


	//   ....[6]....
        /*00e8*/ 	.word	0xffffffff


	//   ....[7]....
        /*00ec*/ 	.word	0xffffffff


	//   ....[8]....
        /*00f0*/ 	.word	0xffffffff


	//   ....[9]....
        /*00f4*/ 	.word	0xffffffff


	//   ....[10]....
        /*00f8*/ 	.word	0xffffffff


	//   ....[11]....
        /*00fc*/ 	.word	0xffffffff


	//   ....[12]....
        /*0100*/ 	.word	0xffffffff


	//   ....[13]....
        /*0104*/ 	.word	0xffffffff


	//   ....[14]....
        /*0108*/ 	.word	0xffffffff


	//   ....[15]....
        /*010c*/ 	.word	0xffffffff


	//   ....[16]....
        /*0110*/ 	.word	0xffffffff


	//   ....[17]....
        /*0114*/ 	.word	0xffffffff


	//   ....[18]....
        /*0118*/ 	.word	0xffffffff


	//   ....[19]....
        /*011c*/ 	.word	0xffffffff


	//   ....[20]....
        /*0120*/ 	.word	0xffffffff


	//   ....[21]....
        /*0124*/ 	.word	0xffffffff


	//   ....[22]....
        /*0128*/ 	.word	0xffffffff


	//   ....[23]....
        /*012c*/ 	.word	0xffffffff


	//   ....[24]....
        /*0130*/ 	.word	0xffffffff


	//   ....[25]....
        /*0134*/ 	.word	0xffffffff


	//   ....[26]....
        /*0138*/ 	.word	0xffffffff


	//   ....[27]....
        /*013c*/ 	.word	0xffffffff


	//   ....[28]....
        /*0140*/ 	.word	0xffffffff


	//   ....[29]....
        /*0144*/ 	.word	0xffffffff


	//   ....[30]....
        /*0148*/ 	.word	0xffffffff


	//   ....[31]....
        /*014c*/ 	.word	0xffffffff


	//----- nvinfo : EIATTR_COOP_GROUP_INSTR_OFFSETS
	.align		4
.L_250:
        /*0150*/ 	.byte	0x04, 0x28
        /*0152*/ 	.short	(.L_252 - .L_251)


	//   ....[0]....
.L_251:
        /*0154*/ 	.word	0x00005190


	//   ....[1]....
        /*0158*/ 	.word	0x00005330


	//   ....[2]....
        /*015c*/ 	.word	0x00005380


	//   ....[3]....
        /*0160*/ 	.word	0x000055b0


	//   ....[4]....
        /*0164*/ 	.word	0x00005700


	//   ....[5]....
        /*0168*/ 	.word	0x00005890


	//   ....[6]....
        /*016c*/ 	.word	0x00005a40


	//   ....[7]....
        /*0170*/ 	.word	0x00005c20


	//   ....[8]....
        /*0174*/ 	.word	0x0000cc40


	//   ....[9]....
        /*0178*/ 	.word	0x0000cd00


	//   ....[10]....
        /*017c*/ 	.word	0x0000cd90


	//   ....[11]....
        /*0180*/ 	.word	0x0000ced0


	//   ....[12]....
        /*0184*/ 	.word	0x0000d690


	//   ....[13]....
        /*0188*/ 	.word	0x0000d840


	//   ....[14]....
        /*018c*/ 	.word	0x0000d890


	//   ....[15]....
        /*0190*/ 	.word	0x0000d9a0


	//   ....[16]....
        /*0194*/ 	.word	0x00013770


	//   ....[17]....
        /*0198*/ 	.word	0x00013800


	//   ....[18]....
        /*019c*/ 	.word	0x00013810


	//   ....[19]....
        /*01a0*/ 	.word	0x00013890


	//   ....[20]....
        /*01a4*/ 	.word	0x000147c0


	//   ....[21]....
        /*01a8*/ 	.word	0x000149c0


	//   ....[22]....
        /*01ac*/ 	.word	0x00014d30


	//   ....[23]....
        /*01b0*/ 	.word	0x00014db0


	//   ....[24]....
        /*01b4*/ 	.word	0x000185a0


	//   ....[25]....
        /*01b8*/ 	.word	0x000185e0


	//   ....[26]....
        /*01bc*/ 	.word	0x00018620


	//   ....[27]....
        /*01c0*/ 	.word	0x000186a0


	//   ....[28]....
        /*01c4*/ 	.word	0x00018720


	//   ....[29]....
        /*01c8*/ 	.word	0x00018750


	//   ....[30]....
        /*01cc*/ 	.word	0x00018790


	//   ....[31]....
        /*01d0*/ 	.word	0x00018800


	//----- nvinfo : EIATTR_EXIT_INSTR_OFFSETS
	.align		4
.L_252:
        /*01d4*/ 	.byte	0x04, 0x1c
        /*01d6*/ 	.short	(.L_254 - .L_253)


	//   ....[0]....
.L_253:
        /*01d8*/ 	.word	0x00000720


	//   ....[1]....
        /*01dc*/ 	.word	0x00019820


	//   ....[2]....
        /*01e0*/ 	.word	0x000198e0


	//   ....[3]....
        /*01e4*/ 	.word	0x0001a240


	//   ....[4]....
        /*01e8*/ 	.word	0x0001a2c0


	//----- nvinfo : EIATTR_CTAIDZ_USED
	.align		4
.L_254:
        /*01ec*/ 	.byte	0x01, 0x04
	.zero		2


	//----- nvinfo : EIATTR_CRS_STACK_SIZE
	.align		4
        /*01f0*/ 	.byte	0x04, 0x1e
        /*01f2*/ 	.short	(.L_256 - .L_255)
.L_255:
        /*01f4*/ 	.word	0x00000000
.L_256:


//--------------------- .nv.info._ZN5flash16flash_fwd_kernelI23Flash_fwd_kernel_traitsILi32ELi128ELi128ELi4ELb0ELb0EN7cutlass10bfloat16_tE19Flash_kernel_traitsILi32ELi128ELi128ELi4ES3_EELb1ELb1ELb0ELb0ELb0ELb0ELb0ELb1EEEvNS_16Flash_fwd_paramsE --------------------------
	.section	.nv.info._ZN5flash16flash_fwd_kernelI23Flash_fwd_kernel_traitsILi32ELi128ELi128ELi4ELb0ELb0EN7cutlass10bfloat16_tE19Flash_kernel_traitsILi32ELi128ELi128ELi4ES3_EELb1ELb1ELb0ELb0ELb0ELb0ELb0ELb1EEEvNS_16Flash_fwd_paramsE,"",@"SHT_CUDA_INFO"
	.sectionflags	@""
	.align	4


	//----- nvinfo : EIATTR_CUDA_API_VERSION
	.align		4
        /*0000*/ 	.byte	0x04, 0x37
        /*0002*/ 	.short	(.L_258 - .L_257)
.L_257:
        /*0004*/ 	.word	0x00000082


	//----- nvinfo : EIATTR_SW2861232_WAR
	.align		4
.L_258:
        /*0008*/ 	.byte	0x01, 0x35
	.zero		2


	//----- nvinfo : EIATTR_PARAM_CBANK
	.align		4
        /*000c*/ 	.byte	0x04, 0x0a
        /*000e*/ 	.short	(.L_260 - .L_259)
	.align		4
.L_259:
        /*0010*/ 	.word	index@(.nv.constant0._ZN5flash16flash_fwd_kernelI23Flash_fwd_kernel_traitsILi32ELi128ELi128ELi4ELb0ELb0EN7cutlass10bfloat16_tE19Flash_kernel_traitsILi32ELi128ELi128ELi4ES3_EELb1ELb1ELb0ELb0ELb0ELb0ELb0ELb1EEEvNS_16Flash_fwd_paramsE)
        /*0014*/ 	.short	0x0160
        /*0016*/ 	.short	0x01d0


	//----- nvinfo : EIATTR_CBANK_PARAM_SIZE
	.align		4
.L_260:
        /*0018*/ 	.byte	0x03, 0x19
        /*001a*/ 	.short	0x01d0


	//----- nvinfo : EIATTR_KPARAM_INFO
	.align		4
        /*001c*/ 	.byte	0x04, 0x17
        /*001e*/ 	.short	(.L_262 - .L_261)
.L_261:
        /*0020*/ 	.word	0x00000000
        /*0024*/ 	.short	0x0000
        /*0026*/ 	.short	0x0000
        /*0028*/ 	.byte	0x00, 0xf0, 0x41, 0x07


	//----- nvinfo : EIATTR_MAXREG_COUNT
	.align		4
.L_262:
        /*002c*/ 	.byte	0x03, 0x1b
        /*002e*/ 	.short	0x00ff


	//----- nvinfo : EIATTR_NUM_BARRIERS
	.align		4
        /*0030*/ 	.byte	0x02, 0x4c
        /*0032*/ 	.byte	0x01
	.zero		1


	//----- nvinfo : EIATTR_ANNOTATIONS
	.align		4
        /*0034*/ 	.byte	0x04, 0x55
        /*0036*/ 	.short	(.L_264 - .L_263)


	//   ....[0]....
.L_263:
        /* <DEDUP_REMOVED lines=405> */


	//----- nvinfo : EIATTR_MERCURY_ISA_VERSION
	.align		4
.L_264:
        /*1970*/ 	.byte	0x03, 0x5f
        /*1972*/ 	.short	0x0000


	//----- nvinfo : EIATTR_COOP_GROUP_MASK_REGIDS
	.align		4
        /*1974*/ 	.byte	0x04, 0x29
        /*1976*/ 	.short	(.L_266 - .L_265)


	//   ....[0]....
.L_265:
        /*1978*/ 	.word	0xffffffff


	//   ....[1]....
        /*197c*/ 	.word	0xffffffff


	//   ....[2]....
        /*1980*/ 	.word	0xffffffff


	//   ....[3]....
        /*1984*/ 	.word	0xffffffff


	//   ....[4]....
        /*1988*/ 	.word	0xffffffff


	//   ....[5]....
        /*198c*/ 	.word	0xffffffff


	//   ....[6]....
        /*1990*/ 	.word	0xffffffff


	//   ....[7]....
        /*1994*/ 	.word	0xffffffff


	//   ....[8]....
        /*1998*/ 	.word	0xffffffff


	//   ....[9]....
        /*199c*/ 	.word	0xffffffff


	//   ....[10]....
        /*19a0*/ 	.word	0xffffffff


	//   ....[11]....
        /*19a4*/ 	.word	0xffffffff


	//   ....[12]....
        /*19a8*/ 	.word	0xffffffff


	//   ....[13]....
        /*19ac*/ 	.word	0xffffffff


	//   ....[14]....
        /*19b0*/ 	.word	0xffffffff


	//   ....[15]....
        /*19b4*/ 	.word	0xffffffff


	//   ....[16]....
        /*19b8*/ 	.word	0xffffffff


	//   ....[17]....
        /*19bc*/ 	.word	0xffffffff


	//   ....[18]....
        /*19c0*/ 	.word	0xffffffff


	//   ....[19]....
        /*19c4*/ 	.word	0xffffffff


	//   ....[20]....
        /*19c8*/ 	.word	0xffffffff


	//   ....[21]....
        /*19cc*/ 	.word	0xffffffff


	//   ....[22]....
        /*19d0*/ 	.word	0xffffffff


	//   ....[23]....
        /*19d4*/ 	.word	0xffffffff


	//   ....[24]....
        /*19d8*/ 	.word	0xffffffff


	//   ....[25]....
        /*19dc*/ 	.word	0xffffffff


	//   ....[26]....
        /*19e0*/ 	.word	0xffffffff


	//   ....[27]....
        /*19e4*/ 	.word	0xffffffff


	//   ....[28]....
        /*19e8*/ 	.word	0xffffffff


	//   ....[29]....
        /*19ec*/ 	.word	0xffffffff


	//   ....[30]....
        /*19f0*/ 	.word	0xffffffff


	//   ....[31]....
        /*19f4*/ 	.word	0xffffffff


	//----- nvinfo : EIATTR_COOP_GROUP_INSTR_OFFSETS
	.align		4
.L_266:
        /*19f8*/ 	.byte	0x04, 0x28
        /*19fa*/ 	.short	(.L_268 - .L_267)


	//   ....[0]....
.L_267:
        /*19fc*/ 	.word	0x000039b0


	//   ....[1]....
        /*1a00*/ 	.word	0x00003a10


	//   ....[2]....
        /*1a04*/ 	.word	0x00005300


	//   ....[3]....
        /*1a08*/ 	.word	0x00005370


	//   ....[4]....
        /*1a0c*/ 	.word	0x000053a0


	//   ....[5]....
        /*1a10*/ 	.word	0x00005450


	//   ....[6]....
        /*1a14*/ 	.word	0x000054b0


	//   ....[7]....
        /*1a18*/ 	.word	0x00005840


	//   ....[8]....
        /*1a1c*/ 	.word	0x000115b0


	//   ....[9]....
        /*1a20*/ 	.word	0x00011660


	//   ....[10]....
        /*1a24*/ 	.word	0x00011700


	//   ....[11]....
        /*1a28*/ 	.word	0x000117a0


	//   ....[12]....
        /*1a2c*/ 	.word	0x00012810


	//   ....[13]....
        /*1a30*/ 	.word	0x000128f0


	//   ....[14]....
        /*1a34*/ 	.word	0x00012d20


	//   ....[15]....
        /*1a38*/ 	.word	0x00012f10


	//   ....[16]....
        /*1a3c*/ 	.word	0x0001cfc0


	//   ....[17]....
        /*1a40*/ 	.word	0x0001d010


	//   ....[18]....
        /*1a44*/ 	.word	0x0001d040


	//   ....[19]....
        /*1a48*/ 	.word	0x0001d090


	//   ....[20]....
        /*1a4c*/ 	.word	0x0001d0b0


	//   ....[21]....
        /*1a50*/ 	.word	0x0001d0d0


	//   ....[22]....
        /*1a54*/ 	.word	0x0001d0f0


	//   ....[23]....
        /*1a58*/ 	.word	0x0001d110


	//   ....[24]....
        /*1a5c*/ 	.word	0x000268e0


	//   ....[25]....
        /*1a60*/ 	.word	0x000268f0


	//   ....[26]....
        /*1a64*/ 	.word	0x00026900


	//   ....[27]....
        /*1a68*/ 	.word	0x00026910


	//   ....[28]....
        /*1a6c*/ 	.word	0x00026940


	//   ....[29]....
        /*1a70*/ 	.word	0x00026960


	//   ....[30]....
        /*1a74*/ 	.word	0x00026990


	//   ....[31]....
        /*1a78*/ 	.word	0x000269a0


	//----- nvinfo : EIATTR_EXIT_INSTR_OFFSETS
	.align		4
.L_268:
        /*1a7c*/ 	.byte	0x04, 0x1c
        /*1a7e*/ 	.short	(.L_270 - .L_269)


	//   ....[0]....
.L_269:
        /*1a80*/ 	.word	0x00000690


	//   ....[1]....
        /*1a84*/ 	.word	0x000278c0


	//   ....[2]....
        /*1a88*/ 	.word	0x00027980


	//   ....[3]....
        /*1a8c*/ 	.word	0x00028300


	//   ....[4]....
        /*1a90*/ 	.word	0x00028380


	//----- nvinfo : EIATTR_CTAIDZ_USED
	.align		4
.L_270:
        /*1a94*/ 	.byte	0x01, 0x04
	.zero		2


	//----- nvinfo : EIATTR_CRS_STACK_SIZE
	.align		4
        /*1a98*/ 	.byte	0x04, 0x1e
        /*1a9a*/ 	.short	(.L_272 - .L_271)
.L_271:
        /*1a9c*/ 	.word	0x00000000
.L_272:


//--------------------- .nv.info._ZN5flash16flash_fwd_kernelI23Flash_fwd_kernel_traitsILi32ELi128ELi128ELi4ELb0ELb0EN7cutlass10bfloat16_tE19Flash_kernel_traitsILi32ELi128ELi128ELi4ES3_EELb0ELb1ELb0ELb0ELb0ELb0ELb1ELb0EEEvNS_16Flash_fwd_paramsE --------------------------
	.section	.nv.info._ZN5flash16flash_fwd_kernelI23Flash_fwd_kernel_traitsILi32ELi128ELi128ELi4ELb0ELb0EN7cutlass10bfloat16_tE19Flash_kernel_traitsILi32ELi128ELi128ELi4ES3_EELb0ELb1ELb0ELb0ELb0ELb0ELb1ELb0EEEvNS_16Flash_fwd_paramsE,"",@"SHT_CUDA_INFO"
	.sectionflags	@""
	.align	4


	//----- nvinfo : EIATTR_CUDA_API_VERSION
	.align		4
        /*0000*/ 	.byte	0x04, 0x37
        /*0002*/ 	.short	(.L_274 - .L_273)
.L_273:
        /*0004*/ 	.word	0x00000082


	//----- nvinfo : EIATTR_SW2861232_WAR
	.align		4
.L_274:
        /*0008*/ 	.byte	0x01, 0x35
	.zero		2


	//----- nvinfo : EIATTR_PARAM_CBANK
	.align		4
        /*000c*/ 	.byte	0x04, 0x0a
        /*000e*/ 	.short	(.L_276 - .L_275)
	.align		4
.L_275:
        /*0010*/ 	.word	index@(.nv.constant0._ZN5flash16flash_fwd_kernelI23Flash_fwd_kernel_traitsILi32ELi128ELi128ELi4ELb0ELb0EN7cutlass10bfloat16_tE19Flash_kernel_traitsILi32ELi128ELi128ELi4ES3_EELb0ELb1ELb0ELb0ELb0ELb0ELb1ELb0EEEvNS_16Flash_fwd_paramsE)
        /*0014*/ 	.short	0x0160
        /*0016*/ 	.short	0x01d0


	//----- nvinfo : EIATTR_CBANK_PARAM_SIZE
	.align		4
.L_276:
        /*0018*/ 	.byte	0x03, 0x19
        /*001a*/ 	.short	0x01d0


	//----- nvinfo : EIATTR_KPARAM_INFO
	.align		4
        /*001c*/ 	.byte	0x04, 0x17
        /*001e*/ 	.short	(.L_278 - .L_277)
.L_277:
        /*0020*/ 	.word	0x00000000
        /*0024*/ 	.short	0x0000
        /*0026*/ 	.short	0x0000
        /*0028*/ 	.byte	0x00, 0xf0, 0x41, 0x07


	//----- nvinfo : EIATTR_MAXREG_COUNT
	.align		4
.L_278:
        /*002c*/ 	.byte	0x03, 0x1b
        /*002e*/ 	.short	0x00ff


	//----- nvinfo : EIATTR_NUM_BARRIERS
	.align		4
        /*0030*/ 	.byte	0x02, 0x4c
        /*0032*/ 	.byte	0x01
	.zero		1


	//----- nvinfo : EIATTR_ANNOTATIONS
	.align		4
        /*0034*/ 	.byte	0x04, 0x55
        /*0036*/ 	.short	(.L_280 - .L_279)


	//   ....[0]....
.L_279:
        /* <DEDUP_REMOVED lines=26> */


	//----- nvinfo : EIATTR_MERCURY_ISA_VERSION
	.align		4
.L_280:
        /*01c8*/ 	.byte	0x03, 0x5f
        /*01ca*/ 	.short	0x0000


	//----- nvinfo : EIATTR_COOP_GROUP_MASK_REGIDS
	.align		4
        /*01cc*/ 	.byte	0x04, 0x29
        /*01ce*/ 	.short	(.L_282 - .L_281)


	//   ....[0]....
.L_281:
        /*01d0*/ 	.word	0xffffffff


	//   ....[1]....
        /*01d4*/ 	.word	0xffffffff


	//   ....[2]....
        /*01d8*/ 	.word	0xffffffff


	//   ....[3]....
        /*01dc*/ 	.word	0xffffffff


	//   ....[4]....
        /*01e0*/ 	.word	0xffffffff


	//   ....[5]....
        /*01e4*/ 	.word	0xffffffff


	//   ....[6]....
        /*01e8*/ 	.word	0xffffffff


	//   ....[7]....
        /*01ec*/ 	.word	0xffffffff


	//   ....[8]....
        /*01f0*/ 	.word	0xffffffff


	//   ....[9]....
        /*01f4*/ 	.word	0xffffffff


	//   ....[10]....
        /*01f8*/ 	.word	0xffffffff


	//   ....[11]....
        /*01fc*/ 	.word	0xffffffff


	//   ....[12]....
        /*0200*/ 	.word	0xffffffff


	//   ....[13]....
        /*0204*/ 	.word	0xffffffff


	//   ....[14]....
        /*0208*/ 	.word	0xffffffff


	//   ....[15]....
        /*020c*/ 	.word	0xffffffff


	//   ....[16]....
        /*0210*/ 	.word	0xffffffff


	//   ....[17]....
        /*0214*/ 	.word	0xffffffff


	//   ....[18]....
        /*0218*/ 	.word	0xffffffff


	//   ....[19]....
        /*021c*/ 	.word	0xffffffff


	//   ....[20]....
        /*0220*/ 	.word	0xffffffff


	//   ....[21]....
        /*0224*/ 	.word	0xffffffff


	//   ....[22]....
        /*0228*/ 	.word	0xffffffff


	//   ....[23]....
        /*022c*/ 	.word	0xffffffff


	//   ....[24]....
        /*0230*/ 	.word	0xffffffff


	//   ....[25]....
        /*0234*/ 	.word	0xffffffff


	//   ....[26]....
        /*0238*/ 	.word	0xffffffff


	//   ....[27]....
        /*023c*/ 	.word	0xffffffff


	//   ....[28]....
        /*0240*/ 	.word	0xffffffff


	//   ....[29]....
        /*0244*/ 	.word	0xffffffff


	//   ....[30]....
        /*0248*/ 	.word	0xffffffff


	//   ....[31]....
        /*024c*/ 	.word	0xffffffff


	//----- nvinfo : EIATTR_COOP_GROUP_INSTR_OFFSETS
	.align		4
.L_282:
        /*0250*/ 	.byte	0x04, 0x28
        /*0252*/ 	.short	(.L_284 - .L_283)


	//   ....[0]....
.L_283:
        /*0254*/ 	.word	0x00004f40


	//   ....[1]....
        /*0258*/ 	.word	0x00004f60


	//   ....[2]....
        /*025c*/ 	.word	0x00004fa0


	//   ....[3]....
        /*0260*/ 	.word	0x00004fb0


	//   ....[4]....
        /*0264*/ 	.word	0x00005880


	//   ....[5]....
        /*0268*/ 	.word	0x00005910


	//   ....[6]....
        /*026c*/ 	.word	0x00005aa0


	//   ....[7]....
        /*0270*/ 	.word	0x00005b10


	//   ....[8]....
        /*0274*/ 	.word	0x0000a700


	//   ....[9]....
        /*0278*/ 	.word	0x0000a720


	//   ....[10]....
        /*027c*/ 	.word	0x0000ac20


	//   ....[11]....
        /*0280*/ 	.word	0x0000ac70


	//   ....[12]....
        /*0284*/ 	.word	0x0000b3f0


	//   ....[13]....
        /*0288*/ 	.word	0x0000b4a0


	//   ....[14]....
        /*028c*/ 	.word	0x0000b4b0


	//   ....[15]....
        /*0290*/ 	.word	0x0000b500


	//   ....[16]....
        /*0294*/ 	.word	0x0000faa0


	//   ....[17]....
        /*0298*/ 	.word	0x0000fb30


	//   ....[18]....
        /*029c*/ 	.word	0x0000fba0


	//   ....[19]....
        /*02a0*/ 	.word	0x0000fc40


	//   ....[20]....
        /*02a4*/ 	.word	0x0000fc70


	//   ....[21]....
        /*02a8*/ 	.word	0x0000fca0


	//   ....[22]....
        /*02ac*/ 	.word	0x0000ff50


	//   ....[23]....
        /*02b0*/ 	.word	0x0000ffe0


	//   ....[24]....
        /*02b4*/ 	.word	0x00012520


	//   ....[25]....
        /*02b8*/ 	.word	0x00012530


	//   ....[26]....
        /*02bc*/ 	.word	0x00012540


	//   ....[27]....
        /*02c0*/ 	.word	0x00012570


	//   ....[28]....
        /*02c4*/ 	.word	0x00012590


	//   ....[29]....
        /*02c8*/ 	.word	0x000125b0


	//   ....[30]....
        /*02cc*/ 	.word	0x000125c0


	//   ....[31]....
        /*02d0*/ 	.word	0x000125f0


	//----- nvinfo : EIATTR_EXIT_INSTR_OFFSETS
	.align		4
.L_284:
        /*02d4*/ 	.byte	0x04, 0x1c
        /*02d6*/ 	.short	(.L_286 - .L_285)


	//   ....[0]....
.L_285:
        /*02d8*/ 	.word	0x00000300


	//   ....[1]....
        /*02dc*/ 	.word	0x00013730


	//   ....[2]....
        /*02e0*/ 	.word	0x000137f0


	//   ....[3]....
        /*02e4*/ 	.word	0x00014110


	//   ....[4]....
        /*02e8*/ 	.word	0x00014190


	//----- nvinfo : EIATTR_CTAIDZ_USED
	.align		4
.L_286:
        /*02ec*/ 	.byte	0x01, 0x04
	.zero		2


	//----- nvinfo : EIATTR_CRS_STACK_SIZE
	.align		4
        /*02f0*/ 	.byte	0x04, 0x1e
        /*02f2*/ 	.short	(.L_288 - .L_287)
.L_287:
        /*02f4*/ 	.word	0x00000000
.L_288:


//--------------------- .nv.info._ZN5flash16flash_fwd_kernelI23Flash_fwd_kernel_traitsILi32ELi128ELi128ELi4ELb0ELb0EN7cutlass10bfloat16_tE19Flash_kernel_traitsILi32ELi128ELi128ELi4ES3_EELb1ELb1ELb0ELb1ELb0ELb0ELb0ELb1EEEvNS_16Flash_fwd_paramsE --------------------------
	.section	.nv.info._ZN5flash16flash_fwd_kernelI23Flash_fwd_kernel_traitsILi32ELi128ELi128ELi4ELb0ELb0EN7cutlass10bfloat16_tE19Flash_kernel_traitsILi32ELi128ELi128ELi4ES3_EELb1ELb1ELb0ELb1ELb0ELb0ELb0ELb1EEEvNS_16Flash_fwd_paramsE,"",@"SHT_CUDA_INFO"
	.sectionflags	@""
	.align	4


	//----- nvinfo : EIATTR_CUDA_API_VERSION
	.align		4
        /*0000*/ 	.byte	0x04, 0x37
        /*0002*/ 	.short	(.L_290 - .L_289)
.L_289:
        /*0004*/ 	.word	0x00000082


	//----- nvinfo : EIATTR_SW2861232_WAR
	.align		4
.L_290:
        /*0008*/ 	.byte	0x01, 0x35
	.zero		2


	//----- nvinfo : EIATTR_PARAM_CBANK
	.align		4
        /*000c*/ 	.byte	0x04, 0x0a
        /*000e*/ 	.short	(.L_292 - .L_291)
	.align		4
.L_291:
        /*0010*/ 	.word	index@(.nv.constant0._ZN5flash16flash_fwd_kernelI23Flash_fwd_kernel_traitsILi32ELi128ELi128ELi4ELb0ELb0EN7cutlass10bfloat16_tE19Flash_kernel_traitsILi32ELi128ELi128ELi4ES3_EELb1ELb1ELb0ELb1ELb0ELb0ELb0ELb1EEEvNS_16Flash_fwd_paramsE)
        /*0014*/ 	.short	0x0160
        /*0016*/ 	.short	0x01d0


	//----- nvinfo : EIATTR_CBANK_PARAM_SIZE
	.align		4
.L_292:
        /*0018*/ 	.byte	0x03, 0x19
        /*001a*/ 	.short	0x01d0


	//----- nvinfo : EIATTR_KPARAM_INFO
	.align		4
        /*001c*/ 	.byte	0x04, 0x17
        /*001e*/ 	.short	(.L_294 - .L_293)
.L_293:
        /*0020*/ 	.word	0x00000000
        /*0024*/ 	.short	0x0000
        /*0026*/ 	.short	0x0000
        /*0028*/ 	.byte	0x00, 0xf0, 0x41, 0x07


	//----- nvinfo : EIATTR_MAXREG_COUNT
	.align		4
.L_294:
        /*002c*/ 	.byte	0x03, 0x1b
        /*002e*/ 	.short	0x00ff


	//----- nvinfo : EIATTR_NUM_BARRIERS
	.align		4
        /*0030*/ 	.byte	0x02, 0x4c
        /*0032*/ 	.byte	0x01
	.zero		1


	//----- nvinfo : EIATTR_ANNOTATIONS
	.align		4
        /*0034*/ 	.byte	0x04, 0x55
        /*0036*/ 	.short	(.L_296 - .L_295)


	//   ....[0]....
.L_295:
        /* <DEDUP_REMOVED lines=437> */


	//----- nvinfo : EIATTR_MERCURY_ISA_VERSION
	.align		4
.L_296:
        /*1b78*/ 	.byte	0x03, 0x5f
        /*1b7a*/ 	.short	0x0000


	//----- nvinfo : EIATTR_COOP_GROUP_MASK_REGIDS
	.align		4
        /*1b7c*/ 	.byte	0x04, 0x29
        /*1b7e*/ 	.short	(.L_298 - .L_297)


	//   ....[0]....
.L_297:
        /*1b80*/ 	.word	0xffffffff


	//   ....[1]....
        /*1b84*/ 	.word	0xffffffff


	//   ....[2]....
        /*1b88*/ 	.word	0xffffffff


	//   ....[3]....
        /*1b8c*/ 	.word	0xffffffff


	//   ....[4]....
        /*1b90*/ 	.word	0xffffffff


	//   ....[5]....
        /*1b94*/ 	.word	0xffffffff


	//   ....[6]....
        /*1b98*/ 	.word	0xffffffff


	//   ....[7]....
        /*1b9c*/ 	.word	0xffffffff


	//   ....[8]....
        /*1ba0*/ 	.word	0xffffffff


	//   ....[9]....
        /*1ba4*/ 	.word	0xffffffff


	//   ....[10]....
        /*1ba8*/ 	.word	0xffffffff


	//   ....[11]....
        /*1bac*/ 	.word	0xffffffff


	//   ....[12]....
        /*1bb0*/ 	.word	0xffffffff


	//   ....[13]....
        /*1bb4*/ 	.word	0xffffffff


	//   ....[14]....
        /*1bb8*/ 	.word	0xffffffff


	//   ....[15]....
        /*1bbc*/ 	.word	0xffffffff


	//   ....[16]....
        /*1bc0*/ 	.word	0xffffffff


	//   ....[17]....
        /*1bc4*/ 	.word	0xffffffff


	//   ....[18]....
        /*1bc8*/ 	.word	0xffffffff


	//   ....[19]....
        /*1bcc*/ 	.word	0xffffffff


	//   ....[20]....
        /*1bd0*/ 	.word	0xffffffff


	//   ....[21]....
        /*1bd4*/ 	.word	0xffffffff


	//   ....[22]....
        /*1bd8*/ 	.word	0xffffffff


	//   ....[23]....
        /*1bdc*/ 	.word	0xffffffff


	//   ....[24]....
        /*1be0*/ 	.word	0xffffffff


	//   ....[25]....
        /*1be4*/ 	.word	0xffffffff


	//   ....[26]....
        /*1be8*/ 	.word	0xffffffff


	//   ....[27]....
        /*1bec*/ 	.word	0xffffffff


	//   ....[28]....
        /*1bf0*/ 	.word	0xffffffff


	//   ....[29]....
        /*1bf4*/ 	.word	0xffffffff


	//   ....[30]....
        /*1bf8*/ 	.word	0xffffffff


	//   ....[31]....
        /*1bfc*/ 	.word	0xffffffff


	//   ....[32]....
        /*1c00*/ 	.word	0xffffffff


	//   ....[33]....
        /*1c04*/ 	.word	0xffffffff


	//   ....[34]....
        /*1c08*/ 	.word	0xffffffff


	//   ....[35]....
        /*1c0c*/ 	.word	0xffffffff


	//   ....[36]....
        /*1c10*/ 	.word	0xffffffff


	//   ....[37]....
        /*1c14*/ 	.word	0xffffffff


	//   ....[38]....
        /*1c18*/ 	.word	0xffffffff


	//   ....[39]....
        /*1c1c*/ 	.word	0xffffffff


	//----- nvinfo : EIATTR_COOP_GROUP_INSTR_OFFSETS
	.align		4
.L_298:
        /*1c20*/ 	.byte	0x04, 0x28
        /*1c22*/ 	.short	(.L_300 - .L_299)


	//   ....[0]....
.L_299:
        /*1c24*/ 	.word	0x000059a0


	//   ....[1]....
        /*1c28*/ 	.word	0x00005a50


	//   ....[2]....
        /*1c2c*/ 	.word	0x00005a80


	//   ....[3]....
        /*1c30*/ 	.word	0x00005ac0


	//   ....[4]....
        /*1c34*/ 	.word	0x00005ae0


	//   ....[5]....
        /*1c38*/ 	.word	0x00005b00


	//   ....[6]....
        /*1c3c*/ 	.word	0x00005b20


	//   ....[7]....
        /*1c40*/ 	.word	0x00005b70


	//   ....[8]....
        /*1c44*/ 	.word	0x000138d0


	//   ....[9]....
        /*1c48*/ 	.word	0x00013950


	//   ....[10]....
        /*1c4c*/ 	.word	0x000140b0


	//   ....[11]....
        /*1c50*/ 	.word	0x000140d0


	//   ....[12]....
        /*1c54*/ 	.word	0x00014730


	//   ....[13]....
        /*1c58*/ 	.word	0x00014750


	//   ....[14]....
        /*1c5c*/ 	.word	0x00014d60


	//   ....[15]....
        /*1c60*/ 	.word	0x00014d80


	//   ....[16]....
        /*1c64*/ 	.word	0x00020d20


	//   ....[17]....
        /*1c68*/ 	.word	0x00020e10


	//   ....[18]....
        /*1c6c*/ 	.word	0x00020e80


	//   ....[19]....
        /*1c70*/ 	.word	0x00020f30


	//   ....[20]....
        /*1c74*/ 	.word	0x000213d0


	//   ....[21]....
        /*1c78*/ 	.word	0x00021430


	//   ....[22]....
        /*1c7c*/ 	.word	0x00021490


	//   ....[23]....
        /*1c80*/ 	.word	0x000214e0


	//   ....[24]....
        /*1c84*/ 	.word	0x0002b3a0


	//   ....[25]....
        /*1c88*/ 	.word	0x0002b3d0


	//   ....[26]....
        /*1c8c*/ 	.word	0x0002b3e0


	//   ....[27]....
        /*1c90*/ 	.word	0x0002b3f0


	//   ....[28]....
        /*1c94*/ 	.word	0x0002b400


	//   ....[29]....
        /*1c98*/ 	.word	0x0002b430


	//   ....[30]....
        /*1c9c*/ 	.word	0x0002b450


	//   ....[31]....
        /*1ca0*/ 	.word	0x0002b470


	//   ....[32]....
        /*1ca4*/ 	.word	0x0002da80


	//   ....[33]....
        /*1ca8*/ 	.word	0x0002dae0


	//   ....[34]....
        /*1cac*/ 	.word	0x0002db30


	//   ....[35]....
        /*1cb0*/ 	.word	0x0002db70


	//   ....[36]....
        /*1cb4*/ 	.word	0x0002dbc0


	//   ....[37]....
        /*1cb8*/ 	.word	0x0002dc10


	//   ....[38]....
        /*1cbc*/ 	.word	0x0002dc60


	//   ....[39]....
        /*1cc0*/ 	.word	0x0002dca0


	//----- nvinfo : EIATTR_EXIT_INSTR_OFFSETS
	.align		4
.L_300:
        /*1cc4*/ 	.byte	0x04, 0x1c
        /*1cc6*/ 	.short	(.L_302 - .L_301)


	//   ....[0]....
.L_301:
        /*1cc8*/ 	.word	0x00000080


	//----- nvinfo : EIATTR_CTAIDZ_USED
	.align		4
.L_302:
        /*1ccc*/ 	.byte	0x01, 0x04
	.zero		2


	//----- nvinfo : EIATTR_CRS_STACK_SIZE
	.align		4
        /*1cd0*/ 	.byte	0x04, 0x1e
        /*1cd2*/ 	.short	(.L_304 - .L_303)
.L_303:
        /*1cd4*/ 	.word	0x00000000
.L_304:


//--------------------- .nv.info._ZN5flash16flash_fwd_kernelI23Flash_fwd_kernel_traitsILi32ELi128ELi128ELi4ELb0ELb0EN7cutlass10bfloat16_tE19Flash_kernel_traitsILi32ELi128ELi128ELi4ES3_EELb0ELb1ELb0ELb1ELb0ELb0ELb1ELb0EEEvNS_16Flash_fwd_paramsE --------------------------
	.section	.nv.info._ZN5flash16flash_fwd_kernelI23Flash_fwd_kernel_traitsILi32ELi128ELi128ELi4ELb0ELb0EN7cutlass10bfloat16_tE19Flash_kernel_traitsILi32ELi128ELi128ELi4ES3_EELb0ELb1ELb0ELb1ELb0ELb0ELb1ELb0EEEvNS_16Flash_fwd_paramsE,"",@"SHT_CUDA_INFO"
	.sectionflags	@""
	.align	4


	//----- nvinfo : EIATTR_CUDA_API_VERSION
	.align		4
        /*0000*/ 	.byte	0x04, 0x37
        /*0002*/ 	.short	(.L_306 - .L_305)
.L_305:
        /*0004*/ 	.word	0x00000082


	//----- nvinfo : EIATTR_SW2861232_WAR
	.align		4
.L_306:
        /*0008*/ 	.byte	0x01, 0x35
	.zero		2


	//----- nvinfo : EIATTR_PARAM_CBANK
	.align		4
        /*000c*/ 	.byte	0x04, 0x0a
        /*000e*/ 	.short	(.L_308 - .L_307)
	.align		4
.L_307:
        /*0010*/ 	.word	index@(.nv.constant0._ZN5flash16flash_fwd_kernelI23Flash_fwd_kernel_traitsILi32ELi128ELi128ELi4ELb0ELb0EN7cutlass10bfloat16_tE19Flash_kernel_traitsILi32ELi128ELi128ELi4ES3_EELb0ELb1ELb0ELb1ELb0ELb0ELb1ELb0EEEvNS_16Flash_fwd_paramsE)
        /*0014*/ 	.short	0x0160
        /*0016*/ 	.short	0x01d0


	//----- nvinfo : EIATTR_CBANK_PARAM_SIZE
	.align		4
.L_308:
        /*0018*/ 	.byte	0x03, 0x19
        /*001a*/ 	.short	0x01d0


	//----- nvinfo : EIATTR_KPARAM_INFO
	.align		4
        /*001c*/ 	.byte	0x04, 0x17
        /*001e*/ 	.short	(.L_310 - .L_309)
.L_309:
        /*0020*/ 	.word	0x00000000
        /*0024*/ 	.short	0x0000
        /*0026*/ 	.short	0x0000
        /*0028*/ 	.byte	0x00, 0xf0, 0x41, 0x07


	//----- nvinfo : EIATTR_MAXREG_COUNT
	.align		4
.L_310:
        /*002c*/ 	.byte	0x03, 0x1b
        /*002e*/ 	.short	0x00ff


	//----- nvinfo : EIATTR_NUM_BARRIERS
	.align		4
        /*0030*/ 	.byte	0x02, 0x4c
        /*0032*/ 	.byte	0x01
	.zero		1


	//----- nvinfo : EIATTR_ANNOTATIONS
	.align		4
        /*0034*/ 	.byte	0x04, 0x55
        /*0036*/ 	.short	(.L_312 - .L_311)


	//   ....[0]....
.L_311:
        /* <DEDUP_REMOVED lines=9> */


	//----- nvinfo : EIATTR_MERCURY_ISA_VERSION
	.align		4
.L_312:
        /*00b0*/ 	.byte	0x03, 0x5f
        /*00b2*/ 	.short	0x0000


	//----- nvinfo : EIATTR_COOP_GROUP_MASK_REGIDS
	.align		4
        /*00b4*/ 	.byte	0x04, 0x29
        /*00b6*/ 	.short	(.L_314 - .L_313)


	//   ....[0]....
.L_313:
        /*00b8*/ 	.word	0xffffffff


	//   ....[1]....
        /*00bc*/ 	.word	0xffffffff


	//   ....[2]....
        /*00c0*/ 	.word	0xffffffff


	//   ....[3]....
        /*00c4*/ 	.word	0xffffffff


	//   ....[4]....
        /*00c8*/ 	.word	0xffffffff


	//   ....[5]....
        /*00cc*/ 	.word	0xffffffff


	//   ....[6]....
        /*00d0*/ 	.word	0xffffffff


	//   ....[7]....
        /*00d4*/ 	.word	0xffffffff


	//   ....[8]....
        /*00d8*/ 	.word	0xffffffff


	//   ....[9]....
        /*00dc*/ 	.word	0xffffffff


	//   ....[10]....
        /*00e0*/ 	.word	0xffffffff


	//   ....[11]....
        /*00e4*/ 	.word	0xffffffff


	//   ....[12]....
        /*00e8*/ 	.word	0xffffffff


	//   ....[13]....
        /*00ec*/ 	.word	0xffffffff


	//   ....[14]....
        /*00f0*/ 	.word	0xffffffff


	//   ....[15]....
        /*00f4*/ 	.word	0xffffffff


	//   ....[16]....
        /*00f8*/ 	.word	0xffffffff


	//   ....[17]....
        /*00fc*/ 	.word	0xffffffff


	//   ....[18]....
        /*0100*/ 	.word	0xffffffff


	//   ....[19]....
        /*0104*/ 	.word	0xffffffff


	//   ....[20]....
        /*0108*/ 	.word	0xffffffff


	//   ....[21]....
        /*010c*/ 	.word	0xffffffff


	//   ....[22]....
        /*0110*/ 	.word	0xffffffff


	//   ....[23]....
        /*0114*/ 	.word	0xffffffff


	//   ....[24]....
        /*0118*/ 	.word	0xffffffff


	//   ....[25]....
        /*011c*/ 	.word	0xffffffff


	//   ....[26]....
        /*0120*/ 	.word	0xffffffff


	//   ....[27]....
        /*0124*/ 	.word	0xffffffff


	//   ....[28]....
        /*0128*/ 	.word	0xffffffff


	//   ....[29]....
        /*012c*/ 	.word	0xffffffff


	//   ....[30]....
        /*0130*/ 	.word	0xffffffff


	//   ....[31]....
        /*0134*/ 	.word	0xffffffff


	//----- nvinfo : EIATTR_COOP_GROUP_INSTR_OFFSETS
	.align		4
.L_314:
        /*0138*/ 	.byte	0x04, 0x28
        /*013a*/ 	.short	(.L_316 - .L_315)


	//   ....[0]....
.L_315:
        /*013c*/ 	.word	0x00005c00


	//   ....[1]....
        /*0140*/ 	.word	0x00005c20


	//   ....[2]....
        /*0144*/ 	.word	0x00006240


	//   ....[3]....
        /*0148*/ 	.word	0x000062e0


	//   ....[4]....
        /*014c*/ 	.word	0x00006940


	//   ....[5]....
        /*0150*/ 	.word	0x00006a10


	//   ....[6]....
        /*0154*/ 	.word	0x00006a70


	//   ....[7]....
        /*0158*/ 	.word	0x00006b00


	//   ....[8]....
        /*015c*/ 	.word	0x0000c290


	//   ....[9]....
        /*0160*/ 	.word	0x0000c2c0


	//   ....[10]....
        /*0164*/ 	.word	0x0000c7c0


	//   ....[11]....
        /*0168*/ 	.word	0x0000c830


	//   ....[12]....
        /*016c*/ 	.word	0x0000c8f0


	//   ....[13]....
        /*0170*/ 	.word	0x0000ce10


	//   ....[14]....
        /*0174*/ 	.word	0x0000cf50


	//   ....[15]....
        /*0178*/ 	.word	0x0000cfb0


	//   ....[16]....
        /*017c*/ 	.word	0x00011b50


	//   ....[17]....
        /*0180*/ 	.word	0x00011b60


	//   ....[18]....
        /*0184*/ 	.word	0x00011b80


	//   ....[19]....
        /*0188*/ 	.word	0x00011ba0


	//   ....[20]....
        /*018c*/ 	.word	0x00012350


	//   ....[21]....
        /*0190*/ 	.word	0x00012460


	//   ....[22]....
        /*0194*/ 	.word	0x00012ca0


	//   ....[23]....
        /*0198*/ 	.word	0x00012da0


	//   ....[24]....
        /*019c*/ 	.word	0x000144e0


	//   ....[25]....
        /*01a0*/ 	.word	0x00014520


	//   ....[26]....
        /*01a4*/ 	.word	0x00014560


	//   ....[27]....
        /*01a8*/ 	.word	0x00014640


	//   ....[28]....
        /*01ac*/ 	.word	0x00014680


	//   ....[29]....
        /*01b0*/ 	.word	0x000146a0


	//   ....[30]....
        /*01b4*/ 	.word	0x000146d0


	//   ....[31]....
        /*01b8*/ 	.word	0x000147e0


	//----- nvinfo : EIATTR_EXIT_INSTR_OFFSETS
	.align		4
.L_316:
        /*01bc*/ 	.byte	0x04, 0x1c
        /*01be*/ 	.short	(.L_318 - .L_317)


	//   ....[0]....
.L_317:
        /*01c0*/ 	.word	0x000004d0


	//   ....[1]....
        /*01c4*/ 	.word	0x00015760


	//   ....[2]....
        /*01c8*/ 	.word	0x00015820


	//   ....[3]....
        /*01cc*/ 	.word	0x00016170


	//   ....[4]....
        /*01d0*/ 	.word	0x000161f0


	//----- nvinfo : EIATTR_CTAIDZ_USED
	.align		4
.L_318:
        /*01d4*/ 	.byte	0x01, 0x04
	.zero		2


	//----- nvinfo : EIATTR_CRS_STACK_SIZE
	.align		4
        /*01d8*/ 	.byte	0x04, 0x1e
        /*01da*/ 	.short	(.L_320 - .L_319)
.L_319:
        /*01dc*/ 	.word	0x00000000
.L_320:


//--------------------- .nv.callgraph             --------------------------
	.section	.nv.callgraph,"",@"SHT_CUDA_CALLGRAPH"
	.align	4
	.sectionentsize	8
	.align		4
        /*0000*/ 	.word	0x00000000
	.align		4
        /*0004*/ 	.word	0xffffffff
	.align		4
        /*0008*/ 	.word	0x00000000
	.align		4
        /*000c*/ 	.word	0xfffffffe
	.align		4
        /*0010*/ 	.word	0x00000000
	.align		4
        /*0014*/ 	.word	0xfffffffd
	.align		4
        /*0018*/ 	.word	0x00000000
	.align		4
        /*001c*/ 	.word	0xfffffffc


//--------------------- .nv.rel.action            --------------------------
	.section	.nv.rel.action,"",@"SHT_CUDA_RELOCINFO"
	.align	8
	.sectionentsize	8
        /*0000*/ 	.byte	0x73, 0x00, 0x00, 0x00, 0x00, 0x00, 0x00, 0x00, 0x00, 0x00, 0x00, 0x11, 0x25, 0x00, 0x05, 0x36


//--------------------- .nv.constant4             --------------------------
	.section	.nv.constant4,"a",@progbits
	.align	8
	.align		8
.nv.constant4:
        /*0000*/ 	.dword	_ZN72_INTERNAL_de59a32d_36_flash_fwd_hdim32_bf16_causal_sm80_cu_9949e2e8_32804cuda3std3__45__cpo5beginE
	.align		8
        /*0008*/ 	.dword	_ZN72_INTERNAL_de59a32d_36_flash_fwd_hdim32_bf16_causal_sm80_cu_9949e2e8_32804cuda3std3__45__cpo3endE
	.align		8
        /*0010*/ 	.dword	_ZN72_INTERNAL_de59a32d_36_flash_fwd_hdim32_bf16_causal_sm80_cu_9949e2e8_32804cuda3std3__45__cpo6cbeginE
	.align		8
        /*0018*/ 	.dword	_ZN72_INTERNAL_de59a32d_36_flash_fwd_hdim32_bf16_causal_sm80_cu_9949e2e8_32804cuda3std3__45__cpo4cendE
	.align		8
        /*0020*/ 	.dword	_ZN72_INTERNAL_de59a32d_36_flash_fwd_hdim32_bf16_causal_sm80_cu_9949e2e8_32804cuda3std3__474_GLOBAL__N__de59a32d_36_flash_fwd_hdim32_bf16_causal_sm80_cu_9949e2e8_32806ignoreE
	.align		8
        /*0028*/ 	.dword	_ZN72_INTERNAL_de59a32d_36_flash_fwd_hdim32_bf16_causal_sm80_cu_9949e2e8_32804cuda3std3__419piecewise_constructE
	.align		8
        /*0030*/ 	.dword	_ZN72_INTERNAL_de59a32d_36_flash_fwd_hdim32_bf16_causal_sm80_cu_9949e2e8_32804cuda3std3__48in_placeE
	.align		8
        /*0038*/ 	.dword	_ZN72_INTERNAL_de59a32d_36_flash_fwd_hdim32_bf16_causal_sm80_cu_9949e2e8_32804cuda3std6ranges3__45__cpo4swapE
	.align		8
        /*0040*/ 	.dword	_ZN72_INTERNAL_de59a32d_36_flash_fwd_hdim32_bf16_causal_sm80_cu_9949e2e8_32804cuda3std6ranges3__45__cpo9iter_moveE
	.align		8
        /*0048*/ 	.dword	_ZN72_INTERNAL_de59a32d_36_flash_fwd_hdim32_bf16_causal_sm80_cu_9949e2e8_32804cute7productE
	.align		8
        /*0050*/ 	.dword	_ZN72_INTERNAL_de59a32d_36_flash_fwd_hdim32_bf16_causal_sm80_cu_9949e2e8_32804cute1_E


//--------------------- .nv.constant0._ZN5flash16flash_fwd_kernelI23Flash_fwd_kernel_traitsILi32ELi128ELi128ELi4ELb0ELb0EN7cutlass10bfloat16_tE19Flash_kernel_traitsILi32ELi128ELi128ELi4ES3_EELb0ELb1ELb0ELb0ELb1ELb1ELb0ELb0EEEvNS_16Flash_fwd_paramsE --------------------------
	.section	.nv.constant0._ZN5flash16flash_fwd_kernelI23Flash_fwd_kernel_traitsILi32ELi128ELi128ELi4ELb0ELb0EN7cutlass10bfloat16_tE19Flash_kernel_traitsILi32ELi128ELi128ELi4ES3_EELb0ELb1ELb0ELb0ELb1ELb1ELb0ELb0EEEvNS_16Flash_fwd_paramsE,"a",@progbits
	.sectionflags	@""
	.align	4
.nv.constant0._ZN5flash16flash_fwd_kernelI23Flash_fwd_kernel_traitsILi32ELi128ELi128ELi4ELb0ELb0EN7cutlass10bfloat16_tE19Flash_kernel_traitsILi32ELi128ELi128ELi4ES3_EELb0ELb1ELb0ELb0ELb1ELb1ELb0ELb0EEEvNS_16Flash_fwd_paramsE:
	.zero		816


//--------------------- .nv.constant0._ZN5flash16flash_fwd_kernelI23Flash_fwd_kernel_traitsILi32ELi128ELi128ELi4ELb0ELb0EN7cutlass10bfloat16_tE19Flash_kernel_traitsILi32ELi128ELi128ELi4ES3_EELb0ELb1ELb0ELb0ELb0ELb1ELb0ELb0EEEvNS_16Flash_fwd_paramsE --------------------------
	.section	.nv.constant0._ZN5flash16flash_fwd_kernelI23Flash_fwd_kernel_traitsILi32ELi128ELi128ELi4ELb0ELb0EN7cutlass10bfloat16_tE19Flash_kernel_traitsILi32ELi128ELi128ELi4ES3_EELb0ELb1ELb0ELb0ELb0ELb1ELb0ELb0EEEvNS_16Flash_fwd_paramsE,"a",@progbits
	.sectionflags	@""
	.align	4
.nv.constant0._ZN5flash16flash_fwd_kernelI23Flash_fwd_kernel_traitsILi32ELi128ELi128ELi4ELb0ELb0EN7cutlass10bfloat16_tE19Flash_kernel_traitsILi32ELi128ELi128ELi4ES3_EELb0ELb1ELb0ELb0ELb0ELb1ELb0ELb0EEEvNS_16Flash_fwd_paramsE:
	.zero		816


//--------------------- .nv.constant0._ZN5flash16flash_fwd_kernelI23Flash_fwd_kernel_traitsILi32ELi128ELi128ELi4ELb0ELb0EN7cutlass10bfloat16_tE19Flash_kernel_traitsILi32ELi128ELi128ELi4ES3_EELb0ELb1ELb0ELb0ELb0ELb0ELb0ELb0EEEvNS_16Flash_fwd_paramsE --------------------------
	.section	.nv.constant0._ZN5flash16flash_fwd_kernelI23Flash_fwd_kernel_traitsILi32ELi128ELi128ELi4ELb0ELb0EN7cutlass10bfloat16_tE19Flash_kernel_traitsILi32ELi128ELi128ELi4ES3_EELb0ELb1ELb0ELb0ELb0ELb0ELb0ELb0EEEvNS_16Flash_fwd_paramsE,"a",@progbits
	.sectionflags	@""
	.align	4
.nv.constant0._ZN5flash16flash_fwd_kernelI23Flash_fwd_kernel_traitsILi32ELi128ELi128ELi4ELb0ELb0EN7cutlass10bfloat16_tE19Flash_kernel_traitsILi32ELi128ELi128ELi4ES3_EELb0ELb1ELb0ELb0ELb0ELb0ELb0ELb0EEEvNS_16Flash_fwd_paramsE:
	.zero		816


//--------------------- .nv.constant0._ZN5flash16flash_fwd_kernelI23Flash_fwd_kernel_traitsILi32ELi128ELi128ELi4ELb0ELb0EN7cutlass10bfloat16_tE19Flash_kernel_traitsILi32ELi128ELi128ELi4ES3_EELb0ELb1ELb0ELb1ELb0ELb0ELb0ELb0EEEvNS_16Flash_fwd_paramsE --------------------------
	.section	.nv.constant0._ZN5flash16flash_fwd_kernelI23Flash_fwd_kernel_traitsILi32ELi128ELi128ELi4ELb0ELb0EN7cutlass10bfloat16_tE19Flash_kernel_traitsILi32ELi128ELi128ELi4ES3_EELb0ELb1ELb0ELb1ELb0ELb0ELb0ELb0EEEvNS_16Flash_fwd_paramsE,"a",@progbits
	.sectionflags	@""
	.align	4
.nv.constant0._ZN5flash16flash_fwd_kernelI23Flash_fwd_kernel_traitsILi32ELi128ELi128ELi4ELb0ELb0EN7cutlass10bfloat16_tE19Flash_kernel_traitsILi32ELi128ELi128ELi4ES3_EELb0ELb1ELb0ELb1ELb0ELb0ELb0ELb0EEEvNS_16Flash_fwd_paramsE:
	.zero		816


//--------------------- .nv.constant0._ZN5flash16flash_fwd_kernelI23Flash_fwd_kernel_traitsILi32ELi128ELi128ELi4ELb0ELb0EN7cutlass10bfloat16_tE19Flash_kernel_traitsILi32ELi128ELi128ELi4ES3_EELb1ELb1ELb0ELb0ELb0ELb0ELb0ELb0EEEvNS_16Flash_fwd_paramsE --------------------------
	.section	.nv.constant0._ZN5flash16flash_fwd_kernelI23Flash_fwd_kernel_traitsILi32ELi128ELi128ELi4ELb0ELb0EN7cutlass10bfloat16_tE19Flash_kernel_traitsILi32ELi128ELi128ELi4ES3_EELb1ELb1ELb0ELb0ELb0ELb0ELb0ELb0EEEvNS_16Flash_fwd_paramsE,"a",@progbits
	.sectionflags	@""
	.align	4
.nv.constant0._ZN5flash16flash_fwd_kernelI23Flash_fwd_kernel_traitsILi32ELi128ELi128ELi4ELb0ELb0EN7cutlass10bfloat16_tE19Flash_kernel_traitsILi32ELi128ELi128ELi4ES3_EELb1ELb1ELb0ELb0ELb0ELb0ELb0ELb0EEEvNS_16Flash_fwd_paramsE:
	.zero		816


//--------------------- .nv.constant0._ZN5flash16flash_fwd_kernelI23Flash_fwd_kernel_traitsILi32ELi128ELi128ELi4ELb0ELb0EN7cutlass10bfloat16_tE19Flash_kernel_traitsILi32ELi128ELi128ELi4ES3_EELb1ELb1ELb0ELb0ELb1ELb1ELb0ELb0EEEvNS_16Flash_fwd_paramsE --------------------------
	.section	.nv.constant0._ZN5flash16flash_fwd_kernelI23Flash_fwd_kernel_traitsILi32ELi128ELi128ELi4ELb0ELb0EN7cutlass10bfloat16_tE19Flash_kernel_traitsILi32ELi128ELi128ELi4ES3_EELb1ELb1ELb0ELb0ELb1ELb1ELb0ELb0EEEvNS_16Flash_fwd_paramsE,"a",@progbits
	.sectionflags	@""
	.align	4
.nv.constant0._ZN5flash16flash_fwd_kernelI23Flash_fwd_kernel_traitsILi32ELi128ELi128ELi4ELb0ELb0EN7cutlass10bfloat16_tE19Flash_kernel_traitsILi32ELi128ELi128ELi4ES3_EELb1ELb1ELb0ELb0ELb1ELb1ELb0ELb0EEEvNS_16Flash_fwd_paramsE:
	.zero		816


//--------------------- .nv.constant0._ZN5flash16flash_fwd_kernelI23Flash_fwd_kernel_traitsILi32ELi128ELi128ELi4ELb0ELb0EN7cutlass10bfloat16_tE19Flash_kernel_traitsILi32ELi128ELi128ELi4ES3_EELb0ELb1ELb0ELb0ELb1ELb1ELb1ELb0EEEvNS_16Flash_fwd_paramsE --------------------------
	.section	.nv.constant0._ZN5flash16flash_fwd_kernelI23Flash_fwd_kernel_traitsILi32ELi128ELi128ELi4ELb0ELb0EN7cutlass10bfloat16_tE19Flash_kernel_traitsILi32ELi128ELi128ELi4ES3_EELb0ELb1ELb0ELb0ELb1ELb1ELb1ELb0EEEvNS_16Flash_fwd_paramsE,"a",@progbits
	.sectionflags	@""
	.align	4
.nv.constant0._ZN5flash16flash_fwd_kernelI23Flash_fwd_kernel_traitsILi32ELi128ELi128ELi4ELb0ELb0EN7cutlass10bfloat16_tE19Flash_kernel_traitsILi32ELi128ELi128ELi4ES3_EELb0ELb1ELb0ELb0ELb1ELb1ELb1ELb0EEEvNS_16Flash_fwd_paramsE:
	.zero		816


//--------------------- .nv.constant0._ZN5flash16flash_fwd_kernelI23Flash_fwd_kernel_traitsILi32ELi128ELi128ELi4ELb0ELb0EN7cutlass10bfloat16_tE19Flash_kernel_traitsILi32ELi128ELi128ELi4ES3_EELb1ELb1ELb0ELb0ELb0ELb1ELb0ELb0EEEvNS_16Flash_fwd_paramsE --------------------------
	.section	.nv.constant0._ZN5flash16flash_fwd_kernelI23Flash_fwd_kernel_traitsILi32ELi128ELi128ELi4ELb0ELb0EN7cutlass10bfloat16_tE19Flash_kernel_traitsILi32ELi128ELi128ELi4ES3_EELb1ELb1ELb0ELb0ELb0ELb1ELb0ELb0EEEvNS_16Flash_fwd_paramsE,"a",@progbits
	.sectionflags	@""
	.align	4
.nv.constant0._ZN5flash16flash_fwd_kernelI23Flash_fwd_kernel_traitsILi32ELi128ELi128ELi4ELb0ELb0EN7cutlass10bfloat16_tE19Flash_kernel_traitsILi32ELi128ELi128ELi4ES3_EELb1ELb1ELb0ELb0ELb0ELb1ELb0ELb0EEEvNS_16Flash_fwd_paramsE:
	.zero		816


//--------------------- .nv.constant0._ZN5flash16flash_fwd_kernelI23Flash_fwd_kernel_traitsILi32ELi128ELi128ELi4ELb0ELb0EN7cutlass10bfloat16_tE19Flash_kernel_traitsILi32ELi128ELi128ELi4ES3_EELb0ELb1ELb0ELb0ELb0ELb1ELb1ELb0EEEvNS_16Flash_fwd_paramsE --------------------------
	.section	.nv.constant0._ZN5flash16flash_fwd_kernelI23Flash_fwd_kernel_traitsILi32ELi128ELi128ELi4ELb0ELb0EN7cutlass10bfloat16_tE19Flash_kernel_traitsILi32ELi128ELi128ELi4ES3_EELb0ELb1ELb0ELb0ELb0ELb1ELb1ELb0EEEvNS_16Flash_fwd_paramsE,"a",@progbits
	.sectionflags	@""
	.align	4
.nv.constant0._ZN5flash16flash_fwd_kernelI23Flash_fwd_kernel_traitsILi32ELi128ELi128ELi4ELb0ELb0EN7cutlass10bfloat16_tE19Flash_kernel_traitsILi32ELi128ELi128ELi4ES3_EELb0ELb1ELb0ELb0ELb0ELb1ELb1ELb0EEEvNS_16Flash_fwd_paramsE:
	.zero		816


//--------------------- .nv.constant0._ZN5flash16flash_fwd_kernelI23Flash_fwd_kernel_traitsILi32ELi128ELi128ELi4ELb0ELb0EN7cutlass10bfloat16_tE19Flash_kernel_traitsILi32ELi128ELi128ELi4ES3_EELb1ELb1ELb0ELb1ELb0ELb0ELb0ELb0EEEvNS_16Flash_fwd_paramsE --------------------------
	.section	.nv.constant0._ZN5flash16flash_fwd_kernelI23Flash_fwd_kernel_traitsILi32ELi128ELi128ELi4ELb0ELb0EN7cutlass10bfloat16_tE19Flash_kernel_traitsILi32ELi128ELi128ELi4ES3_EELb1ELb1ELb0ELb1ELb0ELb0ELb0ELb0EEEvNS_16Flash_fwd_paramsE,"a",@progbits
	.sectionflags	@""
	.align	4
.nv.constant0._ZN5flash16flash_fwd_kernelI23Flash_fwd_kernel_traitsILi32ELi128ELi128ELi4ELb0ELb0EN7cutlass10bfloat16_tE19Flash_kernel_traitsILi32ELi128ELi128ELi4ES3_EELb1ELb1ELb0ELb1ELb0ELb0ELb0ELb0EEEvNS_16Flash_fwd_paramsE:
	.zero		816


//--------------------- .nv.constant0._ZN5flash16flash_fwd_kernelI23Flash_fwd_kernel_traitsILi32ELi128ELi128ELi4ELb0ELb0EN7cutlass10bfloat16_tE19Flash_kernel_traitsILi32ELi128ELi128ELi4ES3_EELb1ELb1ELb0ELb0ELb0ELb0ELb0ELb1EEEvNS_16Flash_fwd_paramsE --------------------------
	.section	.nv.constant0._ZN5flash16flash_fwd_kernelI23Flash_fwd_kernel_traitsILi32ELi128ELi128ELi4ELb0ELb0EN7cutlass10bfloat16_tE19Flash_kernel_traitsILi32ELi128ELi128ELi4ES3_EELb1ELb1ELb0ELb0ELb0ELb0ELb0ELb1EEEvNS_16Flash_fwd_paramsE,"a",@progbits
	.sectionflags	@""
	.align	4
.nv.constant0._ZN5flash16flash_fwd_kernelI23Flash_fwd_kernel_traitsILi32ELi128ELi128ELi4ELb0ELb0EN7cutlass10bfloat16_tE19Flash_kernel_traitsILi32ELi128ELi128ELi4ES3_EELb1ELb1ELb0ELb0ELb0ELb0ELb0ELb1EEEvNS_16Flash_fwd_paramsE:
	.zero		816


//--------------------- .nv.constant0._ZN5flash16flash_fwd_kernelI23Flash_fwd_kernel_traitsILi32ELi128ELi128ELi4ELb0ELb0EN7cutlass10bfloat16_tE19Flash_kernel_traitsILi32ELi128ELi128ELi4ES3_EELb0ELb1ELb0ELb0ELb0ELb0ELb1ELb0EEEvNS_16Flash_fwd_paramsE --------------------------
	.section	.nv.constant0._ZN5flash16flash_fwd_kernelI23Flash_fwd_kernel_traitsILi32ELi128ELi128ELi4ELb0ELb0EN7cutlass10bfloat16_tE19Flash_kernel_traitsILi32ELi128ELi128ELi4ES3_EELb0ELb1ELb0ELb0ELb0ELb0ELb1ELb0EEEvNS_16Flash_fwd_paramsE,"a",@progbits
	.sectionflags	@""
	.align	4
.nv.constant0._ZN5flash16flash_fwd_kernelI23Flash_fwd_kernel_traitsILi32ELi128ELi128ELi4ELb0ELb0EN7cutlass10bfloat16_tE19Flash_kernel_traitsILi32ELi128ELi128ELi4ES3_EELb0ELb1ELb0ELb0ELb0ELb0ELb1ELb0EEEvNS_16Flash_fwd_paramsE:
	.zero		816


//--------------------- .nv.constant0._ZN5flash16flash_fwd_kernelI23Flash_fwd_kernel_traitsILi32ELi128ELi128ELi4ELb0ELb0EN7cutlass10bfloat16_tE19Flash_kernel_traitsILi32ELi128ELi128ELi4ES3_EELb1ELb1ELb0ELb1ELb0ELb0ELb0ELb1EEEvNS_16Flash_fwd_paramsE --------------------------
	.section	.nv.constant0._ZN5flash16flash_fwd_kernelI23Flash_fwd_kernel_traitsILi32ELi128ELi128ELi4ELb0ELb0EN7cutlass10bfloat16_tE19Flash_kernel_traitsILi32ELi128ELi128ELi4ES3_EELb1ELb1ELb0ELb1ELb0ELb0ELb0ELb1EEEvNS_16Flash_fwd_paramsE,"a",@progbits
	.sectionflags	@""
	.align	4
.nv.constant0._ZN5flash16flash_fwd_kernelI23Flash_fwd_kernel_traitsILi32ELi128ELi128ELi4ELb0ELb0EN7cutlass10bfloat16_tE19Flash_kernel_traitsILi32ELi128ELi128ELi4ES3_EELb1ELb1ELb0ELb1ELb0ELb0ELb0ELb1EEEvNS_16Flash_fwd_paramsE:
	.zero		816


//--------------------- .nv.constant0._ZN5flash16flash_fwd_kernelI23Flash_fwd_kernel_traitsILi32ELi128ELi128ELi4ELb0ELb0EN7cutlass10bfloat16_tE19Flash_kernel_traitsILi32ELi128ELi128ELi4ES3_EELb0ELb1ELb0ELb1ELb0ELb0ELb1ELb0EEEvNS_16Flash_fwd_paramsE --------------------------
	.section	.nv.constant0._ZN5flash16flash_fwd_kernelI23Flash_fwd_kernel_traitsILi32ELi128ELi128ELi4ELb0ELb0EN7cutlass10bfloat16_tE19Flash_kernel_traitsILi32ELi128ELi128ELi4ES3_EELb0ELb1ELb0ELb1ELb0ELb0ELb1ELb0EEEvNS_16Flash_fwd_paramsE,"a",@progbits
	.sectionflags	@""
	.align	4
.nv.constant0._ZN5flash16flash_fwd_kernelI23Flash_fwd_kernel_traitsILi32ELi128ELi128ELi4ELb0ELb0EN7cutlass10bfloat16_tE19Flash_kernel_traitsILi32ELi128ELi128ELi4ES3_EELb0ELb1ELb0ELb1ELb0ELb0ELb1ELb0EEEvNS_16Flash_fwd_paramsE:
	.zero		816


//--------------------- .text._ZN5flash16flash_fwd_kernelI23Flash_fwd_kernel_traitsILi32ELi128ELi128ELi4ELb0ELb0EN7cutlass10bfloat16_tE19Flash_kernel_traitsILi32ELi128ELi128ELi4ES3_EELb0ELb1ELb0ELb0ELb1ELb1ELb0ELb0EEEvNS_16Flash_fwd_paramsE --------------------------
	.section	.text._ZN5flash16flash_fwd_kernelI23Flash_fwd_kernel_traitsILi32ELi128ELi128ELi4ELb0ELb0EN7cutlass10bfloat16_tE19Flash_kernel_traitsILi32ELi128ELi128ELi4ES3_EELb0ELb1ELb0ELb0ELb1ELb1ELb0ELb0EEEvNS_16Flash_fwd_paramsE,"ax",@progbits
	.sectioninfo	@"SHI_REGISTERS=255"
	.align	128
        .global         _ZN5flash16flash_fwd_kernelI23Flash_fwd_kernel_traitsILi32ELi128ELi128ELi4ELb0ELb0EN7cutlass10bfloat16_tE19Flash_kernel_traitsILi32ELi128ELi128ELi4ES3_EELb0ELb1ELb0ELb0ELb1ELb1ELb0ELb0EEEvNS_16Flash_fwd_paramsE
        .type           _ZN5flash16flash_fwd_kernelI23Flash_fwd_kernel_traitsILi32ELi128ELi128ELi4ELb0ELb0EN7cutlass10bfloat16_tE19Flash_kernel_traitsILi32ELi128ELi128ELi4ES3_EELb0ELb1ELb0ELb0ELb1ELb1ELb0ELb0EEEvNS_16Flash_fwd_paramsE,@function
        .size           _ZN5flash16flash_fwd_kernelI23Flash_fwd_kernel_traitsILi32ELi128ELi128ELi4ELb0ELb0EN7cutlass10bfloat16_tE19Flash_kernel_traitsILi32ELi128ELi128ELi4ES3_EELb0ELb1ELb0ELb0ELb1ELb1ELb0ELb0EEEvNS_16Flash_fwd_paramsE,(.L_x_608 - _ZN5flash16flash_fwd_kernelI23Flash_fwd_kernel_traitsILi32ELi128ELi128ELi4ELb0ELb0EN7cutlass10bfloat16_tE19Flash_kernel_traitsILi32ELi128ELi128ELi4ES3_EELb0ELb1ELb0ELb0ELb1ELb1ELb0ELb0EEEvNS_16Flash_fwd_paramsE)
        .other          _ZN5flash16flash_fwd_kernelI23Flash_fwd_kernel_traitsILi32ELi128ELi128ELi4ELb0ELb0EN7cutlass10bfloat16_tE19Flash_kernel_traitsILi32ELi128ELi128ELi4ES3_EELb0ELb1ELb0ELb0ELb1ELb1ELb0ELb0EEEvNS_16Flash_fwd_paramsE,@"STO_CUDA_ENTRY STV_DEFAULT"
_ZN5flash16flash_fwd_kernelI23Flash_fwd_kernel_traitsILi32ELi128ELi128ELi4ELb0ELb0EN7cutlass10bfloat16_tE19Flash_kernel_traitsILi32ELi128ELi128ELi4ES3_EELb0ELb1ELb0ELb0ELb1ELb1ELb0ELb0EEEvNS_16Flash_fwd_paramsE:
.text._ZN5flash16flash_fwd_kernelI23Flash_fwd_kernel_traitsILi32ELi128ELi128ELi4ELb0ELb0EN7cutlass10bfloat16_tE19Flash_kernel_traitsILi32ELi128ELi128ELi4ES3_EELb0ELb1ELb0ELb0ELb1ELb1ELb0ELb0EEEvNS_16Flash_fwd_paramsE:
[----:B------:R-:W-:Y:S02]  /*0000*/  MOV R1, c[0x0][0x28] ;  /* 0x00000a0000017a02 */ /* 0x000fe40000000f00 */
[----:B------:R-:W1:Y:S01]  /*0010*/  S2R R24, SR_CTAID.Y ;  /* 0x0000000000187919 */ /* 0x000e620000002600 */
[----:B------:R-:W-:Y:S01]  /*0020*/  ISETP.NE.U32.AND P2, PT, RZ, c[0x0][0x258], PT ;  /* 0x00009600ff007a0c */ /* 0x000fe20003f45070 */
[----:B------:R-:W-:Y:S01]  /*0030*/  IMAD.MOV.U32 R6, RZ, RZ, RZ ;  /* 0x000000ffff067224 */ /* 0x000fe200078e00ff */
[----:B------:R-:W-:Y:S01]  /*0040*/  ISETP.NE.U32.AND P0, PT, RZ, c[0x0][0x250], PT ;  /* 0x00009400ff007a0c */ /* 0x000fe20003f05070 */
[----:B------:R-:W-:Y:S01]  /*0050*/  ULDC.64 UR10, c[0x0][0x118] ;  /* 0x00004600000a7ab9 */ /* 0x000fe20000000a00 */
[----:B------:R-:W-:Y:S02]  /*0060*/  ISETP.NE.AND.EX P2, PT, RZ, c[0x0][0x25c], PT, P2 ;  /* 0x00009700ff007a0c */ /* 0x000fe40003f45320 */
[----:B------:R-:W-:Y:S02]  /*0070*/  ISETP.NE.AND.EX P0, PT, RZ, c[0x0][0x254], PT, P0 ;  /* 0x00009500ff007a0c */ /* 0x000fe40003f05300 */
[----:B------:R-:W-:-:S09]  /*0080*/  IADD3 R1, R1, -0x18, RZ ;  /* 0xffffffe801017810 */ /* 0x000fd20007ffe0ff */
[----:B------:R-:W-:Y:S02]  /*0090*/  @P2 IMAD.MOV.U32 R2, RZ, RZ, 0x4 ;  /* 0x00000004ff022424 */ /* 0x000fe400078e00ff */
[----:B------:R-:W-:Y:S02]  /*00a0*/  @P0 IMAD.MOV.U32 R0, RZ, RZ, 0x4 ;  /* 0x00000004ff000424 */ /* 0x000fe400078e00ff */
[----:B-1----:R-:W-:-:S04]  /*00b0*/  @P2 IMAD.WIDE R2, R24, R2, c[0x0][0x258] ;  /* 0x0000960018022625 */ /* 0x002fc800078e0202 */
[----:B------:R-:W-:Y:S02]  /*00c0*/  @P0 IMAD.WIDE R4, R24, R0, c[0x0][0x250] ;  /* 0x0000940018040625 */ /* 0x000fe400078e0200 */
[----:B------:R-:W2:Y:S04]  /*00d0*/  @P2 LDG.E R2, [R2.64] ;  /* 0x0000000a02022981 */ /* 0x000ea8000c1e1900 */
[----:B------:R-:W2:Y:S04]  /*00e0*/  @P0 LDG.E R6, [R4.64] ;  /* 0x0000000a04060981 */ /* 0x000ea8000c1e1900 */
[----:B------:R-:W1:Y:S01]  /*00f0*/  S2R R10, SR_CTAID.X ;  /* 0x00000000000a7919 */ /* 0x000e620000002500 */
[----:B------:R-:W-:-:S04]  /*0100*/  @!P2 ISETP.NE.U32.AND P1, PT, RZ, c[0x0][0x268], PT ;  /* 0x00009a00ff00aa0c */ /* 0x000fc80003f25070 */
[----:B------:R-:W-:Y:S01]  /*0110*/  @!P2 ISETP.NE.AND.EX P1, PT, RZ, c[0x0][0x26c], PT, P1 ;  /* 0x00009b00ff00aa0c */ /* 0x000fe20003f25310 */
[----:B-1----:R-:W-:-:S05]  /*0120*/  IMAD.SHL.U32 R82, R10, 0x80, RZ ;  /* 0x000000800a527824 */ /* 0x002fca00078e00ff */
[----:B------:R-:W-:Y:S02]  /*0130*/  ISETP.GE.AND P0, PT, R82, c[0x0][0x214], PT ;  /* 0x0000850052007a0c */ /* 0x000fe40003f06270 */
[----:B------:R-:W-:Y:S01]  /*0140*/  @!P2 SEL R0, RZ, c[0x0][0x21c], !P1 ;  /* 0x00008700ff00aa07 */ /* 0x000fe20004800000 */
[----:B--2---:R-:W-:-:S03]  /*0150*/  @P2 IMAD.IADD R52, R2, 0x1, -R6 ;  /* 0x0000000102342824 */ /* 0x004fc600078e0a06 */
[----:B------:R-:W-:-:S07]  /*0160*/  @!P2 IADD3 R52, R0, c[0x0][0x218], -R6 ;  /* 0x000086000034aa10 */ /* 0x000fce0007ffe806 */
[----:B------:R-:W-:Y:S05]  /*0170*/  @P0 EXIT ;  /* 0x000000000000094d */ /* 0x000fea0003800000 */
[----:B------:R-:W-:Y:S01]  /*0180*/  IADD3 R0, R82, 0xff, RZ ;  /* 0x000000ff52007810 */ /* 0x000fe20007ffe0ff */
[----:B------:R-:W1:Y:S01]  /*0190*/  S2R R26, SR_CTAID.Z ;  /* 0x00000000001a7919 */ /* 0x000e620000002700 */
[C---:B------:R-:W-:Y:S02]  /*01a0*/  IADD3 R2, R52.reuse, 0x7f, RZ ;  /* 0x0000007f34027810 */ /* 0x040fe40007ffe0ff */
[----:B------:R-:W-:Y:S01]  /*01b0*/  IADD3 R0, R52, -c[0x0][0x214], R0 ;  /* 0x8000850034007a10 */ /* 0x000fe20007ffe000 */
[----:B------:R-:W2:Y:S03]  /*01c0*/  S2R R80, SR_TID.X ;  /* 0x0000000000507919 */ /* 0x000ea60000002100 */
[----:B------:R-:W-:Y:S02]  /*01d0*/  IADD3 R3, R0, c[0x0][0x2e8], RZ ;  /* 0x0000ba0000037a10 */ /* 0x000fe40007ffe0ff */
[----:B------:R-:W-:-:S02]  /*01e0*/  SHF.R.S32.HI R0, RZ, 0x1f, R2 ;  /* 0x0000001fff007819 */ /* 0x000fc40000011402 */
[----:B------:R-:W-:Y:S02]  /*01f0*/  SHF.R.S32.HI R4, RZ, 0x1f, R3 ;  /* 0x0000001fff047819 */ /* 0x000fe40000011403 */
[----:B------:R-:W-:Y:S02]  /*0200*/  LEA.HI R0, R0, R2, RZ, 0x7 ;  /* 0x0000000200007211 */ /* 0x000fe400078f38ff */
[----:B------:R-:W-:Y:S02]  /*0210*/  LEA.HI R2, R4, R3, RZ, 0x7 ;  /* 0x0000000304027211 */ /* 0x000fe400078f38ff */
[----:B------:R-:W-:Y:S02]  /*0220*/  SHF.R.S32.HI R0, RZ, 0x7, R0 ;  /* 0x00000007ff007819 */ /* 0x000fe40000011400 */
[----:B------:R-:W-:-:S04]  /*0230*/  SHF.R.S32.HI R2, RZ, 0x7, R2 ;  /* 0x00000007ff027819 */ /* 0x000fc80000011402 */
[----:B------:R-:W-:-:S04]  /*0240*/  IMNMX R186, R0, R2, PT ;  /* 0x0000000200ba7217 */ /* 0x000fc80003800200 */
[----:B------:R-:W-:-:S13]  /*0250*/  ISETP.GE.AND P0, PT, R186, 0x1, PT ;  /* 0x00000001ba00780c */ /* 0x000fda0003f06270 */
[----:B------:R-:W-:Y:S05]  /*0260*/  @!P0 BRA `(.L_x_0) ;  /* 0x00009a0000008947 */ /* 0x000fea0003800000 */
[----:B-12---:R-:W-:Y:S01]  /*0270*/  IABS R0, c[0x0][0x1c8] ;  /* 0x0000720000007a13 */ /* 0x006fe20000000000 */
[----:B------:R-:W-:Y:S01]  /*0280*/  ULDC.64 UR4, c[0x0][0x190] ;  /* 0x0000640000047ab9 */ /* 0x000fe20000000a00 */
[----:B------:R-:W-:Y:S01]  /*0290*/  SHF.R.S32.HI R11, RZ, 0x1f, R80 ;  /* 0x0000001fff0b7819 */ /* 0x000fe20000011450 */
[----:B------:R-:W-:Y:S01]  /*02a0*/  USHF.L.U32 UR13, UR4, 0x6, URZ ;  /* 0x00000006040d7899 */ /* 0x000fe2000800063f */
[----:B------:R-:W-:Y:S01]  /*02b0*/  LOP3.LUT R7, R26, c[0x0][0x1c8], RZ, 0x3c, !PT ;  /* 0x000072001a077a12 */ /* 0x000fe200078e3cff */
[----:B------:R-:W-:Y:S01]  /*02c0*/  IMAD.MOV.U32 R23, RZ, RZ, R0 ;  /* 0x000000ffff177224 */ /* 0x000fe200078e0000 */
[CC--:B------:R-:W-:Y:S01]  /*02d0*/  LEA.HI R5, R11.reuse, R80.reuse, RZ, 0x2 ;  /* 0x000000500b057211 */ /* 0x0c0fe200078f10ff */
[----:B------:R-:W-:Y:S01]  /*02e0*/  UMOV UR6, 0x6 ;  /* 0x0000000600067882 */ /* 0x000fe20000000000 */
[----:B------:R-:W-:Y:S01]  /*02f0*/  LEA.HI R19, R11, R80, RZ, 0x3 ;  /* 0x000000500b137211 */ /* 0x000fe200078f18ff */
[----:B------:R-:W1:Y:S01]  /*0300*/  I2F.RP R4, R23 ;  /* 0x0000001700047306 */ /* 0x000e620000209400 */
[----:B------:R-:W-:Y:S01]  /*0310*/  SHF.R.S32.HI R2, RZ, 0x2, R5 ;  /* 0x00000002ff027819 */ /* 0x000fe20000011405 */
[----:B------:R-:W-:Y:S01]  /*0320*/  USHF.L.U64.HI UR12, UR4, UR6, UR5 ;  /* 0x00000006040c7299 */ /* 0x000fe20008010205 */
[----:B------:R-:W-:Y:S01]  /*0330*/  ISETP.GE.AND P1, PT, R7, RZ, PT ;  /* 0x000000ff0700720c */ /* 0x000fe20003f26270 */
[----:B------:R-:W-:Y:S01]  /*0340*/  UMOV UR7, 0x7 ;  /* 0x0000000700077882 */ /* 0x000fe20000000000 */
[----:B------:R-:W-:Y:S01]  /*0350*/  LEA.HI R0, R5, R2, RZ, 0x1 ;  /* 0x0000000205007211 */ /* 0x000fe200078f08ff */
[----:B------:R-:W-:Y:S01]  /*0360*/  ULDC.64 UR4, c[0x0][0x198] ;  /* 0x0000660000047ab9 */ /* 0x000fe20000000a00 */
[--C-:B------:R-:W-:Y:S01]  /*0370*/  SHF.R.S32.HI R3, RZ, 0x1f, R2.reuse ;  /* 0x0000001fff037819 */ /* 0x100fe20000011402 */
[----:B------:R-:W-:Y:S01]  /*0380*/  USHF.L.U64.HI UR7, UR4, UR7, UR5 ;  /* 0x0000000704077299 */ /* 0x000fe20008010205 */
[----:B------:R-:W-:Y:S01]  /*0390*/  LOP3.LUT R0, R0, 0x7fffffe, RZ, 0xc0, !PT ;  /* 0x07fffffe00007812 */ /* 0x000fe200078ec0ff */
[----:B------:R-:W-:Y:S01]  /*03a0*/  USHF.L.U32 UR8, UR4, 0x7, URZ ;  /* 0x0000000704087899 */ /* 0x000fe2000800063f */
[----:B------:R-:W-:Y:S01]  /*03b0*/  IADD3 R8, P0, R2, R6, RZ ;  /* 0x0000000602087210 */ /* 0x000fe20007f1e0ff */
[----:B------:R-:W-:Y:S01]  /*03c0*/  IMAD.WIDE R28, R10, 0x80, R2 ;  /* 0x000000800a1c7825 */ /* 0x000fe200078e0202 */
[----:B------:R-:W-:Y:S01]  /*03d0*/  LOP3.LUT R10, R19, 0xfffffff8, RZ, 0xc0, !PT ;  /* 0xfffffff8130a7812 */ /* 0x000fe200078ec0ff */
[----:B------:R-:W-:Y:S01]  /*03e0*/  USHF.L.U32 UR9, UR4, 0x6, URZ ;  /* 0x0000000604097899 */ /* 0x000fe2000800063f */
[----:B------:R-:W-:Y:S01]  /*03f0*/  LEA.HI.X.SX32 R9, R6, R3, 0x1, P0 ;  /* 0x0000000306097211 */ /* 0x000fe200000f0eff */
[----:B-1----:R-:W1:Y:S01]  /*0400*/  MUFU.RCP R4, R4 ;  /* 0x0000000400047308 */ /* 0x002e620000001000 */
[----:B------:R-:W-:Y:S01]  /*0410*/  IMAD.IADD R17, R2, 0x1, -R0 ;  /* 0x0000000102117824 */ /* 0x000fe200078e0a00 */
[----:B------:R-:W-:Y:S01]  /*0420*/  LOP3.LUT R0, R5, 0xfffffffc, RZ, 0xc0, !PT ;  /* 0xfffffffc05007812 */ /* 0x000fe200078ec0ff */
[----:B------:R-:W-:Y:S01]  /*0430*/  STL.64 [R1+0x8], R28 ;  /* 0x0000081c01007387 */ /* 0x000fe20000100a00 */
[----:B------:R-:W-:-:S02]  /*0440*/  SHF.R.S32.HI R3, RZ, 0x3, R19 ;  /* 0x00000003ff037819 */ /* 0x000fc40000011413 */
[C---:B------:R-:W-:Y:S02]  /*0450*/  LEA.HI R6, R11.reuse, R80, RZ, 0x4 ;  /* 0x000000500b067211 */ /* 0x040fe400078f20ff */
[----:B------:R-:W-:Y:S02]  /*0460*/  IABS R22, R26 ;  /* 0x0000001a00167213 */ /* 0x000fe40000000000 */
[----:B------:R-:W-:Y:S02]  /*0470*/  SHF.R.S32.HI R7, RZ, 0x4, R6 ;  /* 0x00000004ff077819 */ /* 0x000fe40000011406 */
[----:B------:R-:W-:Y:S02]  /*0480*/  LEA.HI R81, R11, R80, RZ, 0x5 ;  /* 0x000000500b517211 */ /* 0x000fe400078f28ff */
[----:B------:R-:W-:Y:S02]  /*0490*/  LEA.HI R5, R6, R7, RZ, 0x1 ;  /* 0x0000000706057211 */ /* 0x000fe400078f08ff */
[----:B-1----:R-:W-:Y:S01]  /*04a0*/  IADD3 R2, R4, 0xffffffe, RZ ;  /* 0x0ffffffe04027810 */ /* 0x002fe20007ffe0ff */
[----:B------:R-:W-:Y:S01]  /*04b0*/  IMAD.IADD R4, R80, 0x1, -R0 ;  /* 0x0000000150047824 */ /* 0x000fe200078e0a00 */
[----:B------:R-:W-:Y:S01]  /*04c0*/  SHF.R.S32.HI R54, RZ, 0x5, R81 ;  /* 0x00000005ff367819 */ /* 0x000fe20000011451 */
[----:B------:R-:W-:Y:S01]  /*04d0*/  IMAD.SHL.U32 R0, R3, 0x40, RZ ;  /* 0x0000004003007824 */ /* 0x000fe200078e00ff */
[----:B------:R-:W-:Y:S01]  /*04e0*/  SHF.R.S32.HI R25, RZ, 0x1f, R24 ;  /* 0x0000001fff197819 */ /* 0x000fe20000011418 */
[----:B------:R1:W2:Y:S01]  /*04f0*/  F2I.FTZ.U32.TRUNC.NTZ R3, R2 ;  /* 0x0000000200037305 */ /* 0x0002a2000021f000 */
[----:B------:R-:W-:Y:S01]  /*0500*/  IMAD.SHL.U32 R30, R4, 0x8, RZ ;  /* 0x00000008041e7824 */ /* 0x000fe200078e00ff */
[----:B------:R-:W-:-:S02]  /*0510*/  LOP3.LUT R4, R5, 0xfffffffe, RZ, 0xc0, !PT ;  /* 0xfffffffe05047812 */ /* 0x000fc400078ec0ff */
[----:B------:R-:W-:Y:S01]  /*0520*/  LOP3.LUT R0, R0, 0xc0, RZ, 0xc0, !PT ;  /* 0x000000c000007812 */ /* 0x000fe200078ec0ff */
[----:B------:R-:W-:Y:S01]  /*0530*/  IMAD R14, R25, c[0x0][0x178], RZ ;  /* 0x00005e00190e7a24 */ /* 0x000fe200078e02ff */
[----:B------:R-:W-:Y:S01]  /*0540*/  SHF.R.S32.HI R31, RZ, 0x1f, R30 ;  /* 0x0000001fff1f7819 */ /* 0x000fe2000001141e */
[----:B------:R-:W-:Y:S01]  /*0550*/  IMAD.IADD R18, R7, 0x1, -R4 ;  /* 0x0000000107127824 */ /* 0x000fe200078e0a04 */
[----:B------:R-:W-:Y:S01]  /*0560*/  SHF.R.U32.HI R5, RZ, 0x3, R0 ;  /* 0x00000003ff057819 */ /* 0x000fe20000011600 */
[----:B------:R-:W-:Y:S01]  /*0570*/  IMAD R14, R24, c[0x0][0x17c], R14 ;  /* 0x00005f00180e7a24 */ /* 0x000fe200078e020e */
[----:B------:R-:W-:Y:S01]  /*0580*/  IADD3 R55, R186, -0x1, RZ ;  /* 0xffffffffba377810 */ /* 0x000fe20007ffe0ff */
[----:B------:R-:W-:Y:S01]  /*0590*/  STL.64 [R1], R30 ;  /* 0x0000001e01007387 */ /* 0x000fe20000100a00 */
[----:B-1----:R-:W-:Y:S02]  /*05a0*/  LOP3.LUT R2, R6, 0xfffffff0, RZ, 0xc0, !PT ;  /* 0xfffffff006027812 */ /* 0x002fe400078ec0ff */
[----:B------:R-:W-:-:S03]  /*05b0*/  LOP3.LUT R6, R0, 0x18, R30, 0xf8, !PT ;  /* 0x0000001800067812 */ /* 0x000fc600078ef81e */
[----:B------:R-:W-:Y:S01]  /*05c0*/  IMAD.IADD R0, R80, 0x1, -R2 ;  /* 0x0000000150007824 */ /* 0x000fe200078e0a02 */
[----:B------:R-:W-:Y:S01]  /*05d0*/  LOP3.LUT R16, R6, R5, RZ, 0x3c, !PT ;  /* 0x0000000506107212 */ /* 0x000fe200078e3cff */
[----:B------:R-:W-:Y:S02]  /*05e0*/  IMAD.IADD R2, R80, 0x1, -R10 ;  /* 0x0000000150027824 */ /* 0x000fe400078e0a0a */
[----:B--2---:R-:W-:Y:S01]  /*05f0*/  IMAD.MOV R5, RZ, RZ, -R3 ;  /* 0x000000ffff057224 */ /* 0x004fe200078e0a03 */
[----:B------:R-:W-:Y:S02]  /*0600*/  SHF.R.S32.HI R6, RZ, 0x1f, R0 ;  /* 0x0000001fff067819 */ /* 0x000fe40000011400 */
[----:B------:R-:W-:Y:S02]  /*0610*/  LEA.HI R4, R0, R0, RZ, 0x1 ;  /* 0x0000000000047211 */ /* 0x000fe400078f08ff */
[----:B------:R-:W-:Y:S02]  /*0620*/  LEA.HI R15, R2, R2, RZ, 0x1 ;  /* 0x00000002020f7211 */ /* 0x000fe400078f08ff */
[----:B------:R-:W-:-:S02]  /*0630*/  LEA.HI R21, R6, R0, RZ, 0x3 ;  /* 0x0000000006157211 */ /* 0x000fc400078f18ff */
[----:B------:R-:W-:Y:S02]  /*0640*/  LOP3.LUT R7, R4, 0x7fffffe, RZ, 0xc0, !PT ;  /* 0x07fffffe04077812 */ /* 0x000fe400078ec0ff */
[----:B------:R-:W-:Y:S02]  /*0650*/  LOP3.LUT R6, R15, 0x3fffffe, RZ, 0xc0, !PT ;  /* 0x03fffffe0f067812 */ /* 0x000fe400078ec0ff */
[----:B------:R-:W-:Y:S01]  /*0660*/  SHF.R.S32.HI R10, RZ, 0x1, R4 ;  /* 0x00000001ff0a7819 */ /* 0x000fe20000011404 */
[----:B------:R-:W-:Y:S02]  /*0670*/  IMAD.IADD R108, R0, 0x1, -R7 ;  /* 0x00000001006c7824 */ /* 0x000fe400078e0a07 */
[----:B------:R-:W-:Y:S02]  /*0680*/  IMAD.IADD R20, R2, 0x1, -R6 ;  /* 0x0000000102147824 */ /* 0x000fe400078e0a06 */
[----:B------:R-:W-:Y:S02]  /*0690*/  IMAD R0, R5, R23, RZ ;  /* 0x0000001705007224 */ /* 0x000fe400078e02ff */
[----:B------:R-:W-:-:S02]  /*06a0*/  IMAD.MOV.U32 R2, RZ, RZ, RZ ;  /* 0x000000ffff027224 */ /* 0x000fc400078e00ff */
[----:B------:R-:W-:-:S04]  /*06b0*/  IMAD.WIDE.U32 R6, R8, c[0x0][0x198], R30 ;  /* 0x0000660008067a25 */ /* 0x000fc800078e001e */
[----:B------:R-:W-:Y:S01]  /*06c0*/  IMAD.HI.U32 R5, R3, R0, R2 ;  /* 0x0000000003057227 */ /* 0x000fe200078e0002 */
[----:B------:R-:W-:-:S03]  /*06d0*/  SHF.R.S32.HI R3, RZ, 0x1f, R4 ;  /* 0x0000001fff037819 */ /* 0x000fc60000011404 */
[----:B------:R-:W-:Y:S02]  /*06e0*/  IMAD R0, R9, c[0x0][0x1a0], RZ ;  /* 0x0000680009007a24 */ /* 0x000fe400078e02ff */
[----:B------:R-:W-:-:S04]  /*06f0*/  IMAD.HI.U32 R12, R5, R22, RZ ;  /* 0x00000016050c7227 */ /* 0x000fc800078e00ff */
[----:B------:R-:W-:Y:S01]  /*0700*/  IMAD R13, R8, c[0x0][0x1a4], R0 ;  /* 0x00006900080d7a24 */ /* 0x000fe200078e0200 */
[----:B------:R-:W-:Y:S01]  /*0710*/  LEA.HI R0, R3, R10, RZ, 0x2 ;  /* 0x0000000a03007211 */ /* 0x000fe200078f10ff */
[----:B------:R-:W-:Y:S01]  /*0720*/  IMAD R5, R54, 0x8, R17 ;  /* 0x0000000836057824 */ /* 0x000fe200078e0211 */
[----:B------:R-:W-:Y:S01]  /*0730*/  SHF.R.S32.HI R17, RZ, 0x1, R15 ;  /* 0x00000001ff117819 */ /* 0x000fe2000001140f */
[----:B------:R-:W-:Y:S01]  /*0740*/  IMAD R2, R9, c[0x0][0x198], RZ ;  /* 0x0000660009027a24 */ /* 0x000fe200078e02ff */
[----:B------:R-:W-:Y:S01]  /*0750*/  LOP3.LUT R4, R0, 0xfffffffc, RZ, 0xc0, !PT ;  /* 0xfffffffc00047812 */ /* 0x000fe200078ec0ff */
[----:B------:R-:W-:Y:S02]  /*0760*/  IMAD.MOV R0, RZ, RZ, -R12 ;  /* 0x000000ffff007224 */ /* 0x000fe400078e0a0c */
[----:B------:R-:W-:Y:S02]  /*0770*/  IMAD R11, R8, c[0x0][0x19c], R2 ;  /* 0x00006700080b7a24 */ /* 0x000fe400078e0202 */
[----:B------:R-:W-:-:S02]  /*0780*/  IMAD.IADD R48, R10, 0x1, -R4 ;  /* 0x000000010a307824 */ /* 0x000fc400078e0a04 */
[----:B------:R-:W-:Y:S01]  /*0790*/  IMAD R10, R23, R0, R22 ;  /* 0x00000000170a7224 */ /* 0x000fe200078e0216 */
[----:B------:R-:W-:Y:S01]  /*07a0*/  SHF.R.S32.HI R22, RZ, 0x1f, R26 ;  /* 0x0000001fff167819 */ /* 0x000fe2000001141a */
[----:B------:R-:W-:Y:S02]  /*07b0*/  IMAD.SHL.U32 R0, R17, 0x40, RZ ;  /* 0x0000004011007824 */ /* 0x000fe400078e00ff */
[----:B------:R-:W-:Y:S01]  /*07c0*/  IMAD.WIDE.U32 R2, R24, c[0x0][0x178], R30 ;  /* 0x00005e0018027a25 */ /* 0x000fe200078e001e */
[----:B------:R-:W-:Y:S02]  /*07d0*/  ISETP.GT.U32.AND P2, PT, R23, R10, PT ;  /* 0x0000000a1700720c */ /* 0x000fe40003f44070 */
[----:B------:R-:W-:Y:S01]  /*07e0*/  LOP3.LUT R0, R0, 0xc0, RZ, 0xc0, !PT ;  /* 0x000000c000007812 */ /* 0x000fe200078ec0ff */
[----:B------:R-:W-:Y:S02]  /*07f0*/  IMAD.U32 R16, R5, 0x20, R16 ;  /* 0x0000002005107824 */ /* 0x000fe400078e0010 */
[----:B------:R-:W-:-:S02]  /*0800*/  IMAD.IADD R5, R3, 0x1, R14 ;  /* 0x0000000103057824 */ /* 0x000fc400078e020e */
[----:B------:R-:W-:Y:S01]  /*0810*/  IMAD.IADD R3, R7, 0x1, R11 ;  /* 0x0000000107037824 */ /* 0x000fe200078e020b */
[----:B------:R-:W-:Y:S01]  /*0820*/  LOP3.LUT R11, R0, 0x8, R19, 0xf8, !PT ;  /* 0x00000008000b7812 */ /* 0x000fe200078ef813 */
[----:B------:R-:W-:Y:S01]  /*0830*/  IMAD.WIDE.U32 R8, R8, c[0x0][0x1a0], R30 ;  /* 0x0000680008087a25 */ /* 0x000fe200078e001e */
[----:B------:R-:W-:-:S03]  /*0840*/  SHF.R.U32.HI R0, RZ, 0x3, R0 ;  /* 0x00000003ff007819 */ /* 0x000fc60000011600 */
[----:B------:R-:W-:Y:S01]  /*0850*/  @!P2 IMAD.IADD R10, R10, 0x1, -R23 ;  /* 0x000000010a0aa824 */ /* 0x000fe200078e0a17 */
[----:B------:R-:W-:Y:S01]  /*0860*/  LOP3.LUT R15, R11, R0, RZ, 0x3c, !PT ;  /* 0x000000000b0f7212 */ /* 0x000fe200078e3cff */
[----:B------:R-:W-:Y:S01]  /*0870*/  IMAD.MOV.U32 R4, RZ, RZ, R2 ;  /* 0x000000ffff047224 */ /* 0x000fe200078e0002 */
[----:B------:R-:W-:Y:S01]  /*0880*/  @!P2 IADD3 R12, R12, 0x1, RZ ;  /* 0x000000010c0ca810 */ /* 0x000fe20007ffe0ff */
[----:B------:R-:W-:Y:S01]  /*0890*/  IMAD R14, R22, c[0x0][0x1a8], RZ ;  /* 0x00006a00160e7a24 */ /* 0x000fe200078e02ff */
[----:B------:R-:W-:Y:S01]  /*08a0*/  ISETP.GE.U32.AND P0, PT, R10, R23, PT ;  /* 0x000000170a00720c */ /* 0x000fe20003f06070 */
[----:B------:R-:W-:Y:S01]  /*08b0*/  IMAD.MOV.U32 R2, RZ, RZ, R6 ;  /* 0x000000ffff027224 */ /* 0x000fe200078e0006 */
[----:B------:R-:W-:Y:S01]  /*08c0*/  ISETP.NE.AND P2, PT, RZ, c[0x0][0x1c8], PT ;  /* 0x00007200ff007a0c */ /* 0x000fe20003f45270 */
[----:B------:R-:W-:Y:S02]  /*08d0*/  IMAD.IADD R9, R9, 0x1, R13 ;  /* 0x0000000109097824 */ /* 0x000fe400078e020d */
[----:B------:R-:W-:-:S02]  /*08e0*/  IMAD R14, R26, c[0x0][0x1ac], R14 ;  /* 0x00006b001a0e7a24 */ /* 0x000fc400078e020e */
[----:B------:R-:W-:-:S04]  /*08f0*/  IMAD.WIDE.U32 R6, R26, c[0x0][0x1a8], R4 ;  /* 0x00006a001a067a25 */ /* 0x000fc800078e0004 */
[C---:B------:R-:W-:Y:S02]  /*0900*/  IMAD R13, R25.reuse, c[0x0][0x180], RZ ;  /* 0x00006000190d7a24 */ /* 0x040fe400078e02ff */
[----:B------:R-:W-:Y:S01]  /*0910*/  IMAD R0, R25, c[0x0][0x188], RZ ;  /* 0x0000620019007a24 */ /* 0x000fe200078e02ff */
[----:B------:R-:W-:Y:S01]  /*0920*/  @P0 IADD3 R12, R12, 0x1, RZ ;  /* 0x000000010c0c0810 */ /* 0x000fe20007ffe0ff */
[----:B------:R-:W-:-:S04]  /*0930*/  IMAD.WIDE.U32 R4, R24, c[0x0][0x180], R2 ;  /* 0x0000600018047a25 */ /* 0x000fc800078e0002 */
[----:B------:R-:W-:Y:S02]  /*0940*/  IMAD.IADD R3, R7, 0x1, R14 ;  /* 0x0000000107037824 */ /* 0x000fe400078e020e */
[C---:B------:R-:W-:Y:S02]  /*0950*/  IMAD R13, R24.reuse, c[0x0][0x184], R13 ;  /* 0x00006100180d7a24 */ /* 0x040fe400078e020d */
[----:B------:R-:W-:Y:S02]  /*0960*/  IMAD R7, R24, c[0x0][0x18c], R0 ;  /* 0x0000630018077a24 */ /* 0x000fe400078e0200 */
[----:B------:R-:W-:Y:S02]  /*0970*/  IMAD R0, R29, c[0x0][0x190], RZ ;  /* 0x000064001d007a24 */ /* 0x000fe400078e02ff */
[----:B------:R-:W-:Y:S02]  /*0980*/  IMAD.MOV.U32 R2, RZ, RZ, R6 ;  /* 0x000000ffff027224 */ /* 0x000fe400078e0006 */
[----:B------:R-:W-:-:S02]  /*0990*/  IMAD.IADD R11, R5, 0x1, R13 ;  /* 0x00000001050b7824 */ /* 0x000fc400078e020d */
[----:B------:R-:W-:Y:S02]  /*09a0*/  IMAD.MOV.U32 R10, RZ, RZ, R4 ;  /* 0x000000ffff0a7224 */ /* 0x000fe400078e0004 */
[C---:B------:R-:W-:Y:S02]  /*09b0*/  IMAD R0, R28.reuse, c[0x0][0x194], R0 ;  /* 0x000065001c007a24 */ /* 0x040fe400078e0200 */
[----:B------:R-:W-:-:S04]  /*09c0*/  IMAD.WIDE.U32 R4, R28, c[0x0][0x190], R2 ;  /* 0x000064001c047a25 */ /* 0x000fc800078e0002 */
[----:B------:R-:W-:Y:S01]  /*09d0*/  IMAD.IADD R3, R5, 0x1, R0 ;  /* 0x0000000105037824 */ /* 0x000fe200078e0200 */
[----:B------:R-:W-:Y:S01]  /*09e0*/  LEA R2, P0, R4, c[0x0][0x160], 0x1 ;  /* 0x0000580004027a11 */ /* 0x000fe200078008ff */
[----:B------:R-:W-:Y:S01]  /*09f0*/  IMAD.MOV.U32 R0, RZ, RZ, R12 ;  /* 0x000000ffff007224 */ /* 0x000fe200078e000c */
[----:B------:R-:W-:Y:S01]  /*0a00*/  SHF.R.S32.HI R12, RZ, 0x1f, R55 ;  /* 0x0000001fff0c7819 */ /* 0x000fe20000011437 */
[----:B------:R-:W-:Y:S01]  /*0a10*/  IMAD.WIDE.U32 R8, R24, c[0x0][0x188], R8 ;  /* 0x0000620018087a25 */ /* 0x000fe200078e0008 */
[----:B------:R-:W-:-:S03]  /*0a20*/  LEA.HI.X R3, R4, c[0x0][0x164], R3, 0x1, P0 ;  /* 0x0000590004037a11 */ /* 0x000fc600000f0c03 */
[----:B------:R-:W-:Y:S01]  /*0a30*/  @!P1 IMAD.MOV R0, RZ, RZ, -R0 ;  /* 0x000000ffff009224 */ /* 0x000fe200078e0a00 */
[----:B------:R-:W-:Y:S01]  /*0a40*/  @!P2 LOP3.LUT R0, RZ, c[0x0][0x1c8], RZ, 0x33, !PT ;  /* 0x00007200ff00aa12 */ /* 0x000fe200078e33ff */
[----:B------:R-:W-:Y:S02]  /*0a50*/  IMAD.IADD R7, R9, 0x1, R7 ;  /* 0x0000000109077824 */ /* 0x000fe400078e0207 */
[----:B------:R-:W-:Y:S01]  /*0a60*/  IMAD.SHL.U32 R218, R16, 0x2, RZ ;  /* 0x0000000210da7824 */ /* 0x000fe200078e00ff */
[----:B------:R-:W-:Y:S01]  /*0a70*/  SHF.R.S32.HI R9, RZ, 0x1f, R0 ;  /* 0x0000001fff097819 */ /* 0x000fe20000011400 */
[----:B------:R-:W-:Y:S02]  /*0a80*/  IMAD.MOV.U32 R6, RZ, RZ, R8 ;  /* 0x000000ffff067224 */ /* 0x000fe400078e0008 */
[----:B------:R-:W-:Y:S01]  /*0a90*/  IMAD.WIDE.U32 R248, R0, c[0x0][0x1b0], R10 ;  /* 0x00006c0000f87a25 */ /* 0x000fe200078e000a */
[----:B------:R1:W-:Y:S03]  /*0aa0*/  LDGSTS.E.BYPASS.LTC128B.128 [R218], [R2.64] ;  /* 0x0000000002da7fae */ /* 0x0003e6000b901d4a */
[----:B------:R-:W-:-:S02]  /*0ab0*/  IMAD R8, R9, c[0x0][0x1b0], RZ ;  /* 0x00006c0009087a24 */ /* 0x000fc400078e02ff */
[----:B------:R-:W-:Y:S02]  /*0ac0*/  IMAD R10, R55, UR7, RZ ;  /* 0x00000007370a7c24 */ /* 0x000fe4000f8e02ff */
[----:B------:R-:W-:Y:S02]  /*0ad0*/  IMAD R8, R0, c[0x0][0x1b4], R8 ;  /* 0x00006d0000087a24 */ /* 0x000fe400078e0208 */
[----:B------:R-:W-:Y:S02]  /*0ae0*/  IMAD.MOV.U32 R244, RZ, RZ, R248 ;  /* 0x000000fffff47224 */ /* 0x000fe400078e00f8 */
[----:B------:R-:W-:Y:S02]  /*0af0*/  IMAD.IADD R245, R249, 0x1, R8 ;  /* 0x00000001f9f57824 */ /* 0x000fe400078e0208 */
[----:B------:R-:W-:Y:S02]  /*0b00*/  IMAD R8, R12, UR8, R10 ;  /* 0x000000080c087c24 */ /* 0x000fe4000f8e020a */
[----:B------:R-:W-:-:S02]  /*0b10*/  IMAD R9, R9, c[0x0][0x1b8], RZ ;  /* 0x00006e0009097a24 */ /* 0x000fc400078e02ff */
[----:B------:R-:W-:Y:S02]  /*0b20*/  IMAD R13, R12, c[0x0][0x1a0], RZ ;  /* 0x000068000c0d7a24 */ /* 0x000fe400078e02ff */
[C---:B------:R-:W-:Y:S02]  /*0b30*/  IMAD R12, R0.reuse, c[0x0][0x1bc], R9 ;  /* 0x00006f00000c7a24 */ /* 0x040fe400078e0209 */
[----:B------:R-:W-:-:S04]  /*0b40*/  IMAD.WIDE.U32 R246, R0, c[0x0][0x1b8], R6 ;  /* 0x00006e0000f67a25 */ /* 0x000fc800078e0006 */
[----:B------:R-:W-:Y:S01]  /*0b50*/  IMAD.WIDE.U32 R10, R55, c[0x0][0x1a0], RZ ;  /* 0x00006800370a7a25 */ /* 0x000fe200078e00ff */
[----:B-1----:R-:W-:-:S03]  /*0b60*/  IADD3 R2, P0, R2, UR13, RZ ;  /* 0x0000000d02027c10 */ /* 0x002fc6000ff1e0ff */
[----:B------:R-:W-:Y:S01]  /*0b70*/  IMAD R13, R55, c[0x0][0x1a4], R13 ;  /* 0x00006900370d7a24 */ /* 0x000fe200078e020d */
[----:B------:R-:W-:Y:S01]  /*0b80*/  IADD3.X R3, R3, UR12, RZ, P0, !PT ;  /* 0x0000000c03037c10 */ /* 0x000fe200087fe4ff */
[----:B------:R-:W-:Y:S01]  /*0b90*/  IMAD.IADD R250, R247, 0x1, R12 ;  /* 0x00000001f7fa7824 */ /* 0x000fe200078e020c */
[----:B------:R-:W-:-:S03]  /*0ba0*/  IADD3 R4, P0, R2, UR13, RZ ;  /* 0x0000000d02047c10 */ /* 0x000fc6000ff1e0ff */
[----:B------:R1:W-:Y:S01]  /*0bb0*/  LDGSTS.E.BYPASS.LTC128B.128 [R218+0x800], [R2.64] ;  /* 0x0080000002da7fae */ /* 0x0003e2000b901d4a */
[----:B------:R-:W-:-:S05]  /*0bc0*/  IADD3.X R5, R3, UR12, RZ, P0, !PT ;  /* 0x0000000c03057c10 */ /* 0x000fca00087fe4ff */
[----:B------:R2:W-:Y:S01]  /*0bd0*/  LDGSTS.E.BYPASS.LTC128B.128 [R218+0x1000], [R4.64] ;  /* 0x0100000004da7fae */ /* 0x0005e2000b901d4a */
[----:B-1----:R-:W-:-:S04]  /*0be0*/  IMAD.WIDE.U32 R2, R55, UR8, R244 ;  /* 0x0000000837027c25 */ /* 0x002fc8000f8e00f4 */
[----:B------:R-:W-:Y:S01]  /*0bf0*/  IMAD.IADD R3, R3, 0x1, R8 ;  /* 0x0000000103037824 */ /* 0x000fe200078e0208 */
[----:B------:R-:W-:-:S04]  /*0c00*/  LEA R8, P0, R2, c[0x0][0x168], 0x1 ;  /* 0x00005a0002087a11 */ /* 0x000fc800078008ff */
[----:B------:R-:W-:Y:S01]  /*0c10*/  LEA.HI.X R9, R2, c[0x0][0x16c], R3, 0x1, P0 ;  /* 0x00005b0002097a11 */ /* 0x000fe200000f0c03 */
[----:B------:R-:W-:Y:S01]  /*0c20*/  IMAD.IADD R3, R11, 0x1, R13 ;  /* 0x000000010b037824 */ /* 0x000fe200078e020d */
[----:B------:R-:W-:Y:S01]  /*0c30*/  IADD3 R6, P0, R4, UR13, RZ ;  /* 0x0000000d04067c10 */ /* 0x000fe2000ff1e0ff */
[----:B------:R-:W-:Y:S01]  /*0c40*/  USHF.L.U64.HI UR13, UR4, UR6, UR5 ;  /* 0x00000006040d7299 */ /* 0x000fe20008010205 */
[----:B--2---:R-:W-:Y:S02]  /*0c50*/  IADD3 R4, P1, R8, UR9, RZ ;  /* 0x0000000908047c10 */ /* 0x004fe4000ff3e0ff */
[----:B------:R-:W-:Y:S01]  /*0c60*/  IADD3.X R7, R5, UR12, RZ, P0, !PT ;  /* 0x0000000c05077c10 */ /* 0x000fe200087fe4ff */
[----:B------:R-:W-:Y:S01]  /*0c70*/  ULDC.64 UR4, c[0x0][0x1a0] ;  /* 0x0000680000047ab9 */ /* 0x000fe20000000a00 */
[----:B------:R-:W-:Y:S01]  /*0c80*/  LEA R0, P0, R10, R246, 0x7 ;  /* 0x000000f60a007211 */ /* 0x000fe200078038ff */
[----:B------:R-:W-:Y:S01]  /*0c90*/  USHF.L.U32 UR12, UR4, 0x6, URZ ;  /* 0x00000006040c7899 */ /* 0x000fe2000800063f */
[----:B------:R-:W-:Y:S01]  /*0ca0*/  IADD3.X R5, R9, UR13, RZ, P1, !PT ;  /* 0x0000000d09057c10 */ /* 0x000fe20008ffe4ff */
[----:B------:R1:W-:Y:S01]  /*0cb0*/  LDGSTS.E.BYPASS.LTC128B.128 [R218+0x1800], [R6.64] ;  /* 0x0180000006da7fae */ /* 0x0003e2000b901d4a */
[----:B------:R-:W-:Y:S01]  /*0cc0*/  IADD3 R2, P1, R4, UR9, RZ ;  /* 0x0000000904027c10 */ /* 0x000fe2000ff3e0ff */
[----:B------:R-:W-:Y:S01]  /*0cd0*/  USHF.L.U64.HI UR5, UR4, UR6, UR5 ;  /* 0x0000000604057299 */ /* 0x000fe20008010205 */
[----:B------:R-:W-:Y:S01]  /*0ce0*/  LEA.HI.X R10, R10, R250, R3, 0x7, P0 ;  /* 0x000000fa0a0a7211 */ /* 0x000fe200000f3c03 */
[----:B------:R2:W-:Y:S01]  /*0cf0*/  LDGSTS.E.BYPASS.LTC128B.128 [R218+0x2000], [R8.64] ;  /* 0x0200000008da7fae */ /* 0x0005e2000b901d4a */
[----:B------:R-:W-:-:S03]  /*0d00*/  IADD3.X R3, R5, UR13, RZ, P1, !PT ;  /* 0x0000000d05037c10 */ /* 0x000fc60008ffe4ff */
[----:B------:R3:W-:Y:S04]  /*0d10*/  LDGSTS.E.BYPASS.LTC128B.128 [R218+0x2800], [R4.64] ;  /* 0x0280000004da7fae */ /* 0x0007e8000b901d4a */
[----:B------:R4:W-:Y:S01]  /*0d20*/  LDGSTS.E.BYPASS.LTC128B.128 [R218+0x3000], [R2.64] ;  /* 0x0300000002da7fae */ /* 0x0009e2000b901d4a */
[----:B-1----:R-:W-:-:S04]  /*0d30*/  IADD3 R6, P0, R2, UR9, RZ ;  /* 0x0000000902067c10 */ /* 0x002fc8000ff1e0ff */
[----:B------:R-:W-:Y:S01]  /*0d40*/  IADD3.X R7, R3, UR13, RZ, P0, !PT ;  /* 0x0000000d03077c10 */ /* 0x000fe200087fe4ff */
[C---:B--2---:R-:W-:Y:S02]  /*0d50*/  IMAD R8, R18.reuse, 0x8, R20 ;  /* 0x0000000812087824 */ /* 0x044fe400078e0214 */
[----:B---3--:R-:W-:Y:S02]  /*0d60*/  IMAD.SHL.U32 R4, R21, 0x20, RZ ;  /* 0x0000002015047824 */ /* 0x008fe400078e00ff */
[----:B------:R1:W-:Y:S01]  /*0d70*/  LDGSTS.E.BYPASS.LTC128B.128 [R218+0x3800], [R6.64] ;  /* 0x0380000006da7fae */ /* 0x0003e2000b901d4a */
[----:B------:R-:W-:Y:S01]  /*0d80*/  IMAD.SHL.U32 R5, R18, 0x8, RZ ;  /* 0x0000000812057824 */ /* 0x000fe200078e00ff */
[----:B----4-:R-:W-:Y:S02]  /*0d90*/  LEA R2, P0, R0, c[0x0][0x170], 0x1 ;  /* 0x00005c0000027a11 */ /* 0x010fe400078008ff */
[----:B------:R-:W0:Y:S01]  /*0da0*/  LDGDEPBAR ;  /* 0x00000000000079af */ /* 0x000e220000000000 */
[----:B------:R-:W-:-:S02]  /*0db0*/  LOP3.LUT R53, R4, 0xffffff00, RZ, 0xc0, !PT ;  /* 0xffffff0004357812 */ /* 0x000fc400078ec0ff */
[----:B------:R-:W-:Y:S01]  /*0dc0*/  LEA.HI.X R3, R0, c[0x0][0x174], R10, 0x1, P0 ;  /* 0x00005d0000037a11 */ /* 0x000fe200000f0c0a */
[----:B------:R-:W-:Y:S01]  /*0dd0*/  IMAD.SHL.U32 R0, R48, 0x40, RZ ;  /* 0x0000004030007824 */ /* 0x000fe200078e00ff */
[----:B------:R-:W-:Y:S01]  /*0de0*/  IADD3 R4, P0, R2, UR12, RZ ;  /* 0x0000000c02047c10 */ /* 0x000fe2000ff1e0ff */
[----:B------:R-:W-:-:S03]  /*0df0*/  IMAD R175, R108, 0x20, R53 ;  /* 0x000000206caf7824 */ /* 0x000fc600078e0235 */
[----:B------:R-:W-:-:S04]  /*0e00*/  LOP3.LUT R0, R0, 0xc0, RZ, 0xc0, !PT ;  /* 0x000000c000007812 */ /* 0x000fc800078ec0ff */
[----:B-1----:R-:W-:Y:S01]  /*0e10*/  LOP3.LUT R7, R0, 0x8, R5, 0xf8, !PT ;  /* 0x0000000800077812 */ /* 0x002fe200078ef805 */
[----:B------:R-:W-:-:S04]  /*0e20*/  DEPBAR.LE SB0, 0x0 ;  /* 0x000080000000791a */ /* 0x000fc80000000000 */
[----:B------:R-:W-:Y:S01]  /*0e30*/  BAR.SYNC.DEFER_BLOCKING 0x0 ;  /* 0x0000000000007b1d */ /* 0x000fe20000010000 */
[----:B------:R-:W-:Y:S01]  /*0e40*/  SHF.R.U32.HI R6, RZ, 0x3, R0 ;  /* 0x00000003ff067819 */ /* 0x000fe20000011600 */
[----:B------:R-:W-:Y:S02]  /*0e50*/  IMAD R5, R54, 0x200, R53 ;  /* 0x0000020036057824 */ /* 0x000fe400078e0235 */
[----:B------:R-:W-:Y:S01]  /*0e60*/  IMAD.U32 R0, R8, 0x20, R15 ;  /* 0x0000002008007824 */ /* 0x000fe200078e000f */
[----:B------:R-:W-:Y:S01]  /*0e70*/  LOP3.LUT R144, R7, R6, RZ, 0x3c, !PT ;  /* 0x0000000607907212 */ /* 0x000fe200078e3cff */
[----:B------:R-:W-:Y:S01]  /*0e80*/  IMAD R9, R108, 0x20, R5 ;  /* 0x000000206c097824 */ /* 0x000fe200078e0205 */
[----:B------:R-:W-:Y:S02]  /*0e90*/  IADD3 R6, P1, R4, UR12, RZ ;  /* 0x0000000c04067c10 */ /* 0x000fe4000ff3e0ff */
[----:B------:R-:W-:Y:S02]  /*0ea0*/  IADD3.X R5, R3, UR5, RZ, P0, !PT ;  /* 0x0000000503057c10 */ /* 0x000fe400087fe4ff */
[----:B------:R-:W-:-:S02]  /*0eb0*/  IADD3 R8, P0, R6, UR12, RZ ;  /* 0x0000000c06087c10 */ /* 0x000fc4000ff1e0ff */
[----:B------:R-:W-:Y:S02]  /*0ec0*/  IADD3.X R7, R5, UR5, RZ, P1, !PT ;  /* 0x0000000505077c10 */ /* 0x000fe40008ffe4ff */
[----:B------:R-:W-:Y:S02]  /*0ed0*/  LOP3.LUT P1, RZ, R48, 0x2, RZ, 0xc0, !PT ;  /* 0x0000000230ff7812 */ /* 0x000fe4000782c0ff */
[----:B------:R-:W-:-:S04]  /*0ee0*/  LEA R206, R0, 0x2000, 0x1 ;  /* 0x0000200000ce7811 */ /* 0x000fc800078e08ff */
[----:B------:R-:W-:Y:S01]  /*0ef0*/  IADD3 R209, R206, 0x20, RZ ;  /* 0x00000020ced17810 */ /* 0x000fe20007ffe0ff */
[----:B------:R-:W-:Y:S01]  /*0f00*/  @!PT LDS RZ, [RZ] ;  /* 0x00000000fffff984 */ /* 0x000fe20000000800 */
[----:B------:R-:W-:Y:S01]  /*0f10*/  @!PT LDS RZ, [RZ] ;  /* 0x00000000fffff984 */ /* 0x000fe20000000800 */
[----:B------:R-:W-:Y:S01]  /*0f20*/  @!PT LDS RZ, [RZ] ;  /* 0x00000000fffff984 */ /* 0x000fe20000000800 */
[----:B------:R1:W-:Y:S04]  /*0f30*/  LDGSTS.E.BYPASS.LTC128B.128 [R218+0x4000], [R2.64] ;  /* 0x0400000002da7fae */ /* 0x0003e8000b901d4a */
[----:B------:R2:W-:Y:S04]  /*0f40*/  LDGSTS.E.BYPASS.LTC128B.128 [R218+0x4800], [R4.64] ;  /* 0x0480000004da7fae */ /* 0x0005e8000b901d4a */
[----:B------:R2:W-:Y:S01]  /*0f50*/  LDGSTS.E.BYPASS.LTC128B.128 [R218+0x5000], [R6.64] ;  /* 0x0500000006da7fae */ /* 0x0005e2000b901d4a */
[----:B-1----:R-:W-:Y:S01]  /*0f60*/  IMAD.IADD R2, R144, 0x1, R9 ;  /* 0x0000000190027824 */ /* 0x002fe200078e0209 */
[----:B------:R-:W-:Y:S01]  /*0f70*/  IADD3.X R9, R7, UR5, RZ, P0, !PT ;  /* 0x0000000507097c10 */ /* 0x000fe200087fe4ff */
[----:B------:R-:W-:Y:S01]  /*0f80*/  IMAD.SHL.U32 R3, R0, 0x2, RZ ;  /* 0x0000000200037824 */ /* 0x000fe200078e00ff */
[----:B------:R-:W-:Y:S01]  /*0f90*/  LOP3.LUT P0, RZ, R17, 0x2, RZ, 0xc0, !PT ;  /* 0x0000000211ff7812 */ /* 0x000fe2000780c0ff */
[----:B------:R-:W-:-:S02]  /*0fa0*/  IMAD.SHL.U32 R207, R2, 0x2, RZ ;  /* 0x0000000202cf7824 */ /* 0x000fc400078e00ff */
[----:B------:R1:W-:Y:S01]  /*0fb0*/  LDGSTS.E.BYPASS.LTC128B.128 [R218+0x5800], [R8.64] ;  /* 0x0580000008da7fae */ /* 0x0003e2000b901d4a */
[----:B------:R-:W-:-:S03]  /*0fc0*/  IMAD.MOV.U32 R2, RZ, RZ, 0x20 ;  /* 0x00000020ff027424 */ /* 0x000fc600078e00ff */
[----:B------:R-:W-:Y:S02]  /*0fd0*/  LDSM.16.M88.4 R12, [R3+0x2000] ;  /* 0x00200000030c783b */ /* 0x000fe40000000200 */
[----:B------:R-:W-:Y:S02]  /*0fe0*/  SEL R0, R2, 0xffffffe0, !P1 ;  /* 0xffffffe002007807 */ /* 0x000fe40004800000 */
[----:B--2---:R-:W2:Y:S01]  /*0ff0*/  LDSM.16.M88.4 R4, [R207+0x1000] ;  /* 0x00100000cf04783b */ /* 0x004ea20000000200 */
[----:B------:R-:W-:Y:S02]  /*1000*/  LOP3.LUT R2, R81, 0xffffffe0, RZ, 0xc0, !PT ;  /* 0xffffffe051027812 */ /* 0x000fe400078ec0ff */
[----:B------:R-:W-:Y:S01]  /*1010*/  IMAD.IADD R208, R207, 0x1, R0 ;  /* 0x00000001cfd07824 */ /* 0x000fe200078e0200 */
[----:B------:R-:W3:Y:S01]  /*1020*/  LDSM.16.M88.4 R44, [R3+0x2400] ;  /* 0x00240000032c783b */ /* 0x000ee20000000200 */
[----:B------:R-:W-:Y:S01]  /*1030*/  @P0 IADD3 R209, R206, -0x20, RZ ;  /* 0xffffffe0ced10810 */ /* 0x000fe20007ffe0ff */
[----:B------:R-:W-:-:S02]  /*1040*/  IMAD.IADD R2, R80, 0x1, -R2 ;  /* 0x0000000150027824 */ /* 0x000fc400078e0a02 */
[----:B------:R-:W4:Y:S01]  /*1050*/  LDSM.16.M88.4 R40, [R3+0x2800] ;  /* 0x002800000328783b */ /* 0x000f220000000200 */
[C---:B------:R-:W-:Y:S02]  /*1060*/  IADD3 R216, R209.reuse, 0x400, RZ ;  /* 0x00000400d1d87810 */ /* 0x040fe40007ffe0ff */
[C---:B------:R-:W-:Y:S01]  /*1070*/  IADD3 R211, R209.reuse, 0x1800, RZ ;  /* 0x00001800d1d37810 */ /* 0x040fe20007ffe0ff */
[----:B------:R-:W5:Y:S01]  /*1080*/  LDSM.16.M88.4 R36, [R3+0x2c00] ;  /* 0x002c00000324783b */ /* 0x000f620000000200 */
[----:B------:R-:W-:-:S03]  /*1090*/  IADD3 R210, R209, 0x1c00, RZ ;  /* 0x00001c00d1d27810 */ /* 0x000fc60007ffe0ff */
[----:B------:R-:W3:Y:S04]  /*10a0*/  LDSM.16.M88.4 R32, [R3+0x3000] ;  /* 0x003000000320783b */ /* 0x000ee80000000200 */
[----:B------:R-:W4:Y:S04]  /*10b0*/  LDSM.16.M88.4 R28, [R3+0x3400] ;  /* 0x00340000031c783b */ /* 0x000f280000000200 */
[----:B------:R-:W4:Y:S04]  /*10c0*/  LDSM.16.M88.4 R24, [R3+0x3800] ;  /* 0x003800000318783b */ /* 0x000f280000000200 */
[----:B------:R5:W4:Y:S04]  /*10d0*/  LDSM.16.M88.4 R20, [R3+0x3c00] ;  /* 0x003c00000314783b */ /* 0x000b280000000200 */
[----:B-1----:R-:W1:Y:S04]  /*10e0*/  LDSM.16.M88.4 R8, [R207] ;  /* 0x00000000cf08783b */ /* 0x002e680000000200 */
[----:B------:R-:W-:Y:S04]  /*10f0*/  LDSM.16.M88.4 R16, [R208] ;  /* 0x00000000d010783b */ /* 0x000fe80000000200 */
[----:B------:R-:W1:Y:S01]  /*1100*/  LDSM.16.M88.4 R68, [R209+0x400] ;  /* 0x00040000d144783b */ /* 0x000e620000000200 */
[C---:B--2---:R-:W-:Y:S03]  /*1110*/  HMMA.16816.F32.BF16 R60, R4.reuse, R12, RZ ;  /* 0x0000000c043c723c */ /* 0x044fe600000418ff */
[----:B------:R-:W2:Y:S04]  /*1120*/  LDSM.16.M88.4 R48, [R209] ;  /* 0x00000000d130783b */ /* 0x000ea80000000200 */
[----:B------:R-:W-:Y:S01]  /*1130*/  LDSM.16.M88.4 R84, [R209+0x800] ;  /* 0x00080000d154783b */ /* 0x000fe20000000200 */
[----:B------:R-:W-:Y:S01]  /*1140*/  HMMA.16816.F32.BF16 R72, R4, R14, RZ ;  /* 0x0000000e0448723c */ /* 0x000fe200000418ff */
[----:B-----5:R-:W-:-:S02]  /*1150*/  SHF.R.S32.HI R3, RZ, 0x1f, R2 ;  /* 0x0000001fff037819 */ /* 0x020fc40000011402 */
[----:B------:R-:W-:Y:S02]  /*1160*/  LDSM.16.M88.4 R88, [R209+0xc00] ;  /* 0x000c0000d158783b */ /* 0x000fe40000000200 */
[----:B------:R-:W-:Y:S02]  /*1170*/  LEA.HI R2, R3, R2, RZ, 0x2 ;  /* 0x0000000203027211 */ /* 0x000fe400078f10ff */
[----:B------:R-:W0:Y:S01]  /*1180*/  LDGDEPBAR ;  /* 0x00000000000079af */ /* 0x000e220000000000 */
[----:B---3--:R-:W-:Y:S01]  /*1190*/  HMMA.16816.F32.BF16 R64, R4, R44, RZ ;  /* 0x0000002c0440723c */ /* 0x008fe200000418ff */
[----:B------:R-:W-:Y:S02]  /*11a0*/  SHF.R.S32.HI R3, RZ, 0x1f, R81 ;  /* 0x0000001fff037819 */ /* 0x000fe40000011451 */
[----:B------:R-:W-:Y:S02]  /*11b0*/  SHF.R.S32.HI R83, RZ, 0x2, R2 ;  /* 0x00000002ff537819 */ /* 0x000fe40000011402 */
[----:B------:R-:W-:-:S03]  /*11c0*/  LEA.HI R3, R3, R54, RZ, 0x2 ;  /* 0x0000003603037211 */ /* 0x000fc600078f10ff */
[C---:B----4-:R-:W-:Y:S01]  /*11d0*/  HMMA.16816.F32.BF16 R160, R4.reuse, R40, RZ ;  /* 0x0000002804a0723c */ /* 0x050fe200000418ff */
[----:B------:R-:W-:Y:S07]  /*11e0*/  STL [R1+0x10], R83 ;  /* 0x0000105301007387 */ /* 0x000fee0000100800 */
[C---:B------:R-:W-:Y:S08]  /*11f0*/  HMMA.16816.F32.BF16 R176, R4.reuse, R36, RZ ;  /* 0x0000002404b0723c */ /* 0x040ff000000418ff */
        /* <DEDUP_REMOVED lines=10> */
[----:B------:R-:W-:Y:S08]  /*12a0*/  HMMA.16816.F32.BF16 R240, R4, R22, RZ ;  /* 0x0000001604f0723c */ /* 0x000ff000000418ff */
[C---:B-1----:R-:W-:Y:S08]  /*12b0*/  HMMA.16816.F32.BF16 R4, R8.reuse, R44, RZ ;  /* 0x0000002c0804723c */ /* 0x042ff000000418ff */
[C---:B------:R-:W-:Y:S08]  /*12c0*/  HMMA.16816.F32.BF16 R76, R8.reuse, R14, RZ ;  /* 0x0000000e084c723c */ /* 0x040ff000000418ff */
[C---:B------:R-:W-:Y:S01]  /*12d0*/  HMMA.16816.F32.BF16 R56, R8.reuse, R12, RZ ;  /* 0x0000000c0838723c */ /* 0x040fe200000418ff */
[----:B------:R-:W1:Y:S07]  /*12e0*/  LDSM.16.M88.4 R12, [R208+0x1000] ;  /* 0x00100000d00c783b */ /* 0x000e6e0000000200 */
[C---:B------:R-:W-:Y:S08]  /*12f0*/  HMMA.16816.F32.BF16 R140, R8.reuse, R20, RZ ;  /* 0x00000014088c723c */ /* 0x040ff000000418ff */
[----:B------:R-:W-:Y:S08]  /*1300*/  HMMA.16816.F32.BF16 R224, R8, R22, RZ ;  /* 0x0000001608e0723c */ /* 0x000ff000000418ff */
[----:B------:R-:W-:Y:S07]  /*1310*/  HMMA.16816.F32.BF16 R20, R16, R68, R4 ;  /* 0x000000441014723c */ /* 0x000fee0000041804 */
[----:B------:R-:W-:Y:S01]  /*1320*/  IMAD R4, R54, 0x10, R82 ;  /* 0x0000001036047824 */ /* 0x000fe200078e0252 */
[----:B------:R-:W-:Y:S01]  /*1330*/  HMMA.16816.F32.BF16 R96, R8, R32, RZ ;  /* 0x000000200860723c */ /* 0x000fe200000418ff */
[----:B------:R-:W-:-:S03]  /*1340*/  IMAD.SHL.U32 R5, R80, 0x2, RZ ;  /* 0x0000000250057824 */ /* 0x000fc600078e00ff */
[----:B------:R-:W-:Y:S02]  /*1350*/  IADD3 R2, R4, 0x1, R83 ;  /* 0x0000000104027810 */ /* 0x000fe40007ffe053 */
[----:B------:R-:W-:Y:S01]  /*1360*/  LDSM.16.M88.4 R80, [R209+0x1000] ;  /* 0x00100000d150783b */ /* 0x000fe20000000200 */
[----:B------:R-:W-:Y:S01]  /*1370*/  LOP3.LUT R5, R5, 0x6, RZ, 0xc0, !PT ;  /* 0x0000000605057812 */ /* 0x000fe200078ec0ff */
[----:B------:R-:W-:Y:S01]  /*1380*/  HMMA.16816.F32.BF16 R116, R8, R34, RZ ;  /* 0x000000220874723c */ /* 0x000fe200000418ff */
[----:B------:R-:W-:Y:S02]  /*1390*/  LOP3.LUT R4, R3, 0xfffffffc, RZ, 0xc0, !PT ;  /* 0xfffffffc03047812 */ /* 0x000fe400078ec0ff */
[----:B------:R-:W-:Y:S01]  /*13a0*/  IADD3 R3, R52, -c[0x0][0x214], R2 ;  /* 0x8000850034037a10 */ /* 0x000fe20007ffe002 */
[----:B------:R-:W-:Y:S02]  /*13b0*/  IMAD R2, R55, 0x80, R5 ;  /* 0x0000008037027824 */ /* 0x000fe400078e0205 */
[----:B------:R-:W-:Y:S01]  /*13c0*/  IMAD.IADD R5, R54, 0x1, -R4 ;  /* 0x0000000136057824 */ /* 0x000fe200078e0a04 */
[----:B------:R-:W-:Y:S01]  /*13d0*/  IADD3 R4, R3, c[0x0][0x2e8], RZ ;  /* 0x0000ba0003047a10 */ /* 0x000fe20007ffe0ff */
[----:B--2---:R-:W-:Y:S01]  /*13e0*/  HMMA.16816.F32.BF16 R32, R16, R50, R76 ;  /* 0x000000321020723c */ /* 0x004fe2000004184c */
[----:B------:R-:W2:Y:S01]  /*13f0*/  LDSM.16.M88.4 R76, [R209+0x1400] ;  /* 0x00140000d14c783b */ /* 0x000ea20000000200 */
[----:B------:R-:W-:-:S02]  /*1400*/  IADD3 R44, R2, 0x1, RZ ;  /* 0x00000001022c7810 */ /* 0x000fc40007ffe0ff */
[----:B------:R-:W-:Y:S01]  /*1410*/  IMNMX R3, R4, R52, PT ;  /* 0x0000003404037217 */ /* 0x000fe20003800200 */
[----:B------:R3:W-:Y:S01]  /*1420*/  STL [R1+0x14], R5 ;  /* 0x0000140501007387 */ /* 0x0007e20000100800 */
[C---:B------:R-:W-:Y:S02]  /*1430*/  IADD3 R7, R2.reuse, 0x69, RZ ;  /* 0x0000006902077810 */ /* 0x040fe40007ffe0ff */
[----:B------:R-:W-:Y:S01]  /*1440*/  HMMA.16816.F32.BF16 R92, R8, R40, RZ ;  /* 0x00000028085c723c */ /* 0x000fe200000418ff */
[-C--:B------:R-:W-:Y:S02]  /*1450*/  ISETP.GE.AND P3, PT, R2, R3.reuse, PT ;  /* 0x000000030200720c */ /* 0x080fe40003f66270 */
[----:B------:R-:W-:Y:S02]  /*1460*/  ISETP.GE.AND P2, PT, R44, R3, PT ;  /* 0x000000032c00720c */ /* 0x000fe40003f46270 */
[----:B------:R-:W-:-:S03]  /*1470*/  IADD3 R6, R2, 0x70, RZ ;  /* 0x0000007002067810 */ /* 0x000fc60007ffe0ff */
[----:B------:R-:W-:Y:S01]  /*1480*/  HMMA.16816.F32.BF16 R104, R8, R42, RZ ;  /* 0x0000002a0868723c */ /* 0x000fe200000418ff */
[----:B------:R-:W-:-:S07]  /*1490*/  ISETP.GE.AND P4, PT, R6, R3, PT ;  /* 0x000000030600720c */ /* 0x000fce0003f86270 */
[----:B------:R-:W-:Y:S01]  /*14a0*/  HMMA.16816.F32.BF16 R40, R8, R36, RZ ;  /* 0x000000240828723c */ /* 0x000fe200000418ff */
[----:B---3--:R-:W-:-:S07]  /*14b0*/  IADD3 R5, R4, 0x8, RZ ;  /* 0x0000000804057810 */ /* 0x008fce0007ffe0ff */
[----:B------:R-:W-:Y:S01]  /*14c0*/  HMMA.16816.F32.BF16 R112, R8, R38, RZ ;  /* 0x000000260870723c */ /* 0x000fe200000418ff */
[----:B------:R-:W-:-:S04]  /*14d0*/  IMNMX R5, R5, R52, PT ;  /* 0x0000003405057217 */ /* 0x000fc80003800200 */
[----:B------:R-:W-:-:S03]  /*14e0*/  ISETP.GE.AND P1, PT, R2, R5, PT ;  /* 0x000000050200720c */ /* 0x000fc60003f26270 */
[----:B------:R-:W-:Y:S01]  /*14f0*/  HMMA.16816.F32.BF16 R100, R8, R46, RZ ;  /* 0x0000002e0864723c */ /* 0x000fe200000418ff */
[----:B------:R-:W-:-:S07]  /*1500*/  ISETP.GE.AND P0, PT, R44, R5, PT ;  /* 0x000000052c00720c */ /* 0x000fce0003f06270 */
[C---:B------:R-:W-:Y:S08]  /*1510*/  HMMA.16816.F32.BF16 R36, R8.reuse, R28, RZ ;  /* 0x0000001c0824723c */ /* 0x040ff000000418ff */
[C---:B------:R-:W-:Y:S08]  /*1520*/  HMMA.16816.F32.BF16 R124, R8.reuse, R30, RZ ;  /* 0x0000001e087c723c */ /* 0x040ff000000418ff */
[C---:B------:R-:W-:Y:S08]  /*1530*/  HMMA.16816.F32.BF16 R136, R8.reuse, R24, RZ ;  /* 0x000000180888723c */ /* 0x040ff000000418ff */
[----:B------:R-:W-:Y:S08]  /*1540*/  HMMA.16816.F32.BF16 R200, R8, R26, RZ ;  /* 0x0000001a08c8723c */ /* 0x000ff000000418ff */
[----:B------:R-:W-:Y:S07]  /*1550*/  HMMA.16816.F32.BF16 R8, R16, R48, R56 ;  /* 0x000000301008723c */ /* 0x000fee0000041838 */
[C---:B------:R-:W-:Y:S01]  /*1560*/  IADD3 R59, R2.reuse, 0x30, RZ ;  /* 0x00000030023b7810 */ /* 0x040fe20007ffe0ff */
[----:B-1----:R-:W-:Y:S01]  /*1570*/  HMMA.16816.F32.BF16 R132, R12, R50, R72 ;  /* 0x000000320c84723c */ /* 0x002fe20000041848 */
[C---:B------:R-:W-:Y:S01]  /*1580*/  IADD3 R58, R2.reuse, 0x31, RZ ;  /* 0x00000031023a7810 */ /* 0x040fe20007ffe0ff */
[----:B------:R-:W-:Y:S01]  /*1590*/  LDSM.16.M88.4 R72, [R209+0x1c00] ;  /* 0x001c0000d148783b */ /* 0x000fe20000000200 */
[----:B------:R-:W-:-:S02]  /*15a0*/  IADD3 R57, R2, 0x40, RZ ;  /* 0x0000004002397810 */ /* 0x000fc40007ffe0ff */
[C---:B------:R-:W-:Y:S02]  /*15b0*/  IADD3 R56, R2.reuse, 0x41, RZ ;  /* 0x0000004102387810 */ /* 0x040fe40007ffe0ff */
[C---:B------:R-:W-:Y:S01]  /*15c0*/  IADD3 R51, R2.reuse, 0x10, RZ ;  /* 0x0000001002337810 */ /* 0x040fe20007ffe0ff */
[----:B------:R-:W-:Y:S01]  /*15d0*/  HMMA.16816.F32.BF16 R28, R16, R84, R92 ;  /* 0x00000054101c723c */ /* 0x000fe2000004185c */
[----:B------:R-:W-:-:S07]  /*15e0*/  IADD3 R50, R2, 0x11, RZ ;  /* 0x0000001102327810 */ /* 0x000fce0007ffe0ff */
[----:B------:R-:W-:Y:S01]  /*15f0*/  FSEL R109, R8, -INF , !P3 ;  /* 0xff800000086d7808 */ /* 0x000fe20005800000 */
[----:B------:R-:W-:Y:S01]  /*1600*/  HMMA.16816.F32.BF16 R24, R16, R88, R40 ;  /* 0x000000581018723c */ /* 0x000fe20000041828 */
[----:B------:R-:W-:Y:S02]  /*1610*/  FSEL R108, R9, -INF , !P2 ;  /* 0xff800000096c7808 */ /* 0x000fe40005000000 */
[----:B------:R-:W-:Y:S02]  /*1620*/  FSEL R146, R10, -INF , !P1 ;  /* 0xff8000000a927808 */ /* 0x000fe40004800000 */
[----:B------:R-:W-:Y:S02]  /*1630*/  FSEL R156, R11, -INF , !P0 ;  /* 0xff8000000b9c7808 */ /* 0x000fe40004000000 */
[CC--:B------:R-:W-:Y:S01]  /*1640*/  ISETP.GE.AND P3, PT, R51.reuse, R3.reuse, PT ;  /* 0x000000033300720c */ /* 0x0c0fe20003f66270 */
[----:B------:R-:W-:Y:S01]  /*1650*/  HMMA.16816.F32.BF16 R152, R12, R48, R60 ;  /* 0x000000300c98723c */ /* 0x000fe2000004183c */
[----:B------:R-:W-:Y:S01]  /*1660*/  ISETP.GE.AND P2, PT, R50, R3, PT ;  /* 0x000000033200720c */ /* 0x000fe20003f46270 */
[----:B------:R-:W1:Y:S01]  /*1670*/  LDSM.16.M88.4 R60, [R209+0x1800] ;  /* 0x00180000d13c783b */ /* 0x000e620000000200 */
[----:B------:R-:W-:Y:S01]  /*1680*/  ISETP.GE.AND P1, PT, R51, R5, PT ;  /* 0x000000053300720c */ /* 0x000fe20003f26270 */
[----:B------:R-:W-:-:S04]  /*1690*/  DEPBAR.LE SB0, 0x0 ;  /* 0x000080000000791a */ /* 0x000fc80000000000 */
[----:B------:R-:W-:Y:S01]  /*16a0*/  ISETP.GE.AND P0, PT, R50, R5, PT ;  /* 0x000000053200720c */ /* 0x000fe20003f06270 */
[----:B--2---:R-:W-:Y:S01]  /*16b0*/  HMMA.16816.F32.BF16 R8, R16, R76, R36 ;  /* 0x0000004c1008723c */ /* 0x004fe20000041824 */
[----:B------:R-:W-:Y:S02]  /*16c0*/  FSEL R111, R20, -INF , !P3 ;  /* 0xff800000146f7808 */ /* 0x000fe40005800000 */
[----:B------:R-:W-:Y:S02]  /*16d0*/  FSEL R110, R21, -INF , !P2 ;  /* 0xff800000156e7808 */ /* 0x000fe40005000000 */
[----:B------:R-:W-:Y:S02]  /*16e0*/  FSEL R157, R22, -INF , !P1 ;  /* 0xff800000169d7808 */ /* 0x000fe40004800000 */
[----:B------:R-:W-:Y:S01]  /*16f0*/  FSEL R158, R23, -INF , !P0 ;  /* 0xff800000179e7808 */ /* 0x000fe20004000000 */
[----:B------:R-:W-:Y:S01]  /*1700*/  HMMA.16816.F32.BF16 R148, R12, R68, R64 ;  /* 0x000000440c94723c */ /* 0x000fe20000041840 */
[----:B------:R-:W-:-:S02]  /*1710*/  IADD3 R49, R2, 0x20, RZ ;  /* 0x0000002002317810 */ /* 0x000fc40007ffe0ff */
[----:B------:R-:W-:Y:S02]  /*1720*/  IADD3 R48, R2, 0x21, RZ ;  /* 0x0000002102307810 */ /* 0x000fe40007ffe0ff */
[CC--:B------:R-:W-:Y:S02]  /*1730*/  ISETP.GE.AND P3, PT, R49.reuse, R3.reuse, PT ;  /* 0x000000033100720c */ /* 0x0c0fe40003f66270 */
[C---:B------:R-:W-:Y:S01]  /*1740*/  ISETP.GE.AND P2, PT, R48.reuse, R3, PT ;  /* 0x000000033000720c */ /* 0x040fe20003f46270 */
[----:B------:R-:W-:Y:S01]  /*1750*/  HMMA.16816.F32.BF16 R20, R16, R80, R96 ;  /* 0x000000501014723c */ /* 0x000fe20000041860 */
[-C--:B------:R-:W-:Y:S02]  /*1760*/  ISETP.GE.AND P1, PT, R49, R5.reuse, PT ;  /* 0x000000053100720c */ /* 0x080fe40003f26270 */
[----:B------:R-:W-:Y:S02]  /*1770*/  ISETP.GE.AND P0, PT, R48, R5, PT ;  /* 0x000000053000720c */ /* 0x000fe40003f06270 */
[----:B------:R-:W-:-:S02]  /*1780*/  FSEL R120, R28, -INF , !P3 ;  /* 0xff8000001c787808 */ /* 0x000fc40005800000 */
[----:B------:R-:W-:Y:S01]  /*1790*/  FSEL R121, R29, -INF , !P2 ;  /* 0xff8000001d797808 */ /* 0x000fe20005000000 */
[C---:B------:R-:W-:Y:S01]  /*17a0*/  HMMA.16816.F32.BF16 R40, R16.reuse, R90, R112 ;  /* 0x0000005a1028723c */ /* 0x040fe20000041870 */
[----:B------:R-:W-:Y:S02]  /*17b0*/  FSEL R159, R30, -INF , !P1 ;  /* 0xff8000001e9f7808 */ /* 0x000fe40004800000 */
[----:B------:R-:W-:Y:S02]  /*17c0*/  FSEL R164, R31, -INF , !P0 ;  /* 0xff8000001fa47808 */ /* 0x000fe40004000000 */
[CC--:B------:R-:W-:Y:S02]  /*17d0*/  ISETP.GE.AND P3, PT, R59.reuse, R3.reuse, PT ;  /* 0x000000033b00720c */ /* 0x0c0fe40003f66270 */
[----:B------:R-:W-:Y:S01]  /*17e0*/  ISETP.GE.AND P2, PT, R58, R3, PT ;  /* 0x000000033a00720c */ /* 0x000fe20003f46270 */
[----:B------:R-:W-:Y:S01]  /*17f0*/  HMMA.16816.F32.BF16 R36, R16, R82, R116 ;  /* 0x000000521024723c */ /* 0x000fe20000041874 */
[----:B------:R-:W-:-:S02]  /*1800*/  ISETP.GE.AND P1, PT, R59, R5, PT ;  /* 0x000000053b00720c */ /* 0x000fc40003f26270 */
[----:B------:R-:W-:Y:S02]  /*1810*/  ISETP.GE.AND P0, PT, R58, R5, PT ;  /* 0x000000053a00720c */ /* 0x000fe40003f06270 */
[----:B------:R-:W-:Y:S02]  /*1820*/  FSEL R122, R24, -INF , !P3 ;  /* 0xff800000187a7808 */ /* 0x000fe40005800000 */
[----:B------:R-:W-:Y:S02]  /*1830*/  FSEL R123, R25, -INF , !P2 ;  /* 0xff800000197b7808 */ /* 0x000fe40005000000 */
[----:B------:R-:W-:Y:S02]  /*1840*/  FSEL R165, R26, -INF , !P1 ;  /* 0xff8000001aa57808 */ /* 0x000fe40004800000 */
[----:B------:R-:W-:Y:S02]  /*1850*/  FSEL R166, R27, -INF , !P0 ;  /* 0xff8000001ba67808 */ /* 0x000fe40004000000 */
[----:B------:R-:W-:-:S02]  /*1860*/  ISETP.GE.AND P3, PT, R57, R3, PT ;  /* 0x000000033900720c */ /* 0x000fc40003f66270 */
[C---:B------:R-:W-:Y:S02]  /*1870*/  ISETP.GE.AND P2, PT, R56.reuse, R3, PT ;  /* 0x000000033800720c */ /* 0x040fe40003f46270 */
[-C--:B------:R-:W-:Y:S02]  /*1880*/  ISETP.GE.AND P1, PT, R57, R5.reuse, PT ;  /* 0x000000053900720c */ /* 0x080fe40003f26270 */
[----:B------:R-:W-:Y:S02]  /*1890*/  ISETP.GE.AND P0, PT, R56, R5, PT ;  /* 0x000000053800720c */ /* 0x000fe40003f06270 */
[C---:B------:R-:W-:Y:S02]  /*18a0*/  IADD3 R65, R2.reuse, 0x50, RZ ;  /* 0x0000005002417810 */ /* 0x040fe40007ffe0ff */
[----:B------:R-:W-:Y:S02]  /*18b0*/  IADD3 R64, R2, 0x51, RZ ;  /* 0x0000005102407810 */ /* 0x000fe40007ffe0ff */
[----:B------:R-:W-:-:S02]  /*18c0*/  FSEL R128, R20, -INF , !P3 ;  /* 0xff80000014807808 */ /* 0x000fc40005800000 */
[----:B------:R-:W-:Y:S02]  /*18d0*/  FSEL R129, R21, -INF , !P2 ;  /* 0xff80000015817808 */ /* 0x000fe40005000000 */
[----:B------:R-:W-:Y:S02]  /*18e0*/  FSEL R173, R22, -INF , !P1 ;  /* 0xff80000016ad7808 */ /* 0x000fe40004800000 */
[----:B------:R-:W-:Y:S02]  /*18f0*/  FSEL R172, R23, -INF , !P0 ;  /* 0xff80000017ac7808 */ /* 0x000fe40004000000 */
[CC--:B------:R-:W-:Y:S01]  /*1900*/  ISETP.GE.AND P3, PT, R65.reuse, R3.reuse, PT ;  /* 0x000000034100720c */ /* 0x0c0fe20003f66270 */
[----:B------:R-:W-:Y:S01]  /*1910*/  HMMA.16816.F32.BF16 R20, R16, R70, R100 ;  /* 0x000000461014723c */ /* 0x000fe20000041864 */
[----:B------:R-:W-:Y:S02]  /*1920*/  ISETP.GE.AND P2, PT, R64, R3, PT ;  /* 0x000000034000720c */ /* 0x000fe40003f46270 */
[----:B------:R-:W-:-:S02]  /*1930*/  ISETP.GE.AND P1, PT, R65, R5, PT ;  /* 0x000000054100720c */ /* 0x000fc40003f26270 */
[----:B------:R-:W-:Y:S02]  /*1940*/  ISETP.GE.AND P0, PT, R64, R5, PT ;  /* 0x000000054000720c */ /* 0x000fe40003f06270 */
[----:B------:R-:W-:Y:S02]  /*1950*/  FSEL R130, R8, -INF , !P3 ;  /* 0xff80000008827808 */ /* 0x000fe40005800000 */
[----:B------:R-:W-:Y:S02]  /*1960*/  FSEL R131, R9, -INF , !P2 ;  /* 0xff80000009837808 */ /* 0x000fe40005000000 */
[----:B------:R-:W-:Y:S02]  /*1970*/  FSEL R167, R10, -INF , !P1 ;  /* 0xff8000000aa77808 */ /* 0x000fe40004800000 */
[----:B------:R-:W-:Y:S02]  /*1980*/  FSEL R174, R11, -INF , !P0 ;  /* 0xff8000000bae7808 */ /* 0x000fe40004000000 */
[----:B------:R-:W-:Y:S01]  /*1990*/  HMMA.16816.F32.BF16 R8, R16, R86, R104 ;  /* 0x000000561008723c */ /* 0x000fe20000041868 */
[----:B------:R-:W-:-:S02]  /*19a0*/  IADD3 R30, R2, 0x8, RZ ;  /* 0x00000008021e7810 */ /* 0x000fc40007ffe0ff */
[----:B------:R-:W-:Y:S02]  /*19b0*/  IADD3 R29, R2, 0x9, RZ ;  /* 0x00000009021d7810 */ /* 0x000fe40007ffe0ff */
[CC--:B------:R-:W-:Y:S02]  /*19c0*/  ISETP.GE.AND P3, PT, R30.reuse, R3.reuse, PT ;  /* 0x000000031e00720c */ /* 0x0c0fe40003f66270 */
[C---:B------:R-:W-:Y:S02]  /*19d0*/  ISETP.GE.AND P2, PT, R29.reuse, R3, PT ;  /* 0x000000031d00720c */ /* 0x040fe40003f46270 */
[-C--:B------:R-:W-:Y:S02]  /*19e0*/  ISETP.GE.AND P1, PT, R30, R5.reuse, PT ;  /* 0x000000051e00720c */ /* 0x080fe40003f26270 */
[----:B------:R-:W-:Y:S02]  /*19f0*/  ISETP.GE.AND P0, PT, R29, R5, PT ;  /* 0x000000051d00720c */ /* 0x000fe40003f06270 */
[----:B------:R-:W-:-:S02]  /*1a00*/  IADD3 R28, R2, 0x18, RZ ;  /* 0x00000018021c7810 */ /* 0x000fc40007ffe0ff */
[----:B------:R-:W-:Y:S02]  /*1a10*/  IADD3 R27, R2, 0x19, RZ ;  /* 0x00000019021b7810 */ /* 0x000fe40007ffe0ff */
[----:B------:R-:W-:Y:S02]  /*1a20*/  FSEL R67, R32, -INF , !P3 ;  /* 0xff80000020437808 */ /* 0x000fe40005800000 */
[----:B------:R-:W-:Y:S02]  /*1a30*/  FSEL R66, R33, -INF , !P2 ;  /* 0xff80000021427808 */ /* 0x000fe40005000000 */
[----:B------:R-:W-:Y:S02]  /*1a40*/  FSEL R104, R34, -INF , !P1 ;  /* 0xff80000022687808 */ /* 0x000fe40004800000 */
[----:B------:R-:W-:Y:S02]  /*1a50*/  FSEL R106, R35, -INF , !P0 ;  /* 0xff800000236a7808 */ /* 0x000fe40004000000 */
[-C--:B------:R-:W-:Y:S01]  /*1a60*/  ISETP.GE.AND P3, PT, R28, R3.reuse, PT ;  /* 0x000000031c00720c */ /* 0x080fe20003f66270 */
[----:B------:R-:W-:Y:S01]  /*1a70*/  HMMA.16816.F32.BF16 R32, R16, R78, R124 ;  /* 0x0000004e1020723c */ /* 0x000fe2000004187c */
[----:B------:R-:W-:-:S02]  /*1a80*/  ISETP.GE.AND P2, PT, R27, R3, PT ;  /* 0x000000031b00720c */ /* 0x000fc40003f46270 */
[-C--:B------:R-:W-:Y:S02]  /*1a90*/  ISETP.GE.AND P1, PT, R28, R5.reuse, PT ;  /* 0x000000051c00720c */ /* 0x080fe40003f26270 */
[----:B------:R-:W-:Y:S02]  /*1aa0*/  ISETP.GE.AND P0, PT, R27, R5, PT ;  /* 0x000000051b00720c */ /* 0x000fe40003f06270 */
[C---:B------:R-:W-:Y:S02]  /*1ab0*/  IADD3 R26, R2.reuse, 0x28, RZ ;  /* 0x00000028021a7810 */ /* 0x040fe40007ffe0ff */
[----:B------:R-:W-:Y:S02]  /*1ac0*/  IADD3 R25, R2, 0x29, RZ ;  /* 0x0000002902197810 */ /* 0x000fe40007ffe0ff */
[----:B------:R-:W-:Y:S02]  /*1ad0*/  FSEL R92, R20, -INF , !P3 ;  /* 0xff800000145c7808 */ /* 0x000fe40005800000 */
[----:B------:R-:W-:-:S02]  /*1ae0*/  FSEL R93, R21, -INF , !P2 ;  /* 0xff800000155d7808 */ /* 0x000fc40005000000 */
[----:B------:R-:W-:Y:S02]  /*1af0*/  FSEL R114, R22, -INF , !P1 ;  /* 0xff80000016727808 */ /* 0x000fe40004800000 */
[----:B------:R-:W-:Y:S02]  /*1b00*/  FSEL R145, R23, -INF , !P0 ;  /* 0xff80000017917808 */ /* 0x000fe40004000000 */
[CC--:B------:R-:W-:Y:S02]  /*1b10*/  ISETP.GE.AND P3, PT, R26.reuse, R3.reuse, PT ;  /* 0x000000031a00720c */ /* 0x0c0fe40003f66270 */
[C---:B------:R-:W-:Y:S02]  /*1b20*/  ISETP.GE.AND P2, PT, R25.reuse, R3, PT ;  /* 0x000000031900720c */ /* 0x040fe40003f46270 */
[-C--:B------:R-:W-:Y:S02]  /*1b30*/  ISETP.GE.AND P1, PT, R26, R5.reuse, PT ;  /* 0x000000051a00720c */ /* 0x080fe40003f26270 */
[----:B------:R-:W-:-:S02]  /*1b40*/  ISETP.GE.AND P0, PT, R25, R5, PT ;  /* 0x000000051900720c */ /* 0x000fc40003f06270 */
[C---:B------:R-:W-:Y:S02]  /*1b50*/  IADD3 R24, R2.reuse, 0x38, RZ ;  /* 0x0000003802187810 */ /* 0x040fe40007ffe0ff */
[----:B------:R-:W-:Y:S02]  /*1b60*/  IADD3 R23, R2, 0x39, RZ ;  /* 0x0000003902177810 */ /* 0x000fe40007ffe0ff */
[----:B------:R-:W-:Y:S02]  /*1b70*/  FSEL R94, R8, -INF , !P3 ;  /* 0xff800000085e7808 */ /* 0x000fe40005800000 */
[----:B------:R-:W-:Y:S02]  /*1b80*/  FSEL R95, R9, -INF , !P2 ;  /* 0xff800000095f7808 */ /* 0x000fe40005000000 */
[----:B------:R-:W-:Y:S02]  /*1b90*/  FSEL R117, R10, -INF , !P1 ;  /* 0xff8000000a757808 */ /* 0x000fe40004800000 */
[----:B------:R-:W-:-:S02]  /*1ba0*/  FSEL R147, R11, -INF , !P0 ;  /* 0xff8000000b937808 */ /* 0x000fc40004000000 */
[CC--:B------:R-:W-:Y:S02]  /*1bb0*/  ISETP.GE.AND P3, PT, R24.reuse, R3.reuse, PT ;  /* 0x000000031800720c */ /* 0x0c0fe40003f66270 */
[C---:B------:R-:W-:Y:S02]  /*1bc0*/  ISETP.GE.AND P2, PT, R23.reuse, R3, PT ;  /* 0x000000031700720c */ /* 0x040fe40003f46270 */
[-C--:B------:R-:W-:Y:S02]  /*1bd0*/  ISETP.GE.AND P1, PT, R24, R5.reuse, PT ;  /* 0x000000051800720c */ /* 0x080fe40003f26270 */
[----:B------:R-:W-:Y:S02]  /*1be0*/  ISETP.GE.AND P0, PT, R23, R5, PT ;  /* 0x000000051700720c */ /* 0x000fe40003f06270 */
[C---:B------:R-:W-:Y:S02]  /*1bf0*/  IADD3 R22, R2.reuse, 0x48, RZ ;  /* 0x0000004802167810 */ /* 0x040fe40007ffe0ff */
[----:B------:R-:W-:-:S02]  /*1c00*/  IADD3 R21, R2, 0x49, RZ ;  /* 0x0000004902157810 */ /* 0x000fc40007ffe0ff */
[----:B------:R-:W-:Y:S02]  /*1c10*/  FSEL R96, R40, -INF , !P3 ;  /* 0xff80000028607808 */ /* 0x000fe40005800000 */
[----:B------:R-:W-:Y:S02]  /*1c20*/  FSEL R97, R41, -INF , !P2 ;  /* 0xff80000029617808 */ /* 0x000fe40005000000 */
[----:B------:R-:W-:Y:S02]  /*1c30*/  FSEL R124, R42, -INF , !P1 ;  /* 0xff8000002a7c7808 */ /* 0x000fe40004800000 */
[----:B------:R-:W-:Y:S02]  /*1c40*/  FSEL R125, R43, -INF , !P0 ;  /* 0xff8000002b7d7808 */ /* 0x000fe40004000000 */
[-C--:B------:R-:W-:Y:S01]  /*1c50*/  ISETP.GE.AND P3, PT, R22, R3.reuse, PT ;  /* 0x000000031600720c */ /* 0x080fe20003f66270 */
[----:B-1----:R-:W-:Y:S01]  /*1c60*/  HMMA.16816.F32.BF16 R40, R16, R60, R136 ;  /* 0x0000003c1028723c */ /* 0x002fe20000041888 */
        /* <DEDUP_REMOVED lines=13> */
[----:B------:R-:W-:Y:S02]  /*1d40*/  FSEL R103, R32, -INF , !P3 ;  /* 0xff80000020677808 */ /* 0x000fe40005800000 */
[----:B------:R-:W-:Y:S02]  /*1d50*/  FSEL R102, R33, -INF , !P2 ;  /* 0xff80000021667808 */ /* 0x000fe40005000000 */
[----:B------:R-:W-:Y:S02]  /*1d60*/  FSEL R184, R34, -INF , !P1 ;  /* 0xff80000022b87808 */ /* 0x000fe40004800000 */
[----:B------:R-:W-:Y:S02]  /*1d70*/  FSEL R185, R35, -INF , !P0 ;  /* 0xff80000023b97808 */ /* 0x000fe40004000000 */
[----:B------:R-:W-:Y:S01]  /*1d80*/  HMMA.16816.F32.BF16 R32, R16, R72, R140 ;  /* 0x000000481020723c */ /* 0x000fe2000004188c */
[C---:B------:R-:W-:Y:S02]  /*1d90*/  IADD3 R9, R2.reuse, 0x61, RZ ;  /* 0x0000006102097810 */ /* 0x040fe40007ffe0ff */
[----:B------:R-:W-:-:S02]  /*1da0*/  IADD3 R10, R2, 0x60, RZ ;  /* 0x00000060020a7810 */ /* 0x000fc40007ffe0ff */
[-C--:B------:R-:W-:Y:S02]  /*1db0*/  ISETP.GE.AND P0, PT, R9, R3.reuse, PT ;  /* 0x000000030900720c */ /* 0x080fe40003f06270 */
[----:B------:R-:W-:Y:S02]  /*1dc0*/  ISETP.GE.AND P5, PT, R10, R3, PT ;  /* 0x000000030a00720c */ /* 0x000fe40003fa6270 */
[C---:B------:R-:W-:Y:S02]  /*1dd0*/  IADD3 R8, R2.reuse, 0x68, RZ ;  /* 0x0000006802087810 */ /* 0x040fe40007ffe0ff */
[C---:B------:R-:W-:Y:S02]  /*1de0*/  IADD3 R38, R2.reuse, 0x71, RZ ;  /* 0x0000007102267810 */ /* 0x040fe40007ffe0ff */
[C---:B------:R-:W-:Y:S02]  /*1df0*/  IADD3 R37, R2.reuse, 0x78, RZ ;  /* 0x0000007802257810 */ /* 0x040fe40007ffe0ff */
[----:B------:R-:W-:-:S02]  /*1e00*/  IADD3 R36, R2, 0x79, RZ ;  /* 0x0000007902247810 */ /* 0x000fc40007ffe0ff */
[----:B------:R-:W-:Y:S02]  /*1e10*/  FSEL R100, R41, -INF , !P0 ;  /* 0xff80000029647808 */ /* 0x000fe40004000000 */
[----:B------:R-:W-:Y:S02]  /*1e20*/  FSEL R101, R40, -INF , !P5 ;  /* 0xff80000028657808 */ /* 0x000fe40006800000 */
[----:B------:R-:W-:Y:S02]  /*1e30*/  ISETP.GE.AND P0, PT, R10, R5, PT ;  /* 0x000000050a00720c */ /* 0x000fe40003f06270 */
[-C--:B------:R-:W-:Y:S01]  /*1e40*/  ISETP.GE.AND P2, PT, R8, R3.reuse, PT ;  /* 0x000000030800720c */ /* 0x080fe20003f46270 */
[----:B------:R-:W-:Y:S01]  /*1e50*/  BAR.SYNC.DEFER_BLOCKING 0x0 ;  /* 0x0000000000007b1d */ /* 0x000fe20000010000 */
[-C--:B------:R-:W-:Y:S02]  /*1e60*/  ISETP.GE.AND P3, PT, R7, R3.reuse, PT ;  /* 0x000000030700720c */ /* 0x080fe40003f66270 */
[----:B------:R-:W-:-:S02]  /*1e70*/  ISETP.GE.AND P1, PT, R38, R3, PT ;  /* 0x000000032600720c */ /* 0x000fc40003f26270 */
[-C--:B------:R-:W-:Y:S02]  /*1e80*/  ISETP.GE.AND P6, PT, R37, R3.reuse, PT ;  /* 0x000000032500720c */ /* 0x080fe40003fc6270 */
[----:B------:R-:W-:Y:S02]  /*1e90*/  ISETP.GE.AND P5, PT, R36, R3, PT ;  /* 0x000000032400720c */ /* 0x000fe40003fa6270 */
[C---:B------:R-:W-:Y:S02]  /*1ea0*/  IADD3 R3, R4.reuse, 0x40, RZ ;  /* 0x0000004004037810 */ /* 0x040fe40007ffe0ff */
[----:B------:R-:W-:Y:S02]  /*1eb0*/  IADD3 R31, R4, 0x48, RZ ;  /* 0x00000048041f7810 */ /* 0x000fe40007ffe0ff */
[----:B------:R-:W-:Y:S02]  /*1ec0*/  FSEL R217, R42, -INF , !P0 ;  /* 0xff8000002ad97808 */ /* 0x000fe40004000000 */
[----:B------:R-:W-:-:S02]  /*1ed0*/  ISETP.GE.AND P0, PT, R9, R5, PT ;  /* 0x000000050900720c */ /* 0x000fc40003f06270 */
[-C--:B------:R-:W-:Y:S02]  /*1ee0*/  IMNMX R4, R3, R52.reuse, PT ;  /* 0x0000003403047217 */ /* 0x080fe40003800200 */
[----:B------:R-:W-:Y:S02]  /*1ef0*/  IMNMX R3, R31, R52, PT ;  /* 0x000000341f037217 */ /* 0x000fe40003800200 */
[C---:B------:R-:W-:Y:S01]  /*1f00*/  HMMA.16816.F32.BF16 R52, R12.reuse, R84, R160 ;  /* 0x000000540c34723c */ /* 0x040fe200000418a0 */
[----:B------:R-:W-:Y:S02]  /*1f10*/  FSEL R219, R43, -INF , !P0 ;  /* 0xff8000002bdb7808 */ /* 0x000fe40004000000 */
[-C--:B------:R-:W-:Y:S02]  /*1f20*/  ISETP.GE.AND P0, PT, R6, R5.reuse, PT ;  /* 0x000000050600720c */ /* 0x080fe40003f06270 */
[----:B------:R-:W-:Y:S02]  /*1f30*/  FSEL R39, R32, -INF , !P4 ;  /* 0xff80000020277808 */ /* 0x000fe40006000000 */
[----:B------:R-:W-:Y:S01]  /*1f40*/  FSEL R84, R33, -INF , !P1 ;  /* 0xff80000021547808 */ /* 0x000fe20004800000 */
[----:B------:R-:W-:Y:S01]  /*1f50*/  HMMA.16816.F32.BF16 R40, R12, R86, R180 ;  /* 0x000000560c28723c */ /* 0x000fe200000418b4 */
[----:B------:R-:W-:-:S02]  /*1f60*/  ISETP.GE.AND P1, PT, R38, R5, PT ;  /* 0x000000052600720c */ /* 0x000fc40003f26270 */
[----:B------:R-:W-:Y:S02]  /*1f70*/  FSEL R252, R34, -INF , !P0 ;  /* 0xff80000022fc7808 */ /* 0x000fe40004000000 */
[----:B------:R-:W-:Y:S02]  /*1f80*/  FSEL R251, R35, -INF , !P1 ;  /* 0xff80000023fb7808 */ /* 0x000fe40004800000 */
[CC--:B------:R-:W-:Y:S01]  /*1f90*/  ISETP.GE.AND P4, PT, R2.reuse, R4.reuse, PT ;  /* 0x000000040200720c */ /* 0x0c0fe20003f86270 */
[----:B------:R-:W-:Y:S01]  /*1fa0*/  HMMA.16816.F32.BF16 R32, R12, R70, R168 ;  /* 0x000000460c20723c */ /* 0x000fe200000418a8 */
[----:B------:R-:W-:Y:S01]  /*1fb0*/  ISETP.GE.AND P0, PT, R2, R3, PT ;  /* 0x000000030200720c */ /* 0x000fe20003f06270 */
[----:B------:R-:W-:Y:S01]  /*1fc0*/  IMAD.IADD R2, R144, 0x1, R175 ;  /* 0x0000000190027824 */ /* 0x000fe200078e02af */
[----:B------:R-:W-:Y:S02]  /*1fd0*/  FSEL R105, R152, -INF , !P4 ;  /* 0xff80000098697808 */ /* 0x000fe40006000000 */
[----:B------:R-:W-:-:S02]  /*1fe0*/  ISETP.GE.AND P1, PT, R44, R4, PT ;  /* 0x000000042c00720c */ /* 0x000fc40003f26270 */
[-C--:B------:R-:W-:Y:S01]  /*1ff0*/  ISETP.GE.AND P4, PT, R44, R3.reuse, PT ;  /* 0x000000032c00720c */ /* 0x080fe20003f86270 */
[C---:B------:R-:W-:Y:S01]  /*2000*/  HMMA.16816.F32.BF16 R68, R12.reuse, R80, R188 ;  /* 0x000000500c44723c */ /* 0x040fe200000418bc */
[----:B------:R-:W-:Y:S02]  /*2010*/  FSEL R107, R154, -INF , !P0 ;  /* 0xff8000009a6b7808 */ /* 0x000fe40004000000 */
[----:B------:R-:W-:Y:S02]  /*2020*/  FSEL R85, R153, -INF , !P1 ;  /* 0xff80000099557808 */ /* 0x000fe40004800000 */
[----:B------:R-:W-:Y:S02]  /*2030*/  FSEL R113, R155, -INF , !P4 ;  /* 0xff8000009b717808 */ /* 0x000fe40006000000 */
[C---:B------:R-:W-:Y:S01]  /*2040*/  ISETP.GE.AND P0, PT, R30.reuse, R4, PT ;  /* 0x000000041e00720c */ /* 0x040fe20003f06270 */
[----:B------:R-:W-:Y:S01]  /*2050*/  HMMA.16816.F32.BF16 R44, R12, R88, R176 ;  /* 0x000000580c2c723c */ /* 0x000fe200000418b0 */
[----:B------:R-:W-:-:S02]  /*2060*/  ISETP.GE.AND P1, PT, R30, R3, PT ;  /* 0x000000031e00720c */ /* 0x000fc40003f26270 */
[-C--:B------:R-:W-:Y:S02]  /*2070*/  ISETP.GE.AND P4, PT, R29, R4.reuse, PT ;  /* 0x000000041d00720c */ /* 0x080fe40003f86270 */
[----:B------:R-:W-:Y:S02]  /*2080*/  FSEL R112, R132, -INF , !P0 ;  /* 0xff80000084707808 */ /* 0x000fe40004000000 */
[----:B------:R-:W-:Y:S02]  /*2090*/  FSEL R116, R134, -INF , !P1 ;  /* 0xff80000086747808 */ /* 0x000fe40004800000 */
[----:B------:R-:W-:Y:S02]  /*20a0*/  FSEL R88, R133, -INF , !P4 ;  /* 0xff80000085587808 */ /* 0x000fe40006000000 */
[----:B------:R-:W-:Y:S02]  /*20b0*/  ISETP.GE.AND P0, PT, R29, R3, PT ;  /* 0x000000031d00720c */ /* 0x000fe40003f06270 */
[----:B------:R-:W-:-:S02]  /*20c0*/  ISETP.GE.AND P1, PT, R51, R4, PT ;  /* 0x000000043300720c */ /* 0x000fc40003f26270 */
[-C--:B------:R-:W-:Y:S02]  /*20d0*/  ISETP.GE.AND P4, PT, R51, R3.reuse, PT ;  /* 0x000000033300720c */ /* 0x080fe40003f86270 */
[----:B------:R-:W-:Y:S02]  /*20e0*/  FSEL R89, R135, -INF , !P0 ;  /* 0xff80000087597808 */ /* 0x000fe40004000000 */
[----:B------:R-:W-:Y:S02]  /*20f0*/  FSEL R115, R148, -INF , !P1 ;  /* 0xff80000094737808 */ /* 0x000fe40004800000 */
[----:B------:R-:W-:Y:S02]  /*2100*/  FSEL R119, R150, -INF , !P4 ;  /* 0xff80000096777808 */ /* 0x000fe40006000000 */
[C---:B------:R-:W-:Y:S02]  /*2110*/  ISETP.GE.AND P0, PT, R50.reuse, R4, PT ;  /* 0x000000043200720c */ /* 0x040fe40003f06270 */
[----:B------:R-:W-:-:S02]  /*2120*/  ISETP.GE.AND P1, PT, R50, R3, PT ;  /* 0x000000033200720c */ /* 0x000fc40003f26270 */
[-C--:B------:R-:W-:Y:S02]  /*2130*/  ISETP.GE.AND P4, PT, R28, R4.reuse, PT ;  /* 0x000000041c00720c */ /* 0x080fe40003f86270 */
[----:B------:R-:W-:Y:S02]  /*2140*/  FSEL R86, R149, -INF , !P0 ;  /* 0xff80000095567808 */ /* 0x000fe40004000000 */
[----:B------:R-:W-:Y:S02]  /*2150*/  FSEL R118, R151, -INF , !P1 ;  /* 0xff80000097767808 */ /* 0x000fe40004800000 */
[----:B------:R-:W-:Y:S02]  /*2160*/  FSEL R87, R32, -INF , !P4 ;  /* 0xff80000020577808 */ /* 0x000fe40006000000 */
[-C--:B------:R-:W-:Y:S02]  /*2170*/  ISETP.GE.AND P0, PT, R28, R3.reuse, PT ;  /* 0x000000031c00720c */ /* 0x080fe40003f06270 */
[C---:B------:R-:W-:Y:S01]  /*2180*/  ISETP.GE.AND P1, PT, R27.reuse, R4, PT ;  /* 0x000000041b00720c */ /* 0x040fe20003f26270 */
[----:B------:R-:W-:Y:S01]  /*2190*/  HMMA.16816.F32.BF16 R28, R12, R82, R212 ;  /* 0x000000520c1c723c */ /* 0x000fe200000418d4 */
[----:B------:R-:W-:-:S02]  /*21a0*/  ISETP.GE.AND P4, PT, R27, R3, PT ;  /* 0x000000031b00720c */ /* 0x000fc40003f86270 */
[----:B------:R-:W-:Y:S02]  /*21b0*/  FSEL R81, R34, -INF , !P0 ;  /* 0xff80000022517808 */ /* 0x000fe40004000000 */
[----:B------:R-:W-:Y:S02]  /*21c0*/  FSEL R80, R33, -INF , !P1 ;  /* 0xff80000021507808 */ /* 0x000fe40004800000 */
[----:B------:R-:W-:Y:S02]  /*21d0*/  FSEL R132, R35, -INF , !P4 ;  /* 0xff80000023847808 */ /* 0x000fe40006000000 */
[CC--:B------:R-:W-:Y:S01]  /*21e0*/  ISETP.GE.AND P0, PT, R49.reuse, R4.reuse, PT ;  /* 0x000000043100720c */ /* 0x0c0fe20003f06270 */
[----:B------:R-:W-:Y:S01]  /*21f0*/  HMMA.16816.F32.BF16 R32, R12, R90, R192 ;  /* 0x0000005a0c20723c */ /* 0x000fe200000418c0 */
[----:B------:R-:W-:Y:S02]  /*2200*/  ISETP.GE.AND P1, PT, R49, R3, PT ;  /* 0x000000033100720c */ /* 0x000fe40003f26270 */
[----:B------:R-:W-:-:S02]  /*2210*/  ISETP.GE.AND P4, PT, R48, R4, PT ;  /* 0x000000043000720c */ /* 0x000fc40003f86270 */
[----:B------:R-:W-:Y:S02]  /*2220*/  FSEL R133, R52, -INF , !P0 ;  /* 0xff80000034857808 */ /* 0x000fe40004000000 */
[-C--:B------:R-:W-:Y:S02]  /*2230*/  ISETP.GE.AND P0, PT, R48, R3.reuse, PT ;  /* 0x000000033000720c */ /* 0x080fe40003f06270 */
[----:B------:R-:W-:Y:S01]  /*2240*/  FSEL R134, R54, -INF , !P1 ;  /* 0xff80000036867808 */ /* 0x000fe20004800000 */
[----:B------:R-:W-:Y:S01]  /*2250*/  HMMA.16816.F32.BF16 R48, R12, R76, R196 ;  /* 0x0000004c0c30723c */ /* 0x000fe200000418c4 */
[C---:B------:R-:W-:Y:S02]  /*2260*/  ISETP.GE.AND P1, PT, R26.reuse, R4, PT ;  /* 0x000000041a00720c */ /* 0x040fe40003f26270 */
[----:B------:R-:W-:Y:S02]  /*2270*/  FSEL R90, R53, -INF , !P4 ;  /* 0xff800000355a7808 */ /* 0x000fe40006000000 */
[----:B------:R-:W-:-:S02]  /*2280*/  ISETP.GE.AND P4, PT, R26, R3, PT ;  /* 0x000000031a00720c */ /* 0x000fc40003f86270 */
[----:B------:R-:W-:Y:S02]  /*2290*/  FSEL R135, R55, -INF , !P0 ;  /* 0xff80000037877808 */ /* 0x000fe40004000000 */
[CC--:B------:R-:W-:Y:S02]  /*22a0*/  ISETP.GE.AND P0, PT, R25.reuse, R4.reuse, PT ;  /* 0x000000041900720c */ /* 0x0c0fe40003f06270 */
[----:B------:R-:W-:Y:S02]  /*22b0*/  FSEL R91, R40, -INF , !P1 ;  /* 0xff800000285b7808 */ /* 0x000fe40004800000 */
[----:B------:R-:W-:Y:S02]  /*22c0*/  ISETP.GE.AND P1, PT, R25, R3, PT ;  /* 0x000000031900720c */ /* 0x000fe40003f26270 */
[----:B------:R-:W-:Y:S02]  /*22d0*/  FSEL R77, R42, -INF , !P4 ;  /* 0xff8000002a4d7808 */ /* 0x000fe40006000000 */
[----:B------:R-:W-:-:S02]  /*22e0*/  ISETP.GE.AND P4, PT, R59, R4, PT ;  /* 0x000000043b00720c */ /* 0x000fc40003f86270 */
[----:B------:R-:W-:Y:S02]  /*22f0*/  FSEL R76, R41, -INF , !P0 ;  /* 0xff800000294c7808 */ /* 0x000fe40004000000 */
[-C--:B------:R-:W-:Y:S02]  /*2300*/  ISETP.GE.AND P0, PT, R59, R3.reuse, PT ;  /* 0x000000033b00720c */ /* 0x080fe40003f06270 */
[----:B------:R-:W-:Y:S02]  /*2310*/  FSEL R139, R43, -INF , !P1 ;  /* 0xff8000002b8b7808 */ /* 0x000fe40004800000 */
[----:B------:R-:W-:Y:S01]  /*2320*/  ISETP.GE.AND P1, PT, R58, R4, PT ;  /* 0x000000043a00720c */ /* 0x000fe20003f26270 */
[----:B------:R-:W-:Y:S01]  /*2330*/  HMMA.16816.F32.BF16 R40, R16, R62, R200 ;  /* 0x0000003e1028723c */ /* 0x000fe200000418c8 */
[----:B------:R-:W-:Y:S02]  /*2340*/  FSEL R148, R44, -INF , !P4 ;  /* 0xff8000002c947808 */ /* 0x000fe40006000000 */
[----:B------:R-:W-:-:S02]  /*2350*/  ISETP.GE.AND P4, PT, R58, R3, PT ;  /* 0x000000033a00720c */ /* 0x000fc40003f86270 */
[----:B------:R-:W-:Y:S02]  /*2360*/  FSEL R150, R46, -INF , !P0 ;  /* 0xff8000002e967808 */ /* 0x000fe40004000000 */
[CC--:B------:R-:W-:Y:S01]  /*2370*/  ISETP.GE.AND P0, PT, R24.reuse, R4.reuse, PT ;  /* 0x000000041800720c */ /* 0x0c0fe20003f06270 */
[----:B------:R-:W-:Y:S01]  /*2380*/  HMMA.16816.F32.BF16 R16, R16, R74, R224 ;  /* 0x0000004a1010723c */ /* 0x000fe200000418e0 */
[----:B------:R-:W-:Y:S02]  /*2390*/  FSEL R82, R45, -INF , !P1 ;  /* 0xff8000002d527808 */ /* 0x000fe40004800000 */
[----:B------:R-:W-:Y:S02]  /*23a0*/  ISETP.GE.AND P1, PT, R24, R3, PT ;  /* 0x000000031800720c */ /* 0x000fe40003f26270 */
[----:B------:R-:W-:Y:S02]  /*23b0*/  FSEL R151, R47, -INF , !P4 ;  /* 0xff8000002f977808 */ /* 0x000fe40006000000 */
[----:B------:R-:W-:Y:S01]  /*23c0*/  ISETP.GE.AND P4, PT, R23, R4, PT ;  /* 0x000000041700720c */ /* 0x000fe20003f86270 */
[----:B------:R-:W-:Y:S01]  /*23d0*/  HMMA.16816.F32.BF16 R44, R12, R60, R220 ;  /* 0x0000003c0c2c723c */ /* 0x000fe200000418dc */
[----:B------:R-:W-:-:S02]  /*23e0*/  FSEL R149, R32, -INF , !P0 ;  /* 0xff80000020957808 */ /* 0x000fc40004000000 */
[-C--:B------:R-:W-:Y:S02]  /*23f0*/  ISETP.GE.AND P0, PT, R23, R3.reuse, PT ;  /* 0x000000031700720c */ /* 0x080fe40003f06270 */
[----:B------:R-:W-:Y:S02]  /*2400*/  FSEL R152, R34, -INF , !P1 ;  /* 0xff80000022987808 */ /* 0x000fe40004800000 */
[----:B------:R-:W-:Y:S01]  /*2410*/  ISETP.GE.AND P1, PT, R57, R4, PT ;  /* 0x000000043900720c */ /* 0x000fe20003f26270 */
[----:B------:R-:W-:Y:S01]  /*2420*/  HMMA.16816.F32.BF16 R24, R12, R62, R232 ;  /* 0x0000003e0c18723c */ /* 0x000fe200000418e8 */
[----:B------:R-:W-:Y:S02]  /*2430*/  FSEL R83, R33, -INF , !P4 ;  /* 0xff80000021537808 */ /* 0x000fe40006000000 */
[----:B------:R-:W-:Y:S02]  /*2440*/  ISETP.GE.AND P4, PT, R57, R3, PT ;  /* 0x000000033900720c */ /* 0x000fe40003f86270 */
[----:B------:R-:W-:-:S02]  /*2450*/  FSEL R153, R35, -INF , !P0 ;  /* 0xff80000023997808 */ /* 0x000fc40004000000 */
[-C--:B------:R-:W-:Y:S01]  /*2460*/  ISETP.GE.AND P0, PT, R56, R4.reuse, PT ;  /* 0x000000043800720c */ /* 0x080fe20003f06270 */
[----:B------:R-:W-:Y:S01]  /*2470*/  HMMA.16816.F32.BF16 R32, R12, R78, R228 ;  /* 0x0000004e0c20723c */ /* 0x000fe200000418e4 */
[----:B------:R-:W-:Y:S02]  /*2480*/  FSEL R68, R68, -INF , !P1 ;  /* 0xff80000044447808 */ /* 0x000fe40004800000 */
[----:B------:R-:W-:Y:S02]  /*2490*/  ISETP.GE.AND P1, PT, R56, R3, PT ;  /* 0x000000033800720c */ /* 0x000fe40003f26270 */
[----:B------:R-:W-:Y:S02]  /*24a0*/  FSEL R69, R69, -INF , !P0 ;  /* 0xff80000045457808 */ /* 0x000fe40004000000 */
[----:B------:R-:W-:Y:S02]  /*24b0*/  FSEL R78, R70, -INF , !P4 ;  /* 0xff800000464e7808 */ /* 0x000fe40006000000 */
[----:B------:R-:W-:-:S02]  /*24c0*/  ISETP.GE.AND P4, PT, R22, R4, PT ;  /* 0x000000041600720c */ /* 0x000fc40003f86270 */
[-C--:B------:R-:W-:Y:S02]  /*24d0*/  ISETP.GE.AND P0, PT, R22, R3.reuse, PT ;  /* 0x000000031600720c */ /* 0x080fe40003f06270 */
[----:B------:R-:W-:Y:S02]  /*24e0*/  FSEL R79, R71, -INF , !P1 ;  /* 0xff800000474f7808 */ /* 0x000fe40004800000 */
[C---:B------:R-:W-:Y:S02]  /*24f0*/  ISETP.GE.AND P1, PT, R21.reuse, R4, PT ;  /* 0x000000041500720c */ /* 0x040fe40003f26270 */
[----:B------:R-:W-:Y:S02]  /*2500*/  FSEL R70, R28, -INF , !P4 ;  /* 0xff8000001c467808 */ /* 0x000fe40006000000 */
[----:B------:R-:W-:Y:S02]  /*2510*/  ISETP.GE.AND P4, PT, R21, R3, PT ;  /* 0x000000031500720c */ /* 0x000fe40003f86270 */
[----:B------:R-:W-:-:S02]  /*2520*/  FSEL R154, R30, -INF , !P0 ;  /* 0xff8000001e9a7808 */ /* 0x000fc40004000000 */
[-C--:B------:R-:W-:Y:S02]  /*2530*/  ISETP.GE.AND P0, PT, R65, R4.reuse, PT ;  /* 0x000000044100720c */ /* 0x080fe40003f06270 */
[----:B------:R-:W-:Y:S02]  /*2540*/  FSEL R71, R29, -INF , !P1 ;  /* 0xff8000001d477808 */ /* 0x000fe40004800000 */
[----:B------:R-:W-:Y:S02]  /*2550*/  ISETP.GE.AND P1, PT, R65, R3, PT ;  /* 0x000000034100720c */ /* 0x000fe40003f26270 */
[----:B------:R-:W-:Y:S02]  /*2560*/  FSEL R65, R31, -INF , !P4 ;  /* 0xff8000001f417808 */ /* 0x000fe40006000000 */
[----:B------:R-:W-:Y:S02]  /*2570*/  ISETP.GE.AND P4, PT, R64, R4, PT ;  /* 0x000000044000720c */ /* 0x000fe40003f86270 */
[----:B------:R-:W-:-:S02]  /*2580*/  FSEL R155, R48, -INF , !P0 ;  /* 0xff800000309b7808 */ /* 0x000fc40004000000 */
[-C--:B------:R-:W-:Y:S02]  /*2590*/  ISETP.GE.AND P0, PT, R64, R3.reuse, PT ;  /* 0x000000034000720c */ /* 0x080fe40003f06270 */
[----:B------:R-:W-:Y:S02]  /*25a0*/  FSEL R170, R50, -INF , !P1 ;  /* 0xff80000032aa7808 */ /* 0x000fe40004800000 */
[----:B------:R-:W-:Y:S02]  /*25b0*/  FSEL R168, R49, -INF , !P4 ;  /* 0xff80000031a87808 */ /* 0x000fe40006000000 */
[CC--:B------:R-:W-:Y:S02]  /*25c0*/  ISETP.GE.AND P1, PT, R20.reuse, R4.reuse, PT ;  /* 0x000000041400720c */ /* 0x0c0fe40003f26270 */
[----:B------:R-:W-:Y:S02]  /*25d0*/  ISETP.GE.AND P4, PT, R20, R3, PT ;  /* 0x000000031400720c */ /* 0x000fe40003f86270 */
[----:B------:R-:W-:Y:S01]  /*25e0*/  FSEL R171, R51, -INF , !P0 ;  /* 0xff80000033ab7808 */ /* 0x000fe20004000000 */
[----:B------:R-:W-:Y:S01]  /*25f0*/  HMMA.16816.F32.BF16 R20, R12, R72, R236 ;  /* 0x000000480c14723c */ /* 0x000fe200000418ec */
[----:B------:R-:W-:-:S02]  /*2600*/  ISETP.GE.AND P0, PT, R11, R4, PT ;  /* 0x000000040b00720c */ /* 0x000fc40003f06270 */
[----:B------:R-:W-:Y:S02]  /*2610*/  FSEL R169, R32, -INF , !P1 ;  /* 0xff80000020a97808 */ /* 0x000fe40004800000 */
[-C--:B------:R-:W-:Y:S02]  /*2620*/  ISETP.GE.AND P1, PT, R11, R3.reuse, PT ;  /* 0x000000030b00720c */ /* 0x080fe40003f26270 */
[----:B------:R-:W-:Y:S01]  /*2630*/  FSEL R72, R33, -INF , !P0 ;  /* 0xff80000021487808 */ /* 0x000fe20004000000 */
[----:B------:R-:W-:Y:S01]  /*2640*/  HMMA.16816.F32.BF16 R12, R12, R74, R240 ;  /* 0x0000004a0c0c723c */ /* 0x000fe200000418f0 */
[----:B------:R-:W-:Y:S02]  /*2650*/  ISETP.GE.AND P0, PT, R10, R3, PT ;  /* 0x000000030a00720c */ /* 0x000fe40003f06270 */
[----:B------:R-:W-:Y:S02]  /*2660*/  FSEL R177, R35, -INF , !P1 ;  /* 0xff80000023b17808 */ /* 0x000fe40004800000 */
[----:B------:R-:W-:-:S02]  /*2670*/  FSEL R181, R46, -INF , !P0 ;  /* 0xff8000002eb57808 */ /* 0x000fc40004000000 */
[----:B------:R-:W-:Y:S02]  /*2680*/  ISETP.GE.AND P0, PT, R8, R4, PT ;  /* 0x000000040800720c */ /* 0x000fe40003f06270 */
[-C--:B------:R-:W-:Y:S02]  /*2690*/  ISETP.GE.AND P1, PT, R9, R3.reuse, PT ;  /* 0x000000030900720c */ /* 0x080fe40003f26270 */
[----:B------:R-:W-:Y:S02]  /*26a0*/  FSEL R179, R24, -INF , !P0 ;  /* 0xff80000018b37808 */ /* 0x000fe40004000000 */
[----:B------:R-:W-:Y:S02]  /*26b0*/  ISETP.GE.AND P0, PT, R7, R3, PT ;  /* 0x000000030700720c */ /* 0x000fe40003f06270 */
[----:B------:R-:W-:Y:S02]  /*26c0*/  FSEL R29, R40, -INF , !P2 ;  /* 0xff800000281d7808 */ /* 0x000fe40005000000 */
[----:B------:R-:W-:-:S02]  /*26d0*/  FSEL R75, R27, -INF , !P0 ;  /* 0xff8000001b4b7808 */ /* 0x000fc40004000000 */
[-C--:B------:R-:W-:Y:S02]  /*26e0*/  ISETP.GE.AND P0, PT, R38, R4.reuse, PT ;  /* 0x000000042600720c */ /* 0x080fe40003f06270 */
[----:B------:R-:W-:Y:S02]  /*26f0*/  FSEL R182, R47, -INF , !P1 ;  /* 0xff8000002fb67808 */ /* 0x000fe40004800000 */
[----:B------:R-:W-:Y:S02]  /*2700*/  FSEL R188, R21, -INF , !P0 ;  /* 0xff80000015bc7808 */ /* 0x000fe40004000000 */
[-C--:B------:R-:W-:Y:S02]  /*2710*/  ISETP.GE.AND P0, PT, R36, R4.reuse, PT ;  /* 0x000000042400720c */ /* 0x080fe40003f06270 */
[-C--:B------:R-:W-:Y:S02]  /*2720*/  ISETP.GE.AND P2, PT, R9, R4.reuse, PT ;  /* 0x000000040900720c */ /* 0x080fe40003f46270 */
[----:B------:R-:W-:-:S02]  /*2730*/  ISETP.GE.AND P1, PT, R7, R4, PT ;  /* 0x000000040700720c */ /* 0x000fc40003f26270 */
[----:B------:R-:W-:Y:S02]  /*2740*/  FSEL R190, R13, -INF , !P0 ;  /* 0xff8000000dbe7808 */ /* 0x000fe40004000000 */
        /* <DEDUP_REMOVED lines=8> */
[----:B------:R-:W-:Y:S02]  /*27d0*/  ISETP.NE.AND P0, PT, R186, 0x1, PT ;  /* 0x00000001ba00780c */ /* 0x000fe40003f05270 */
[-C--:B------:R-:W-:Y:S02]  /*27e0*/  ISETP.GE.AND P2, PT, R6, R4.reuse, PT ;  /* 0x000000040600720c */ /* 0x080fe40003f46270 */
[----:B------:R-:W-:-:S02]  /*27f0*/  ISETP.GE.AND P1, PT, R37, R4, PT ;  /* 0x000000042500720c */ /* 0x000fc40003f26270 */
[----:B------:R-:W-:Y:S02]  /*2800*/  FSEL R73, R34, -INF , !P4 ;  /* 0xff80000022497808 */ /* 0x000fe40006000000 */
[----:B------:R-:W-:Y:S02]  /*2810*/  FSEL R187, R20, -INF , !P2 ;  /* 0xff80000014bb7808 */ /* 0x000fe40005000000 */
[----:B------:R-:W-:Y:S02]  /*2820*/  FSEL R189, R12, -INF , !P1 ;  /* 0xff8000000cbd7808 */ /* 0x000fe40004800000 */
[----:B------:R-:W-:Y:S02]  /*2830*/  ISETP.GE.AND P4, PT, R10, R4, PT ;  /* 0x000000040a00720c */ /* 0x000fe40003f86270 */
[-C--:B------:R-:W-:Y:S02]  /*2840*/  ISETP.GE.AND P2, PT, R38, R3.reuse, PT ;  /* 0x000000032600720c */ /* 0x080fe40003f46270 */
[----:B------:R-:W-:-:S02]  /*2850*/  ISETP.GE.AND P1, PT, R37, R3, PT ;  /* 0x000000032500720c */ /* 0x000fc40003f26270 */
[----:B------:R-:W-:Y:S02]  /*2860*/  FSEL R176, R44, -INF , !P4 ;  /* 0xff8000002cb07808 */ /* 0x000fe40006000000 */
[----:B------:R-:W-:Y:S02]  /*2870*/  FSEL R28, R41, -INF , !P3 ;  /* 0xff800000291c7808 */ /* 0x000fe40005800000 */
[----:B------:R-:W-:Y:S02]  /*2880*/  FSEL R192, R23, -INF , !P2 ;  /* 0xff80000017c07808 */ /* 0x000fe40005000000 */
[----:B------:R-:W-:Y:S02]  /*2890*/  FSEL R193, R14, -INF , !P1 ;  /* 0xff8000000ec17808 */ /* 0x000fe40004800000 */
[-C--:B------:R-:W-:Y:S02]  /*28a0*/  ISETP.GE.AND P4, PT, R8, R5.reuse, PT ;  /* 0x000000050800720c */ /* 0x080fe40003f86270 */
[----:B------:R-:W-:-:S02]  /*28b0*/  ISETP.GE.AND P3, PT, R7, R5, PT ;  /* 0x000000050700720c */ /* 0x000fc40003f66270 */
[-C--:B------:R-:W-:Y:S02]  /*28c0*/  ISETP.GE.AND P2, PT, R37, R5.reuse, PT ;  /* 0x000000052500720c */ /* 0x080fe40003f46270 */
[----:B------:R-:W-:Y:S02]  /*28d0*/  ISETP.GE.AND P1, PT, R36, R5, PT ;  /* 0x000000052400720c */ /* 0x000fe40003f26270 */
[----:B------:R-:W-:Y:S02]  /*28e0*/  FSEL R64, R42, -INF , !P4 ;  /* 0xff8000002a407808 */ /* 0x000fe40006000000 */
[----:B------:R-:W-:Y:S02]  /*28f0*/  FSEL R74, R43, -INF , !P3 ;  /* 0xff8000002b4a7808 */ /* 0x000fe40005800000 */
[----:B------:R-:W-:Y:S02]  /*2900*/  FSEL R16, R16, -INF , !P6 ;  /* 0xff80000010107808 */ /* 0x000fe40007000000 */
[----:B------:R-:W-:-:S02]  /*2910*/  FSEL R17, R17, -INF , !P5 ;  /* 0xff80000011117808 */ /* 0x000fc40006800000 */
[----:B------:R-:W-:Y:S02]  /*2920*/  FSEL R194, R18, -INF , !P2 ;  /* 0xff80000012c27808 */ /* 0x000fe40005000000 */
[----:B------:R-:W-:Y:S02]  /*2930*/  FSEL R195, R19, -INF , !P1 ;  /* 0xff80000013c37808 */ /* 0x000fe40004800000 */
[C---:B------:R-:W-:Y:S02]  /*2940*/  IADD3 R215, R209.reuse, 0x800, RZ ;  /* 0x00000800d1d77810 */ /* 0x040fe40007ffe0ff */
[C---:B------:R-:W-:Y:S02]  /*2950*/  IADD3 R214, R209.reuse, 0xc00, RZ ;  /* 0x00000c00d1d67810 */ /* 0x040fe40007ffe0ff */
[C---:B------:R-:W-:Y:S02]  /*2960*/  IADD3 R213, R209.reuse, 0x1000, RZ ;  /* 0x00001000d1d57810 */ /* 0x040fe40007ffe0ff */
[----:B------:R-:W-:Y:S01]  /*2970*/  IADD3 R212, R209, 0x1400, RZ ;  /* 0x00001400d1d47810 */ /* 0x000fe20007ffe0ff */
[----:B------:R-:W-:Y:S05]  /*2980*/  @!P0 BRA `(.L_x_1) ;  /* 0x0000016000008947 */ /* 0x000fea0003800000 */
[----:B------:R-:W-:-:S04]  /*2990*/  IADD3 R4, R186, -0x2, RZ ;  /* 0xfffffffeba047810 */ /* 0x000fc80007ffe0ff */
[----:B------:R-:W-:Y:S01]  /*29a0*/  SHF.R.S32.HI R6, RZ, 0x1f, R4 ;  /* 0x0000001fff067819 */ /* 0x000fe20000011404 */
[C---:B------:R-:W-:Y:S02]  /*29b0*/  IMAD R3, R4.reuse, UR7, RZ ;  /* 0x0000000704037c24 */ /* 0x040fe4000f8e02ff */
[----:B------:R-:W-:-:S04]  /*29c0*/  IMAD.WIDE.U32 R4, R4, UR8, R244 ;  /* 0x0000000804047c25 */ /* 0x000fc8000f8e00f4 */
[----:B------:R-:W-:Y:S01]  /*29d0*/  IMAD R3, R6, UR8, R3 ;  /* 0x0000000806037c24 */ /* 0x000fe2000f8e0203 */
[----:B------:R-:W-:-:S03]  /*29e0*/  LEA R8, P2, R4, c[0x0][0x168], 0x1 ;  /* 0x00005a0004087a11 */ /* 0x000fc600078408ff */
[----:B------:R-:W-:Y:S01]  /*29f0*/  IMAD.IADD R3, R5, 0x1, R3 ;  /* 0x0000000105037824 */ /* 0x000fe200078e0203 */
[----:B------:R-:W-:-:S04]  /*2a00*/  IADD3 R6, P1, R8, UR9, RZ ;  /* 0x0000000908067c10 */ /* 0x000fc8000ff3e0ff */
[----:B------:R-:W-:Y:S02]  /*2a10*/  LEA.HI.X R9, R4, c[0x0][0x16c], R3, 0x1, P2 ;  /* 0x00005b0004097a11 */ /* 0x000fe400010f0c03 */
[----:B------:R-:W-:Y:S02]  /*2a20*/  IADD3 R4, P2, R6, UR9, RZ ;  /* 0x0000000906047c10 */ /* 0x000fe4000ff5e0ff */
[----:B------:R-:W-:Y:S01]  /*2a30*/  IADD3.X R7, R9, UR13, RZ, P1, !PT ;  /* 0x0000000d09077c10 */ /* 0x000fe20008ffe4ff */
[----:B------:R-:W-:Y:S01]  /*2a40*/  @!PT LDS RZ, [RZ] ;  /* 0x00000000fffff984 */ /* 0x000fe20000000800 */
[----:B------:R-:W-:Y:S01]  /*2a50*/  @!PT LDS RZ, [RZ] ;  /* 0x00000000fffff984 */ /* 0x000fe20000000800 */
[----:B------:R-:W-:Y:S01]  /*2a60*/  @!PT LDS RZ, [RZ] ;  /* 0x00000000fffff984 */ /* 0x000fe20000000800 */
[----:B------:R1:W-:Y:S01]  /*2a70*/  LDGSTS.E.BYPASS.LTC128B.128 [R218+0x2000], [R8.64] ;  /* 0x0200000008da7fae */ /* 0x0003e2000b901d4a */
[----:B------:R-:W-:Y:S02]  /*2a80*/  IADD3 R10, P1, R4, UR9, RZ ;  /* 0x00000009040a7c10 */ /* 0x000fe4000ff3e0ff */
[----:B------:R-:W-:Y:S01]  /*2a90*/  IADD3.X R5, R7, UR13, RZ, P2, !PT ;  /* 0x0000000d07057c10 */ /* 0x000fe200097fe4ff */
[----:B------:R1:W-:Y:S03]  /*2aa0*/  LDGSTS.E.BYPASS.LTC128B.128 [R218+0x2800], [R6.64] ;  /* 0x0280000006da7fae */ /* 0x0003e6000b901d4a */
[----:B------:R-:W-:Y:S01]  /*2ab0*/  IADD3.X R11, R5, UR13, RZ, P1, !PT ;  /* 0x0000000d050b7c10 */ /* 0x000fe20008ffe4ff */
[----:B------:R1:W-:Y:S04]  /*2ac0*/  LDGSTS.E.BYPASS.LTC128B.128 [R218+0x3000], [R4.64] ;  /* 0x0300000004da7fae */ /* 0x0003e8000b901d4a */
[----:B------:R1:W-:Y:S04]  /*2ad0*/  LDGSTS.E.BYPASS.LTC128B.128 [R218+0x3800], [R10.64] ;  /* 0x038000000ada7fae */ /* 0x0003e8000b901d4a */
[----:B------:R-:W0:Y:S02]  /*2ae0*/  LDGDEPBAR ;  /* 0x00000000000079af */ /* 0x000e240000000000 */
.L_x_1:
[----:B------:R-:W-:Y:S02]  /*2af0*/  FMNMX.FTZ R138, R109, R108, !PT ;  /* 0x0000006c6d8a7209 */ /* 0x000fe40007810000 */
[----:B------:R-:W-:-:S02]  /*2b00*/  FMNMX.FTZ R137, R146, R156, !PT ;  /* 0x0000009c92897209 */ /* 0x000fc40007810000 */
[----:B------:R-:W-:Y:S02]  /*2b10*/  FMNMX.FTZ R138, R67, R138, !PT ;  /* 0x0000008a438a7209 */ /* 0x000fe40007810000 */
[----:B------:R-:W-:Y:S02]  /*2b20*/  FMNMX.FTZ R137, R104, R137, !PT ;  /* 0x0000008968897209 */ /* 0x000fe40007810000 */
[----:B------:R-:W-:Y:S02]  /*2b30*/  FMNMX.FTZ R138, R66, R138, !PT ;  /* 0x0000008a428a7209 */ /* 0x000fe40007810000 */
[----:B------:R-:W-:Y:S02]  /*2b40*/  FMNMX.FTZ R137, R106, R137, !PT ;  /* 0x000000896a897209 */ /* 0x000fe40007810000 */
        /* <DEDUP_REMOVED lines=56> */
[----:B------:R-:W-:Y:S01]  /*2ed0*/  SHF.L.U32 R204, R2, 0x1, RZ ;  /* 0x0000000102cc7819 */ /* 0x000fe200000006ff */
[----:B------:R-:W2:Y:S03]  /*2ee0*/  SHFL.BFLY PT, R3, R138, 0x2, 0x1f ;  /* 0x0c401f008a037f89 */ /* 0x000ea600000e0000 */
[----:B------:R-:W-:Y:S01]  /*2ef0*/  IADD3 R205, R0, R204, RZ ;  /* 0x000000cc00cd7210 */ /* 0x000fe20007ffe0ff */
[----:B-1----:R-:W1:Y:S04]  /*2f00*/  SHFL.BFLY PT, R6, R137, 0x2, 0x1f ;  /* 0x0c401f0089067f89 */ /* 0x002e6800000e0000 */
[----:B------:R-:W-:Y:S04]  /*2f10*/  LDSM.16.MT88.4 R20, [R204+0x4000] ;  /* 0x00400000cc14783b */ /* 0x000fe80000004200 */
[----:B------:R-:W-:Y:S01]  /*2f20*/  LDSM.16.MT88.4 R24, [R205+0x4400] ;  /* 0x00440000cd18783b */ /* 0x000fe20000004200 */
[----:B--2---:R-:W-:-:S02]  /*2f30*/  FMNMX.FTZ R138, R138, R3, !PT ;  /* 0x000000038a8a7209 */ /* 0x004fc40007810000 */
[----:B-1----:R-:W-:-:S03]  /*2f40*/  FMNMX.FTZ R137, R137, R6, !PT ;  /* 0x0000000689897209 */ /* 0x002fc60007810000 */
[----:B------:R-:W1:Y:S01]  /*2f50*/  SHFL.BFLY PT, R3, R138, 0x1, 0x1f ;  /* 0x0c201f008a037f89 */ /* 0x000e6200000e0000 */
[----:B------:R-:W-:-:S03]  /*2f60*/  FMNMX.FTZ R6, R107, R113, !PT ;  /* 0x000000716b067209 */ /* 0x000fc60007810000 */
[----:B------:R-:W2:Y:S01]  /*2f70*/  SHFL.BFLY PT, R8, R137, 0x1, 0x1f ;  /* 0x0c201f0089087f89 */ /* 0x000ea200000e0000 */
[----:B-1----:R-:W-:-:S04]  /*2f80*/  FMNMX.FTZ R138, R138, R3, !PT ;  /* 0x000000038a8a7209 */ /* 0x002fc80007810000 */
[C---:B------:R-:W-:Y:S01]  /*2f90*/  FSETP.NEU.FTZ.AND P1, PT, R138.reuse, -INF , PT ;  /* 0xff8000008a00780b */ /* 0x040fe20003f3d000 */
[----:B------:R-:W-:Y:S01]  /*2fa0*/  FMUL.FTZ R3, R138, c[0x0][0x23c] ;  /* 0x00008f008a037a20 */ /* 0x000fe20000410000 */
[----:B--2---:R-:W-:-:S04]  /*2fb0*/  FMNMX.FTZ R137, R137, R8, !PT ;  /* 0x0000000889897209 */ /* 0x004fc80007810000 */
[----:B------:R-:W-:Y:S02]  /*2fc0*/  FSEL R3, R3, RZ, P1 ;  /* 0x000000ff03037208 */ /* 0x000fe40000800000 */
[----:B------:R-:W-:-:S03]  /*2fd0*/  FSETP.NEU.FTZ.AND P1, PT, R137, -INF , PT ;  /* 0xff8000008900780b */ /* 0x000fc60003f3d000 */
[--C-:B------:R-:W-:Y:S02]  /*2fe0*/  FFMA.FTZ R4, R109, c[0x0][0x23c], -R3.reuse ;  /* 0x00008f006d047a23 */ /* 0x100fe40000010803 */
[--C-:B------:R-:W-:Y:S02]  /*2ff0*/  FFMA.FTZ R5, R29, c[0x0][0x23c], -R3.reuse ;  /* 0x00008f001d057a23 */ /* 0x100fe40000010803 */
[----:B------:R1:W-:Y:S08]  /*3000*/  MUFU.EX2 R224, R4 ;  /* 0x0000000400e07308 */ /* 0x0003f00000000800 */
[----:B------:R2:W-:Y:S01]  /*3010*/  MUFU.EX2 R163, R5 ;  /* 0x0000000500a37308 */ /* 0x0005e20000000800 */
[----:B-1----:R-:W-:-:S07]  /*3020*/  FFMA.FTZ R4, R108, c[0x0][0x23c], -R3 ;  /* 0x00008f006c047a23 */ /* 0x002fce0000010803 */
[----:B------:R1:W-:Y:S01]  /*3030*/  MUFU.EX2 R203, R4 ;  /* 0x0000000400cb7308 */ /* 0x0003e20000000800 */
[--C-:B--2---:R-:W-:Y:S02]  /*3040*/  FFMA.FTZ R5, R28, c[0x0][0x23c], -R3.reuse ;  /* 0x00008f001c057a23 */ /* 0x104fe40000010803 */
[----:B------:R-:W-:Y:S05]  /*3050*/  LDSM.16.MT88.4 R28, [R204+0x4400] ;  /* 0x00440000cc1c783b */ /* 0x000fea0000004200 */
[----:B------:R2:W-:Y:S01]  /*3060*/  MUFU.EX2 R56, R5 ;  /* 0x0000000500387308 */ /* 0x0005e20000000800 */
[----:B-1----:R-:W-:-:S07]  /*3070*/  FFMA.FTZ R4, R67, c[0x0][0x23c], -R3 ;  /* 0x00008f0043047a23 */ /* 0x002fce0000010803 */
[----:B------:R1:W-:Y:S01]  /*3080*/  MUFU.EX2 R223, R4 ;  /* 0x0000000400df7308 */ /* 0x0003e20000000800 */
[----:B--2---:R-:W-:-:S07]  /*3090*/  FFMA.FTZ R5, R39, c[0x0][0x23c], -R3 ;  /* 0x00008f0027057a23 */ /* 0x004fce0000010803 */
[----:B------:R2:W-:Y:S01]  /*30a0*/  MUFU.EX2 R48, R5 ;  /* 0x0000000500307308 */ /* 0x0005e20000000800 */
[----:B-1----:R-:W-:-:S07]  /*30b0*/  FFMA.FTZ R4, R66, c[0x0][0x23c], -R3 ;  /* 0x00008f0042047a23 */ /* 0x002fce0000010803 */
[----:B------:R1:W3:Y:S01]  /*30c0*/  MUFU.EX2 R225, R4 ;  /* 0x0000000400e17308 */ /* 0x0002e20000000800 */
[----:B--2---:R-:W-:-:S07]  /*30d0*/  FFMA.FTZ R5, R84, c[0x0][0x23c], -R3 ;  /* 0x00008f0054057a23 */ /* 0x004fce0000010803 */
[----:B------:R2:W-:Y:S01]  /*30e0*/  MUFU.EX2 R49, R5 ;  /* 0x0000000500317308 */ /* 0x0005e20000000800 */
[----:B-1----:R-:W-:Y:S01]  /*30f0*/  FFMA.FTZ R4, R111, c[0x0][0x23c], -R3 ;  /* 0x00008f006f047a23 */ /* 0x002fe20000010803 */
[----:B---3--:R-:W-:-:S06]  /*3100*/  F2FP.BF16.PACK_AB R14, R225, R223 ;  /* 0x000000dfe10e723e */ /* 0x008fcc00000010ff */
[----:B------:R1:W-:Y:S01]  /*3110*/  MUFU.EX2 R226, R4 ;  /* 0x0000000400e27308 */ /* 0x0003e20000000800 */
[----:B--2---:R-:W-:Y:S01]  /*3120*/  FMNMX.FTZ R5, R116, R6, !PT ;  /* 0x0000000674057209 */ /* 0x004fe20007810000 */
[----:B-1----:R-:W-:-:S06]  /*3130*/  FFMA.FTZ R4, R110, c[0x0][0x23c], -R3 ;  /* 0x00008f006e047a23 */ /* 0x002fcc0000010803 */
[----:B------:R1:W-:Y:S02]  /*3140*/  MUFU.EX2 R227, R4 ;  /* 0x0000000400e37308 */ /* 0x0003e40000000800 */
        /* <DEDUP_REMOVED lines=40> */
[----:B-1----:R-:W-:-:S04]  /*33d0*/  FMNMX.FTZ R4, R105, R85, !PT ;  /* 0x0000005569047209 */ /* 0x002fc80007810000 */
[----:B------:R-:W-:-:S04]  /*33e0*/  FMNMX.FTZ R4, R112, R4, !PT ;  /* 0x0000000470047209 */ /* 0x000fc80007810000 */
[----:B------:R-:W-:-:S04]  /*33f0*/  FMNMX.FTZ R4, R88, R4, !PT ;  /* 0x0000000458047209 */ /* 0x000fc80007810000 */
[----:B------:R-:W-:-:S04]  /*3400*/  FMNMX.FTZ R4, R115, R4, !PT ;  /* 0x0000000473047209 */ /* 0x000fc80007810000 */
[----:B------:R-:W-:-:S04]  /*3410*/  FMNMX.FTZ R4, R86, R4, !PT ;  /* 0x0000000456047209 */ /* 0x000fc80007810000 */
[----:B------:R-:W-:-:S04]  /*3420*/  FMNMX.FTZ R4, R87, R4, !PT ;  /* 0x0000000457047209 */ /* 0x000fc80007810000 */
[----:B------:R-:W-:Y:S01]  /*3430*/  FMNMX.FTZ R7, R80, R4, !PT ;  /* 0x0000000450077209 */ /* 0x000fe20007810000 */
[--C-:B------:R-:W-:Y:S02]  /*3440*/  FFMA.FTZ R4, R16, c[0x0][0x23c], -R3.reuse ;  /* 0x00008f0010047a23 */ /* 0x100fe40000010803 */
[----:B------:R-:W-:Y:S01]  /*3450*/  FFMA.FTZ R3, R17, c[0x0][0x23c], -R3 ;  /* 0x00008f0011037a23 */ /* 0x000fe20000010803 */
[----:B------:R-:W-:Y:S01]  /*3460*/  FMNMX.FTZ R6, R133, R7, !PT ;  /* 0x0000000785067209 */ /* 0x000fe20007810000 */
[----:B------:R1:W-:Y:S01]  /*3470*/  MUFU.EX2 R12, R4 ;  /* 0x00000004000c7308 */ /* 0x0003e20000000800 */
[----:B------:R-:W-:Y:S01]  /*3480*/  FMNMX.FTZ R7, R89, R5, !PT ;  /* 0x0000000559077209 */ /* 0x000fe20007810000 */
[----:B------:R-:W-:Y:S01]  /*3490*/  LDSM.16.MT88.4 R16, [R205+0x4000] ;  /* 0x00400000cd10783b */ /* 0x000fe20000004200 */
[----:B------:R-:W-:Y:S01]  /*34a0*/  FMNMX.FTZ R5, R90, R6, !PT ;  /* 0x000000065a057209 */ /* 0x000fe20007810000 */
[----:B------:R-:W-:-:S03]  /*34b0*/  FMUL.FTZ R6, R137, c[0x0][0x23c] ;  /* 0x00008f0089067a20 */ /* 0x000fc60000410000 */
[----:B------:R-:W-:Y:S01]  /*34c0*/  FMNMX.FTZ R5, R91, R5, !PT ;  /* 0x000000055b057209 */ /* 0x000fe20007810000 */
[----:B------:R2:W-:Y:S01]  /*34d0*/  MUFU.EX2 R13, R3 ;  /* 0x00000003000d7308 */ /* 0x0005e20000000800 */
[----:B------:R-:W-:Y:S02]  /*34e0*/  FSEL R6, R6, RZ, P1 ;  /* 0x000000ff06067208 */ /* 0x000fe40000800000 */
[----:B------:R-:W-:-:S04]  /*34f0*/  FMNMX.FTZ R136, R76, R5, !PT ;  /* 0x000000054c887209 */ /* 0x000fc80007810000 */
[----:B------:R-:W-:Y:S02]  /*3500*/  FMNMX.FTZ R136, R148, R136, !PT ;  /* 0x0000008894887209 */ /* 0x000fe40007810000 */
[----:B-1----:R-:W-:Y:S02]  /*3510*/  FMNMX.FTZ R4, R119, R7, !PT ;  /* 0x0000000777047209 */ /* 0x002fe40007810000 */
[----:B------:R-:W-:-:S04]  /*3520*/  FMNMX.FTZ R136, R82, R136, !PT ;  /* 0x0000008852887209 */ /* 0x000fc80007810000 */
[----:B------:R-:W-:Y:S02]  /*3530*/  FMNMX.FTZ R136, R149, R136, !PT ;  /* 0x0000008895887209 */ /* 0x000fe40007810000 */
[----:B--2---:R-:W-:Y:S01]  /*3540*/  FMNMX.FTZ R3, R118, R4, !PT ;  /* 0x0000000476037209 */ /* 0x004fe20007810000 */
[----:B------:R-:W-:Y:S01]  /*3550*/  FFMA.FTZ R4, R146, c[0x0][0x23c], -R6 ;  /* 0x00008f0092047a23 */ /* 0x000fe20000010806 */
[----:B------:R-:W-:Y:S02]  /*3560*/  FMNMX.FTZ R136, R83, R136, !PT ;  /* 0x0000008853887209 */ /* 0x000fe40007810000 */
[----:B------:R-:W-:Y:S01]  /*3570*/  FMNMX.FTZ R3, R81, R3, !PT ;  /* 0x0000000351037209 */ /* 0x000fe20007810000 */
[----:B------:R1:W-:Y:S01]  /*3580*/  MUFU.EX2 R131, R4 ;  /* 0x0000000400837308 */ /* 0x0003e20000000800 */
[----:B------:R-:W-:Y:S02]  /*3590*/  FMNMX.FTZ R136, R68, R136, !PT ;  /* 0x0000008844887209 */ /* 0x000fe40007810000 */
[----:B------:R-:W-:-:S02]  /*35a0*/  FMNMX.FTZ R3, R132, R3, !PT ;  /* 0x0000000384037209 */ /* 0x000fc40007810000 */
[----:B------:R-:W-:Y:S02]  /*35b0*/  FMNMX.FTZ R136, R69, R136, !PT ;  /* 0x0000008845887209 */ /* 0x000fe40007810000 */
[----:B------:R-:W-:Y:S02]  /*35c0*/  FMNMX.FTZ R3, R134, R3, !PT ;  /* 0x0000000386037209 */ /* 0x000fe40007810000 */
[----:B------:R-:W-:Y:S02]  /*35d0*/  FMNMX.FTZ R136, R70, R136, !PT ;  /* 0x0000008846887209 */ /* 0x000fe40007810000 */
[----:B------:R-:W-:Y:S02]  /*35e0*/  FMNMX.FTZ R3, R135, R3, !PT ;  /* 0x0000000387037209 */ /* 0x000fe40007810000 */
[----:B------:R-:W-:Y:S02]  /*35f0*/  FMNMX.FTZ R136, R71, R136, !PT ;  /* 0x0000008847887209 */ /* 0x000fe40007810000 */
[----:B------:R-:W-:Y:S01]  /*3600*/  FMNMX.FTZ R3, R77, R3, !PT ;  /* 0x000000034d037209 */ /* 0x000fe20007810000 */
[----:B-1----:R-:W-:Y:S01]  /*3610*/  FFMA.FTZ R4, R156, c[0x0][0x23c], -R6 ;  /* 0x00008f009c047a23 */ /* 0x002fe20000010806 */
[----:B------:R-:W-:-:S02]  /*3620*/  FMNMX.FTZ R136, R155, R136, !PT ;  /* 0x000000889b887209 */ /* 0x000fc40007810000 */
[----:B------:R-:W-:Y:S01]  /*3630*/  FMNMX.FTZ R3, R139, R3, !PT ;  /* 0x000000038b037209 */ /* 0x000fe20007810000 */
[----:B------:R1:W2:Y:S01]  /*3640*/  MUFU.EX2 R120, R4 ;  /* 0x0000000400787308 */ /* 0x0002a20000000800 */
[----:B------:R-:W-:Y:S02]  /*3650*/  FMNMX.FTZ R136, R168, R136, !PT ;  /* 0x00000088a8887209 */ /* 0x000fe40007810000 */
[----:B------:R-:W-:Y:S02]  /*3660*/  FMNMX.FTZ R3, R150, R3, !PT ;  /* 0x0000000396037209 */ /* 0x000fe40007810000 */
[----:B------:R-:W-:Y:S02]  /*3670*/  FMNMX.FTZ R136, R169, R136, !PT ;  /* 0x00000088a9887209 */ /* 0x000fe40007810000 */
[----:B------:R-:W-:Y:S02]  /*3680*/  FMNMX.FTZ R3, R151, R3, !PT ;  /* 0x0000000397037209 */ /* 0x000fe40007810000 */
[----:B------:R-:W-:-:S02]  /*3690*/  FMNMX.FTZ R136, R72, R136, !PT ;  /* 0x0000008848887209 */ /* 0x000fc40007810000 */
[----:B------:R-:W-:Y:S02]  /*36a0*/  FMNMX.FTZ R3, R152, R3, !PT ;  /* 0x0000000398037209 */ /* 0x000fe40007810000 */
[----:B------:R-:W-:Y:S02]  /*36b0*/  FMNMX.FTZ R136, R176, R136, !PT ;  /* 0x00000088b0887209 */ /* 0x000fe40007810000 */
[----:B------:R-:W-:Y:S01]  /*36c0*/  FMNMX.FTZ R3, R153, R3, !PT ;  /* 0x0000000399037209 */ /* 0x000fe20007810000 */
[----:B-1----:R-:W-:Y:S01]  /*36d0*/  FFMA.FTZ R4, R104, c[0x0][0x23c], -R6 ;  /* 0x00008f0068047a23 */ /* 0x002fe20000010806 */
[----:B------:R-:W-:Y:S01]  /*36e0*/  FMNMX.FTZ R136, R178, R136, !PT ;  /* 0x00000088b2887209 */ /* 0x000fe20007810000 */
[----:B--2---:R-:W-:Y:S01]  /*36f0*/  FADD.FTZ R2, R131, R120 ;  /* 0x0000007883027221 */ /* 0x004fe20000010000 */
[----:B------:R-:W-:Y:S01]  /*3700*/  FMNMX.FTZ R3, R78, R3, !PT ;  /* 0x000000034e037209 */ /* 0x000fe20007810000 */
[----:B------:R1:W2:Y:S01]  /*3710*/  MUFU.EX2 R130, R4 ;  /* 0x0000000400827308 */ /* 0x0002a20000000800 */
[----:B------:R-:W-:-:S02]  /*3720*/  FMNMX.FTZ R136, R179, R136, !PT ;  /* 0x00000088b3887209 */ /* 0x000fc40007810000 */
[----:B------:R-:W-:Y:S02]  /*3730*/  FMNMX.FTZ R3, R79, R3, !PT ;  /* 0x000000034f037209 */ /* 0x000fe40007810000 */
[----:B------:R-:W-:Y:S02]  /*3740*/  FMNMX.FTZ R136, R180, R136, !PT ;  /* 0x00000088b4887209 */ /* 0x000fe40007810000 */
[----:B------:R-:W-:Y:S02]  /*3750*/  FMNMX.FTZ R3, R154, R3, !PT ;  /* 0x000000039a037209 */ /* 0x000fe40007810000 */
[----:B------:R-:W-:Y:S02]  /*3760*/  FMNMX.FTZ R136, R187, R136, !PT ;  /* 0x00000088bb887209 */ /* 0x000fe40007810000 */
[----:B------:R-:W-:Y:S02]  /*3770*/  FMNMX.FTZ R3, R65, R3, !PT ;  /* 0x0000000341037209 */ /* 0x000fe40007810000 */
[----:B------:R-:W-:-:S02]  /*3780*/  FMNMX.FTZ R136, R188, R136, !PT ;  /* 0x00000088bc887209 */ /* 0x000fc40007810000 */
[----:B------:R-:W-:Y:S01]  /*3790*/  FMNMX.FTZ R3, R170, R3, !PT ;  /* 0x00000003aa037209 */ /* 0x000fe20007810000 */
[----:B-1----:R-:W-:Y:S01]  /*37a0*/  FFMA.FTZ R4, R106, c[0x0][0x23c], -R6 ;  /* 0x00008f006a047a23 */ /* 0x002fe20000010806 */
[----:B------:R-:W-:Y:S01]  /*37b0*/  FMNMX.FTZ R136, R189, R136, !PT ;  /* 0x00000088bd887209 */ /* 0x000fe20007810000 */
[----:B--2---:R-:W-:Y:S01]  /*37c0*/  FADD.FTZ R2, R130, R2 ;  /* 0x0000000282027221 */ /* 0x004fe20000010000 */
[----:B------:R-:W-:Y:S01]  /*37d0*/  FMNMX.FTZ R3, R171, R3, !PT ;  /* 0x00000003ab037209 */ /* 0x000fe20007810000 */
[----:B------:R1:W2:Y:S01]  /*37e0*/  MUFU.EX2 R122, R4 ;  /* 0x00000004007a7308 */ /* 0x0002a20000000800 */
[----:B------:R-:W-:Y:S02]  /*37f0*/  FMNMX.FTZ R136, R190, R136, !PT ;  /* 0x00000088be887209 */ /* 0x000fe40007810000 */
[----:B------:R-:W-:-:S03]  /*3800*/  FMNMX.FTZ R3, R73, R3, !PT ;  /* 0x0000000349037209 */ /* 0x000fc60007810000 */
[----:B------:R-:W3:Y:S01]  /*3810*/  SHFL.BFLY PT, R7, R136, 0x2, 0x1f ;  /* 0x0c401f0088077f89 */ /* 0x000ee200000e0000 */
[----:B------:R-:W-:-:S04]  /*3820*/  FMNMX.FTZ R3, R177, R3, !PT ;  /* 0x00000003b1037209 */ /* 0x000fc80007810000 */
[----:B------:R-:W-:Y:S01]  /*3830*/  FMNMX.FTZ R3, R181, R3, !PT ;  /* 0x00000003b5037209 */ /* 0x000fe20007810000 */
[----:B-1----:R-:W-:Y:S01]  /*3840*/  FFMA.FTZ R4, R157, c[0x0][0x23c], -R6 ;  /* 0x00008f009d047a23 */ /* 0x002fe20000010806 */
[----:B--2---:R-:W-:-:S03]  /*3850*/  F2FP.BF16.PACK_AB R15, R122, R130 ;  /* 0x000000827a0f723e */ /* 0x004fc600000010ff */
[----:B------:R1:W-:Y:S01]  /*3860*/  MUFU.EX2 R129, R4 ;  /* 0x0000000400817308 */ /* 0x0003e20000000800 */
[----:B---3--:R-:W-:-:S05]  /*3870*/  FMNMX.FTZ R136, R136, R7, !PT ;  /* 0x0000000788887209 */ /* 0x008fca0007810000 */
[----:B------:R-:W2:Y:S01]  /*3880*/  SHFL.BFLY PT, R7, R136, 0x1, 0x1f ;  /* 0x0c201f0088077f89 */ /* 0x000ea200000e0000 */
[----:B-1----:R-:W-:-:S04]  /*3890*/  FFMA.FTZ R4, R158, c[0x0][0x23c], -R6 ;  /* 0x00008f009e047a23 */ /* 0x002fc80000010806 */
[----:B------:R1:W-:Y:S02]  /*38a0*/  MUFU.EX2 R121, R4 ;  /* 0x0000000400797308 */ /* 0x0003e40000000800 */
[----:B-1----:R-:W-:Y:S01]  /*38b0*/  FFMA.FTZ R4, R114, c[0x0][0x23c], -R6 ;  /* 0x00008f0072047a23 */ /* 0x002fe20000010806 */
[----:B--2---:R-:W-:-:S05]  /*38c0*/  FMNMX.FTZ R136, R136, R7, !PT ;  /* 0x0000000788887209 */ /* 0x004fca0007810000 */
[----:B------:R1:W-:Y:S01]  /*38d0*/  MUFU.EX2 R128, R4 ;  /* 0x0000000400807308 */ /* 0x0003e20000000800 */
[----:B------:R-:W-:Y:S01]  /*38e0*/  FSETP.NEU.FTZ.AND P1, PT, R136, -INF , PT ;  /* 0xff8000008800780b */ /* 0x000fe20003f3d000 */
[----:B-1----:R-:W-:-:S06]  /*38f0*/  FFMA.FTZ R4, R145, c[0x0][0x23c], -R6 ;  /* 0x00008f0091047a23 */ /* 0x002fcc0000010806 */
[----:B------:R1:W-:Y:S02]  /*3900*/  MUFU.EX2 R201, R4 ;  /* 0x0000000400c97308 */ /* 0x0003e40000000800 */
[----:B-1----:R-:W-:-:S06]  /*3910*/  FFMA.FTZ R4, R159, c[0x0][0x23c], -R6 ;  /* 0x00008f009f047a23 */ /* 0x002fcc0000010806 */
[----:B------:R1:W-:Y:S02]  /*3920*/  MUFU.EX2 R123, R4 ;  /* 0x00000004007b7308 */ /* 0x0003e40000000800 */
[----:B-1----:R-:W-:-:S06]  /*3930*/  FFMA.FTZ R4, R164, c[0x0][0x23c], -R6 ;  /* 0x00008f00a4047a23 */ /* 0x002fcc0000010806 */
[----:B------:R1:W-:Y:S02]  /*3940*/  MUFU.EX2 R200, R4 ;  /* 0x0000000400c87308 */ /* 0x0003e40000000800 */
[----:B-1----:R-:W-:Y:S01]  /*3950*/  FMNMX.FTZ R4, R182, R3, !PT ;  /* 0x00000003b6047209 */ /* 0x002fe20007810000 */
[----:B------:R-:W-:-:S03]  /*3960*/  FFMA.FTZ R3, R117, c[0x0][0x23c], -R6 ;  /* 0x00008f0075037a23 */ /* 0x000fc60000010806 */
[----:B------:R-:W-:Y:S02]  /*3970*/  FMNMX.FTZ R4, R183, R4, !PT ;  /* 0x00000004b7047209 */ /* 0x000fe40007810000 */
[----:B------:R1:W-:Y:S02]  /*3980*/  MUFU.EX2 R198, R3 ;  /* 0x0000000300c67308 */ /* 0x0003e40000000800 */
[----:B-1----:R-:W-:Y:S01]  /*3990*/  FMNMX.FTZ R3, R75, R4, !PT ;  /* 0x000000044b037209 */ /* 0x002fe20007810000 */
[----:B------:R-:W-:-:S03]  /*39a0*/  FFMA.FTZ R4, R147, c[0x0][0x23c], -R6 ;  /* 0x00008f0093047a23 */ /* 0x000fc60000010806 */
[----:B------:R-:W-:Y:S02]  /*39b0*/  FMNMX.FTZ R3, R191, R3, !PT ;  /* 0x00000003bf037209 */ /* 0x000fe40007810000 */
[----:B------:R1:W-:Y:S02]  /*39c0*/  MUFU.EX2 R197, R4 ;  /* 0x0000000400c57308 */ /* 0x0003e40000000800 */
[----:B------:R-:W-:-:S04]  /*39d0*/  FMNMX.FTZ R3, R192, R3, !PT ;  /* 0x00000003c0037209 */ /* 0x000fc80007810000 */
[----:B------:R-:W-:-:S04]  /*39e0*/  FMNMX.FTZ R3, R193, R3, !PT ;  /* 0x00000003c1037209 */ /* 0x000fc80007810000 */
[----:B------:R-:W-:Y:S01]  /*39f0*/  FMNMX.FTZ R3, R175, R3, !PT ;  /* 0x00000003af037209 */ /* 0x000fe20007810000 */
[----:B-1----:R-:W-:-:S04]  /*3a00*/  FFMA.FTZ R4, R165, c[0x0][0x23c], -R6 ;  /* 0x00008f00a5047a23 */ /* 0x002fc80000010806 */
[----:B------:R-:W1:Y:S01]  /*3a10*/  SHFL.BFLY PT, R5, R3, 0x2, 0x1f ;  /* 0x0c401f0003057f89 */ /* 0x000e6200000e0000 */
[----:B------:R2:W-:Y:S02]  /*3a20*/  MUFU.EX2 R196, R4 ;  /* 0x0000000400c47308 */ /* 0x0005e40000000800 */
[----:B--2---:R-:W-:-:S06]  /*3a30*/  FFMA.FTZ R4, R166, c[0x0][0x23c], -R6 ;  /* 0x00008f00a6047a23 */ /* 0x004fcc0000010806 */
[----:B------:R2:W-:Y:S01]  /*3a40*/  MUFU.EX2 R199, R4 ;  /* 0x0000000400c77308 */ /* 0x0005e20000000800 */
[----:B-1----:R-:W-:Y:S01]  /*3a50*/  FMNMX.FTZ R3, R3, R5, !PT ;  /* 0x0000000503037209 */ /* 0x002fe20007810000 */
[----:B------:R-:W-:-:S04]  /*3a60*/  FMUL.FTZ R5, R136, c[0x0][0x23c] ;  /* 0x00008f0088057a20 */ /* 0x000fc80000410000 */
[----:B------:R-:W1:Y:S01]  /*3a70*/  SHFL.BFLY PT, R8, R3, 0x1, 0x1f ;  /* 0x0c201f0003087f89 */ /* 0x000e6200000e0000 */
[----:B------:R-:W-:-:S05]  /*3a80*/  FSEL R5, R5, RZ, P1 ;  /* 0x000000ff05057208 */ /* 0x000fca0000800000 */
[--C-:B------:R-:W-:Y:S02]  /*3a90*/  FFMA.FTZ R7, R112, c[0x0][0x23c], -R5.reuse ;  /* 0x00008f0070077a23 */ /* 0x100fe40000010805 */
[----:B--2---:R-:W-:Y:S02]  /*3aa0*/  FFMA.FTZ R4, R124, c[0x0][0x23c], -R6 ;  /* 0x00008f007c047a23 */ /* 0x004fe40000010806 */
[----:B------:R2:W-:Y:S08]  /*3ab0*/  MUFU.EX2 R112, R7 ;  /* 0x0000000700707308 */ /* 0x0005f00000000800 */
[----:B------:R3:W-:Y:S01]  /*3ac0*/  MUFU.EX2 R124, R4 ;  /* 0x00000004007c7308 */ /* 0x0007e20000000800 */
[----:B-1----:R-:W-:Y:S01]  /*3ad0*/  FMNMX.FTZ R3, R3, R8, !PT ;  /* 0x0000000803037209 */ /* 0x002fe20007810000 */
[----:B--2---:R-:W-:-:S03]  /*3ae0*/  FFMA.FTZ R7, R88, c[0x0][0x23c], -R5 ;  /* 0x00008f0058077a23 */ /* 0x004fc60000010805 */
[----:B------:R-:W-:-:S03]  /*3af0*/  FSETP.NEU.FTZ.AND P1, PT, R3, -INF , PT ;  /* 0xff8000000300780b */ /* 0x000fc60003f3d000 */
[----:B------:R-:W1:Y:S01]  /*3b00*/  MUFU.EX2 R114, R7 ;  /* 0x0000000700727308 */ /* 0x000e620000000800 */
[----:B---3--:R-:W-:-:S07]  /*3b10*/  FFMA.FTZ R4, R125, c[0x0][0x23c], -R6 ;  /* 0x00008f007d047a23 */ /* 0x008fce0000010806 */
[----:B------:R2:W-:Y:S01]  /*3b20*/  MUFU.EX2 R125, R4 ;  /* 0x00000004007d7308 */ /* 0x0005e20000000800 */
[----:B-1----:R-:W-:Y:S01]  /*3b30*/  F2FP.BF16.PACK_AB R10, R114, R112 ;  /* 0x00000070720a723e */ /* 0x002fe200000010ff */
[----:B--2---:R-:W-:-:S06]  /*3b40*/  FFMA.FTZ R4, R173, c[0x0][0x23c], -R6 ;  /* 0x00008f00ad047a23 */ /* 0x004fcc0000010806 */
        /* <DEDUP_REMOVED lines=14> */
[----:B------:R1:W2:Y:S02]  /*3c30*/  MUFU.EX2 R104, R4 ;  /* 0x0000000400687308 */ /* 0x0002a40000000800 */
[----:B-1----:R-:W-:Y:S01]  /*3c40*/  FMUL.FTZ R4, R3, c[0x0][0x23c] ;  /* 0x00008f0003047a20 */ /* 0x002fe20000410000 */
[----:B--2---:R-:W-:-:S04]  /*3c50*/  F2FP.BF16.PACK_AB R8, R104, R106 ;  /* 0x0000006a6808723e */ /* 0x004fc800000010ff */
[----:B------:R-:W-:-:S05]  /*3c60*/  FSEL R4, R4, RZ, P1 ;  /* 0x000000ff04047208 */ /* 0x000fca0000800000 */
[--C-:B------:R-:W-:Y:S02]  /*3c70*/  FFMA.FTZ R7, R107, c[0x0][0x23c], -R4.reuse ;  /* 0x00008f006b077a23 */ /* 0x100fe40000010804 */
[--C-:B------:R-:W-:Y:S02]  /*3c80*/  FFMA.FTZ R0, R113, c[0x0][0x23c], -R4.reuse ;  /* 0x00008f0071007a23 */ /* 0x100fe40000010804 */
[----:B------:R-:W-:Y:S08]  /*3c90*/  MUFU.EX2 R97, R7 ;  /* 0x0000000700617308 */ /* 0x000ff00000000800 */
[----:B------:R1:W2:Y:S02]  /*3ca0*/  MUFU.EX2 R7, R0 ;  /* 0x0000000000077308 */ /* 0x0002a40000000800 */
[----:B-1----:R-:W-:Y:S01]  /*3cb0*/  FFMA.FTZ R0, R116, c[0x0][0x23c], -R4 ;  /* 0x00008f0074007a23 */ /* 0x002fe20000010804 */
[----:B--2---:R-:W-:-:S05]  /*3cc0*/  F2FP.BF16.PACK_AB R9, R7, R97 ;  /* 0x000000610709723e */ /* 0x004fca00000010ff */
[----:B------:R1:W-:Y:S02]  /*3cd0*/  MUFU.EX2 R103, R0 ;  /* 0x0000000000677308 */ /* 0x0003e40000000800 */
[----:B-1----:R-:W-:-:S06]  /*3ce0*/  FFMA.FTZ R0, R89, c[0x0][0x23c], -R4 ;  /* 0x00008f0059007a23 */ /* 0x002fcc0000010804 */
[----:B------:R1:W2:Y:S02]  /*3cf0*/  MUFU.EX2 R109, R0 ;  /* 0x00000000006d7308 */ /* 0x0002a40000000800 */
[----:B-1----:R-:W-:Y:S01]  /*3d00*/  FFMA.FTZ R0, R115, c[0x0][0x23c], -R5 ;  /* 0x00008f0073007a23 */ /* 0x002fe20000010805 */
[----:B--2---:R-:W-:-:S05]  /*3d10*/  F2FP.BF16.PACK_AB R11, R109, R103 ;  /* 0x000000676d0b723e */ /* 0x004fca00000010ff */
[----:B------:R1:W-:Y:S02]  /*3d20*/  MUFU.EX2 R111, R0 ;  /* 0x00000000006f7308 */ /* 0x0003e40000000800 */
[C---:B------:R-:W-:Y:S08]  /*3d30*/  HMMA.16816.F32.BF16 R44, R8.reuse, R20, RZ ;  /* 0x00000014082c723c */ /* 0x040ff000000418ff */
[----:B------:R-:W-:Y:S01]  /*3d40*/  HMMA.16816.F32.BF16 R36, R8, R16, RZ ;  /* 0x000000100824723c */ /* 0x000fe200000418ff */
[----:B-1----:R-:W-:-:S04]  /*3d50*/  FFMA.FTZ R0, R86, c[0x0][0x23c], -R5 ;  /* 0x00008f0056007a23 */ /* 0x002fc80000010805 */
[----:B------:R1:W2:Y:S03]  /*3d60*/  MUFU.EX2 R113, R0 ;  /* 0x0000000000717308 */ /* 0x0002a60000000800 */
[C---:B------:R-:W-:Y:S08]  /*3d70*/  HMMA.16816.F32.BF16 R40, R8.reuse, R22, RZ ;  /* 0x000000160828723c */ /* 0x040ff000000418ff */
[----:B------:R-:W-:Y:S01]  /*3d80*/  HMMA.16816.F32.BF16 R32, R8, R18, RZ ;  /* 0x000000120820723c */ /* 0x000fe200000418ff */
[----:B-1----:R-:W-:-:S06]  /*3d90*/  FFMA.FTZ R0, R87, c[0x0][0x23c], -R5 ;  /* 0x00008f0057007a23 */ /* 0x002fcc0000010805 */
[----:B--2---:R-:W-:Y:S01]  /*3da0*/  F2FP.BF16.PACK_AB R8, R113, R111 ;  /* 0x0000006f7108723e */ /* 0x004fe200000010ff */
[----:B------:R1:W-:Y:S02]  /*3db0*/  MUFU.EX2 R115, R0 ;  /* 0x0000000000737308 */ /* 0x0003e40000000800 */
[----:B-1----:R-:W-:-:S06]  /*3dc0*/  FFMA.FTZ R0, R80, c[0x0][0x23c], -R5 ;  /* 0x00008f0050007a23 */ /* 0x002fcc0000010805 */
[----:B------:R1:W2:Y:S02]  /*3dd0*/  MUFU.EX2 R116, R0 ;  /* 0x0000000000747308 */ /* 0x0002a40000000800 */
[----:B-1----:R-:W-:Y:S01]  /*3de0*/  FFMA.FTZ R0, R119, c[0x0][0x23c], -R4 ;  /* 0x00008f0077007a23 */ /* 0x002fe20000010804 */
[----:B------:R-:W-:Y:S02]  /*3df0*/  MOV R119, R13 ;  /* 0x0000000d00777202 */ /* 0x000fe40000000f00 */
[----:B------:R-:W-:-:S03]  /*3e00*/  F2FP.BF16.PACK_AB R13, R120, R131 ;  /* 0x00000083780d723e */ /* 0x000fc600000010ff */
[----:B------:R1:W-:Y:S01]  /*3e10*/  MUFU.EX2 R102, R0 ;  /* 0x0000000000667308 */ /* 0x0003e20000000800 */
[----:B--2---:R-:W-:Y:S01]  /*3e20*/  F2FP.BF16.PACK_AB R10, R116, R115 ;  /* 0x00000073740a723e */ /* 0x004fe200000010ff */
[----:B-1----:R-:W-:Y:S01]  /*3e30*/  FFMA.FTZ R0, R118, c[0x0][0x23c], -R4 ;  /* 0x00008f0076007a23 */ /* 0x002fe20000010804 */
[----:B------:R-:W-:Y:S02]  /*3e40*/  MOV R118, R12 ;  /* 0x0000000c00767202 */ /* 0x000fe40000000f00 */
[----:B------:R-:W-:-:S03]  /*3e50*/  F2FP.BF16.PACK_AB R12, R203, R224 ;  /* 0x000000e0cb0c723e */ /* 0x000fc600000010ff */
[----:B------:R1:W2:Y:S04]  /*3e60*/  MUFU.EX2 R108, R0 ;  /* 0x00000000006c7308 */ /* 0x0002a80000000800 */
[C---:B------:R-:W-:Y:S08]  /*3e70*/  HMMA.16816.F32.BF16 R52, R12.reuse, R20, RZ ;  /* 0x000000140c34723c */ /* 0x040ff000000418ff */
[----:B------:R-:W-:Y:S01]  /*3e80*/  HMMA.16816.F32.BF16 R60, R12, R22, RZ ;  /* 0x000000160c3c723c */ /* 0x000fe200000418ff */
[----:B-1----:R-:W-:Y:S01]  /*3e90*/  FFMA.FTZ R0, R81, c[0x0][0x23c], -R4 ;  /* 0x00008f0051007a23 */ /* 0x002fe20000010804 */
[----:B--2---:R-:W-:-:S03]  /*3ea0*/  F2FP.BF16.PACK_AB R9, R108, R102 ;  /* 0x000000666c09723e */ /* 0x004fc600000010ff */
[----:B------:R1:W-:Y:S03]  /*3eb0*/  MUFU.EX2 R105, R0 ;  /* 0x0000000000697308 */ /* 0x0003e60000000800 */
[----:B------:R-:W-:Y:S01]  /*3ec0*/  HMMA.16816.F32.BF16 R20, R12, R18, RZ ;  /* 0x000000120c14723c */ /* 0x000fe200000418ff */
[----:B-1----:R-:W-:Y:S01]  /*3ed0*/  FFMA.FTZ R0, R132, c[0x0][0x23c], -R4 ;  /* 0x00008f0084007a23 */ /* 0x002fe20000010804 */
[----:B------:R-:W-:-:S03]  /*3ee0*/  MOV R132, R49 ;  /* 0x0000003100847202 */ /* 0x000fc60000000f00 */
[----:B------:R1:W2:Y:S02]  /*3ef0*/  MUFU.EX2 R107, R0 ;  /* 0x00000000006b7308 */ /* 0x0002a40000000800 */
[----:B-1----:R-:W-:Y:S01]  /*3f00*/  FFMA.FTZ R0, R184, c[0x0][0x23c], -R6 ;  /* 0x00008f00b8007a23 */ /* 0x002fe20000010806 */
[----:B------:R-:W-:Y:S02]  /*3f10*/  MOV R184, R48 ;  /* 0x0000003000b87202 */ /* 0x000fe40000000f00 */
[----:B------:R-:W-:Y:S03]  /*3f20*/  HMMA.16816.F32.BF16 R48, R12, R16, RZ ;  /* 0x000000100c30723c */ /* 0x000fe600000418ff */
[----:B------:R1:W-:Y:S01]  /*3f30*/  MUFU.EX2 R117, R0 ;  /* 0x0000000000757308 */ /* 0x0003e20000000800 */
[----:B------:R-:W3:Y:S01]  /*3f40*/  LDSM.16.MT88.4 R12, [R204+0x4800] ;  /* 0x00480000cc0c783b */ /* 0x000ee20000004200 */
[----:B--2---:R-:W-:-:S03]  /*3f50*/  F2FP.BF16.PACK_AB R11, R107, R105 ;  /* 0x000000696b0b723e */ /* 0x004fc600000010ff */
[----:B------:R-:W2:Y:S04]  /*3f60*/  LDSM.16.MT88.4 R16, [R205+0x4800] ;  /* 0x00480000cd10783b */ /* 0x000ea80000004200 */
[----:B------:R-:W-:Y:S01]  /*3f70*/  HMMA.16816.F32.BF16 R140, R8, R28, R44 ;  /* 0x0000001c088c723c */ /* 0x000fe2000004182c */
[----:B-1----:R-:W-:Y:S01]  /*3f80*/  FFMA.FTZ R0, R133, c[0x0][0x23c], -R5 ;  /* 0x00008f0085007a23 */ /* 0x002fe20000010805 */
[----:B------:R-:W-:-:S06]  /*3f90*/  MOV R133, R56 ;  /* 0x0000003800857202 */ /* 0x000fcc0000000f00 */
[C---:B------:R-:W-:Y:S01]  /*3fa0*/  HMMA.16816.F32.BF16 R40, R8.reuse, R30, R40 ;  /* 0x0000001e0828723c */ /* 0x040fe20000041828 */
[----:B------:R1:W-:Y:S07]  /*3fb0*/  MUFU.EX2 R100, R0 ;  /* 0x0000000000647308 */ /* 0x0003ee0000000800 */
[C---:B------:R-:W-:Y:S08]  /*3fc0*/  HMMA.16816.F32.BF16 R56, R8.reuse, R24, R36 ;  /* 0x000000180838723c */ /* 0x040ff00000041824 */
[----:B------:R-:W-:Y:S01]  /*3fd0*/  HMMA.16816.F32.BF16 R32, R8, R26, R32 ;  /* 0x0000001a0820723c */ /* 0x000fe20000041820 */
[----:B-1----:R-:W-:-:S04]  /*3fe0*/  FFMA.FTZ R0, R90, c[0x0][0x23c], -R5 ;  /* 0x00008f005a007a23 */ /* 0x002fc80000010805 */
[----:B------:R1:W4:Y:S02]  /*3ff0*/  MUFU.EX2 R101, R0 ;  /* 0x0000000000657308 */ /* 0x0003240000000800 */
[----:B------:R-:W-:Y:S02]  /*4000*/  F2FP.BF16.PACK_AB R8, R227, R226 ;  /* 0x000000e2e308723e */ /* 0x000fe400000010ff */
[----:B------:R-:W-:Y:S02]  /*4010*/  F2FP.BF16.PACK_AB R9, R121, R129 ;  /* 0x000000817909723e */ /* 0x000fe400000010ff */
[----:B------:R-:W-:Y:S02]  /*4020*/  F2FP.BF16.PACK_AB R10, R228, R229 ;  /* 0x000000e5e40a723e */ /* 0x000fe400000010ff */
[----:B------:R-:W-:-:S07]  /*4030*/  F2FP.BF16.PACK_AB R11, R201, R128 ;  /* 0x00000080c90b723e */ /* 0x000fce00000010ff */
[----:B------:R-:W-:Y:S01]  /*4040*/  HMMA.16816.F32.BF16 R52, R8, R28, R52 ;  /* 0x0000001c0834723c */ /* 0x000fe20000041834 */
[----:B-1----:R-:W-:-:S04]  /*4050*/  FFMA.FTZ R0, R91, c[0x0][0x23c], -R5 ;  /* 0x00008f005b007a23 */ /* 0x002fc80000010805 */
[----:B------:R1:W-:Y:S03]  /*4060*/  MUFU.EX2 R99, R0 ;  /* 0x0000000000637308 */ /* 0x0003e60000000800 */
[C---:B------:R-:W-:Y:S08]  /*4070*/  HMMA.16816.F32.BF16 R48, R8.reuse, R24, R48 ;  /* 0x000000180830723c */ /* 0x040ff00000041830 */
[----:B------:R-:W-:Y:S01]  /*4080*/  HMMA.16816.F32.BF16 R44, R8, R30, R60 ;  /* 0x0000001e082c723c */ /* 0x000fe2000004183c */
[----:B-1----:R-:W-:-:S07]  /*4090*/  FFMA.FTZ R0, R76, c[0x0][0x23c], -R5 ;  /* 0x00008f004c007a23 */ /* 0x002fce0000010805 */
[----:B------:R-:W-:Y:S01]  /*40a0*/  HMMA.16816.F32.BF16 R36, R8, R26, R20 ;  /* 0x0000001a0824723c */ /* 0x000fe20000041814 */
[----:B------:R-:W1:Y:S01]  /*40b0*/  LDSM.16.MT88.4 R20, [R204+0x4c00] ;  /* 0x004c0000cc14783b */ /* 0x000e620000004200 */
[----:B------:R5:W2:Y:S03]  /*40c0*/  MUFU.EX2 R98, R0 ;  /* 0x0000000000627308 */ /* 0x000aa60000000800 */
[----:B------:R-:W1:Y:S02]  /*40d0*/  LDSM.16.MT88.4 R24, [R205+0x4c00] ;  /* 0x004c0000cd18783b */ /* 0x000e640000004200 */
[----:B----4-:R-:W-:Y:S01]  /*40e0*/  F2FP.BF16.PACK_AB R8, R101, R100 ;  /* 0x000000646508723e */ /* 0x010fe200000010ff */
[--C-:B-----5:R-:W-:Y:S01]  /*40f0*/  FFMA.FTZ R0, R134, c[0x0][0x23c], -R4.reuse ;  /* 0x00008f0086007a23 */ /* 0x120fe20000010804 */
[----:B--2---:R-:W-:Y:S02]  /*4100*/  F2FP.BF16.PACK_AB R10, R98, R99 ;  /* 0x00000063620a723e */ /* 0x004fe400000010ff */
[----:B------:R-:W-:Y:S01]  /*4110*/  MOV R134, R163 ;  /* 0x000000a300867202 */ /* 0x000fe20000000f00 */
[----:B------:R2:W-:Y:S02]  /*4120*/  MUFU.EX2 R94, R0 ;  /* 0x00000000005e7308 */ /* 0x0005e40000000800 */
[----:B--2---:R-:W-:Y:S01]  /*4130*/  FFMA.FTZ R0, R135, c[0x0][0x23c], -R4 ;  /* 0x00008f0087007a23 */ /* 0x004fe20000010804 */
[----:B------:R-:W-:-:S05]  /*4140*/  MOV R135, R162 ;  /* 0x000000a200877202 */ /* 0x000fca0000000f00 */
[----:B------:R2:W4:Y:S02]  /*4150*/  MUFU.EX2 R96, R0 ;  /* 0x0000000000607308 */ /* 0x0005240000000800 */
[----:B--2---:R-:W-:Y:S01]  /*4160*/  FFMA.FTZ R0, R77, c[0x0][0x23c], -R4 ;  /* 0x00008f004d007a23 */ /* 0x004fe20000010804 */
[----:B----4-:R-:W-:-:S05]  /*4170*/  F2FP.BF16.PACK_AB R9, R96, R94 ;  /* 0x0000005e6009723e */ /* 0x010fca00000010ff */
[----:B------:R2:W-:Y:S02]  /*4180*/  MUFU.EX2 R95, R0 ;  /* 0x00000000005f7308 */ /* 0x0005e40000000800 */
[----:B--2---:R-:W-:Y:S01]  /*4190*/  FFMA.FTZ R0, R139, c[0x0][0x23c], -R4 ;  /* 0x00008f008b007a23 */ /* 0x004fe20000010804 */
[----:B------:R-:W-:-:S05]  /*41a0*/  MOV R139, R161 ;  /* 0x000000a1008b7202 */ /* 0x000fca0000000f00 */
[----:B------:R2:W4:Y:S02]  /*41b0*/  MUFU.EX2 R93, R0 ;  /* 0x00000000005d7308 */ /* 0x0005240000000800 */
[----:B--2---:R-:W-:Y:S01]  /*41c0*/  FFMA.FTZ R0, R185, c[0x0][0x23c], -R6 ;  /* 0x00008f00b9007a23 */ /* 0x004fe20000010806 */
[----:B----4-:R-:W-:Y:S02]  /*41d0*/  F2FP.BF16.PACK_AB R11, R93, R95 ;  /* 0x0000005f5d0b723e */ /* 0x010fe400000010ff */
[----:B------:R-:W-:-:S03]  /*41e0*/  MOV R185, R160 ;  /* 0x000000a000b97202 */ /* 0x000fc60000000f00 */
[----:B------:R2:W-:Y:S02]  /*41f0*/  MUFU.EX2 R110, R0 ;  /* 0x00000000006e7308 */ /* 0x0005e40000000800 */
[C---:B---3--:R-:W-:Y:S08]  /*4200*/  HMMA.16816.F32.BF16 R140, R8.reuse, R12, R140 ;  /* 0x0000000c088c723c */ /* 0x048ff0000004188c */
[----:B------:R-:W-:Y:S01]  /*4210*/  HMMA.16816.F32.BF16 R56, R8, R16, R56 ;  /* 0x000000100838723c */ /* 0x000fe20000041838 */
[----:B--2---:R-:W-:-:S04]  /*4220*/  FFMA.FTZ R0, R148, c[0x0][0x23c], -R5 ;  /* 0x00008f0094007a23 */ /* 0x004fc80000010805 */
[----:B------:R2:W-:Y:S03]  /*4230*/  MUFU.EX2 R92, R0 ;  /* 0x00000000005c7308 */ /* 0x0005e60000000800 */
[C---:B------:R-:W-:Y:S08]  /*4240*/  HMMA.16816.F32.BF16 R40, R8.reuse, R14, R40 ;  /* 0x0000000e0828723c */ /* 0x040ff00000041828 */
[----:B------:R-:W-:Y:S01]  /*4250*/  HMMA.16816.F32.BF16 R28, R8, R18, R32 ;  /* 0x00000012081c723c */ /* 0x000fe20000041820 */
[----:B--2---:R-:W-:-:S06]  /*4260*/  FFMA.FTZ R0, R82, c[0x0][0x23c], -R5 ;  /* 0x00008f0052007a23 */ /* 0x004fcc0000010805 */
[----:B------:R-:W-:Y:S02]  /*4270*/  F2FP.BF16.PACK_AB R8, R242, R230 ;  /* 0x000000e6f208723e */ /* 0x000fe400000010ff */
[----:B------:R-:W-:Y:S01]  /*4280*/  F2FP.BF16.PACK_AB R9, R200, R123 ;  /* 0x0000007bc809723e */ /* 0x000fe200000010ff */
[----:B------:R2:W3:Y:S01]  /*4290*/  MUFU.EX2 R91, R0 ;  /* 0x00000000005b7308 */ /* 0x0004e20000000800 */
[----:B------:R-:W-:Y:S02]  /*42a0*/  F2FP.BF16.PACK_AB R10, R240, R241 ;  /* 0x000000f1f00a723e */ /* 0x000fe400000010ff */
[----:B------:R-:W-:-:S07]  /*42b0*/  F2FP.BF16.PACK_AB R11, R197, R198 ;  /* 0x000000c6c50b723e */ /* 0x000fce00000010ff */
[----:B------:R-:W-:Y:S01]  /*42c0*/  HMMA.16816.F32.BF16 R52, R8, R12, R52 ;  /* 0x0000000c0834723c */ /* 0x000fe20000041834 */
[----:B--2---:R-:W-:-:S07]  /*42d0*/  FFMA.FTZ R0, R149, c[0x0][0x23c], -R5 ;  /* 0x00008f0095007a23 */ /* 0x004fce0000010805 */
[C---:B------:R-:W-:Y:S01]  /*42e0*/  HMMA.16816.F32.BF16 R44, R8.reuse, R14, R44 ;  /* 0x0000000e082c723c */ /* 0x040fe2000004182c */
[----:B------:R-:W2:Y:S01]  /*42f0*/  LDSM.16.MT88.4 R12, [R204+0x5000] ;  /* 0x00500000cc0c783b */ /* 0x000ea20000004200 */
[----:B------:R4:W-:Y:S06]  /*4300*/  MUFU.EX2 R90, R0 ;  /* 0x00000000005a7308 */ /* 0x0009ec0000000800 */
[C---:B------:R-:W-:Y:S08]  /*4310*/  HMMA.16816.F32.BF16 R32, R8.reuse, R16, R48 ;  /* 0x000000100820723c */ /* 0x040ff00000041830 */
[----:B------:R-:W-:Y:S01]  /*4320*/  HMMA.16816.F32.BF16 R36, R8, R18, R36 ;  /* 0x000000120824723c */ /* 0x000fe20000041824 */
[----:B------:R-:W5:Y:S01]  /*4330*/  LDSM.16.MT88.4 R16, [R205+0x5000] ;  /* 0x00500000cd10783b */ /* 0x000f620000004200 */
[----:B----4-:R-:W-:-:S04]  /*4340*/  FFMA.FTZ R0, R83, c[0x0][0x23c], -R5 ;  /* 0x00008f0053007a23 */ /* 0x010fc80000010805 */
[----:B------:R4:W1:Y:S01]  /*4350*/  MUFU.EX2 R89, R0 ;  /* 0x0000000000597308 */ /* 0x0008620000000800 */
[----:B---3--:R-:W-:Y:S01]  /*4360*/  F2FP.BF16.PACK_AB R8, R91, R92 ;  /* 0x0000005c5b08723e */ /* 0x008fe200000010ff */
[----:B----4-:R-:W-:Y:S01]  /*4370*/  FFMA.FTZ R0, R150, c[0x0][0x23c], -R4 ;  /* 0x00008f0096007a23 */ /* 0x010fe20000010804 */
[----:B-1----:R-:W-:-:S05]  /*4380*/  F2FP.BF16.PACK_AB R10, R89, R90 ;  /* 0x0000005a590a723e */ /* 0x002fca00000010ff */
[----:B------:R1:W-:Y:S02]  /*4390*/  MUFU.EX2 R86, R0 ;  /* 0x0000000000567308 */ /* 0x0003e40000000800 */
[----:B-1----:R-:W-:-:S06]  /*43a0*/  FFMA.FTZ R0, R151, c[0x0][0x23c], -R4 ;  /* 0x00008f0097007a23 */ /* 0x002fcc0000010804 */
[----:B------:R1:W3:Y:S02]  /*43b0*/  MUFU.EX2 R87, R0 ;  /* 0x0000000000577308 */ /* 0x0002e40000000800 */
[----:B-1----:R-:W-:Y:S01]  /*43c0*/  FFMA.FTZ R0, R152, c[0x0][0x23c], -R4 ;  /* 0x00008f0098007a23 */ /* 0x002fe20000010804 */
[----:B---3--:R-:W-:-:S05]  /*43d0*/  F2FP.BF16.PACK_AB R9, R87, R86 ;  /* 0x000000565709723e */ /* 0x008fca00000010ff */
[----:B------:R1:W-:Y:S02]  /*43e0*/  MUFU.EX2 R85, R0 ;  /* 0x0000000000557308 */ /* 0x0003e40000000800 */
[----:B-1----:R-:W-:-:S06]  /*43f0*/  FFMA.FTZ R0, R153, c[0x0][0x23c], -R4 ;  /* 0x00008f0099007a23 */ /* 0x002fcc0000010804 */
[----:B------:R1:W3:Y:S02]  /*4400*/  MUFU.EX2 R84, R0 ;  /* 0x0000000000547308 */ /* 0x0002e40000000800 */
[----:B-1----:R-:W-:Y:S01]  /*4410*/  FFMA.FTZ R0, R217, c[0x0][0x23c], -R6 ;  /* 0x00008f00d9007a23 */ /* 0x002fe20000010806 */
[----:B---3--:R-:W-:Y:S02]  /*4420*/  F2FP.BF16.PACK_AB R11, R84, R85 ;  /* 0x00000055540b723e */ /* 0x008fe400000010ff */
[----:B------:R-:W-:-:S03]  /*4430*/  MOV R217, R144 ;  /* 0x0000009000d97202 */ /* 0x000fc60000000f00 */
[----:B------:R1:W-:Y:S02]  /*4440*/  MUFU.EX2 R88, R0 ;  /* 0x0000000000587308 */ /* 0x0003e40000000800 */
[C---:B------:R-:W-:Y:S08]  /*4450*/  HMMA.16816.F32.BF16 R140, R8.reuse, R20, R140 ;  /* 0x00000014088c723c */ /* 0x040ff0000004188c */
[----:B------:R-:W-:Y:S01]  /*4460*/  HMMA.16816.F32.BF16 R40, R8, R22, R40 ;  /* 0x000000160828723c */ /* 0x000fe20000041828 */
[----:B-1----:R-:W-:-:S04]  /*4470*/  FFMA.FTZ R0, R68, c[0x0][0x23c], -R5 ;  /* 0x00008f0044007a23 */ /* 0x002fc80000010805 */
[----:B------:R1:W-:Y:S03]  /*4480*/  MUFU.EX2 R83, R0 ;  /* 0x0000000000537308 */ /* 0x0003e60000000800 */
[C---:B------:R-:W-:Y:S08]  /*4490*/  HMMA.16816.F32.BF16 R160, R8.reuse, R24, R56 ;  /* 0x0000001808a0723c */ /* 0x040ff00000041838 */
[----:B------:R-:W-:Y:S01]  /*44a0*/  HMMA.16816.F32.BF16 R28, R8, R26, R28 ;  /* 0x0000001a081c723c */ /* 0x000fe2000004181c */
[----:B-1----:R-:W-:-:S06]  /*44b0*/  FFMA.FTZ R0, R69, c[0x0][0x23c], -R5 ;  /* 0x00008f0045007a23 */ /* 0x002fcc0000010805 */
[----:B------:R-:W-:Y:S02]  /*44c0*/  F2FP.BF16.PACK_AB R8, R238, R239 ;  /* 0x000000efee08723e */ /* 0x000fe400000010ff */
[----:B------:R-:W-:Y:S01]  /*44d0*/  F2FP.BF16.PACK_AB R9, R199, R196 ;  /* 0x000000c4c709723e */ /* 0x000fe200000010ff */
[----:B------:R1:W3:Y:S01]  /*44e0*/  MUFU.EX2 R82, R0 ;  /* 0x0000000000527308 */ /* 0x0002e20000000800 */
[----:B------:R-:W-:Y:S02]  /*44f0*/  F2FP.BF16.PACK_AB R10, R236, R237 ;  /* 0x000000edec0a723e */ /* 0x000fe400000010ff */
[----:B------:R-:W-:-:S07]  /*4500*/  F2FP.BF16.PACK_AB R11, R125, R124 ;  /* 0x0000007c7d0b723e */ /* 0x000fce00000010ff */
[----:B------:R-:W-:Y:S01]  /*4510*/  HMMA.16816.F32.BF16 R52, R8, R20, R52 ;  /* 0x000000140834723c */ /* 0x000fe20000041834 */
[----:B-1----:R-:W-:-:S07]  /*4520*/  FFMA.FTZ R0, R70, c[0x0][0x23c], -R5 ;  /* 0x00008f0046007a23 */ /* 0x002fce0000010805 */
[C---:B------:R-:W-:Y:S01]  /*4530*/  HMMA.16816.F32.BF16 R48, R8.reuse, R22, R44 ;  /* 0x000000160830723c */ /* 0x040fe2000004182c */
[----:B------:R-:W1:Y:S01]  /*4540*/  LDSM.16.MT88.4 R20, [R204+0x5400] ;  /* 0x00540000cc14783b */ /* 0x000e620000004200 */
[----:B------:R4:W-:Y:S06]  /*4550*/  MUFU.EX2 R81, R0 ;  /* 0x0000000000517308 */ /* 0x0009ec0000000800 */
[C---:B------:R-:W-:Y:S08]  /*4560*/  HMMA.16816.F32.BF16 R44, R8.reuse, R24, R32 ;  /* 0x00000018082c723c */ /* 0x040ff00000041820 */
[----:B------:R-:W-:Y:S01]  /*4570*/  HMMA.16816.F32.BF16 R36, R8, R26, R36 ;  /* 0x0000001a0824723c */ /* 0x000fe20000041824 */
[----:B------:R-:W1:Y:S01]  /*4580*/  LDSM.16.MT88.4 R24, [R205+0x5400] ;  /* 0x00540000cd18783b */ /* 0x000e620000004200 */
[----:B----4-:R-:W-:-:S04]  /*4590*/  FFMA.FTZ R0, R71, c[0x0][0x23c], -R5 ;  /* 0x00008f0047007a23 */ /* 0x010fc80000010805 */
[----:B------:R4:W2:Y:S01]  /*45a0*/  MUFU.EX2 R80, R0 ;  /* 0x0000000000507308 */ /* 0x0008a20000000800 */
[----:B---3--:R-:W-:Y:S01]  /*45b0*/  F2FP.BF16.PACK_AB R8, R82, R83 ;  /* 0x000000535208723e */ /* 0x008fe200000010ff */
[----:B----4-:R-:W-:Y:S01]  /*45c0*/  FFMA.FTZ R0, R78, c[0x0][0x23c], -R4 ;  /* 0x00008f004e007a23 */ /* 0x010fe20000010804 */
[----:B--2---:R-:W-:-:S05]  /*45d0*/  F2FP.BF16.PACK_AB R10, R80, R81 ;  /* 0x00000051500a723e */ /* 0x004fca00000010ff */
[----:B------:R2:W-:Y:S02]  /*45e0*/  MUFU.EX2 R71, R0 ;  /* 0x0000000000477308 */ /* 0x0005e40000000800 */
[----:B--2---:R-:W-:-:S06]  /*45f0*/  FFMA.FTZ R0, R79, c[0x0][0x23c], -R4 ;  /* 0x00008f004f007a23 */ /* 0x004fcc0000010804 */
[----:B------:R2:W3:Y:S02]  /*4600*/  MUFU.EX2 R76, R0 ;  /* 0x00000000004c7308 */ /* 0x0004e40000000800 */
[----:B--2---:R-:W-:Y:S01]  /*4610*/  FFMA.FTZ R0, R154, c[0x0][0x23c], -R4 ;  /* 0x00008f009a007a23 */ /* 0x004fe20000010804 */
[----:B---3--:R-:W-:-:S05]  /*4620*/  F2FP.BF16.PACK_AB R9, R76, R71 ;  /* 0x000000474c09723e */ /* 0x008fca00000010ff */
[----:B------:R2:W-:Y:S02]  /*4630*/  MUFU.EX2 R70, R0 ;  /* 0x0000000000467308 */ /* 0x0005e40000000800 */
[----:B--2---:R-:W-:-:S06]  /*4640*/  FFMA.FTZ R0, R65, c[0x0][0x23c], -R4 ;  /* 0x00008f0041007a23 */ /* 0x004fcc0000010804 */
[----:B------:R2:W3:Y:S02]  /*4650*/  MUFU.EX2 R69, R0 ;  /* 0x0000000000457308 */ /* 0x0004e40000000800 */
[----:B--2---:R-:W-:Y:S01]  /*4660*/  FFMA.FTZ R0, R219, c[0x0][0x23c], -R6 ;  /* 0x00008f00db007a23 */ /* 0x004fe20000010806 */
[----:B---3--:R-:W-:-:S05]  /*4670*/  F2FP.BF16.PACK_AB R11, R69, R70 ;  /* 0x00000046450b723e */ /* 0x008fca00000010ff */
[----:B------:R2:W-:Y:S02]  /*4680*/  MUFU.EX2 R77, R0 ;  /* 0x00000000004d7308 */ /* 0x0005e40000000800 */
[C---:B------:R-:W-:Y:S08]  /*4690*/  HMMA.16816.F32.BF16 R140, R8.reuse, R12, R140 ;  /* 0x0000000c088c723c */ /* 0x040ff0000004188c */
[----:B------:R-:W-:Y:S01]  /*46a0*/  HMMA.16816.F32.BF16 R40, R8, R14, R40 ;  /* 0x0000000e0828723c */ /* 0x000fe20000041828 */
[----:B--2---:R-:W-:-:S02]  /*46b0*/  FFMA.FTZ R0, R155, c[0x0][0x23c], -R5 ;  /* 0x00008f009b007a23 */ /* 0x004fc40000010805 */
[----:B------:R-:W-:Y:S02]  /*46c0*/  LDSM.16.MT88.4 R152, [R204+0x5c00] ;  /* 0x005c0000cc98783b */ /* 0x000fe40000004200 */
[----:B------:R2:W-:Y:S03]  /*46d0*/  MUFU.EX2 R68, R0 ;  /* 0x0000000000447308 */ /* 0x0005e60000000800 */
[C---:B-----5:R-:W-:Y:S08]  /*46e0*/  HMMA.16816.F32.BF16 R160, R8.reuse, R16, R160 ;  /* 0x0000001008a0723c */ /* 0x060ff000000418a0 */
[----:B------:R-:W-:Y:S01]  /*46f0*/  HMMA.16816.F32.BF16 R32, R8, R18, R28 ;  /* 0x000000120820723c */ /* 0x000fe2000004181c */
[----:B--2---:R-:W-:-:S06]  /*4700*/  FFMA.FTZ R0, R168, c[0x0][0x23c], -R5 ;  /* 0x00008f00a8007a23 */ /* 0x004fcc0000010805 */
[----:B------:R-:W-:Y:S02]  /*4710*/  F2FP.BF16.PACK_AB R8, R234, R235 ;  /* 0x000000ebea08723e */ /* 0x000fe400000010ff */
[----:B------:R-:W-:Y:S01]  /*4720*/  F2FP.BF16.PACK_AB R9, R202, R173 ;  /* 0x000000adca09723e */ /* 0x000fe200000010ff */
[----:B------:R2:W3:Y:S01]  /*4730*/  MUFU.EX2 R67, R0 ;  /* 0x0000000000437308 */ /* 0x0004e20000000800 */
[----:B------:R-:W-:Y:S02]  /*4740*/  F2FP.BF16.PACK_AB R10, R232, R233 ;  /* 0x000000e9e80a723e */ /* 0x000fe400000010ff */
[----:B------:R-:W-:Y:S02]  /*4750*/  F2FP.BF16.PACK_AB R11, R126, R172 ;  /* 0x000000ac7e0b723e */ /* 0x000fe400000010ff */
[----:B------:R-:W-:-:S05]  /*4760*/  F2FP.BF16.PACK_AB R168, R132, R184 ;  /* 0x000000b884a8723e */ /* 0x000fca00000010ff */
[----:B------:R-:W-:Y:S01]  /*4770*/  HMMA.16816.F32.BF16 R144, R8, R12, R52 ;  /* 0x0000000c0890723c */ /* 0x000fe20000041834 */
[----:B--2---:R-:W-:-:S07]  /*4780*/  FFMA.FTZ R0, R169, c[0x0][0x23c], -R5 ;  /* 0x00008f00a9007a23 */ /* 0x004fce0000010805 */
[C---:B------:R-:W-:Y:S01]  /*4790*/  HMMA.16816.F32.BF16 R44, R8.reuse, R16, R44 ;  /* 0x00000010082c723c */ /* 0x040fe2000004182c */
[----:B------:R2:W-:Y:S07]  /*47a0*/  MUFU.EX2 R66, R0 ;  /* 0x0000000000427308 */ /* 0x0005ee0000000800 */
[C---:B------:R-:W-:Y:S01]  /*47b0*/  HMMA.16816.F32.BF16 R28, R8.reuse, R18, R36 ;  /* 0x00000012081c723c */ /* 0x040fe20000041824 */
[----:B------:R-:W-:Y:S07]  /*47c0*/  LDSM.16.MT88.4 R16, [R205+0x5800] ;  /* 0x00580000cd10783b */ /* 0x000fee0000004200 */
[----:B------:R-:W-:Y:S01]  /*47d0*/  HMMA.16816.F32.BF16 R48, R8, R14, R48 ;  /* 0x0000000e0830723c */ /* 0x000fe20000041830 */
[----:B------:R-:W4:Y:S01]  /*47e0*/  LDSM.16.MT88.4 R12, [R204+0x5800] ;  /* 0x00580000cc0c783b */ /* 0x000f220000004200 */
[----:B--2---:R-:W-:-:S04]  /*47f0*/  FFMA.FTZ R0, R72, c[0x0][0x23c], -R5 ;  /* 0x00008f0048007a23 */ /* 0x004fc80000010805 */
[----:B------:R2:W5:Y:S01]  /*4800*/  MUFU.EX2 R65, R0 ;  /* 0x0000000000417308 */ /* 0x0005620000000800 */
[----:B---3--:R-:W-:Y:S01]  /*4810*/  F2FP.BF16.PACK_AB R8, R67, R68 ;  /* 0x000000444308723e */ /* 0x008fe200000010ff */
[----:B--2---:R-:W-:Y:S01]  /*4820*/  FFMA.FTZ R0, R170, c[0x0][0x23c], -R4 ;  /* 0x00008f00aa007a23 */ /* 0x004fe20000010804 */
[----:B-----5:R-:W-:Y:S02]  /*4830*/  F2FP.BF16.PACK_AB R10, R65, R66 ;  /* 0x00000042410a723e */ /* 0x020fe400000010ff */
[----:B------:R-:W-:-:S03]  /*4840*/  F2FP.BF16.PACK_AB R170, R119, R118 ;  /* 0x0000007677aa723e */ /* 0x000fc600000010ff */
        /* <DEDUP_REMOVED lines=11> */
[C---:B-1----:R-:W-:Y:S08]  /*4900*/  HMMA.16816.F32.BF16 R140, R8.reuse, R20, R140 ;  /* 0x00000014088c723c */ /* 0x042ff0000004188c */
[----:B------:R-:W-:Y:S01]  /*4910*/  HMMA.16816.F32.BF16 R40, R8, R22, R40 ;  /* 0x000000160828723c */ /* 0x000fe20000041828 */
[----:B--2---:R-:W-:-:S04]  /*4920*/  FFMA.FTZ R0, R176, c[0x0][0x23c], -R5 ;  /* 0x00008f00b0007a23 */ /* 0x004fc80000010805 */
[----:B------:R1:W-:Y:S03]  /*4930*/  MUFU.EX2 R58, R0 ;  /* 0x00000000003a7308 */ /* 0x0003e60000000800 */
[C---:B------:R-:W-:Y:S08]  /*4940*/  HMMA.16816.F32.BF16 R160, R8.reuse, R24, R160 ;  /* 0x0000001808a0723c */ /* 0x040ff000000418a0 */
[----:B------:R-:W-:Y:S01]  /*4950*/  HMMA.16816.F32.BF16 R32, R8, R26, R32 ;  /* 0x0000001a0820723c */ /* 0x000fe20000041820 */
[----:B-1----:R-:W-:-:S06]  /*4960*/  FFMA.FTZ R0, R178, c[0x0][0x23c], -R5 ;  /* 0x00008f00b2007a23 */ /* 0x002fcc0000010805 */
[----:B------:R-:W-:Y:S02]  /*4970*/  F2FP.BF16.PACK_AB R8, R243, R231 ;  /* 0x000000e7f308723e */ /* 0x000fe400000010ff */
[----:B------:R-:W-:Y:S01]  /*4980*/  F2FP.BF16.PACK_AB R9, R174, R127 ;  /* 0x0000007fae09723e */ /* 0x000fe200000010ff */
[----:B------:R1:W2:Y:S01]  /*4990*/  MUFU.EX2 R57, R0 ;  /* 0x0000000000397308 */ /* 0x0002a20000000800 */
[----:B------:R-:W-:Y:S02]  /*49a0*/  F2FP.BF16.PACK_AB R10, R185, R217 ;  /* 0x000000d9b90a723e */ /* 0x000fe400000010ff */
[----:B------:R-:W-:-:S07]  /*49b0*/  F2FP.BF16.PACK_AB R11, R110, R117 ;  /* 0x000000756e0b723e */ /* 0x000fce00000010ff */
[----:B------:R-:W-:Y:S01]  /*49c0*/  HMMA.16816.F32.BF16 R44, R8, R24, R44 ;  /* 0x00000018082c723c */ /* 0x000fe2000004182c */
[----:B-1----:R-:W-:-:S07]  /*49d0*/  FFMA.FTZ R0, R179, c[0x0][0x23c], -R5 ;  /* 0x00008f00b3007a23 */ /* 0x002fce0000010805 */
[C---:B------:R-:W-:Y:S01]  /*49e0*/  HMMA.16816.F32.BF16 R24, R8.reuse, R26, R28 ;  /* 0x0000001a0818723c */ /* 0x040fe2000004181c */
[----:B------:R1:W-:Y:S07]  /*49f0*/  MUFU.EX2 R56, R0 ;  /* 0x0000000000387308 */ /* 0x0003ee0000000800 */
[C---:B------:R-:W-:Y:S08]  /*4a00*/  HMMA.16816.F32.BF16 R144, R8.reuse, R20, R144 ;  /* 0x000000140890723c */ /* 0x040ff00000041890 */
[----:B------:R-:W-:Y:S01]  /*4a10*/  HMMA.16816.F32.BF16 R20, R8, R22, R48 ;  /* 0x000000160814723c */ /* 0x000fe20000041830 */
[----:B-1----:R-:W-:-:S04]  /*4a20*/  FFMA.FTZ R0, R180, c[0x0][0x23c], -R5 ;  /* 0x00008f00b4007a23 */ /* 0x002fc80000010805 */
[----:B------:R1:W3:Y:S02]  /*4a30*/  MUFU.EX2 R55, R0 ;  /* 0x0000000000377308 */ /* 0x0002e40000000800 */
[----:B--2---:R-:W-:Y:S01]  /*4a40*/  F2FP.BF16.PACK_AB R8, R57, R58 ;  /* 0x0000003a3908723e */ /* 0x004fe200000010ff */
[----:B-1----:R-:W-:Y:S01]  /*4a50*/  FFMA.FTZ R0, R181, c[0x0][0x23c], -R4 ;  /* 0x00008f00b5007a23 */ /* 0x002fe20000010804 */
[----:B---3--:R-:W-:-:S04]  /*4a60*/  F2FP.BF16.PACK_AB R10, R55, R56 ;  /* 0x00000038370a723e */ /* 0x008fc800000010ff */
[----:B------:R1:W-:Y:S02]  /*4a70*/  MUFU.EX2 R53, R0 ;  /* 0x0000000000357308 */ /* 0x0003e40000000800 */
[----:B-1----:R-:W-:-:S06]  /*4a80*/  FFMA.FTZ R0, R182, c[0x0][0x23c], -R4 ;  /* 0x00008f00b6007a23 */ /* 0x002fcc0000010804 */
        /* <DEDUP_REMOVED lines=8> */
[----:B------:R1:W2:Y:S02]  /*4b10*/  MUFU.EX2 R38, R0 ;  /* 0x0000000000267308 */ /* 0x0002a40000000800 */
[C---:B----4-:R-:W-:Y:S08]  /*4b20*/  HMMA.16816.F32.BF16 R140, R8.reuse, R12, R140 ;  /* 0x0000000c088c723c */ /* 0x050ff0000004188c */
        /* <DEDUP_REMOVED lines=10> */
[----:B--2---:R-:W-:-:S07]  /*4bd0*/  F2FP.BF16.PACK_AB R11, R38, R60 ;  /* 0x0000003c260b723e */ /* 0x004fce00000010ff */
[----:B------:R-:W-:Y:S01]  /*4be0*/  HMMA.16816.F32.BF16 R44, R8, R16, R44 ;  /* 0x00000010082c723c */ /* 0x000fe2000004182c */
[----:B-1----:R-:W-:Y:S01]  /*4bf0*/  FFMA.FTZ R0, R189, c[0x0][0x23c], -R5 ;  /* 0x00008f00bd007a23 */ /* 0x002fe20000010805 */
[----:B---3--:R-:W-:-:S06]  /*4c00*/  F2FP.BF16.PACK_AB R164, R36, R37 ;  /* 0x0000002524a4723e */ /* 0x008fcc00000010ff */
[C---:B------:R-:W-:Y:S01]  /*4c10*/  HMMA.16816.F32.BF16 R144, R8.reuse, R12, R144 ;  /* 0x0000000c0890723c */ /* 0x040fe20000041890 */
[----:B------:R1:W-:Y:S07]  /*4c20*/  MUFU.EX2 R31, R0 ;  /* 0x00000000001f7308 */ /* 0x0003ee0000000800 */
[C---:B------:R-:W-:Y:S01]  /*4c30*/  HMMA.16816.F32.BF16 R20, R8.reuse, R14, R20 ;  /* 0x0000000e0814723c */ /* 0x040fe20000041814 */
[----:B------:R-:W2:Y:S07]  /*4c40*/  LDSM.16.MT88.4 R12, [R205+0x5c00] ;  /* 0x005c0000cd0c783b */ /* 0x000eae0000004200 */
[----:B------:R-:W-:Y:S01]  /*4c50*/  HMMA.16816.F32.BF16 R24, R8, R18, R24 ;  /* 0x000000120818723c */ /* 0x000fe20000041818 */
[----:B-1----:R-:W-:-:S02]  /*4c60*/  FFMA.FTZ R0, R190, c[0x0][0x23c], -R5 ;  /* 0x00008f00be007a23 */ /* 0x002fc40000010805 */
[----:B------:R-:W-:Y:S02]  /*4c70*/  FADD.FTZ R5, R97, R7 ;  /* 0x0000000761057221 */ /* 0x000fe40000010000 */
[----:B------:R1:W3:Y:S02]  /*4c80*/  MUFU.EX2 R221, R0 ;  /* 0x0000000000dd7308 */ /* 0x0002e40000000800 */
[----:B-1----:R-:W-:Y:S01]  /*4c90*/  FFMA.FTZ R0, R191, c[0x0][0x23c], -R4 ;  /* 0x00008f00bf007a23 */ /* 0x002fe20000010804 */
[----:B---3--:R-:W-:-:S05]  /*4ca0*/  F2FP.BF16.PACK_AB R166, R221, R31 ;  /* 0x0000001fdda6723e */ /* 0x008fca00000010ff */
[----:B------:R1:W-:Y:S02]  /*4cb0*/  MUFU.EX2 R29, R0 ;  /* 0x00000000001d7308 */ /* 0x0003e40000000800 */
[----:B-1----:R-:W-:-:S06]  /*4cc0*/  FFMA.FTZ R0, R192, c[0x0][0x23c], -R4 ;  /* 0x00008f00c0007a23 */ /* 0x002fcc0000010804 */
[----:B------:R1:W3:Y:S02]  /*4cd0*/  MUFU.EX2 R30, R0 ;  /* 0x00000000001e7308 */ /* 0x0002e40000000800 */
[----:B-1----:R-:W-:Y:S01]  /*4ce0*/  FFMA.FTZ R0, R193, c[0x0][0x23c], -R4 ;  /* 0x00008f00c1007a23 */ /* 0x002fe20000010804 */
[----:B---3--:R-:W-:-:S05]  /*4cf0*/  F2FP.BF16.PACK_AB R165, R30, R29 ;  /* 0x0000001d1ea5723e */ /* 0x008fca00000010ff */
[----:B------:R1:W-:Y:S02]  /*4d00*/  MUFU.EX2 R28, R0 ;  /* 0x00000000001c7308 */ /* 0x0003e40000000800 */
[----:B-1----:R-:W-:Y:S02]  /*4d10*/  FFMA.FTZ R0, R175, c[0x0][0x23c], -R4 ;  /* 0x00008f00af007a23 */ /* 0x002fe40000010804 */
[----:B------:R-:W-:-:S04]  /*4d20*/  FADD.FTZ R4, R106, R104 ;  /* 0x000000686a047221 */ /* 0x000fc80000010000 */
[----:B------:R1:W3:Y:S02]  /*4d30*/  MUFU.EX2 R220, R0 ;  /* 0x0000000000dc7308 */ /* 0x0002e40000000800 */
[----:B-1----:R-:W-:Y:S01]  /*4d40*/  FFMA.FTZ R0, R252, c[0x0][0x23c], -R6 ;  /* 0x00008f00fc007a23 */ /* 0x002fe20000010806 */
[----:B---3--:R-:W-:-:S05]  /*4d50*/  F2FP.BF16.PACK_AB R167, R220, R28 ;  /* 0x0000001cdca7723e */ /* 0x008fca00000010ff */
[----:B------:R1:W-:Y:S02]  /*4d60*/  MUFU.EX2 R16, R0 ;  /* 0x0000000000107308 */ /* 0x0003e40000000800 */
[C---:B------:R-:W-:Y:S08]  /*4d70*/  HMMA.16816.F32.BF16 R140, R164.reuse, R152, R140 ;  /* 0x00000098a48c723c */ /* 0x040ff0000004188c */
[----:B------:R-:W-:Y:S01]  /*4d80*/  HMMA.16816.F32.BF16 R148, R164, R154, R148 ;  /* 0x0000009aa494723c */ /* 0x000fe20000041894 */
[----:B-1----:R-:W-:-:S04]  /*4d90*/  FFMA.FTZ R0, R251, c[0x0][0x23c], -R6 ;  /* 0x00008f00fb007a23 */ /* 0x002fc80000010806 */
[----:B------:R1:W3:Y:S03]  /*4da0*/  MUFU.EX2 R10, R0 ;  /* 0x00000000000a7308 */ /* 0x0002e60000000800 */
[C---:B--2---:R-:W-:Y:S08]  /*4db0*/  HMMA.16816.F32.BF16 R160, R164.reuse, R12, R160 ;  /* 0x0000000ca4a0723c */ /* 0x044ff000000418a0 */
[----:B------:R-:W-:Y:S01]  /*4dc0*/  HMMA.16816.F32.BF16 R164, R164, R14, R32 ;  /* 0x0000000ea4a4723c */ /* 0x000fe20000041820 */
[----:B-1----:R-:W-:Y:S01]  /*4dd0*/  FFMA.FTZ R0, R194, c[0x0][0x23c], -R6 ;  /* 0x00008f00c2007a23 */ /* 0x002fe20000010806 */
[----:B---3--:R-:W-:-:S03]  /*4de0*/  F2FP.BF16.PACK_AB R169, R10, R16 ;  /* 0x000000100aa9723e */ /* 0x008fc600000010ff */
[----:B------:R1:W-:Y:S02]  /*4df0*/  MUFU.EX2 R9, R0 ;  /* 0x0000000000097308 */ /* 0x0003e40000000800 */
[----:B-1----:R-:W-:-:S06]  /*4e00*/  FFMA.FTZ R0, R195, c[0x0][0x23c], -R6 ;  /* 0x00008f00c3007a23 */ /* 0x002fcc0000010806 */
[----:B------:R1:W2:Y:S02]  /*4e10*/  MUFU.EX2 R222, R0 ;  /* 0x0000000000de7308 */ /* 0x0002a40000000800 */
[----:B-1----:R-:W-:Y:S01]  /*4e20*/  FADD.FTZ R0, R224, R203 ;  /* 0x000000cbe0007221 */ /* 0x002fe20000010000 */
[----:B--2---:R-:W-:-:S03]  /*4e30*/  F2FP.BF16.PACK_AB R171, R222, R9 ;  /* 0x00000009deab723e */ /* 0x004fc600000010ff */
[----:B------:R-:W-:Y:S02]  /*4e40*/  FADD.FTZ R6, R223, R0 ;  /* 0x00000000df067221 */ /* 0x000fe40000010000 */
[----:B------:R-:W-:Y:S02]  /*4e50*/  FADD.FTZ R0, R112, R4 ;  /* 0x0000000470007221 */ /* 0x000fe40000010000 */
[----:B------:R-:W-:Y:S01]  /*4e60*/  FADD.FTZ R4, R103, R5 ;  /* 0x0000000567047221 */ /* 0x000fe20000010000 */
[----:B------:R-:W-:Y:S01]  /*4e70*/  HMMA.16816.F32.BF16 R144, R168, R152, R144 ;  /* 0x00000098a890723c */ /* 0x000fe20000041890 */
[----:B------:R-:W-:Y:S02]  /*4e80*/  FADD.FTZ R6, R225, R6 ;  /* 0x00000006e1067221 */ /* 0x000fe40000010000 */
[----:B------:R-:W-:Y:S02]  /*4e90*/  FADD.FTZ R5, R122, R2 ;  /* 0x000000027a057221 */ /* 0x000fe40000010000 */
[----:B------:R-:W-:-:S02]  /*4ea0*/  FADD.FTZ R7, R114, R0 ;  /* 0x0000000072077221 */ /* 0x000fc40000010000 */
[----:B------:R-:W-:Y:S01]  /*4eb0*/  FADD.FTZ R4, R109, R4 ;  /* 0x000000046d047221 */ /* 0x000fe20000010000 */
[C---:B------:R-:W-:Y:S01]  /*4ec0*/  HMMA.16816.F32.BF16 R152, R168.reuse, R154, R20 ;  /* 0x0000009aa898723c */ /* 0x040fe20000041814 */
[----:B------:R-:W-:Y:S02]  /*4ed0*/  FADD.FTZ R2, R226, R6 ;  /* 0x00000006e2027221 */ /* 0x000fe40000010000 */
[----:B------:R-:W-:Y:S02]  /*4ee0*/  FADD.FTZ R0, R129, R5 ;  /* 0x0000000581007221 */ /* 0x000fe40000010000 */
[----:B------:R-:W-:Y:S02]  /*4ef0*/  FADD.FTZ R7, R111, R7 ;  /* 0x000000076f077221 */ /* 0x000fe40000010000 */
[----:B------:R-:W-:Y:S01]  /*4f00*/  FADD.FTZ R6, R102, R4 ;  /* 0x0000000466067221 */ /* 0x000fe20000010000 */
[----:B------:R-:W-:Y:S01]  /*4f10*/  HMMA.16816.F32.BF16 R156, R168, R12, R44 ;  /* 0x0000000ca89c723c */ /* 0x000fe2000004182c */
[----:B------:R-:W-:-:S02]  /*4f20*/  FADD.FTZ R4, R227, R2 ;  /* 0x00000002e3047221 */ /* 0x000fc40000010000 */
[----:B------:R-:W-:Y:S02]  /*4f30*/  FADD.FTZ R5, R121, R0 ;  /* 0x0000000079057221 */ /* 0x000fe40000010000 */
[----:B------:R-:W-:Y:S02]  /*4f40*/  FADD.FTZ R2, R113, R7 ;  /* 0x0000000771027221 */ /* 0x000fe40000010000 */
[----:B------:R-:W-:Y:S01]  /*4f50*/  FADD.FTZ R0, R108, R6 ;  /* 0x000000066c007221 */ /* 0x000fe20000010000 */
[----:B------:R-:W-:Y:S01]  /*4f60*/  HMMA.16816.F32.BF16 R168, R168, R14, R24 ;  /* 0x0000000ea8a8723c */ /* 0x000fe20000041818 */
[----:B------:R-:W-:Y:S02]  /*4f70*/  FADD.FTZ R4, R229, R4 ;  /* 0x00000004e5047221 */ /* 0x000fe40000010000 */
[----:B------:R-:W-:Y:S02]  /*4f80*/  FADD.FTZ R5, R128, R5 ;  /* 0x0000000580057221 */ /* 0x000fe40000010000 */
[----:B------:R-:W-:-:S02]  /*4f90*/  FADD.FTZ R2, R115, R2 ;  /* 0x0000000273027221 */ /* 0x000fc40000010000 */
[----:B------:R-:W-:Y:S02]  /*4fa0*/  FADD.FTZ R0, R105, R0 ;  /* 0x0000000069007221 */ /* 0x000fe40000010000 */
[----:B------:R-:W-:Y:S02]  /*4fb0*/  FADD.FTZ R6, R228, R4 ;  /* 0x00000004e4067221 */ /* 0x000fe40000010000 */
[----:B------:R-:W-:Y:S02]  /*4fc0*/  FADD.FTZ R4, R201, R5 ;  /* 0x00000005c9047221 */ /* 0x000fe40000010000 */
        /* <DEDUP_REMOVED lines=97> */
[----:B------:R-:W-:Y:S01]  /*55e0*/  FADD.FTZ R220, R220, R0 ;  /* 0x00000000dcdc7221 */ /* 0x000fe20000010000 */
[----:B------:R-:W-:Y:S05]  /*55f0*/  @!P0 BRA `(.L_x_2) ;  /* 0x000036e000008947 */ /* 0x000fea0003800000 */
[----:B------:R-:W-:Y:S01]  /*5600*/  IADD3 R217, R186, -0x2, RZ ;  /* 0xfffffffebad97810 */ /* 0x000fe20007ffe0ff */
[----:B------:R-:W-:Y:S01]  /*5610*/  IMAD.MOV.U32 R133, RZ, RZ, R137 ;  /* 0x000000ffff857224 */ /* 0x000fe200078e0089 */
[----:B------:R-:W-:Y:S01]  /*5620*/  MOV R135, R3 ;  /* 0x0000000300877202 */ /* 0x000fe20000000f00 */
[----:B------:R-:W-:Y:S01]  /*5630*/  IMAD.MOV.U32 R132, RZ, RZ, R138 ;  /* 0x000000ffff847224 */ /* 0x000fe200078e008a */
[----:B------:R-:W-:Y:S01]  /*5640*/  MOV R134, R136 ;  /* 0x0000008800867202 */ /* 0x000fe20000000f00 */
[----:B------:R-:W-:Y:S05]  /*5650*/  BRA `(.L_x_3) ;  /* 0x0000019000007947 */ /* 0x000fea0003800000 */
.L_x_5:
[----:B------:R-:W-:Y:S04]  /*5660*/  IADD3 R0, R217, -0x1, RZ ;  /* 0xffffffffd9007810 */ /* 0x000fe80007ffe0ff */
[----:B------:R-:W-:Y:S01]  /*5670*/  SHF.R.S32.HI R136, RZ, 0x1f, R0 ;  /* 0x0000001fff887819 */ /* 0x000fe20000011400 */
[----:B------:R-:W-:Y:S04]  /*5680*/  IMAD.WIDE.U32 R2, R0, c[0x0][0x198], RZ ;  /* 0x0000660000027a25 */ /* 0x000fe800078e00ff */
[----:B------:R-:W-:Y:S04]  /*5690*/  IMAD R136, R136, c[0x0][0x198], RZ ;  /* 0x0000660088887a24 */ /* 0x000fe800078e02ff */
[----:B------:R-:W-:Y:S01]  /*56a0*/  IMAD R136, R0, c[0x0][0x19c], R136 ;  /* 0x0000670000887a24 */ /* 0x000fe200078e0288 */
[----:B------:R-:W-:Y:S03]  /*56b0*/  LEA R0, P1, R2, R248, 0x7 ;  /* 0x000000f802007211 */ /* 0x000fe600078238ff */
[----:B------:R-:W-:Y:S01]  /*56c0*/  IMAD.IADD R136, R3, 0x1, R136 ;  /* 0x0000000103887824 */ /* 0x000fe200078e0288 */
[----:B------:R-:W-:Y:S04]  /*56d0*/  LEA R138, P2, R0, c[0x0][0x168], 0x1 ;  /* 0x00005a00008a7a11 */ /* 0x000fe800078408ff */
[----:B------:R-:W-:Y:S02]  /*56e0*/  LEA.HI.X R2, R2, R245, R136, 0x7, P1 ;  /* 0x000000f502027211 */ /* 0x000fe400008f3c88 */
[----:B------:R-:W-:Y:S02]  /*56f0*/  IADD3 R136, P1, R138, UR9, RZ ;  /* 0x000000098a887c10 */ /* 0x000fe4000ff3e0ff */
        /* <DEDUP_REMOVED lines=13> */
[----:B------:R-:W0:Y:S01]  /*57d0*/  LDGDEPBAR ;  /* 0x00000000000079af */ /* 0x000e220000000000 */
[----:B------:R-:W-:-:S05]  /*57e0*/  BRA `(.L_x_4) ;  /* 0x0000071000007947 */ /* 0x000fca0003800000 */
.L_x_3:
[----:B------:R-:W-:Y:S01]  /*57f0*/  SHF.R.S32.HI R0, RZ, 0x1f, R217 ;  /* 0x0000001fff007819 */ /* 0x000fe200000114d9 */
[----:B------:R-:W-:Y:S04]  /*5800*/  DEPBAR.LE SB0, 0x0 ;  /* 0x000080000000791a */ /* 0x000fe80000000000 */
[----:B------:R-:W-:Y:S01]  /*5810*/  BAR.SYNC.DEFER_BLOCKING 0x0 ;  /* 0x0000000000007b1d */ /* 0x000fe20000010000 */
[----:B------:R-:W-:Y:S02]  /*5820*/  IMAD R0, R0, c[0x0][0x1a0], RZ ;  /* 0x0000680000007a24 */ /* 0x000fe400078e02ff */
[C---:B------:R-:W-:Y:S04]  /*5830*/  IMAD.WIDE.U32 R2, R217.reuse, c[0x0][0x1a0], RZ ;  /* 0x00006800d9027a25 */ /* 0x040fe800078e00ff */
        /* <DEDUP_REMOVED lines=14> */
[----:B------:R-:W-:Y:S04]  /*5920*/  IADD3.X R3, R5, UR5, RZ, P1, !PT ;  /* 0x0000000505037c10 */ /* 0x000fe80008ffe4ff */
[----:B------:R-:W-:Y:S01]  /*5930*/  IADD3.X R9, R3, UR5, RZ, P0, !PT ;  /* 0x0000000503097c10 */ /* 0x000fe200087fe4ff */
[----:B------:R1:W-:Y:S01]  /*5940*/  LDGSTS.E.BYPASS.LTC128B.128 [R218+0x4800], [R4.64] ;  /* 0x0480000004da7fae */ /* 0x0003e2000b901d4a */
[----:B------:R-:W-:Y:S07]  /*5950*/  ISETP.GT.AND P0, PT, R217, RZ, PT ;  /* 0x000000ffd900720c */ /* 0x000fee0003f04270 */
[----:B------:R2:W-:Y:S08]  /*5960*/  LDGSTS.E.BYPASS.LTC128B.128 [R218+0x5000], [R2.64] ;  /* 0x0500000002da7fae */ /* 0x0005f0000b901d4a */
[----:B------:R3:W-:Y:S08]  /*5970*/  LDGSTS.E.BYPASS.LTC128B.128 [R218+0x5800], [R8.64] ;  /* 0x0580000008da7fae */ /* 0x0007f0000b901d4a */
[----:B------:R-:W-:Y:S08]  /*5980*/  LDSM.16.M88.4 R128, [R207] ;  /* 0x00000000cf80783b */ /* 0x000ff00000000200 */
[----:B------:R-:W1:Y:S08]  /*5990*/  LDSM.16.M88.4 R16, [R206] ;  /* 0x00000000ce10783b */ /* 0x000e700000000200 */
[----:B------:R-:W3:Y:S08]  /*59a0*/  LDSM.16.M88.4 R124, [R207+0x1000] ;  /* 0x00100000cf7c783b */ /* 0x000ef00000000200 */
[----:B------:R-:W4:Y:S08]  /*59b0*/  LDSM.16.M88.4 R32, [R206+0x400] ;  /* 0x00040000ce20783b */ /* 0x000f300000000200 */
[----:B------:R-:W0:Y:S08]  /*59c0*/  LDGDEPBAR ;  /* 0x00000000000079af */ /* 0x000e300000000000 */
[----:B------:R-:W5:Y:S01]  /*59d0*/  LDSM.16.M88.4 R48, [R206+0x800] ;  /* 0x00080000ce30783b */ /* 0x000f620000000200 */
[-C--:B-1----:R-:W-:Y:S07]  /*59e0*/  HMMA.16816.F32.BF16 R4, R128, R16.reuse, RZ ;  /* 0x000000108004723c */ /* 0x082fee00000418ff */
[----:B------:R-:W1:Y:S01]  /*59f0*/  LDSM.16.M88.4 R64, [R206+0xc00] ;  /* 0x000c0000ce40783b */ /* 0x000e620000000200 */
[C---:B---3--:R-:W-:Y:S07]  /*5a00*/  HMMA.16816.F32.BF16 R8, R124.reuse, R16, RZ ;  /* 0x000000107c08723c */ /* 0x048fee00000418ff */
[----:B------:R-:W3:Y:S01]  /*5a10*/  LDSM.16.M88.4 R80, [R206+0x1000] ;  /* 0x00100000ce50783b */ /* 0x000ee20000000200 */
[-C--:B------:R-:W-:Y:S07]  /*5a20*/  HMMA.16816.F32.BF16 R12, R124, R18.reuse, RZ ;  /* 0x000000127c0c723c */ /* 0x080fee00000418ff */
[----:B------:R-:W1:Y:S01]  /*5a30*/  LDSM.16.M88.4 R96, [R206+0x1400] ;  /* 0x00140000ce60783b */ /* 0x000e620000000200 */
[C---:B------:R-:W-:Y:S07]  /*5a40*/  HMMA.16816.F32.BF16 R16, R128.reuse, R18, RZ ;  /* 0x000000128010723c */ /* 0x040fee00000418ff */
[----:B------:R-:W1:Y:S01]  /*5a50*/  LDSM.16.M88.4 R112, [R206+0x1800] ;  /* 0x00180000ce70783b */ /* 0x000e620000000200 */
[-C--:B----4-:R-:W-:Y:S07]  /*5a60*/  HMMA.16816.F32.BF16 R20, R128, R32.reuse, RZ ;  /* 0x000000208014723c */ /* 0x090fee00000418ff */
[----:B------:R-:W4:Y:S01]  /*5a70*/  LDSM.16.M88.4 R136, [R206+0x1c00] ;  /* 0x001c0000ce88783b */ /* 0x000f220000000200 */
[C---:B------:R-:W-:Y:S07]  /*5a80*/  HMMA.16816.F32.BF16 R24, R124.reuse, R32, RZ ;  /* 0x000000207c18723c */ /* 0x040fee00000418ff */
[----:B------:R-:W-:Y:S01]  /*5a90*/  LDSM.16.M88.4 R172, [R208] ;  /* 0x00000000d0ac783b */ /* 0x000fe20000000200 */
[-C--:B------:R-:W-:Y:S07]  /*5aa0*/  HMMA.16816.F32.BF16 R28, R124, R34.reuse, RZ ;  /* 0x000000227c1c723c */ /* 0x080fee00000418ff */
[----:B------:R-:W1:Y:S01]  /*5ab0*/  LDSM.16.M88.4 R176, [R209] ;  /* 0x00000000d1b0783b */ /* 0x000e620000000200 */
[C---:B------:R-:W-:Y:S07]  /*5ac0*/  HMMA.16816.F32.BF16 R32, R128.reuse, R34, RZ ;  /* 0x000000228020723c */ /* 0x040fee00000418ff */
[----:B------:R-:W2:Y:S01]  /*5ad0*/  LDSM.16.M88.4 R180, [R208+0x1000] ;  /* 0x00100000d0b4783b */ /* 0x000ea20000000200 */
[-C--:B-----5:R-:W-:Y:S07]  /*5ae0*/  HMMA.16816.F32.BF16 R36, R128, R48.reuse, RZ ;  /* 0x000000308024723c */ /* 0x0a0fee00000418ff */
[----:B------:R-:W5:Y:S01]  /*5af0*/  LDSM.16.M88.4 R184, [R216] ;  /* 0x00000000d8b8783b */ /* 0x000f620000000200 */
[C---:B------:R-:W-:Y:S07]  /*5b00*/  HMMA.16816.F32.BF16 R40, R124.reuse, R48, RZ ;  /* 0x000000307c28723c */ /* 0x040fee00000418ff */
[----:B------:R-:W2:Y:S01]  /*5b10*/  LDSM.16.M88.4 R188, [R215] ;  /* 0x00000000d7bc783b */ /* 0x000ea20000000200 */
[-C--:B------:R-:W-:Y:S07]  /*5b20*/  HMMA.16816.F32.BF16 R44, R124, R50.reuse, RZ ;  /* 0x000000327c2c723c */ /* 0x080fee00000418ff */
[----:B------:R-:W2:Y:S01]  /*5b30*/  LDSM.16.M88.4 R192, [R214] ;  /* 0x00000000d6c0783b */ /* 0x000ea20000000200 */
[C---:B------:R-:W-:Y:S07]  /*5b40*/  HMMA.16816.F32.BF16 R48, R128.reuse, R50, RZ ;  /* 0x000000328030723c */ /* 0x040fee00000418ff */
[----:B------:R-:W2:Y:S01]  /*5b50*/  LDSM.16.M88.4 R196, [R213] ;  /* 0x00000000d5c4783b */ /* 0x000ea20000000200 */
[-C--:B-1----:R-:W-:Y:S07]  /*5b60*/  HMMA.16816.F32.BF16 R52, R128, R64.reuse, RZ ;  /* 0x000000408034723c */ /* 0x082fee00000418ff */
[----:B------:R-:W-:Y:S01]  /*5b70*/  LDSM.16.M88.4 R200, [R211] ;  /* 0x00000000d3c8783b */ /* 0x000fe20000000200 */
[C---:B------:R-:W-:Y:S08]  /*5b80*/  HMMA.16816.F32.BF16 R56, R124.reuse, R64, RZ ;  /* 0x000000407c38723c */ /* 0x040ff000000418ff */
[-C--:B------:R-:W-:Y:S08]  /*5b90*/  HMMA.16816.F32.BF16 R60, R124, R66.reuse, RZ ;  /* 0x000000427c3c723c */ /* 0x080ff000000418ff */
[C---:B------:R-:W-:Y:S08]  /*5ba0*/  HMMA.16816.F32.BF16 R64, R128.reuse, R66, RZ ;  /* 0x000000428040723c */ /* 0x040ff000000418ff */
[-C--:B---3--:R-:W-:Y:S08]  /*5bb0*/  HMMA.16816.F32.BF16 R68, R128, R80.reuse, RZ ;  /* 0x000000508044723c */ /* 0x088ff000000418ff */
[C---:B------:R-:W-:Y:S08]  /*5bc0*/  HMMA.16816.F32.BF16 R72, R124.reuse, R80, RZ ;  /* 0x000000507c48723c */ /* 0x040ff000000418ff */
[-C--:B------:R-:W-:Y:S08]  /*5bd0*/  HMMA.16816.F32.BF16 R76, R124, R82.reuse, RZ ;  /* 0x000000527c4c723c */ /* 0x080ff000000418ff */
        /* <DEDUP_REMOVED lines=9> */
[-C--:B----4-:R-:W-:Y:S08]  /*5c70*/  HMMA.16816.F32.BF16 R116, R128, R136.reuse, RZ ;  /* 0x000000888074723c */ /* 0x090ff000000418ff */
[C---:B------:R-:W-:Y:S08]  /*5c80*/  HMMA.16816.F32.BF16 R120, R124.reuse, R136, RZ ;  /* 0x000000887c78723c */ /* 0x040ff000000418ff */
[-C--:B------:R-:W-:Y:S08]  /*5c90*/  HMMA.16816.F32.BF16 R124, R124, R138.reuse, RZ ;  /* 0x0000008a7c7c723c */ /* 0x080ff000000418ff */
[----:B------:R-:W-:Y:S01]  /*5ca0*/  HMMA.16816.F32.BF16 R128, R128, R138, RZ ;  /* 0x0000008a8080723c */ /* 0x000fe200000418ff */
[----:B------:R-:W1:Y:S07]  /*5cb0*/  LDSM.16.M88.4 R136, [R212] ;  /* 0x00000000d488783b */ /* 0x000e6e0000000200 */
[-C--:B------:R-:W-:Y:S08]  /*5cc0*/  HMMA.16816.F32.BF16 R4, R172, R176.reuse, R4 ;  /* 0x000000b0ac04723c */ /* 0x080ff00000041804 */
[C---:B--2---:R-:W-:Y:S08]  /*5cd0*/  HMMA.16816.F32.BF16 R8, R180.reuse, R176, R8 ;  /* 0x000000b0b408723c */ /* 0x044ff00000041808 */
[-C--:B------:R-:W-:Y:S08]  /*5ce0*/  HMMA.16816.F32.BF16 R12, R180, R178.reuse, R12 ;  /* 0x000000b2b40c723c */ /* 0x080ff0000004180c */
[C---:B------:R-:W-:Y:S01]  /*5cf0*/  HMMA.16816.F32.BF16 R16, R172.reuse, R178, R16 ;  /* 0x000000b2ac10723c */ /* 0x040fe20000041810 */
[----:B------:R-:W2:Y:S01]  /*5d00*/  LDSM.16.M88.4 R176, [R210] ;  /* 0x00000000d2b0783b */ /* 0x000ea20000000200 */
[----:B------:R-:W-:Y:S06]  /*5d10*/  DEPBAR.LE SB0, 0x0 ;  /* 0x000080000000791a */ /* 0x000fec0000000000 */
[-C--:B-----5:R-:W-:Y:S01]  /*5d20*/  HMMA.16816.F32.BF16 R20, R172, R184.reuse, R20 ;  /* 0x000000b8ac14723c */ /* 0x0a0fe20000041814 */
[----:B------:R-:W-:Y:S07]  /*5d30*/  BAR.SYNC.DEFER_BLOCKING 0x0 ;  /* 0x0000000000007b1d */ /* 0x000fee0000010000 */
[C---:B------:R-:W-:Y:S08]  /*5d40*/  HMMA.16816.F32.BF16 R24, R180.reuse, R184, R24 ;  /* 0x000000b8b418723c */ /* 0x040ff00000041818 */
[-C--:B------:R-:W-:Y:S08]  /*5d50*/  HMMA.16816.F32.BF16 R28, R180, R186.reuse, R28 ;  /* 0x000000bab41c723c */ /* 0x080ff0000004181c */
        /* <DEDUP_REMOVED lines=13> */
[-C--:B-1----:R-:W-:Y:S08]  /*5e30*/  HMMA.16816.F32.BF16 R84, R172, R136.reuse, R84 ;  /* 0x00000088ac54723c */ /* 0x082ff00000041854 */
[C---:B------:R-:W-:Y:S08]  /*5e40*/  HMMA.16816.F32.BF16 R88, R180.reuse, R136, R88 ;  /* 0x00000088b458723c */ /* 0x040ff00000041858 */
[-C--:B------:R-:W-:Y:S08]  /*5e50*/  HMMA.16816.F32.BF16 R92, R180, R138.reuse, R92 ;  /* 0x0000008ab45c723c */ /* 0x080ff0000004185c */
[C---:B------:R-:W-:Y:S08]  /*5e60*/  HMMA.16816.F32.BF16 R96, R172.reuse, R138, R96 ;  /* 0x0000008aac60723c */ /* 0x040ff00000041860 */
[-C--:B------:R-:W-:Y:S08]  /*5e70*/  HMMA.16816.F32.BF16 R100, R172, R200.reuse, R100 ;  /* 0x000000c8ac64723c */ /* 0x080ff00000041864 */
[C---:B------:R-:W-:Y:S08]  /*5e80*/  HMMA.16816.F32.BF16 R104, R180.reuse, R200, R104 ;  /* 0x000000c8b468723c */ /* 0x040ff00000041868 */
[-C--:B------:R-:W-:Y:S08]  /*5e90*/  HMMA.16816.F32.BF16 R108, R180, R202.reuse, R108 ;  /* 0x000000cab46c723c */ /* 0x080ff0000004186c */
[C---:B------:R-:W-:Y:S08]  /*5ea0*/  HMMA.16816.F32.BF16 R112, R172.reuse, R202, R112 ;  /* 0x000000caac70723c */ /* 0x040ff00000041870 */
[-C--:B--2---:R-:W-:Y:S08]  /*5eb0*/  HMMA.16816.F32.BF16 R116, R172, R176.reuse, R116 ;  /* 0x000000b0ac74723c */ /* 0x084ff00000041874 */
[C---:B------:R-:W-:Y:S08]  /*5ec0*/  HMMA.16816.F32.BF16 R120, R180.reuse, R176, R120 ;  /* 0x000000b0b478723c */ /* 0x040ff00000041878 */
[-C--:B------:R-:W-:Y:S08]  /*5ed0*/  HMMA.16816.F32.BF16 R124, R180, R178.reuse, R124 ;  /* 0x000000b2b47c723c */ /* 0x080ff0000004187c */
[----:B------:R-:W-:Y:S01]  /*5ee0*/  HMMA.16816.F32.BF16 R128, R172, R178, R128 ;  /* 0x000000b2ac80723c */ /* 0x000fe20000041880 */
[----:B------:R-:W-:-:S07]  /*5ef0*/  @P0 BRA `(.L_x_5) ;  /* 0xfffff76000000947 */ /* 0x000fce000383ffff */
.L_x_4:
[----:B------:R-:W-:Y:S02]  /*5f00*/  FMNMX.FTZ R0, R4, R132, !PT ;  /* 0x0000008404007209 */ /* 0x000fe40007810000 */
[----:B------:R-:W-:Y:S02]  /*5f10*/  IADD3 R217, R217, -0x1, RZ ;  /* 0xffffffffd9d97810 */ /* 0x000fe40007ffe0ff */
[----:B-1----:R-:W-:Y:S02]  /*5f20*/  FMNMX.FTZ R2, R5, R0, !PT ;  /* 0x0000000005027209 */ /* 0x002fe40007810000 */
[----:B------:R-:W-:Y:S02]  /*5f30*/  FMNMX.FTZ R0, R6, R133, !PT ;  /* 0x0000008506007209 */ /* 0x000fe40007810000 */
        /* <DEDUP_REMOVED lines=116> */
[----:B------:R-:W-:Y:S01]  /*6680*/  FMNMX.FTZ R3, R118, R3, !PT ;  /* 0x0000000376037209 */ /* 0x000fe20007810000 */
[----:B------:R-:W-:Y:S01]  /*6690*/  SHFL.BFLY PT, R2, R0, 0x2, 0x1f ;  /* 0x0c401f0000027f89 */ /* 0x000fe200000e0000 */
[----:B------:R-:W-:Y:S02]  /*66a0*/  FMNMX.FTZ R136, R125, R136, !PT ;  /* 0x000000887d887209 */ /* 0x000fe40007810000 */
[----:B------:R-:W-:Y:S02]  /*66b0*/  FMNMX.FTZ R3, R119, R3, !PT ;  /* 0x0000000377037209 */ /* 0x000fe40007810000 */
[----:B------:R-:W-:Y:S02]  /*66c0*/  FMNMX.FTZ R138, R116, R138, !PT ;  /* 0x0000008a748a7209 */ /* 0x000fe40007810000 */
[----:B------:R-:W-:Y:S01]  /*66d0*/  FMNMX.FTZ R3, R130, R3, !PT ;  /* 0x0000000382037209 */ /* 0x000fe20007810000 */
[----:B------:R-:W-:Y:S01]  /*66e0*/  SHFL.BFLY PT, R139, R136, 0x2, 0x1f ;  /* 0x0c401f00888b7f89 */ /* 0x000fe200000e0000 */
[----:B------:R-:W-:Y:S02]  /*66f0*/  FMNMX.FTZ R138, R117, R138, !PT ;  /* 0x0000008a758a7209 */ /* 0x000fe40007810000 */
[----:B------:R-:W-:Y:S02]  /*6700*/  FMNMX.FTZ R3, R131, R3, !PT ;  /* 0x0000000383037209 */ /* 0x000fe40007810000 */
[----:B------:R-:W-:Y:S03]  /*6710*/  FMNMX.FTZ R138, R128, R138, !PT ;  /* 0x0000008a808a7209 */ /* 0x000fe60007810000 */
[----:B------:R-:W-:Y:S01]  /*6720*/  SHFL.BFLY PT, R137, R3, 0x2, 0x1f ;  /* 0x0c401f0003897f89 */ /* 0x000fe200000e0000 */
[----:B------:R-:W-:Y:S07]  /*6730*/  FMNMX.FTZ R138, R129, R138, !PT ;  /* 0x0000008a818a7209 */ /* 0x000fee0007810000 */
[----:B------:R-:W1:Y:S02]  /*6740*/  SHFL.BFLY PT, R172, R138, 0x2, 0x1f ;  /* 0x0c401f008aac7f89 */ /* 0x000e6400000e0000 */
[----:B-1----:R-:W-:Y:S02]  /*6750*/  FMNMX.FTZ R138, R138, R172, !PT ;  /* 0x000000ac8a8a7209 */ /* 0x002fe40007810000 */
[----:B------:R-:W-:Y:S02]  /*6760*/  FMNMX.FTZ R136, R136, R139, !PT ;  /* 0x0000008b88887209 */ /* 0x000fe40007810000 */
[----:B------:R-:W-:Y:S02]  /*6770*/  FMNMX.FTZ R137, R3, R137, !PT ;  /* 0x0000008903897209 */ /* 0x000fe40007810000 */
[----:B------:R-:W1:Y:S01]  /*6780*/  SHFL.BFLY PT, R172, R138, 0x1, 0x1f ;  /* 0x0c201f008aac7f89 */ /* 0x000e6200000e0000 */
[----:B------:R-:W-:Y:S07]  /*6790*/  FMNMX.FTZ R2, R0, R2, !PT ;  /* 0x0000000200027209 */ /* 0x000fee0007810000 */
[----:B------:R-:W2:Y:S08]  /*67a0*/  SHFL.BFLY PT, R173, R137, 0x1, 0x1f ;  /* 0x0c201f0089ad7f89 */ /* 0x000eb000000e0000 */
[----:B------:R-:W3:Y:S01]  /*67b0*/  SHFL.BFLY PT, R174, R136, 0x1, 0x1f ;  /* 0x0c201f0088ae7f89 */ /* 0x000ee200000e0000 */
[----:B-1----:R-:W-:Y:S07]  /*67c0*/  FMNMX.FTZ R138, R138, R172, !PT ;  /* 0x000000ac8a8a7209 */ /* 0x002fee0007810000 */
[----:B------:R-:W1:Y:S01]  /*67d0*/  SHFL.BFLY PT, R3, R2, 0x1, 0x1f ;  /* 0x0c201f0002037f89 */ /* 0x000e6200000e0000 */
[C---:B------:R-:W-:Y:S01]  /*67e0*/  FSETP.NEU.FTZ.AND P1, PT, R138.reuse, -INF , PT ;  /* 0xff8000008a00780b */ /* 0x040fe20003f3d000 */
[----:B------:R-:W-:Y:S01]  /*67f0*/  FADD.FTZ R0, -R138, R132 ;  /* 0x000000848a007221 */ /* 0x000fe20000010100 */
[----:B--2---:R-:W-:Y:S03]  /*6800*/  FMNMX.FTZ R137, R137, R173, !PT ;  /* 0x000000ad89897209 */ /* 0x004fe60007810000 */
[----:B------:R-:W-:Y:S04]  /*6810*/  FMUL.FTZ R0, R0, c[0x0][0x23c] ;  /* 0x00008f0000007a20 */ /* 0x000fe80000410000 */
[----:B------:R2:W4:Y:S01]  /*6820*/  MUFU.EX2 R139, R0 ;  /* 0x00000000008b7308 */ /* 0x0005220000000800 */
[----:B---3--:R-:W-:Y:S02]  /*6830*/  FMNMX.FTZ R136, R136, R174, !PT ;  /* 0x000000ae88887209 */ /* 0x008fe40007810000 */
[----:B-1----:R-:W-:Y:S05]  /*6840*/  FMNMX.FTZ R3, R2, R3, !PT ;  /* 0x0000000302037209 */ /* 0x002fea0007810000 */
[----:B------:R-:W-:Y:S02]  /*6850*/  FMUL.FTZ R172, R3, c[0x0][0x23c] ;  /* 0x00008f0003ac7a20 */ /* 0x000fe40000410000 */
[----:B--2---:R-:W-:Y:S02]  /*6860*/  FADD.FTZ R0, -R137, R133 ;  /* 0x0000008589007221 */ /* 0x004fe40000010100 */
[----:B------:R-:W-:Y:S02]  /*6870*/  FMUL.FTZ R133, R138, c[0x0][0x23c] ;  /* 0x00008f008a857a20 */ /* 0x000fe40000410000 */
[----:B------:R-:W-:Y:S03]  /*6880*/  FMUL.FTZ R0, R0, c[0x0][0x23c] ;  /* 0x00008f0000007a20 */ /* 0x000fe60000410000 */
[----:B------:R-:W-:Y:S01]  /*6890*/  FSEL R133, R133, RZ, P1 ;  /* 0x000000ff85857208 */ /* 0x000fe20000800000 */
[----:B------:R1:W2:Y:S01]  /*68a0*/  MUFU.EX2 R132, R0 ;  /* 0x0000000000847308 */ /* 0x0002a20000000800 */
[----:B------:R-:W-:Y:S03]  /*68b0*/  FSETP.NEU.FTZ.AND P1, PT, R137, -INF , PT ;  /* 0xff8000008900780b */ /* 0x000fe60003f3d000 */
[--C-:B------:R-:W-:Y:S02]  /*68c0*/  FFMA.FTZ R20, R20, c[0x0][0x23c], -R133.reuse ;  /* 0x00008f0014147a23 */ /* 0x100fe40000010885 */
[--C-:B------:R-:W-:Y:S02]  /*68d0*/  FFMA.FTZ R21, R21, c[0x0][0x23c], -R133.reuse ;  /* 0x00008f0015157a23 */ /* 0x100fe40000010885 */
[--C-:B------:R-:W-:Y:S02]  /*68e0*/  FFMA.FTZ R48, R48, c[0x0][0x23c], -R133.reuse ;  /* 0x00008f0030307a23 */ /* 0x100fe40000010885 */
[----:B------:R-:W-:Y:S01]  /*68f0*/  MUFU.EX2 R188, R20 ;  /* 0x0000001400bc7308 */ /* 0x000fe20000000800 */
[--C-:B------:R-:W-:Y:S02]  /*6900*/  FFMA.FTZ R49, R49, c[0x0][0x23c], -R133.reuse ;  /* 0x00008f0031317a23 */ /* 0x100fe40000010885 */
[--C-:B------:R-:W-:Y:S02]  /*6910*/  FFMA.FTZ R52, R52, c[0x0][0x23c], -R133.reuse ;  /* 0x00008f0034347a23 */ /* 0x100fe40000010885 */
[--C-:B------:R-:W-:Y:S02]  /*6920*/  FFMA.FTZ R53, R53, c[0x0][0x23c], -R133.reuse ;  /* 0x00008f0035357a23 */ /* 0x100fe40000010885 */
[--C-:B------:R-:W-:Y:S02]  /*6930*/  FFMA.FTZ R16, R16, c[0x0][0x23c], -R133.reuse ;  /* 0x00008f0010107a23 */ /* 0x100fe40000010885 */
[--C-:B------:R-:W-:Y:S01]  /*6940*/  FFMA.FTZ R17, R17, c[0x0][0x23c], -R133.reuse ;  /* 0x00008f0011117a23 */ /* 0x100fe20000010885 */
[----:B------:R-:W-:Y:S01]  /*6950*/  MUFU.EX2 R193, R21 ;  /* 0x0000001500c17308 */ /* 0x000fe20000000800 */
[--C-:B------:R-:W-:Y:S02]  /*6960*/  FFMA.FTZ R100, R100, c[0x0][0x23c], -R133.reuse ;  /* 0x00008f0064647a23 */ /* 0x100fe40000010885 */
[--C-:B------:R-:W-:Y:S02]  /*6970*/  FFMA.FTZ R101, R101, c[0x0][0x23c], -R133.reuse ;  /* 0x00008f0065657a23 */ /* 0x100fe40000010885 */
[--C-:B------:R-:W-:Y:S02]  /*6980*/  FFMA.FTZ R112, R112, c[0x0][0x23c], -R133.reuse ;  /* 0x00008f0070707a23 */ /* 0x100fe40000010885 */
[--C-:B------:R-:W-:Y:S02]  /*6990*/  FFMA.FTZ R113, R113, c[0x0][0x23c], -R133.reuse ;  /* 0x00008f0071717a23 */ /* 0x100fe40000010885 */
[----:B-1----:R-:W-:Y:S01]  /*69a0*/  FADD.FTZ R0, -R136, R134 ;  /* 0x0000008688007221 */ /* 0x002fe20000010100 */
[----:B------:R4:W-:Y:S01]  /*69b0*/  MUFU.EX2 R202, R16 ;  /* 0x0000001000ca7308 */ /* 0x0009e20000000800 */
[----:B------:R-:W-:Y:S02]  /*69c0*/  FMUL.FTZ R134, R137, c[0x0][0x23c] ;  /* 0x00008f0089867a20 */ /* 0x000fe40000410000 */
[--C-:B------:R-:W-:Y:S02]  /*69d0*/  FFMA.FTZ R4, R4, c[0x0][0x23c], -R133.reuse ;  /* 0x00008f0004047a23 */ /* 0x100fe40000010885 */
[--C-:B------:R-:W-:Y:S01]  /*69e0*/  FFMA.FTZ R5, R5, c[0x0][0x23c], -R133.reuse ;  /* 0x00008f0005057a23 */ /* 0x100fe20000010885 */
[----:B------:R-:W-:Y:S01]  /*69f0*/  FSEL R134, R134, RZ, P1 ;  /* 0x000000ff86867208 */ /* 0x000fe20000800000 */
[--C-:B------:R-:W-:Y:S01]  /*6a00*/  FFMA.FTZ R36, R36, c[0x0][0x23c], -R133.reuse ;  /* 0x00008f0024247a23 */ /* 0x100fe20000010885 */
[----:B------:R-:W-:Y:S01]  /*6a10*/  FSETP.NEU.FTZ.AND P1, PT, R136, -INF , PT ;  /* 0xff8000008800780b */ /* 0x000fe20003f3d000 */
[--C-:B------:R-:W-:Y:S01]  /*6a20*/  FFMA.FTZ R37, R37, c[0x0][0x23c], -R133.reuse ;  /* 0x00008f0025257a23 */ /* 0x100fe20000010885 */
[----:B------:R1:W-:Y:S01]  /*6a30*/  MUFU.EX2 R192, R4 ;  /* 0x0000000400c07308 */ /* 0x0003e20000000800 */
        /* <DEDUP_REMOVED lines=8> */
[----:B----4-:R-:W-:Y:S02]  /*6ac0*/  FMUL.FTZ R16, R139, R152 ;  /* 0x000000988b107220 */ /* 0x010fe40000410000 */
[--C-:B------:R-:W-:Y:S02]  /*6ad0*/  FFMA.FTZ R19, R19, c[0x0][0x23c], -R134.reuse ;  /* 0x00008f0013137a23 */ /* 0x100fe40000010886 */
[--C-:B------:R-:W-:Y:S01]  /*6ae0*/  FFMA.FTZ R102, R102, c[0x0][0x23c], -R134.reuse ;  /* 0x00008f0066667a23 */ /* 0x100fe20000010886 */
[----:B------:R3:W-:Y:S01]  /*6af0*/  MUFU.EX2 R187, R23 ;  /* 0x0000001700bb7308 */ /* 0x0007e20000000800 */
[--C-:B------:R-:W-:Y:S02]  /*6b00*/  FFMA.FTZ R103, R103, c[0x0][0x23c], -R134.reuse ;  /* 0x00008f0067677a23 */ /* 0x100fe40000010886 */
[--C-:B------:R-:W-:Y:S02]  /*6b10*/  FFMA.FTZ R114, R114, c[0x0][0x23c], -R134.reuse ;  /* 0x00008f0072727a23 */ /* 0x100fe40000010886 */
[----:B-1----:R-:W-:Y:S02]  /*6b20*/  FMUL.FTZ R4, R139, R144 ;  /* 0x000000908b047220 */ /* 0x002fe40000410000 */
[--C-:B------:R-:W-:Y:S02]  /*6b30*/  FFMA.FTZ R115, R115, c[0x0][0x23c], -R134.reuse ;  /* 0x00008f0073737a23 */ /* 0x100fe40000010886 */
[--C-:B------:R-:W-:Y:S01]  /*6b40*/  FFMA.FTZ R6, R6, c[0x0][0x23c], -R134.reuse ;  /* 0x00008f0006067a23 */ /* 0x100fe20000010886 */
[----:B------:R1:W4:Y:S01]  /*6b50*/  MUFU.EX2 R225, R5 ;  /* 0x0000000500e17308 */ /* 0x0003220000000800 */
[--C-:B------:R-:W-:Y:S02]  /*6b60*/  FFMA.FTZ R7, R7, c[0x0][0x23c], -R134.reuse ;  /* 0x00008f0007077a23 */ /* 0x100fe40000010886 */
[--C-:B------:R-:W-:Y:S02]  /*6b70*/  FFMA.FTZ R38, R38, c[0x0][0x23c], -R134.reuse ;  /* 0x00008f0026267a23 */ /* 0x100fe40000010886 */
[--C-:B------:R-:W-:Y:S02]  /*6b80*/  FFMA.FTZ R39, R39, c[0x0][0x23c], -R134.reuse ;  /* 0x00008f0027277a23 */ /* 0x100fe40000010886 */
[--C-:B------:R-:W-:Y:S02]  /*6b90*/  FFMA.FTZ R32, R32, c[0x0][0x23c], -R133.reuse ;  /* 0x00008f0020207a23 */ /* 0x100fe40000010885 */
[--C-:B------:R-:W-:Y:S01]  /*6ba0*/  FFMA.FTZ R33, R33, c[0x0][0x23c], -R133.reuse ;  /* 0x00008f0021217a23 */ /* 0x100fe20000010885 */
[----:B------:R2:W-:Y:S01]  /*6bb0*/  MUFU.EX2 R191, R6 ;  /* 0x0000000600bf7308 */ /* 0x0005e20000000800 */
[--C-:B------:R-:W-:Y:S02]  /*6bc0*/  FFMA.FTZ R34, R34, c[0x0][0x23c], -R134.reuse ;  /* 0x00008f0022227a23 */ /* 0x100fe40000010886 */
[--C-:B------:R-:W-:Y:S01]  /*6bd0*/  FFMA.FTZ R35, R35, c[0x0][0x23c], -R134.reuse ;  /* 0x00008f0023237a23 */ /* 0x100fe20000010886 */
[----:B---3--:R-:W3:Y:S01]  /*6be0*/  LDSM.16.MT88.4 R20, [R204+0x4000] ;  /* 0x00400000cc14783b */ /* 0x008ee20000004200 */
[--C-:B------:R-:W-:Y:S02]  /*6bf0*/  FFMA.FTZ R64, R64, c[0x0][0x23c], -R133.reuse ;  /* 0x00008f0040407a23 */ /* 0x100fe40000010885 */
[--C-:B------:R-:W-:Y:S02]  /*6c00*/  FFMA.FTZ R65, R65, c[0x0][0x23c], -R133.reuse ;  /* 0x00008f0041417a23 */ /* 0x100fe40000010885 */
[--C-:B------:R-:W-:Y:S01]  /*6c10*/  FFMA.FTZ R66, R66, c[0x0][0x23c], -R134.reuse ;  /* 0x00008f0042427a23 */ /* 0x100fe20000010886 */
[----:B------:R5:W3:Y:S01]  /*6c20*/  MUFU.EX2 R201, R7 ;  /* 0x0000000700c97308 */ /* 0x000ae20000000800 */
[--C-:B------:R-:W-:Y:S02]  /*6c30*/  FFMA.FTZ R67, R67, c[0x0][0x23c], -R134.reuse ;  /* 0x00008f0043437a23 */ /* 0x100fe40000010886 */
[--C-:B------:R-:W-:Y:S02]  /*6c40*/  FFMA.FTZ R68, R68, c[0x0][0x23c], -R133.reuse ;  /* 0x00008f0044447a23 */ /* 0x100fe40000010885 */
[----:B-1----:R-:W-:Y:S02]  /*6c50*/  FMUL.FTZ R5, R139, R145 ;  /* 0x000000918b057220 */ /* 0x002fe40000410000 */
[--C-:B------:R-:W-:Y:S02]  /*6c60*/  FFMA.FTZ R69, R69, c[0x0][0x23c], -R133.reuse ;  /* 0x00008f0045457a23 */ /* 0x100fe40000010885 */
[--C-:B------:R-:W-:Y:S01]  /*6c70*/  FFMA.FTZ R70, R70, c[0x0][0x23c], -R134.reuse ;  /* 0x00008f0046467a23 */ /* 0x100fe20000010886 */
[----:B------:R1:W1:Y:S01]  /*6c80*/  MUFU.EX2 R235, R17 ;  /* 0x0000001100eb7308 */ /* 0x0002620000000800 */
[--C-:B------:R-:W-:Y:S02]  /*6c90*/  FFMA.FTZ R71, R71, c[0x0][0x23c], -R134.reuse ;  /* 0x00008f0047477a23 */ /* 0x100fe40000010886 */
[--C-:B------:R-:W-:Y:S02]  /*6ca0*/  FFMA.FTZ R80, R80, c[0x0][0x23c], -R133.reuse ;  /* 0x00008f0050507a23 */ /* 0x100fe40000010885 */
[----:B--2---:R-:W-:Y:S02]  /*6cb0*/  FMUL.FTZ R6, R132, R146 ;  /* 0x0000009284067220 */ /* 0x004fe40000410000 */
[--C-:B------:R-:W-:Y:S02]  /*6cc0*/  FFMA.FTZ R81, R81, c[0x0][0x23c], -R133.reuse ;  /* 0x00008f0051517a23 */ /* 0x100fe40000010885 */
[--C-:B------:R-:W-:Y:S01]  /*6cd0*/  FFMA.FTZ R82, R82, c[0x0][0x23c], -R134.reuse ;  /* 0x00008f0052527a23 */ /* 0x100fe20000010886 */
[----:B------:R2:W-:Y:S01]  /*6ce0*/  MUFU.EX2 R197, R18 ;  /* 0x0000001200c57308 */ /* 0x0005e20000000800 */
[--C-:B------:R-:W-:Y:S02]  /*6cf0*/  FFMA.FTZ R83, R83, c[0x0][0x23c], -R134.reuse ;  /* 0x00008f0053537a23 */ /* 0x100fe40000010886 */
[--C-:B------:R-:W-:Y:S02]  /*6d00*/  FFMA.FTZ R84, R84, c[0x0][0x23c], -R133.reuse ;  /* 0x00008f0054547a23 */ /* 0x100fe40000010885 */
[----:B-----5:R-:W-:Y:S02]  /*6d10*/  FMUL.FTZ R7, R132, R147 ;  /* 0x0000009384077220 */ /* 0x020fe40000410000 */
        /* <DEDUP_REMOVED lines=8> */
[----:B------:R4:W-:Y:S01]  /*6da0*/  MUFU.EX2 R223, R36 ;  /* 0x0000002400df7308 */ /* 0x0009e20000000800 */
[--C-:B------:R-:W-:Y:S02]  /*6db0*/  FFMA.FTZ R99, R99, c[0x0][0x23c], -R134.reuse ;  /* 0x00008f0063637a23 */ /* 0x100fe40000010886 */
[----:B------:R-:W-:Y:S02]  /*6dc0*/  FMUL.FTZ R0, R0, c[0x0][0x23c] ;  /* 0x00008f0000007a20 */ /* 0x000fe40000410000 */
[----:B--2---:R-:W-:Y:S02]  /*6dd0*/  FMUL.FTZ R18, R132, R154 ;  /* 0x0000009a84127220 */ /* 0x004fe40000410000 */
[--C-:B------:R-:W-:Y:S02]  /*6de0*/  FFMA.FTZ R116, R116, c[0x0][0x23c], -R133.reuse ;  /* 0x00008f0074747a23 */ /* 0x100fe40000010885 */
[--C-:B------:R-:W-:Y:S01]  /*6df0*/  FFMA.FTZ R117, R117, c[0x0][0x23c], -R133.reuse ;  /* 0x00008f0075757a23 */ /* 0x100fe20000010885 */
[----:B------:R1:W2:Y:S01]  /*6e00*/  MUFU.EX2 R2, R0 ;  /* 0x0000000000027308 */ /* 0x0002a20000000800 */
[--C-:B------:R-:W-:Y:S02]  /*6e10*/  FFMA.FTZ R118, R118, c[0x0][0x23c], -R134.reuse ;  /* 0x00008f0076767a23 */ /* 0x100fe40000010886 */
[--C-:B------:R-:W-:Y:S02]  /*6e20*/  FFMA.FTZ R119, R119, c[0x0][0x23c], -R134.reuse ;  /* 0x00008f0077777a23 */ /* 0x100fe40000010886 */
[----:B-----5:R-:W-:Y:S02]  /*6e30*/  FMUL.FTZ R19, R132, R155 ;  /* 0x0000009b84137220 */ /* 0x020fe40000410000 */
[----:B------:R-:W-:Y:S01]  /*6e40*/  LDSM.16.MT88.4 R152, [R204+0x5c00] ;  /* 0x005c0000cc98783b */ /* 0x000fe20000004200 */
[--C-:B------:R-:W-:Y:S02]  /*6e50*/  FFMA.FTZ R128, R128, c[0x0][0x23c], -R133.reuse ;  /* 0x00008f0080807a23 */ /* 0x100fe40000010885 */
[----:B------:R3:W-:Y:S01]  /*6e60*/  MUFU.EX2 R237, R37 ;  /* 0x0000002500ed7308 */ /* 0x0007e20000000800 */
[----:B------:R-:W-:Y:S02]  /*6e70*/  FFMA.FTZ R133, R129, c[0x0][0x23c], -R133 ;  /* 0x00008f0081857a23 */ /* 0x000fe40000010885 */
[--C-:B------:R-:W-:Y:S01]  /*6e80*/  FFMA.FTZ R130, R130, c[0x0][0x23c], -R134.reuse ;  /* 0x00008f0082827a23 */ /* 0x100fe20000010886 */
[----:B----4-:R-:W-:Y:S01]  /*6e90*/  F2FP.BF16.PACK_AB R36, R225, R192 ;  /* 0x000000c0e124723e */ /* 0x010fe200000010ff */
[----:B------:R-:W-:Y:S05]  /*6ea0*/  FFMA.FTZ R134, R131, c[0x0][0x23c], -R134 ;  /* 0x00008f0083867a23 */ /* 0x000fea0000010886 */
[----:B------:R4:W-:Y:S01]  /*6eb0*/  MUFU.EX2 R200, R38 ;  /* 0x0000002600c87308 */ /* 0x0009e20000000800 */
[----:B-1----:R-:W-:Y:S02]  /*6ec0*/  FADD.FTZ R0, -R3, R135 ;  /* 0x0000008703007221 */ /* 0x002fe40000010100 */
[----:B------:R-:W-:Y:S02]  /*6ed0*/  FMUL.FTZ R135, R136, c[0x0][0x23c] ;  /* 0x00008f0088877a20 */ /* 0x000fe40000410000 */
[----:B------:R-:W-:Y:S05]  /*6ee0*/  FMUL.FTZ R0, R0, c[0x0][0x23c] ;  /* 0x00008f0000007a20 */ /* 0x000fea0000410000 */
[----:B------:R1:W-:Y:S01]  /*6ef0*/  MUFU.EX2 R232, R39 ;  /* 0x0000002700e87308 */ /* 0x0003e20000000800 */
[----:B------:R-:W-:Y:S02]  /*6f00*/  FSEL R135, R135, RZ, P1 ;  /* 0x000000ff87877208 */ /* 0x000fe40000800000 */
[----:B------:R-:W-:Y:S02]  /*6f10*/  FSETP.NEU.FTZ.AND P1, PT, R3, -INF , PT ;  /* 0xff8000000300780b */ /* 0x000fe40003f3d000 */
[----:B---3--:R-:W-:Y:S01]  /*6f20*/  F2FP.BF16.PACK_AB R37, R201, R191 ;  /* 0x000000bfc925723e */ /* 0x008fe200000010ff */
[--C-:B------:R-:W-:Y:S01]  /*6f30*/  FFMA.FTZ R40, R40, c[0x0][0x23c], -R135.reuse ;  /* 0x00008f0028287a23 */ /* 0x100fe20000010887 */
[----:B------:R-:W-:Y:S01]  /*6f40*/  FSEL R172, R172, RZ, P1 ;  /* 0x000000ffacac7208 */ /* 0x000fe20000800000 */
[--C-:B------:R-:W-:Y:S02]  /*6f50*/  FFMA.FTZ R41, R41, c[0x0][0x23c], -R135.reuse ;  /* 0x00008f0029297a23 */ /* 0x100fe40000010887 */
[----:B------:R-:W-:Y:S01]  /*6f60*/  MUFU.EX2 R181, R40 ;  /* 0x0000002800b57308 */ /* 0x000fe20000000800 */
[--C-:B------:R-:W-:Y:S02]  /*6f70*/  FFMA.FTZ R44, R44, c[0x0][0x23c], -R135.reuse ;  /* 0x00008f002c2c7a23 */ /* 0x100fe40000010887 */
[--C-:B------:R-:W-:Y:S01]  /*6f80*/  FFMA.FTZ R42, R42, c[0x0][0x23c], -R172.reuse ;  /* 0x00008f002a2a7a23 */ /* 0x100fe200000108ac */
[----:B----4-:R-:W-:Y:S01]  /*6f90*/  F2FP.BF16.PACK_AB R38, R235, R202 ;  /* 0x000000caeb26723e */ /* 0x010fe200000010ff */
[--C-:B------:R-:W-:Y:S02]  /*6fa0*/  FFMA.FTZ R43, R43, c[0x0][0x23c], -R172.reuse ;  /* 0x00008f002b2b7a23 */ /* 0x100fe400000108ac */
[--C-:B------:R-:W-:Y:S02]  /*6fb0*/  FFMA.FTZ R45, R45, c[0x0][0x23c], -R135.reuse ;  /* 0x00008f002d2d7a23 */ /* 0x100fe40000010887 */
[--C-:B------:R-:W-:Y:S01]  /*6fc0*/  FFMA.FTZ R46, R46, c[0x0][0x23c], -R172.reuse ;  /* 0x00008f002e2e7a23 */ /* 0x100fe200000108ac */
[----:B------:R-:W-:Y:S01]  /*6fd0*/  MUFU.EX2 R195, R41 ;  /* 0x0000002900c37308 */ /* 0x000fe20000000800 */
[--C-:B------:R-:W-:Y:S02]  /*6fe0*/  FFMA.FTZ R47, R47, c[0x0][0x23c], -R172.reuse ;  /* 0x00008f002f2f7a23 */ /* 0x100fe400000108ac */
[--C-:B------:R-:W-:Y:S01]  /*6ff0*/  FFMA.FTZ R15, R15, c[0x0][0x23c], -R172.reuse ;  /* 0x00008f000f0f7a23 */ /* 0x100fe200000108ac */
[----:B-1----:R-:W-:Y:S01]  /*7000*/  F2FP.BF16.PACK_AB R39, R228, R197 ;  /* 0x000000c5e427723e */ /* 0x002fe200000010ff */
[--C-:B------:R-:W-:Y:S02]  /*7010*/  FFMA.FTZ R26, R26, c[0x0][0x23c], -R172.reuse ;  /* 0x00008f001a1a7a23 */ /* 0x100fe400000108ac */
[--C-:B------:R-:W-:Y:S02]  /*7020*/  FFMA.FTZ R8, R8, c[0x0][0x23c], -R135.reuse ;  /* 0x00008f0008087a23 */ /* 0x100fe40000010887 */
[--C-:B------:R-:W-:Y:S01]  /*7030*/  FFMA.FTZ R9, R9, c[0x0][0x23c], -R135.reuse ;  /* 0x00008f0009097a23 */ /* 0x100fe20000010887 */
[----:B------:R-:W-:Y:S01]  /*7040*/  MUFU.EX2 R184, R42 ;  /* 0x0000002a00b87308 */ /* 0x000fe20000000800 */
[-C--:B------:R-:W-:Y:S05]  /*7050*/  HMMA.16816.F32.BF16 R4, R36, R20.reuse, R4 ;  /* 0x000000142404723c */ /* 0x080fea0000041804 */
[--C-:B------:R-:W-:Y:S02]  /*7060*/  FFMA.FTZ R10, R10, c[0x0][0x23c], -R172.reuse ;  /* 0x00008f000a0a7a23 */ /* 0x100fe400000108ac */
[--C-:B------:R-:W-:Y:S02]  /*7070*/  FFMA.FTZ R11, R11, c[0x0][0x23c], -R172.reuse ;  /* 0x00008f000b0b7a23 */ /* 0x100fe400000108ac */
[----:B------:R1:W-:Y:S03]  /*7080*/  MUFU.EX2 R189, R43 ;  /* 0x0000002b00bd7308 */ /* 0x0003e60000000800 */
[--C-:B------:R-:W-:Y:S02]  /*7090*/  FFMA.FTZ R12, R12, c[0x0][0x23c], -R135.reuse ;  /* 0x00008f000c0c7a23 */ /* 0x100fe40000010887 */
[--C-:B------:R-:W-:Y:S02]  /*70a0*/  FFMA.FTZ R13, R13, c[0x0][0x23c], -R135.reuse ;  /* 0x00008f000d0d7a23 */ /* 0x100fe40000010887 */
[--C-:B------:R-:W-:Y:S02]  /*70b0*/  FFMA.FTZ R14, R14, c[0x0][0x23c], -R172.reuse ;  /* 0x00008f000e0e7a23 */ /* 0x100fe400000108ac */
[--C-:B------:R-:W-:Y:S01]  /*70c0*/  FFMA.FTZ R24, R24, c[0x0][0x23c], -R135.reuse ;  /* 0x00008f0018187a23 */ /* 0x100fe20000010887 */
[----:B------:R-:W3:Y:S01]  /*70d0*/  MUFU.EX2 R0, R0 ;  /* 0x0000000000007308 */ /* 0x000ee20000000800 */
        /* <DEDUP_REMOVED lines=8> */
[----:B-1----:R-:W1:Y:S01]  /*7160*/  LDSM.16.MT88.4 R40, [R205+0x4000] ;  /* 0x00400000cd28783b */ /* 0x002e620000004200 */
[--C-:B------:R-:W-:Y:S02]  /*7170*/  FFMA.FTZ R57, R57, c[0x0][0x23c], -R135.reuse ;  /* 0x00008f0039397a23 */ /* 0x100fe40000010887 */
[--C-:B------:R-:W-:Y:S02]  /*7180*/  FFMA.FTZ R58, R58, c[0x0][0x23c], -R172.reuse ;  /* 0x00008f003a3a7a23 */ /* 0x100fe400000108ac */
[--C-:B------:R-:W-:Y:S01]  /*7190*/  FFMA.FTZ R59, R59, c[0x0][0x23c], -R172.reuse ;  /* 0x00008f003b3b7a23 */ /* 0x100fe200000108ac */
[----:B------:R4:W5:Y:S01]  /*71a0*/  MUFU.EX2 R179, R9 ;  /* 0x0000000900b37308 */ /* 0x0009620000000800 */
[--C-:B------:R-:W-:Y:S02]  /*71b0*/  FFMA.FTZ R60, R60, c[0x0][0x23c], -R135.reuse ;  /* 0x00008f003c3c7a23 */ /* 0x100fe40000010887 */
[--C-:B------:R-:W-:Y:S02]  /*71c0*/  FFMA.FTZ R61, R61, c[0x0][0x23c], -R135.reuse ;  /* 0x00008f003d3d7a23 */ /* 0x100fe40000010887 */
[--C-:B------:R-:W-:Y:S02]  /*71d0*/  FFMA.FTZ R62, R62, c[0x0][0x23c], -R172.reuse ;  /* 0x00008f003e3e7a23 */ /* 0x100fe400000108ac */
[--C-:B------:R-:W-:Y:S02]  /*71e0*/  FFMA.FTZ R63, R63, c[0x0][0x23c], -R172.reuse ;  /* 0x00008f003f3f7a23 */ /* 0x100fe400000108ac */
[--C-:B------:R-:W-:Y:S01]  /*71f0*/  FFMA.FTZ R72, R72, c[0x0][0x23c], -R135.reuse ;  /* 0x00008f0048487a23 */ /* 0x100fe20000010887 */
[----:B------:R3:W-:Y:S01]  /*7200*/  MUFU.EX2 R174, R10 ;  /* 0x0000000a00ae7308 */ /* 0x0007e20000000800 */
[--C-:B------:R-:W-:Y:S02]  /*7210*/  FFMA.FTZ R73, R73, c[0x0][0x23c], -R135.reuse ;  /* 0x00008f0049497a23 */ /* 0x100fe40000010887 */
[--C-:B------:R-:W-:Y:S02]  /*7220*/  FFMA.FTZ R74, R74, c[0x0][0x23c], -R172.reuse ;  /* 0x00008f004a4a7a23 */ /* 0x100fe400000108ac */
[----:B--2---:R-:W-:Y:S02]  /*7230*/  FMUL.FTZ R8, R2, R140 ;  /* 0x0000008c02087220 */ /* 0x004fe40000410000 */
[--C-:B------:R-:W-:Y:S02]  /*7240*/  FFMA.FTZ R75, R75, c[0x0][0x23c], -R172.reuse ;  /* 0x00008f004b4b7a23 */ /* 0x100fe400000108ac */
[--C-:B------:R-:W-:Y:S01]  /*7250*/  FFMA.FTZ R76, R76, c[0x0][0x23c], -R135.reuse ;  /* 0x00008f004c4c7a23 */ /* 0x100fe20000010887 */
[----:B------:R2:W1:Y:S01]  /*7260*/  MUFU.EX2 R177, R11 ;  /* 0x0000000b00b17308 */ /* 0x0004620000000800 */
        /* <DEDUP_REMOVED lines=8> */
[----:B---3--:R-:W-:Y:S02]  /*72f0*/  FMUL.FTZ R10, R0, R142 ;  /* 0x0000008e000a7220 */ /* 0x008fe40000410000 */
        /* <DEDUP_REMOVED lines=11> */
[----:B----4-:R-:W-:Y:S02]  /*73b0*/  FMUL.FTZ R12, R2, R148 ;  /* 0x00000094020c7220 */ /* 0x010fe40000410000 */
[--C-:B------:R-:W-:Y:S02]  /*73c0*/  FFMA.FTZ R107, R107, c[0x0][0x23c], -R172.reuse ;  /* 0x00008f006b6b7a23 */ /* 0x100fe400000108ac */
[--C-:B------:R-:W-:Y:S01]  /*73d0*/  FFMA.FTZ R108, R108, c[0x0][0x23c], -R135.reuse ;  /* 0x00008f006c6c7a23 */ /* 0x100fe20000010887 */
[----:B------:R4:W1:Y:S01]  /*73e0*/  MUFU.EX2 R180, R15 ;  /* 0x0000000f00b47308 */ /* 0x0008620000000800 */
[--C-:B------:R-:W-:Y:S02]  /*73f0*/  FFMA.FTZ R109, R109, c[0x0][0x23c], -R135.reuse ;  /* 0x00008f006d6d7a23 */ /* 0x100fe40000010887 */
[--C-:B------:R-:W-:Y:S02]  /*7400*/  FFMA.FTZ R110, R110, c[0x0][0x23c], -R172.reuse ;  /* 0x00008f006e6e7a23 */ /* 0x100fe400000108ac */
[----:B---3--:R-:W-:Y:S02]  /*7410*/  FMUL.FTZ R13, R2, R149 ;  /* 0x00000095020d7220 */ /* 0x008fe40000410000 */
[--C-:B------:R-:W-:Y:S02]  /*7420*/  FFMA.FTZ R111, R111, c[0x0][0x23c], -R172.reuse ;  /* 0x00008f006f6f7a23 */ /* 0x100fe400000108ac */
[--C-:B------:R-:W-:Y:S01]  /*7430*/  FFMA.FTZ R120, R120, c[0x0][0x23c], -R135.reuse ;  /* 0x00008f0078787a23 */ /* 0x100fe20000010887 */
[----:B------:R5:W-:Y:S01]  /*7440*/  MUFU.EX2 R239, R32 ;  /* 0x0000002000ef7308 */ /* 0x000be20000000800 */
[--C-:B------:R-:W-:Y:S02]  /*7450*/  FFMA.FTZ R121, R121, c[0x0][0x23c], -R135.reuse ;  /* 0x00008f0079797a23 */ /* 0x100fe40000010887 */
[--C-:B------:R-:W-:Y:S02]  /*7460*/  FFMA.FTZ R124, R124, c[0x0][0x23c], -R135.reuse ;  /* 0x00008f007c7c7a23 */ /* 0x100fe40000010887 */
[----:B--2---:R-:W-:Y:S02]  /*7470*/  FMUL.FTZ R14, R0, R150 ;  /* 0x00000096000e7220 */ /* 0x004fe40000410000 */
[----:B------:R-:W-:Y:S02]  /*7480*/  FFMA.FTZ R135, R125, c[0x0][0x23c], -R135 ;  /* 0x00008f007d877a23 */ /* 0x000fe40000010887 */
[--C-:B------:R-:W-:Y:S01]  /*7490*/  FFMA.FTZ R122, R122, c[0x0][0x23c], -R172.reuse ;  /* 0x00008f007a7a7a23 */ /* 0x100fe200000108ac */
[----:B------:R1:W-:Y:S01]  /*74a0*/  MUFU.EX2 R241, R33 ;  /* 0x0000002100f17308 */ /* 0x0003e20000000800 */
[--C-:B------:R-:W-:Y:S02]  /*74b0*/  FFMA.FTZ R123, R123, c[0x0][0x23c], -R172.reuse ;  /* 0x00008f007b7b7a23 */ /* 0x100fe400000108ac */
[--C-:B------:R-:W-:Y:S02]  /*74c0*/  FFMA.FTZ R126, R126, c[0x0][0x23c], -R172.reuse ;  /* 0x00008f007e7e7a23 */ /* 0x100fe400000108ac */
[----:B----4-:R-:W-:Y:S02]  /*74d0*/  FMUL.FTZ R15, R0, R151 ;  /* 0x00000097000f7220 */ /* 0x010fe40000410000 */
[----:B------:R-:W-:Y:S03]  /*74e0*/  FFMA.FTZ R172, R127, c[0x0][0x23c], -R172 ;  /* 0x00008f007fac7a23 */ /* 0x000fe600000108ac */
[----:B------:R2:W-:Y:S01]  /*74f0*/  MUFU.EX2 R238, R34 ;  /* 0x0000002200ee7308 */ /* 0x0005e20000000800 */
[----:B-----5:R-:W-:Y:S09]  /*7500*/  F2FP.BF16.PACK_AB R32, R179, R176 ;  /* 0x000000b0b320723e */ /* 0x020ff200000010ff */
[----:B------:R3:W-:Y:S01]  /*7510*/  MUFU.EX2 R242, R35 ;  /* 0x0000002300f27308 */ /* 0x0007e20000000800 */
[----:B-1----:R-:W-:Y:S09]  /*7520*/  F2FP.BF16.PACK_AB R33, R177, R174 ;  /* 0x000000aeb121723e */ /* 0x002ff200000010ff */
[----:B------:R1:W-:Y:S01]  /*7530*/  MUFU.EX2 R175, R24 ;  /* 0x0000001800af7308 */ /* 0x0003e20000000800 */
[----:B--2---:R-:W-:Y:S09]  /*7540*/  F2FP.BF16.PACK_AB R34, R186, R182 ;  /* 0x000000b6ba22723e */ /* 0x004ff200000010ff */
[----:B------:R2:W4:Y:S01]  /*7550*/  MUFU.EX2 R190, R25 ;  /* 0x0000001900be7308 */ /* 0x0005220000000800 */
[----:B---3--:R-:W-:Y:S09]  /*7560*/  F2FP.BF16.PACK_AB R35, R180, R178 ;  /* 0x000000b2b423723e */ /* 0x008ff200000010ff */
[----:B------:R3:W-:Y:S01]  /*7570*/  MUFU.EX2 R173, R26 ;  /* 0x0000001a00ad7308 */ /* 0x0007e20000000800 */
[C---:B------:R-:W-:Y:S04]  /*7580*/  HMMA.16816.F32.BF16 R8, R32.reuse, R20, R8 ;  /* 0x000000142008723c */ /* 0x040fe80000041808 */
[C---:B-1----:R-:W-:Y:S03]  /*7590*/  FMUL.FTZ R24, R2.reuse, R160 ;  /* 0x000000a002187220 */ /* 0x042fe60000410000 */
[C---:B------:R-:W-:Y:S01]  /*75a0*/  FMUL.FTZ R20, R139.reuse, R156 ;  /* 0x0000009c8b147220 */ /* 0x040fe20000410000 */
[-C--:B------:R-:W-:Y:S01]  /*75b0*/  HMMA.16816.F32.BF16 R12, R32, R22.reuse, R12 ;  /* 0x00000016200c723c */ /* 0x080fe2000004180c */
[----:B------:R1:W5:Y:S03]  /*75c0*/  MUFU.EX2 R185, R27 ;  /* 0x0000001b00b97308 */ /* 0x0003660000000800 */
[----:B------:R-:W-:Y:S02]  /*75d0*/  FMUL.FTZ R21, R139, R157 ;  /* 0x0000009d8b157220 */ /* 0x000fe40000410000 */
[----:B--2---:R-:W-:Y:S02]  /*75e0*/  FMUL.FTZ R25, R2, R161 ;  /* 0x000000a102197220 */ /* 0x004fe40000410000 */
[C---:B------:R-:W-:Y:S03]  /*75f0*/  HMMA.16816.F32.BF16 R16, R36.reuse, R22, R16 ;  /* 0x000000162410723c */ /* 0x040fe60000041810 */
[----:B------:R-:W-:Y:S04]  /*7600*/  MUFU.EX2 R198, R44 ;  /* 0x0000002c00c67308 */ /* 0x000fe80000000800 */
[C---:B------:R-:W-:Y:S02]  /*7610*/  FMUL.FTZ R22, R132.reuse, R158 ;  /* 0x0000009e84167220 */ /* 0x040fe40000410000 */
[----:B------:R-:W-:Y:S03]  /*7620*/  FMUL.FTZ R23, R132, R159 ;  /* 0x0000009f84177220 */ /* 0x000fe60000410000 */
[C---:B---3--:R-:W-:Y:S01]  /*7630*/  FMUL.FTZ R26, R0.reuse, R162 ;  /* 0x000000a2001a7220 */ /* 0x048fe20000410000 */
[----:B------:R-:W-:Y:S03]  /*7640*/  MUFU.EX2 R226, R45 ;  /* 0x0000002d00e27308 */ /* 0x000fe60000000800 */
[-C--:B------:R-:W-:Y:S03]  /*7650*/  HMMA.16816.F32.BF16 R20, R36, R40.reuse, R20 ;  /* 0x000000282414723c */ /* 0x080fe60000041814 */
[----:B-1----:R-:W-:Y:S04]  /*7660*/  FMUL.FTZ R27, R0, R163 ;  /* 0x000000a3001b7220 */ /* 0x002fe80000410000 */
[----:B------:R-:W-:Y:S03]  /*7670*/  MUFU.EX2 R194, R46 ;  /* 0x0000002e00c27308 */ /* 0x000fe60000000800 */
[C---:B------:R-:W-:Y:S07]  /*7680*/  HMMA.16816.F32.BF16 R24, R32.reuse, R40, R24 ;  /* 0x000000282018723c */ /* 0x040fee0000041818 */
[----:B------:R1:W-:Y:S01]  /*7690*/  MUFU.EX2 R230, R47 ;  /* 0x0000002f00e67308 */ /* 0x0003e20000000800 */
[----:B----4-:R-:W-:Y:S04]  /*76a0*/  F2FP.BF16.PACK_AB R40, R190, R175 ;  /* 0x000000afbe28723e */ /* 0x010fe800000010ff */
[----:B-----5:R-:W-:Y:S05]  /*76b0*/  F2FP.BF16.PACK_AB R41, R185, R173 ;  /* 0x000000adb929723e */ /* 0x020fea00000010ff */
[----:B------:R2:W-:Y:S10]  /*76c0*/  MUFU.EX2 R199, R28 ;  /* 0x0000001c00c77308 */ /* 0x0005f40000000800 */
[----:B------:R3:W4:Y:S01]  /*76d0*/  MUFU.EX2 R231, R29 ;  /* 0x0000001d00e77308 */ /* 0x0007220000000800 */
[----:B-1----:R-:W1:Y:S09]  /*76e0*/  LDSM.16.MT88.4 R44, [R204+0x4400] ;  /* 0x00440000cc2c783b */ /* 0x002e720000004200 */
[----:B------:R5:W-:Y:S01]  /*76f0*/  MUFU.EX2 R196, R30 ;  /* 0x0000001e00c47308 */ /* 0x000be20000000800 */
[C---:B--2---:R-:W-:Y:S09]  /*7700*/  FMUL.FTZ R28, R2.reuse, R164 ;  /* 0x000000a4021c7220 */ /* 0x044ff20000410000 */
[----:B------:R2:W1:Y:S01]  /*7710*/  MUFU.EX2 R224, R31 ;  /* 0x0000001f00e07308 */ /* 0x0004620000000800 */
[C---:B---3--:R-:W-:Y:S02]  /*7720*/  FMUL.FTZ R29, R2.reuse, R165 ;  /* 0x000000a5021d7220 */ /* 0x048fe40000410000 */
[----:B------:R-:W-:Y:S07]  /*7730*/  FFMA.FTZ R2, R2, R221, R176 ;  /* 0x000000dd02027223 */ /* 0x000fee00000100b0 */
[----:B------:R-:W-:Y:S01]  /*7740*/  MUFU.EX2 R234, R48 ;  /* 0x0000003000ea7308 */ /* 0x000fe20000000800 */
[C---:B-----5:R-:W-:Y:S09]  /*7750*/  FMUL.FTZ R30, R0.reuse, R166 ;  /* 0x000000a6001e7220 */ /* 0x060ff20000410000 */
[----:B------:R-:W3:Y:S01]  /*7760*/  MUFU.EX2 R243, R49 ;  /* 0x0000003100f37308 */ /* 0x000ee20000000800 */
[C---:B--2---:R-:W-:Y:S02]  /*7770*/  FMUL.FTZ R31, R0.reuse, R167 ;  /* 0x000000a7001f7220 */ /* 0x044fe40000410000 */
[----:B------:R-:W-:Y:S07]  /*7780*/  FFMA.FTZ R0, R0, R220, R174 ;  /* 0x000000dc00007223 */ /* 0x000fee00000100ae */
[----:B------:R-:W-:Y:S01]  /*7790*/  MUFU.EX2 R227, R50 ;  /* 0x0000003200e37308 */ /* 0x000fe20000000800 */
[-C--:B------:R-:W-:Y:S03]  /*77a0*/  HMMA.16816.F32.BF16 R28, R32, R42.reuse, R28 ;  /* 0x0000002a201c723c */ /* 0x080fe6000004181c */
[----:B------:R-:W-:Y:S04]  /*77b0*/  FADD.FTZ R0, R177, R0 ;  /* 0x00000000b1007221 */ /* 0x000fe80000010000 */
[----:B------:R-:W-:Y:S02]  /*77c0*/  FADD.FTZ R0, R178, R0 ;  /* 0x00000000b2007221 */ /* 0x000fe40000010000 */
[----:B------:R2:W5:Y:S03]  /*77d0*/  MUFU.EX2 R240, R51 ;  /* 0x0000003300f07308 */ /* 0x0005660000000800 */
[C---:B------:R-:W-:Y:S02]  /*77e0*/  FMUL.FTZ R32, R139.reuse, R168 ;  /* 0x000000a88b207220 */ /* 0x040fe40000410000 */
[C---:B------:R-:W-:Y:S02]  /*77f0*/  FMUL.FTZ R33, R139.reuse, R169 ;  /* 0x000000a98b217220 */ /* 0x040fe40000410000 */
[C---:B------:R-:W-:Y:S02]  /*7800*/  FMUL.FTZ R34, R132.reuse, R170 ;  /* 0x000000aa84227220 */ /* 0x040fe40000410000 */
[C---:B------:R-:W-:Y:S01]  /*7810*/  FMUL.FTZ R35, R132.reuse, R171 ;  /* 0x000000ab84237220 */ /* 0x040fe20000410000 */
[----:B------:R-:W-:Y:S01]  /*7820*/  MUFU.EX2 R229, R52 ;  /* 0x0000003400e57308 */ /* 0x000fe20000000800 */
[----:B------:R-:W-:Y:S02]  /*7830*/  FFMA.FTZ R132, R132, R222, R191 ;  /* 0x000000de84847223 */ /* 0x000fe400000100bf */
[----:B------:R-:W-:Y:S03]  /*7840*/  FFMA.FTZ R139, R139, R219, R192 ;  /* 0x000000db8b8b7223 */ /* 0x000fe600000100c0 */
[----:B------:R-:W-:Y:S04]  /*7850*/  HMMA.16816.F32.BF16 R32, R36, R42, R32 ;  /* 0x0000002a2420723c */ /* 0x000fe80000041820 */
[----:B------:R-:W-:Y:S01]  /*7860*/  MUFU.EX2 R233, R53 ;  /* 0x0000003500e97308 */ /* 0x000fe20000000800 */
[----:B------:R-:W-:Y:S02]  /*7870*/  FADD.FTZ R139, R225, R139 ;  /* 0x0000008be18b7221 */ /* 0x000fe40000010000 */
[----:B------:R-:W-:Y:S01]  /*7880*/  F2FP.BF16.PACK_AB R36, R193, R188 ;  /* 0x000000bcc124723e */ /* 0x000fe200000010ff */
[----:B--2---:R-:W2:Y:S01]  /*7890*/  LDSM.16.MT88.4 R48, [R205+0x4400] ;  /* 0x00440000cd30783b */ /* 0x004ea20000004200 */
[----:B------:R-:W-:Y:S03]  /*78a0*/  F2FP.BF16.PACK_AB R37, R187, R183 ;  /* 0x000000b7bb25723e */ /* 0x000fe600000010ff */
[----:B------:R-:W-:Y:S02]  /*78b0*/  F2FP.BF16.PACK_AB R38, R241, R239 ;  /* 0x000000eff126723e */ /* 0x000fe400000010ff */
[----:B------:R-:W-:Y:S01]  /*78c0*/  MUFU.EX2 R203, R54 ;  /* 0x0000003600cb7308 */ /* 0x000fe20000000800 */
[----:B------:R-:W-:Y:S02]  /*78d0*/  F2FP.BF16.PACK_AB R39, R242, R238 ;  /* 0x000000eef227723e */ /* 0x000fe400000010ff */
[----:B----4-:R-:W-:Y:S02]  /*78e0*/  F2FP.BF16.PACK_AB R42, R231, R199 ;  /* 0x000000c7e72a723e */ /* 0x010fe400000010ff */
[----:B-1----:R-:W-:Y:S03]  /*78f0*/  F2FP.BF16.PACK_AB R43, R224, R196 ;  /* 0x000000c4e02b723e */ /* 0x002fe600000010ff */
[-C--:B------:R-:W-:Y:S02]  /*7900*/  HMMA.16816.F32.BF16 R4, R36, R44.reuse, R4 ;  /* 0x0000002c2404723c */ /* 0x080fe40000041804 */
[----:B------:R1:W-:Y:S06]  /*7910*/  MUFU.EX2 R236, R55 ;  /* 0x0000003700ec7308 */ /* 0x0003ec0000000800 */
[C---:B------:R-:W-:Y:S04]  /*7920*/  HMMA.16816.F32.BF16 R8, R40.reuse, R44, R8 ;  /* 0x0000002c2808723c */ /* 0x040fe80000041808 */
[----:B------:R-:W-:Y:S04]  /*7930*/  MUFU.EX2 R64, R64 ;  /* 0x0000004000407308 */ /* 0x000fe80000000800 */
[-C--:B------:R-:W-:Y:S06]  /*7940*/  HMMA.16816.F32.BF16 R12, R40, R46.reuse, R12 ;  /* 0x0000002e280c723c */ /* 0x080fec000004180c */
[----:B------:R-:W-:Y:S02]  /*7950*/  MUFU.EX2 R65, R65 ;  /* 0x0000004100417308 */ /* 0x000fe40000000800 */
[C---:B------:R-:W-:Y:S01]  /*7960*/  HMMA.16816.F32.BF16 R16, R36.reuse, R46, R16 ;  /* 0x0000002e2410723c */ /* 0x040fe20000041810 */
[----:B------:R-:W-:Y:S07]  /*7970*/  LDSM.16.MT88.4 R44, [R205+0x4800] ;  /* 0x00480000cd2c783b */ /* 0x000fee0000004200 */
[----:B------:R-:W-:Y:S01]  /*7980*/  MUFU.EX2 R66, R66 ;  /* 0x0000004200427308 */ /* 0x000fe20000000800 */
[----:B-1----:R-:W1:Y:S01]  /*7990*/  LDSM.16.MT88.4 R52, [R204+0x4800] ;  /* 0x00480000cc34783b */ /* 0x002e620000004200 */
[-C--:B--2---:R-:W-:Y:S08]  /*79a0*/  HMMA.16816.F32.BF16 R20, R36, R48.reuse, R20 ;  /* 0x000000302414723c */ /* 0x084ff00000041814 */
[----:B------:R-:W-:Y:S01]  /*79b0*/  MUFU.EX2 R67, R67 ;  /* 0x0000004300437308 */ /* 0x000fe20000000800 */
[C---:B------:R-:W-:Y:S08]  /*79c0*/  HMMA.16816.F32.BF16 R24, R40.reuse, R48, R24 ;  /* 0x000000302818723c */ /* 0x040ff00000041818 */
[-C--:B------:R-:W-:Y:S01]  /*79d0*/  HMMA.16816.F32.BF16 R28, R40, R50.reuse, R28 ;  /* 0x00000032281c723c */ /* 0x080fe2000004181c */
[----:B------:R-:W-:Y:S06]  /*79e0*/  MUFU.EX2 R56, R56 ;  /* 0x0000003800387308 */ /* 0x000fec0000000800 */
[----:B------:R-:W-:Y:S01]  /*79f0*/  F2FP.BF16.PACK_AB R40, R195, R181 ;  /* 0x000000b5c328723e */ /* 0x000fe200000010ff */
[----:B------:R-:W-:Y:S01]  /*7a00*/  HMMA.16816.F32.BF16 R32, R36, R50, R32 ;  /* 0x000000322420723c */ /* 0x000fe20000041820 */
[----:B------:R-:W2:Y:S02]  /*7a10*/  LDSM.16.MT88.4 R48, [R204+0x4c00] ;  /* 0x004c0000cc30783b */ /* 0x000ea40000004200 */
[----:B------:R-:W4:Y:S01]  /*7a20*/  MUFU.EX2 R57, R57 ;  /* 0x0000003900397308 */ /* 0x000f220000000800 */
[----:B------:R-:W-:Y:S02]  /*7a30*/  F2FP.BF16.PACK_AB R41, R189, R184 ;  /* 0x000000b8bd29723e */ /* 0x000fe400000010ff */
[----:B------:R-:W-:Y:S02]  /*7a40*/  F2FP.BF16.PACK_AB R42, R226, R198 ;  /* 0x000000c6e22a723e */ /* 0x000fe400000010ff */
[----:B------:R-:W-:Y:S04]  /*7a50*/  F2FP.BF16.PACK_AB R36, R237, R223 ;  /* 0x000000dfed24723e */ /* 0x000fe800000010ff */
[----:B------:R-:W-:Y:S01]  /*7a60*/  F2FP.BF16.PACK_AB R37, R232, R200 ;  /* 0x000000c8e825723e */ /* 0x000fe200000010ff */
[----:B------:R-:W-:Y:S01]  /*7a70*/  MUFU.EX2 R58, R58 ;  /* 0x0000003a003a7308 */ /* 0x000fe20000000800 */
[----:B---3--:R-:W-:Y:S02]  /*7a80*/  F2FP.BF16.PACK_AB R38, R243, R234 ;  /* 0x000000eaf326723e */ /* 0x008fe400000010ff */
[----:B-----5:R-:W-:Y:S02]  /*7a90*/  F2FP.BF16.PACK_AB R39, R240, R227 ;  /* 0x000000e3f027723e */ /* 0x020fe400000010ff */
[----:B------:R-:W-:Y:S05]  /*7aa0*/  F2FP.BF16.PACK_AB R43, R230, R194 ;  /* 0x000000c2e62b723e */ /* 0x000fea00000010ff */
[----:B------:R-:W3:Y:S01]  /*7ab0*/  MUFU.EX2 R59, R59 ;  /* 0x0000003b003b7308 */ /* 0x000ee20000000800 */
[-C--:B-1----:R-:W-:Y:S08]  /*7ac0*/  HMMA.16816.F32.BF16 R4, R36, R52.reuse, R4 ;  /* 0x000000342404723c */ /* 0x082ff00000041804 */
[C---:B------:R-:W-:Y:S01]  /*7ad0*/  HMMA.16816.F32.BF16 R8, R40.reuse, R52, R8 ;  /* 0x000000342808723c */ /* 0x040fe20000041808 */
[----:B------:R-:W-:Y:S07]  /*7ae0*/  MUFU.EX2 R60, R60 ;  /* 0x0000003c003c7308 */ /* 0x000fee0000000800 */
[-C--:B------:R-:W-:Y:S03]  /*7af0*/  HMMA.16816.F32.BF16 R12, R40, R54.reuse, R12 ;  /* 0x00000036280c723c */ /* 0x080fe6000004180c */
[----:B------:R-:W1:Y:S05]  /*7b00*/  MUFU.EX2 R61, R61 ;  /* 0x0000003d003d7308 */ /* 0x000e6a0000000800 */
[C---:B------:R-:W-:Y:S01]  /*7b10*/  HMMA.16816.F32.BF16 R16, R36.reuse, R54, R16 ;  /* 0x000000362410723c */ /* 0x040fe20000041810 */
[----:B------:R-:W5:Y:S04]  /*7b20*/  LDSM.16.MT88.4 R52, [R205+0x4c00] ;  /* 0x004c0000cd34783b */ /* 0x000f680000004200 */
[----:B------:R-:W-:Y:S03]  /*7b30*/  MUFU.EX2 R62, R62 ;  /* 0x0000003e003e7308 */ /* 0x000fe60000000800 */
[-C--:B------:R-:W-:Y:S07]  /*7b40*/  HMMA.16816.F32.BF16 R20, R36, R44.reuse, R20 ;  /* 0x0000002c2414723c */ /* 0x080fee0000041814 */
[----:B------:R-:W2:Y:S01]  /*7b50*/  MUFU.EX2 R63, R63 ;  /* 0x0000003f003f7308 */ /* 0x000ea20000000800 */
[C---:B------:R-:W-:Y:S08]  /*7b60*/  HMMA.16816.F32.BF16 R24, R40.reuse, R44, R24 ;  /* 0x0000002c2818723c */ /* 0x040ff00000041818 */
[-C--:B------:R-:W-:Y:S01]  /*7b70*/  HMMA.16816.F32.BF16 R28, R40, R46.reuse, R28 ;  /* 0x0000002e281c723c */ /* 0x080fe2000004181c */
[----:B------:R-:W-:Y:S06]  /*7b80*/  MUFU.EX2 R68, R68 ;  /* 0x0000004400447308 */ /* 0x000fec0000000800 */
[----:B----4-:R-:W-:Y:S01]  /*7b90*/  F2FP.BF16.PACK_AB R40, R57, R56 ;  /* 0x000000383928723e */ /* 0x010fe200000010ff */
[----:B------:R-:W-:Y:S01]  /*7ba0*/  HMMA.16816.F32.BF16 R32, R36, R46, R32 ;  /* 0x0000002e2420723c */ /* 0x000fe20000041820 */
[----:B------:R-:W4:Y:S02]  /*7bb0*/  LDSM.16.MT88.4 R44, [R204+0x5000] ;  /* 0x00500000cc2c783b */ /* 0x000f240000004200 */
[----:B------:R-:W4:Y:S01]  /*7bc0*/  MUFU.EX2 R69, R69 ;  /* 0x0000004500457308 */ /* 0x000f220000000800 */
[----:B---3--:R-:W-:Y:S02]  /*7bd0*/  F2FP.BF16.PACK_AB R41, R59, R58 ;  /* 0x0000003a3b29723e */ /* 0x008fe400000010ff */
[----:B-1----:R-:W-:Y:S02]  /*7be0*/  F2FP.BF16.PACK_AB R42, R61, R60 ;  /* 0x0000003c3d2a723e */ /* 0x002fe400000010ff */
[----:B------:R-:W-:Y:S04]  /*7bf0*/  F2FP.BF16.PACK_AB R36, R233, R229 ;  /* 0x000000e5e924723e */ /* 0x000fe800000010ff */
[----:B------:R-:W-:Y:S01]  /*7c00*/  F2FP.BF16.PACK_AB R37, R236, R203 ;  /* 0x000000cbec25723e */ /* 0x000fe200000010ff */
[----:B------:R-:W-:Y:S01]  /*7c10*/  MUFU.EX2 R70, R70 ;  /* 0x0000004600467308 */ /* 0x000fe20000000800 */
[----:B------:R-:W-:Y:S02]  /*7c20*/  F2FP.BF16.PACK_AB R38, R65, R64 ;  /* 0x000000404126723e */ /* 0x000fe400000010ff */
[----:B------:R-:W-:Y:S02]  /*7c30*/  F2FP.BF16.PACK_AB R39, R67, R66 ;  /* 0x000000424327723e */ /* 0x000fe400000010ff */
[----:B--2---:R-:W-:Y:S05]  /*7c40*/  F2FP.BF16.PACK_AB R43, R63, R62 ;  /* 0x0000003e3f2b723e */ /* 0x004fea00000010ff */
[----:B------:R-:W1:Y:S01]  /*7c50*/  MUFU.EX2 R71, R71 ;  /* 0x0000004700477308 */ /* 0x000e620000000800 */
[-C--:B------:R-:W-:Y:S08]  /*7c60*/  HMMA.16816.F32.BF16 R4, R36, R48.reuse, R4 ;  /* 0x000000302404723c */ /* 0x080ff00000041804 */
[C---:B------:R-:W-:Y:S01]  /*7c70*/  HMMA.16816.F32.BF16 R8, R40.reuse, R48, R8 ;  /* 0x000000302808723c */ /* 0x040fe20000041808 */
[----:B------:R-:W-:Y:S07]  /*7c80*/  MUFU.EX2 R80, R80 ;  /* 0x0000005000507308 */ /* 0x000fee0000000800 */
[-C--:B------:R-:W-:Y:S03]  /*7c90*/  HMMA.16816.F32.BF16 R12, R40, R50.reuse, R12 ;  /* 0x00000032280c723c */ /* 0x080fe6000004180c */
[----:B------:R-:W2:Y:S05]  /*7ca0*/  MUFU.EX2 R81, R81 ;  /* 0x0000005100517308 */ /* 0x000eaa0000000800 */
[C---:B------:R-:W-:Y:S01]  /*7cb0*/  HMMA.16816.F32.BF16 R16, R36.reuse, R50, R16 ;  /* 0x000000322410723c */ /* 0x040fe20000041810 */
[----:B------:R-:W3:Y:S04]  /*7cc0*/  LDSM.16.MT88.4 R48, [R205+0x5000] ;  /* 0x00500000cd30783b */ /* 0x000ee80000004200 */
[----:B------:R-:W-:Y:S03]  /*7cd0*/  MUFU.EX2 R82, R82 ;  /* 0x0000005200527308 */ /* 0x000fe60000000800 */
[-C--:B-----5:R-:W-:Y:S07]  /*7ce0*/  HMMA.16816.F32.BF16 R20, R36, R52.reuse, R20 ;  /* 0x000000342414723c */ /* 0x0a0fee0000041814 */
[----:B------:R-:W5:Y:S01]  /*7cf0*/  MUFU.EX2 R83, R83 ;  /* 0x0000005300537308 */ /* 0x000f620000000800 */
[C---:B------:R-:W-:Y:S08]  /*7d00*/  HMMA.16816.F32.BF16 R24, R40.reuse, R52, R24 ;  /* 0x000000342818723c */ /* 0x040ff00000041818 */
[-C--:B------:R-:W-:Y:S01]  /*7d10*/  HMMA.16816.F32.BF16 R28, R40, R54.reuse, R28 ;  /* 0x00000036281c723c */ /* 0x080fe2000004181c */
[----:B------:R-:W-:Y:S07]  /*7d20*/  MUFU.EX2 R72, R72 ;  /* 0x0000004800487308 */ /* 0x000fee0000000800 */
[----:B------:R-:W-:Y:S01]  /*7d30*/  HMMA.16816.F32.BF16 R32, R36, R54, R32 ;  /* 0x000000362420723c */ /* 0x000fe20000041820 */
[----:B------:R-:W3:Y:S02]  /*7d40*/  LDSM.16.MT88.4 R52, [R204+0x5400] ;  /* 0x00540000cc34783b */ /* 0x000ee40000004200 */
[----:B------:R-:W5:Y:S04]  /*7d50*/  MUFU.EX2 R73, R73 ;  /* 0x0000004900497308 */ /* 0x000f680000000800 */
[----:B----4-:R-:W-:Y:S02]  /*7d60*/  F2FP.BF16.PACK_AB R36, R69, R68 ;  /* 0x000000444524723e */ /* 0x010fe400000010ff */
[----:B-1----:R-:W-:Y:S03]  /*7d70*/  F2FP.BF16.PACK_AB R37, R71, R70 ;  /* 0x000000464725723e */ /* 0x002fe600000010ff */
[----:B--2---:R-:W-:Y:S01]  /*7d80*/  F2FP.BF16.PACK_AB R38, R81, R80 ;  /* 0x000000505126723e */ /* 0x004fe200000010ff */
[----:B------:R-:W-:Y:S01]  /*7d90*/  MUFU.EX2 R74, R74 ;  /* 0x0000004a004a7308 */ /* 0x000fe20000000800 */
[----:B-----5:R-:W-:Y:S07]  /*7da0*/  F2FP.BF16.PACK_AB R39, R83, R82 ;  /* 0x000000525327723e */ /* 0x020fee00000010ff */
[-C--:B------:R-:W-:Y:S02]  /*7db0*/  HMMA.16816.F32.BF16 R4, R36, R44.reuse, R4 ;  /* 0x0000002c2404723c */ /* 0x080fe40000041804 */
[----:B------:R-:W1:Y:S01]  /*7dc0*/  MUFU.EX2 R75, R75 ;  /* 0x0000004b004b7308 */ /* 0x000e620000000800 */
[----:B------:R-:W-:Y:S09]  /*7dd0*/  F2FP.BF16.PACK_AB R40, R73, R72 ;  /* 0x000000484928723e */ /* 0x000ff200000010ff */
[----:B------:R-:W-:Y:S10]  /*7de0*/  MUFU.EX2 R76, R76 ;  /* 0x0000004c004c7308 */ /* 0x000ff40000000800 */
[----:B------:R-:W2:Y:S01]  /*7df0*/  MUFU.EX2 R77, R77 ;  /* 0x0000004d004d7308 */ /* 0x000ea20000000800 */
[----:B-1----:R-:W-:Y:S09]  /*7e00*/  F2FP.BF16.PACK_AB R41, R75, R74 ;  /* 0x0000004a4b29723e */ /* 0x002ff200000010ff */
[----:B------:R-:W-:Y:S10]  /*7e10*/  MUFU.EX2 R78, R78 ;  /* 0x0000004e004e7308 */ /* 0x000ff40000000800 */
[----:B------:R-:W1:Y:S01]  /*7e20*/  MUFU.EX2 R79, R79 ;  /* 0x0000004f004f7308 */ /* 0x000e620000000800 */
[----:B--2---:R-:W-:Y:S09]  /*7e30*/  F2FP.BF16.PACK_AB R42, R77, R76 ;  /* 0x0000004c4d2a723e */ /* 0x004ff200000010ff */
[----:B------:R-:W-:Y:S10]  /*7e40*/  MUFU.EX2 R84, R84 ;  /* 0x0000005400547308 */ /* 0x000ff40000000800 */
[----:B------:R-:W2:Y:S01]  /*7e50*/  MUFU.EX2 R85, R85 ;  /* 0x0000005500557308 */ /* 0x000ea20000000800 */
[----:B-1----:R-:W-:Y:S09]  /*7e60*/  F2FP.BF16.PACK_AB R43, R79, R78 ;  /* 0x0000004e4f2b723e */ /* 0x002ff200000010ff */
[----:B------:R-:W-:Y:S01]  /*7e70*/  MUFU.EX2 R86, R86 ;  /* 0x0000005600567308 */ /* 0x000fe20000000800 */
[C---:B------:R-:W-:Y:S08]  /*7e80*/  HMMA.16816.F32.BF16 R8, R40.reuse, R44, R8 ;  /* 0x0000002c2808723c */ /* 0x040ff00000041808 */
[-C--:B------:R-:W-:Y:S01]  /*7e90*/  HMMA.16816.F32.BF16 R12, R40, R46.reuse, R12 ;  /* 0x0000002e280c723c */ /* 0x080fe2000004180c */
[----:B------:R-:W1:Y:S07]  /*7ea0*/  MUFU.EX2 R87, R87 ;  /* 0x0000005700577308 */ /* 0x000e6e0000000800 */
[C---:B------:R-:W-:Y:S01]  /*7eb0*/  HMMA.16816.F32.BF16 R16, R36.reuse, R46, R16 ;  /* 0x0000002e2410723c */ /* 0x040fe20000041810 */
[----:B------:R-:W4:Y:S02]  /*7ec0*/  LDSM.16.MT88.4 R44, [R205+0x5400] ;  /* 0x00540000cd2c783b */ /* 0x000f240000004200 */
[----:B------:R-:W-:Y:S05]  /*7ed0*/  MUFU.EX2 R96, R96 ;  /* 0x0000006000607308 */ /* 0x000fea0000000800 */
[-C--:B---3--:R-:W-:Y:S05]  /*7ee0*/  HMMA.16816.F32.BF16 R20, R36, R48.reuse, R20 ;  /* 0x000000302414723c */ /* 0x088fea0000041814 */
[----:B------:R-:W3:Y:S03]  /*7ef0*/  MUFU.EX2 R97, R97 ;  /* 0x0000006100617308 */ /* 0x000ee60000000800 */
[C---:B------:R-:W-:Y:S07]  /*7f00*/  HMMA.16816.F32.BF16 R24, R40.reuse, R48, R24 ;  /* 0x000000302818723c */ /* 0x040fee0000041818 */
[----:B------:R-:W-:Y:S01]  /*7f10*/  MUFU.EX2 R98, R98 ;  /* 0x0000006200627308 */ /* 0x000fe20000000800 */
[-C--:B------:R-:W-:Y:S08]  /*7f20*/  HMMA.16816.F32.BF16 R28, R40, R50.reuse, R28 ;  /* 0x00000032281c723c */ /* 0x080ff0000004181c */
[----:B------:R-:W-:Y:S01]  /*7f30*/  HMMA.16816.F32.BF16 R32, R36, R50, R32 ;  /* 0x000000322420723c */ /* 0x000fe20000041820 */
[----:B------:R-:W5:Y:S01]  /*7f40*/  MUFU.EX2 R99, R99 ;  /* 0x0000006300637308 */ /* 0x000f620000000800 */
[----:B------:R-:W4:Y:S05]  /*7f50*/  LDSM.16.MT88.4 R48, [R204+0x5800] ;  /* 0x00580000cc30783b */ /* 0x000f2a0000004200 */
[----:B--2---:R-:W-:Y:S02]  /*7f60*/  F2FP.BF16.PACK_AB R36, R85, R84 ;  /* 0x000000545524723e */ /* 0x004fe400000010ff */
[----:B-1----:R-:W-:Y:S02]  /*7f70*/  F2FP.BF16.PACK_AB R37, R87, R86 ;  /* 0x000000565725723e */ /* 0x002fe400000010ff */
[----:B------:R-:W-:Y:S01]  /*7f80*/  MUFU.EX2 R88, R88 ;  /* 0x0000005800587308 */ /* 0x000fe20000000800 */
[----:B---3--:R-:W-:Y:S09]  /*7f90*/  F2FP.BF16.PACK_AB R38, R97, R96 ;  /* 0x000000606126723e */ /* 0x008ff200000010ff */
[----:B------:R-:W1:Y:S01]  /*7fa0*/  MUFU.EX2 R89, R89 ;  /* 0x0000005900597308 */ /* 0x000e620000000800 */
[----:B-----5:R-:W-:Y:S09]  /*7fb0*/  F2FP.BF16.PACK_AB R39, R99, R98 ;  /* 0x000000626327723e */ /* 0x020ff200000010ff */
[----:B------:R-:W-:Y:S01]  /*7fc0*/  MUFU.EX2 R90, R90 ;  /* 0x0000005a005a7308 */ /* 0x000fe20000000800 */
[-C--:B------:R-:W-:Y:S09]  /*7fd0*/  HMMA.16816.F32.BF16 R4, R36, R52.reuse, R4 ;  /* 0x000000342404723c */ /* 0x080ff20000041804 */
[----:B------:R-:W2:Y:S03]  /*7fe0*/  MUFU.EX2 R91, R91 ;  /* 0x0000005b005b7308 */ /* 0x000ea60000000800 */
[----:B-1----:R-:W-:Y:S07]  /*7ff0*/  F2FP.BF16.PACK_AB R40, R89, R88 ;  /* 0x000000585928723e */ /* 0x002fee00000010ff */
[----:B------:R-:W-:Y:S10]  /*8000*/  MUFU.EX2 R92, R92 ;  /* 0x0000005c005c7308 */ /* 0x000ff40000000800 */
[----:B------:R-:W1:Y:S01]  /*8010*/  MUFU.EX2 R93, R93 ;  /* 0x0000005d005d7308 */ /* 0x000e620000000800 */
[----:B--2---:R-:W-:Y:S09]  /*8020*/  F2FP.BF16.PACK_AB R41, R91, R90 ;  /* 0x0000005a5b29723e */ /* 0x004ff200000010ff */
[----:B------:R-:W-:Y:S10]  /*8030*/  MUFU.EX2 R94, R94 ;  /* 0x0000005e005e7308 */ /* 0x000ff40000000800 */
[----:B------:R-:W2:Y:S01]  /*8040*/  MUFU.EX2 R95, R95 ;  /* 0x0000005f005f7308 */ /* 0x000ea20000000800 */
[----:B-1----:R-:W-:Y:S09]  /*8050*/  F2FP.BF16.PACK_AB R42, R93, R92 ;  /* 0x0000005c5d2a723e */ /* 0x002ff200000010ff */
[----:B------:R-:W-:Y:S10]  /*8060*/  MUFU.EX2 R100, R100 ;  /* 0x0000006400647308 */ /* 0x000ff40000000800 */
[----:B------:R-:W1:Y:S01]  /*8070*/  MUFU.EX2 R101, R101 ;  /* 0x0000006500657308 */ /* 0x000e620000000800 */
[----:B--2---:R-:W-:Y:S09]  /*8080*/  F2FP.BF16.PACK_AB R43, R95, R94 ;  /* 0x0000005e5f2b723e */ /* 0x004ff200000010ff */
[----:B------:R-:W-:Y:S01]  /*8090*/  MUFU.EX2 R102, R102 ;  /* 0x0000006600667308 */ /* 0x000fe20000000800 */
[C---:B------:R-:W-:Y:S07]  /*80a0*/  HMMA.16816.F32.BF16 R8, R40.reuse, R52, R8 ;  /* 0x000000342808723c */ /* 0x040fee0000041808 */
[----:B------:R-:W-:Y:S01]  /*80b0*/  FADD.FTZ R53, R201, R132 ;  /* 0x00000084c9357221 */ /* 0x000fe20000010000 */
[-C--:B------:R-:W-:Y:S01]  /*80c0*/  HMMA.16816.F32.BF16 R12, R40, R54.reuse, R12 ;  /* 0x00000036280c723c */ /* 0x080fe2000004180c */
[----:B------:R-:W2:Y:S03]  /*80d0*/  MUFU.EX2 R103, R103 ;  /* 0x0000006700677308 */ /* 0x000ea60000000800 */
[----:B------:R-:W-:Y:S01]  /*80e0*/  FADD.FTZ R53, R197, R53 ;  /* 0x00000035c5357221 */ /* 0x000fe20000010000 */
[----:B------:R-:W-:Y:S01]  /*80f0*/  MOV R132, R138 ;  /* 0x0000008a00847202 */ /* 0x000fe20000000f00 */
[----:B------:R-:W-:Y:S02]  /*8100*/  FADD.FTZ R52, R179, R2 ;  /* 0x00000002b3347221 */ /* 0x000fe40000010000 */
[C---:B------:R-:W-:Y:S03]  /*8110*/  HMMA.16816.F32.BF16 R16, R36.reuse, R54, R16 ;  /* 0x000000362410723c */ /* 0x040fe60000041810 */
[----:B------:R-:W-:Y:S01]  /*8120*/  MUFU.EX2 R112, R112 ;  /* 0x0000007000707308 */ /* 0x000fe20000000800 */
[----:B------:R-:W-:Y:S02]  /*8130*/  FADD.FTZ R2, R202, R139 ;  /* 0x0000008bca027221 */ /* 0x000fe40000010000 */
[----:B------:R-:W-:Y:S02]  /*8140*/  FADD.FTZ R52, R182, R52 ;  /* 0x00000034b6347221 */ /* 0x000fe40000010000 */
[-C--:B----4-:R-:W-:Y:S04]  /*8150*/  HMMA.16816.F32.BF16 R20, R36, R44.reuse, R20 ;  /* 0x0000002c2414723c */ /* 0x090fe80000041814 */
[----:B------:R-:W-:Y:S01]  /*8160*/  FADD.FTZ R2, R235, R2 ;  /* 0x00000002eb027221 */ /* 0x000fe20000010000 */
[----:B------:R-:W3:Y:S01]  /*8170*/  MUFU.EX2 R113, R113 ;  /* 0x0000007100717308 */ /* 0x000ee20000000800 */
[----:B------:R-:W-:Y:S02]  /*8180*/  FADD.FTZ R52, R186, R52 ;  /* 0x00000034ba347221 */ /* 0x000fe40000010000 */
[C---:B------:R-:W-:Y:S04]  /*8190*/  HMMA.16816.F32.BF16 R24, R40.reuse, R44, R24 ;  /* 0x0000002c2818723c */ /* 0x040fe80000041818 */
[----:B------:R-:W-:Y:S02]  /*81a0*/  FADD.FTZ R2, R188, R2 ;  /* 0x00000002bc027221 */ /* 0x000fe40000010000 */
[----:B------:R-:W-:Y:S01]  /*81b0*/  FADD.FTZ R52, R175, R52 ;  /* 0x00000034af347221 */ /* 0x000fe20000010000 */
[----:B------:R-:W-:Y:S01]  /*81c0*/  MUFU.EX2 R114, R114 ;  /* 0x0000007200727308 */ /* 0x000fe20000000800 */
[----:B------:R-:W-:Y:S01]  /*81d0*/  FADD.FTZ R45, R228, R53 ;  /* 0x00000035e42d7221 */ /* 0x000fe20000010000 */
[-C--:B------:R-:W-:Y:S03]  /*81e0*/  HMMA.16816.F32.BF16 R28, R40, R46.reuse, R28 ;  /* 0x0000002e281c723c */ /* 0x080fe6000004181c */
[----:B------:R-:W-:Y:S02]  /*81f0*/  FADD.FTZ R44, R180, R0 ;  /* 0x00000000b42c7221 */ /* 0x000fe40000010000 */
[----:B------:R-:W-:Y:S02]  /*8200*/  FADD.FTZ R0, R183, R45 ;  /* 0x0000002db7007221 */ /* 0x000fe40000010000 */
[----:B------:R-:W-:Y:S01]  /*8210*/  FADD.FTZ R40, R173, R44 ;  /* 0x0000002cad287221 */ /* 0x000fe20000010000 */
[----:B------:R-:W4:Y:S01]  /*8220*/  MUFU.EX2 R115, R115 ;  /* 0x0000007300737308 */ /* 0x000f220000000800 */
[----:B------:R-:W-:Y:S01]  /*8230*/  HMMA.16816.F32.BF16 R32, R36, R46, R32 ;  /* 0x0000002e2420723c */ /* 0x000fe20000041820 */
[----:B------:R-:W5:Y:S03]  /*8240*/  LDSM.16.MT88.4 R44, [R205+0x5800] ;  /* 0x00580000cd2c783b */ /* 0x000f660000004200 */
[----:B------:R-:W-:Y:S02]  /*8250*/  FADD.FTZ R53, R193, R2 ;  /* 0x00000002c1357221 */ /* 0x000fe40000010000 */
[----:B------:R-:W-:Y:S01]  /*8260*/  FADD.FTZ R2, R185, R40 ;  /* 0x00000028b9027221 */ /* 0x000fe20000010000 */
[----:B-1----:R-:W-:Y:S01]  /*8270*/  F2FP.BF16.PACK_AB R36, R101, R100 ;  /* 0x000000646524723e */ /* 0x002fe200000010ff */
[----:B------:R-:W-:Y:S01]  /*8280*/  FADD.FTZ R54, R187, R0 ;  /* 0x00000000bb367221 */ /* 0x000fe20000010000 */
[----:B------:R-:W-:Y:S03]  /*8290*/  MUFU.EX2 R104, R104 ;  /* 0x0000006800687308 */ /* 0x000fe60000000800 */
[----:B--2---:R-:W-:Y:S01]  /*82a0*/  F2FP.BF16.PACK_AB R37, R103, R102 ;  /* 0x000000666725723e */ /* 0x004fe200000010ff */
[----:B------:R-:W-:Y:S01]  /*82b0*/  FADD.FTZ R52, R190, R52 ;  /* 0x00000034be347221 */ /* 0x000fe20000010000 */
[----:B---3--:R-:W-:Y:S01]  /*82c0*/  F2FP.BF16.PACK_AB R38, R113, R112 ;  /* 0x000000707126723e */ /* 0x008fe200000010ff */
[----:B------:R-:W-:Y:S02]  /*82d0*/  FADD.FTZ R0, R239, R53 ;  /* 0x00000035ef007221 */ /* 0x000fe40000010000 */
[----:B------:R-:W-:Y:S02]  /*82e0*/  FADD.FTZ R54, R238, R54 ;  /* 0x00000036ee367221 */ /* 0x000fe40000010000 */
[----:B------:R-:W1:Y:S01]  /*82f0*/  MUFU.EX2 R105, R105 ;  /* 0x0000006900697308 */ /* 0x000e620000000800 */
[----:B------:R-:W-:Y:S02]  /*8300*/  FADD.FTZ R53, R199, R52 ;  /* 0x00000034c7357221 */ /* 0x000fe40000010000 */
[----:B------:R-:W-:Y:S01]  /*8310*/  FADD.FTZ R52, R196, R2 ;  /* 0x00000002c4347221 */ /* 0x000fe20000010000 */
[----:B----4-:R-:W-:Y:S01]  /*8320*/  F2FP.BF16.PACK_AB R39, R115, R114 ;  /* 0x000000727327723e */ /* 0x010fe200000010ff */
[----:B------:R-:W-:Y:S02]  /*8330*/  FADD.FTZ R55, R241, R0 ;  /* 0x00000000f1377221 */ /* 0x000fe40000010000 */
[----:B------:R-:W-:Y:S02]  /*8340*/  FADD.FTZ R2, R242, R54 ;  /* 0x00000036f2027221 */ /* 0x000fe40000010000 */
[----:B------:R-:W-:Y:S01]  /*8350*/  FADD.FTZ R0, R231, R53 ;  /* 0x00000035e7007221 */ /* 0x000fe20000010000 */
[----:B------:R-:W-:Y:S01]  /*8360*/  MUFU.EX2 R106, R106 ;  /* 0x0000006a006a7308 */ /* 0x000fe20000000800 */
[-C--:B------:R-:W-:Y:S03]  /*8370*/  HMMA.16816.F32.BF16 R4, R36, R48.reuse, R4 ;  /* 0x000000302404723c */ /* 0x080fe60000041804 */
[----:B------:R-:W-:Y:S04]  /*8380*/  FADD.FTZ R2, R200, R2 ;  /* 0x00000002c8027221 */ /* 0x000fe80000010000 */
[----:B------:R-:W-:Y:S02]  /*8390*/  FADD.FTZ R2, R232, R2 ;  /* 0x00000002e8027221 */ /* 0x000fe40000010000 */
        /* <DEDUP_REMOVED lines=17> */
[----:B-1----:R-:W-:Y:S01]  /*84b0*/  F2FP.BF16.PACK_AB R168, R117, R116 ;  /* 0x0000007475a8723e */ /* 0x002fe200000010ff */
[----:B------:R-:W-:Y:S02]  /*84c0*/  FADD.FTZ R52, R181, R0 ;  /* 0x00000000b5347221 */ /* 0x000fe40000010000 */
[----:B------:R-:W-:Y:S01]  /*84d0*/  FADD.FTZ R0, R184, R48 ;  /* 0x00000030b8007221 */ /* 0x000fe20000010000 */
[C---:B------:R-:W-:Y:S02]  /*84e0*/  HMMA.16816.F32.BF16 R16, R36.reuse, R50, R16 ;  /* 0x000000322410723c */ /* 0x040fe40000041810 */
[----:B------:R-:W-:Y:S02]  /*84f0*/  MUFU.EX2 R128, R128 ;  /* 0x0000008000807308 */ /* 0x000fe40000000800 */
[----:B------:R-:W-:Y:S02]  /*8500*/  FADD.FTZ R48, R237, R49 ;  /* 0x00000031ed307221 */ /* 0x000fe40000010000 */
[----:B------:R-:W-:Y:S02]  /*8510*/  FADD.FTZ R52, R195, R52 ;  /* 0x00000034c3347221 */ /* 0x000fe40000010000 */
[----:B------:R-:W-:Y:S01]  /*8520*/  FADD.FTZ R49, R189, R0 ;  /* 0x00000000bd317221 */ /* 0x000fe20000010000 */
[-C--:B-----5:R-:W-:Y:S03]  /*8530*/  HMMA.16816.F32.BF16 R20, R36, R44.reuse, R20 ;  /* 0x0000002c2414723c */ /* 0x0a0fe60000041814 */
[----:B------:R-:W-:Y:S01]  /*8540*/  FADD.FTZ R53, R234, R48 ;  /* 0x00000030ea357221 */ /* 0x000fe20000010000 */
[----:B------:R-:W1:Y:S01]  /*8550*/  MUFU.EX2 R133, R133 ;  /* 0x0000008500857308 */ /* 0x000e620000000800 */
[----:B------:R-:W-:Y:S02]  /*8560*/  FADD.FTZ R48, R227, R2 ;  /* 0x00000002e3307221 */ /* 0x000fe40000010000 */
[----:B------:R-:W-:Y:S01]  /*8570*/  FADD.FTZ R0, R198, R52 ;  /* 0x00000034c6007221 */ /* 0x000fe20000010000 */
[C---:B------:R-:W-:Y:S04]  /*8580*/  HMMA.16816.F32.BF16 R24, R40.reuse, R44, R24 ;  /* 0x0000002c2818723c */ /* 0x040fe80000041818 */
[----:B------:R-:W-:Y:S01]  /*8590*/  FADD.FTZ R2, R194, R49 ;  /* 0x00000031c2027221 */ /* 0x000fe20000010000 */
[----:B--2---:R-:W-:Y:S01]  /*85a0*/  F2FP.BF16.PACK_AB R169, R119, R118 ;  /* 0x0000007677a9723e */ /* 0x004fe200000010ff */
[----:B------:R-:W-:Y:S01]  /*85b0*/  FADD.FTZ R49, R243, R53 ;  /* 0x00000035f3317221 */ /* 0x000fe20000010000 */
[----:B------:R-:W-:Y:S01]  /*85c0*/  MUFU.EX2 R130, R130 ;  /* 0x0000008200827308 */ /* 0x000fe20000000800 */
[----:B------:R-:W-:Y:S01]  /*85d0*/  FADD.FTZ R50, R240, R48 ;  /* 0x00000030f0327221 */ /* 0x000fe20000010000 */
[-C--:B------:R-:W-:Y:S03]  /*85e0*/  HMMA.16816.F32.BF16 R28, R40, R46.reuse, R28 ;  /* 0x0000002e281c723c */ /* 0x080fe6000004181c */
[----:B------:R-:W-:Y:S02]  /*85f0*/  FADD.FTZ R48, R226, R0 ;  /* 0x00000000e2307221 */ /* 0x000fe40000010000 */
[----:B------:R-:W-:Y:S02]  /*8600*/  FADD.FTZ R0, R230, R2 ;  /* 0x00000002e6007221 */ /* 0x000fe40000010000 */
[----:B------:R-:W-:Y:S01]  /*8610*/  FADD.FTZ R2, R229, R49 ;  /* 0x00000031e5027221 */ /* 0x000fe20000010000 */
[----:B------:R-:W-:Y:S01]  /*8620*/  HMMA.16816.F32.BF16 R32, R36, R46, R32 ;  /* 0x0000002e2420723c */ /* 0x000fe20000041820 */
[----:B------:R-:W2:Y:S01]  /*8630*/  LDSM.16.MT88.4 R36, [R205+0x5c00] ;  /* 0x005c0000cd24783b */ /* 0x000ea20000004200 */
[----:B------:R-:W3:Y:S02]  /*8640*/  MUFU.EX2 R134, R134 ;  /* 0x0000008600867308 */ /* 0x000ee40000000800 */
[----:B------:R-:W-:Y:S01]  /*8650*/  FADD.FTZ R50, R203, R50 ;  /* 0x00000032cb327221 */ /* 0x000fe20000010000 */
[----:B-1----:R-:W-:Y:S01]  /*8660*/  F2FP.BF16.PACK_AB R170, R133, R128 ;  /* 0x0000008085aa723e */ /* 0x002fe200000010ff */
[----:B------:R-:W-:Y:S02]  /*8670*/  FADD.FTZ R49, R56, R48 ;  /* 0x0000003038317221 */ /* 0x000fe40000010000 */
[----:B------:R-:W-:Y:S04]  /*8680*/  FADD.FTZ R48, R58, R0 ;  /* 0x000000003a307221 */ /* 0x000fe80000010000 */
[----:B------:R-:W-:Y:S01]  /*8690*/  FADD.FTZ R51, R233, R2 ;  /* 0x00000002e9337221 */ /* 0x000fe20000010000 */
[----:B------:R-:W-:Y:S01]  /*86a0*/  MUFU.EX2 R120, R120 ;  /* 0x0000007800787308 */ /* 0x000fe20000000800 */
[----:B------:R-:W-:Y:S02]  /*86b0*/  FADD.FTZ R2, R236, R50 ;  /* 0x00000032ec027221 */ /* 0x000fe40000010000 */
[----:B------:R-:W-:Y:S02]  /*86c0*/  FADD.FTZ R0, R57, R49 ;  /* 0x0000003139007221 */ /* 0x000fe40000010000 */
[----:B------:R-:W-:Y:S02]  /*86d0*/  FADD.FTZ R44, R59, R48 ;  /* 0x000000303b2c7221 */ /* 0x000fe40000010000 */
[----:B------:R-:W-:Y:S02]  /*86e0*/  FADD.FTZ R48, R64, R51 ;  /* 0x0000003340307221 */ /* 0x000fe40000010000 */
[----:B------:R-:W-:Y:S01]  /*86f0*/  FADD.FTZ R2, R66, R2 ;  /* 0x0000000242027221 */ /* 0x000fe20000010000 */
[----:B------:R-:W1:Y:S01]  /*8700*/  MUFU.EX2 R121, R121 ;  /* 0x0000007900797308 */ /* 0x000e620000000800 */
[----:B------:R-:W-:Y:S02]  /*8710*/  FADD.FTZ R45, R60, R0 ;  /* 0x000000003c2d7221 */ /* 0x000fe40000010000 */
[----:B------:R-:W-:Y:S01]  /*8720*/  FADD.FTZ R0, R62, R44 ;  /* 0x0000002c3e007221 */ /* 0x000fe20000010000 */
[----:B---3--:R-:W-:Y:S01]  /*8730*/  F2FP.BF16.PACK_AB R171, R134, R130 ;  /* 0x0000008286ab723e */ /* 0x008fe200000010ff */
[----:B------:R-:W-:Y:S02]  /*8740*/  FADD.FTZ R40, R65, R48 ;  /* 0x0000003041287221 */ /* 0x000fe40000010000 */
[----:B------:R-:W-:Y:S02]  /*8750*/  FADD.FTZ R2, R67, R2 ;  /* 0x0000000243027221 */ /* 0x000fe40000010000 */
[----:B------:R-:W-:Y:S01]  /*8760*/  FADD.FTZ R45, R61, R45 ;  /* 0x0000002d3d2d7221 */ /* 0x000fe20000010000 */
[----:B------:R-:W-:Y:S01]  /*8770*/  MUFU.EX2 R122, R122 ;  /* 0x0000007a007a7308 */ /* 0x000fe20000000800 */
[----:B------:R-:W-:Y:S01]  /*8780*/  FADD.FTZ R41, R63, R0 ;  /* 0x000000003f297221 */ /* 0x000fe20000010000 */
[-C--:B------:R-:W-:Y:S05]  /*8790*/  HMMA.16816.F32.BF16 R144, R168, R152.reuse, R4 ;  /* 0x00000098a890723c */ /* 0x080fea0000041804 */
[----:B------:R-:W-:Y:S02]  /*87a0*/  FADD.FTZ R42, R68, R40 ;  /* 0x00000028442a7221 */ /* 0x000fe40000010000 */
[----:B------:R-:W-:Y:S01]  /*87b0*/  FADD.FTZ R2, R70, R2 ;  /* 0x0000000246027221 */ /* 0x000fe20000010000 */
[----:B------:R-:W3:Y:S01]  /*87c0*/  MUFU.EX2 R123, R123 ;  /* 0x0000007b007b7308 */ /* 0x000ee20000000800 */
[----:B------:R-:W-:Y:S03]  /*87d0*/  FADD.FTZ R0, R72, R45 ;  /* 0x0000002d48007221 */ /* 0x000fe60000010000 */
[----:B------:R-:W-:Y:S01]  /*87e0*/  FADD.FTZ R40, R74, R41 ;  /* 0x000000294a287221 */ /* 0x000fe20000010000 */
[----:B-1----:R-:W-:Y:S01]  /*87f0*/  F2FP.BF16.PACK_AB R164, R121, R120 ;  /* 0x0000007879a4723e */ /* 0x002fe200000010ff */
[----:B------:R-:W-:Y:S02]  /*8800*/  FADD.FTZ R41, R69, R42 ;  /* 0x0000002a45297221 */ /* 0x000fe40000010000 */
[----:B------:R-:W-:Y:S02]  /*8810*/  FADD.FTZ R2, R71, R2 ;  /* 0x0000000247027221 */ /* 0x000fe40000010000 */
        /* <DEDUP_REMOVED lines=20> */
[----:B------:R-:W3:Y:S01]  /*8960*/  MUFU.EX2 R172, R172 ;  /* 0x000000ac00ac7308 */ /* 0x000ee20000000800 */
[----:B------:R-:W-:Y:S02]  /*8970*/  FADD.FTZ R2, R89, R2 ;  /* 0x0000000259027221 */ /* 0x000fe40000010000 */
[----:B------:R-:W-:Y:S01]  /*8980*/  FADD.FTZ R0, R91, R0 ;  /* 0x000000005b007221 */ /* 0x000fe20000010000 */
[----:B-1----:R-:W-:Y:S01]  /*8990*/  F2FP.BF16.PACK_AB R166, R135, R124 ;  /* 0x0000007c87a6723e */ /* 0x002fe200000010ff */
[----:B------:R-:W-:Y:S02]  /*89a0*/  FADD.FTZ R2, R92, R2 ;  /* 0x000000025c027221 */ /* 0x000fe40000010000 */
[----:B------:R-:W-:Y:S02]  /*89b0*/  FADD.FTZ R0, R94, R0 ;  /* 0x000000005e007221 */ /* 0x000fe40000010000 */
[----:B------:R-:W-:Y:S01]  /*89c0*/  FADD.FTZ R6, R93, R2 ;  /* 0x000000025d067221 */ /* 0x000fe20000010000 */
[----:B---3--:R-:W-:Y:S07]  /*89d0*/  F2FP.BF16.PACK_AB R167, R172, R126 ;  /* 0x0000007eaca7723e */ /* 0x008fee00000010ff */
[C---:B------:R-:W-:Y:S07]  /*89e0*/  HMMA.16816.F32.BF16 R140, R164.reuse, R152, R8 ;  /* 0x00000098a48c723c */ /* 0x040fee0000041808 */
[----:B------:R-:W-:Y:S01]  /*89f0*/  FADD.FTZ R8, R96, R4 ;  /* 0x0000000460087221 */ /* 0x000fe20000010000 */
[-C--:B------:R-:W-:Y:S04]  /*8a00*/  HMMA.16816.F32.BF16 R148, R164, R154.reuse, R12 ;  /* 0x0000009aa494723c */ /* 0x080fe8000004180c */
[----:B------:R-:W-:Y:S02]  /*8a10*/  FADD.FTZ R4, R98, R5 ;  /* 0x0000000562047221 */ /* 0x000fe40000010000 */
[----:B------:R-:W-:Y:S02]  /*8a20*/  FADD.FTZ R8, R97, R8 ;  /* 0x0000000861087221 */ /* 0x000fe40000010000 */
[----:B------:R-:W-:Y:S01]  /*8a30*/  FADD.FTZ R7, R99, R4 ;  /* 0x0000000463077221 */ /* 0x000fe20000010000 */
[C---:B------:R-:W-:Y:S04]  /*8a40*/  HMMA.16816.F32.BF16 R152, R168.reuse, R154, R16 ;  /* 0x0000009aa898723c */ /* 0x040fe80000041810 */
[----:B------:R-:W-:Y:S02]  /*8a50*/  FADD.FTZ R5, R95, R0 ;  /* 0x000000005f057221 */ /* 0x000fe40000010000 */
[----:B------:R-:W-:Y:S02]  /*8a60*/  FADD.FTZ R4, R100, R8 ;  /* 0x0000000864047221 */ /* 0x000fe40000010000 */
[----:B------:R-:W-:Y:S01]  /*8a70*/  FADD.FTZ R2, R102, R7 ;  /* 0x0000000766027221 */ /* 0x000fe20000010000 */
[-C--:B--2---:R-:W-:Y:S03]  /*8a80*/  HMMA.16816.F32.BF16 R156, R168, R36.reuse, R20 ;  /* 0x00000024a89c723c */ /* 0x084fe60000041814 */
[----:B------:R-:W-:Y:S02]  /*8a90*/  FADD.FTZ R0, R104, R6 ;  /* 0x0000000668007221 */ /* 0x000fe40000010000 */
[----:B------:R-:W-:Y:S02]  /*8aa0*/  FADD.FTZ R5, R106, R5 ;  /* 0x000000056a057221 */ /* 0x000fe40000010000 */
[----:B------:R-:W-:Y:S01]  /*8ab0*/  FADD.FTZ R4, R101, R4 ;  /* 0x0000000465047221 */ /* 0x000fe20000010000 */
[C---:B------:R-:W-:Y:S04]  /*8ac0*/  HMMA.16816.F32.BF16 R160, R164.reuse, R36, R24 ;  /* 0x00000024a4a0723c */ /* 0x040fe80000041818 */
[----:B------:R-:W-:Y:S02]  /*8ad0*/  FADD.FTZ R2, R103, R2 ;  /* 0x0000000267027221 */ /* 0x000fe40000010000 */
[----:B------:R-:W-:Y:S02]  /*8ae0*/  FADD.FTZ R6, R105, R0 ;  /* 0x0000000069067221 */ /* 0x000fe40000010000 */
[----:B------:R-:W-:Y:S01]  /*8af0*/  FADD.FTZ R0, R107, R5 ;  /* 0x000000056b007221 */ /* 0x000fe20000010000 */
[-C--:B------:R-:W-:Y:S03]  /*8b00*/  HMMA.16816.F32.BF16 R164, R164, R38.reuse, R28 ;  /* 0x00000026a4a4723c */ /* 0x080fe6000004181c */
[----:B------:R-:W-:Y:S02]  /*8b10*/  FADD.FTZ R4, R112, R4 ;  /* 0x0000000470047221 */ /* 0x000fe40000010000 */
[----:B------:R-:W-:Y:S02]  /*8b20*/  FADD.FTZ R2, R114, R2 ;  /* 0x0000000272027221 */ /* 0x000fe40000010000 */
[----:B------:R-:W-:Y:S01]  /*8b30*/  FADD.FTZ R5, R108, R6 ;  /* 0x000000066c057221 */ /* 0x000fe20000010000 */
[----:B------:R-:W-:Y:S04]  /*8b40*/  HMMA.16816.F32.BF16 R168, R168, R38, R32 ;  /* 0x00000026a8a8723c */ /* 0x000fe80000041820 */
[----:B------:R-:W-:Y:S02]  /*8b50*/  FADD.FTZ R0, R110, R0 ;  /* 0x000000006e007221 */ /* 0x000fe40000010000 */
[----:B------:R-:W-:Y:S02]  /*8b60*/  FADD.FTZ R4, R113, R4 ;  /* 0x0000000471047221 */ /* 0x000fe40000010000 */
[----:B------:R-:W-:Y:S04]  /*8b70*/  FADD.FTZ R7, R115, R2 ;  /* 0x0000000273077221 */ /* 0x000fe80000010000 */
[----:B------:R-:W-:Y:S02]  /*8b80*/  FADD.FTZ R2, R109, R5 ;  /* 0x000000056d027221 */ /* 0x000fe40000010000 */
        /* <DEDUP_REMOVED lines=13> */
[----:B------:R-:W-:Y:S01]  /*8c60*/  FADD.FTZ R219, R133, R6 ;  /* 0x0000000685db7221 */ /* 0x000fe20000010000 */
[----:B------:R-:W-:Y:S01]  /*8c70*/  MOV R133, R137 ;  /* 0x0000008900857202 */ /* 0x000fe20000000f00 */
[----:B------:R-:W-:Y:S01]  /*8c80*/  FADD.FTZ R222, R134, R5 ;  /* 0x0000000586de7221 */ /* 0x000fe20000010000 */
[----:B------:R-:W-:Y:S01]  /*8c90*/  MOV R134, R136 ;  /* 0x0000008800867202 */ /* 0x000fe20000000f00 */
[----:B------:R-:W-:Y:S01]  /*8ca0*/  FADD.FTZ R221, R135, R2 ;  /* 0x0000000287dd7221 */ /* 0x000fe20000010000 */
[----:B------:R-:W-:Y:S01]  /*8cb0*/  MOV R135, R3 ;  /* 0x0000000300877202 */ /* 0x000fe20000000f00 */
[----:B------:R-:W-:Y:S01]  /*8cc0*/  FADD.FTZ R220, R172, R0 ;  /* 0x00000000acdc7221 */ /* 0x000fe20000010000 */
[----:B------:R-:W-:-:S05]  /*8cd0*/  @P0 BRA `(.L_x_3) ;  /* 0xffffcb1000000947 */ /* 0x000fca000383ffff */
.L_x_2:
[----:B------:R-:W1:Y:S01]  /*8ce0*/  SHFL.BFLY PT, R5, R219, 0x2, 0x1f ;  /* 0x0c401f00db057f89 */ /* 0x000e6200000e0000 */
[----:B------:R-:W-:Y:S01]  /*8cf0*/  ULDC.U8 UR4, c[0x0][0x329] ;  /* 0x0000ca4000047ab9 */ /* 0x000fe20000000000 */
[----:B------:R-:W-:Y:S01]  /*8d00*/  BSSY B0, `(.L_x_6) ;  /* 0x00000d5000007945 */ /* 0x000fe20003800000 */
[----:B------:R-:W-:Y:S01]  /*8d10*/  ISETP.NE.AND P0, PT, RZ, UR4, PT ;  /* 0x00000004ff007c0c */ /* 0x000fe2000bf05270 */
[----:B------:R-:W2:Y:S01]  /*8d20*/  SHFL.BFLY PT, R4, R222, 0x2, 0x1f ;  /* 0x0c401f00de047f89 */ /* 0x000ea200000e0000 */
[----:B------:R-:W-:-:S02]  /*8d30*/  ULDC.U8 UR5, c[0x0][0x328] ;  /* 0x0000ca0000057ab9 */ /* 0x000fc40000000000 */
[----:B------:R-:W-:Y:S01]  /*8d40*/  ISETP.NE.AND P1, PT, RZ, UR5, PT ;  /* 0x00000005ff007c0c */ /* 0x000fe2000bf25270 */
[----:B------:R-:W3:Y:S04]  /*8d50*/  SHFL.BFLY PT, R0, R220, 0x2, 0x1f ;  /* 0x0c401f00dc007f89 */ /* 0x000ee800000e0000 */
[----:B------:R-:W4:Y:S04]  /*8d60*/  SHFL.BFLY PT, R2, R221, 0x2, 0x1f ;  /* 0x0c401f00dd027f89 */ /* 0x000f2800000e0000 */
[----:B------:R-:W5:Y:S01]  /*8d70*/  S2R R27, SR_TID.X ;  /* 0x00000000001b7919 */ /* 0x000f620000002100 */
[----:B------:R-:W-:-:S05]  /*8d80*/  @P0 MOV R25, c[0x0][0x210] ;  /* 0x0000840000190a02 */ /* 0x000fca0000000f00 */
[----:B------:R-:W-:Y:S02]  /*8d90*/  @P0 IMAD R25, R25, c[0x0][0x214], RZ ;  /* 0x0000850019190a24 */ /* 0x000fe400078e02ff */
[----:B-1----:R-:W-:Y:S02]  /*8da0*/  FADD.FTZ R5, R5, R219 ;  /* 0x000000db05057221 */ /* 0x002fe40000010000 */
[----:B--2---:R-:W-:-:S03]  /*8db0*/  FADD.FTZ R4, R4, R222 ;  /* 0x000000de04047221 */ /* 0x004fc60000010000 */
[----:B------:R-:W1:Y:S01]  /*8dc0*/  SHFL.BFLY PT, R9, R5, 0x1, 0x1f ;  /* 0x0c201f0005097f89 */ /* 0x000e6200000e0000 */
[----:B---3--:R-:W-:-:S03]  /*8dd0*/  FADD.FTZ R0, R0, R220 ;  /* 0x000000dc00007221 */ /* 0x008fc60000010000 */
[----:B------:R-:W2:Y:S01]  /*8de0*/  SHFL.BFLY PT, R8, R4, 0x1, 0x1f ;  /* 0x0c201f0004087f89 */ /* 0x000ea200000e0000 */
[----:B----4-:R-:W-:-:S03]  /*8df0*/  FADD.FTZ R2, R2, R221 ;  /* 0x000000dd02027221 */ /* 0x010fc60000010000 */
[----:B------:R-:W3:Y:S01]  /*8e00*/  SHFL.BFLY PT, R6, R0, 0x1, 0x1f ;  /* 0x0c201f0000067f89 */ /* 0x000ee200000e0000 */
[----:B-----5:R-:W-:-:S03]  /*8e10*/  SHF.R.S32.HI R26, RZ, 0x1f, R27 ;  /* 0x0000001fff1a7819 */ /* 0x020fc6000001141b */
[----:B------:R-:W4:Y:S01]  /*8e20*/  SHFL.BFLY PT, R7, R2, 0x1, 0x1f ;  /* 0x0c201f0002077f89 */ /* 0x000f2200000e0000 */
[----:B-1----:R-:W-:Y:S02]  /*8e30*/  FADD.FTZ R23, R5, R9 ;  /* 0x0000000905177221 */ /* 0x002fe40000010000 */
[----:B--2---:R-:W-:-:S03]  /*8e40*/  FADD.FTZ R22, R4, R8 ;  /* 0x0000000804167221 */ /* 0x004fc60000010000 */
[----:B------:R-:W-:Y:S01]  /*8e50*/  FSETP.NE.FTZ.AND P6, PT, R23, RZ, PT ;  /* 0x000000ff1700720b */ /* 0x000fe20003fd5000 */
[----:B------:R-:W-:Y:S02]  /*8e60*/  IMAD.MOV.U32 R4, RZ, RZ, 0x3f800000 ;  /* 0x3f800000ff047424 */ /* 0x000fe400078e00ff */
[----:B---3--:R-:W-:Y:S01]  /*8e70*/  FADD.FTZ R24, R0, R6 ;  /* 0x0000000600187221 */ /* 0x008fe20000010000 */
[----:B------:R-:W-:Y:S01]  /*8e80*/  FSETP.NE.FTZ.AND P5, PT, R22, RZ, PT ;  /* 0x000000ff1600720b */ /* 0x000fe20003fb5000 */
[----:B------:R-:W-:Y:S01]  /*8e90*/  @!P0 IMAD.MOV.U32 R8, RZ, RZ, c[0x0][0x214] ;  /* 0x00008500ff088624 */ /* 0x000fe200078e00ff */
[----:B------:R-:W-:Y:S01]  /*8ea0*/  MOV R0, 0x3f800000 ;  /* 0x3f80000000007802 */ /* 0x000fe20000000f00 */
[----:B----4-:R-:W-:Y:S01]  /*8eb0*/  FADD.FTZ R21, R2, R7 ;  /* 0x0000000702157221 */ /* 0x010fe20000010000 */
[CC--:B------:R-:W-:Y:S01]  /*8ec0*/  LEA.HI R6, R26.reuse, R27.reuse, RZ, 0x2 ;  /* 0x0000001b1a067211 */ /* 0x0c0fe200078f10ff */
[----:B------:R-:W-:Y:S01]  /*8ed0*/  IMAD.MOV.U32 R2, RZ, RZ, 0x3f800000 ;  /* 0x3f800000ff027424 */ /* 0x000fe200078e00ff */
[----:B------:R-:W-:-:S02]  /*8ee0*/  LEA.HI R26, R26, R27, RZ, 0x5 ;  /* 0x0000001b1a1a7211 */ /* 0x000fc400078f28ff */
[----:B------:R-:W-:Y:S01]  /*8ef0*/  FSETP.NE.FTZ.AND P4, PT, R21, RZ, PT ;  /* 0x000000ff1500720b */ /* 0x000fe20003f95000 */
[----:B------:R-:W1:Y:S01]  /*8f00*/  @P6 MUFU.RCP R0, R23 ;  /* 0x0000001700006308 */ /* 0x000e620000001000 */
[----:B------:R-:W-:Y:S02]  /*8f10*/  LOP3.LUT R5, R6, 0xfffffffc, RZ, 0xc0, !PT ;  /* 0xfffffffc06057812 */ /* 0x000fe400078ec0ff */
[----:B------:R-:W-:Y:S02]  /*8f20*/  FSETP.NE.FTZ.AND P3, PT, R24, RZ, PT ;  /* 0x000000ff1800720b */ /* 0x000fe40003f75000 */
[----:B------:R-:W-:Y:S02]  /*8f30*/  SHF.R.S32.HI R7, RZ, 0x5, R26 ;  /* 0x00000005ff077819 */ /* 0x000fe4000001141a */
[----:B------:R-:W-:Y:S01]  /*8f40*/  IADD3 R5, -R5, R27, RZ ;  /* 0x0000001b05057210 */ /* 0x000fe20007ffe1ff */
[----:B------:R-:W2:Y:S01]  /*8f50*/  @P5 MUFU.RCP R4, R22 ;  /* 0x0000001600045308 */ /* 0x000ea20000001000 */
[----:B------:R-:W-:-:S02]  /*8f60*/  @!P0 SEL R25, R8, c[0x0][0x234], !P1 ;  /* 0x00008d0008198a07 */ /* 0x000fc40004800000 */
[----:B------:R-:W-:Y:S02]  /*8f70*/  LEA R9, R7, R5, 0x8 ;  /* 0x0000000507097211 */ /* 0x000fe400078e40ff */
[----:B------:R-:W-:Y:S02]  /*8f80*/  SHF.R.S32.HI R5, RZ, 0x2, R6 ;  /* 0x00000002ff057819 */ /* 0x000fe40000011406 */
[----:B------:R-:W-:Y:S01]  /*8f90*/  ISETP.NE.OR P1, PT, RZ, UR4, !P1 ;  /* 0x00000004ff007c0c */ /* 0x000fe2000cf25670 */
[C---:B-1----:R-:W-:Y:S01]  /*8fa0*/  FMUL.FTZ R144, R0.reuse, R144 ;  /* 0x0000009000907220 */ /* 0x042fe20000410000 */
[----:B------:R-:W1:Y:S01]  /*8fb0*/  @P4 MUFU.RCP R2, R21 ;  /* 0x0000001500024308 */ /* 0x000e620000001000 */
[C---:B------:R-:W-:Y:S02]  /*8fc0*/  FMUL.FTZ R18, R0.reuse, R145 ;  /* 0x0000009100127220 */ /* 0x040fe40000410000 */
[C---:B------:R-:W-:Y:S02]  /*8fd0*/  FMUL.FTZ R152, R0.reuse, R152 ;  /* 0x0000009800987220 */ /* 0x040fe40000410000 */
[----:B------:R-:W-:Y:S01]  /*8fe0*/  FMUL.FTZ R17, R0, R153 ;  /* 0x0000009900117220 */ /* 0x000fe20000410000 */
[----:B------:R-:W-:Y:S01]  /*8ff0*/  F2FP.BF16.PACK_AB R18, R18, R144 ;  /* 0x000000901212723e */ /* 0x000fe200000010ff */
[----:B------:R-:W-:-:S02]  /*9000*/  FMUL.FTZ R156, R0, R156 ;  /* 0x0000009c009c7220 */ /* 0x000fc40000410000 */
[C---:B------:R-:W-:Y:S01]  /*9010*/  FMUL.FTZ R13, R0.reuse, R157 ;  /* 0x0000009d000d7220 */ /* 0x040fe20000410000 */
[----:B------:R-:W-:Y:S01]  /*9020*/  F2FP.BF16.PACK_AB R17, R17, R152 ;  /* 0x000000981111723e */ /* 0x000fe200000010ff */
[C---:B------:R-:W-:Y:S02]  /*9030*/  FMUL.FTZ R168, R0.reuse, R168 ;  /* 0x000000a800a87220 */ /* 0x040fe40000410000 */
[----:B------:R-:W-:Y:S01]  /*9040*/  FMUL.FTZ R8, R0, R169 ;  /* 0x000000a900087220 */ /* 0x000fe20000410000 */
[----:B------:R-:W-:Y:S01]  /*9050*/  F2FP.BF16.PACK_AB R13, R13, R156 ;  /* 0x0000009c0d0d723e */ /* 0x000fe200000010ff */
[----:B------:R-:W-:Y:S02]  /*9060*/  IMAD.MOV.U32 R0, RZ, RZ, 0x3f800000 ;  /* 0x3f800000ff007424 */ /* 0x000fe400078e00ff */
[----:B--2---:R-:W-:Y:S01]  /*9070*/  FMUL.FTZ R146, R4, R146 ;  /* 0x0000009204927220 */ /* 0x004fe20000410000 */
[----:B------:R-:W-:Y:S01]  /*9080*/  F2FP.BF16.PACK_AB R8, R8, R168 ;  /* 0x000000a80808723e */ /* 0x000fe200000010ff */
[----:B------:R-:W-:-:S02]  /*9090*/  FMUL.FTZ R20, R4, R147 ;  /* 0x0000009304147220 */ /* 0x000fc40000410000 */
[C---:B------:R-:W-:Y:S01]  /*90a0*/  FMUL.FTZ R154, R4.reuse, R154 ;  /* 0x0000009a049a7220 */ /* 0x040fe20000410000 */
[----:B------:R-:W2:Y:S01]  /*90b0*/  @P3 MUFU.RCP R0, R24 ;  /* 0x0000001800003308 */ /* 0x000ea20000001000 */
[----:B------:R-:W-:Y:S01]  /*90c0*/  FMUL.FTZ R16, R4, R155 ;  /* 0x0000009b04107220 */ /* 0x000fe20000410000 */
[----:B------:R-:W-:Y:S01]  /*90d0*/  F2FP.BF16.PACK_AB R20, R20, R146 ;  /* 0x000000921414723e */ /* 0x000fe200000010ff */
[C---:B------:R-:W-:Y:S02]  /*90e0*/  FMUL.FTZ R158, R4.reuse, R158 ;  /* 0x0000009e049e7220 */ /* 0x040fe40000410000 */
[----:B------:R-:W-:Y:S01]  /*90f0*/  FMUL.FTZ R12, R4, R159 ;  /* 0x0000009f040c7220 */ /* 0x000fe20000410000 */
[----:B------:R-:W-:Y:S01]  /*9100*/  F2FP.BF16.PACK_AB R16, R16, R154 ;  /* 0x0000009a1010723e */ /* 0x000fe200000010ff */
[C---:B------:R-:W-:Y:S02]  /*9110*/  FMUL.FTZ R170, R4.reuse, R170 ;  /* 0x000000aa04aa7220 */ /* 0x040fe40000410000 */
[----:B------:R-:W-:Y:S01]  /*9120*/  FMUL.FTZ R7, R4, R171 ;  /* 0x000000ab04077220 */ /* 0x000fe20000410000 */
[----:B------:R-:W-:Y:S01]  /*9130*/  SHF.R.S32.HI R4, RZ, 0x1f, R5 ;  /* 0x0000001fff047819 */ /* 0x000fe20000011405 */
[----:B-1----:R-:W-:Y:S01]  /*9140*/  FMUL.FTZ R140, R2, R140 ;  /* 0x0000008c028c7220 */ /* 0x002fe20000410000 */
[----:B------:R-:W-:Y:S01]  /*9150*/  F2FP.BF16.PACK_AB R12, R12, R158 ;  /* 0x0000009e0c0c723e */ /* 0x000fe200000010ff */
[----:B------:R-:W-:Y:S01]  /*9160*/  FMUL.FTZ R19, R2, R141 ;  /* 0x0000008d02137220 */ /* 0x000fe20000410000 */
[----:B------:R-:W-:Y:S01]  /*9170*/  LEA.HI R4, R4, R5, RZ, 0x3 ;  /* 0x0000000504047211 */ /* 0x000fe200078f18ff */
[C---:B------:R-:W-:Y:S01]  /*9180*/  FMUL.FTZ R148, R2.reuse, R148 ;  /* 0x0000009402947220 */ /* 0x040fe20000410000 */
[----:B------:R-:W-:Y:S01]  /*9190*/  F2FP.BF16.PACK_AB R7, R7, R170 ;  /* 0x000000aa0707723e */ /* 0x000fe200000010ff */
[----:B------:R-:W-:Y:S01]  /*91a0*/  FMUL.FTZ R14, R2, R149 ;  /* 0x00000095020e7220 */ /* 0x000fe20000410000 */
[----:B------:R-:W-:Y:S01]  /*91b0*/  LOP3.LUT R4, R4, 0xfffffff8, RZ, 0xc0, !PT ;  /* 0xfffffff804047812 */ /* 0x000fe200078ec0ff */
[C---:B------:R-:W-:Y:S01]  /*91c0*/  FMUL.FTZ R160, R2.reuse, R160 ;  /* 0x000000a002a07220 */ /* 0x040fe20000410000 */
[----:B------:R-:W-:Y:S01]  /*91d0*/  F2FP.BF16.PACK_AB R19, R19, R140 ;  /* 0x0000008c1313723e */ /* 0x000fe200000010ff */
[C---:B------:R-:W-:Y:S01]  /*91e0*/  FMUL.FTZ R11, R2.reuse, R161 ;  /* 0x000000a1020b7220 */ /* 0x040fe20000410000 */
[----:B------:R-:W-:Y:S01]  /*91f0*/  IADD3 R4, R5, -R4, RZ ;  /* 0x8000000405047210 */ /* 0x000fe20007ffe0ff */
[----:B------:R-:W-:Y:S01]  /*9200*/  FMUL.FTZ R164, R2, R164 ;  /* 0x000000a402a47220 */ /* 0x000fe20000410000 */
[----:B------:R-:W-:Y:S01]  /*9210*/  F2FP.BF16.PACK_AB R14, R14, R148 ;  /* 0x000000940e0e723e */ /* 0x000fe200000010ff */
[----:B------:R-:W-:Y:S01]  /*9220*/  FMUL.FTZ R6, R2, R165 ;  /* 0x000000a502067220 */ /* 0x000fe20000410000 */
[----:B------:R-:W-:Y:S01]  /*9230*/  LEA.HI R2, R4, R4, RZ, 0x1 ;  /* 0x0000000404027211 */ /* 0x000fe200078f08ff */
[C---:B--2---:R-:W-:Y:S01]  /*9240*/  FMUL.FTZ R143, R0.reuse, R143 ;  /* 0x0000008f008f7220 */ /* 0x044fe20000410000 */
[----:B------:R-:W-:Y:S01]  /*9250*/  F2FP.BF16.PACK_AB R11, R11, R160 ;  /* 0x000000a00b0b723e */ /* 0x000fe200000010ff */
[----:B------:R-:W-:Y:S01]  /*9260*/  FMUL.FTZ R142, R0, R142 ;  /* 0x0000008e008e7220 */ /* 0x000fe20000410000 */
[----:B------:R-:W-:Y:S01]  /*9270*/  F2FP.BF16.PACK_AB R6, R6, R164 ;  /* 0x000000a40606723e */ /* 0x000fe200000010ff */
[----:B------:R-:W-:-:S02]  /*9280*/  FMUL.FTZ R151, R0, R151 ;  /* 0x0000009700977220 */ /* 0x000fc40000410000 */
[C---:B------:R-:W-:Y:S01]  /*9290*/  FMUL.FTZ R15, R0.reuse, R150 ;  /* 0x00000096000f7220 */ /* 0x040fe20000410000 */
[----:B------:R-:W-:Y:S01]  /*92a0*/  F2FP.BF16.PACK_AB R142, R143, R142 ;  /* 0x0000008e8f8e723e */ /* 0x000fe200000010ff */
[C---:B------:R-:W-:Y:S02]  /*92b0*/  FMUL.FTZ R163, R0.reuse, R163 ;  /* 0x000000a300a37220 */ /* 0x040fe40000410000 */
[C---:B------:R-:W-:Y:S01]  /*92c0*/  FMUL.FTZ R10, R0.reuse, R162 ;  /* 0x000000a2000a7220 */ /* 0x040fe20000410000 */
[----:B------:R-:W-:Y:S01]  /*92d0*/  F2FP.BF16.PACK_AB R15, R151, R15 ;  /* 0x0000000f970f723e */ /* 0x000fe200000010ff */
[C---:B------:R-:W-:Y:S02]  /*92e0*/  FMUL.FTZ R167, R0.reuse, R167 ;  /* 0x000000a700a77220 */ /* 0x040fe40000410000 */
[----:B------:R-:W-:Y:S01]  /*92f0*/  FMUL.FTZ R166, R0, R166 ;  /* 0x000000a600a67220 */ /* 0x000fe20000410000 */
[----:B------:R-:W-:Y:S02]  /*9300*/  SHF.R.S32.HI R0, RZ, 0x1, R2 ;  /* 0x00000001ff007819 */ /* 0x000fe40000011402 */
[----:B------:R-:W-:-:S02]  /*9310*/  LOP3.LUT R2, R2, 0x3fffffe, RZ, 0xc0, !PT ;  /* 0x03fffffe02027812 */ /* 0x000fc400078ec0ff */
[----:B------:R-:W-:Y:S01]  /*9320*/  F2FP.BF16.PACK_AB R10, R163, R10 ;  /* 0x0000000aa30a723e */ /* 0x000fe200000010ff */
[----:B------:R-:W-:Y:S01]  /*9330*/  IMAD.SHL.U32 R5, R0, 0x40, RZ ;  /* 0x0000004000057824 */ /* 0x000fe200078e00ff */
[----:B------:R-:W-:Y:S02]  /*9340*/  IADD3 R2, R4, -R2, RZ ;  /* 0x8000000204027210 */ /* 0x000fe40007ffe0ff */
[----:B------:R-:W-:Y:S02]  /*9350*/  LOP3.LUT R4, R0, 0x1, RZ, 0xc0, !PT ;  /* 0x0000000100047812 */ /* 0x000fe400078ec0ff */
[----:B------:R-:W-:Y:S01]  /*9360*/  LOP3.LUT R5, R5, 0xc0, RZ, 0xc0, !PT ;  /* 0x000000c005057812 */ /* 0x000fe200078ec0ff */
[----:B------:R-:W-:Y:S01]  /*9370*/  IMAD R2, R2, 0x10, R9 ;  /* 0x0000001002027824 */ /* 0x000fe200078e0209 */
[----:B------:R-:W-:Y:S02]  /*9380*/  ISETP.NE.U32.AND P2, PT, R4, 0x1, PT ;  /* 0x000000010400780c */ /* 0x000fe40003f45070 */
[----:B------:R-:W-:-:S02]  /*9390*/  LEA.HI R4, R5, R5, RZ, 0x1d ;  /* 0x0000000505047211 */ /* 0x000fc400078fe8ff */
[----:B------:R-:W-:Y:S02]  /*93a0*/  MOV R9, 0xfffffff0 ;  /* 0xfffffff000097802 */ /* 0x000fe40000000f00 */
[----:B------:R-:W-:Y:S01]  /*93b0*/  F2FP.BF16.PACK_AB R5, R167, R166 ;  /* 0x000000a6a705723e */ /* 0x000fe200000010ff */
[----:B------:R-:W-:Y:S01]  /*93c0*/  IMAD.U32 R2, R2, 0x2, R4 ;  /* 0x0000000202027824 */ /* 0x000fe200078e0004 */
[----:B------:R-:W-:Y:S02]  /*93d0*/  SEL R9, R9, 0x10, !P2 ;  /* 0x0000001009097807 */ /* 0x000fe40005000000 */
[----:B------:R-:W-:Y:S02]  /*93e0*/  LOP3.LUT P2, RZ, R0, 0x2, RZ, 0xc0, !PT ;  /* 0x0000000200ff7812 */ /* 0x000fe4000784c0ff */
[----:B------:R-:W-:-:S04]  /*93f0*/  SHF.L.U32 R0, R2, 0x1, RZ ;  /* 0x0000000102007819 */ /* 0x000fc800000006ff */
[C---:B------:R-:W-:Y:S01]  /*9400*/  IADD3 R2, R0.reuse, 0x20, RZ ;  /* 0x0000002000027810 */ /* 0x040fe20007ffe0ff */
[C---:B------:R-:W-:Y:S01]  /*9410*/  IMAD.IADD R4, R0.reuse, 0x1, R9 ;  /* 0x0000000100047824 */ /* 0x040fe200078e0209 */
[----:B------:R-:W-:Y:S04]  /*9420*/  STS [R0], R18 ;  /* 0x0000001200007388 */ /* 0x000fe80000000800 */
[----:B------:R-:W-:Y:S01]  /*9430*/  STS [R0+0x200], R20 ;  /* 0x0002001400007388 */ /* 0x000fe20000000800 */
[----:B------:R-:W-:-:S03]  /*9440*/  @P2 IADD3 R2, R0, -0x20, RZ ;  /* 0xffffffe000022810 */ /* 0x000fc60007ffe0ff */
[----:B------:R-:W-:Y:S04]  /*9450*/  STS [R4], R17 ;  /* 0x0000001104007388 */ /* 0x000fe80000000800 */
[----:B------:R1:W-:Y:S04]  /*9460*/  STS [R4+0x200], R16 ;  /* 0x0002001004007388 */ /* 0x0003e80000000800 */
[----:B------:R-:W-:Y:S04]  /*9470*/  STS [R0+0x1000], R19 ;  /* 0x0010001300007388 */ /* 0x000fe80000000800 */
[----:B------:R2:W-:Y:S04]  /*9480*/  STS [R0+0x1200], R142 ;  /* 0x0012008e00007388 */ /* 0x0005e80000000800 */
[----:B------:R3:W-:Y:S04]  /*9490*/  STS [R4+0x1000], R14 ;  /* 0x0010000e04007388 */ /* 0x0007e80000000800 */
[----:B------:R4:W-:Y:S04]  /*94a0*/  STS [R4+0x1200], R15 ;  /* 0x0012000f04007388 */ /* 0x0009e80000000800 */
[----:B------:R5:W-:Y:S04]  /*94b0*/  STS [R2], R13 ;  /* 0x0000000d02007388 */ /* 0x000be80000000800 */
[----:B------:R5:W-:Y:S01]  /*94c0*/  STS [R2+0x200], R12 ;  /* 0x0002000c02007388 */ /* 0x000be20000000800 */
[----:B-1----:R-:W-:-:S03]  /*94d0*/  MOV R16, 0x7f800000 ;  /* 0x7f80000000107802 */ /* 0x002fc60000000f00 */
[----:B------:R-:W1:Y:S04]  /*94e0*/  S2R R18, SR_CTAID.Y ;  /* 0x0000000000127919 */ /* 0x000e680000002600 */
[----:B------:R-:W1:Y:S01]  /*94f0*/  S2R R17, SR_CTAID.X ;  /* 0x0000000000117919 */ /* 0x000e620000002500 */
[----:B--2---:R-:W-:Y:S02]  /*9500*/  IADD3 R0, R9, R2, RZ ;  /* 0x0000000209007210 */ /* 0x004fe40007ffe0ff */
[----:B------:R-:W2:Y:S01]  /*9510*/  @P6 MUFU.LG2 R9, R23 ;  /* 0x0000001700096308 */ /* 0x000ea20000000c00 */
[----:B------:R-:W2:Y:S01]  /*9520*/  S2R R19, SR_CTAID.Z ;  /* 0x0000000000137919 */ /* 0x000ea20000002700 */
[----:B---3--:R-:W-:-:S03]  /*9530*/  MOV R14, 0x7f800000 ;  /* 0x7f800000000e7802 */ /* 0x008fc60000000f00 */
[----:B------:R3:W-:Y:S01]  /*9540*/  STS [R0], R8 ;  /* 0x0000000800007388 */ /* 0x0007e20000000800 */
[----:B----4-:R-:W-:-:S03]  /*9550*/  MOV R15, 0x7f800000 ;  /* 0x7f800000000f7802 */ /* 0x010fc60000000f00 */
[----:B------:R-:W-:Y:S01]  /*9560*/  STS [R0+0x200], R7 ;  /* 0x0002000700007388 */ /* 0x000fe20000000800 */
[----:B-----5:R-:W-:-:S03]  /*9570*/  IMAD.MOV.U32 R13, RZ, RZ, 0x7f800000 ;  /* 0x7f800000ff0d7424 */ /* 0x020fc600078e00ff */
[----:B------:R-:W-:Y:S04]  /*9580*/  STS [R2+0x1000], R11 ;  /* 0x0010000b02007388 */ /* 0x000fe80000000800 */
[----:B------:R4:W-:Y:S01]  /*9590*/  STS [R2+0x1200], R10 ;  /* 0x0012000a02007388 */ /* 0x0009e20000000800 */
[----:B-1----:R-:W-:-:S03]  /*95a0*/  @!P1 IMAD R12, R18, c[0x0][0x214], RZ ;  /* 0x00008500120c9a24 */ /* 0x002fc600078e02ff */
[----:B------:R1:W-:Y:S04]  /*95b0*/  STS [R0+0x1000], R6 ;  /* 0x0010000600007388 */ /* 0x0003e80000000800 */
[----:B------:R5:W-:Y:S04]  /*95c0*/  STS [R0+0x1200], R5 ;  /* 0x0012000500007388 */ /* 0x000be80000000800 */
[----:B------:R-:W-:Y:S06]  /*95d0*/  BAR.SYNC.DEFER_BLOCKING 0x0 ;  /* 0x0000000000007b1d */ /* 0x000fec0000010000 */
[----:B---3--:R-:W3:Y:S01]  /*95e0*/  @P3 MUFU.LG2 R8, R24 ;  /* 0x0000001800083308 */ /* 0x008ee20000000c00 */
[----:B----4-:R-:W-:-:S07]  /*95f0*/  @P0 IMAD.MOV.U32 R2, RZ, RZ, 0x1 ;  /* 0x00000001ff020424 */ /* 0x010fce00078e00ff */
[----:B------:R-:W4:Y:S01]  /*9600*/  @P5 MUFU.LG2 R10, R22 ;  /* 0x00000016000a5308 */ /* 0x000f220000000c00 */
[----:B------:R-:W-:Y:S02]  /*9610*/  @!P0 IMAD R2, R25, c[0x0][0x1c0], RZ ;  /* 0x0000700019028a24 */ /* 0x000fe400078e02ff */
[----:B-1----:R-:W-:Y:S02]  /*9620*/  @P0 IMAD.MOV.U32 R6, RZ, RZ, c[0x0][0x210] ;  /* 0x00008400ff060624 */ /* 0x002fe400078e00ff */
[----:B------:R-:W-:Y:S01]  /*9630*/  IMAD R2, R18, R2, RZ ;  /* 0x0000000212027224 */ /* 0x000fe200078e02ff */
[----:B-----5:R-:W-:Y:S02]  /*9640*/  LOP3.LUT R0, R26, 0xffffffe0, RZ, 0xc0, !PT ;  /* 0xffffffe01a007812 */ /* 0x020fe400078ec0ff */
[----:B------:R-:W1:Y:S01]  /*9650*/  @P4 MUFU.LG2 R11, R21 ;  /* 0x00000015000b4308 */ /* 0x000e620000000c00 */
[----:B------:R-:W-:Y:S01]  /*9660*/  @!P0 IMAD.MOV.U32 R6, RZ, RZ, 0x1 ;  /* 0x00000001ff068424 */ /* 0x000fe200078e00ff */
[----:B------:R1:W1:Y:S01]  /*9670*/  LDS.128 R36, [R218] ;  /* 0x00000000da247984 */ /* 0x0002620000000c00 */
[----:B------:R-:W-:Y:S01]  /*9680*/  IADD3 R7, -R0, R27, RZ ;  /* 0x0000001b00077210 */ /* 0x000fe20007ffe1ff */
[----:B--2---:R-:W-:Y:S01]  /*9690*/  @P6 FMUL.FTZ R0, R9, 0.69314718246459960938 ;  /* 0x3f31721809006820 */ /* 0x004fe20000410000 */
[----:B------:R-:W-:Y:S01]  /*96a0*/  SEL R2, R2, RZ, P1 ;  /* 0x000000ff02027207 */ /* 0x000fe20000800000 */
[----:B------:R2:W2:Y:S01]  /*96b0*/  LDS.128 R32, [R218+0x800] ;  /* 0x00080000da207984 */ /* 0x0004a20000000c00 */
[----:B------:R-:W-:Y:S01]  /*96c0*/  LOP3.LUT P0, RZ, R7, 0x3, RZ, 0xc0, !PT ;  /* 0x0000000307ff7812 */ /* 0x000fe2000780c0ff */
[----:B------:R-:W-:Y:S01]  /*96d0*/  @P6 FFMA.FTZ R16, R138, c[0x0][0x238], R0 ;  /* 0x00008e008a106a23 */ /* 0x000fe20000010000 */
[----:B------:R-:W-:Y:S01]  /*96e0*/  CS2R R4, SRZ ;  /* 0x0000000000047805 */ /* 0x000fe2000001ff00 */
[----:B------:R1:W2:Y:S01]  /*96f0*/  LDS.128 R28, [R218+0x1000] ;  /* 0x00100000da1c7984 */ /* 0x0002a20000000c00 */
[----:B------:R-:W-:Y:S01]  /*9700*/  IMAD R0, R17, R6, RZ ;  /* 0x0000000611007224 */ /* 0x000fe200078e02ff */
[----:B------:R-:W-:Y:S01]  /*9710*/  @!P1 MOV R4, R12 ;  /* 0x0000000c00049202 */ /* 0x000fe20000000f00 */
[----:B------:R-:W-:Y:S01]  /*9720*/  IMAD R2, R19, R25, R2 ;  /* 0x0000001913027224 */ /* 0x000fe200078e0202 */
[----:B------:R-:W2:Y:S01]  /*9730*/  LDS.128 R216, [R218+0x1800] ;  /* 0x00180000dad87984 */ /* 0x000ea20000000c00 */
[----:B------:R-:W-:Y:S01]  /*9740*/  @!P1 SHF.R.S32.HI R5, RZ, 0x1f, R12 ;  /* 0x0000001fff059819 */ /* 0x000fe2000001140c */
[----:B---3--:R-:W-:Y:S01]  /*9750*/  @P3 FMUL.FTZ R7, R8, 0.69314718246459960938 ;  /* 0x3f31721808073820 */ /* 0x008fe20000410000 */
[----:B------:R-:W-:Y:S01]  /*9760*/  SHF.L.U32 R0, R0, 0x7, RZ ;  /* 0x0000000700007819 */ /* 0x000fe200000006ff */
[----:B----4-:R-:W-:-:S02]  /*9770*/  @P5 FMUL.FTZ R10, R10, 0.69314718246459960938 ;  /* 0x3f3172180a0a5820 */ /* 0x010fc40000410000 */
[----:B-1----:R-:W-:Y:S01]  /*9780*/  @P4 FMUL.FTZ R9, R11, 0.69314718246459960938 ;  /* 0x3f3172180b094820 */ /* 0x002fe20000410000 */
[----:B------:R-:W-:Y:S01]  /*9790*/  IADD3 R8, P2, P1, R0, R4, R2 ;  /* 0x0000000400087210 */ /* 0x000fe2000795e002 */
[----:B------:R-:W-:Y:S01]  /*97a0*/  @P5 FFMA.FTZ R15, R137, c[0x0][0x238], R10 ;  /* 0x00008e00890f5a23 */ /* 0x000fe2000001000a */
[----:B------:R-:W-:Y:S01]  /*97b0*/  SHF.R.S32.HI R0, RZ, 0x1f, R0 ;  /* 0x0000001fff007819 */ /* 0x000fe20000011400 */
[----:B------:R-:W-:Y:S01]  /*97c0*/  @P4 FFMA.FTZ R13, R136, c[0x0][0x238], R9 ;  /* 0x00008e00880d4a23 */ /* 0x000fe20000010009 */
[----:B------:R-:W-:Y:S01]  /*97d0*/  SHF.R.S32.HI R2, RZ, 0x1f, R2 ;  /* 0x0000001fff027819 */ /* 0x000fe20000011402 */
[----:B------:R-:W-:-:S03]  /*97e0*/  @P3 FFMA.FTZ R14, R3, c[0x0][0x238], R7 ;  /* 0x00008e00030e3a23 */ /* 0x000fc60000010007 */
[----:B------:R-:W-:Y:S01]  /*97f0*/  IADD3.X R4, R0, R5, R2, P2, P1 ;  /* 0x0000000500047210 */ /* 0x000fe200017e2402 */
[----:B------:R-:W-:Y:S05]  /*9800*/  @P0 BRA `(.L_x_7) ;  /* 0x0000024000000947 */ /* 0x000fea0003800000 */
[----:B------:R-:W3:Y:S04]  /*9810*/  LDL.LU R41, [R1+0x10] ;  /* 0x0000100001297983 */ /* 0x000ee80000300800 */
[----:B------:R-:W3:Y:S01]  /*9820*/  LDL.LU R40, [R1+0x14] ;  /* 0x0000140001287983 */ /* 0x000ee20000300800 */
[----:B------:R-:W-:-:S04]  /*9830*/  IMAD.MOV.U32 R7, RZ, RZ, c[0x0][0x214] ;  /* 0x00008500ff077624 */ /* 0x000fc800078e00ff */
[----:B------:R-:W-:Y:S02]  /*9840*/  IMAD R7, R17, -0x80, R7 ;  /* 0xffffff8011077824 */ /* 0x000fe400078e0207 */
[----:B---3--:R-:W-:-:S05]  /*9850*/  IMAD R0, R40, 0x10, R41 ;  /* 0x0000001028007824 */ /* 0x008fca00078e0229 */
[C---:B------:R-:W-:Y:S02]  /*9860*/  IADD3 R3, R0.reuse, 0x40, RZ ;  /* 0x0000004000037810 */ /* 0x040fe40007ffe0ff */
[C---:B------:R-:W-:Y:S02]  /*9870*/  IADD3 R2, R0.reuse, 0x8, RZ ;  /* 0x0000000800027810 */ /* 0x040fe40007ffe0ff */
[CC--:B------:R-:W-:Y:S02]  /*9880*/  ISETP.GE.AND P6, PT, R0.reuse, R7.reuse, PT ;  /* 0x000000070000720c */ /* 0x0c0fe40003fc6270 */
[----:B------:R-:W-:Y:S02]  /*9890*/  IADD3 R5, R0, 0x48, RZ ;  /* 0x0000004800057810 */ /* 0x000fe40007ffe0ff */
[-C--:B------:R-:W-:Y:S02]  /*98a0*/  ISETP.GE.AND P4, PT, R3, R7.reuse, PT ;  /* 0x000000070300720c */ /* 0x080fe40003f86270 */
[----:B------:R-:W-:-:S02]  /*98b0*/  ISETP.GE.AND P5, PT, R2, R7, PT ;  /* 0x000000070200720c */ /* 0x000fc40003fa6270 */
[----:B------:R-:W-:-:S05]  /*98c0*/  ISETP.GE.AND P3, PT, R5, R7, PT ;  /* 0x000000070500720c */ /* 0x000fca0003f66270 */
[----:B------:R-:W-:-:S04]  /*98d0*/  @!P6 IMAD R9, R0, R6, RZ ;  /* 0x000000060009e224 */ /* 0x000fc800078e02ff */
[----:B------:R-:W-:Y:S01]  /*98e0*/  @!P4 IMAD R0, R3, R6, RZ ;  /* 0x000000060300c224 */ /* 0x000fe200078e02ff */
[----:B------:R-:W-:Y:S01]  /*98f0*/  @!P6 IADD3 R3, P0, R9, R8, RZ ;  /* 0x000000080903e210 */ /* 0x000fe20007f1e0ff */
[-C--:B------:R-:W-:Y:S02]  /*9900*/  @!P5 IMAD R2, R2, R6.reuse, RZ ;  /* 0x000000060202d224 */ /* 0x080fe400078e02ff */
[----:B------:R-:W-:Y:S01]  /*9910*/  @!P3 IMAD R7, R5, R6, RZ ;  /* 0x000000060507b224 */ /* 0x000fe200078e02ff */
[-C--:B------:R-:W-:Y:S02]  /*9920*/  @!P4 IADD3 R11, P1, R0, R8.reuse, RZ ;  /* 0x00000008000bc210 */ /* 0x080fe40007f3e0ff */
[----:B------:R-:W-:Y:S02]  /*9930*/  @!P5 IADD3 R5, P2, R2, R8, RZ ;  /* 0x000000080205d210 */ /* 0x000fe40007f5e0ff */
[----:B------:R-:W-:Y:S02]  /*9940*/  @!P6 LEA.HI.X.SX32 R9, R9, R4, 0x1, P0 ;  /* 0x000000040909e211 */ /* 0x000fe400000f0eff */
[----:B------:R-:W-:-:S02]  /*9950*/  @!P3 IADD3 R10, P0, R7, R8, RZ ;  /* 0x00000008070ab210 */ /* 0x000fc40007f1e0ff */
[-C--:B------:R-:W-:Y:S02]  /*9960*/  @!P4 LEA.HI.X.SX32 R12, R0, R4.reuse, 0x1, P1 ;  /* 0x00000004000cc211 */ /* 0x080fe400008f0eff */
[-C--:B------:R-:W-:Y:S02]  /*9970*/  @!P5 LEA.HI.X.SX32 R2, R2, R4.reuse, 0x1, P2 ;  /* 0x000000040202d211 */ /* 0x080fe400010f0eff */
[----:B------:R-:W-:Y:S02]  /*9980*/  @!P5 LEA R6, P1, R5, c[0x0][0x200], 0x2 ;  /* 0x000080000506da11 */ /* 0x000fe400078210ff */
[----:B------:R-:W-:Y:S02]  /*9990*/  @!P6 LEA R8, P2, R3, c[0x0][0x200], 0x2 ;  /* 0x000080000308ea11 */ /* 0x000fe400078410ff */
[----:B------:R-:W-:Y:S02]  /*99a0*/  @!P3 LEA.HI.X.SX32 R0, R7, R4, 0x1, P0 ;  /* 0x000000040700b211 */ /* 0x000fe400000f0eff */
[----:B------:R-:W-:-:S02]  /*99b0*/  @!P5 LEA.HI.X R7, R5, c[0x0][0x204], R2, 0x2, P1 ;  /* 0x000081000507da11 */ /* 0x000fc400008f1402 */
[----:B------:R-:W-:Y:S02]  /*99c0*/  @!P4 LEA R4, P1, R11, c[0x0][0x200], 0x2 ;  /* 0x000080000b04ca11 */ /* 0x000fe400078210ff */
[C---:B------:R-:W-:Y:S02]  /*99d0*/  @!P3 LEA R2, P0, R10.reuse, c[0x0][0x200], 0x2 ;  /* 0x000080000a02ba11 */ /* 0x040fe400078010ff */
[----:B------:R-:W-:Y:S02]  /*99e0*/  @!P6 LEA.HI.X R9, R3, c[0x0][0x204], R9, 0x2, P2 ;  /* 0x000081000309ea11 */ /* 0x000fe400010f1409 */
[----:B------:R-:W-:Y:S02]  /*99f0*/  @!P4 LEA.HI.X R5, R11, c[0x0][0x204], R12, 0x2, P1 ;  /* 0x000081000b05ca11 */ /* 0x000fe400008f140c */
[----:B------:R-:W-:Y:S01]  /*9a00*/  @!P3 LEA.HI.X R3, R10, c[0x0][0x204], R0, 0x2, P0 ;  /* 0x000081000a03ba11 */ /* 0x000fe200000f1400 */
[----:B------:R1:W-:Y:S04]  /*9a10*/  @!P6 STG.E [R8.64], R16 ;  /* 0x000000100800e986 */ /* 0x0003e8000c10190a */
[----:B------:R1:W-:Y:S04]  /*9a20*/  @!P5 STG.E [R6.64], R15 ;  /* 0x0000000f0600d986 */ /* 0x0003e8000c10190a */
[----:B------:R1:W-:Y:S04]  /*9a30*/  @!P4 STG.E [R4.64], R13 ;  /* 0x0000000d0400c986 */ /* 0x0003e8000c10190a */
[----:B------:R1:W-:Y:S02]  /*9a40*/  @!P3 STG.E [R2.64], R14 ;  /* 0x0000000e0200b986 */ /* 0x0003e4000c10190a */
.L_x_7:
[----:B------:R-:W-:Y:S05]  /*9a50*/  BSYNC B0 ;  /* 0x0000000000007941 */ /* 0x000fea0003800000 */
.L_x_6:
[----:B-1----:R-:W3:Y:S01]  /*9a60*/  LDL.LU.64 R2, [R1] ;  /* 0x0000000001027983 */ /* 0x002ee20000300a00 */
[----:B------:R-:W-:Y:S01]  /*9a70*/  SHF.R.S32.HI R0, RZ, 0x1f, R18 ;  /* 0x0000001fff007819 */ /* 0x000fe20000011412 */
[----:B------:R-:W-:-:S02]  /*9a80*/  ULDC.64 UR4, c[0x0][0x1e8] ;  /* 0x00007a0000047ab9 */ /* 0x000fc40000000a00 */
[----:B------:R-:W4:Y:S01]  /*9a90*/  LDL.LU.64 R6, [R1+0x8] ;  /* 0x0000080001067983 */ /* 0x000f220000300a00 */
[----:B------:R-:W-:Y:S01]  /*9aa0*/  SHF.R.S32.HI R4, RZ, 0x1f, R19 ;  /* 0x0000001fff047819 */ /* 0x000fe20000011413 */
[----:B------:R-:W-:Y:S01]  /*9ab0*/  IMAD R0, R0, c[0x0][0x1e0], RZ ;  /* 0x0000780000007a24 */ /* 0x000fe200078e02ff */
[----:B------:R-:W-:Y:S02]  /*9ac0*/  USHF.L.U32 UR7, UR4, 0x6, URZ ;  /* 0x0000000604077899 */ /* 0x000fe4000800063f */
[----:B------:R-:W-:Y:S01]  /*9ad0*/  UMOV UR6, 0x6 ;  /* 0x0000000600067882 */ /* 0x000fe20000000000 */
[----:B------:R-:W-:Y:S01]  /*9ae0*/  IMAD R0, R18, c[0x0][0x1e4], R0 ;  /* 0x0000790012007a24 */ /* 0x000fe200078e0200 */
[----:B------:R-:W-:Y:S01]  /*9af0*/  USHF.L.U64.HI UR5, UR4, UR6, UR5 ;  /* 0x0000000604057299 */ /* 0x000fe20008010205 */
[----:B------:R-:W-:-:S04]  /*9b00*/  IMAD R4, R4, c[0x0][0x1f0], RZ ;  /* 0x00007c0004047a24 */ /* 0x000fc800078e02ff */
[----:B------:R-:W-:Y:S02]  /*9b10*/  IMAD R4, R19, c[0x0][0x1f4], R4 ;  /* 0x00007d0013047a24 */ /* 0x000fe400078e0204 */
[----:B---3--:R-:W-:-:S04]  /*9b20*/  IMAD.WIDE.U32 R2, R18, c[0x0][0x1e0], R2 ;  /* 0x0000780012027a25 */ /* 0x008fc800078e0002 */
[----:B------:R-:W-:Y:S02]  /*9b30*/  IMAD.IADD R3, R3, 0x1, R0 ;  /* 0x0000000103037824 */ /* 0x000fe400078e0200 */
[----:B----4-:R-:W-:Y:S02]  /*9b40*/  IMAD R0, R7, c[0x0][0x1e8], RZ ;  /* 0x00007a0007007a24 */ /* 0x010fe400078e02ff */
[----:B------:R-:W-:-:S04]  /*9b50*/  IMAD.WIDE.U32 R2, R19, c[0x0][0x1f0], R2 ;  /* 0x00007c0013027a25 */ /* 0x000fc800078e0002 */
[----:B------:R-:W-:Y:S01]  /*9b60*/  IMAD R0, R6, c[0x0][0x1ec], R0 ;  /* 0x00007b0006007a24 */ /* 0x000fe200078e0200 */
[----:B------:R-:W-:-:S05]  /*9b70*/  IADD3 R3, R3, R4, RZ ;  /* 0x0000000403037210 */ /* 0x000fca0007ffe0ff */
[----:B------:R-:W-:-:S04]  /*9b80*/  IMAD.WIDE.U32 R2, R6, c[0x0][0x1e8], R2 ;  /* 0x00007a0006027a25 */ /* 0x000fc800078e0002 */
[----:B------:R-:W-:Y:S01]  /*9b90*/  IMAD.IADD R0, R3, 0x1, R0 ;  /* 0x0000000103007824 */ /* 0x000fe200078e0200 */
[----:B------:R-:W-:-:S04]  /*9ba0*/  LEA R6, P0, R2, c[0x0][0x1d0], 0x1 ;  /* 0x0000740002067a11 */ /* 0x000fc800078008ff */
[----:B------:R-:W-:Y:S02]  /*9bb0*/  LEA.HI.X R7, R2, c[0x0][0x1d4], R0, 0x1, P0 ;  /* 0x0000750002077a11 */ /* 0x000fe400000f0c00 */
[----:B------:R-:W-:-:S03]  /*9bc0*/  IADD3 R4, P0, R6, UR7, RZ ;  /* 0x0000000706047c10 */ /* 0x000fc6000ff1e0ff */
[----:B------:R-:W-:Y:S01]  /*9bd0*/  STG.E.128 [R6.64], R36 ;  /* 0x0000002406007986 */ /* 0x000fe2000c101d0a */
[----:B------:R-:W-:Y:S02]  /*9be0*/  IADD3.X R5, R7, UR5, RZ, P0, !PT ;  /* 0x0000000507057c10 */ /* 0x000fe400087fe4ff */
[----:B------:R-:W-:-:S03]  /*9bf0*/  IADD3 R2, P0, R4, UR7, RZ ;  /* 0x0000000704027c10 */ /* 0x000fc6000ff1e0ff */
[----:B--2---:R-:W-:Y:S01]  /*9c00*/  STG.E.128 [R4.64], R32 ;  /* 0x0000002004007986 */ /* 0x004fe2000c101d0a */
[----:B------:R-:W-:Y:S02]  /*9c10*/  IADD3.X R3, R5, UR5, RZ, P0, !PT ;  /* 0x0000000505037c10 */ /* 0x000fe400087fe4ff */
[----:B------:R-:W-:-:S03]  /*9c20*/  IADD3 R8, P0, R2, UR7, RZ ;  /* 0x0000000702087c10 */ /* 0x000fc6000ff1e0ff */
[----:B------:R-:W-:Y:S01]  /*9c30*/  STG.E.128 [R2.64], R28 ;  /* 0x0000001c02007986 */ /* 0x000fe2000c101d0a */
[----:B------:R-:W-:-:S05]  /*9c40*/  IADD3.X R9, R3, UR5, RZ, P0, !PT ;  /* 0x0000000503097c10 */ /* 0x000fca00087fe4ff */
[----:B------:R-:W-:Y:S01]  /*9c50*/  STG.E.128 [R8.64], R216 ;  /* 0x000000d808007986 */ /* 0x000fe2000c101d0a */
[----:B------:R-:W-:Y:S05]  /*9c60*/  EXIT ;  /* 0x000000000000794d */ /* 0x000fea0003800000 */
.L_x_0:
[----:B-12---:R-:W1:Y:S01]  /*9c70*/  LDC.U8 R11, c[0x0][0x329] ;  /* 0x0000ca40ff0b7b82 */ /* 0x006e620000000000 */
[----:B------:R-:W-:Y:S01]  /*9c80*/  SHF.R.S32.HI R6, RZ, 0x1f, R80 ;  /* 0x0000001fff067819 */ /* 0x000fe20000011450 */
[----:B------:R-:W-:Y:S01]  /*9c90*/  UMOV UR6, 0x6 ;  /* 0x0000000600067882 */ /* 0x000fe20000000000 */
[----:B------:R-:W-:Y:S01]  /*9ca0*/  SHF.R.S32.HI R0, RZ, 0x1f, R24 ;  /* 0x0000001fff007819 */ /* 0x000fe20000011418 */
[----:B------:R-:W-:Y:S01]  /*9cb0*/  ULDC.64 UR4, c[0x0][0x1e8] ;  /* 0x00007a0000047ab9 */ /* 0x000fe20000000a00 */
[----:B------:R-:W-:Y:S01]  /*9cc0*/  LEA.HI R6, R6, R80, RZ, 0x2 ;  /* 0x0000005006067211 */ /* 0x000fe200078f10ff */
[----:B------:R-:W-:Y:S01]  /*9cd0*/  USHF.L.U64.HI UR5, UR4, UR6, UR5 ;  /* 0x0000000604057299 */ /* 0x000fe20008010205 */
[----:B------:R-:W-:Y:S01]  /*9ce0*/  SHF.R.S32.HI R8, RZ, 0x1f, R26 ;  /* 0x0000001fff087819 */ /* 0x000fe2000001141a */
[----:B------:R-:W2:Y:S01]  /*9cf0*/  LDC.U8 R9, c[0x0][0x328] ;  /* 0x0000ca00ff097b82 */ /* 0x000ea20000000000 */
[----:B------:R-:W-:Y:S01]  /*9d00*/  LOP3.LUT R2, R6, 0x1ffffffc, RZ, 0xc0, !PT ;  /* 0x1ffffffc06027812 */ /* 0x000fe200078ec0ff */
[----:B------:R-:W-:Y:S01]  /*9d10*/  IMAD R0, R0, c[0x0][0x1e0], RZ ;  /* 0x0000780000007a24 */ /* 0x000fe200078e02ff */
[----:B------:R-:W-:Y:S01]  /*9d20*/  SHF.R.S32.HI R6, RZ, 0x2, R6 ;  /* 0x00000002ff067819 */ /* 0x000fe20000011406 */
[----:B------:R-:W-:Y:S01]  /*9d30*/  IMAD R8, R8, c[0x0][0x1f0], RZ ;  /* 0x00007c0008087a24 */ /* 0x000fe200078e02ff */
[C---:B------:R-:W-:Y:S01]  /*9d40*/  LOP3.LUT P6, RZ, R80.reuse, 0x3, RZ, 0xc0, !PT ;  /* 0x0000000350ff7812 */ /* 0x040fe200078cc0ff */
[----:B------:R-:W-:Y:S01]  /*9d50*/  IMAD.IADD R2, R80, 0x1, -R2 ;  /* 0x0000000150027824 */ /* 0x000fe200078e0a02 */
[----:B------:R-:W-:Y:S01]  /*9d60*/  SHF.R.S32.HI R7, RZ, 0x1f, R6 ;  /* 0x0000001fff077819 */ /* 0x000fe20000011406 */
[----:B------:R-:W-:Y:S01]  /*9d70*/  IMAD R0, R24, c[0x0][0x1e4], R0 ;  /* 0x0000790018007a24 */ /* 0x000fe200078e0200 */
[----:B------:R-:W-:Y:S01]  /*9d80*/  IADD3 R16, -R82, c[0x0][0x214], RZ ;  /* 0x0000850052107a10 */ /* 0x000fe20007ffe1ff */
[----:B------:R-:W-:Y:S01]  /*9d90*/  IMAD.SHL.U32 R2, R2, 0x8, RZ ;  /* 0x0000000802027824 */ /* 0x000fe200078e00ff */
[----:B------:R-:W-:Y:S01]  /*9da0*/  USHF.L.U32 UR4, UR4, 0x6, URZ ;  /* 0x0000000604047899 */ /* 0x000fe2000800063f */
[----:B------:R-:W-:Y:S01]  /*9db0*/  IMAD.WIDE R4, R10, 0x80, R6 ;  /* 0x000000800a047825 */ /* 0x000fe200078e0206 */
[----:B------:R-:W-:-:S02]  /*9dc0*/  ISETP.GE.OR P5, PT, R6, R16, P6 ;  /* 0x000000100600720c */ /* 0x000fc400037a6670 */
[----:B------:R-:W-:Y:S01]  /*9dd0*/  SHF.R.S32.HI R3, RZ, 0x1f, R2 ;  /* 0x0000001fff037819 */ /* 0x000fe20000011402 */
[----:B------:R-:W-:Y:S01]  /*9de0*/  IMAD R8, R26, c[0x0][0x1f4], R8 ;  /* 0x00007d001a087a24 */ /* 0x000fe200078e0208 */
[----:B-1----:R-:W-:Y:S01]  /*9df0*/  ISETP.NE.AND P0, PT, R11, RZ, PT ;  /* 0x000000ff0b00720c */ /* 0x002fe20003f05270 */
[C---:B------:R-:W-:Y:S02]  /*9e00*/  IMAD R13, R24.reuse, c[0x0][0x214], RZ ;  /* 0x00008500180d7a24 */ /* 0x040fe400078e02ff */
[----:B------:R-:W-:-:S03]  /*9e10*/  IMAD.WIDE.U32 R2, R24, c[0x0][0x1e0], R2 ;  /* 0x0000780018027a25 */ /* 0x000fc600078e0002 */
[----:B------:R-:W-:Y:S01]  /*9e20*/  SHF.R.S32.HI R10, RZ, 0x1f, R13 ;  /* 0x0000001fff0a7819 */ /* 0x000fe2000001140d */
[----:B------:R-:W-:-:S04]  /*9e30*/  IMAD.IADD R3, R0, 0x1, R3 ;  /* 0x0000000100037824 */ /* 0x000fc800078e0203 */
[----:B------:R-:W-:Y:S02]  /*9e40*/  IMAD.WIDE.U32 R2, R26, c[0x0][0x1f0], R2 ;  /* 0x00007c001a027a25 */ /* 0x000fe400078e0002 */
[----:B--2---:R-:W-:Y:S02]  /*9e50*/  @!P0 ISETP.NE.AND P1, PT, R9, RZ, PT ;  /* 0x000000ff0900820c */ /* 0x004fe40003f25270 */
[----:B------:R-:W-:Y:S02]  /*9e60*/  @P0 IMAD.MOV.U32 R0, RZ, RZ, c[0x0][0x210] ;  /* 0x00008400ff000624 */ /* 0x000fe400078e00ff */
[----:B------:R-:W-:Y:S02]  /*9e70*/  @!P0 IMAD.MOV.U32 R7, RZ, RZ, c[0x0][0x214] ;  /* 0x00008500ff078624 */ /* 0x000fe400078e00ff */
[----:B------:R-:W-:Y:S02]  /*9e80*/  @P0 IMAD R0, R0, c[0x0][0x214], RZ ;  /* 0x0000850000000a24 */ /* 0x000fe400078e02ff */
[----:B------:R-:W-:Y:S01]  /*9e90*/  IMAD.IADD R3, R8, 0x1, R3 ;  /* 0x0000000108037824 */ /* 0x000fe200078e0203 */
[----:B------:R-:W-:Y:S01]  /*9ea0*/  @!P0 SEL R0, R7, c[0x0][0x234], !P1 ;  /* 0x00008d0007008a07 */ /* 0x000fe20004800000 */
[----:B------:R-:W-:Y:S01]  /*9eb0*/  IMAD R8, R5, c[0x0][0x1e8], RZ ;  /* 0x00007a0005087a24 */ /* 0x000fe200078e02ff */
[----:B------:R-:W-:Y:S01]  /*9ec0*/  ISETP.NE.AND P1, PT, R9, RZ, PT ;  /* 0x000000ff0900720c */ /* 0x000fe20003f25270 */
[----:B------:R-:W-:-:S02]  /*9ed0*/  @P0 IMAD.MOV.U32 R7, RZ, RZ, 0x1 ;  /* 0x00000001ff070424 */ /* 0x000fc400078e00ff */
[----:B------:R-:W-:Y:S01]  /*9ee0*/  @!P0 IMAD R7, R0, c[0x0][0x1c0], RZ ;  /* 0x0000700000078a24 */ /* 0x000fe200078e02ff */
[----:B------:R-:W-:Y:S01]  /*9ef0*/  ISETP.EQ.AND P1, PT, R11, RZ, P1 ;  /* 0x000000ff0b00720c */ /* 0x000fe20000f22270 */
[C---:B------:R-:W-:Y:S02]  /*9f00*/  IMAD R8, R4.reuse, c[0x0][0x1ec], R8 ;  /* 0x00007b0004087a24 */ /* 0x040fe400078e0208 */
[----:B------:R-:W-:Y:S01]  /*9f10*/  IMAD.WIDE.U32 R4, R4, c[0x0][0x1e8], R2 ;  /* 0x00007a0004047a25 */ /* 0x000fe200078e0002 */
[----:B------:R-:W-:Y:S02]  /*9f20*/  SEL R13, R13, RZ, P1 ;  /* 0x000000ff0d0d7207 */ /* 0x000fe40000800000 */
[----:B------:R-:W-:Y:S01]  /*9f30*/  SEL R10, R10, RZ, P1 ;  /* 0x000000ff0a0a7207 */ /* 0x000fe20000800000 */
[----:B------:R-:W-:Y:S01]  /*9f40*/  IMAD R7, R24, R7, RZ ;  /* 0x0000000718077224 */ /* 0x000fe200078e02ff */
[----:B------:R-:W-:Y:S01]  /*9f50*/  LEA R2, P2, R4, c[0x0][0x1d0], 0x1 ;  /* 0x0000740004027a11 */ /* 0x000fe200078408ff */
[----:B------:R-:W-:Y:S01]  /*9f60*/  IMAD.IADD R3, R8, 0x1, R5 ;  /* 0x0000000108037824 */ /* 0x000fe200078e0205 */
[----:B------:R-:W-:-:S02]  /*9f70*/  IADD3 R5, R6, 0x20, RZ ;  /* 0x0000002006057810 */ /* 0x000fc40007ffe0ff */
[----:B------:R-:W-:Y:S02]  /*9f80*/  SEL R7, R7, RZ, !P1 ;  /* 0x000000ff07077207 */ /* 0x000fe40004800000 */
[----:B------:R-:W-:Y:S02]  /*9f90*/  LEA.HI.X R3, R4, c[0x0][0x1d4], R3, 0x1, P2 ;  /* 0x0000750004037a11 */ /* 0x000fe400010f0c03 */
[----:B------:R-:W-:Y:S01]  /*9fa0*/  IADD3 R8, R6, 0x40, RZ ;  /* 0x0000004006087810 */ /* 0x000fe20007ffe0ff */
[----:B------:R-:W-:Y:S01]  /*9fb0*/  IMAD R4, R26, R0, R7 ;  /* 0x000000001a047224 */ /* 0x000fe200078e0207 */
[-C--:B------:R-:W-:Y:S01]  /*9fc0*/  ISETP.GE.OR P4, PT, R5, R16.reuse, P6 ;  /* 0x000000100500720c */ /* 0x080fe20003786670 */
[----:B------:R-:W-:Y:S01]  /*9fd0*/  @P0 IMAD.MOV.U32 R7, RZ, RZ, c[0x0][0x210] ;  /* 0x00008400ff070624 */ /* 0x000fe200078e00ff */
[----:B------:R1:W-:Y:S01]  /*9fe0*/  STG.E.128 [R2.64], RZ ;  /* 0x000000ff02007986 */ /* 0x0003e2000c101d0a */
[----:B------:R-:W-:Y:S01]  /*9ff0*/  @!P0 IMAD.MOV.U32 R7, RZ, RZ, 0x1 ;  /* 0x00000001ff078424 */ /* 0x000fe200078e00ff */
[----:B------:R-:W-:-:S02]  /*a000*/  ISETP.GE.OR P3, PT, R8, R16, P6 ;  /* 0x000000100800720c */ /* 0x000fc40003766670 */
[----:B------:R-:W-:Y:S01]  /*a010*/  SHF.R.S32.HI R12, RZ, 0x1f, R4 ;  /* 0x0000001fff0c7819 */ /* 0x000fe20000011404 */
[-C--:B------:R-:W-:Y:S02]  /*a020*/  IMAD R0, R82, R7.reuse, RZ ;  /* 0x0000000752007224 */ /* 0x080fe400078e02ff */
[----:B------:R-:W-:-:S04]  /*a030*/  @!P5 IMAD R9, R6, R7, RZ ;  /* 0x000000070609d224 */ /* 0x000fc800078e02ff */
[----:B------:R-:W-:Y:S01]  /*a040*/  @!P4 IMAD R5, R5, R7, RZ ;  /* 0x000000070505c224 */ /* 0x000fe200078e02ff */
[----:B-1----:R-:W-:-:S04]  /*a050*/  IADD3 R2, P0, R2, UR4, RZ ;  /* 0x0000000402027c10 */ /* 0x002fc8000ff1e0ff */
[----:B------:R-:W-:Y:S02]  /*a060*/  IADD3.X R3, R3, UR5, RZ, P0, !PT ;  /* 0x0000000503037c10 */ /* 0x000fe400087fe4ff */
[----:B------:R-:W-:Y:S02]  /*a070*/  IADD3 R13, P2, P0, R0, R13, R4 ;  /* 0x0000000d000d7210 */ /* 0x000fe4000785e004 */
[----:B------:R-:W-:Y:S01]  /*a080*/  SHF.R.S32.HI R0, RZ, 0x1f, R0 ;  /* 0x0000001fff007819 */ /* 0x000fe20000011400 */
[----:B------:R1:W-:Y:S03]  /*a090*/  STG.E.128 [R2.64], RZ ;  /* 0x000000ff02007986 */ /* 0x0003e6000c101d0a */
[----:B------:R-:W-:Y:S01]  /*a0a0*/  IADD3.X R12, R0, R10, R12, P2, P0 ;  /* 0x0000000a000c7210 */ /* 0x000fe200017e040c */
[----:B------:R-:W-:Y:S01]  /*a0b0*/  @!P3 IMAD R0, R8, R7, RZ ;  /* 0x000000070800b224 */ /* 0x000fe200078e02ff */
[----:B------:R-:W-:-:S04]  /*a0c0*/  @!P5 IADD3 R4, P0, R9, R13, RZ ;  /* 0x0000000d0904d210 */ /* 0x000fc80007f1e0ff */
[----:B------:R-:W-:Y:S02]  /*a0d0*/  @!P5 LEA.HI.X.SX32 R9, R9, R12, 0x1, P0 ;  /* 0x0000000c0909d211 */ /* 0x000fe400000f0eff */
[----:B------:R-:W-:-:S04]  /*a0e0*/  @!P3 IADD3 R15, P0, R0, R13, RZ ;  /* 0x0000000d000fb210 */ /* 0x000fc80007f1e0ff */
[----:B------:R-:W-:Y:S02]  /*a0f0*/  @!P3 LEA.HI.X.SX32 R0, R0, R12, 0x1, P0 ;  /* 0x0000000c0000b211 */ /* 0x000fe400000f0eff */
[----:B-1----:R-:W-:-:S04]  /*a100*/  IADD3 R2, P1, R2, UR4, RZ ;  /* 0x0000000402027c10 */ /* 0x002fc8000ff3e0ff */
[----:B------:R-:W-:Y:S02]  /*a110*/  IADD3.X R3, R3, UR5, RZ, P1, !PT ;  /* 0x0000000503037c10 */ /* 0x000fe40008ffe4ff */
[----:B------:R-:W-:Y:S02]  /*a120*/  IADD3 R10, P2, R2, UR4, RZ ;  /* 0x00000004020a7c10 */ /* 0x000fe4000ff5e0ff */
[----:B------:R-:W-:Y:S01]  /*a130*/  @!P4 IADD3 R14, P1, R5, R13, RZ ;  /* 0x0000000d050ec210 */ /* 0x000fe20007f3e0ff */
[----:B------:R1:W-:Y:S01]  /*a140*/  STG.E.128 [R2.64], RZ ;  /* 0x000000ff02007986 */ /* 0x0003e2000c101d0a */
[----:B------:R-:W-:Y:S02]  /*a150*/  IADD3.X R11, R3, UR5, RZ, P2, !PT ;  /* 0x00000005030b7c10 */ /* 0x000fe400097fe4ff */
[C---:B------:R-:W-:Y:S02]  /*a160*/  @!P5 LEA R8, P2, R4.reuse, c[0x0][0x200], 0x2 ;  /* 0x000080000408da11 */ /* 0x040fe400078410ff */
[----:B------:R-:W-:Y:S01]  /*a170*/  @!P4 LEA.HI.X.SX32 R5, R5, R12, 0x1, P1 ;  /* 0x0000000c0505c211 */ /* 0x000fe200008f0eff */
[----:B------:R2:W-:Y:S01]  /*a180*/  STG.E.128 [R10.64], RZ ;  /* 0x000000ff0a007986 */ /* 0x0005e2000c101d0a */
[----:B------:R-:W-:-:S02]  /*a190*/  @!P5 LEA.HI.X R9, R4, c[0x0][0x204], R9, 0x2, P2 ;  /* 0x000081000409da11 */ /* 0x000fc400010f1409 */
[----:B------:R-:W-:-:S04]  /*a1a0*/  @!P4 LEA R4, P1, R14, c[0x0][0x200], 0x2 ;  /* 0x000080000e04ca11 */ /* 0x000fc800078210ff */
[----:B------:R-:W-:Y:S02]  /*a1b0*/  @!P4 LEA.HI.X R5, R14, c[0x0][0x204], R5, 0x2, P1 ;  /* 0x000081000e05ca11 */ /* 0x000fe400008f1405 */
[----:B-1----:R-:W-:-:S04]  /*a1c0*/  @!P3 LEA R2, P0, R15, c[0x0][0x200], 0x2 ;  /* 0x000080000f02ba11 */ /* 0x002fc800078010ff */
[----:B------:R-:W-:Y:S01]  /*a1d0*/  @!P3 LEA.HI.X R3, R15, c[0x0][0x204], R0, 0x2, P0 ;  /* 0x000081000f03ba11 */ /* 0x000fe200000f1400 */
[----:B------:R-:W-:Y:S02]  /*a1e0*/  @!P3 IMAD.MOV.U32 R0, RZ, RZ, 0x7f800000 ;  /* 0x7f800000ff00b424 */ /* 0x000fe400078e00ff */
[----:B--2---:R-:W-:Y:S02]  /*a1f0*/  @!P5 IMAD.MOV.U32 R11, RZ, RZ, 0x7f800000 ;  /* 0x7f800000ff0bd424 */ /* 0x004fe400078e00ff */
[----:B------:R-:W-:-:S03]  /*a200*/  @!P4 IMAD.MOV.U32 R10, RZ, RZ, 0x7f800000 ;  /* 0x7f800000ff0ac424 */ /* 0x000fc600078e00ff */
[----:B------:R-:W-:Y:S04]  /*a210*/  @!P5 STG.E [R8.64], R11 ;  /* 0x0000000b0800d986 */ /* 0x000fe8000c10190a */
[----:B------:R-:W-:Y:S04]  /*a220*/  @!P4 STG.E [R4.64], R10 ;  /* 0x0000000a0400c986 */ /* 0x000fe8000c10190a */
[----:B------:R1:W-:Y:S02]  /*a230*/  @!P3 STG.E [R2.64], R0 ;  /* 0x000000000200b986 */ /* 0x0003e4000c10190a */
[----:B-1----:R-:W-:-:S04]  /*a240*/  IADD3 R0, R6, 0x60, RZ ;  /* 0x0000006006007810 */ /* 0x002fc80007ffe0ff */
[----:B------:R-:W-:-:S13]  /*a250*/  ISETP.GE.OR P6, PT, R0, R16, P6 ;  /* 0x000000100000720c */ /* 0x000fda00037c6670 */
[----:B------:R-:W-:Y:S05]  /*a260*/  @P6 EXIT ;  /* 0x000000000000694d */ /* 0x000fea0003800000 */
[----:B------:R-:W-:-:S05]  /*a270*/  IMAD R0, R0, R7, RZ ;  /* 0x0000000700007224 */ /* 0x000fca00078e02ff */
[----:B------:R-:W-:-:S04]  /*a280*/  IADD3 R3, P0, R0, R13, RZ ;  /* 0x0000000d00037210 */ /* 0x000fc80007f1e0ff */
[----:B------:R-:W-:Y:S02]  /*a290*/  LEA.HI.X.SX32 R0, R0, R12, 0x1, P0 ;  /* 0x0000000c00007211 */ /* 0x000fe400000f0eff */
[----:B------:R-:W-:-:S04]  /*a2a0*/  LEA R2, P0, R3, c[0x0][0x200], 0x2 ;  /* 0x0000800003027a11 */ /* 0x000fc800078010ff */
[----:B------:R-:W-:Y:S01]  /*a2b0*/  LEA.HI.X R3, R3, c[0x0][0x204], R0, 0x2, P0 ;  /* 0x0000810003037a11 */ /* 0x000fe200000f1400 */
[----:B------:R-:W-:-:S05]  /*a2c0*/  IMAD.MOV.U32 R0, RZ, RZ, 0x7f800000 ;  /* 0x7f800000ff007424 */ /* 0x000fca00078e00ff */
[----:B------:R-:W-:Y:S01]  /*a2d0*/  STG.E [R2.64], R0 ;  /* 0x0000000002007986 */ /* 0x000fe2000c10190a */
[----:B------:R-:W-:Y:S05]  /*a2e0*/  EXIT ;  /* 0x000000000000794d */ /* 0x000fea0003800000 */
.L_x_8:
[----:B------:R-:W-:-:S00]  /*a2f0*/  BRA `(.L_x_8) ;  /* 0xfffffff000007947 */ /* 0x000fc0000383ffff */
[----:B------:R-:W-:-:S00]  /*a300*/  NOP ;  /* 0x0000000000007918 */ /* 0x000fc00000000000 */
[----:B------:R-:W-:-:S00]  /*a310*/  NOP ;  /* 0x0000000000007918 */ /* 0x000fc00000000000 */
[----:B------:R-:W-:-:S00]  /*a320*/  NOP ;  /* 0x0000000000007918 */ /* 0x000fc00000000000 */
[----:B------:R-:W-:-:S00]  /*a330*/  NOP ;  /* 0x0000000000007918 */ /* 0x000fc00000000000 */
[----:B------:R-:W-:-:S00]  /*a340*/  NOP ;  /* 0x0000000000007918 */ /* 0x000fc00000000000 */
[----:B------:R-:W-:-:S00]  /*a350*/  NOP ;  /* 0x0000000000007918 */ /* 0x000fc00000000000 */
[----:B------:R-:W-:-:S00]  /*a360*/  NOP ;  /* 0x0000000000007918 */ /* 0x000fc00000000000 */
[----:B------:R-:W-:-:S00]  /*a370*/  NOP ;  /* 0x0000000000007918 */ /* 0x000fc00000000000 */
.L_x_608:


//--------------------- .text._ZN5flash16flash_fwd_kernelI23Flash_fwd_kernel_traitsILi32ELi128ELi128ELi4ELb0ELb0EN7cutlass10bfloat16_tE19Flash_kernel_traitsILi32ELi128ELi128ELi4ES3_EELb0ELb1ELb0ELb0ELb0ELb1ELb0ELb0EEEvNS_16Flash_fwd_paramsE --------------------------
	.section	.text._ZN5flash16flash_fwd_kernelI23Flash_fwd_kernel_traitsILi32ELi128ELi128ELi4ELb0ELb0EN7cutlass10bfloat16_tE19Flash_kernel_traitsILi32ELi128ELi128ELi4ES3_EELb0ELb1ELb0ELb0ELb0ELb1ELb0ELb0EEEvNS_16Flash_fwd_paramsE,"ax",@progbits
	.sectioninfo	@"SHI_REGISTERS=255"
	.align	128
        .global         _ZN5flash16flash_fwd_kernelI23Flash_fwd_kernel_traitsILi32ELi128ELi128ELi4ELb0ELb0EN7cutlass10bfloat16_tE19Flash_kernel_traitsILi32ELi128ELi128ELi4ES3_EELb0ELb1ELb0ELb0ELb0ELb1ELb0ELb0EEEvNS_16Flash_fwd_paramsE
        .type           _ZN5flash16flash_fwd_kernelI23Flash_fwd_kernel_traitsILi32ELi128ELi128ELi4ELb0ELb0EN7cutlass10bfloat16_tE19Flash_kernel_traitsILi32ELi128ELi128ELi4ES3_EELb0ELb1ELb0ELb0ELb0ELb1ELb0ELb0EEEvNS_16Flash_fwd_paramsE,@function
        .size           _ZN5flash16flash_fwd_kernelI23Flash_fwd_kernel_traitsILi32ELi128ELi128ELi4ELb0ELb0EN7cutlass10bfloat16_tE19Flash_kernel_traitsILi32ELi128ELi128ELi4ES3_EELb0ELb1ELb0ELb0ELb0ELb1ELb0ELb0EEEvNS_16Flash_fwd_paramsE,(.L_x_609 - _ZN5flash16flash_fwd_kernelI23Flash_fwd_kernel_traitsILi32ELi128ELi128ELi4ELb0ELb0EN7cutlass10bfloat16_tE19Flash_kernel_traitsILi32ELi128ELi128ELi4ES3_EELb0ELb1ELb0ELb0ELb0ELb1ELb0ELb0EEEvNS_16Flash_fwd_paramsE)
        .other          _ZN5flash16flash_fwd_kernelI23Flash_fwd_kernel_traitsILi32ELi128ELi128ELi4ELb0ELb0EN7cutlass10bfloat16_tE19Flash_kernel_traitsILi32ELi128ELi128ELi4ES3_EELb0ELb1ELb0ELb0ELb0ELb1ELb0ELb0EEEvNS_16Flash_fwd_paramsE,@"STO_CUDA_ENTRY STV_DEFAULT"
_ZN5flash16flash_fwd_kernelI23Flash_fwd_kernel_traitsILi32ELi128ELi128ELi4ELb0ELb0EN7cutlass10bfloat16_tE19Flash_kernel_traitsILi32ELi128ELi128ELi4ES3_EELb0ELb1ELb0ELb0ELb0ELb1ELb0ELb0EEEvNS_16Flash_fwd_paramsE:
.text._ZN5flash16flash_fwd_kernelI23Flash_fwd_kernel_traitsILi32ELi128ELi128ELi4ELb0ELb0EN7cutlass10bfloat16_tE19Flash_kernel_traitsILi32ELi128ELi128ELi4ES3_EELb0ELb1ELb0ELb0ELb0ELb1ELb0ELb0EEEvNS_16Flash_fwd_paramsE:
[----:B------:R-:W-:Y:S02]  /*0000*/  MOV R1, c[0x0][0x28] ;  /* 0x00000a0000017a02 */ /* 0x000fe40000000f00 */
[----:B------:R-:W1:Y:S01]  /*0010*/  S2R R13, SR_CTAID.Y ;  /* 0x00000000000d7919 */ /* 0x000e620000002600 */
[----:B------:R-:W2:Y:S01]  /*0020*/  LDC.U8 R0, c[0x0][0x312] ;  /* 0x0000c480ff007b82 */ /* 0x000ea20000000000 */
[----:B------:R-:W-:Y:S01]  /*0030*/  ISETP.NE.U32.AND P2, PT, RZ, c[0x0][0x240], PT ;  /* 0x00009000ff007a0c */ /* 0x000fe20003f45070 */
[----:B------:R-:W-:Y:S01]  /*0040*/  IMAD.MOV.U32 R6, RZ, RZ, 0x4 ;  /* 0x00000004ff067424 */ /* 0x000fe200078e00ff */
[----:B------:R-:W-:Y:S01]  /*0050*/  ULDC.64 UR6, c[0x0][0x118] ;  /* 0x0000460000067ab9 */ /* 0x000fe20000000a00 */
[----:B------:R-:W-:Y:S01]  /*0060*/  IMAD.MOV.U32 R9, RZ, RZ, -0x1 ;  /* 0xffffffffff097424 */ /* 0x000fe200078e00ff */
[----:B------:R-:W-:Y:S02]  /*0070*/  ISETP.NE.AND.EX P2, PT, RZ, c[0x0][0x244], PT, P2 ;  /* 0x00009100ff007a0c */ /* 0x000fe40003f45320 */
[----:B------:R-:W-:Y:S02]  /*0080*/  ISETP.EQ.U32.AND P1, PT, RZ, c[0x0][0x248], PT ;  /* 0x00009200ff007a0c */ /* 0x000fe40003f22070 */
[----:B------:R-:W-:Y:S01]  /*0090*/  ISETP.NE.U32.AND P0, PT, RZ, c[0x0][0x250], PT ;  /* 0x00009400ff007a0c */ /* 0x000fe20003f05070 */
[----:B------:R-:W-:Y:S01]  /*00a0*/  IMAD.MOV.U32 R8, RZ, RZ, -0x1 ;  /* 0xffffffffff087424 */ /* 0x000fe200078e00ff */
[----:B------:R-:W-:-:S02]  /*00b0*/  IADD3 R1, R1, -0x50, RZ ;  /* 0xffffffb001017810 */ /* 0x000fc40007ffe0ff */
[----:B------:R-:W-:Y:S01]  /*00c0*/  ISETP.NE.AND.EX P0, PT, RZ, c[0x0][0x254], PT, P0 ;  /* 0x00009500ff007a0c */ /* 0x000fe20003f05300 */
[----:B-1----:R-:W-:Y:S01]  /*00d0*/  IMAD.WIDE R2, R13, R6, c[0x0][0x240] ;  /* 0x000090000d027625 */ /* 0x002fe200078e0206 */
[----:B--2---:R-:W-:-:S04]  /*00e0*/  ISETP.NE.AND P3, PT, R0, RZ, PT ;  /* 0x000000ff0000720c */ /* 0x004fc80003f65270 */
[----:B------:R1:W2:Y:S01]  /*00f0*/  @P2 LDG.E R9, [R2.64] ;  /* 0x0000000602092981 */ /* 0x0002a2000c1e1900 */
[----:B------:R-:W-:Y:S01]  /*0100*/  ISETP.EQ.OR.EX P1, PT, RZ, c[0x0][0x24c], !P3, P1 ;  /* 0x00009300ff007a0c */ /* 0x000fe20005f22710 */
[----:B------:R-:W-:Y:S02]  /*0110*/  IMAD.WIDE R4, R13, R6, c[0x0][0x248] ;  /* 0x000092000d047625 */ /* 0x000fe400078e0206 */
[----:B------:R1:W3:Y:S10]  /*0120*/  @P2 LDG.E R0, [R2.64+0x4] ;  /* 0x0000040602002981 */ /* 0x0002f4000c1e1900 */
[----:B------:R4:W5:Y:S01]  /*0130*/  @!P1 LDG.E R8, [R4.64] ;  /* 0x0000000604089981 */ /* 0x000962000c1e1900 */
[----:B------:R-:W-:-:S03]  /*0140*/  IMAD.MOV.U32 R7, RZ, RZ, RZ ;  /* 0x000000ffff077224 */ /* 0x000fc600078e00ff */
[----:B------:R-:W2:Y:S04]  /*0150*/  S2R R16, SR_CTAID.X ;  /* 0x0000000000107919 */ /* 0x000ea80000002500 */
[----:B------:R-:W2:Y:S01]  /*0160*/  S2R R14, SR_CTAID.Z ;  /* 0x00000000000e7919 */ /* 0x000ea20000002700 */
[----:B-1----:R-:W-:-:S05]  /*0170*/  @P0 IMAD.WIDE R2, R13, R6, c[0x0][0x250] ;  /* 0x000094000d020625 */ /* 0x002fca00078e0206 */
[----:B------:R4:W5:Y:S01]  /*0180*/  @P0 LDG.E R7, [R2.64] ;  /* 0x0000000602070981 */ /* 0x000962000c1e1900 */
[----:B------:R-:W-:-:S04]  /*0190*/  ISETP.NE.U32.AND P0, PT, RZ, c[0x0][0x248], PT ;  /* 0x00009200ff007a0c */ /* 0x000fc80003f05070 */
[----:B------:R-:W-:Y:S01]  /*01a0*/  ISETP.NE.AND.EX P0, PT, RZ, c[0x0][0x24c], PT, P0 ;  /* 0x00009300ff007a0c */ /* 0x000fe20003f05300 */
[----:B--2---:R4:W-:Y:S01]  /*01b0*/  STL [R1+0x8], R9 ;  /* 0x0000080901007387 */ /* 0x0049e20000100800 */
[----:B---3--:R-:W-:Y:S02]  /*01c0*/  @P2 IMAD.IADD R64, R0, 0x1, -R9 ;  /* 0x0000000100402824 */ /* 0x008fe400078e0a09 */
[----:B------:R-:W-:-:S09]  /*01d0*/  @!P2 IMAD.MOV.U32 R64, RZ, RZ, c[0x0][0x214] ;  /* 0x00008500ff40a624 */ /* 0x000fd200078e00ff */
[----:B------:R-:W-:Y:S05]  /*01e0*/  @!P0 BRA `(.L_x_9) ;  /* 0x0000004000008947 */ /* 0x000fea0003800000 */
[----:B------:R-:W2:Y:S02]  /*01f0*/  @P3 LDG.E R0, [R4.64+0x4] ;  /* 0x0000040604003981 */ /* 0x000ea4000c1e1900 */
[----:B--2--5:R-:W-:-:S06]  /*0200*/  @P3 IADD3 R0, R0, -R8, RZ ;  /* 0x8000000800003210 */ /* 0x024fcc0007ffe0ff */
[----:B------:R1:W5:Y:S01]  /*0210*/  @!P3 LDG.E R0, [R4.64] ;  /* 0x000000060400b981 */ /* 0x000362000c1e1900 */
[----:B------:R-:W-:Y:S05]  /*0220*/  BRA `(.L_x_10) ;  /* 0x0000001000007947 */ /* 0x000fea0003800000 */
.L_x_9:
[----:B------:R-:W-:Y:S02]  /*0230*/  MOV R0, c[0x0][0x218] ;  /* 0x0000860000007a02 */ /* 0x000fe40000000f00 */
.L_x_10:
[----:B------:R-:W-:-:S04]  /*0240*/  ISETP.NE.U32.AND P2, PT, RZ, c[0x0][0x258], PT ;  /* 0x00009600ff007a0c */ /* 0x000fc80003f45070 */
[----:B------:R-:W-:-:S13]  /*0250*/  ISETP.NE.AND.EX P2, PT, RZ, c[0x0][0x25c], PT, P2 ;  /* 0x00009700ff007a0c */ /* 0x000fda0003f45320 */
[----:B----4-:R-:W-:-:S06]  /*0260*/  @P2 IMAD.WIDE R2, R13, R6, c[0x0][0x258] ;  /* 0x000096000d022625 */ /* 0x010fcc00078e0206 */
[----:B------:R-:W2:Y:S01]  /*0270*/  @P2 LDG.E R3, [R2.64] ;  /* 0x0000000602032981 */ /* 0x000ea2000c1e1900 */
[----:B------:R-:W-:Y:S01]  /*0280*/  IMAD.SHL.U32 R116, R16, 0x80, RZ ;  /* 0x0000008010747824 */ /* 0x000fe200078e00ff */
[----:B------:R-:W-:-:S04]  /*0290*/  @!P2 ISETP.NE.U32.AND P1, PT, RZ, c[0x0][0x268], PT ;  /* 0x00009a00ff00aa0c */ /* 0x000fc80003f25070 */
[----:B------:R-:W-:Y:S02]  /*02a0*/  ISETP.GT.AND P0, PT, R64, R116, PT ;  /* 0x000000744000720c */ /* 0x000fe40003f04270 */
[----:B------:R-:W-:-:S04]  /*02b0*/  @!P2 ISETP.NE.AND.EX P1, PT, RZ, c[0x0][0x26c], PT, P1 ;  /* 0x00009b00ff00aa0c */ /* 0x000fc80003f25310 */
[----:B------:R-:W-:Y:S01]  /*02c0*/  @!P2 SEL R2, RZ, c[0x0][0x21c], !P1 ;  /* 0x00008700ff02aa07 */ /* 0x000fe20004800000 */
[----:B--2--5:R-:W-:-:S03]  /*02d0*/  @P2 IMAD.IADD R45, R3, 0x1, -R7 ;  /* 0x00000001032d2824 */ /* 0x024fc600078e0a07 */
[----:B------:R-:W-:-:S03]  /*02e0*/  @!P2 IADD3 R45, R2, R0, -R7 ;  /* 0x00000000022da210 */ /* 0x000fc60007ffe807 */
[----:B------:R-:W-:Y:S05]  /*02f0*/  @!P0 EXIT ;  /* 0x000000000000894d */ /* 0x000fea0003800000 */
[----:B------:R-:W-:Y:S01]  /*0300*/  IADD3 R0, -R64, 0xff, R116 ;  /* 0x000000ff40007810 */ /* 0x000fe20007ffe174 */
[----:B------:R-:W2:Y:S01]  /*0310*/  S2R R67, SR_TID.X ;  /* 0x0000000000437919 */ /* 0x000ea20000002100 */
[----:B------:R-:W-:Y:S02]  /*0320*/  IADD3 R2, R45, 0x7f, RZ ;  /* 0x0000007f2d027810 */ /* 0x000fe40007ffe0ff */
[----:B------:R-:W-:Y:S02]  /*0330*/  IADD3 R0, R0, c[0x0][0x2e8], R45 ;  /* 0x0000ba0000007a10 */ /* 0x000fe40007ffe02d */
[----:B------:R-:W-:Y:S02]  /*0340*/  SHF.R.S32.HI R3, RZ, 0x1f, R2 ;  /* 0x0000001fff037819 */ /* 0x000fe40000011402 */
[----:B-1----:R-:W-:Y:S02]  /*0350*/  SHF.R.S32.HI R4, RZ, 0x1f, R0 ;  /* 0x0000001fff047819 */ /* 0x002fe40000011400 */
[----:B------:R-:W-:-:S02]  /*0360*/  LEA.HI R2, R3, R2, RZ, 0x7 ;  /* 0x0000000203027211 */ /* 0x000fc400078f38ff */
[----:B------:R-:W-:Y:S02]  /*0370*/  LEA.HI R0, R4, R0, RZ, 0x7 ;  /* 0x0000000004007211 */ /* 0x000fe400078f38ff */
[----:B------:R-:W-:Y:S02]  /*0380*/  SHF.R.S32.HI R2, RZ, 0x7, R2 ;  /* 0x00000007ff027819 */ /* 0x000fe40000011402 */
[----:B------:R-:W-:-:S04]  /*0390*/  SHF.R.S32.HI R0, RZ, 0x7, R0 ;  /* 0x00000007ff007819 */ /* 0x000fc80000011400 */
[----:B------:R-:W-:-:S04]  /*03a0*/  IMNMX R219, R2, R0, PT ;  /* 0x0000000002db7217 */ /* 0x000fc80003800200 */
[----:B------:R-:W-:Y:S01]  /*03b0*/  ISETP.GE.AND P0, PT, R219, 0x1, PT ;  /* 0x00000001db00780c */ /* 0x000fe20003f06270 */
[----:B------:R1:W-:-:S12]  /*03c0*/  STL [R1+0x1c], R219 ;  /* 0x00001cdb01007387 */ /* 0x0003d80000100800 */
[----:B------:R-:W-:Y:S05]  /*03d0*/  @!P0 BRA `(.L_x_11) ;  /* 0x0000f99000008947 */ /* 0x000fea0003800000 */
[----:B--2---:R-:W-:Y:S02]  /*03e0*/  ISETP.NE.AND P1, PT, R9, -0x1, PT ;  /* 0xffffffff0900780c */ /* 0x004fe40003f25270 */
[----:B------:R-:W-:-:S11]  /*03f0*/  ISETP.NE.AND P0, PT, R8, -0x1, PT ;  /* 0xffffffff0800780c */ /* 0x000fd60003f05270 */
[----:B------:R-:W-:Y:S01]  /*0400*/  @!P1 SHF.R.S32.HI R4, RZ, 0x1f, R13 ;  /* 0x0000001fff049819 */ /* 0x000fe2000001140d */
[----:B------:R-:W-:Y:S01]  /*0410*/  @P1 IMAD.WIDE.U32 R2, R9, c[0x0][0x190], RZ ;  /* 0x0000640009021a25 */ /* 0x000fe200078e00ff */
[----:B------:R-:W-:-:S03]  /*0420*/  @P0 IADD3 R0, R7, R8, RZ ;  /* 0x0000000807000210 */ /* 0x000fc60007ffe0ff */
[----:B------:R-:W-:Y:S01]  /*0430*/  @!P1 IMAD R6, R4, c[0x0][0x178], RZ ;  /* 0x00005e0004069a24 */ /* 0x000fe200078e02ff */
[----:B------:R-:W-:Y:S01]  /*0440*/  @P1 MOV R10, R2 ;  /* 0x00000002000a1202 */ /* 0x000fe20000000f00 */
[----:B------:R-:W-:Y:S02]  /*0450*/  @P1 IMAD R11, R9, c[0x0][0x194], R3 ;  /* 0x00006500090b1a24 */ /* 0x000fe400078e0203 */
[----:B------:R-:W-:-:S04]  /*0460*/  @P0 IMAD.WIDE.U32 R2, R0, c[0x0][0x198], RZ ;  /* 0x0000660000020a25 */ /* 0x000fc800078e00ff */
[----:B------:R-:W-:Y:S01]  /*0470*/  @!P1 IMAD.WIDE.U32 R4, R13, c[0x0][0x178], RZ ;  /* 0x00005e000d049a25 */ /* 0x000fe200078e00ff */
[----:B------:R-:W-:-:S03]  /*0480*/  @P0 MOV R18, R2 ;  /* 0x0000000200120202 */ /* 0x000fc60000000f00 */
[----:B------:R-:W-:Y:S01]  /*0490*/  @!P1 IMAD R6, R13, c[0x0][0x17c], R6 ;  /* 0x00005f000d069a24 */ /* 0x000fe200078e0206 */
[----:B------:R-:W-:Y:S01]  /*04a0*/  @!P1 MOV R10, R4 ;  /* 0x00000004000a9202 */ /* 0x000fe20000000f00 */
[----:B------:R-:W-:-:S03]  /*04b0*/  @P0 IMAD R12, R0, c[0x0][0x19c], R3 ;  /* 0x00006700000c0a24 */ /* 0x000fc600078e0203 */
[----:B------:R-:W-:Y:S01]  /*04c0*/  @!P1 IADD3 R11, R5, R6, RZ ;  /* 0x00000006050b9210 */ /* 0x000fe20007ffe0ff */
[----:B------:R-:W-:Y:S05]  /*04d0*/  @P0 BRA `(.L_x_12) ;  /* 0x000000b000000947 */ /* 0x000fea0003800000 */
[----:B------:R-:W-:Y:S01]  /*04e0*/  SHF.R.S32.HI R0, RZ, 0x1f, R7 ;  /* 0x0000001fff007819 */ /* 0x000fe20000011407 */
[----:B------:R-:W-:Y:S01]  /*04f0*/  IMAD.WIDE.U32 R2, R7, c[0x0][0x198], RZ ;  /* 0x0000660007027a25 */ /* 0x000fe200078e00ff */
[----:B------:R-:W-:-:S03]  /*0500*/  SHF.R.S32.HI R4, RZ, 0x1f, R13 ;  /* 0x0000001fff047819 */ /* 0x000fc6000001140d */
[----:B------:R-:W-:Y:S02]  /*0510*/  IMAD R0, R0, c[0x0][0x198], RZ ;  /* 0x0000660000007a24 */ /* 0x000fe400078e02ff */
[----:B------:R-:W-:Y:S02]  /*0520*/  IMAD R4, R4, c[0x0][0x180], RZ ;  /* 0x0000600004047a24 */ /* 0x000fe400078e02ff */
[----:B------:R-:W-:-:S05]  /*0530*/  IMAD R0, R7, c[0x0][0x19c], R0 ;  /* 0x0000670007007a24 */ /* 0x000fca00078e0200 */
[----:B------:R-:W-:Y:S01]  /*0540*/  IADD3 R3, R3, R0, RZ ;  /* 0x0000000003037210 */ /* 0x000fe20007ffe0ff */
[----:B------:R-:W-:-:S04]  /*0550*/  IMAD R0, R13, c[0x0][0x184], R4 ;  /* 0x000061000d007a24 */ /* 0x000fc800078e0204 */
[----:B------:R-:W-:-:S05]  /*0560*/  IMAD.WIDE.U32 R2, R13, c[0x0][0x180], R2 ;  /* 0x000060000d027a25 */ /* 0x000fca00078e0002 */
[----:B------:R-:W-:Y:S02]  /*0570*/  IADD3 R12, R3, R0, RZ ;  /* 0x00000000030c7210 */ /* 0x000fe40007ffe0ff */
[----:B------:R-:W-:Y:S02]  /*0580*/  MOV R18, R2 ;  /* 0x0000000200127202 */ /* 0x000fe40000000f00 */
.L_x_12:
[----:B------:R-:W-:Y:S02]  /*0590*/  IABS R4, c[0x0][0x1c8] ;  /* 0x0000720000047a13 */ /* 0x000fe40000000000 */
[----:B------:R-:W-:Y:S02]  /*05a0*/  IABS R5, R14 ;  /* 0x0000000e00057213 */ /* 0x000fe40000000000 */
[----:B------:R-:W2:Y:S01]  /*05b0*/  I2F.RP R2, R4 ;  /* 0x0000000400027306 */ /* 0x000ea20000209400 */
[----:B------:R-:W-:-:S07]  /*05c0*/  SHF.R.S32.HI R9, RZ, 0x1f, R14 ;  /* 0x0000001fff097819 */ /* 0x000fce000001140e */
[----:B--2---:R-:W2:Y:S02]  /*05d0*/  MUFU.RCP R2, R2 ;  /* 0x0000000200027308 */ /* 0x004ea40000001000 */
[----:B--2---:R-:W-:-:S06]  /*05e0*/  IADD3 R2, R2, 0xffffffe, RZ ;  /* 0x0ffffffe02027810 */ /* 0x004fcc0007ffe0ff */
[----:B------:R-:W2:Y:S02]  /*05f0*/  F2I.FTZ.U32.TRUNC.NTZ R3, R2 ;  /* 0x0000000200037305 */ /* 0x000ea4000021f000 */
[----:B--2---:R-:W-:Y:S02]  /*0600*/  IMAD.MOV R0, RZ, RZ, -R3 ;  /* 0x000000ffff007224 */ /* 0x004fe400078e0a03 */
[----:B------:R-:W-:Y:S02]  /*0610*/  IMAD.MOV.U32 R2, RZ, RZ, RZ ;  /* 0x000000ffff027224 */ /* 0x000fe400078e00ff */
[----:B------:R-:W-:-:S04]  /*0620*/  IMAD R0, R0, R4, RZ ;  /* 0x0000000400007224 */ /* 0x000fc800078e02ff */
[----:B------:R-:W-:-:S04]  /*0630*/  IMAD.HI.U32 R0, R3, R0, R2 ;  /* 0x0000000003007227 */ /* 0x000fc800078e0002 */
[----:B------:R-:W-:-:S04]  /*0640*/  IMAD.MOV.U32 R3, RZ, RZ, R5 ;  /* 0x000000ffff037224 */ /* 0x000fc800078e0005 */
[----:B------:R-:W-:-:S05]  /*0650*/  IMAD.HI.U32 R0, R0, R3, RZ ;  /* 0x0000000300007227 */ /* 0x000fca00078e00ff */
[----:B------:R-:W-:-:S05]  /*0660*/  IADD3 R2, -R0, RZ, RZ ;  /* 0x000000ff00027210 */ /* 0x000fca0007ffe1ff */
[----:B------:R-:W-:-:S05]  /*0670*/  IMAD R2, R4, R2, R3 ;  /* 0x0000000204027224 */ /* 0x000fca00078e0203 */
[----:B------:R-:W-:-:S13]  /*0680*/  ISETP.GT.U32.AND P2, PT, R4, R2, PT ;  /* 0x000000020400720c */ /* 0x000fda0003f44070 */
[----:B------:R-:W-:Y:S01]  /*0690*/  @!P2 IMAD.IADD R2, R2, 0x1, -R4 ;  /* 0x000000010202a824 */ /* 0x000fe200078e0a04 */
[----:B------:R-:W-:Y:S02]  /*06a0*/  @!P2 IADD3 R0, R0, 0x1, RZ ;  /* 0x000000010000a810 */ /* 0x000fe40007ffe0ff */
[----:B------:R-:W-:Y:S02]  /*06b0*/  ISETP.NE.AND P2, PT, RZ, c[0x0][0x1c8], PT ;  /* 0x00007200ff007a0c */ /* 0x000fe40003f45270 */
[----:B------:R-:W-:Y:S01]  /*06c0*/  ISETP.GE.U32.AND P3, PT, R2, R4, PT ;  /* 0x000000040200720c */ /* 0x000fe20003f66070 */
[----:B------:R-:W-:Y:S01]  /*06d0*/  @P0 IMAD.IADD R4, R7, 0x1, R8 ;  /* 0x0000000107040824 */ /* 0x000fe200078e0208 */
[----:B------:R-:W-:-:S04]  /*06e0*/  LOP3.LUT R2, R14, c[0x0][0x1c8], RZ, 0x3c, !PT ;  /* 0x000072000e027a12 */ /* 0x000fc800078e3cff */
[----:B------:R-:W-:Y:S01]  /*06f0*/  ISETP.GE.AND P1, PT, R2, RZ, PT ;  /* 0x000000ff0200720c */ /* 0x000fe20003f26270 */
[----:B------:R-:W-:-:S04]  /*0700*/  @P0 IMAD.WIDE.U32 R2, R4, c[0x0][0x1a0], RZ ;  /* 0x0000680004020a25 */ /* 0x000fc800078e00ff */
[----:B------:R-:W-:Y:S01]  /*0710*/  @P0 IMAD R23, R4, c[0x0][0x1a4], R3 ;  /* 0x0000690004170a24 */ /* 0x000fe200078e0203 */
[----:B------:R-:W-:Y:S02]  /*0720*/  @P0 MOV R22, R2 ;  /* 0x0000000200160202 */ /* 0x000fe40000000f00 */
[----:B------:R-:W-:-:S04]  /*0730*/  @P3 IADD3 R0, R0, 0x1, RZ ;  /* 0x0000000100003810 */ /* 0x000fc80007ffe0ff */
[----:B------:R-:W-:-:S05]  /*0740*/  MOV R20, R0 ;  /* 0x0000000000147202 */ /* 0x000fca0000000f00 */
[----:B------:R-:W-:Y:S01]  /*0750*/  @!P1 IMAD.MOV R20, RZ, RZ, -R20 ;  /* 0x000000ffff149224 */ /* 0x000fe200078e0a14 */
[----:B------:R-:W-:Y:S01]  /*0760*/  @!P2 LOP3.LUT R20, RZ, c[0x0][0x1c8], RZ, 0x33, !PT ;  /* 0x00007200ff14aa12 */ /* 0x000fe200078e33ff */
        /* <DEDUP_REMOVED lines=12> */
.L_x_13:
[----:B------:R-:W-:Y:S01]  /*0830*/  SHF.R.S32.HI R28, RZ, 0x1f, R67 ;  /* 0x0000001fff1c7819 */ /* 0x000fe20000011443 */
[----:B------:R-:W-:Y:S01]  /*0840*/  IMAD.MOV.U32 R206, RZ, RZ, c[0x0][0x198] ;  /* 0x00006600ffce7624 */ /* 0x000fe200078e00ff */
[----:B------:R-:W-:Y:S01]  /*0850*/  IADD3 R118, R219, -0x1, RZ ;  /* 0xffffffffdb767810 */ /* 0x000fe20007ffe0ff */
[----:B------:R-:W-:Y:S01]  /*0860*/  IMAD.MOV.U32 R0, RZ, RZ, 0x7 ;  /* 0x00000007ff007424 */ /* 0x000fe200078e00ff */
[CC--:B------:R-:W-:Y:S01]  /*0870*/  LEA.HI R6, R28.reuse, R67.reuse, RZ, 0x2 ;  /* 0x000000431c067211 */ /* 0x0c0fe200078f10ff */
[----:B------:R-:W-:Y:S01]  /*0880*/  IMAD.MOV.U32 R29, RZ, RZ, c[0x0][0x1a0] ;  /* 0x00006800ff1d7624 */ /* 0x000fe200078e00ff */
[-C--:B------:R-:W-:Y:S01]  /*0890*/  LEA.HI R27, R28, R67.reuse, RZ, 0x3 ;  /* 0x000000431c1b7211 */ /* 0x080fe200078f18ff */
[C---:B------:R-:W-:Y:S01]  /*08a0*/  IMAD.SHL.U32 R205, R206.reuse, 0x80, RZ ;  /* 0x00000080cecd7824 */ /* 0x040fe200078e00ff */
[----:B------:R-:W-:Y:S01]  /*08b0*/  SHF.L.U64.HI R2, R206, R0, c[0x0][0x19c] ;  /* 0x00006700ce027619 */ /* 0x000fe20000010200 */
[C---:B------:R-:W-:Y:S01]  /*08c0*/  IMAD.SHL.U32 R30, R29.reuse, 0x80, RZ ;  /* 0x000000801d1e7824 */ /* 0x040fe200078e00ff */
[----:B------:R-:W-:Y:S01]  /*08d0*/  LOP3.LUT R3, R6, 0xfffffffc, RZ, 0xc0, !PT ;  /* 0xfffffffc06037812 */ /* 0x000fe200078ec0ff */
[----:B------:R-:W-:Y:S01]  /*08e0*/  IMAD.IADD R13, R64, 0x1, -R116 ;  /* 0x00000001400d7824 */ /* 0x000fe200078e0a74 */
[----:B------:R-:W-:Y:S01]  /*08f0*/  SHF.R.S32.HI R25, RZ, 0x3, R27 ;  /* 0x00000003ff197819 */ /* 0x000fe2000001141b */
[----:B------:R-:W-:Y:S01]  /*0900*/  IMAD R4, R2, R118, RZ ;  /* 0x0000007602047224 */ /* 0x000fe200078e02ff */
[----:B------:R-:W-:Y:S01]  /*0910*/  SHF.L.U64.HI R7, R29, R0, c[0x0][0x1a4] ;  /* 0x000069001d077619 */ /* 0x000fe20000010200 */
[----:B------:R-:W-:Y:S01]  /*0920*/  IMAD.IADD R2, R67, 0x1, -R3 ;  /* 0x0000000143027824 */ /* 0x000fe200078e0a03 */
[----:B------:R-:W-:Y:S01]  /*0930*/  SHF.R.S32.HI R0, RZ, 0x1f, R118 ;  /* 0x0000001fff007819 */ /* 0x000fe20000011476 */
[----:B------:R-:W-:Y:S01]  /*0940*/  IMAD.SHL.U32 R5, R25, 0x40, RZ ;  /* 0x0000004019057824 */ /* 0x000fe200078e00ff */
[----:B------:R-:W-:Y:S01]  /*0950*/  SHF.R.S32.HI R250, RZ, 0x2, R6 ;  /* 0x00000002fffa7819 */ /* 0x000fe20000011406 */
[----:B------:R-:W-:Y:S01]  /*0960*/  IMAD R3, R7, R118, RZ ;  /* 0x0000007607037224 */ /* 0x000fe200078e02ff */
[----:B------:R-:W-:Y:S01]  /*0970*/  LEA.HI R66, R28, R67, RZ, 0x5 ;  /* 0x000000431c427211 */ /* 0x000fe200078f28ff */
[----:B------:R-:W-:Y:S01]  /*0980*/  IMAD.SHL.U32 R36, R2, 0x8, RZ ;  /* 0x0000000802247824 */ /* 0x000fe200078e00ff */
[----:B------:R-:W-:Y:S01]  /*0990*/  LOP3.LUT R2, R5, 0xc0, RZ, 0xc0, !PT ;  /* 0x000000c005027812 */ /* 0x000fe200078ec0ff */
[----:B------:R-:W-:Y:S01]  /*09a0*/  IMAD R24, R0, R205, R4 ;  /* 0x000000cd00187224 */ /* 0x000fe200078e0204 */
[----:B------:R-:W-:Y:S01]  /*09b0*/  IADD3 R34, R250, 0x20, RZ ;  /* 0x00000020fa227810 */ /* 0x000fe20007ffe0ff */
[----:B------:R-:W-:Y:S01]  /*09c0*/  IMAD R26, R0, R30, R3 ;  /* 0x0000001e001a7224 */ /* 0x000fe200078e0203 */
[----:B------:R-:W-:Y:S01]  /*09d0*/  LOP3.LUT R3, R2, 0x18, R36, 0xf8, !PT ;  /* 0x0000001802037812 */ /* 0x000fe200078ef824 */
[----:B------:R-:W-:Y:S01]  /*09e0*/  IMAD R9, R9, c[0x0][0x1a8], RZ ;  /* 0x00006a0009097a24 */ /* 0x000fe200078e02ff */
[----:B------:R-:W-:Y:S01]  /*09f0*/  SHF.R.U32.HI R0, RZ, 0x3, R2 ;  /* 0x00000003ff007819 */ /* 0x000fe20000011602 */
[----:B------:R-:W-:Y:S01]  /*0a00*/  IMAD.MOV.U32 R218, RZ, RZ, c[0x0][0x19c] ;  /* 0x00006700ffda7624 */ /* 0x000fe200078e00ff */
[----:B------:R-:W-:Y:S01]  /*0a10*/  IADD3 R33, R250, 0x40, RZ ;  /* 0x00000040fa217810 */ /* 0x000fe20007ffe0ff */
[----:B------:R-:W-:Y:S01]  /*0a20*/  IMAD R9, R14, c[0x0][0x1ac], R9 ;  /* 0x00006b000e097a24 */ /* 0x000fe200078e0209 */
[----:B------:R-:W-:-:S02]  /*0a30*/  LOP3.LUT R8, R3, R0, RZ, 0x3c, !PT ;  /* 0x0000000003087212 */ /* 0x000fc400078e3cff */
[----:B------:R-:W-:Y:S02]  /*0a40*/  LEA.HI R0, R6, R250, RZ, 0x1 ;  /* 0x000000fa06007211 */ /* 0x000fe400078f08ff */
[----:B------:R-:W-:Y:S02]  /*0a50*/  SHF.R.S32.HI R251, RZ, 0x1f, R250 ;  /* 0x0000001ffffb7819 */ /* 0x000fe400000114fa */
[----:B------:R-:W-:Y:S02]  /*0a60*/  LOP3.LUT R0, R0, 0x7fffffe, RZ, 0xc0, !PT ;  /* 0x07fffffe00007812 */ /* 0x000fe400078ec0ff */
[----:B------:R-:W-:Y:S01]  /*0a70*/  SHF.R.S32.HI R37, RZ, 0x1f, R36 ;  /* 0x0000001fff257819 */ /* 0x000fe20000011424 */
[----:B------:R-:W-:Y:S01]  /*0a80*/  IMAD R7, R251, c[0x0][0x198], RZ ;  /* 0x00006600fb077a24 */ /* 0x000fe200078e02ff */
[-C--:B------:R-:W-:Y:S01]  /*0a90*/  ISETP.GE.AND P3, PT, R34, R13.reuse, PT ;  /* 0x0000000d2200720c */ /* 0x080fe20003f66270 */
[C---:B------:R-:W-:Y:S01]  /*0aa0*/  IMAD.IADD R0, R250.reuse, 0x1, -R0 ;  /* 0x00000001fa007824 */ /* 0x040fe200078e0a00 */
[----:B------:R-:W-:Y:S01]  /*0ab0*/  ISETP.GE.AND P2, PT, R33, R13, PT ;  /* 0x0000000d2100720c */ /* 0x000fe20003f46270 */
[----:B------:R-:W-:Y:S01]  /*0ac0*/  IMAD.WIDE.U32 R4, R250, c[0x0][0x198], R36 ;  /* 0x00006600fa047a25 */ /* 0x000fe200078e0024 */
[----:B------:R-:W-:-:S02]  /*0ad0*/  SHF.R.S32.HI R65, RZ, 0x5, R66 ;  /* 0x00000005ff417819 */ /* 0x000fc40000011442 */
[-C--:B------:R-:W-:Y:S01]  /*0ae0*/  ISETP.GE.AND P4, PT, R250, R13.reuse, PT ;  /* 0x0000000dfa00720c */ /* 0x080fe20003f86270 */
[----:B------:R-:W-:Y:S01]  /*0af0*/  IMAD.WIDE R38, R16, 0x80, R250 ;  /* 0x0000008010267825 */ /* 0x000fe200078e02fa */
[----:B------:R-:W-:Y:S02]  /*0b00*/  IADD3 R2, P0, R36, R10, RZ ;  /* 0x0000000a24027210 */ /* 0x000fe40007f1e0ff */
[C---:B------:R-:W-:Y:S01]  /*0b10*/  IADD3 R31, R250.reuse, 0x60, RZ ;  /* 0x00000060fa1f7810 */ /* 0x040fe20007ffe0ff */
[----:B------:R-:W-:Y:S01]  /*0b20*/  IMAD R6, R65, 0x8, R0 ;  /* 0x0000000841067824 */ /* 0x000fe200078e0200 */
[----:B------:R-:W-:Y:S01]  /*0b30*/  STL.64 [R1], R38 ;  /* 0x0000002601007387 */ /* 0x000fe20000100a00 */
[----:B------:R-:W-:Y:S01]  /*0b40*/  IMAD.X R3, R37, 0x1, R11, P0 ;  /* 0x0000000125037824 */ /* 0x000fe200000e060b */
[----:B------:R-:W-:Y:S01]  /*0b50*/  ISETP.GE.AND P1, PT, R31, R13, PT ;  /* 0x0000000d1f00720c */ /* 0x000fe20003f26270 */
[----:B------:R-:W-:Y:S01]  /*0b60*/  IMAD R0, R250, c[0x0][0x19c], R7 ;  /* 0x00006700fa007a24 */ /* 0x000fe200078e0207 */
[----:B------:R-:W-:Y:S01]  /*0b70*/  IADD3 R18, P0, R18, R4, RZ ;  /* 0x0000000412127210 */ /* 0x000fe20007f1e0ff */
[----:B------:R-:W-:Y:S01]  /*0b80*/  IMAD.WIDE.U32 R2, R14, c[0x0][0x1a8], R2 ;  /* 0x00006a000e027a25 */ /* 0x000fe200078e0002 */
[----:B------:R2:W-:Y:S01]  /*0b90*/  STL [R1+0x20], R13 ;  /* 0x0000200d01007387 */ /* 0x0005e20000100800 */
[----:B------:R-:W-:-:S02]  /*0ba0*/  SHF.R.S32.HI R21, RZ, 0x1f, R20 ;  /* 0x0000001fff157819 */ /* 0x000fc40000011414 */
[----:B------:R-:W-:Y:S01]  /*0bb0*/  IMAD.U32 R217, R6, 0x20, R8 ;  /* 0x0000002006d97824 */ /* 0x000fe200078e0008 */
[----:B------:R-:W-:Y:S01]  /*0bc0*/  @!P3 IADD3 R6, P5, R38, 0x20, RZ ;  /* 0x000000202606b810 */ /* 0x000fe20007fbe0ff */
[----:B------:R-:W-:Y:S01]  /*0bd0*/  IMAD.IADD R3, R3, 0x1, R9 ;  /* 0x0000000103037824 */ /* 0x000fe200078e0209 */
[----:B------:R-:W-:Y:S01]  /*0be0*/  IADD3.X R19, R12, R5, R0, P0, !PT ;  /* 0x000000050c137210 */ /* 0x000fe200007fe400 */
[----:B------:R-:W-:Y:S01]  /*0bf0*/  @!P4 IMAD R0, R39, c[0x0][0x190], RZ ;  /* 0x000064002700ca24 */ /* 0x000fe200078e02ff */
[----:B------:R3:W-:Y:S01]  /*0c00*/  STL [R1+0x40], R34 ;  /* 0x0000402201007387 */ /* 0x0007e20000100800 */
[----:B------:R-:W-:Y:S02]  /*0c10*/  @!P3 IMAD.X R7, RZ, RZ, R39, P5 ;  /* 0x000000ffff07b224 */ /* 0x000fe400028e0627 */
[----:B------:R-:W-:Y:S01]  /*0c20*/  @!P3 IMAD.MOV.U32 R4, RZ, RZ, R2 ;  /* 0x000000ffff04b224 */ /* 0x000fe200078e0002 */
[----:B------:R4:W-:Y:S01]  /*0c30*/  STL [R1+0x44], R33 ;  /* 0x0000442101007387 */ /* 0x0009e20000100800 */
[----:B------:R-:W-:-:S02]  /*0c40*/  @!P3 IMAD.MOV.U32 R5, RZ, RZ, R3 ;  /* 0x000000ffff05b224 */ /* 0x000fc400078e0003 */
[--C-:B------:R-:W-:Y:S01]  /*0c50*/  @!P2 IMAD.MOV.U32 R8, RZ, RZ, R2.reuse ;  /* 0x000000ffff08a224 */ /* 0x100fe200078e0002 */
[----:B------:R-:W-:Y:S01]  /*0c60*/  STL.64 [R1+0x28], R36 ;  /* 0x0000282401007387 */ /* 0x000fe20000100a00 */
[--C-:B------:R-:W-:Y:S02]  /*0c70*/  @!P2 IMAD.MOV.U32 R9, RZ, RZ, R3.reuse ;  /* 0x000000ffff09a224 */ /* 0x100fe400078e0003 */
[----:B------:R-:W-:Y:S01]  /*0c80*/  @!P1 IMAD.MOV.U32 R16, RZ, RZ, R2 ;  /* 0x000000ffff109224 */ /* 0x000fe200078e0002 */
[----:B------:R-:W-:Y:S01]  /*0c90*/  STL [R1+0x48], R31 ;  /* 0x0000481f01007387 */ /* 0x000fe20000100800 */
[--C-:B------:R-:W-:Y:S02]  /*0ca0*/  @!P1 IMAD.MOV.U32 R17, RZ, RZ, R3.reuse ;  /* 0x000000ffff119224 */ /* 0x100fe400078e0003 */
[C---:B------:R-:W-:Y:S01]  /*0cb0*/  @!P4 IMAD R10, R38.reuse, c[0x0][0x194], R0 ;  /* 0x00006500260aca24 */ /* 0x040fe200078e0200 */
[C---:B--2---:R-:W-:Y:S01]  /*0cc0*/  @!P2 IADD3 R13, P0, R38.reuse, 0x40, RZ ;  /* 0x00000040260da810 */ /* 0x044fe20007f1e0ff */
[----:B------:R-:W-:-:S04]  /*0cd0*/  @!P4 IMAD.WIDE.U32 R2, R38, c[0x0][0x190], R2 ;  /* 0x000064002602ca25 */ /* 0x000fc800078e0002 */
[--C-:B------:R-:W-:Y:S01]  /*0ce0*/  @!P2 IMAD.X R11, RZ, RZ, R39.reuse, P0 ;  /* 0x000000ffff0ba224 */ /* 0x100fe200000e0627 */
[----:B------:R-:W-:Y:S01]  /*0cf0*/  @!P1 IADD3 R0, P0, R38, 0x60, RZ ;  /* 0x0000006026009810 */ /* 0x000fe20007f1e0ff */
[----:B------:R-:W-:Y:S01]  /*0d00*/  @!P3 IMAD R7, R7, c[0x0][0x190], RZ ;  /* 0x000064000707ba24 */ /* 0x000fe200078e02ff */
[----:B------:R-:W-:Y:S01]  /*0d10*/  @!P4 LEA R12, P5, R2, c[0x0][0x160], 0x1 ;  /* 0x00005800020cca11 */ /* 0x000fe200078a08ff */
[----:B------:R-:W-:Y:S02]  /*0d20*/  @!P4 IMAD.IADD R3, R3, 0x1, R10 ;  /* 0x000000010303c824 */ /* 0x000fe400078e020a */
[----:B------:R-:W-:Y:S02]  /*0d30*/  @!P1 IMAD.X R10, RZ, RZ, R39, P0 ;  /* 0x000000ffff0a9224 */ /* 0x000fe400000e0627 */
[----:B------:R-:W-:Y:S02]  /*0d40*/  @!P3 IMAD R14, R6, c[0x0][0x194], R7 ;  /* 0x00006500060eba24 */ /* 0x000fe400078e0207 */
[----:B------:R-:W-:-:S02]  /*0d50*/  @!P2 IMAD R11, R11, c[0x0][0x190], RZ ;  /* 0x000064000b0baa24 */ /* 0x000fc400078e02ff */
[----:B------:R-:W-:-:S04]  /*0d60*/  @!P3 IMAD.WIDE.U32 R6, R6, c[0x0][0x190], R4 ;  /* 0x000064000606ba25 */ /* 0x000fc800078e0004 */
[----:B------:R-:W-:-:S04]  /*0d70*/  @!P2 IMAD.WIDE.U32 R4, R13, c[0x0][0x190], R8 ;  /* 0x000064000d04aa25 */ /* 0x000fc800078e0008 */
[----:B------:R-:W-:Y:S02]  /*0d80*/  @!P1 IMAD R8, R10, c[0x0][0x190], RZ ;  /* 0x000064000a089a24 */ /* 0x000fe400078e02ff */
[----:B------:R-:W-:Y:S01]  /*0d90*/  @!P2 IMAD R11, R13, c[0x0][0x194], R11 ;  /* 0x000065000d0baa24 */ /* 0x000fe200078e020b */
[----:B------:R-:W-:Y:S01]  /*0da0*/  @!P4 LEA.HI.X R13, R2, c[0x0][0x164], R3, 0x1, P5 ;  /* 0x00005900020dca11 */ /* 0x000fe200028f0c03 */
[----:B------:R-:W-:Y:S01]  /*0db0*/  @!P3 IMAD.IADD R7, R7, 0x1, R14 ;  /* 0x000000010707b824 */ /* 0x000fe200078e020e */
[----:B------:R-:W-:Y:S01]  /*0dc0*/  @!P3 LEA R10, P5, R6, c[0x0][0x160], 0x1 ;  /* 0x00005800060aba11 */ /* 0x000fe200078a08ff */
[----:B------:R-:W-:Y:S01]  /*0dd0*/  @!P1 IMAD.WIDE.U32 R2, R0, c[0x0][0x190], R16 ;  /* 0x0000640000029a25 */ /* 0x000fe200078e0010 */
[----:B------:R-:W-:-:S03]  /*0de0*/  @!P2 LEA R14, P0, R4, c[0x0][0x160], 0x1 ;  /* 0x00005800040eaa11 */ /* 0x000fc600078008ff */
[----:B------:R-:W-:Y:S02]  /*0df0*/  @!P1 IMAD R8, R0, c[0x0][0x194], R8 ;  /* 0x0000650000089a24 */ /* 0x000fe400078e0208 */
[----:B------:R-:W-:Y:S02]  /*0e00*/  IMAD R16, R118, -0x80, R45 ;  /* 0xffffff8076107824 */ /* 0x000fe400078e022d */
[----:B------:R-:W-:Y:S02]  /*0e10*/  IMAD R0, R21, c[0x0][0x1b0], RZ ;  /* 0x00006c0015007a24 */ /* 0x000fe400078e02ff */
[----:B------:R-:W-:Y:S01]  /*0e20*/  @!P2 IMAD.IADD R5, R5, 0x1, R11 ;  /* 0x000000010505a824 */ /* 0x000fe200078e020b */
[----:B------:R-:W-:Y:S01]  /*0e30*/  @!P3 LEA.HI.X R11, R6, c[0x0][0x164], R7, 0x1, P5 ;  /* 0x00005900060bba11 */ /* 0x000fe200028f0c07 */
[----:B------:R-:W-:Y:S01]  /*0e40*/  IMAD R6, R20, c[0x0][0x1b4], R0 ;  /* 0x00006d0014067a24 */ /* 0x000fe200078e0200 */
[----:B------:R-:W-:Y:S01]  /*0e50*/  ISETP.GE.AND P6, PT, R250, R16, PT ;  /* 0x00000010fa00720c */ /* 0x000fe20003fc6270 */
[----:B------:R-:W-:Y:S01]  /*0e60*/  IMAD.WIDE.U32 R248, R20, c[0x0][0x1b0], R18 ;  /* 0x00006c0014f87a25 */ /* 0x000fe200078e0012 */
[----:B------:R-:W-:-:S03]  /*0e70*/  @!P2 LEA.HI.X R15, R4, c[0x0][0x164], R5, 0x1, P0 ;  /* 0x00005900040faa11 */ /* 0x000fc600000f0c05 */
[----:B------:R-:W-:Y:S01]  /*0e80*/  @!P1 IMAD.IADD R3, R3, 0x1, R8 ;  /* 0x0000000103039824 */ /* 0x000fe200078e0208 */
[C---:B------:R-:W-:Y:S01]  /*0e90*/  @!P1 LEA R8, P0, R2.reuse, c[0x0][0x160], 0x1 ;  /* 0x0000580002089a11 */ /* 0x040fe200078008ff */
[----:B------:R-:W-:Y:S02]  /*0ea0*/  IMAD.IADD R247, R249, 0x1, R6 ;  /* 0x00000001f9f77824 */ /* 0x000fe400078e0206 */
[----:B------:R-:W-:Y:S01]  /*0eb0*/  IMAD.MOV.U32 R246, RZ, RZ, R248 ;  /* 0x000000fffff67224 */ /* 0x000fe200078e00f8 */
[----:B------:R-:W-:Y:S01]  /*0ec0*/  @!P1 LEA.HI.X R9, R2, c[0x0][0x164], R3, 0x1, P0 ;  /* 0x0000590002099a11 */ /* 0x000fe200000f0c03 */
[----:B------:R-:W-:Y:S01]  /*0ed0*/  IMAD.SHL.U32 R217, R217, 0x2, RZ ;  /* 0x00000002d9d97824 */ /* 0x000fe200078e00ff */
[----:B------:R-:W-:Y:S01]  /*0ee0*/  ISETP.GE.AND P0, PT, R34, R16, PT ;  /* 0x000000102200720c */ /* 0x000fe20003f06270 */
[----:B------:R-:W-:-:S03]  /*0ef0*/  IMAD.WIDE.U32 R2, R118, R205, R246 ;  /* 0x000000cd76027225 */ /* 0x000fc600078e00f6 */
[----:B------:R-:W-:Y:S01]  /*0f00*/  @!PT LDS RZ, [RZ] ;  /* 0x00000000fffff984 */ /* 0x000fe20000000800 */
[----:B------:R-:W-:Y:S01]  /*0f10*/  @!PT LDS RZ, [RZ] ;  /* 0x00000000fffff984 */ /* 0x000fe20000000800 */
[----:B------:R-:W-:Y:S01]  /*0f20*/  @!PT LDS RZ, [RZ] ;  /* 0x00000000fffff984 */ /* 0x000fe20000000800 */
[----:B------:R2:W-:Y:S01]  /*0f30*/  @!P4 LDGSTS.E.BYPASS.LTC128B.128 [R217], [R12.64] ;  /* 0x000000000cd9cfae */ /* 0x0005e2000b901d46 */
[----:B------:R-:W-:Y:S02]  /*0f40*/  IMAD R0, R251, c[0x0][0x1a0], RZ ;  /* 0x00006800fb007a24 */ /* 0x000fe400078e02ff */
[----:B------:R-:W-:Y:S01]  /*0f50*/  IMAD.WIDE.U32 R4, R250, c[0x0][0x1a0], R36 ;  /* 0x00006800fa047a25 */ /* 0x000fe200078e0024 */
[----:B------:R5:W-:Y:S01]  /*0f60*/  @!P3 LDGSTS.E.BYPASS.LTC128B.128 [R217+0x800], [R10.64] ;  /* 0x008000000ad9bfae */ /* 0x000be2000b901d46 */
[----:B------:R-:W-:Y:S02]  /*0f70*/  @!P6 LEA R6, P3, R2, c[0x0][0x168], 0x1 ;  /* 0x00005a000206ea11 */ /* 0x000fe400078608ff */
[----:B------:R-:W-:Y:S01]  /*0f80*/  IMAD.IADD R3, R3, 0x1, R24 ;  /* 0x0000000103037824 */ /* 0x000fe200078e0218 */
[----:B------:R-:W-:Y:S01]  /*0f90*/  IADD3 R18, P5, R22, R4, RZ ;  /* 0x0000000416127210 */ /* 0x000fe20007fbe0ff */
[----:B------:R-:W-:Y:S01]  /*0fa0*/  IMAD R0, R250, c[0x0][0x1a4], R0 ;  /* 0x00006900fa007a24 */ /* 0x000fe200078e0200 */
[----:B------:R1:W-:Y:S01]  /*0fb0*/  @!P2 LDGSTS.E.BYPASS.LTC128B.128 [R217+0x1000], [R14.64] ;  /* 0x010000000ed9afae */ /* 0x0003e2000b901d46 */
[----:B------:R-:W-:Y:S01]  /*0fc0*/  ISETP.GE.AND P2, PT, R33, R16, PT ;  /* 0x000000102100720c */ /* 0x000fe20003f46270 */
[----:B------:R-:W-:Y:S01]  /*0fd0*/  IMAD.MOV.U32 R22, RZ, RZ, c[0x0][0x1a4] ;  /* 0x00006900ff167624 */ /* 0x000fe200078e00ff */
[----:B------:R-:W-:Y:S01]  /*0fe0*/  @!P6 LEA.HI.X R7, R2, c[0x0][0x16c], R3, 0x1, P3 ;  /* 0x00005b000207ea11 */ /* 0x000fe200018f0c03 */
[----:B------:R1:W-:Y:S01]  /*0ff0*/  @!P1 LDGSTS.E.BYPASS.LTC128B.128 [R217+0x1800], [R8.64] ;  /* 0x0180000008d99fae */ /* 0x0003e2000b901d46 */
[----:B------:R-:W-:-:S02]  /*1000*/  IADD3.X R19, R23, R5, R0, P5, !PT ;  /* 0x0000000517137210 */ /* 0x000fc40002ffe400 */
[C---:B------:R-:W-:Y:S01]  /*1010*/  @!P0 LEA R0, P4, R206.reuse, R2, 0x5 ;  /* 0x00000002ce008211 */ /* 0x040fe200078828ff */
[----:B------:R2:W-:Y:S01]  /*1020*/  @!P6 LDGSTS.E.BYPASS.LTC128B.128 [R217+0x2000], [R6.64] ;  /* 0x0200000006d9efae */ /* 0x0005e2000b901d46 */
[-C--:B------:R-:W-:Y:S02]  /*1030*/  ISETP.GE.AND P6, PT, R33, R16.reuse, PT ;  /* 0x000000102100720c */ /* 0x080fe40003fc6270 */
[----:B------:R-:W-:Y:S02]  /*1040*/  @!P0 LEA.HI.X R5, R206, R3, R218, 0x5, P4 ;  /* 0x00000003ce058211 */ /* 0x000fe400020f2cda */
[C---:B------:R-:W-:Y:S02]  /*1050*/  @!P0 LEA R4, P4, R0.reuse, c[0x0][0x168], 0x1 ;  /* 0x00005a0000048a11 */ /* 0x040fe400078808ff */
[----:B------:R-:W-:Y:S02]  /*1060*/  ISETP.GE.AND P5, PT, R31, R16, PT ;  /* 0x000000101f00720c */ /* 0x000fe40003fa6270 */
[----:B------:R-:W-:-:S02]  /*1070*/  @!P0 LEA.HI.X R5, R0, c[0x0][0x16c], R5, 0x1, P4 ;  /* 0x00005b0000058a11 */ /* 0x000fc400020f0c05 */
[-C--:B------:R-:W-:Y:S02]  /*1080*/  ISETP.GE.AND P4, PT, R250, R16.reuse, PT ;  /* 0x00000010fa00720c */ /* 0x080fe40003f86270 */
[----:B-----5:R-:W-:Y:S01]  /*1090*/  LEA.HI R10, R28, R67, RZ, 0x4 ;  /* 0x000000431c0a7211 */ /* 0x020fe200078f20ff */
[----:B------:R5:W-:Y:S01]  /*10a0*/  @!P0 LDGSTS.E.BYPASS.LTC128B.128 [R217+0x2800], [R4.64] ;  /* 0x0280000004d98fae */ /* 0x000be2000b901d46 */
[-C--:B------:R-:W-:Y:S01]  /*10b0*/  ISETP.GE.AND P3, PT, R34, R16.reuse, PT ;  /* 0x000000102200720c */ /* 0x080fe20003f66270 */
[----:B---3--:R-:W-:Y:S01]  /*10c0*/  IMAD.WIDE.U32 R34, R20, c[0x0][0x1b8], R18 ;  /* 0x00006e0014227a25 */ /* 0x008fe200078e0012 */
[----:B------:R-:W-:-:S03]  /*10d0*/  ISETP.GE.AND P1, PT, R31, R16, PT ;  /* 0x000000101f00720c */ /* 0x000fc60003f26270 */
[----:B------:R-:W-:Y:S01]  /*10e0*/  IMAD.WIDE.U32 R16, R206, 0x40, RZ ;  /* 0x00000040ce107825 */ /* 0x000fe200078e00ff */
[----:B------:R-:W-:Y:S01]  /*10f0*/  STL.64 [R1+0x38], R34 ;  /* 0x0000382201007387 */ /* 0x000fe20000100a00 */
[----:B-1----:R-:W-:Y:S02]  /*1100*/  SHF.R.S32.HI R8, RZ, 0x4, R10 ;  /* 0x00000004ff087819 */ /* 0x002fe4000001140a */
[----:B------:R-:W-:Y:S02]  /*1110*/  IMAD.SHL.U32 R9, R218, 0x40, RZ ;  /* 0x00000040da097824 */ /* 0x000fe400078e00ff */
[----:B------:R-:W-:Y:S01]  /*1120*/  IMAD.MOV.U32 R32, RZ, RZ, R34 ;  /* 0x000000ffff207224 */ /* 0x000fe200078e0022 */
[----:B--2---:R-:W-:Y:S01]  /*1130*/  LOP3.LUT R6, R27, 0xfffffff8, RZ, 0xc0, !PT ;  /* 0xfffffff81b067812 */ /* 0x004fe200078ec0ff */
[----:B------:R-:W-:Y:S01]  /*1140*/  IMAD.SHL.U32 R18, R22, 0x40, RZ ;  /* 0x0000004016127824 */ /* 0x000fe200078e00ff */
[----:B------:R-:W-:-:S03]  /*1150*/  @!P6 IADD3 R7, P0, R2, R16, RZ ;  /* 0x000000100207e210 */ /* 0x000fc60007f1e0ff */
[----:B------:R-:W-:-:S05]  /*1160*/  IMAD.IADD R6, R67, 0x1, -R6 ;  /* 0x0000000143067824 */ /* 0x000fca00078e0a06 */
[----:B------:R-:W-:Y:S02]  /*1170*/  LEA.HI R0, R6, R6, RZ, 0x1 ;  /* 0x0000000606007211 */ /* 0x000fe400078f08ff */
[----:B-----5:R-:W-:Y:S02]  /*1180*/  LEA.HI R4, R10, R8, RZ, 0x1 ;  /* 0x000000080a047211 */ /* 0x020fe400078f08ff */
[----:B------:R-:W-:Y:S02]  /*1190*/  SHF.R.S32.HI R60, RZ, 0x1, R0 ;  /* 0x00000001ff3c7819 */ /* 0x000fe40000011400 */
[----:B------:R-:W-:Y:S02]  /*11a0*/  LOP3.LUT R4, R4, 0xfffffffe, RZ, 0xc0, !PT ;  /* 0xfffffffe04047812 */ /* 0x000fe400078ec0ff */
[----:B------:R-:W-:Y:S01]  /*11b0*/  LOP3.LUT R0, R0, 0x7fffffe, RZ, 0xc0, !PT ;  /* 0x07fffffe00007812 */ /* 0x000fe200078ec0ff */
[----:B------:R-:W-:Y:S02]  /*11c0*/  IMAD.SHL.U32 R5, R60, 0x40, RZ ;  /* 0x000000403c057824 */ /* 0x000fe400078e00ff */
[----:B------:R-:W-:Y:S01]  /*11d0*/  IMAD.IADD R15, R8, 0x1, -R4 ;  /* 0x00000001080f7824 */ /* 0x000fe200078e0a04 */
[----:B------:R-:W-:Y:S01]  /*11e0*/  @!P6 IADD3.X R8, R3, R17, R9, P0, !PT ;  /* 0x000000110308e210 */ /* 0x000fe200007fe409 */
[----:B------:R-:W-:Y:S01]  /*11f0*/  IMAD.IADD R13, R6, 0x1, -R0 ;  /* 0x00000001060d7824 */ /* 0x000fe200078e0a00 */
[----:B------:R-:W-:Y:S01]  /*1200*/  LOP3.LUT R0, R5, 0xc0, RZ, 0xc0, !PT ;  /* 0x000000c005007812 */ /* 0x000fe200078ec0ff */
[----:B------:R-:W-:Y:S01]  /*1210*/  IMAD.SHL.U32 R4, R25, 0x8, RZ ;  /* 0x0000000819047824 */ /* 0x000fe200078e00ff */
[----:B------:R-:W-:Y:S01]  /*1220*/  LOP3.LUT R5, R10, 0xfffffff0, RZ, 0xc0, !PT ;  /* 0xfffffff00a057812 */ /* 0x000fe200078ec0ff */
[----:B------:R-:W-:Y:S01]  /*1230*/  @!P5 IMAD R6, R218, 0x60, RZ ;  /* 0x00000060da06d824 */ /* 0x000fe200078e02ff */
[----:B------:R-:W-:Y:S01]  /*1240*/  @!P6 LEA R10, P0, R7, c[0x0][0x168], 0x1 ;  /* 0x00005a00070aea11 */ /* 0x000fe200078008ff */
[----:B------:R-:W-:Y:S01]  /*1250*/  @!P5 IMAD.WIDE.U32 R2, R206, 0x60, R2 ;  /* 0x00000060ce02d825 */ /* 0x000fe200078e0002 */
[----:B------:R-:W-:-:S02]  /*1260*/  LOP3.LUT R4, R0, 0x8, R4, 0xf8, !PT ;  /* 0x0000000800047812 */ /* 0x000fc400078ef804 */
[----:B------:R-:W-:Y:S01]  /*1270*/  SHF.R.U32.HI R0, RZ, 0x3, R0 ;  /* 0x00000003ff007819 */ /* 0x000fe20000011600 */
[----:B------:R-:W-:Y:S01]  /*1280*/  IMAD R9, R21, c[0x0][0x1b8], RZ ;  /* 0x00006e0015097a24 */ /* 0x000fe200078e02ff */
[----:B------:R-:W-:Y:S01]  /*1290*/  @!P6 LEA.HI.X R11, R7, c[0x0][0x16c], R8, 0x1, P0 ;  /* 0x00005b00070bea11 */ /* 0x000fe200000f0c08 */
[----:B------:R-:W-:Y:S01]  /*12a0*/  IMAD.WIDE.U32 R16, R29, 0x40, RZ ;  /* 0x000000401d107825 */ /* 0x000fe200078e00ff */
[----:B------:R-:W-:-:S03]  /*12b0*/  LOP3.LUT R14, R4, R0, RZ, 0x3c, !PT ;  /* 0x00000000040e7212 */ /* 0x000fc600078e3cff */
[----:B------:R-:W-:Y:S01]  /*12c0*/  @!P5 IMAD.IADD R0, R3, 0x1, R6 ;  /* 0x000000010300d824 */ /* 0x000fe200078e0206 */
[----:B------:R-:W-:Y:S01]  /*12d0*/  @!P5 LEA R6, P0, R2, c[0x0][0x168], 0x1 ;  /* 0x00005a000206da11 */ /* 0x000fe200078008ff */
[----:B------:R-:W-:Y:S01]  /*12e0*/  IMAD.IADD R4, R67, 0x1, -R5 ;  /* 0x0000000143047824 */ /* 0x000fe200078e0a05 */
[----:B------:R1:W-:Y:S01]  /*12f0*/  @!P6 LDGSTS.E.BYPASS.LTC128B.128 [R217+0x3000], [R10.64] ;  /* 0x030000000ad9efae */ /* 0x0003e2000b901d46 */
[----:B------:R-:W-:Y:S01]  /*1300*/  IMAD R9, R20, c[0x0][0x1bc], R9 ;  /* 0x00006f0014097a24 */ /* 0x000fe200078e0209 */
[----:B------:R-:W-:Y:S02]  /*1310*/  @!P5 LEA.HI.X R7, R2, c[0x0][0x16c], R0, 0x1, P0 ;  /* 0x00005b000207da11 */ /* 0x000fe400000f0c00 */
[----:B------:R-:W-:Y:S01]  /*1320*/  LEA.HI R5, R4, R4, RZ, 0x1 ;  /* 0x0000000404057211 */ /* 0x000fe200078f08ff */
[----:B----4-:R-:W-:Y:S01]  /*1330*/  IMAD.IADD R33, R35, 0x1, R9 ;  /* 0x0000000123217824 */ /* 0x010fe200078e0209 */
[----:B------:R-:W-:Y:S01]  /*1340*/  SHF.R.S32.HI R12, RZ, 0x1f, R4 ;  /* 0x0000001fff0c7819 */ /* 0x000fe20000011404 */
[----:B------:R2:W-:Y:S01]  /*1350*/  @!P5 LDGSTS.E.BYPASS.LTC128B.128 [R217+0x3800], [R6.64] ;  /* 0x0380000006d9dfae */ /* 0x0005e2000b901d46 */
[----:B------:R-:W-:Y:S01]  /*1360*/  SHF.R.S32.HI R8, RZ, 0x1, R5 ;  /* 0x00000001ff087819 */ /* 0x000fe20000011405 */
[----:B------:R-:W-:Y:S01]  /*1370*/  IMAD.WIDE.U32 R2, R118, R30, R32 ;  /* 0x0000001e76027225 */ /* 0x000fe200078e0020 */
[----:B------:R-:W-:Y:S01]  /*1380*/  SHF.R.S32.HI R0, RZ, 0x1f, R5 ;  /* 0x0000001fff007819 */ /* 0x000fe20000011405 */
[----:B------:R-:W0:Y:S01]  /*1390*/  LDGDEPBAR ;  /* 0x00000000000079af */ /* 0x000e220000000000 */
[----:B------:R-:W-:Y:S01]  /*13a0*/  LOP3.LUT R9, R5, 0x7fffffe, RZ, 0xc0, !PT ;  /* 0x07fffffe05097812 */ /* 0x000fe200078ec0ff */
[----:B------:R-:W-:Y:S01]  /*13b0*/  IMAD.IADD R3, R3, 0x1, R26 ;  /* 0x0000000103037824 */ /* 0x000fe200078e021a */
[----:B------:R-:W-:Y:S01]  /*13c0*/  LEA.HI R0, R0, R8, RZ, 0x2 ;  /* 0x0000000800007211 */ /* 0x000fe200078f10ff */
[----:B------:R-:W-:Y:S01]  /*13d0*/  STL.64 [R1+0x30], R32 ;  /* 0x0000302001007387 */ /* 0x000fe20000100a00 */
[----:B------:R-:W-:Y:S01]  /*13e0*/  LEA.HI R12, R12, R4, RZ, 0x3 ;  /* 0x000000040c0c7211 */ /* 0x000fe200078f18ff */
[----:B------:R-:W-:Y:S01]  /*13f0*/  IMAD.IADD R47, R4, 0x1, -R9 ;  /* 0x00000001042f7824 */ /* 0x000fe200078e0a09 */
[----:B------:R-:W-:Y:S01]  /*1400*/  LOP3.LUT R5, R0, 0xfffffffc, RZ, 0xc0, !PT ;  /* 0xfffffffc00057812 */ /* 0x000fe200078ec0ff */
[----:B------:R-:W-:Y:S01]  /*1410*/  IMAD R0, R15, 0x8, R13 ;  /* 0x000000080f007824 */ /* 0x000fe200078e020d */
[----:B------:R-:W-:Y:S01]  /*1420*/  @!P2 IADD3 R13, P0, R2, R16, RZ ;  /* 0x00000010020da210 */ /* 0x000fe20007f1e0ff */
[----:B------:R-:W-:-:S02]  /*1430*/  IMAD.SHL.U32 R12, R12, 0x20, RZ ;  /* 0x000000200c0c7824 */ /* 0x000fc400078e00ff */
[----:B------:R-:W-:Y:S01]  /*1440*/  IMAD.U32 R0, R0, 0x20, R14 ;  /* 0x0000002000007824 */ /* 0x000fe200078e000e */
[----:B------:R-:W-:Y:S01]  /*1450*/  @!P2 IADD3.X R14, R3, R17, R18, P0, !PT ;  /* 0x00000011030ea210 */ /* 0x000fe200007fe412 */
[----:B------:R-:W-:Y:S01]  /*1460*/  IMAD.IADD R44, R8, 0x1, -R5 ;  /* 0x00000001082c7824 */ /* 0x000fe200078e0a05 */
[C---:B------:R-:W-:Y:S01]  /*1470*/  @!P3 LEA R4, P0, R29.reuse, R2, 0x5 ;  /* 0x000000021d04b211 */ /* 0x040fe200078028ff */
[----:B------:R-:W-:Y:S01]  /*1480*/  IMAD.SHL.U32 R204, R0, 0x2, RZ ;  /* 0x0000000200cc7824 */ /* 0x000fe200078e00ff */
[----:B------:R-:W-:Y:S01]  /*1490*/  @!P4 LEA R8, P5, R2, c[0x0][0x170], 0x1 ;  /* 0x00005c000208ca11 */ /* 0x000fe200078a08ff */
[----:B-1----:R-:W-:Y:S01]  /*14a0*/  IMAD.SHL.U32 R10, R44, 0x40, RZ ;  /* 0x000000402c0a7824 */ /* 0x002fe200078e00ff */
[C---:B------:R-:W-:Y:S01]  /*14b0*/  @!P3 LEA.HI.X R5, R29.reuse, R3, R22, 0x5, P0 ;  /* 0x000000031d05b211 */ /* 0x040fe200000f2c16 */
[----:B------:R-:W-:Y:S01]  /*14c0*/  IMAD.MOV.U32 R0, RZ, RZ, 0x10 ;  /* 0x00000010ff007424 */ /* 0x000fe200078e00ff */
[--C-:B------:R-:W-:Y:S01]  /*14d0*/  @!P4 LEA.HI.X R9, R2, c[0x0][0x174], R3.reuse, 0x1, P5 ;  /* 0x00005d000209ca11 */ /* 0x100fe200028f0c03 */
[----:B------:R-:W-:Y:S01]  /*14e0*/  @!P1 IMAD.WIDE.U32 R2, R29, 0x60, R2 ;  /* 0x000000601d029825 */ /* 0x000fe200078e0002 */
[----:B--2---:R-:W-:Y:S01]  /*14f0*/  @!P3 LEA R6, P0, R4, c[0x0][0x170], 0x1 ;  /* 0x00005c000406ba11 */ /* 0x004fe200078008ff */
[----:B------:R-:W-:-:S04]  /*1500*/  DEPBAR.LE SB0, 0x0 ;  /* 0x000080000000791a */ /* 0x000fc80000000000 */
[----:B------:R-:W-:Y:S01]  /*1510*/  BAR.SYNC.DEFER_BLOCKING 0x0 ;  /* 0x0000000000007b1d */ /* 0x000fe20000010000 */
[----:B------:R-:W-:Y:S01]  /*1520*/  @!P3 LEA.HI.X R7, R4, c[0x0][0x174], R5, 0x1, P0 ;  /* 0x00005d000407ba11 */ /* 0x000fe200000f0c05 */
[----:B------:R-:W-:Y:S01]  /*1530*/  IMAD.SHL.U32 R5, R15, 0x8, RZ ;  /* 0x000000080f057824 */ /* 0x000fe200078e00ff */
[----:B------:R-:W-:Y:S01]  /*1540*/  LOP3.LUT R4, R10, 0xc0, RZ, 0xc0, !PT ;  /* 0x000000c00a047812 */ /* 0x000fe200078ec0ff */
[----:B------:R-:W-:Y:S01]  /*1550*/  @!P1 IMAD R10, R22, 0x60, RZ ;  /* 0x00000060160a9824 */ /* 0x000fe200078e02ff */
[----:B------:R-:W-:Y:S02]  /*1560*/  LOP3.LUT R46, R12, 0xffffff00, RZ, 0xc0, !PT ;  /* 0xffffff000c2e7812 */ /* 0x000fe400078ec0ff */
[----:B------:R-:W-:Y:S01]  /*1570*/  LOP3.LUT R11, R4, 0x8, R5, 0xf8, !PT ;  /* 0x00000008040b7812 */ /* 0x000fe200078ef805 */
[----:B------:R-:W-:Y:S01]  /*1580*/  @!P1 IMAD.IADD R3, R3, 0x1, R10 ;  /* 0x0000000103039824 */ /* 0x000fe200078e020a */
[----:B------:R-:W-:Y:S01]  /*1590*/  SHF.R.U32.HI R5, RZ, 0x3, R4 ;  /* 0x00000003ff057819 */ /* 0x000fe20000011604 */
[----:B------:R-:W-:Y:S01]  /*15a0*/  IMAD R164, R47, 0x20, R46 ;  /* 0x000000202fa47824 */ /* 0x000fe200078e022e */
[----:B------:R-:W-:-:S02]  /*15b0*/  @!P1 LEA R10, P0, R2, c[0x0][0x170], 0x1 ;  /* 0x00005c00020a9a11 */ /* 0x000fc400078008ff */
[----:B------:R-:W-:Y:S02]  /*15c0*/  LOP3.LUT R119, R11, R5, RZ, 0x3c, !PT ;  /* 0x000000050b777212 */ /* 0x000fe400078e3cff */
[----:B------:R-:W-:Y:S01]  /*15d0*/  @!P1 LEA.HI.X R11, R2, c[0x0][0x174], R3, 0x1, P0 ;  /* 0x00005d00020b9a11 */ /* 0x000fe200000f0c03 */
[----:B------:R-:W-:Y:S01]  /*15e0*/  IMAD R2, R65, 0x200, R46 ;  /* 0x0000020041027824 */ /* 0x000fe200078e022e */
[----:B------:R-:W-:Y:S02]  /*15f0*/  @!P2 LEA R4, P5, R13, c[0x0][0x170], 0x1 ;  /* 0x00005c000d04aa11 */ /* 0x000fe400078a08ff */
[----:B------:R-:W-:Y:S01]  /*1600*/  LOP3.LUT P0, RZ, R60, 0x2, RZ, 0xc0, !PT ;  /* 0x000000023cff7812 */ /* 0x000fe2000780c0ff */
[----:B------:R-:W-:Y:S01]  /*1610*/  IMAD R2, R47, 0x20, R2 ;  /* 0x000000202f027824 */ /* 0x000fe200078e0202 */
[----:B------:R-:W-:Y:S02]  /*1620*/  @!P2 LEA.HI.X R5, R13, c[0x0][0x174], R14, 0x1, P5 ;  /* 0x00005d000d05aa11 */ /* 0x000fe400028f0c0e */
[----:B------:R-:W-:Y:S01]  /*1630*/  IADD3 R209, R204, 0x2020, RZ ;  /* 0x00002020ccd17810 */ /* 0x000fe20007ffe0ff */
[----:B------:R-:W-:Y:S01]  /*1640*/  IMAD.IADD R2, R119, 0x1, R2 ;  /* 0x0000000177027824 */ /* 0x000fe200078e0202 */
[----:B------:R-:W-:Y:S03]  /*1650*/  @P4 STS [R217+0x4000], RZ ;  /* 0x004000ffd9004388 */ /* 0x000fe60000000800 */
[----:B------:R-:W-:Y:S01]  /*1660*/  IMAD.SHL.U32 R207, R2, 0x2, RZ ;  /* 0x0000000202cf7824 */ /* 0x000fe200078e00ff */
[----:B------:R-:W-:Y:S01]  /*1670*/  @P4 STS [R217+0x4004], RZ ;  /* 0x004004ffd9004388 */ /* 0x000fe20000000800 */
[----:B------:R-:W-:-:S03]  /*1680*/  IADD3 R2, R204, 0x2000, RZ ;  /* 0x00002000cc027810 */ /* 0x000fc60007ffe0ff */
[----:B------:R-:W-:Y:S01]  /*1690*/  @P4 STS.64 [R217+0x4008], RZ ;  /* 0x004008ffd9004388 */ /* 0x000fe20000000a00 */
[----:B------:R-:W-:Y:S02]  /*16a0*/  @P0 IADD3 R209, R2, -0x20, RZ ;  /* 0xffffffe002d10810 */ /* 0x000fe40007ffe0ff */
[----:B------:R-:W-:Y:S01]  /*16b0*/  LOP3.LUT R2, R66, 0xffffffe0, RZ, 0xc0, !PT ;  /* 0xffffffe042027812 */ /* 0x000fe200078ec0ff */
[----:B------:R-:W-:Y:S01]  /*16c0*/  @!PT LDS RZ, [RZ] ;  /* 0x00000000fffff984 */ /* 0x000fe20000000800 */
[----:B------:R-:W-:Y:S01]  /*16d0*/  @!PT LDS RZ, [RZ] ;  /* 0x00000000fffff984 */ /* 0x000fe20000000800 */
[----:B------:R-:W-:Y:S01]  /*16e0*/  @!PT LDS RZ, [RZ] ;  /* 0x00000000fffff984 */ /* 0x000fe20000000800 */
[----:B------:R1:W-:Y:S01]  /*16f0*/  @!P4 LDGSTS.E.BYPASS.LTC128B.128 [R217+0x4000], [R8.64] ;  /* 0x0400000008d9cfae */ /* 0x0003e2000b901d46 */
[C---:B------:R-:W-:Y:S02]  /*1700*/  IADD3 R216, R209.reuse, 0x400, RZ ;  /* 0x00000400d1d87810 */ /* 0x040fe40007ffe0ff */
[----:B------:R-:W-:Y:S01]  /*1710*/  IADD3 R211, R209, 0x1800, RZ ;  /* 0x00001800d1d37810 */ /* 0x000fe20007ffe0ff */
[----:B------:R-:W-:Y:S01]  /*1720*/  @P3 STS.128 [R217+0x4800], RZ ;  /* 0x004800ffd9003388 */ /* 0x000fe20000000c00 */
[----:B------:R-:W-:Y:S01]  /*1730*/  IMAD.IADD R2, R67, 0x1, -R2 ;  /* 0x0000000143027824 */ /* 0x000fe200078e0a02 */
[----:B------:R-:W-:Y:S01]  /*1740*/  IADD3 R210, R209, 0x1c00, RZ ;  /* 0x00001c00d1d27810 */ /* 0x000fe20007ffe0ff */
[----:B------:R-:W-:Y:S01]  /*1750*/  IMAD.SHL.U32 R67, R67, 0x2, RZ ;  /* 0x0000000243437824 */ /* 0x000fe200078e00ff */
[----:B------:R-:W-:Y:S01]  /*1760*/  @!PT LDS RZ, [RZ] ;  /* 0x00000000fffff984 */ /* 0x000fe20000000800 */
[----:B------:R-:W-:Y:S01]  /*1770*/  @!PT LDS RZ, [RZ] ;  /* 0x00000000fffff984 */ /* 0x000fe20000000800 */
[----:B------:R-:W-:Y:S01]  /*1780*/  @!PT LDS RZ, [RZ] ;  /* 0x00000000fffff984 */ /* 0x000fe20000000800 */
[----:B------:R2:W-:Y:S02]  /*1790*/  @!P3 LDGSTS.E.BYPASS.LTC128B.128 [R217+0x4800], [R6.64] ;  /* 0x0480000006d9bfae */ /* 0x0005e4000b901d46 */
[----:B------:R-:W-:-:S02]  /*17a0*/  SHF.R.S32.HI R3, RZ, 0x1f, R2 ;  /* 0x0000001fff037819 */ /* 0x000fc40000011402 */
[----:B------:R-:W-:Y:S02]  /*17b0*/  @P2 STS.128 [R217+0x5000], RZ ;  /* 0x005000ffd9002388 */ /* 0x000fe40000000c00 */
[----:B------:R-:W-:Y:S01]  /*17c0*/  LEA.HI R2, R3, R2, RZ, 0x2 ;  /* 0x0000000203027211 */ /* 0x000fe200078f10ff */
[----:B------:R-:W-:Y:S01]  /*17d0*/  IMAD R3, R65, 0x10, R116 ;  /* 0x0000001041037824 */ /* 0x000fe200078e0274 */
[----:B------:R-:W-:Y:S01]  /*17e0*/  @!PT LDS RZ, [RZ] ;  /* 0x00000000fffff984 */ /* 0x000fe20000000800 */
[----:B------:R-:W-:Y:S01]  /*17f0*/  @!PT LDS RZ, [RZ] ;  /* 0x00000000fffff984 */ /* 0x000fe20000000800 */
[----:B------:R-:W-:Y:S01]  /*1800*/  @!PT LDS RZ, [RZ] ;  /* 0x00000000fffff984 */ /* 0x000fe20000000800 */
[----:B------:R2:W-:Y:S02]  /*1810*/  @!P2 LDGSTS.E.BYPASS.LTC128B.128 [R217+0x5000], [R4.64] ;  /* 0x0500000004d9afae */ /* 0x0005e4000b901d46 */
[----:B------:R-:W-:Y:S02]  /*1820*/  SHF.R.S32.HI R117, RZ, 0x2, R2 ;  /* 0x00000002ff757819 */ /* 0x000fe40000011402 */
[----:B------:R-:W-:Y:S02]  /*1830*/  @P1 STS.128 [R217+0x5800], RZ ;  /* 0x005800ffd9001388 */ /* 0x000fe40000000c00 */
[----:B------:R-:W-:-:S02]  /*1840*/  IADD3 R2, R3, 0x1, R117 ;  /* 0x0000000103027810 */ /* 0x000fc40007ffe075 */
[----:B------:R-:W-:Y:S01]  /*1850*/  @!PT LDS RZ, [RZ] ;  /* 0x00000000fffff984 */ /* 0x000fe20000000800 */
[----:B------:R-:W-:Y:S01]  /*1860*/  @!PT LDS RZ, [RZ] ;  /* 0x00000000fffff984 */ /* 0x000fe20000000800 */
[----:B------:R-:W-:Y:S01]  /*1870*/  @!PT LDS RZ, [RZ] ;  /* 0x00000000fffff984 */ /* 0x000fe20000000800 */
[----:B------:R1:W-:Y:S01]  /*1880*/  @!P1 LDGSTS.E.BYPASS.LTC128B.128 [R217+0x5800], [R10.64] ;  /* 0x058000000ad99fae */ /* 0x0003e2000b901d46 */
[----:B------:R-:W-:Y:S02]  /*1890*/  LOP3.LUT P1, RZ, R44, 0x2, RZ, 0xc0, !PT ;  /* 0x000000022cff7812 */ /* 0x000fe4000782c0ff */
[----:B------:R-:W-:Y:S01]  /*18a0*/  IADD3 R3, R45, R2, -R64 ;  /* 0x000000022d037210 */ /* 0x000fe20007ffe840 */
[----:B------:R-:W-:Y:S01]  /*18b0*/  LDSM.16.M88.4 R24, [R204+0x2000] ;  /* 0x00200000cc18783b */ /* 0x000fe20000000200 */
[----:B------:R-:W-:Y:S02]  /*18c0*/  SEL R0, R0, 0xfffffff0, !P1 ;  /* 0xfffffff000007807 */ /* 0x000fe40004800000 */
[----:B------:R-:W-:Y:S01]  /*18d0*/  IADD3 R3, R3, c[0x0][0x2e8], RZ ;  /* 0x0000ba0003037a10 */ /* 0x000fe20007ffe0ff */
[----:B------:R-:W-:Y:S02]  /*18e0*/  LDSM.16.M88.4 R20, [R204+0x2400] ;  /* 0x00240000cc14783b */ /* 0x000fe40000000200 */
[----:B------:R-:W-:-:S02]  /*18f0*/  IMAD R208, R0, 0x2, R207 ;  /* 0x0000000200d07824 */ /* 0x000fc400078e02cf */
[----:B------:R-:W-:Y:S04]  /*1900*/  LDSM.16.M88.4 R16, [R204+0x2800] ;  /* 0x00280000cc10783b */ /* 0x000fe80000000200 */
[----:B------:R-:W-:Y:S04]  /*1910*/  LDSM.16.M88.4 R28, [R204+0x3000] ;  /* 0x00300000cc1c783b */ /* 0x000fe80000000200 */
[----:B--2---:R-:W2:Y:S04]  /*1920*/  LDSM.16.M88.4 R4, [R207+0x1000] ;  /* 0x00100000cf04783b */ /* 0x004ea80000000200 */
[----:B------:R-:W-:Y:S04]  /*1930*/  LDSM.16.M88.4 R32, [R204+0x3400] ;  /* 0x00340000cc20783b */ /* 0x000fe80000000200 */
[----:B-1----:R-:W1:Y:S04]  /*1940*/  LDSM.16.M88.4 R8, [R204+0x2c00] ;  /* 0x002c0000cc08783b */ /* 0x002e680000000200 */
[----:B------:R-:W3:Y:S04]  /*1950*/  LDSM.16.M88.4 R36, [R204+0x3800] ;  /* 0x00380000cc24783b */ /* 0x000ee80000000200 */
[----:B------:R-:W4:Y:S04]  /*1960*/  LDSM.16.M88.4 R40, [R204+0x3c00] ;  /* 0x003c0000cc28783b */ /* 0x000f280000000200 */
[----:B------:R-:W5:Y:S04]  /*1970*/  LDSM.16.M88.4 R12, [R207] ;  /* 0x00000000cf0c783b */ /* 0x000f680000000200 */
[----:B------:R-:W-:Y:S04]  /*1980*/  LDSM.16.M88.4 R60, [R209] ;  /* 0x00000000d13c783b */ /* 0x000fe80000000200 */
[----:B------:R-:W-:Y:S04]  /*1990*/  STL [R1+0x4c], R117 ;  /* 0x00004c7501007387 */ /* 0x000fe80000100800 */
[----:B------:R-:W0:Y:S01]  /*19a0*/  LDGDEPBAR ;  /* 0x00000000000079af */ /* 0x000e220000000000 */
[C---:B--2---:R-:W-:Y:S08]  /*19b0*/  HMMA.16816.F32.BF16 R176, R4.reuse, R24, RZ ;  /* 0x0000001804b0723c */ /* 0x044ff000000418ff */
[C---:B------:R-:W-:Y:S08]  /*19c0*/  HMMA.16816.F32.BF16 R48, R4.reuse, R26, RZ ;  /* 0x0000001a0430723c */ /* 0x040ff000000418ff */
[C---:B------:R-:W-:Y:S08]  /*19d0*/  HMMA.16816.F32.BF16 R68, R4.reuse, R20, RZ ;  /* 0x000000140444723c */ /* 0x040ff000000418ff */
[C---:B------:R-:W-:Y:S08]  /*19e0*/  HMMA.16816.F32.BF16 R88, R4.reuse, R16, RZ ;  /* 0x000000100458723c */ /* 0x040ff000000418ff */
[C---:B-1----:R-:W-:Y:S08]  /*19f0*/  HMMA.16816.F32.BF16 R104, R4.reuse, R8, RZ ;  /* 0x000000080468723c */ /* 0x042ff000000418ff */
[C---:B------:R-:W-:Y:S08]  /*1a00*/  HMMA.16816.F32.BF16 R128, R4.reuse, R28, RZ ;  /* 0x0000001c0480723c */ /* 0x040ff000000418ff */
[C---:B------:R-:W-:Y:S08]  /*1a10*/  HMMA.16816.F32.BF16 R148, R4.reuse, R32, RZ ;  /* 0x000000200494723c */ /* 0x040ff000000418ff */
[C---:B---3--:R-:W-:Y:S08]  /*1a20*/  HMMA.16816.F32.BF16 R160, R4.reuse, R36, RZ ;  /* 0x0000002404a0723c */ /* 0x048ff000000418ff */
[C---:B----4-:R-:W-:Y:S08]  /*1a30*/  HMMA.16816.F32.BF16 R200, R4.reuse, R40, RZ ;  /* 0x0000002804c8723c */ /* 0x050ff000000418ff */
[C---:B------:R-:W-:Y:S08]  /*1a40*/  HMMA.16816.F32.BF16 R76, R4.reuse, R22, RZ ;  /* 0x00000016044c723c */ /* 0x040ff000000418ff */
[C---:B------:R-:W-:Y:S08]  /*1a50*/  HMMA.16816.F32.BF16 R96, R4.reuse, R18, RZ ;  /* 0x000000120460723c */ /* 0x040ff000000418ff */
[C---:B------:R-:W-:Y:S08]  /*1a60*/  HMMA.16816.F32.BF16 R112, R4.reuse, R10, RZ ;  /* 0x0000000a0470723c */ /* 0x040ff000000418ff */
[C---:B------:R-:W-:Y:S08]  /*1a70*/  HMMA.16816.F32.BF16 R132, R4.reuse, R30, RZ ;  /* 0x0000001e0484723c */ /* 0x040ff000000418ff */
[C---:B------:R-:W-:Y:S08]  /*1a80*/  HMMA.16816.F32.BF16 R152, R4.reuse, R34, RZ ;  /* 0x000000220498723c */ /* 0x040ff000000418ff */
[C---:B------:R-:W-:Y:S08]  /*1a90*/  HMMA.16816.F32.BF16 R188, R4.reuse, R38, RZ ;  /* 0x0000002604bc723c */ /* 0x040ff000000418ff */
[----:B------:R-:W-:Y:S01]  /*1aa0*/  HMMA.16816.F32.BF16 R212, R4, R42, RZ ;  /* 0x0000002a04d4723c */ /* 0x000fe200000418ff */
[----:B------:R-:W1:Y:S07]  /*1ab0*/  LDSM.16.M88.4 R4, [R208+0x1000] ;  /* 0x00100000d004783b */ /* 0x000e6e0000000200 */
[C---:B-----5:R-:W-:Y:S08]  /*1ac0*/  HMMA.16816.F32.BF16 R168, R12.reuse, R24, RZ ;  /* 0x000000180ca8723c */ /* 0x060ff000000418ff */
[C---:B------:R-:W-:Y:S01]  /*1ad0*/  HMMA.16816.F32.BF16 R52, R12.reuse, R26, RZ ;  /* 0x0000001a0c34723c */ /* 0x040fe200000418ff */
[----:B------:R-:W-:Y:S07]  /*1ae0*/  LDSM.16.M88.4 R24, [R209+0x400] ;  /* 0x00040000d118783b */ /* 0x000fee0000000200 */
[C---:B------:R-:W-:Y:S08]  /*1af0*/  HMMA.16816.F32.BF16 R92, R12.reuse, R8, RZ ;  /* 0x000000080c5c723c */ /* 0x040ff000000418ff */
[C---:B------:R-:W-:Y:S01]  /*1b00*/  HMMA.16816.F32.BF16 R100, R12.reuse, R10, RZ ;  /* 0x0000000a0c64723c */ /* 0x040fe200000418ff */
[----:B------:R-:W2:Y:S07]  /*1b10*/  LDSM.16.M88.4 R8, [R208] ;  /* 0x00000000d008783b */ /* 0x000eae0000000200 */
[C---:B------:R-:W-:Y:S08]  /*1b20*/  HMMA.16816.F32.BF16 R56, R12.reuse, R20, RZ ;  /* 0x000000140c38723c */ /* 0x040ff000000418ff */
[C---:B------:R-:W-:Y:S08]  /*1b30*/  HMMA.16816.F32.BF16 R80, R12.reuse, R16, RZ ;  /* 0x000000100c50723c */ /* 0x040ff000000418ff */
[C---:B------:R-:W-:Y:S01]  /*1b40*/  HMMA.16816.F32.BF16 R84, R12.reuse, R18, RZ ;  /* 0x000000120c54723c */ /* 0x040fe200000418ff */
[----:B------:R-:W3:Y:S07]  /*1b50*/  LDSM.16.M88.4 R16, [R209+0x800] ;  /* 0x00080000d110783b */ /* 0x000eee0000000200 */
[C---:B------:R-:W-:Y:S08]  /*1b60*/  HMMA.16816.F32.BF16 R108, R12.reuse, R28, RZ ;  /* 0x0000001c0c6c723c */ /* 0x040ff000000418ff */
[----:B------:R-:W-:Y:S08]  /*1b70*/  HMMA.16816.F32.BF16 R120, R12, R30, RZ ;  /* 0x0000001e0c78723c */ /* 0x000ff000000418ff */
[----:B-1----:R-:W-:Y:S08]  /*1b80*/  HMMA.16816.F32.BF16 R28, R4, R62, R48 ;  /* 0x0000003e041c723c */ /* 0x002ff00000041830 */
[C---:B------:R-:W-:Y:S08]  /*1b90*/  HMMA.16816.F32.BF16 R72, R12.reuse, R22, RZ ;  /* 0x000000160c48723c */ /* 0x040ff000000418ff */
[C---:B------:R-:W-:Y:S08]  /*1ba0*/  HMMA.16816.F32.BF16 R124, R12.reuse, R32, RZ ;  /* 0x000000200c7c723c */ /* 0x040ff000000418ff */
[C---:B------:R-:W-:Y:S08]  /*1bb0*/  HMMA.16816.F32.BF16 R136, R12.reuse, R34, RZ ;  /* 0x000000220c88723c */ /* 0x040ff000000418ff */
[C---:B------:R-:W-:Y:S08]  /*1bc0*/  HMMA.16816.F32.BF16 R144, R12.reuse, R36, RZ ;  /* 0x000000240c90723c */ /* 0x040ff000000418ff */
[C---:B------:R-:W-:Y:S08]  /*1bd0*/  HMMA.16816.F32.BF16 R184, R12.reuse, R38, RZ ;  /* 0x000000260cb8723c */ /* 0x040ff000000418ff */
[C---:B------:R-:W-:Y:S08]  /*1be0*/  HMMA.16816.F32.BF16 R156, R12.reuse, R40, RZ ;  /* 0x000000280c9c723c */ /* 0x040ff000000418ff */
[----:B------:R-:W-:Y:S07]  /*1bf0*/  HMMA.16816.F32.BF16 R172, R12, R42, RZ ;  /* 0x0000002a0cac723c */ /* 0x000fee00000418ff */
[----:B------:R-:W-:Y:S01]  /*1c00*/  LOP3.LUT R12, R67, 0x6, RZ, 0xc0, !PT ;  /* 0x00000006430c7812 */ /* 0x000fe200078ec0ff */
[----:B--2---:R-:W-:Y:S01]  /*1c10*/  HMMA.16816.F32.BF16 R40, R8, R62, R52 ;  /* 0x0000003e0828723c */ /* 0x004fe20000041834 */
[----:B------:R-:W-:-:S02]  /*1c20*/  IADD3 R13, R3, 0x48, RZ ;  /* 0x00000048030d7810 */ /* 0x000fc40007ffe0ff */
[C---:B------:R-:W-:Y:S01]  /*1c30*/  IADD3 R15, R3.reuse, 0x8, RZ ;  /* 0x00000008030f7810 */ /* 0x040fe20007ffe0ff */
[----:B------:R-:W-:Y:S01]  /*1c40*/  IMAD R2, R118, 0x80, R12 ;  /* 0x0000008076027824 */ /* 0x000fe200078e020c */
[C---:B------:R-:W-:Y:S02]  /*1c50*/  IADD3 R12, R3.reuse, 0x40, RZ ;  /* 0x00000040030c7810 */ /* 0x040fe40007ffe0ff */
[-C--:B------:R-:W-:Y:S01]  /*1c60*/  IMNMX R14, R3, R45.reuse, PT ;  /* 0x0000002d030e7217 */ /* 0x080fe20003800200 */
[----:B------:R-:W-:Y:S01]  /*1c70*/  HMMA.16816.F32.BF16 R36, R8, R24, R56 ;  /* 0x000000180824723c */ /* 0x000fe20000041838 */
[----:B------:R-:W-:Y:S02]  /*1c80*/  IMNMX R13, R13, R45, PT ;  /* 0x0000002d0d0d7217 */ /* 0x000fe40003800200 */
[C---:B------:R-:W-:Y:S02]  /*1c90*/  IADD3 R3, R2.reuse, 0x8, RZ ;  /* 0x0000000802037810 */ /* 0x040fe40007ffe0ff */
[----:B------:R-:W-:-:S02]  /*1ca0*/  IADD3 R20, R2, 0x1, RZ ;  /* 0x0000000102147810 */ /* 0x000fc40007ffe0ff */
[----:B------:R-:W-:Y:S01]  /*1cb0*/  ISETP.GE.AND P3, PT, R3, R13, PT ;  /* 0x0000000d0300720c */ /* 0x000fe20003f66270 */
[C---:B------:R-:W-:Y:S01]  /*1cc0*/  HMMA.16816.F32.BF16 R32, R4.reuse, R24, R68 ;  /* 0x000000180420723c */ /* 0x040fe20000041844 */
[-C--:B------:R-:W-:Y:S02]  /*1cd0*/  IMNMX R15, R15, R45.reuse, PT ;  /* 0x0000002d0f0f7217 */ /* 0x080fe40003800200 */
[----:B------:R-:W-:Y:S02]  /*1ce0*/  IMNMX R12, R12, R45, PT ;  /* 0x0000002d0c0c7217 */ /* 0x000fe40003800200 */
[----:B------:R-:W-:Y:S02]  /*1cf0*/  IADD3 R21, R2, 0x9, RZ ;  /* 0x0000000902157810 */ /* 0x000fe40007ffe0ff */
[----:B------:R-:W-:Y:S01]  /*1d00*/  FSEL R195, R30, -INF , !P3 ;  /* 0xff8000001ec37808 */ /* 0x000fe20005800000 */
[----:B------:R-:W-:Y:S01]  /*1d10*/  HMMA.16816.F32.BF16 R48, R4, R26, R76 ;  /* 0x0000001a0430723c */ /* 0x000fe2000004184c */
[----:B------:R-:W-:-:S02]  /*1d20*/  ISETP.GE.AND P5, PT, R20, R14, PT ;  /* 0x0000000e1400720c */ /* 0x000fc40003fa6270 */
[C---:B------:R-:W-:Y:S02]  /*1d30*/  ISETP.GE.AND P0, PT, R20.reuse, R15, PT ;  /* 0x0000000f1400720c */ /* 0x040fe40003f06270 */
[CC--:B------:R-:W-:Y:S02]  /*1d40*/  ISETP.GE.AND P4, PT, R20.reuse, R12.reuse, PT ;  /* 0x0000000c1400720c */ /* 0x0c0fe40003f86270 */
[-C--:B------:R-:W-:Y:S01]  /*1d50*/  ISETP.GE.AND P1, PT, R20, R13.reuse, PT ;  /* 0x0000000d1400720c */ /* 0x080fe20003f26270 */
[----:B------:R-:W-:Y:S01]  /*1d60*/  HMMA.16816.F32.BF16 R56, R8, R26, R72 ;  /* 0x0000001a0838723c */ /* 0x000fe20000041848 */
[C---:B------:R-:W-:Y:S01]  /*1d70*/  ISETP.GE.AND P2, PT, R21.reuse, R12, PT ;  /* 0x0000000c1500720c */ /* 0x040fe20003f46270 */
[----:B------:R-:W1:Y:S01]  /*1d80*/  LDSM.16.M88.4 R24, [R209+0xc00] ;  /* 0x000c0000d118783b */ /* 0x000e620000000200 */
[----:B------:R-:W-:Y:S02]  /*1d90*/  ISETP.GE.AND P3, PT, R21, R13, PT ;  /* 0x0000000d1500720c */ /* 0x000fe40003f66270 */
[----:B------:R-:W-:-:S02]  /*1da0*/  IADD3 R20, R2, 0x10, RZ ;  /* 0x0000001002147810 */ /* 0x000fc40007ffe0ff */
[----:B------:R-:W-:Y:S01]  /*1db0*/  FSEL R167, R29, -INF , !P2 ;  /* 0xff8000001da77808 */ /* 0x000fe20005000000 */
[C---:B---3--:R-:W-:Y:S01]  /*1dc0*/  HMMA.16816.F32.BF16 R44, R8.reuse, R16, R80 ;  /* 0x00000010082c723c */ /* 0x048fe20000041850 */
[----:B------:R-:W-:Y:S02]  /*1dd0*/  FSEL R183, R31, -INF , !P3 ;  /* 0xff8000001fb77808 */ /* 0x000fe40005800000 */
[C---:B------:R-:W-:Y:S02]  /*1de0*/  ISETP.GE.AND P6, PT, R3.reuse, R12, PT ;  /* 0x0000000c0300720c */ /* 0x040fe40003fc6270 */
[----:B------:R-:W-:Y:S02]  /*1df0*/  ISETP.GE.AND P2, PT, R3, R15, PT ;  /* 0x0000000f0300720c */ /* 0x000fe40003f46270 */
[----:B------:R-:W-:Y:S01]  /*1e00*/  ISETP.GE.AND P3, PT, R20, R14, PT ;  /* 0x0000000e1400720c */ /* 0x000fe20003f66270 */
[----:B------:R-:W-:Y:S01]  /*1e10*/  HMMA.16816.F32.BF16 R52, R8, R18, R84 ;  /* 0x000000120834723c */ /* 0x000fe20000041854 */
[----:B------:R-:W-:-:S02]  /*1e20*/  FSEL R180, R28, -INF , !P6 ;  /* 0xff8000001cb47808 */ /* 0x000fc40007000000 */
[----:B------:R-:W-:Y:S02]  /*1e30*/  FSEL R141, R42, -INF , !P2 ;  /* 0xff8000002a8d7808 */ /* 0x000fe40005000000 */
[----:B------:R-:W-:Y:S02]  /*1e40*/  FSEL R116, R36, -INF , !P3 ;  /* 0xff80000024747808 */ /* 0x000fe40005800000 */
[----:B------:R-:W-:Y:S01]  /*1e50*/  ISETP.GE.AND P6, PT, R3, R14, PT ;  /* 0x0000000e0300720c */ /* 0x000fe20003fc6270 */
[----:B------:R-:W-:Y:S01]  /*1e60*/  HMMA.16816.F32.BF16 R28, R4, R16, R88 ;  /* 0x00000010041c723c */ /* 0x000fe20000041858 */
[C---:B------:R-:W-:Y:S02]  /*1e70*/  ISETP.GE.AND P2, PT, R20.reuse, R15, PT ;  /* 0x0000000f1400720c */ /* 0x040fe40003f46270 */
[----:B------:R-:W-:Y:S02]  /*1e80*/  ISETP.GE.AND P3, PT, R20, R13, PT ;  /* 0x0000000d1400720c */ /* 0x000fe40003f66270 */
[----:B------:R-:W-:-:S02]  /*1e90*/  IADD3 R3, R2, 0x11, RZ ;  /* 0x0000001102037810 */ /* 0x000fc40007ffe0ff */
[----:B------:R-:W-:Y:S02]  /*1ea0*/  FSEL R117, R40, -INF , !P6 ;  /* 0xff80000028757808 */ /* 0x000fe40007000000 */
[----:B------:R-:W-:Y:S02]  /*1eb0*/  FSEL R143, R38, -INF , !P2 ;  /* 0xff800000268f7808 */ /* 0x000fe40005000000 */
[----:B------:R-:W-:Y:S02]  /*1ec0*/  FSEL R193, R34, -INF , !P3 ;  /* 0xff80000022c17808 */ /* 0x000fe40005800000 */
[----:B------:R-:W-:Y:S02]  /*1ed0*/  ISETP.GE.AND P6, PT, R20, R12, PT ;  /* 0x0000000c1400720c */ /* 0x000fe40003fc6270 */
[C---:B------:R-:W-:Y:S02]  /*1ee0*/  ISETP.GE.AND P2, PT, R3.reuse, R14, PT ;  /* 0x0000000e0300720c */ /* 0x040fe40003f46270 */
[----:B------:R-:W-:-:S02]  /*1ef0*/  ISETP.GE.AND P3, PT, R3, R12, PT ;  /* 0x0000000c0300720c */ /* 0x000fc40003f66270 */
[----:B------:R-:W-:Y:S02]  /*1f00*/  FSEL R182, R32, -INF , !P6 ;  /* 0xff80000020b67808 */ /* 0x000fe40007000000 */
[----:B------:R-:W-:Y:S02]  /*1f10*/  FSEL R79, R37, -INF , !P2 ;  /* 0xff800000254f7808 */ /* 0x000fe40005000000 */
[----:B------:R-:W-:Y:S02]  /*1f20*/  FSEL R166, R33, -INF , !P3 ;  /* 0xff80000021a67808 */ /* 0x000fe40005800000 */
[C---:B------:R-:W-:Y:S02]  /*1f30*/  ISETP.GE.AND P6, PT, R3.reuse, R15, PT ;  /* 0x0000000f0300720c */ /* 0x040fe40003fc6270 */
[----:B------:R-:W-:Y:S02]  /*1f40*/  ISETP.GE.AND P2, PT, R3, R13, PT ;  /* 0x0000000d0300720c */ /* 0x000fe40003f46270 */
[----:B------:R-:W-:-:S02]  /*1f50*/  ISETP.GE.AND P3, PT, R21, R15, PT ;  /* 0x0000000f1500720c */ /* 0x000fc40003f66270 */
[C---:B------:R-:W-:Y:S02]  /*1f60*/  IADD3 R3, R2.reuse, 0x18, RZ ;  /* 0x0000001802037810 */ /* 0x040fe40007ffe0ff */
[----:B------:R-:W-:Y:S02]  /*1f70*/  FSEL R142, R39, -INF , !P6 ;  /* 0xff800000278e7808 */ /* 0x000fe40007000000 */
[----:B------:R-:W-:Y:S01]  /*1f80*/  FSEL R140, R43, -INF , !P3 ;  /* 0xff8000002b8c7808 */ /* 0x000fe20005800000 */
[----:B------:R-:W-:Y:S01]  /*1f90*/  HMMA.16816.F32.BF16 R36, R4, R18, R96 ;  /* 0x000000120424723c */ /* 0x000fe20000041860 */
[----:B------:R-:W-:Y:S02]  /*1fa0*/  ISETP.GE.AND P6, PT, R21, R14, PT ;  /* 0x0000000e1500720c */ /* 0x000fe40003fc6270 */
[----:B------:R-:W-:Y:S01]  /*1fb0*/  ISETP.GE.AND P3, PT, R3, R13, PT ;  /* 0x0000000d0300720c */ /* 0x000fe20003f66270 */
[----:B------:R-:W2:Y:S01]  /*1fc0*/  LDSM.16.M88.4 R20, [R209+0x1000] ;  /* 0x00100000d114783b */ /* 0x000ea20000000200 */
[----:B------:R-:W-:-:S02]  /*1fd0*/  IADD3 R17, R2, 0x19, RZ ;  /* 0x0000001902117810 */ /* 0x000fc40007ffe0ff */
[----:B------:R-:W-:Y:S02]  /*1fe0*/  FSEL R181, R35, -INF , !P2 ;  /* 0xff80000023b57808 */ /* 0x000fe40005000000 */
[----:B------:R-:W-:Y:S01]  /*1ff0*/  FSEL R78, R41, -INF , !P6 ;  /* 0xff800000294e7808 */ /* 0x000fe20007000000 */
[-C--:B-1----:R-:W-:Y:S01]  /*2000*/  HMMA.16816.F32.BF16 R32, R4, R24.reuse, R104 ;  /* 0x000000180420723c */ /* 0x082fe20000041868 */
[----:B------:R-:W-:Y:S02]  /*2010*/  FSEL R194, R50, -INF , !P3 ;  /* 0xff80000032c27808 */ /* 0x000fe40005800000 */
[-C--:B------:R-:W-:Y:S02]  /*2020*/  ISETP.GE.AND P6, PT, R3, R12.reuse, PT ;  /* 0x0000000c0300720c */ /* 0x080fe40003fc6270 */
[C---:B------:R-:W-:Y:S02]  /*2030*/  ISETP.GE.AND P2, PT, R17.reuse, R12, PT ;  /* 0x0000000c1100720c */ /* 0x040fe40003f46270 */
[----:B------:R-:W-:Y:S01]  /*2040*/  ISETP.GE.AND P3, PT, R17, R13, PT ;  /* 0x0000000d1100720c */ /* 0x000fe20003f66270 */
[----:B------:R-:W-:Y:S01]  /*2050*/  HMMA.16816.F32.BF16 R40, R8, R24, R92 ;  /* 0x000000180828723c */ /* 0x000fe2000004185c */
[----:B------:R-:W-:-:S02]  /*2060*/  IADD3 R16, R2, 0x20, RZ ;  /* 0x0000002002107810 */ /* 0x000fc40007ffe0ff */
        /* <DEDUP_REMOVED lines=8> */
[----:B------:R-:W-:Y:S02]  /*20f0*/  FSEL R96, R58, -INF , !P2 ;  /* 0xff8000003a607808 */ /* 0x000fe40005000000 */
[----:B------:R-:W-:Y:S02]  /*2100*/  FSEL R77, R44, -INF , !P3 ;  /* 0xff8000002c4d7808 */ /* 0x000fe40005800000 */
[C---:B------:R-:W-:Y:S02]  /*2110*/  ISETP.GE.AND P2, PT, R16.reuse, R15, PT ;  /* 0x0000000f1000720c */ /* 0x040fe40003f46270 */
[C---:B------:R-:W-:Y:S02]  /*2120*/  ISETP.GE.AND P6, PT, R16.reuse, R12, PT ;  /* 0x0000000c1000720c */ /* 0x040fe40003fc6270 */
[----:B------:R-:W-:-:S02]  /*2130*/  ISETP.GE.AND P3, PT, R16, R13, PT ;  /* 0x0000000d1000720c */ /* 0x000fc40003f66270 */
[----:B------:R-:W-:Y:S02]  /*2140*/  IADD3 R3, R2, 0x21, RZ ;  /* 0x0000002102037810 */ /* 0x000fe40007ffe0ff */
[----:B------:R-:W-:Y:S02]  /*2150*/  FSEL R97, R46, -INF , !P2 ;  /* 0xff8000002e617808 */ /* 0x000fe40005000000 */
[----:B------:R-:W-:Y:S02]  /*2160*/  FSEL R197, R28, -INF , !P6 ;  /* 0xff8000001cc57808 */ /* 0x000fe40007000000 */
[----:B------:R-:W-:Y:S02]  /*2170*/  FSEL R198, R30, -INF , !P3 ;  /* 0xff8000001ec67808 */ /* 0x000fe40005800000 */
[C---:B------:R-:W-:Y:S02]  /*2180*/  ISETP.GE.AND P2, PT, R3.reuse, R14, PT ;  /* 0x0000000e0300720c */ /* 0x040fe40003f46270 */
[----:B------:R-:W-:-:S02]  /*2190*/  ISETP.GE.AND P6, PT, R3, R15, PT ;  /* 0x0000000f0300720c */ /* 0x000fc40003fc6270 */
[----:B------:R-:W-:Y:S02]  /*21a0*/  ISETP.GE.AND P3, PT, R3, R12, PT ;  /* 0x0000000c0300720c */ /* 0x000fe40003f66270 */
[----:B------:R-:W-:Y:S02]  /*21b0*/  FSEL R75, R45, -INF , !P2 ;  /* 0xff8000002d4b7808 */ /* 0x000fe40005000000 */
[----:B------:R-:W-:Y:S02]  /*21c0*/  FSEL R93, R47, -INF , !P6 ;  /* 0xff8000002f5d7808 */ /* 0x000fe40007000000 */
[----:B------:R-:W-:Y:S01]  /*21d0*/  FSEL R196, R29, -INF , !P3 ;  /* 0xff8000001dc47808 */ /* 0x000fe20005800000 */
[----:B--2---:R-:W-:Y:S01]  /*21e0*/  HMMA.16816.F32.BF16 R44, R4, R22, R132 ;  /* 0x00000016042c723c */ /* 0x004fe20000041884 */
[----:B------:R-:W-:Y:S02]  /*21f0*/  ISETP.GE.AND P2, PT, R3, R13, PT ;  /* 0x0000000d0300720c */ /* 0x000fe40003f46270 */
[----:B------:R-:W-:-:S02]  /*2200*/  ISETP.GE.AND P6, PT, R17, R14, PT ;  /* 0x0000000e1100720c */ /* 0x000fc40003fc6270 */
[----:B------:R-:W-:Y:S02]  /*2210*/  ISETP.GE.AND P3, PT, R17, R15, PT ;  /* 0x0000000f1100720c */ /* 0x000fe40003f66270 */
[C---:B------:R-:W-:Y:S01]  /*2220*/  IADD3 R3, R2.reuse, 0x28, RZ ;  /* 0x0000002802037810 */ /* 0x040fe20007ffe0ff */
[----:B------:R-:W1:Y:S01]  /*2230*/  LDSM.16.M88.4 R16, [R209+0x1400] ;  /* 0x00140000d110783b */ /* 0x000e620000000200 */
[----:B------:R-:W-:Y:S02]  /*2240*/  IADD3 R25, R2, 0x29, RZ ;  /* 0x0000002902197810 */ /* 0x000fe40007ffe0ff */
[----:B------:R-:W-:Y:S02]  /*2250*/  FSEL R106, R31, -INF , !P2 ;  /* 0xff8000001f6a7808 */ /* 0x000fe40005000000 */
[----:B------:R-:W-:Y:S01]  /*2260*/  FSEL R72, R57, -INF , !P6 ;  /* 0xff80000039487808 */ /* 0x000fe20007000000 */
[----:B------:R-:W-:Y:S01]  /*2270*/  HMMA.16816.F32.BF16 R28, R4, R20, R128 ;  /* 0x00000014041c723c */ /* 0x000fe20000041880 */
[----:B------:R-:W-:-:S02]  /*2280*/  FSEL R91, R59, -INF , !P3 ;  /* 0xff8000003b5b7808 */ /* 0x000fc40005800000 */
[CC--:B------:R-:W-:Y:S02]  /*2290*/  ISETP.GE.AND P6, PT, R3.reuse, R12.reuse, PT ;  /* 0x0000000c0300720c */ /* 0x0c0fe40003fc6270 */
[----:B------:R-:W-:Y:S02]  /*22a0*/  ISETP.GE.AND P3, PT, R3, R13, PT ;  /* 0x0000000d0300720c */ /* 0x000fe40003f66270 */
[----:B------:R-:W-:Y:S01]  /*22b0*/  ISETP.GE.AND P2, PT, R25, R12, PT ;  /* 0x0000000c1900720c */ /* 0x000fe20003f46270 */
[----:B------:R-:W-:Y:S01]  /*22c0*/  HMMA.16816.F32.BF16 R56, R8, R26, R100 ;  /* 0x0000001a0838723c */ /* 0x000fe20000041864 */
[----:B------:R-:W-:Y:S02]  /*22d0*/  FSEL R104, R36, -INF , !P6 ;  /* 0xff80000024687808 */ /* 0x000fe40007000000 */
[----:B------:R-:W-:Y:S02]  /*22e0*/  FSEL R113, R38, -INF , !P3 ;  /* 0xff80000026717808 */ /* 0x000fe40005800000 */
[----:B------:R-:W-:-:S02]  /*22f0*/  FSEL R105, R37, -INF , !P2 ;  /* 0xff80000025697808 */ /* 0x000fc40005000000 */
[-C--:B------:R-:W-:Y:S02]  /*2300*/  ISETP.GE.AND P6, PT, R3, R14.reuse, PT ;  /* 0x0000000e0300720c */ /* 0x080fe40003fc6270 */
[----:B------:R-:W-:Y:S02]  /*2310*/  ISETP.GE.AND P3, PT, R25, R13, PT ;  /* 0x0000000d1900720c */ /* 0x000fe40003f66270 */
[----:B------:R-:W-:Y:S02]  /*2320*/  ISETP.GE.AND P2, PT, R3, R15, PT ;  /* 0x0000000f0300720c */ /* 0x000fe40003f46270 */
[C---:B------:R-:W-:Y:S02]  /*2330*/  IADD3 R3, R2.reuse, 0x30, RZ ;  /* 0x0000003002037810 */ /* 0x040fe40007ffe0ff */
[----:B------:R-:W-:Y:S02]  /*2340*/  FSEL R103, R39, -INF , !P3 ;  /* 0xff80000027677808 */ /* 0x000fe40005800000 */
[----:B------:R-:W-:Y:S01]  /*2350*/  ISETP.GE.AND P3, PT, R3, R14, PT ;  /* 0x0000000e0300720c */ /* 0x000fe20003f66270 */
[----:B------:R-:W-:Y:S01]  /*2360*/  HMMA.16816.F32.BF16 R36, R8, R20, R108 ;  /* 0x000000140824723c */ /* 0x000fe2000004186c */
[----:B------:R-:W-:-:S02]  /*2370*/  IADD3 R24, R2, 0x31, RZ ;  /* 0x0000003102187810 */ /* 0x000fc40007ffe0ff */
[----:B------:R-:W-:Y:S02]  /*2380*/  FSEL R74, R40, -INF , !P3 ;  /* 0xff800000284a7808 */ /* 0x000fe40005800000 */
[C---:B------:R-:W-:Y:S02]  /*2390*/  ISETP.GE.AND P3, PT, R3.reuse, R13, PT ;  /* 0x0000000d0300720c */ /* 0x040fe40003f66270 */
[----:B------:R-:W-:Y:S02]  /*23a0*/  FSEL R90, R54, -INF , !P2 ;  /* 0xff800000365a7808 */ /* 0x000fe40005000000 */
[----:B------:R-:W-:Y:S02]  /*23b0*/  FSEL R199, R34, -INF , !P3 ;  /* 0xff80000022c77808 */ /* 0x000fe40005800000 */
[----:B------:R-:W-:Y:S02]  /*23c0*/  ISETP.GE.AND P2, PT, R3, R15, PT ;  /* 0x0000000f0300720c */ /* 0x000fe40003f46270 */
[----:B------:R-:W-:-:S02]  /*23d0*/  ISETP.GE.AND P3, PT, R24, R12, PT ;  /* 0x0000000c1800720c */ /* 0x000fc40003f66270 */
[----:B------:R-:W-:Y:S02]  /*23e0*/  FSEL R71, R52, -INF , !P6 ;  /* 0xff80000034477808 */ /* 0x000fe40007000000 */
[----:B------:R-:W-:Y:S02]  /*23f0*/  ISETP.GE.AND P6, PT, R3, R12, PT ;  /* 0x0000000c0300720c */ /* 0x000fe40003fc6270 */
[----:B------:R-:W-:Y:S02]  /*2400*/  FSEL R92, R42, -INF , !P2 ;  /* 0xff8000002a5c7808 */ /* 0x000fe40005000000 */
[----:B------:R-:W-:Y:S02]  /*2410*/  FSEL R107, R33, -INF , !P3 ;  /* 0xff800000216b7808 */ /* 0x000fe40005800000 */
[----:B------:R-:W-:Y:S02]  /*2420*/  ISETP.GE.AND P2, PT, R24, R14, PT ;  /* 0x0000000e1800720c */ /* 0x000fe40003f46270 */
[----:B------:R-:W-:-:S02]  /*2430*/  ISETP.GE.AND P3, PT, R25, R15, PT ;  /* 0x0000000f1900720c */ /* 0x000fc40003f66270 */
[----:B------:R-:W-:Y:S02]  /*2440*/  IADD3 R3, R2, 0x38, RZ ;  /* 0x0000003802037810 */ /* 0x000fe40007ffe0ff */
[----:B------:R-:W-:Y:S02]  /*2450*/  FSEL R112, R32, -INF , !P6 ;  /* 0xff80000020707808 */ /* 0x000fe40007000000 */
[C---:B------:R-:W-:Y:S02]  /*2460*/  ISETP.GE.AND P6, PT, R24.reuse, R15, PT ;  /* 0x0000000f1800720c */ /* 0x040fe40003fc6270 */
[----:B------:R-:W-:Y:S02]  /*2470*/  FSEL R73, R41, -INF , !P2 ;  /* 0xff80000029497808 */ /* 0x000fe40005000000 */
[----:B------:R-:W-:Y:S02]  /*2480*/  FSEL R88, R55, -INF , !P3 ;  /* 0xff80000037587808 */ /* 0x000fe40005800000 */
[----:B------:R-:W-:-:S02]  /*2490*/  ISETP.GE.AND P2, PT, R24, R13, PT ;  /* 0x0000000d1800720c */ /* 0x000fc40003f46270 */
[----:B------:R-:W-:Y:S02]  /*24a0*/  ISETP.GE.AND P3, PT, R3, R13, PT ;  /* 0x0000000d0300720c */ /* 0x000fe40003f66270 */
[----:B------:R-:W-:Y:S02]  /*24b0*/  IADD3 R21, R2, 0x39, RZ ;  /* 0x0000003902157810 */ /* 0x000fe40007ffe0ff */
[----:B------:R-:W-:Y:S02]  /*24c0*/  FSEL R89, R43, -INF , !P6 ;  /* 0xff8000002b597808 */ /* 0x000fe40007000000 */
[----:B------:R-:W-:Y:S01]  /*24d0*/  ISETP.GE.AND P6, PT, R25, R14, PT ;  /* 0x0000000e1900720c */ /* 0x000fe20003fc6270 */
[----:B-1----:R-:W-:Y:S01]  /*24e0*/  HMMA.16816.F32.BF16 R40, R8, R16, R124 ;  /* 0x000000100828723c */ /* 0x002fe2000004187c */
[----:B------:R-:W-:Y:S01]  /*24f0*/  FSEL R110, R35, -INF , !P2 ;  /* 0xff800000236e7808 */ /* 0x000fe20005000000 */
[----:B------:R-:W1:Y:S01]  /*2500*/  LDSM.16.M88.4 R24, [R209+0x1800] ;  /* 0x00180000d118783b */ /* 0x000e620000000200 */
[----:B------:R-:W-:-:S02]  /*2510*/  FSEL R114, R50, -INF , !P3 ;  /* 0xff80000032727808 */ /* 0x000fc40005800000 */
[CC--:B------:R-:W-:Y:S02]  /*2520*/  ISETP.GE.AND P2, PT, R21.reuse, R12.reuse, PT ;  /* 0x0000000c1500720c */ /* 0x0c0fe40003f46270 */
[----:B------:R-:W-:Y:S01]  /*2530*/  ISETP.GE.AND P3, PT, R21, R13, PT ;  /* 0x0000000d1500720c */ /* 0x000fe20003f66270 */
[----:B------:R-:W-:Y:S01]  /*2540*/  HMMA.16816.F32.BF16 R32, R4, R16, R148 ;  /* 0x000000100420723c */ /* 0x000fe20000041894 */
[----:B------:R-:W-:Y:S02]  /*2550*/  IADD3 R20, R2, 0x40, RZ ;  /* 0x0000004002147810 */ /* 0x000fe40007ffe0ff */
[----:B------:R-:W-:Y:S02]  /*2560*/  FSEL R68, R53, -INF , !P6 ;  /* 0xff80000035447808 */ /* 0x000fe40007000000 */
[----:B------:R-:W-:Y:S02]  /*2570*/  ISETP.GE.AND P6, PT, R3, R12, PT ;  /* 0x0000000c0300720c */ /* 0x000fe40003fc6270 */
[----:B------:R-:W-:Y:S01]  /*2580*/  FSEL R102, R49, -INF , !P2 ;  /* 0xff80000031667808 */ /* 0x000fe20005000000 */
[----:B------:R-:W-:Y:S01]  /*2590*/  HMMA.16816.F32.BF16 R52, R8, R22, R120 ;  /* 0x000000160834723c */ /* 0x000fe20000041878 */
[----:B------:R-:W-:-:S02]  /*25a0*/  FSEL R111, R51, -INF , !P3 ;  /* 0xff800000336f7808 */ /* 0x000fc40005800000 */
[C---:B------:R-:W-:Y:S02]  /*25b0*/  ISETP.GE.AND P2, PT, R3.reuse, R15, PT ;  /* 0x0000000f0300720c */ /* 0x040fe40003f46270 */
[-C--:B------:R-:W-:Y:S02]  /*25c0*/  ISETP.GE.AND P3, PT, R20, R14.reuse, PT ;  /* 0x0000000e1400720c */ /* 0x080fe40003f66270 */
[----:B------:R-:W-:Y:S02]  /*25d0*/  FSEL R101, R48, -INF , !P6 ;  /* 0xff80000030657808 */ /* 0x000fe40007000000 */
[----:B------:R-:W-:Y:S01]  /*25e0*/  ISETP.GE.AND P6, PT, R3, R14, PT ;  /* 0x0000000e0300720c */ /* 0x000fe20003fc6270 */
[----:B------:R-:W-:Y:S01]  /*25f0*/  HMMA.16816.F32.BF16 R48, R8, R18, R136 ;  /* 0x000000120830723c */ /* 0x000fe20000041888 */
[----:B------:R-:W-:Y:S02]  /*2600*/  FSEL R86, R58, -INF , !P2 ;  /* 0xff8000003a567808 */ /* 0x000fe40005000000 */
[----:B------:R-:W-:-:S02]  /*2610*/  FSEL R70, R36, -INF , !P3 ;  /* 0xff80000024467808 */ /* 0x000fc40005800000 */
[C---:B------:R-:W-:Y:S02]  /*2620*/  ISETP.GE.AND P2, PT, R20.reuse, R15, PT ;  /* 0x0000000f1400720c */ /* 0x040fe40003f46270 */
[----:B------:R-:W-:Y:S02]  /*2630*/  ISETP.GE.AND P3, PT, R20, R13, PT ;  /* 0x0000000d1400720c */ /* 0x000fe40003f66270 */
[----:B------:R-:W-:Y:S02]  /*2640*/  IADD3 R3, R2, 0x41, RZ ;  /* 0x0000004102037810 */ /* 0x000fe40007ffe0ff */
[----:B------:R-:W-:Y:S02]  /*2650*/  FSEL R67, R56, -INF , !P6 ;  /* 0xff80000038437808 */ /* 0x000fe40007000000 */
[----:B------:R-:W-:Y:S02]  /*2660*/  ISETP.GE.AND P6, PT, R20, R12, PT ;  /* 0x0000000c1400720c */ /* 0x000fe40003fc6270 */
[----:B------:R-:W-:-:S02]  /*2670*/  FSEL R87, R38, -INF , !P2 ;  /* 0xff80000026577808 */ /* 0x000fc40005000000 */
[----:B------:R-:W-:Y:S02]  /*2680*/  FSEL R128, R30, -INF , !P3 ;  /* 0xff8000001e807808 */ /* 0x000fe40005800000 */
[C---:B------:R-:W-:Y:S02]  /*2690*/  ISETP.GE.AND P2, PT, R3.reuse, R14, PT ;  /* 0x0000000e0300720c */ /* 0x040fe40003f46270 */
[C---:B------:R-:W-:Y:S02]  /*26a0*/  ISETP.GE.AND P3, PT, R3.reuse, R12, PT ;  /* 0x0000000c0300720c */ /* 0x040fe40003f66270 */
[----:B------:R-:W-:Y:S02]  /*26b0*/  FSEL R120, R28, -INF , !P6 ;  /* 0xff8000001c787808 */ /* 0x000fe40007000000 */
[----:B------:R-:W-:Y:S02]  /*26c0*/  ISETP.GE.AND P6, PT, R3, R15, PT ;  /* 0x0000000f0300720c */ /* 0x000fe40003fc6270 */
[----:B------:R-:W-:-:S02]  /*26d0*/  FSEL R69, R37, -INF , !P2 ;  /* 0xff80000025457808 */ /* 0x000fc40005000000 */
[----:B------:R-:W-:Y:S02]  /*26e0*/  FSEL R115, R29, -INF , !P3 ;  /* 0xff8000001d737808 */ /* 0x000fe40005800000 */
[----:B------:R-:W-:Y:S02]  /*26f0*/  ISETP.GE.AND P2, PT, R3, R13, PT ;  /* 0x0000000d0300720c */ /* 0x000fe40003f46270 */
[----:B------:R-:W-:Y:S02]  /*2700*/  ISETP.GE.AND P3, PT, R21, R15, PT ;  /* 0x0000000f1500720c */ /* 0x000fe40003f66270 */
[C---:B------:R-:W-:Y:S02]  /*2710*/  IADD3 R3, R2.reuse, 0x48, RZ ;  /* 0x0000004802037810 */ /* 0x040fe40007ffe0ff */
[----:B------:R-:W-:Y:S02]  /*2720*/  IADD3 R17, R2, 0x49, RZ ;  /* 0x0000004902117810 */ /* 0x000fe40007ffe0ff */
[----:B------:R-:W-:-:S02]  /*2730*/  FSEL R85, R39, -INF , !P6 ;  /* 0xff80000027557808 */ /* 0x000fc40007000000 */
[----:B------:R-:W-:Y:S01]  /*2740*/  ISETP.GE.AND P6, PT, R21, R14, PT ;  /* 0x0000000e1500720c */ /* 0x000fe20003fc6270 */
[----:B------:R-:W-:Y:S01]  /*2750*/  HMMA.16816.F32.BF16 R36, R4, R18, R152 ;  /* 0x000000120424723c */ /* 0x000fe20000041898 */
[----:B------:R-:W-:Y:S01]  /*2760*/  FSEL R123, R31, -INF , !P2 ;  /* 0xff8000001f7b7808 */ /* 0x000fe20005000000 */
[----:B------:R-:W2:Y:S01]  /*2770*/  LDSM.16.M88.4 R20, [R209+0x1c00] ;  /* 0x001c0000d114783b */ /* 0x000ea20000000200 */
[----:B------:R-:W-:Y:S01]  /*2780*/  FSEL R84, R59, -INF , !P3 ;  /* 0xff8000003b547808 */ /* 0x000fe20005800000 */
[----:B------:R-:W-:-:S04]  /*2790*/  DEPBAR.LE SB0, 0x0 ;  /* 0x000080000000791a */ /* 0x000fc80000000000 */
[----:B------:R-:W-:Y:S01]  /*27a0*/  BAR.SYNC.DEFER_BLOCKING 0x0 ;  /* 0x0000000000007b1d */ /* 0x000fe20000010000 */
[----:B------:R-:W-:Y:S01]  /*27b0*/  ISETP.GE.AND P3, PT, R3, R13, PT ;  /* 0x0000000d0300720c */ /* 0x000fe20003f66270 */
[C---:B-1----:R-:W-:Y:S01]  /*27c0*/  HMMA.16816.F32.BF16 R28, R4.reuse, R24, R160 ;  /* 0x00000018041c723c */ /* 0x042fe200000418a0 */
[-C--:B------:R-:W-:Y:S02]  /*27d0*/  ISETP.GE.AND P2, PT, R17, R12.reuse, PT ;  /* 0x0000000c1100720c */ /* 0x080fe40003f46270 */
[----:B------:R-:W-:Y:S02]  /*27e0*/  FSEL R64, R57, -INF , !P6 ;  /* 0xff80000039407808 */ /* 0x000fe40007000000 */
[----:B------:R-:W-:Y:S02]  /*27f0*/  ISETP.GE.AND P6, PT, R3, R12, PT ;  /* 0x0000000c0300720c */ /* 0x000fe40003fc6270 */
[----:B------:R-:W-:Y:S01]  /*2800*/  FSEL R125, R46, -INF , !P3 ;  /* 0xff8000002e7d7808 */ /* 0x000fe20005800000 */
[----:B------:R-:W-:Y:S01]  /*2810*/  HMMA.16816.F32.BF16 R56, R4, R60, R176 ;  /* 0x0000003c0438723c */ /* 0x000fe200000418b0 */
[----:B------:R-:W-:-:S02]  /*2820*/  FSEL R109, R45, -INF , !P2 ;  /* 0xff8000002d6d7808 */ /* 0x000fc40005000000 */
[----:B------:R-:W-:Y:S02]  /*2830*/  ISETP.GE.AND P3, PT, R17, R13, PT ;  /* 0x0000000d1100720c */ /* 0x000fe40003f66270 */
[C---:B------:R-:W-:Y:S02]  /*2840*/  ISETP.GE.AND P2, PT, R3.reuse, R15, PT ;  /* 0x0000000f0300720c */ /* 0x040fe40003f46270 */
[----:B------:R-:W-:Y:S02]  /*2850*/  IADD3 R16, R2, 0x50, RZ ;  /* 0x0000005002107810 */ /* 0x000fe40007ffe0ff */
[----:B------:R-:W-:Y:S02]  /*2860*/  FSEL R108, R44, -INF , !P6 ;  /* 0xff8000002c6c7808 */ /* 0x000fe40007000000 */
[----:B------:R-:W-:Y:S02]  /*2870*/  ISETP.GE.AND P6, PT, R3, R14, PT ;  /* 0x0000000e0300720c */ /* 0x000fe40003fc6270 */
[----:B------:R-:W-:-:S02]  /*2880*/  FSEL R124, R47, -INF , !P3 ;  /* 0xff8000002f7c7808 */ /* 0x000fc40005800000 */
[----:B------:R-:W-:Y:S01]  /*2890*/  FSEL R82, R54, -INF , !P2 ;  /* 0xff80000036527808 */ /* 0x000fe20005000000 */
[----:B------:R-:W-:Y:S01]  /*28a0*/  HMMA.16816.F32.BF16 R44, R8, R24, R144 ;  /* 0x00000018082c723c */ /* 0x000fe20000041890 */
[C---:B------:R-:W-:Y:S02]  /*28b0*/  ISETP.GE.AND P3, PT, R16.reuse, R14, PT ;  /* 0x0000000e1000720c */ /* 0x040fe40003f66270 */
[----:B------:R-:W-:Y:S02]  /*28c0*/  ISETP.GE.AND P2, PT, R16, R15, PT ;  /* 0x0000000f1000720c */ /* 0x000fe40003f46270 */
[----:B------:R-:W-:Y:S02]  /*28d0*/  IADD3 R3, R2, 0x51, RZ ;  /* 0x0000005102037810 */ /* 0x000fe40007ffe0ff */
[----:B------:R-:W-:Y:S02]  /*28e0*/  FSEL R63, R52, -INF , !P6 ;  /* 0xff800000343f7808 */ /* 0x000fe40007000000 */
[----:B------:R-:W-:-:S02]  /*28f0*/  ISETP.GE.AND P6, PT, R16, R12, PT ;  /* 0x0000000c1000720c */ /* 0x000fc40003fc6270 */
[----:B------:R-:W-:Y:S02]  /*2900*/  FSEL R66, R40, -INF , !P3 ;  /* 0xff80000028427808 */ /* 0x000fe40005800000 */
[----:B------:R-:W-:Y:S02]  /*2910*/  FSEL R83, R42, -INF , !P2 ;  /* 0xff8000002a537808 */ /* 0x000fe40005000000 */
[----:B------:R-:W-:Y:S02]  /*2920*/  ISETP.GE.AND P3, PT, R16, R13, PT ;  /* 0x0000000d1000720c */ /* 0x000fe40003f66270 */
[C---:B------:R-:W-:Y:S02]  /*2930*/  ISETP.GE.AND P2, PT, R3.reuse, R14, PT ;  /* 0x0000000e0300720c */ /* 0x040fe40003f46270 */
[----:B------:R-:W-:Y:S02]  /*2940*/  FSEL R127, R32, -INF , !P6 ;  /* 0xff800000207f7808 */ /* 0x000fe40007000000 */
[----:B------:R-:W-:-:S02]  /*2950*/  ISETP.GE.AND P6, PT, R3, R15, PT ;  /* 0x0000000f0300720c */ /* 0x000fc40003fc6270 */
[----:B------:R-:W-:Y:S02]  /*2960*/  FSEL R146, R34, -INF , !P3 ;  /* 0xff80000022927808 */ /* 0x000fe40005800000 */
[----:B------:R-:W-:Y:S02]  /*2970*/  FSEL R65, R41, -INF , !P2 ;  /* 0xff80000029417808 */ /* 0x000fe40005000000 */
[C---:B------:R-:W-:Y:S02]  /*2980*/  ISETP.GE.AND P3, PT, R3.reuse, R12, PT ;  /* 0x0000000c0300720c */ /* 0x040fe40003f66270 */
[----:B------:R-:W-:Y:S02]  /*2990*/  ISETP.GE.AND P2, PT, R3, R13, PT ;  /* 0x0000000d0300720c */ /* 0x000fe40003f46270 */
[----:B------:R-:W-:Y:S02]  /*29a0*/  IADD3 R3, R2, 0x58, RZ ;  /* 0x0000005802037810 */ /* 0x000fe40007ffe0ff */
[----:B------:R-:W-:-:S02]  /*29b0*/  FSEL R81, R43, -INF , !P6 ;  /* 0xff8000002b517808 */ /* 0x000fc40007000000 */
[----:B------:R-:W-:Y:S01]  /*29c0*/  ISETP.GE.AND P6, PT, R17, R14, PT ;  /* 0x0000000e1100720c */ /* 0x000fe20003fc6270 */
[----:B--2---:R-:W-:Y:S01]  /*29d0*/  HMMA.16816.F32.BF16 R40, R8, R20, R156 ;  /* 0x000000140828723c */ /* 0x004fe2000004189c */
[----:B------:R-:W-:Y:S02]  /*29e0*/  FSEL R126, R33, -INF , !P3 ;  /* 0xff800000217e7808 */ /* 0x000fe40005800000 */
[----:B------:R-:W-:Y:S02]  /*29f0*/  FSEL R135, R35, -INF , !P2 ;  /* 0xff80000023877808 */ /* 0x000fe40005000000 */
[----:B------:R-:W-:Y:S02]  /*2a00*/  ISETP.GE.AND P3, PT, R17, R15, PT ;  /* 0x0000000f1100720c */ /* 0x000fe40003f66270 */
[----:B------:R-:W-:Y:S01]  /*2a10*/  ISETP.GE.AND P2, PT, R3, R13, PT ;  /* 0x0000000d0300720c */ /* 0x000fe20003f46270 */
[----:B------:R-:W-:Y:S01]  /*2a20*/  HMMA.16816.F32.BF16 R32, R4, R26, R188 ;  /* 0x0000001a0420723c */ /* 0x000fe200000418bc */
[----:B------:R-:W-:-:S02]  /*2a30*/  IADD3 R17, R2, 0x59, RZ ;  /* 0x0000005902117810 */ /* 0x000fc40007ffe0ff */
[----:B------:R-:W-:Y:S02]  /*2a40*/  FSEL R62, R53, -INF , !P6 ;  /* 0xff800000353e7808 */ /* 0x000fe40007000000 */
[----:B------:R-:W-:Y:S02]  /*2a50*/  FSEL R80, R55, -INF , !P3 ;  /* 0xff80000037507808 */ /* 0x000fe40005800000 */
[-C--:B------:R-:W-:Y:S01]  /*2a60*/  ISETP.GE.AND P6, PT, R3, R12.reuse, PT ;  /* 0x0000000c0300720c */ /* 0x080fe20003fc6270 */
[----:B------:R-:W-:Y:S01]  /*2a70*/  HMMA.16816.F32.BF16 R52, R8, R60, R168 ;  /* 0x0000003c0834723c */ /* 0x000fe200000418a8 */
[----:B------:R-:W-:Y:S02]  /*2a80*/  FSEL R145, R38, -INF , !P2 ;  /* 0xff80000026917808 */ /* 0x000fe40005000000 */
[C---:B------:R-:W-:Y:S02]  /*2a90*/  ISETP.GE.AND P3, PT, R17.reuse, R12, PT ;  /* 0x0000000c1100720c */ /* 0x040fe40003f66270 */
[----:B------:R-:W-:-:S02]  /*2aa0*/  ISETP.GE.AND P2, PT, R17, R13, PT ;  /* 0x0000000d1100720c */ /* 0x000fc40003f46270 */
[----:B------:R-:W-:Y:S01]  /*2ab0*/  IADD3 R16, R2, 0x60, RZ ;  /* 0x0000006002107810 */ /* 0x000fe20007ffe0ff */
[C---:B------:R-:W-:Y:S01]  /*2ac0*/  HMMA.16816.F32.BF16 R24, R8.reuse, R26, R184 ;  /* 0x0000001a0818723c */ /* 0x040fe200000418b8 */
[----:B------:R-:W-:Y:S02]  /*2ad0*/  FSEL R121, R36, -INF , !P6 ;  /* 0xff80000024797808 */ /* 0x000fe40007000000 */
[----:B------:R-:W-:Y:S02]  /*2ae0*/  ISETP.GE.AND P6, PT, R3, R14, PT ;  /* 0x0000000e0300720c */ /* 0x000fe40003fc6270 */
[----:B------:R-:W-:Y:S02]  /*2af0*/  FSEL R122, R37, -INF , !P3 ;  /* 0xff800000257a7808 */ /* 0x000fe40005800000 */
[----:B------:R-:W-:Y:S01]  /*2b00*/  FSEL R144, R39, -INF , !P2 ;  /* 0xff80000027907808 */ /* 0x000fe20005000000 */
[----:B------:R-:W-:Y:S01]  /*2b10*/  HMMA.16816.F32.BF16 R8, R8, R22, R172 ;  /* 0x000000160808723c */ /* 0x000fe200000418ac */
[----:B------:R-:W-:-:S02]  /*2b20*/  ISETP.GE.AND P3, PT, R3, R15, PT ;  /* 0x0000000f0300720c */ /* 0x000fc40003f66270 */
[----:B------:R-:W-:Y:S02]  /*2b30*/  ISETP.GE.AND P2, PT, R16, R14, PT ;  /* 0x0000000e1000720c */ /* 0x000fe40003f46270 */
[----:B------:R-:W-:Y:S02]  /*2b40*/  FSEL R60, R48, -INF , !P6 ;  /* 0xff800000303c7808 */ /* 0x000fe40007000000 */
[----:B------:R-:W-:Y:S01]  /*2b50*/  FSEL R50, R50, -INF , !P3 ;  /* 0xff80000032327808 */ /* 0x000fe20005800000 */
[----:B------:R-:W-:Y:S01]  /*2b60*/  HMMA.16816.F32.BF16 R36, R4, R20, R200 ;  /* 0x000000140424723c */ /* 0x000fe200000418c8 */
[----:B------:R-:W-:Y:S02]  /*2b70*/  FSEL R48, R44, -INF , !P2 ;  /* 0xff8000002c307808 */ /* 0x000fe40005000000 */
[C---:B------:R-:W-:Y:S02]  /*2b80*/  ISETP.GE.AND P3, PT, R16.reuse, R15, PT ;  /* 0x0000000f1000720c */ /* 0x040fe40003f66270 */
[----:B------:R-:W-:-:S02]  /*2b90*/  ISETP.GE.AND P2, PT, R16, R13, PT ;  /* 0x0000000d1000720c */ /* 0x000fc40003f46270 */
[----:B------:R-:W-:Y:S02]  /*2ba0*/  IADD3 R3, R2, 0x61, RZ ;  /* 0x0000006102037810 */ /* 0x000fe40007ffe0ff */
[----:B------:R-:W-:Y:S02]  /*2bb0*/  ISETP.GE.AND P6, PT, R16, R12, PT ;  /* 0x0000000c1000720c */ /* 0x000fe40003fc6270 */
[----:B------:R-:W-:Y:S02]  /*2bc0*/  FSEL R94, R46, -INF , !P3 ;  /* 0xff8000002e5e7808 */ /* 0x000fe40005800000 */
[----:B------:R-:W-:Y:S02]  /*2bd0*/  FSEL R147, R30, -INF , !P2 ;  /* 0xff8000001e937808 */ /* 0x000fe40005000000 */
[----:B------:R-:W-:Y:S02]  /*2be0*/  ISETP.GE.AND P3, PT, R3, R14, PT ;  /* 0x0000000e0300720c */ /* 0x000fe40003f66270 */
[----:B------:R-:W-:-:S02]  /*2bf0*/  FSEL R134, R28, -INF , !P6 ;  /* 0xff8000001c867808 */ /* 0x000fc40007000000 */
[C---:B------:R-:W-:Y:S02]  /*2c00*/  ISETP.GE.AND P2, PT, R3.reuse, R12, PT ;  /* 0x0000000c0300720c */ /* 0x040fe40003f46270 */
[----:B------:R-:W-:Y:S02]  /*2c10*/  ISETP.GE.AND P6, PT, R3, R15, PT ;  /* 0x0000000f0300720c */ /* 0x000fe40003fc6270 */
[----:B------:R-:W-:Y:S02]  /*2c20*/  FSEL R45, R45, -INF , !P3 ;  /* 0xff8000002d2d7808 */ /* 0x000fe40005800000 */
[----:B------:R-:W-:Y:S02]  /*2c30*/  FSEL R133, R29, -INF , !P2 ;  /* 0xff8000001d857808 */ /* 0x000fe40005000000 */
[----:B------:R-:W-:Y:S02]  /*2c40*/  ISETP.GE.AND P3, PT, R3, R13, PT ;  /* 0x0000000d0300720c */ /* 0x000fe40003f66270 */
[----:B------:R-:W-:-:S02]  /*2c50*/  FSEL R95, R47, -INF , !P6 ;  /* 0xff8000002f5f7808 */ /* 0x000fc40007000000 */
[C---:B------:R-:W-:Y:S02]  /*2c60*/  ISETP.GE.AND P2, PT, R17.reuse, R15, PT ;  /* 0x0000000f1100720c */ /* 0x040fe40003f46270 */
[----:B------:R-:W-:Y:S02]  /*2c70*/  ISETP.GE.AND P6, PT, R17, R14, PT ;  /* 0x0000000e1100720c */ /* 0x000fe40003fc6270 */
[C---:B------:R-:W-:Y:S02]  /*2c80*/  IADD3 R3, R2.reuse, 0x68, RZ ;  /* 0x0000006802037810 */ /* 0x040fe40007ffe0ff */
[----:B------:R-:W-:Y:S02]  /*2c90*/  IADD3 R16, R2, 0x69, RZ ;  /* 0x0000006902107810 */ /* 0x000fe40007ffe0ff */
[----:B------:R-:W-:Y:S02]  /*2ca0*/  FSEL R61, R51, -INF , !P2 ;  /* 0xff800000333d7808 */ /* 0x000fe40005000000 */
[----:B------:R-:W-:-:S02]  /*2cb0*/  FSEL R44, R49, -INF , !P6 ;  /* 0xff800000312c7808 */ /* 0x000fc40007000000 */
[----:B------:R-:W-:Y:S02]  /*2cc0*/  ISETP.GE.AND P2, PT, R3, R13, PT ;  /* 0x0000000d0300720c */ /* 0x000fe40003f46270 */
[----:B------:R-:W-:Y:S02]  /*2cd0*/  FSEL R151, R31, -INF , !P3 ;  /* 0xff8000001f977808 */ /* 0x000fe40005800000 */
[-C--:B------:R-:W-:Y:S01]  /*2ce0*/  ISETP.GE.AND P6, PT, R3, R12.reuse, PT ;  /* 0x0000000c0300720c */ /* 0x080fe20003fc6270 */
[----:B------:R-:W-:Y:S01]  /*2cf0*/  HMMA.16816.F32.BF16 R28, R4, R22, R212 ;  /* 0x00000016041c723c */ /* 0x000fe200000418d4 */
[----:B------:R-:W-:Y:S02]  /*2d00*/  ISETP.GE.AND P3, PT, R16, R12, PT ;  /* 0x0000000c1000720c */ /* 0x000fe40003f66270 */
[----:B------:R-:W-:Y:S02]  /*2d10*/  FSEL R154, R34, -INF , !P2 ;  /* 0xff800000229a7808 */ /* 0x000fe40005000000 */
[----:B------:R-:W-:-:S02]  /*2d20*/  FSEL R129, R32, -INF , !P6 ;  /* 0xff80000020817808 */ /* 0x000fc40007000000 */
[----:B------:R-:W-:Y:S02]  /*2d30*/  IADD3 R4, R2, 0x70, RZ ;  /* 0x0000007002047810 */ /* 0x000fe40007ffe0ff */
[----:B------:R-:W-:Y:S02]  /*2d40*/  ISETP.GE.AND P2, PT, R16, R13, PT ;  /* 0x0000000d1000720c */ /* 0x000fe40003f46270 */
[----:B------:R-:W-:Y:S02]  /*2d50*/  FSEL R130, R33, -INF , !P3 ;  /* 0xff80000021827808 */ /* 0x000fe40005800000 */
[----:B------:R-:W-:Y:S02]  /*2d60*/  FSEL R32, R55, -INF , !P0 ;  /* 0xff80000037207808 */ /* 0x000fe40004000000 */
[C---:B------:R-:W-:Y:S02]  /*2d70*/  ISETP.GE.AND P6, PT, R3.reuse, R14, PT ;  /* 0x0000000e0300720c */ /* 0x040fe40003fc6270 */
[----:B------:R-:W-:-:S02]  /*2d80*/  ISETP.GE.AND P3, PT, R3, R15, PT ;  /* 0x0000000f0300720c */ /* 0x000fc40003f66270 */
[----:B------:R-:W-:Y:S02]  /*2d90*/  ISETP.GE.AND P0, PT, R4, R15, PT ;  /* 0x0000000f0400720c */ /* 0x000fe40003f06270 */
[----:B------:R-:W-:Y:S02]  /*2da0*/  IADD3 R3, R2, 0x71, RZ ;  /* 0x0000007102037810 */ /* 0x000fe40007ffe0ff */
[----:B------:R-:W-:Y:S02]  /*2db0*/  FSEL R150, R35, -INF , !P2 ;  /* 0xff80000023967808 */ /* 0x000fe40005000000 */
[-C--:B------:R-:W-:Y:S02]  /*2dc0*/  ISETP.GE.AND P2, PT, R4, R14.reuse, PT ;  /* 0x0000000e0400720c */ /* 0x080fe40003f46270 */
[----:B------:R-:W-:Y:S02]  /*2dd0*/  FSEL R157, R42, -INF , !P0 ;  /* 0xff8000002a9d7808 */ /* 0x000fe40004000000 */
[----:B------:R-:W-:-:S02]  /*2de0*/  ISETP.GE.AND P0, PT, R3, R14, PT ;  /* 0x0000000e0300720c */ /* 0x000fc40003f06270 */
[----:B------:R-:W-:Y:S02]  /*2df0*/  FSEL R17, R53, -INF , !P5 ;  /* 0xff80000035117808 */ /* 0x000fe40006800000 */
[----:B------:R-:W-:Y:S02]  /*2e00*/  FSEL R21, R40, -INF , !P2 ;  /* 0xff80000028157808 */ /* 0x000fe40005000000 */
[C---:B------:R-:W-:Y:S02]  /*2e10*/  ISETP.GE.AND P5, PT, R4.reuse, R12, PT ;  /* 0x0000000c0400720c */ /* 0x040fe40003fa6270 */
[-C--:B------:R-:W-:Y:S02]  /*2e20*/  ISETP.GE.AND P2, PT, R4, R13.reuse, PT ;  /* 0x0000000d0400720c */ /* 0x080fe40003f46270 */
[----:B------:R-:W-:Y:S02]  /*2e30*/  FSEL R20, R41, -INF , !P0 ;  /* 0xff80000029147808 */ /* 0x000fe40004000000 */
[----:B------:R-:W-:-:S02]  /*2e40*/  ISETP.GE.AND P0, PT, R3, R13, PT ;  /* 0x0000000d0300720c */ /* 0x000fc40003f06270 */
[----:B------:R-:W-:Y:S02]  /*2e50*/  FSEL R149, R36, -INF , !P5 ;  /* 0xff80000024957808 */ /* 0x000fe40006800000 */
[----:B------:R-:W-:Y:S02]  /*2e60*/  FSEL R158, R38, -INF , !P2 ;  /* 0xff800000269e7808 */ /* 0x000fe40005000000 */
[C---:B------:R-:W-:Y:S02]  /*2e70*/  ISETP.GE.AND P5, PT, R3.reuse, R15, PT ;  /* 0x0000000f0300720c */ /* 0x040fe40003fa6270 */
[----:B------:R-:W-:Y:S02]  /*2e80*/  ISETP.GE.AND P2, PT, R3, R12, PT ;  /* 0x0000000c0300720c */ /* 0x000fe40003f46270 */
[----:B------:R-:W-:Y:S02]  /*2e90*/  FSEL R155, R39, -INF , !P0 ;  /* 0xff800000279b7808 */ /* 0x000fe40004000000 */
[----:B------:R-:W-:-:S02]  /*2ea0*/  ISETP.GE.AND P0, PT, R2, R14, PT ;  /* 0x0000000e0200720c */ /* 0x000fc40003f06270 */
[----:B------:R-:W-:Y:S02]  /*2eb0*/  IADD3 R3, R2, 0x78, RZ ;  /* 0x0000007802037810 */ /* 0x000fe40007ffe0ff */
[----:B------:R-:W-:Y:S02]  /*2ec0*/  FSEL R156, R43, -INF , !P5 ;  /* 0xff8000002b9c7808 */ /* 0x000fe40006800000 */
[----:B------:R-:W-:Y:S02]  /*2ed0*/  FSEL R148, R37, -INF , !P2 ;  /* 0xff80000025947808 */ /* 0x000fe40005000000 */
[C---:B------:R-:W-:Y:S02]  /*2ee0*/  ISETP.GE.AND P5, PT, R16.reuse, R14, PT ;  /* 0x0000000e1000720c */ /* 0x040fe40003fa6270 */
[----:B------:R-:W-:Y:S02]  /*2ef0*/  ISETP.GE.AND P2, PT, R16, R15, PT ;  /* 0x0000000f1000720c */ /* 0x000fe40003f46270 */
[----:B------:R-:W-:-:S02]  /*2f00*/  FSEL R59, R59, -INF , !P1 ;  /* 0xff8000003b3b7808 */ /* 0x000fc40004800000 */
[----:B------:R-:W-:Y:S02]  /*2f10*/  FSEL R16, R52, -INF , !P0 ;  /* 0xff80000034107808 */ /* 0x000fe40004000000 */
[C---:B------:R-:W-:Y:S02]  /*2f20*/  ISETP.GE.AND P1, PT, R3.reuse, R12, PT ;  /* 0x0000000c0300720c */ /* 0x040fe40003f26270 */
[----:B------:R-:W-:Y:S02]  /*2f30*/  ISETP.GE.AND P0, PT, R3, R13, PT ;  /* 0x0000000d0300720c */ /* 0x000fe40003f06270 */
[----:B------:R-:W-:Y:S02]  /*2f40*/  FSEL R57, R57, -INF , !P4 ;  /* 0xff80000039397808 */ /* 0x000fe40006000000 */
[----:B------:R-:W-:Y:S02]  /*2f50*/  FSEL R139, R28, -INF , !P1 ;  /* 0xff8000001c8b7808 */ /* 0x000fe40004800000 */
[----:B------:R-:W-:-:S02]  /*2f60*/  FSEL R153, R30, -INF , !P0 ;  /* 0xff8000001e997808 */ /* 0x000fc40004000000 */
[C---:B------:R-:W-:Y:S02]  /*2f70*/  ISETP.GE.AND P4, PT, R2.reuse, R15, PT ;  /* 0x0000000f0200720c */ /* 0x040fe40003f86270 */
[C---:B------:R-:W-:Y:S02]  /*2f80*/  ISETP.GE.AND P1, PT, R2.reuse, R12, PT ;  /* 0x0000000c0200720c */ /* 0x040fe40003f26270 */
[C---:B------:R-:W-:Y:S02]  /*2f90*/  ISETP.GE.AND P0, PT, R2.reuse, R13, PT ;  /* 0x0000000d0200720c */ /* 0x040fe40003f06270 */
[----:B------:R-:W-:Y:S02]  /*2fa0*/  IADD3 R2, R2, 0x79, RZ ;  /* 0x0000007902027810 */ /* 0x000fe40007ffe0ff */
[----:B------:R-:W-:Y:S02]  /*2fb0*/  FSEL R58, R58, -INF , !P0 ;  /* 0xff8000003a3a7808 */ /* 0x000fe40004000000 */
[----:B------:R-:W-:-:S02]  /*2fc0*/  ISETP.GE.AND P0, PT, R2, R14, PT ;  /* 0x0000000e0200720c */ /* 0x000fc40003f06270 */
[----:B------:R-:W-:Y:S02]  /*2fd0*/  FSEL R24, R24, -INF , !P6 ;  /* 0xff80000018187808 */ /* 0x000fe40007000000 */
[----:B------:R-:W-:Y:S02]  /*2fe0*/  FSEL R19, R9, -INF , !P0 ;  /* 0xff80000009137808 */ /* 0x000fe40004000000 */
[----:B------:R-:W-:Y:S02]  /*2ff0*/  ISETP.GE.AND P0, PT, R219, 0x2, PT ;  /* 0x00000002db00780c */ /* 0x000fe40003f06270 */
[----:B------:R-:W-:Y:S02]  /*3000*/  ISETP.GE.AND P6, PT, R2, R12, PT ;  /* 0x0000000c0200720c */ /* 0x000fe40003fc6270 */
[----:B------:R-:W-:Y:S02]  /*3010*/  FSEL R54, R54, -INF , !P4 ;  /* 0xff80000036367808 */ /* 0x000fe40006000000 */
[----:B------:R-:W-:-:S02]  /*3020*/  FSEL R56, R56, -INF , !P1 ;  /* 0xff80000038387808 */ /* 0x000fc40004800000 */
[----:B------:R-:W-:Y:S02]  /*3030*/  FSEL R98, R26, -INF , !P3 ;  /* 0xff8000001a627808 */ /* 0x000fe40005800000 */
[----:B------:R-:W-:Y:S02]  /*3040*/  FSEL R132, R29, -INF , !P6 ;  /* 0xff8000001d847808 */ /* 0x000fe40007000000 */
[C---:B------:R-:W-:Y:S02]  /*3050*/  ISETP.GE.AND P4, PT, R3.reuse, R14, PT ;  /* 0x0000000e0300720c */ /* 0x040fe40003f86270 */
[----:B------:R-:W-:Y:S02]  /*3060*/  ISETP.GE.AND P1, PT, R3, R15, PT ;  /* 0x0000000f0300720c */ /* 0x000fe40003f26270 */
[C---:B------:R-:W-:Y:S02]  /*3070*/  ISETP.GE.AND P3, PT, R2.reuse, R13, PT ;  /* 0x0000000d0200720c */ /* 0x040fe40003f66270 */
[----:B------:R-:W-:Y:S01]  /*3080*/  ISETP.GE.AND P6, PT, R2, R15, PT ;  /* 0x0000000f0200720c */ /* 0x000fe20003fc6270 */
[----:B------:R-:W-:Y:S01]  /*3090*/  IMAD.IADD R2, R119, 0x1, R164 ;  /* 0x0000000177027824 */ /* 0x000fe200078e02a4 */
[----:B------:R-:W-:-:S02]  /*30a0*/  FSEL R152, R31, -INF , !P3 ;  /* 0xff8000001f987808 */ /* 0x000fc40005800000 */
[----:B------:R-:W-:Y:S02]  /*30b0*/  FSEL R25, R25, -INF , !P5 ;  /* 0xff80000019197808 */ /* 0x000fe40006800000 */
[----:B------:R-:W-:Y:S02]  /*30c0*/  FSEL R100, R27, -INF , !P2 ;  /* 0xff8000001b647808 */ /* 0x000fe40005000000 */
[----:B------:R-:W-:Y:S02]  /*30d0*/  FSEL R18, R8, -INF , !P4 ;  /* 0xff80000008127808 */ /* 0x000fe40006000000 */
[----:B------:R-:W-:Y:S02]  /*30e0*/  FSEL R131, R10, -INF , !P1 ;  /* 0xff8000000a837808 */ /* 0x000fe40004800000 */
[----:B------:R-:W-:Y:S02]  /*30f0*/  FSEL R119, R11, -INF , !P6 ;  /* 0xff8000000b777808 */ /* 0x000fe40007000000 */
[----:B------:R-:W-:-:S02]  /*3100*/  IADD3 R215, R209, 0x800, RZ ;  /* 0x00000800d1d77810 */ /* 0x000fc40007ffe0ff */
[C---:B------:R-:W-:Y:S02]  /*3110*/  IADD3 R214, R209.reuse, 0xc00, RZ ;  /* 0x00000c00d1d67810 */ /* 0x040fe40007ffe0ff */
[C---:B------:R-:W-:Y:S02]  /*3120*/  IADD3 R213, R209.reuse, 0x1000, RZ ;  /* 0x00001000d1d57810 */ /* 0x040fe40007ffe0ff */
[----:B------:R-:W-:Y:S01]  /*3130*/  IADD3 R212, R209, 0x1400, RZ ;  /* 0x00001400d1d47810 */ /* 0x000fe20007ffe0ff */
[----:B------:R-:W-:Y:S05]  /*3140*/  @!P0 BRA `(.L_x_14) ;  /* 0x0000019000008947 */ /* 0x000fea0003800000 */
[----:B------:R-:W-:Y:S01]  /*3150*/  IADD3 R4, R219, -0x2, RZ ;  /* 0xfffffffedb047810 */ /* 0x000fe20007ffe0ff */
[C---:B------:R-:W-:Y:S01]  /*3160*/  IMAD.SHL.U32 R10, R206.reuse, 0x40, RZ ;  /* 0x00000040ce0a7824 */ /* 0x040fe200078e00ff */
[C---:B------:R-:W-:Y:S02]  /*3170*/  SHF.L.U64.HI R3, R206.reuse, 0x7, R218 ;  /* 0x00000007ce037819 */ /* 0x040fe400000102da */
[----:B------:R-:W-:Y:S02]  /*3180*/  SHF.R.S32.HI R6, RZ, 0x1f, R4 ;  /* 0x0000001fff067819 */ /* 0x000fe40000011404 */
[----:B------:R-:W-:Y:S01]  /*3190*/  SHF.L.U64.HI R11, R206, 0x6, R218 ;  /* 0x00000006ce0b7819 */ /* 0x000fe200000102da */
[----:B------:R-:W-:-:S02]  /*31a0*/  IMAD R3, R3, R4, RZ ;  /* 0x0000000403037224 */ /* 0x000fc400078e02ff */
[----:B------:R-:W-:-:S04]  /*31b0*/  IMAD.WIDE.U32 R4, R4, R205, R246 ;  /* 0x000000cd04047225 */ /* 0x000fc800078e00f6 */
[----:B------:R-:W-:Y:S01]  /*31c0*/  IMAD R3, R6, R205, R3 ;  /* 0x000000cd06037224 */ /* 0x000fe200078e0203 */
[----:B------:R-:W-:-:S03]  /*31d0*/  LEA R8, P2, R4, c[0x0][0x168], 0x1 ;  /* 0x00005a0004087a11 */ /* 0x000fc600078408ff */
[----:B------:R-:W-:Y:S01]  /*31e0*/  IMAD.IADD R3, R5, 0x1, R3 ;  /* 0x0000000105037824 */ /* 0x000fe200078e0203 */
[----:B------:R-:W-:-:S04]  /*31f0*/  IADD3 R6, P1, R10, R8, RZ ;  /* 0x000000080a067210 */ /* 0x000fc80007f3e0ff */
[----:B------:R-:W-:Y:S02]  /*3200*/  LEA.HI.X R9, R4, c[0x0][0x16c], R3, 0x1, P2 ;  /* 0x00005b0004097a11 */ /* 0x000fe400010f0c03 */
[----:B------:R-:W-:-:S03]  /*3210*/  IADD3 R4, P2, R6, R10, RZ ;  /* 0x0000000a06047210 */ /* 0x000fc60007f5e0ff */
[----:B------:R-:W-:Y:S01]  /*3220*/  IMAD.X R7, R11, 0x1, R9, P1 ;  /* 0x000000010b077824 */ /* 0x000fe200008e0609 */
[----:B------:R-:W-:Y:S01]  /*3230*/  IADD3 R10, P1, R4, R10, RZ ;  /* 0x0000000a040a7210 */ /* 0x000fe20007f3e0ff */
[----:B------:R-:W-:Y:S01]  /*3240*/  @!PT LDS RZ, [RZ] ;  /* 0x00000000fffff984 */ /* 0x000fe20000000800 */
[----:B------:R-:W-:Y:S01]  /*3250*/  @!PT LDS RZ, [RZ] ;  /* 0x00000000fffff984 */ /* 0x000fe20000000800 */
[----:B------:R-:W-:Y:S01]  /*3260*/  @!PT LDS RZ, [RZ] ;  /* 0x00000000fffff984 */ /* 0x000fe20000000800 */
[----:B------:R1:W-:Y:S02]  /*3270*/  LDGSTS.E.BYPASS.LTC128B.128 [R217+0x2000], [R8.64] ;  /* 0x0200000008d97fae */ /* 0x0003e4000b901d46 */
[--C-:B------:R-:W-:Y:S02]  /*3280*/  IMAD.X R5, R7, 0x1, R11.reuse, P2 ;  /* 0x0000000107057824 */ /* 0x100fe400010e060b */
[----:B------:R1:W-:Y:S02]  /*3290*/  LDGSTS.E.BYPASS.LTC128B.128 [R217+0x2800], [R6.64] ;  /* 0x0280000006d97fae */ /* 0x0003e4000b901d46 */
[----:B------:R-:W-:Y:S02]  /*32a0*/  IMAD.X R11, R5, 0x1, R11, P1 ;  /* 0x00000001050b7824 */ /* 0x000fe400008e060b */
[----:B------:R1:W-:Y:S04]  /*32b0*/  LDGSTS.E.BYPASS.LTC128B.128 [R217+0x3000], [R4.64] ;  /* 0x0300000004d97fae */ /* 0x0003e8000b901d46 */
[----:B------:R1:W-:Y:S04]  /*32c0*/  LDGSTS.E.BYPASS.LTC128B.128 [R217+0x3800], [R10.64] ;  /* 0x038000000ad97fae */ /* 0x0003e8000b901d46 */
[----:B------:R-:W0:Y:S02]  /*32d0*/  LDGDEPBAR ;  /* 0x00000000000079af */ /* 0x000e240000000000 */
.L_x_14:
        /* <DEDUP_REMOVED lines=62> */
[----:B-1----:R-:W-:Y:S01]  /*36c0*/  FMNMX.FTZ R7, R58, R59, !PT ;  /* 0x0000003b3a077209 */ /* 0x002fe20007810000 */
[----:B------:R-:W1:Y:S01]  /*36d0*/  SHFL.BFLY PT, R3, R138, 0x2, 0x1f ;  /* 0x0c401f008a037f89 */ /* 0x000e6200000e0000 */
[----:B------:R-:W-:-:S03]  /*36e0*/  SHF.L.U32 R205, R2, 0x1, RZ ;  /* 0x0000000102cd7819 */ /* 0x000fc600000006ff */
[----:B------:R-:W2:Y:S01]  /*36f0*/  SHFL.BFLY PT, R5, R137, 0x2, 0x1f ;  /* 0x0c401f0089057f89 */ /* 0x000ea200000e0000 */
[----:B------:R-:W-:Y:S02]  /*3700*/  LEA R206, R0, R205, 0x1 ;  /* 0x000000cd00ce7211 */ /* 0x000fe400078e08ff */
[----:B-1----:R-:W-:Y:S02]  /*3710*/  FMNMX.FTZ R138, R138, R3, !PT ;  /* 0x000000038a8a7209 */ /* 0x002fe40007810000 */
[----:B--2---:R-:W-:-:S03]  /*3720*/  FMNMX.FTZ R137, R137, R5, !PT ;  /* 0x0000000589897209 */ /* 0x004fc60007810000 */
[----:B------:R-:W1:Y:S04]  /*3730*/  SHFL.BFLY PT, R3, R138, 0x1, 0x1f ;  /* 0x0c201f008a037f89 */ /* 0x000e6800000e0000 */
[----:B------:R-:W2:Y:S01]  /*3740*/  SHFL.BFLY PT, R6, R137, 0x1, 0x1f ;  /* 0x0c201f0089067f89 */ /* 0x000ea200000e0000 */
[----:B-1----:R-:W-:-:S04]  /*3750*/  FMNMX.FTZ R138, R138, R3, !PT ;  /* 0x000000038a8a7209 */ /* 0x002fc80007810000 */
[C---:B------:R-:W-:Y:S01]  /*3760*/  FSETP.NEU.FTZ.AND P1, PT, R138.reuse, -INF , PT ;  /* 0xff8000008a00780b */ /* 0x040fe20003f3d000 */
[----:B------:R-:W-:Y:S01]  /*3770*/  FMUL.FTZ R3, R138, c[0x0][0x23c] ;  /* 0x00008f008a037a20 */ /* 0x000fe20000410000 */
[----:B--2---:R-:W-:-:S04]  /*3780*/  FMNMX.FTZ R137, R137, R6, !PT ;  /* 0x0000000689897209 */ /* 0x004fc80007810000 */
[----:B------:R-:W-:Y:S01]  /*3790*/  FSEL R3, R3, RZ, P1 ;  /* 0x000000ff03037208 */ /* 0x000fe20000800000 */
[C---:B------:R-:W-:Y:S01]  /*37a0*/  FMUL.FTZ R6, R137.reuse, c[0x0][0x23c] ;  /* 0x00008f0089067a20 */ /* 0x040fe20000410000 */
[----:B------:R-:W-:-:S03]  /*37b0*/  FSETP.NEU.FTZ.AND P1, PT, R137, -INF , PT ;  /* 0xff8000008900780b */ /* 0x000fc60003f3d000 */
[--C-:B------:R-:W-:Y:S01]  /*37c0*/  FFMA.FTZ R4, R16, c[0x0][0x23c], -R3.reuse ;  /* 0x00008f0010047a23 */ /* 0x100fe20000010803 */
[----:B------:R-:W-:Y:S01]  /*37d0*/  FSEL R6, R6, RZ, P1 ;  /* 0x000000ff06067208 */ /* 0x000fe20000800000 */
[--C-:B------:R-:W-:Y:S02]  /*37e0*/  FFMA.FTZ R5, R21, c[0x0][0x23c], -R3.reuse ;  /* 0x00008f0015057a23 */ /* 0x100fe40000010803 */
[----:B------:R1:W-:Y:S08]  /*37f0*/  MUFU.EX2 R230, R4 ;  /* 0x0000000400e67308 */ /* 0x0003f00000000800 */
[----:B------:R2:W-:Y:S01]  /*3800*/  MUFU.EX2 R52, R5 ;  /* 0x0000000500347308 */ /* 0x0005e20000000800 */
[----:B-1----:R-:W-:-:S07]  /*3810*/  FFMA.FTZ R4, R17, c[0x0][0x23c], -R3 ;  /* 0x00008f0011047a23 */ /* 0x002fce0000010803 */
[----:B------:R1:W3:Y:S01]  /*3820*/  MUFU.EX2 R229, R4 ;  /* 0x0000000400e57308 */ /* 0x0002e20000000800 */
[--C-:B--2---:R-:W-:Y:S02]  /*3830*/  FFMA.FTZ R5, R20, c[0x0][0x23c], -R3.reuse ;  /* 0x00008f0014057a23 */ /* 0x104fe40000010803 */
[----:B------:R-:W-:Y:S05]  /*3840*/  LDSM.16.MT88.4 R20, [R206+0x4000] ;  /* 0x00400000ce14783b */ /* 0x000fea0000004200 */
[----:B------:R-:W-:Y:S01]  /*3850*/  MUFU.EX2 R53, R5 ;  /* 0x0000000500357308 */ /* 0x000fe20000000800 */
[----:B-1----:R-:W-:Y:S01]  /*3860*/  FFMA.FTZ R4, R117, c[0x0][0x23c], -R3 ;  /* 0x00008f0075047a23 */ /* 0x002fe20000010803 */
[----:B---3--:R-:W-:-:S06]  /*3870*/  F2FP.BF16.PACK_AB R16, R229, R230 ;  /* 0x000000e6e510723e */ /* 0x008fcc00000010ff */
[----:B------:R1:W-:Y:S02]  /*3880*/  MUFU.EX2 R231, R4 ;  /* 0x0000000400e77308 */ /* 0x0003e40000000800 */
[----:B-1----:R-:W-:-:S06]  /*3890*/  FFMA.FTZ R4, R78, c[0x0][0x23c], -R3 ;  /* 0x00008f004e047a23 */ /* 0x002fcc0000010803 */
[----:B------:R1:W2:Y:S02]  /*38a0*/  MUFU.EX2 R232, R4 ;  /* 0x0000000400e87308 */ /* 0x0002a40000000800 */
        /* <DEDUP_REMOVED lines=46> */
[----:B-1----:R-:W-:Y:S02]  /*3b90*/  FFMA.FTZ R4, R25, c[0x0][0x23c], -R3 ;  /* 0x00008f0019047a23 */ /* 0x002fe40000010803 */
[----:B------:R-:W1:Y:S04]  /*3ba0*/  LDSM.16.MT88.4 R24, [R205+0x4000] ;  /* 0x00400000cd18783b */ /* 0x000e680000004200 */
[----:B------:R3:W-:Y:S02]  /*3bb0*/  MUFU.EX2 R174, R4 ;  /* 0x0000000400ae7308 */ /* 0x0007e40000000800 */
[----:B---3--:R-:W-:-:S04]  /*3bc0*/  FMNMX.FTZ R4, R56, R57, !PT ;  /* 0x0000003938047209 */ /* 0x008fc80007810000 */
[----:B------:R-:W-:-:S04]  /*3bd0*/  FMNMX.FTZ R4, R180, R4, !PT ;  /* 0x00000004b4047209 */ /* 0x000fc80007810000 */
[----:B------:R-:W-:-:S04]  /*3be0*/  FMNMX.FTZ R4, R167, R4, !PT ;  /* 0x00000004a7047209 */ /* 0x000fc80007810000 */
[----:B------:R-:W-:-:S04]  /*3bf0*/  FMNMX.FTZ R4, R182, R4, !PT ;  /* 0x00000004b6047209 */ /* 0x000fc80007810000 */
[----:B------:R-:W-:Y:S01]  /*3c00*/  FMNMX.FTZ R5, R166, R4, !PT ;  /* 0x00000004a6057209 */ /* 0x000fe20007810000 */
[--C-:B------:R-:W-:Y:S01]  /*3c10*/  FFMA.FTZ R4, R18, c[0x0][0x23c], -R3.reuse ;  /* 0x00008f0012047a23 */ /* 0x100fe20000010803 */
[----:B--2---:R-:W-:Y:S01]  /*3c20*/  F2FP.BF16.PACK_AB R18, R232, R231 ;  /* 0x000000e7e812723e */ /* 0x004fe200000010ff */
[----:B------:R-:W-:Y:S01]  /*3c30*/  FFMA.FTZ R3, R19, c[0x0][0x23c], -R3 ;  /* 0x00008f0013037a23 */ /* 0x000fe20000010803 */
[----:B------:R-:W-:Y:S01]  /*3c40*/  FMNMX.FTZ R5, R99, R5, !PT ;  /* 0x0000000563057209 */ /* 0x000fe20007810000 */
[----:B------:R2:W-:Y:S03]  /*3c50*/  MUFU.EX2 R28, R4 ;  /* 0x00000004001c7308 */ /* 0x0005e60000000800 */
[----:B------:R-:W-:-:S04]  /*3c60*/  FMNMX.FTZ R5, R165, R5, !PT ;  /* 0x00000005a5057209 */ /* 0x000fc80007810000 */
[----:B------:R-:W-:Y:S01]  /*3c70*/  FMNMX.FTZ R5, R197, R5, !PT ;  /* 0x00000005c5057209 */ /* 0x000fe20007810000 */
[----:B------:R3:W-:Y:S03]  /*3c80*/  MUFU.EX2 R9, R3 ;  /* 0x0000000300097308 */ /* 0x0007e60000000800 */
[----:B------:R-:W-:-:S04]  /*3c90*/  FMNMX.FTZ R136, R196, R5, !PT ;  /* 0x00000005c4887209 */ /* 0x000fc80007810000 */
[----:B------:R-:W-:Y:S02]  /*3ca0*/  FMNMX.FTZ R136, R104, R136, !PT ;  /* 0x0000008868887209 */ /* 0x000fe40007810000 */
[----:B--2---:R-:W-:Y:S02]  /*3cb0*/  FMNMX.FTZ R4, R195, R7, !PT ;  /* 0x00000007c3047209 */ /* 0x004fe40007810000 */
[----:B------:R-:W-:-:S04]  /*3cc0*/  FMNMX.FTZ R136, R105, R136, !PT ;  /* 0x0000008869887209 */ /* 0x000fc80007810000 */
[----:B------:R-:W-:Y:S02]  /*3cd0*/  FMNMX.FTZ R136, R112, R136, !PT ;  /* 0x0000008870887209 */ /* 0x000fe40007810000 */
[----:B---3--:R-:W-:Y:S01]  /*3ce0*/  FMNMX.FTZ R3, R183, R4, !PT ;  /* 0x00000004b7037209 */ /* 0x008fe20007810000 */
        /* <DEDUP_REMOVED lines=12> */
[----:B--2---:R-:W-:Y:S01]  /*3db0*/  FFMA.FTZ R4, R32, c[0x0][0x23c], -R6 ;  /* 0x00008f0020047a23 */ /* 0x004fe20000010806 */
[----:B------:R-:W-:Y:S01]  /*3dc0*/  FMNMX.FTZ R136, R108, R136, !PT ;  /* 0x000000886c887209 */ /* 0x000fe20007810000 */
[----:B------:R-:W-:Y:S01]  /*3dd0*/  LDSM.16.MT88.4 R32, [R205+0x4400] ;  /* 0x00440000cd20783b */ /* 0x000fe20000004200 */
[----:B------:R-:W-:Y:S01]  /*3de0*/  FMNMX.FTZ R3, R106, R3, !PT ;  /* 0x000000036a037209 */ /* 0x000fe20007810000 */
[----:B------:R2:W3:Y:S01]  /*3df0*/  MUFU.EX2 R184, R4 ;  /* 0x0000000400b87308 */ /* 0x0004e20000000800 */
        /* <DEDUP_REMOVED lines=8> */
[----:B--2---:R-:W-:Y:S01]  /*3e80*/  FFMA.FTZ R4, R141, c[0x0][0x23c], -R6 ;  /* 0x00008f008d047a23 */ /* 0x004fe20000010806 */
[----:B------:R-:W-:Y:S02]  /*3e90*/  FMNMX.FTZ R136, R122, R136, !PT ;  /* 0x000000887a887209 */ /* 0x000fe40007810000 */
[----:B------:R-:W-:Y:S01]  /*3ea0*/  FMNMX.FTZ R3, R114, R3, !PT ;  /* 0x0000000372037209 */ /* 0x000fe20007810000 */
[----:B------:R2:W-:Y:S01]  /*3eb0*/  MUFU.EX2 R186, R4 ;  /* 0x0000000400ba7308 */ /* 0x0005e20000000800 */
[----:B------:R-:W-:Y:S02]  /*3ec0*/  FMNMX.FTZ R136, R134, R136, !PT ;  /* 0x0000008886887209 */ /* 0x000fe40007810000 */
[----:B------:R-:W-:Y:S02]  /*3ed0*/  FMNMX.FTZ R3, R111, R3, !PT ;  /* 0x000000036f037209 */ /* 0x000fe40007810000 */
[----:B------:R-:W-:-:S02]  /*3ee0*/  FMNMX.FTZ R136, R133, R136, !PT ;  /* 0x0000008885887209 */ /* 0x000fc40007810000 */
[----:B------:R-:W-:Y:S02]  /*3ef0*/  FMNMX.FTZ R3, R128, R3, !PT ;  /* 0x0000000380037209 */ /* 0x000fe40007810000 */
[----:B------:R-:W-:Y:S02]  /*3f00*/  FMNMX.FTZ R136, R129, R136, !PT ;  /* 0x0000008881887209 */ /* 0x000fe40007810000 */
[----:B------:R-:W-:Y:S02]  /*3f10*/  FMNMX.FTZ R3, R123, R3, !PT ;  /* 0x000000037b037209 */ /* 0x000fe40007810000 */
[----:B------:R-:W-:Y:S02]  /*3f20*/  FMNMX.FTZ R136, R130, R136, !PT ;  /* 0x0000008882887209 */ /* 0x000fe40007810000 */
[----:B------:R-:W-:Y:S01]  /*3f30*/  FMNMX.FTZ R3, R125, R3, !PT ;  /* 0x000000037d037209 */ /* 0x000fe20007810000 */
[----:B--2---:R-:W-:Y:S01]  /*3f40*/  FFMA.FTZ R4, R140, c[0x0][0x23c], -R6 ;  /* 0x00008f008c047a23 */ /* 0x004fe20000010806 */
[----:B------:R-:W-:-:S02]  /*3f50*/  FMNMX.FTZ R136, R149, R136, !PT ;  /* 0x0000008895887209 */ /* 0x000fc40007810000 */
[----:B------:R-:W-:Y:S01]  /*3f60*/  FMNMX.FTZ R3, R124, R3, !PT ;  /* 0x000000037c037209 */ /* 0x000fe20007810000 */
[----:B------:R2:W4:Y:S01]  /*3f70*/  MUFU.EX2 R187, R4 ;  /* 0x0000000400bb7308 */ /* 0x0005220000000800 */
[----:B------:R-:W-:Y:S02]  /*3f80*/  FMNMX.FTZ R136, R148, R136, !PT ;  /* 0x0000008894887209 */ /* 0x000fe40007810000 */
[----:B------:R-:W-:Y:S02]  /*3f90*/  FMNMX.FTZ R3, R146, R3, !PT ;  /* 0x0000000392037209 */ /* 0x000fe40007810000 */
[----:B------:R-:W-:Y:S02]  /*3fa0*/  FMNMX.FTZ R136, R139, R136, !PT ;  /* 0x000000888b887209 */ /* 0x000fe40007810000 */
[----:B------:R-:W-:Y:S02]  /*3fb0*/  FMNMX.FTZ R3, R135, R3, !PT ;  /* 0x0000000387037209 */ /* 0x000fe40007810000 */
[----:B------:R-:W-:-:S02]  /*3fc0*/  FMNMX.FTZ R136, R132, R136, !PT ;  /* 0x0000008884887209 */ /* 0x000fc40007810000 */
[----:B------:R-:W-:Y:S02]  /*3fd0*/  FMNMX.FTZ R3, R145, R3, !PT ;  /* 0x0000000391037209 */ /* 0x000fe40007810000 */
[----:B---3--:R-:W-:Y:S01]  /*3fe0*/  F2FP.BF16.PACK_AB R17, R184, R185 ;  /* 0x000000b9b811723e */ /* 0x008fe200000010ff */
[----:B------:R-:W3:Y:S01]  /*3ff0*/  SHFL.BFLY PT, R7, R136, 0x2, 0x1f ;  /* 0x0c401f0088077f89 */ /* 0x000ee200000e0000 */
[----:B------:R-:W-:Y:S01]  /*4000*/  FMNMX.FTZ R3, R144, R3, !PT ;  /* 0x0000000390037209 */ /* 0x000fe20007810000 */
[--C-:B--2---:R-:W-:Y:S01]  /*4010*/  FFMA.FTZ R4, R143, c[0x0][0x23c], -R6.reuse ;  /* 0x00008f008f047a23 */ /* 0x104fe20000010806 */
[----:B----4-:R-:W-:Y:S02]  /*4020*/  F2FP.BF16.PACK_AB R19, R187, R186 ;  /* 0x000000babb13723e */ /* 0x010fe400000010ff */
[----:B------:R-:W-:Y:S01]  /*4030*/  FMNMX.FTZ R3, R147, R3, !PT ;  /* 0x0000000393037209 */ /* 0x000fe20007810000 */
[----:B------:R2:W-:Y:S04]  /*4040*/  MUFU.EX2 R188, R4 ;  /* 0x0000000400bc7308 */ /* 0x0005e80000000800 */
[----:B-1----:R-:W-:Y:S01]  /*4050*/  HMMA.16816.F32.BF16 R64, R16, R26, RZ ;  /* 0x0000001a1040723c */ /* 0x002fe200000418ff */
[----:B--2---:R-:W-:Y:S01]  /*4060*/  FFMA.FTZ R4, R142, c[0x0][0x23c], -R6 ;  /* 0x00008f008e047a23 */ /* 0x004fe20000010806 */
[----:B---3--:R-:W-:-:S03]  /*4070*/  FMNMX.FTZ R136, R136, R7, !PT ;  /* 0x0000000788887209 */ /* 0x008fc60007810000 */
[----:B------:R1:W-:Y:S02]  /*4080*/  MUFU.EX2 R189, R4 ;  /* 0x0000000400bd7308 */ /* 0x0003e40000000800 */
[----:B------:R-:W2:Y:S01]  /*4090*/  SHFL.BFLY PT, R7, R136, 0x1, 0x1f ;  /* 0x0c201f0088077f89 */ /* 0x000ea200000e0000 */
[----:B-1----:R-:W-:-:S05]  /*40a0*/  FFMA.FTZ R4, R96, c[0x0][0x23c], -R6 ;  /* 0x00008f0060047a23 */ /* 0x002fca0000010806 */
[----:B------:R1:W-:Y:S01]  /*40b0*/  MUFU.EX2 R219, R4 ;  /* 0x0000000400db7308 */ /* 0x0003e20000000800 */
[----:B--2---:R-:W-:-:S04]  /*40c0*/  FMNMX.FTZ R136, R136, R7, !PT ;  /* 0x0000000788887209 */ /* 0x004fc80007810000 */
[----:B------:R-:W-:Y:S01]  /*40d0*/  FSETP.NEU.FTZ.AND P1, PT, R136, -INF , PT ;  /* 0xff8000008800780b */ /* 0x000fe20003f3d000 */
[----:B-1----:R-:W-:-:S04]  /*40e0*/  FFMA.FTZ R4, R91, c[0x0][0x23c], -R6 ;  /* 0x00008f005b047a23 */ /* 0x002fc80000010806 */
[----:B------:R1:W-:Y:S02]  /*40f0*/  MUFU.EX2 R222, R4 ;  /* 0x0000000400de7308 */ /* 0x0003e40000000800 */
        /* <DEDUP_REMOVED lines=58> */
[----:B------:R-:W-:Y:S01]  /*44a0*/  MUFU.EX2 R96, R7 ;  /* 0x0000000700607308 */ /* 0x000fe20000000800 */
[----:B------:R-:W-:Y:S01]  /*44b0*/  HMMA.16816.F32.BF16 R56, R16, R24, RZ ;  /* 0x000000181038723c */ /* 0x000fe200000418ff */
[----:B------:R-:W-:-:S06]  /*44c0*/  FFMA.FTZ R2, R158, c[0x0][0x23c], -R4 ;  /* 0x00008f009e027a23 */ /* 0x000fcc0000010804 */
[----:B------:R1:W2:Y:S02]  /*44d0*/  MUFU.EX2 R7, R0 ;  /* 0x0000000000077308 */ /* 0x0002a40000000800 */
[----:B-1----:R-:W-:Y:S01]  /*44e0*/  FFMA.FTZ R0, R195, c[0x0][0x23c], -R4 ;  /* 0x00008f00c3007a23 */ /* 0x002fe20000010804 */
[----:B------:R-:W-:Y:S02]  /*44f0*/  MOV R195, R9 ;  /* 0x0000000900c37202 */ /* 0x000fe40000000f00 */
[----:B--2---:R-:W-:-:S03]  /*4500*/  F2FP.BF16.PACK_AB R9, R7, R96 ;  /* 0x000000600709723e */ /* 0x004fc600000010ff */
        /* <DEDUP_REMOVED lines=12> */
[----:B-1----:R-:W-:-:S07]  /*45d0*/  FFMA.FTZ R0, R99, c[0x0][0x23c], -R5 ;  /* 0x00008f0063007a23 */ /* 0x002fce0000010805 */
[----:B------:R-:W-:Y:S01]  /*45e0*/  HMMA.16816.F32.BF16 R24, R16, R22, RZ ;  /* 0x000000161018723c */ /* 0x000fe200000418ff */
[----:B--2---:R-:W-:Y:S01]  /*45f0*/  F2FP.BF16.PACK_AB R8, R177, R171 ;  /* 0x000000abb108723e */ /* 0x004fe200000010ff */
[----:B------:R1:W-:Y:S02]  /*4600*/  MUFU.EX2 R182, R0 ;  /* 0x0000000000b67308 */ /* 0x0003e40000000800 */
[----:B-1----:R-:W-:-:S06]  /*4610*/  FFMA.FTZ R0, R165, c[0x0][0x23c], -R5 ;  /* 0x00008f00a5007a23 */ /* 0x002fcc0000010805 */
[----:B------:R1:W2:Y:S02]  /*4620*/  MUFU.EX2 R183, R0 ;  /* 0x0000000000b77308 */ /* 0x0002a40000000800 */
[--C-:B-1----:R-:W-:Y:S01]  /*4630*/  FFMA.FTZ R0, R193, c[0x0][0x23c], -R4.reuse ;  /* 0x00008f00c1007a23 */ /* 0x102fe20000010804 */
[----:B------:R-:W-:Y:S02]  /*4640*/  MOV R193, R28 ;  /* 0x0000001c00c17202 */ /* 0x000fe40000000f00 */
[----:B------:R-:W1:Y:S03]  /*4650*/  LDSM.16.MT88.4 R28, [R206+0x4400] ;  /* 0x00440000ce1c783b */ /* 0x000e660000004200 */
[----:B------:R3:W-:Y:S01]  /*4660*/  MUFU.EX2 R169, R0 ;  /* 0x0000000000a97308 */ /* 0x0007e20000000800 */
[----:B--2---:R-:W-:Y:S01]  /*4670*/  F2FP.BF16.PACK_AB R10, R183, R182 ;  /* 0x000000b6b70a723e */ /* 0x004fe200000010ff */
[----:B---3--:R-:W-:-:S06]  /*4680*/  FFMA.FTZ R0, R181, c[0x0][0x23c], -R4 ;  /* 0x00008f00b5007a23 */ /* 0x008fcc0000010804 */
[----:B------:R2:W3:Y:S02]  /*4690*/  MUFU.EX2 R170, R0 ;  /* 0x0000000000aa7308 */ /* 0x0004e40000000800 */
[----:B--2---:R-:W-:Y:S01]  /*46a0*/  FFMA.FTZ R0, R194, c[0x0][0x23c], -R4 ;  /* 0x00008f00c2007a23 */ /* 0x004fe20000010804 */
[----:B------:R-:W-:Y:S02]  /*46b0*/  MOV R194, R53 ;  /* 0x0000003500c27202 */ /* 0x000fe40000000f00 */
[----:B---3--:R-:W-:-:S03]  /*46c0*/  F2FP.BF16.PACK_AB R9, R170, R169 ;  /* 0x000000a9aa09723e */ /* 0x008fc600000010ff */
[----:B------:R2:W-:Y:S02]  /*46d0*/  MUFU.EX2 R179, R0 ;  /* 0x0000000000b37308 */ /* 0x0005e40000000800 */
[----:B--2---:R-:W-:Y:S01]  /*46e0*/  FFMA.FTZ R0, R192, c[0x0][0x23c], -R4 ;  /* 0x00008f00c0007a23 */ /* 0x004fe20000010804 */
[----:B------:R-:W-:Y:S02]  /*46f0*/  MOV R192, R52 ;  /* 0x0000003400c07202 */ /* 0x000fe40000000f00 */
[----:B------:R-:W-:Y:S03]  /*4700*/  HMMA.16816.F32.BF16 R52, R16, R20, RZ ;  /* 0x000000141034723c */ /* 0x000fe600000418ff */
[----:B------:R2:W3:Y:S01]  /*4710*/  MUFU.EX2 R180, R0 ;  /* 0x0000000000b47308 */ /* 0x0004e20000000800 */
[----:B------:R-:W4:Y:S04]  /*4720*/  LDSM.16.MT88.4 R20, [R206+0x4800] ;  /* 0x00480000ce14783b */ /* 0x000f280000004200 */
[----:B------:R-:W5:Y:S01]  /*4730*/  LDSM.16.MT88.4 R16, [R205+0x4800] ;  /* 0x00480000cd10783b */ /* 0x000f620000004200 */
[----:B--2---:R-:W-:Y:S01]  /*4740*/  FFMA.FTZ R0, R61, c[0x0][0x23c], -R6 ;  /* 0x00008f003d007a23 */ /* 0x004fe20000010806 */
[----:B---3--:R-:W-:-:S03]  /*4750*/  F2FP.BF16.PACK_AB R11, R180, R179 ;  /* 0x000000b3b40b723e */ /* 0x008fc600000010ff */
[----:B------:R2:W-:Y:S04]  /*4760*/  MUFU.EX2 R181, R0 ;  /* 0x0000000000b57308 */ /* 0x0005e80000000800 */
[C---:B------:R-:W-:Y:S08]  /*4770*/  HMMA.16816.F32.BF16 R60, R8.reuse, R32, R48 ;  /* 0x00000020083c723c */ /* 0x040ff00000041830 */
[----:B-1----:R-:W-:Y:S01]  /*4780*/  HMMA.16816.F32.BF16 R48, R8, R28, R40 ;  /* 0x0000001c0830723c */ /* 0x002fe20000041828 */
[----:B--2---:R-:W-:Y:S01]  /*4790*/  FFMA.FTZ R0, R197, c[0x0][0x23c], -R5 ;  /* 0x00008f00c5007a23 */ /* 0x004fe20000010805 */
[----:B------:R-:W-:-:S03]  /*47a0*/  MOV R197, R174 ;  /* 0x000000ae00c57202 */ /* 0x000fc60000000f00 */
[----:B------:R1:W-:Y:S03]  /*47b0*/  MUFU.EX2 R176, R0 ;  /* 0x0000000000b07308 */ /* 0x0003e60000000800 */
[C---:B------:R-:W-:Y:S08]  /*47c0*/  HMMA.16816.F32.BF16 R40, R8.reuse, R34, R44 ;  /* 0x000000220828723c */ /* 0x040ff0000004182c */
[----:B------:R-:W-:Y:S01]  /*47d0*/  HMMA.16816.F32.BF16 R36, R8, R30, R36 ;  /* 0x0000001e0824723c */ /* 0x000fe20000041824 */
[----:B-1----:R-:W-:Y:S01]  /*47e0*/  FFMA.FTZ R0, R196, c[0x0][0x23c], -R5 ;  /* 0x00008f00c4007a23 */ /* 0x002fe20000010805 */
[----:B------:R-:W-:-:S05]  /*47f0*/  MOV R196, R173 ;  /* 0x000000ad00c47202 */ /* 0x000fca0000000f00 */
[----:B------:R-:W-:Y:S01]  /*4800*/  F2FP.BF16.PACK_AB R8, R235, R233 ;  /* 0x000000e9eb08723e */ /* 0x000fe200000010ff */
[----:B------:R1:W2:Y:S01]  /*4810*/  MUFU.EX2 R178, R0 ;  /* 0x0000000000b27308 */ /* 0x0002a20000000800 */
        /* <DEDUP_REMOVED lines=11> */
[----:B------:R3:W3:Y:S03]  /*48d0*/  MUFU.EX2 R174, R0 ;  /* 0x0000000000ae7308 */ /* 0x0006e60000000800 */
[----:B------:R-:W1:Y:S02]  /*48e0*/  LDSM.16.MT88.4 R28, [R206+0x4c00] ;  /* 0x004c0000ce1c783b */ /* 0x000e640000004200 */
[----:B--2---:R-:W-:Y:S01]  /*48f0*/  F2FP.BF16.PACK_AB R8, R178, R176 ;  /* 0x000000b0b208723e */ /* 0x004fe200000010ff */
[--C-:B---3--:R-:W-:Y:S01]  /*4900*/  FFMA.FTZ R0, R198, c[0x0][0x23c], -R4.reuse ;  /* 0x00008f00c6007a23 */ /* 0x108fe20000010804 */
[----:B------:R-:W-:Y:S02]  /*4910*/  MOV R198, R172 ;  /* 0x000000ac00c67202 */ /* 0x000fe40000000f00 */
[----:B------:R-:W-:Y:S01]  /*4920*/  F2FP.BF16.PACK_AB R10, R174, R175 ;  /* 0x000000afae0a723e */ /* 0x000fe200000010ff */
        /* <DEDUP_REMOVED lines=11> */
[C---:B----4-:R-:W-:Y:S08]  /*49e0*/  HMMA.16816.F32.BF16 R68, R8.reuse, R20, R48 ;  /* 0x000000140844723c */ /* 0x050ff00000041830 */
[----:B-----5:R-:W-:Y:S01]  /*49f0*/  HMMA.16816.F32.BF16 R52, R8, R16, R60 ;  /* 0x000000100834723c */ /* 0x020fe2000004183c */
[----:B--2---:R-:W-:Y:S01]  /*4a00*/  FFMA.FTZ R0, R112, c[0x0][0x23c], -R5 ;  /* 0x00008f0070007a23 */ /* 0x004fe20000010805 */
[----:B------:R-:W-:-:S03]  /*4a10*/  MOV R112, R76 ;  /* 0x0000004c00707202 */ /* 0x000fc60000000f00 */
        /* <DEDUP_REMOVED lines=8> */
[----:B------:R-:W-:Y:S02]  /*4aa0*/  F2FP.BF16.PACK_AB R11, R200, R203 ;  /* 0x000000cbc80b723e */ /* 0x000fe400000010ff */
[----:B------:R-:W-:-:S05]  /*4ab0*/  MOV R107, R79 ;  /* 0x0000004f006b7202 */ /* 0x000fca0000000f00 */
[----:B------:R-:W-:Y:S01]  /*4ac0*/  HMMA.16816.F32.BF16 R64, R8, R16, R56 ;  /* 0x000000100840723c */ /* 0x000fe20000041838 */
[----:B--2---:R-:W-:Y:S01]  /*4ad0*/  FFMA.FTZ R0, R101, c[0x0][0x23c], -R5 ;  /* 0x00008f0065007a23 */ /* 0x004fe20000010805 */
[----:B------:R-:W-:-:S06]  /*4ae0*/  MOV R101, R78 ;  /* 0x0000004e00657202 */ /* 0x000fcc0000000f00 */
[C---:B------:R-:W-:Y:S01]  /*4af0*/  HMMA.16816.F32.BF16 R60, R8.reuse, R18, R44 ;  /* 0x00000012083c723c */ /* 0x040fe2000004182c */
[----:B------:R-:W-:Y:S01]  /*4b00*/  LDSM.16.MT88.4 R16, [R206+0x5000] ;  /* 0x00500000ce10783b */ /* 0x000fe20000004200 */
[----:B------:R2:W-:Y:S06]  /*4b10*/  MUFU.EX2 R99, R0 ;  /* 0x0000000000637308 */ /* 0x0005ec0000000800 */
[C---:B------:R-:W-:Y:S08]  /*4b20*/  HMMA.16816.F32.BF16 R56, R8.reuse, R20, R72 ;  /* 0x000000140838723c */ /* 0x040ff00000041848 */
[----:B------:R-:W-:Y:S01]  /*4b30*/  HMMA.16816.F32.BF16 R44, R8, R22, R32 ;  /* 0x00000016082c723c */ /* 0x000fe20000041820 */
[----:B------:R-:W4:Y:S01]  /*4b40*/  LDSM.16.MT88.4 R20, [R205+0x5000] ;  /* 0x00500000cd14783b */ /* 0x000f220000004200 */
[----:B--2---:R-:W-:Y:S01]  /*4b50*/  FFMA.FTZ R0, R102, c[0x0][0x23c], -R5 ;  /* 0x00008f0066007a23 */ /* 0x004fe20000010805 */
[----:B------:R-:W-:-:S03]  /*4b60*/  MOV R102, R242 ;  /* 0x000000f200667202 */ /* 0x000fc60000000f00 */
[----:B------:R2:W5:Y:S01]  /*4b70*/  MUFU.EX2 R97, R0 ;  /* 0x0000000000617308 */ /* 0x0005620000000800 */
[----:B---3--:R-:W-:Y:S01]  /*4b80*/  F2FP.BF16.PACK_AB R8, R103, R104 ;  /* 0x000000686708723e */ /* 0x008fe200000010ff */
[----:B--2---:R-:W-:Y:S01]  /*4b90*/  FFMA.FTZ R0, R199, c[0x0][0x23c], -R4 ;  /* 0x00008f00c7007a23 */ /* 0x004fe20000010804 */
[----:B-----5:R-:W-:Y:S02]  /*4ba0*/  F2FP.BF16.PACK_AB R10, R97, R99 ;  /* 0x00000063610a723e */ /* 0x020fe400000010ff */
[----:B------:R-:W-:-:S03]  /*4bb0*/  MOV R199, R163 ;  /* 0x000000a300c77202 */ /* 0x000fc60000000f00 */
[----:B------:R2:W-:Y:S02]  /*4bc0*/  MUFU.EX2 R93, R0 ;  /* 0x00000000005d7308 */ /* 0x0005e40000000800 */
[----:B--2---:R-:W-:Y:S01]  /*4bd0*/  FFMA.FTZ R0, R110, c[0x0][0x23c], -R4 ;  /* 0x00008f006e007a23 */ /* 0x004fe20000010804 */
[----:B------:R-:W-:-:S05]  /*4be0*/  MOV R110, R162 ;  /* 0x000000a2006e7202 */ /* 0x000fca0000000f00 */
[----:B------:R2:W3:Y:S02]  /*4bf0*/  MUFU.EX2 R94, R0 ;  /* 0x00000000005e7308 */ /* 0x0004e40000000800 */
[----:B--2---:R-:W-:Y:S01]  /*4c00*/  FFMA.FTZ R0, R114, c[0x0][0x23c], -R4 ;  /* 0x00008f0072007a23 */ /* 0x004fe20000010804 */
[----:B---3--:R-:W-:Y:S02]  /*4c10*/  F2FP.BF16.PACK_AB R9, R94, R93 ;  /* 0x0000005d5e09723e */ /* 0x008fe400000010ff */
[----:B------:R-:W-:-:S03]  /*4c20*/  MOV R114, R161 ;  /* 0x000000a100727202 */ /* 0x000fc60000000f00 */
[----:B------:R2:W-:Y:S02]  /*4c30*/  MUFU.EX2 R92, R0 ;  /* 0x00000000005c7308 */ /* 0x0005e40000000800 */
[----:B--2---:R-:W-:Y:S01]  /*4c40*/  FFMA.FTZ R0, R111, c[0x0][0x23c], -R4 ;  /* 0x00008f006f007a23 */ /* 0x004fe20000010804 */
[----:B------:R-:W-:-:S05]  /*4c50*/  MOV R111, R160 ;  /* 0x000000a0006f7202 */ /* 0x000fca0000000f00 */
        /* <DEDUP_REMOVED lines=19> */
[----:B------:R-:W-:Y:S01]  /*4d90*/  LDSM.16.MT88.4 R24, [R205+0x5400] ;  /* 0x00540000cd18783b */ /* 0x000fe20000004200 */
[----:B------:R1:W-:Y:S06]  /*4da0*/  MUFU.EX2 R88, R0 ;  /* 0x0000000000587308 */ /* 0x0003ec0000000800 */
[C---:B------:R-:W-:Y:S08]  /*4db0*/  HMMA.16816.F32.BF16 R64, R8.reuse, R28, R56 ;  /* 0x0000001c0840723c */ /* 0x040ff00000041838 */
[----:B------:R-:W-:Y:S01]  /*4dc0*/  HMMA.16816.F32.BF16 R56, R8, R30, R44 ;  /* 0x0000001e0838723c */ /* 0x000fe2000004182c */
[----:B------:R-:W3:Y:S01]  /*4dd0*/  LDSM.16.MT88.4 R28, [R206+0x5400] ;  /* 0x00540000ce1c783b */ /* 0x000ee20000004200 */
[----:B-1----:R-:W-:-:S04]  /*4de0*/  FFMA.FTZ R0, R109, c[0x0][0x23c], -R5 ;  /* 0x00008f006d007a23 */ /* 0x002fc80000010805 */
[----:B------:R1:W5:Y:S01]  /*4df0*/  MUFU.EX2 R87, R0 ;  /* 0x0000000000577308 */ /* 0x0003620000000800 */
[----:B--2---:R-:W-:Y:S01]  /*4e00*/  F2FP.BF16.PACK_AB R8, R89, R90 ;  /* 0x0000005a5908723e */ /* 0x004fe200000010ff */
[----:B-1----:R-:W-:Y:S01]  /*4e10*/  FFMA.FTZ R0, R128, c[0x0][0x23c], -R4 ;  /* 0x00008f0080007a23 */ /* 0x002fe20000010804 */
[----:B-----5:R-:W-:-:S05]  /*4e20*/  F2FP.BF16.PACK_AB R10, R87, R88 ;  /* 0x00000058570a723e */ /* 0x020fca00000010ff */
        /* <DEDUP_REMOVED lines=27> */
[C---:B------:R-:W-:Y:S01]  /*4fe0*/  HMMA.16816.F32.BF16 R48, R8.reuse, R20, R48 ;  /* 0x000000140830723c */ /* 0x040fe20000041830 */
[----:B------:R-:W4:Y:S07]  /*4ff0*/  LDSM.16.MT88.4 R20, [R205+0x5800] ;  /* 0x00580000cd14783b */ /* 0x000f2e0000004200 */
[----:B------:R-:W-:Y:S01]  /*5000*/  HMMA.16816.F32.BF16 R32, R8, R18, R56 ;  /* 0x000000120820723c */ /* 0x000fe20000041838 */
[----:B------:R-:W5:Y:S01]  /*5010*/  LDSM.16.MT88.4 R16, [R206+0x5800] ;  /* 0x00580000ce10783b */ /* 0x000f620000004200 */
[----:B-1----:R-:W-:Y:S01]  /*5020*/  FFMA.FTZ R0, R122, c[0x0][0x23c], -R5 ;  /* 0x00008f007a007a23 */ /* 0x002fe20000010805 */
[----:B------:R1:W-:Y:S04]  /*5030*/  MUFU.EX2 R57, R2 ;  /* 0x0000000200397308 */ /* 0x0003e80000000800 */
[----:B--2---:R-:W-:Y:S01]  /*5040*/  F2FP.BF16.PACK_AB R8, R80, R81 ;  /* 0x000000515008723e */ /* 0x004fe200000010ff */
[----:B------:R-:W-:-:S03]  /*5050*/  FADD.FTZ R56, R96, R7 ;  /* 0x0000000760387221 */ /* 0x000fc60000010000 */
[----:B------:R2:W2:Y:S01]  /*5060*/  MUFU.EX2 R78, R0 ;  /* 0x00000000004e7308 */ /* 0x0004a20000000800 */
[----:B-1----:R-:W-:Y:S02]  /*5070*/  FADD.FTZ R2, R185, R184 ;  /* 0x000000b8b9027221 */ /* 0x002fe40000010000 */
[----:B--2---:R-:W-:Y:S01]  /*5080*/  FFMA.FTZ R0, R146, c[0x0][0x23c], -R4 ;  /* 0x00008f0092007a23 */ /* 0x004fe20000010804 */
[----:B------:R-:W-:-:S04]  /*5090*/  F2FP.BF16.PACK_AB R10, R78, R79 ;  /* 0x0000004f4e0a723e */ /* 0x000fc800000010ff */
        /* <DEDUP_REMOVED lines=11> */
[C---:B---3--:R-:W-:Y:S08]  /*5150*/  HMMA.16816.F32.BF16 R160, R8.reuse, R28, R52 ;  /* 0x0000001c08a0723c */ /* 0x048ff00000041834 */
[----:B------:R-:W-:Y:S01]  /*5160*/  HMMA.16816.F32.BF16 R140, R8, R24, R140 ;  /* 0x00000018088c723c */ /* 0x000fe2000004188c */
[----:B-1----:R-:W-:Y:S01]  /*5170*/  FFMA.FTZ R0, R134, c[0x0][0x23c], -R5 ;  /* 0x00008f0086007a23 */ /* 0x002fe20000010805 */
[----:B--2---:R-:W-:-:S03]  /*5180*/  F2FP.BF16.PACK_AB R7, R76, R86 ;  /* 0x000000564c07723e */ /* 0x004fc600000010ff */
[----:B------:R1:W-:Y:S03]  /*5190*/  MUFU.EX2 R72, R0 ;  /* 0x0000000000487308 */ /* 0x0003e60000000800 */
[C---:B------:R-:W-:Y:S08]  /*51a0*/  HMMA.16816.F32.BF16 R60, R8.reuse, R26, R60 ;  /* 0x0000001a083c723c */ /* 0x040ff0000004183c */
[----:B------:R-:W-:Y:S01]  /*51b0*/  HMMA.16816.F32.BF16 R52, R8, R30, R36 ;  /* 0x0000001e0834723c */ /* 0x000fe20000041824 */
[----:B-1----:R-:W-:-:S06]  /*51c0*/  FFMA.FTZ R0, R133, c[0x0][0x23c], -R5 ;  /* 0x00008f0085007a23 */ /* 0x002fcc0000010805 */
[----:B------:R-:W-:Y:S01]  /*51d0*/  F2FP.BF16.PACK_AB R8, R102, R238 ;  /* 0x000000ee6608723e */ /* 0x000fe200000010ff */
[----:B------:R-:W-:Y:S01]  /*51e0*/  FADD.FTZ R39, R117, R116 ;  /* 0x0000007475277221 */ /* 0x000fe20000010000 */
[----:B------:R-:W-:Y:S01]  /*51f0*/  F2FP.BF16.PACK_AB R9, R227, R224 ;  /* 0x000000e0e309723e */ /* 0x000fe200000010ff */
[----:B------:R1:W2:Y:S01]  /*5200*/  MUFU.EX2 R71, R0 ;  /* 0x0000000000477308 */ /* 0x0002a20000000800 */
[----:B------:R-:W-:Y:S01]  /*5210*/  F2FP.BF16.PACK_AB R10, R107, R101 ;  /* 0x000000656b0a723e */ /* 0x000fe200000010ff */
[--C-:B------:R-:W-:Y:S01]  /*5220*/  FFMA.FTZ R36, R131, c[0x0][0x23c], -R6.reuse ;  /* 0x00008f0083247a23 */ /* 0x100fe20000010806 */
[----:B------:R-:W-:Y:S01]  /*5230*/  F2FP.BF16.PACK_AB R11, R181, R228 ;  /* 0x000000e4b50b723e */ /* 0x000fe200000010ff */
[----:B------:R-:W-:-:S04]  /*5240*/  FFMA.FTZ R37, R119, c[0x0][0x23c], -R6 ;  /* 0x00008f0077257a23 */ /* 0x000fc80000010806 */
[----:B------:R-:W-:Y:S02]  /*5250*/  MUFU.EX2 R36, R36 ;  /* 0x0000002400247308 */ /* 0x000fe40000000800 */
[----:B------:R-:W-:Y:S01]  /*5260*/  HMMA.16816.F32.BF16 R44, R8, R28, R44 ;  /* 0x0000001c082c723c */ /* 0x000fe2000004182c */
[----:B-1----:R-:W-:-:S05]  /*5270*/  FFMA.FTZ R0, R129, c[0x0][0x23c], -R5 ;  /* 0x00008f0081007a23 */ /* 0x002fca0000010805 */
[----:B------:R-:W-:Y:S02]  /*5280*/  MUFU.EX2 R37, R37 ;  /* 0x0000002500257308 */ /* 0x000fe40000000800 */
[----:B------:R-:W-:Y:S01]  /*5290*/  HMMA.16816.F32.BF16 R32, R8, R30, R32 ;  /* 0x0000001e0820723c */ /* 0x000fe20000041820 */
[----:B------:R-:W-:Y:S05]  /*52a0*/  LDSM.16.MT88.4 R28, [R206+0x5c00] ;  /* 0x005c0000ce1c783b */ /* 0x000fea0000004200 */
[----:B------:R1:W-:Y:S02]  /*52b0*/  MUFU.EX2 R70, R0 ;  /* 0x0000000000467308 */ /* 0x0003e40000000800 */
[----:B-1----:R-:W-:-:S06]  /*52c0*/  FFMA.FTZ R0, R130, c[0x0][0x23c], -R5 ;  /* 0x00008f0082007a23 */ /* 0x002fcc0000010805 */
[----:B------:R1:W3:Y:S02]  /*52d0*/  MUFU.EX2 R69, R0 ;  /* 0x0000000000457308 */ /* 0x0002e40000000800 */
[--C-:B-1----:R-:W-:Y:S02]  /*52e0*/  FFMA.FTZ R0, R147, c[0x0][0x23c], -R4.reuse ;  /* 0x00008f0093007a23 */ /* 0x102fe40000010804 */
[C---:B------:R-:W-:Y:S04]  /*52f0*/  HMMA.16816.F32.BF16 R144, R8.reuse, R24, R48 ;  /* 0x000000180890723c */ /* 0x040fe80000041830 */
[----:B------:R1:W-:Y:S03]  /*5300*/  MUFU.EX2 R67, R0 ;  /* 0x0000000000437308 */ /* 0x0003e60000000800 */
[--C-:B------:R-:W-:Y:S01]  /*5310*/  FFMA.FTZ R25, R153, c[0x0][0x23c], -R4.reuse ;  /* 0x00008f0099197a23 */ /* 0x100fe20000010804 */
[----:B------:R-:W-:Y:S01]  /*5320*/  HMMA.16816.F32.BF16 R48, R8, R26, R40 ;  /* 0x0000001a0830723c */ /* 0x000fe20000041828 */
[----:B------:R-:W-:-:S04]  /*5330*/  FFMA.FTZ R24, R152, c[0x0][0x23c], -R4 ;  /* 0x00008f0098187a23 */ /* 0x000fc80000010804 */
[----:B------:R-:W-:Y:S02]  /*5340*/  MUFU.EX2 R25, R25 ;  /* 0x0000001900197308 */ /* 0x000fe40000000800 */
[----:B--2---:R-:W-:Y:S01]  /*5350*/  F2FP.BF16.PACK_AB R8, R71, R72 ;  /* 0x000000484708723e */ /* 0x004fe200000010ff */
[----:B------:R-:W-:Y:S01]  /*5360*/  FFMA.FTZ R26, R157, c[0x0][0x23c], -R6 ;  /* 0x00008f009d1a7a23 */ /* 0x000fe20000010806 */
[----:B---3--:R-:W-:Y:S01]  /*5370*/  F2FP.BF16.PACK_AB R10, R69, R70 ;  /* 0x00000046450a723e */ /* 0x008fe200000010ff */
[----:B-1----:R-:W-:Y:S02]  /*5380*/  FFMA.FTZ R0, R151, c[0x0][0x23c], -R4 ;  /* 0x00008f0097007a23 */ /* 0x002fe40000010804 */
[----:B------:R-:W-:Y:S01]  /*5390*/  FFMA.FTZ R27, R156, c[0x0][0x23c], -R6 ;  /* 0x00008f009c1b7a23 */ /* 0x000fe20000010806 */
[----:B------:R-:W-:Y:S01]  /*53a0*/  F2FP.BF16.PACK_AB R6, R197, R196 ;  /* 0x000000c4c506723e */ /* 0x000fe200000010ff */
[----:B------:R1:W2:Y:S08]  /*53b0*/  MUFU.EX2 R68, R0 ;  /* 0x0000000000447308 */ /* 0x0002b00000000800 */
[----:B------:R-:W-:Y:S01]  /*53c0*/  MUFU.EX2 R24, R24 ;  /* 0x0000001800187308 */ /* 0x000fe20000000800 */
[----:B-1----:R-:W-:Y:S01]  /*53d0*/  FFMA.FTZ R0, R154, c[0x0][0x23c], -R4 ;  /* 0x00008f009a007a23 */ /* 0x002fe20000010804 */
[----:B--2---:R-:W-:-:S06]  /*53e0*/  F2FP.BF16.PACK_AB R9, R68, R67 ;  /* 0x000000434409723e */ /* 0x004fcc00000010ff */
[----:B------:R-:W-:Y:S08]  /*53f0*/  MUFU.EX2 R26, R26 ;  /* 0x0000001a001a7308 */ /* 0x000ff00000000800 */
[----:B------:R1:W-:Y:S08]  /*5400*/  MUFU.EX2 R66, R0 ;  /* 0x0000000000427308 */ /* 0x0003f00000000800 */
[----:B------:R-:W-:Y:S01]  /*5410*/  MUFU.EX2 R27, R27 ;  /* 0x0000001b001b7308 */ /* 0x000fe20000000800 */
[----:B-1----:R-:W-:-:S07]  /*5420*/  FFMA.FTZ R0, R150, c[0x0][0x23c], -R4 ;  /* 0x00008f0096007a23 */ /* 0x002fce0000010804 */
[----:B------:R1:W2:Y:S02]  /*5430*/  MUFU.EX2 R65, R0 ;  /* 0x0000000000417308 */ /* 0x0002a40000000800 */
[----:B-1----:R-:W-:Y:S01]  /*5440*/  FFMA.FTZ R0, R149, c[0x0][0x23c], -R5 ;  /* 0x00008f0095007a23 */ /* 0x002fe20000010805 */
[----:B--2---:R-:W-:-:S05]  /*5450*/  F2FP.BF16.PACK_AB R11, R65, R66 ;  /* 0x00000042410b723e */ /* 0x004fca00000010ff */
[----:B------:R1:W-:Y:S02]  /*5460*/  MUFU.EX2 R64, R0 ;  /* 0x0000000000407308 */ /* 0x0003e40000000800 */
[C---:B----4-:R-:W-:Y:S08]  /*5470*/  HMMA.16816.F32.BF16 R140, R8.reuse, R20, R140 ;  /* 0x00000014088c723c */ /* 0x050ff0000004188c */
[----:B-----5:R-:W-:Y:S01]  /*5480*/  HMMA.16816.F32.BF16 R160, R8, R16, R160 ;  /* 0x0000001008a0723c */ /* 0x020fe200000418a0 */
[----:B-1----:R-:W-:-:S04]  /*5490*/  FFMA.FTZ R0, R148, c[0x0][0x23c], -R5 ;  /* 0x00008f0094007a23 */ /* 0x002fc80000010805 */
[----:B------:R1:W2:Y:S03]  /*54a0*/  MUFU.EX2 R59, R0 ;  /* 0x00000000003b7308 */ /* 0x0002a60000000800 */
[C---:B------:R-:W-:Y:S08]  /*54b0*/  HMMA.16816.F32.BF16 R148, R8.reuse, R22, R60 ;  /* 0x000000160894723c */ /* 0x040ff0000004183c */
[----:B------:R-:W-:Y:S01]  /*54c0*/  HMMA.16816.F32.BF16 R40, R8, R18, R52 ;  /* 0x000000120828723c */ /* 0x000fe20000041834 */
[----:B-1----:R-:W-:-:S06]  /*54d0*/  FFMA.FTZ R0, R139, c[0x0][0x23c], -R5 ;  /* 0x00008f008b007a23 */ /* 0x002fcc0000010805 */
[----:B------:R-:W-:Y:S01]  /*54e0*/  FADD.FTZ R9, R186, R2 ;  /* 0x00000002ba097221 */ /* 0x000fe20000010000 */
[----:B------:R1:W-:Y:S01]  /*54f0*/  MUFU.EX2 R58, R0 ;  /* 0x00000000003a7308 */ /* 0x0003e20000000800 */
[----:B------:R-:W-:Y:S01]  /*5500*/  FADD.FTZ R8, R168, R39 ;  /* 0x00000027a8087221 */ /* 0x000fe20000010000 */
[----:B------:R-:W-:Y:S01]  /*5510*/  F2FP.BF16.PACK_AB R168, R194, R192 ;  /* 0x000000c0c2a8723e */ /* 0x000fe200000010ff */
[----:B------:R-:W-:Y:S02]  /*5520*/  FADD.FTZ R2, R159, R56 ;  /* 0x000000389f027221 */ /* 0x000fe40000010000 */
[----:B------:R-:W-:Y:S02]  /*5530*/  FADD.FTZ R9, R187, R9 ;  /* 0x00000009bb097221 */ /* 0x000fe40000010000 */
[----:B------:R-:W-:Y:S01]  /*5540*/  FADD.FTZ R8, R167, R8 ;  /* 0x00000008a7087221 */ /* 0x000fe20000010000 */
[----:B------:R-:W-:Y:S01]  /*5550*/  F2FP.BF16.PACK_AB R167, R24, R25 ;  /* 0x0000001918a7723e */ /* 0x000fe200000010ff */
[----:B------:R-:W-:Y:S01]  /*5560*/  FADD.FTZ R2, R164, R2 ;  /* 0x00000002a4027221 */ /* 0x000fe20000010000 */
[----:B--2---:R-:W-:-:S03]  /*5570*/  F2FP.BF16.PACK_AB R164, R59, R64 ;  /* 0x000000403ba4723e */ /* 0x004fc600000010ff */
[----:B------:R-:W-:Y:S01]  /*5580*/  FADD.FTZ R2, R169, R2 ;  /* 0x00000002a9027221 */ /* 0x000fe20000010000 */
[----:B------:R-:W-:Y:S01]  /*5590*/  F2FP.BF16.PACK_AB R169, R27, R26 ;  /* 0x0000001a1ba9723e */ /* 0x000fe200000010ff */
[----:B-1----:R-:W-:Y:S01]  /*55a0*/  FFMA.FTZ R0, R132, c[0x0][0x23c], -R5 ;  /* 0x00008f0084007a23 */ /* 0x002fe20000010805 */
[----:B------:R-:W-:-:S03]  /*55b0*/  F2FP.BF16.PACK_AB R5, R95, R113 ;  /* 0x000000715f05723e */ /* 0x000fc600000010ff */
[----:B------:R1:W2:Y:S02]  /*55c0*/  MUFU.EX2 R242, R0 ;  /* 0x0000000000f27308 */ /* 0x0002a40000000800 */
[----:B-1----:R-:W-:Y:S01]  /*55d0*/  FFMA.FTZ R0, R155, c[0x0][0x23c], -R4 ;  /* 0x00008f009b007a23 */ /* 0x002fe20000010804 */
[----:B--2---:R-:W-:Y:S01]  /*55e0*/  F2FP.BF16.PACK_AB R166, R242, R58 ;  /* 0x0000003af2a6723e */ /* 0x004fe200000010ff */
[----:B------:R-:W-:Y:S01]  /*55f0*/  FADD.FTZ R4, R230, R229 ;  /* 0x000000e5e6047221 */ /* 0x000fe20000010000 */
[----:B------:R-:W1:Y:S03]  /*5600*/  LDSM.16.MT88.4 R152, [R205+0x5c00] ;  /* 0x005c0000cd98783b */ /* 0x000e660000004200 */
[----:B------:R2:W3:Y:S01]  /*5610*/  MUFU.EX2 R10, R0 ;  /* 0x00000000000a7308 */ /* 0x0004e20000000800 */
[----:B------:R-:W-:Y:S01]  /*5620*/  FADD.FTZ R38, R231, R4 ;  /* 0x00000004e7267221 */ /* 0x000fe20000010000 */
[----:B------:R-:W-:-:S07]  /*5630*/  F2FP.BF16.PACK_AB R4, R198, R112 ;  /* 0x00000070c604723e */ /* 0x000fce00000010ff */
[----:B------:R-:W-:Y:S01]  /*5640*/  HMMA.16816.F32.BF16 R144, R4, R20, R144 ;  /* 0x000000140490723c */ /* 0x000fe20000041890 */
[----:B--2---:R-:W-:Y:S01]  /*5650*/  FADD.FTZ R0, R232, R38 ;  /* 0x00000026e8007221 */ /* 0x004fe20000010000 */
[----:B---3--:R-:W-:-:S06]  /*5660*/  F2FP.BF16.PACK_AB R165, R10, R57 ;  /* 0x000000390aa5723e */ /* 0x008fcc00000010ff */
[----:B------:R-:W-:Y:S01]  /*5670*/  HMMA.16816.F32.BF16 R48, R4, R22, R48 ;  /* 0x000000160430723c */ /* 0x000fe20000041830 */
[----:B------:R-:W-:-:S04]  /*5680*/  FADD.FTZ R0, R233, R0 ;  /* 0x00000000e9007221 */ /* 0x000fc80000010000 */
[----:B------:R-:W-:-:S03]  /*5690*/  FADD.FTZ R0, R235, R0 ;  /* 0x00000000eb007221 */ /* 0x000fc60000010000 */
[C---:B------:R-:W-:Y:S08]  /*56a0*/  HMMA.16816.F32.BF16 R44, R4.reuse, R16, R44 ;  /* 0x00000010042c723c */ /* 0x040ff0000004182c */
[----:B------:R-:W-:Y:S07]  /*56b0*/  HMMA.16816.F32.BF16 R32, R4, R18, R32 ;  /* 0x000000120420723c */ /* 0x000fee0000041820 */
[----:B------:R-:W-:Y:S01]  /*56c0*/  FADD.FTZ R5, R188, R9 ;  /* 0x00000009bc057221 */ /* 0x000fe20000010000 */
[----:B-1----:R-:W-:Y:S01]  /*56d0*/  HMMA.16816.F32.BF16 R140, R164, R152, R140 ;  /* 0x00000098a48c723c */ /* 0x002fe2000004188c */
[----:B------:R-:W-:Y:S01]  /*56e0*/  FADD.FTZ R4, R171, R8 ;  /* 0x00000008ab047221 */ /* 0x000fe20000010000 */
[----:B------:R-:W-:Y:S01]  /*56f0*/  F2FP.BF16.PACK_AB R171, R37, R36 ;  /* 0x0000002425ab723e */ /* 0x000fe200000010ff */
[----:B------:R-:W-:-:S02]  /*5700*/  FADD.FTZ R6, R189, R5 ;  /* 0x00000005bd067221 */ /* 0x000fc40000010000 */
[----:B------:R-:W-:Y:S02]  /*5710*/  FADD.FTZ R5, R177, R4 ;  /* 0x00000004b1057221 */ /* 0x000fe40000010000 */
[----:B------:R-:W-:Y:S01]  /*5720*/  FADD.FTZ R4, R170, R2 ;  /* 0x00000002aa047221 */ /* 0x000fe20000010000 */
[----:B------:R-:W-:Y:S01]  /*5730*/  F2FP.BF16.PACK_AB R170, R195, R193 ;  /* 0x000000c1c3aa723e */ /* 0x000fe200000010ff */
[----:B------:R-:W-:Y:S01]  /*5740*/  FADD.FTZ R7, R234, R0 ;  /* 0x00000000ea077221 */ /* 0x000fe20000010000 */
[----:B------:R-:W-:Y:S01]  /*5750*/  HMMA.16816.F32.BF16 R148, R164, R154, R148 ;  /* 0x0000009aa494723c */ /* 0x000fe20000041894 */
[----:B------:R-:W-:Y:S02]  /*5760*/  FADD.FTZ R2, R219, R6 ;  /* 0x00000006db027221 */ /* 0x000fe40000010000 */
[----:B------:R-:W-:Y:S02]  /*5770*/  FADD.FTZ R0, R182, R5 ;  /* 0x00000005b6007221 */ /* 0x000fe40000010000 */
[----:B------:R-:W-:-:S02]  /*5780*/  FADD.FTZ R4, R179, R4 ;  /* 0x00000004b3047221 */ /* 0x000fc40000010000 */
[----:B------:R-:W-:Y:S01]  /*5790*/  FADD.FTZ R6, R236, R7 ;  /* 0x00000007ec067221 */ /* 0x000fe20000010000 */
[----:B------:R-:W-:Y:S01]  /*57a0*/  HMMA.16816.F32.BF16 R144, R168, R152, R144 ;  /* 0x00000098a890723c */ /* 0x000fe20000041890 */
        /* <DEDUP_REMOVED lines=100> */
[----:B------:R-:W-:Y:S01]  /*5df0*/  FADD.FTZ R243, R24, R0 ;  /* 0x0000000018f37221 */ /* 0x000fe20000010000 */
[----:B------:R-:W-:Y:S01]  /*5e00*/  MOV R0, R118 ;  /* 0x0000007600007202 */ /* 0x000fe20000000f00 */
[----:B------:R-:W-:Y:S02]  /*5e10*/  FADD.FTZ R240, R195, R5 ;  /* 0x00000005c3f07221 */ /* 0x000fe40000010000 */
[----:B------:R-:W-:Y:S02]  /*5e20*/  FADD.FTZ R241, R37, R4 ;  /* 0x0000000425f17221 */ /* 0x000fe40000010000 */
[----:B------:R-:W-:Y:S01]  /*5e30*/  FADD.FTZ R242, R242, R2 ;  /* 0x00000002f2f27221 */ /* 0x000fe20000010000 */
[----:B------:R-:W-:Y:S05]  /*5e40*/  @!P0 BRA `(.L_x_15) ;  /* 0x000054a000008947 */ /* 0x000fea0003800000 */
[----:B------:R-:W2:Y:S04]  /*5e50*/  LDL R193, [R1+0x1c] ;  /* 0x00001c0001c17983 */ /* 0x000ea80000100800 */
[----:B------:R-:W3:Y:S01]  /*5e60*/  LDL.64 R198, [R1+0x30] ;  /* 0x0000300001c67983 */ /* 0x000ee20000100a00 */
[----:B------:R-:W-:Y:S01]  /*5e70*/  IMAD.MOV.U32 R195, RZ, RZ, c[0x0][0x1a0] ;  /* 0x00006800ffc37624 */ /* 0x000fe200078e00ff */
[----:B------:R-:W-:-:S04]  /*5e80*/  DEPBAR.LE SB0, 0x0 ;  /* 0x000080000000791a */ /* 0x000fc80000000000 */
[----:B------:R-:W-:Y:S01]  /*5e90*/  IMAD.MOV.U32 R194, RZ, RZ, 0x7 ;  /* 0x00000007ffc27424 */ /* 0x000fe200078e00ff */
[----:B------:R-:W1:Y:S01]  /*5ea0*/  S2R R196, SR_TID.X ;  /* 0x0000000000c47919 */ /* 0x000e620000002100 */
[----:B------:R-:W-:-:S03]  /*5eb0*/  IMAD.SHL.U32 R10, R195, 0x40, RZ ;  /* 0x00000040c30a7824 */ /* 0x000fc600078e00ff */
[----:B------:R-:W-:Y:S01]  /*5ec0*/  SHF.L.U64.HI R194, R195, R194, c[0x0][0x1a4] ;  /* 0x00006900c3c27619 */ /* 0x000fe200000102c2 */
[----:B-1----:R-:W-:-:S05]  /*5ed0*/  IMAD.SHL.U32 R196, R196, 0x2, RZ ;  /* 0x00000002c4c47824 */ /* 0x002fca00078e00ff */
[----:B------:R-:W-:Y:S01]  /*5ee0*/  LOP3.LUT R196, R196, 0x6, RZ, 0xc0, !PT ;  /* 0x00000006c4c47812 */ /* 0x000fe200078ec0ff */
[----:B------:R-:W-:Y:S01]  /*5ef0*/  BAR.SYNC.DEFER_BLOCKING 0x0 ;  /* 0x0000000000007b1d */ /* 0x000fe20000010000 */
[----:B--2---:R-:W-:Y:S02]  /*5f00*/  IMAD.MOV.U32 R197, RZ, RZ, R193 ;  /* 0x000000ffffc57224 */ /* 0x004fe400078e00c1 */
[----:B------:R-:W-:-:S03]  /*5f10*/  IMAD.SHL.U32 R193, R195, 0x80, RZ ;  /* 0x00000080c3c17824 */ /* 0x000fc600078e00ff */
[----:B------:R-:W-:-:S04]  /*5f20*/  IADD3 R203, R197, -0x2, RZ ;  /* 0xfffffffec5cb7810 */ /* 0x000fc80007ffe0ff */
[----:B------:R-:W-:Y:S01]  /*5f30*/  SHF.R.S32.HI R0, RZ, 0x1f, R203 ;  /* 0x0000001fff007819 */ /* 0x000fe200000114cb */
[----:B------:R-:W-:Y:S02]  /*5f40*/  IMAD R2, R194, R203, RZ ;  /* 0x000000cbc2027224 */ /* 0x000fe400078e02ff */
[----:B---3--:R-:W-:-:S04]  /*5f50*/  IMAD.WIDE.U32 R4, R203, R193, R198 ;  /* 0x000000c1cb047225 */ /* 0x008fc800078e00c6 */
[----:B------:R-:W-:Y:S01]  /*5f60*/  IMAD R0, R0, R193, R2 ;  /* 0x000000c100007224 */ /* 0x000fe200078e0202 */
[----:B------:R-:W-:Y:S01]  /*5f70*/  LEA R8, P1, R4, c[0x0][0x170], 0x1 ;  /* 0x00005c0004087a11 */ /* 0x000fe200078208ff */
[----:B------:R-:W-:Y:S02]  /*5f80*/  IMAD.MOV.U32 R193, RZ, RZ, c[0x0][0x1a4] ;  /* 0x00006900ffc17624 */ /* 0x000fe400078e00ff */
[----:B------:R-:W-:Y:S01]  /*5f90*/  IMAD.IADD R0, R5, 0x1, R0 ;  /* 0x0000000105007824 */ /* 0x000fe200078e0200 */
[----:B------:R-:W-:Y:S02]  /*5fa0*/  IADD3 R6, P0, R10, R8, RZ ;  /* 0x000000080a067210 */ /* 0x000fe40007f1e0ff */
[----:B------:R-:W-:Y:S02]  /*5fb0*/  SHF.L.U64.HI R2, R195, 0x6, R193 ;  /* 0x00000006c3027819 */ /* 0x000fe400000102c1 */
[----:B------:R-:W-:Y:S01]  /*5fc0*/  LEA.HI.X R9, R4, c[0x0][0x174], R0, 0x1, P1 ;  /* 0x00005d0004097a11 */ /* 0x000fe200008f0c00 */
[----:B------:R-:W-:Y:S01]  /*5fd0*/  IMAD R0, R203, 0x80, R196 ;  /* 0x00000080cb007824 */ /* 0x000fe200078e02c4 */
[----:B------:R-:W-:-:S03]  /*5fe0*/  IADD3 R4, P1, R6, R10, RZ ;  /* 0x0000000a06047210 */ /* 0x000fc60007f3e0ff */
[----:B------:R-:W-:Y:S01]  /*5ff0*/  IMAD.X R7, R2, 0x1, R9, P0 ;  /* 0x0000000102077824 */ /* 0x000fe200000e0609 */
[----:B------:R-:W-:Y:S01]  /*6000*/  IADD3 R10, P0, R4, R10, RZ ;  /* 0x0000000a040a7210 */ /* 0x000fe20007f1e0ff */
[----:B------:R-:W-:Y:S01]  /*6010*/  @!PT LDS RZ, [RZ] ;  /* 0x00000000fffff984 */ /* 0x000fe20000000800 */
[----:B------:R-:W-:Y:S01]  /*6020*/  @!PT LDS RZ, [RZ] ;  /* 0x00000000fffff984 */ /* 0x000fe20000000800 */
[----:B------:R-:W-:Y:S01]  /*6030*/  @!PT LDS RZ, [RZ] ;  /* 0x00000000fffff984 */ /* 0x000fe20000000800 */
[----:B------:R1:W-:Y:S01]  /*6040*/  LDGSTS.E.BYPASS.LTC128B.128 [R217+0x4000], [R8.64] ;  /* 0x0400000008d97fae */ /* 0x0003e2000b901d46 */
[C---:B------:R-:W-:Y:S01]  /*6050*/  ISETP.GE.AND P4, PT, R0.reuse, R14, PT ;  /* 0x0000000e0000720c */ /* 0x040fe20003f86270 */
[--C-:B------:R-:W-:Y:S01]  /*6060*/  IMAD.X R5, R7, 0x1, R2.reuse, P1 ;  /* 0x0000000107057824 */ /* 0x100fe200008e0602 */
[----:B------:R-:W-:Y:S01]  /*6070*/  ISETP.GE.AND P2, PT, R0, R15, PT ;  /* 0x0000000f0000720c */ /* 0x000fe20003f46270 */
[----:B------:R2:W-:Y:S02]  /*6080*/  LDGSTS.E.BYPASS.LTC128B.128 [R217+0x4800], [R6.64] ;  /* 0x0480000006d97fae */ /* 0x0005e4000b901d46 */
[----:B------:R-:W-:Y:S02]  /*6090*/  IMAD.X R11, R5, 0x1, R2, P0 ;  /* 0x00000001050b7824 */ /* 0x000fe400000e0602 */
[----:B------:R2:W-:Y:S04]  /*60a0*/  LDGSTS.E.BYPASS.LTC128B.128 [R217+0x5000], [R4.64] ;  /* 0x0500000004d97fae */ /* 0x0005e8000b901d46 */
[----:B------:R1:W-:Y:S04]  /*60b0*/  LDGSTS.E.BYPASS.LTC128B.128 [R217+0x5800], [R10.64] ;  /* 0x058000000ad97fae */ /* 0x0003e8000b901d46 */
[----:B------:R-:W-:Y:S04]  /*60c0*/  LDSM.16.M88.4 R16, [R207+0x1000] ;  /* 0x00100000cf10783b */ /* 0x000fe80000000200 */
[----:B------:R-:W3:Y:S04]  /*60d0*/  LDSM.16.M88.4 R48, [R204+0x2400] ;  /* 0x00240000cc30783b */ /* 0x000ee80000000200 */
[----:B------:R-:W-:Y:S04]  /*60e0*/  LDSM.16.M88.4 R44, [R204+0x2800] ;  /* 0x00280000cc2c783b */ /* 0x000fe80000000200 */
[----:B------:R-:W-:Y:S04]  /*60f0*/  LDSM.16.M88.4 R40, [R204+0x2c00] ;  /* 0x002c0000cc28783b */ /* 0x000fe80000000200 */
[----:B------:R-:W-:Y:S04]  /*6100*/  LDSM.16.M88.4 R36, [R204+0x3000] ;  /* 0x00300000cc24783b */ /* 0x000fe80000000200 */
[----:B--2---:R-:W2:Y:S04]  /*6110*/  LDSM.16.M88.4 R4, [R204+0x2000] ;  /* 0x00200000cc04783b */ /* 0x004ea80000000200 */
[----:B------:R-:W4:Y:S04]  /*6120*/  LDSM.16.M88.4 R32, [R204+0x3400] ;  /* 0x00340000cc20783b */ /* 0x000f280000000200 */
[----:B------:R-:W5:Y:S04]  /*6130*/  LDSM.16.M88.4 R28, [R204+0x3800] ;  /* 0x00380000cc1c783b */ /* 0x000f680000000200 */
[----:B------:R-:W4:Y:S04]  /*6140*/  LDSM.16.M88.4 R24, [R204+0x3c00] ;  /* 0x003c0000cc18783b */ /* 0x000f280000000200 */
[----:B------:R-:W4:Y:S04]  /*6150*/  LDSM.16.M88.4 R20, [R207] ;  /* 0x00000000cf14783b */ /* 0x000f280000000200 */
[----:B-1----:R-:W-:Y:S01]  /*6160*/  LDSM.16.M88.4 R8, [R208] ;  /* 0x00000000d008783b */ /* 0x002fe20000000200 */
[C---:B---3--:R-:W-:Y:S03]  /*6170*/  HMMA.16816.F32.BF16 R76, R16.reuse, R48, RZ ;  /* 0x00000030104c723c */ /* 0x048fe600000418ff */
[----:B------:R-:W1:Y:S04]  /*6180*/  LDSM.16.M88.4 R52, [R209] ;  /* 0x00000000d134783b */ /* 0x000e680000000200 */
[----:B------:R-:W0:Y:S01]  /*6190*/  LDGDEPBAR ;  /* 0x00000000000079af */ /* 0x000e220000000000 */
[C---:B------:R-:W-:Y:S08]  /*61a0*/  HMMA.16816.F32.BF16 R80, R16.reuse, R50, RZ ;  /* 0x000000321050723c */ /* 0x040ff000000418ff */
[C---:B--2---:R-:W-:Y:S08]  /*61b0*/  HMMA.16816.F32.BF16 R60, R16.reuse, R4, RZ ;  /* 0x00000004103c723c */ /* 0x044ff000000418ff */
[C---:B------:R-:W-:Y:S08]  /*61c0*/  HMMA.16816.F32.BF16 R64, R16.reuse, R6, RZ ;  /* 0x000000061040723c */ /* 0x040ff000000418ff */
[C---:B------:R-:W-:Y:S08]  /*61d0*/  HMMA.16816.F32.BF16 R88, R16.reuse, R44, RZ ;  /* 0x0000002c1058723c */ /* 0x040ff000000418ff */
[C---:B------:R-:W-:Y:S08]  /*61e0*/  HMMA.16816.F32.BF16 R92, R16.reuse, R46, RZ ;  /* 0x0000002e105c723c */ /* 0x040ff000000418ff */
[C---:B------:R-:W-:Y:S08]  /*61f0*/  HMMA.16816.F32.BF16 R104, R16.reuse, R40, RZ ;  /* 0x000000281068723c */ /* 0x040ff000000418ff */
[C---:B------:R-:W-:Y:S08]  /*6200*/  HMMA.16816.F32.BF16 R116, R16.reuse, R42, RZ ;  /* 0x0000002a1074723c */ /* 0x040ff000000418ff */
[C---:B------:R-:W-:Y:S08]  /*6210*/  HMMA.16816.F32.BF16 R124, R16.reuse, R36, RZ ;  /* 0x00000024107c723c */ /* 0x040ff000000418ff */
[C---:B------:R-:W-:Y:S08]  /*6220*/  HMMA.16816.F32.BF16 R172, R16.reuse, R38, RZ ;  /* 0x0000002610ac723c */ /* 0x040ff000000418ff */
[C---:B----4-:R-:W-:Y:S08]  /*6230*/  HMMA.16816.F32.BF16 R180, R16.reuse, R32, RZ ;  /* 0x0000002010b4723c */ /* 0x050ff000000418ff */
[C---:B------:R-:W-:Y:S08]  /*6240*/  HMMA.16816.F32.BF16 R192, R16.reuse, R34, RZ ;  /* 0x0000002210c0723c */ /* 0x040ff000000418ff */
[C---:B-----5:R-:W-:Y:S08]  /*6250*/  HMMA.16816.F32.BF16 R220, R16.reuse, R28, RZ ;  /* 0x0000001c10dc723c */ /* 0x060ff000000418ff */
[C---:B------:R-:W-:Y:S08]  /*6260*/  HMMA.16816.F32.BF16 R236, R16.reuse, R24, RZ ;  /* 0x0000001810ec723c */ /* 0x040ff000000418ff */
[C---:B------:R-:W-:Y:S08]  /*6270*/  HMMA.16816.F32.BF16 R72, R16.reuse, R30, RZ ;  /* 0x0000001e1048723c */ /* 0x040ff000000418ff */
[----:B------:R-:W-:Y:S08]  /*6280*/  HMMA.16816.F32.BF16 R16, R16, R26, RZ ;  /* 0x0000001a1010723c */ /* 0x000ff000000418ff */
[C---:B------:R-:W-:Y:S08]  /*6290*/  HMMA.16816.F32.BF16 R56, R20.reuse, R4, RZ ;  /* 0x000000041438723c */ /* 0x040ff000000418ff */
[----:B------:R-:W-:Y:S01]  /*62a0*/  HMMA.16816.F32.BF16 R68, R20, R6, RZ ;  /* 0x000000061444723c */ /* 0x000fe200000418ff */
[----:B------:R-:W2:Y:S01]  /*62b0*/  LDSM.16.M88.4 R4, [R208+0x1000] ;  /* 0x00100000d004783b */ /* 0x000ea20000000200 */
[----:B------:R-:W-:-:S02]  /*62c0*/  IMAD.MOV.U32 R2, RZ, RZ, R73 ;  /* 0x000000ffff027224 */ /* 0x000fc400078e0049 */
[----:B------:R-:W-:Y:S02]  /*62d0*/  IMAD.MOV.U32 R110, RZ, RZ, R75 ;  /* 0x000000ffff6e7224 */ /* 0x000fe400078e004b */
[----:B------:R-:W-:Y:S02]  /*62e0*/  IMAD.MOV.U32 R109, RZ, RZ, R72 ;  /* 0x000000ffff6d7224 */ /* 0x000fe400078e0048 */
[----:B------:R-:W-:Y:S01]  /*62f0*/  IMAD.MOV.U32 R130, RZ, RZ, R18 ;  /* 0x000000ffff827224 */ /* 0x000fe200078e0012 */
[----:B------:R-:W-:Y:S01]  /*6300*/  HMMA.16816.F32.BF16 R84, R20, R44, RZ ;  /* 0x0000002c1454723c */ /* 0x000fe200000418ff */
[----:B------:R-:W-:Y:S02]  /*6310*/  IMAD.MOV.U32 R129, RZ, RZ, R19 ;  /* 0x000000ffff817224 */ /* 0x000fe400078e0013 */
[----:B------:R-:W-:Y:S02]  /*6320*/  IMAD.MOV.U32 R128, RZ, RZ, R16 ;  /* 0x000000ffff807224 */ /* 0x000fe400078e0010 */
[----:B------:R-:W-:-:S02]  /*6330*/  IMAD.MOV.U32 R111, RZ, RZ, R17 ;  /* 0x000000ffff6f7224 */ /* 0x000fc400078e0011 */
[----:B------:R-:W3:Y:S01]  /*6340*/  LDSM.16.M88.4 R16, [R216] ;  /* 0x00000000d810783b */ /* 0x000ee20000000200 */
[----:B------:R-:W-:Y:S01]  /*6350*/  IMAD.MOV.U32 R108, RZ, RZ, R74 ;  /* 0x000000ffff6c7224 */ /* 0x000fe200078e004a */
[C---:B------:R-:W-:Y:S08]  /*6360*/  HMMA.16816.F32.BF16 R44, R20.reuse, R46, RZ ;  /* 0x0000002e142c723c */ /* 0x040ff000000418ff */
[C---:B------:R-:W-:Y:S08]  /*6370*/  HMMA.16816.F32.BF16 R72, R20.reuse, R48, RZ ;  /* 0x000000301448723c */ /* 0x040ff000000418ff */
[C---:B------:R-:W-:Y:S08]  /*6380*/  HMMA.16816.F32.BF16 R48, R20.reuse, R50, RZ ;  /* 0x000000321430723c */ /* 0x040ff000000418ff */
[C---:B------:R-:W-:Y:S07]  /*6390*/  HMMA.16816.F32.BF16 R96, R20.reuse, R40, RZ ;  /* 0x000000281460723c */ /* 0x040fee00000418ff */
[----:B------:R-:W-:Y:S01]  /*63a0*/  IMAD.MOV.U32 R41, RZ, RZ, R197 ;  /* 0x000000ffff297224 */ /* 0x000fe200078e00c5 */
[----:B------:R-:W-:Y:S01]  /*63b0*/  HMMA.16816.F32.BF16 R100, R20, R42, RZ ;  /* 0x0000002a1464723c */ /* 0x000fe200000418ff */
[----:B------:R-:W-:-:S06]  /*63c0*/  IMAD.MOV.U32 R40, RZ, RZ, R128 ;  /* 0x000000ffff287224 */ /* 0x000fcc00078e0080 */
[----:B------:R-:W-:Y:S01]  /*63d0*/  IMAD.MOV.U32 R42, RZ, RZ, R130 ;  /* 0x000000ffff2a7224 */ /* 0x000fe200078e0082 */
[----:B------:R-:W-:Y:S01]  /*63e0*/  HMMA.16816.F32.BF16 R112, R20, R36, RZ ;  /* 0x000000241470723c */ /* 0x000fe200000418ff */
[----:B------:R-:W-:-:S07]  /*63f0*/  IMAD.MOV.U32 R43, RZ, RZ, R129 ;  /* 0x000000ffff2b7224 */ /* 0x000fce00078e0081 */
[C---:B------:R-:W-:Y:S08]  /*6400*/  HMMA.16816.F32.BF16 R120, R20.reuse, R38, RZ ;  /* 0x000000261478723c */ /* 0x040ff000000418ff */
[C---:B------:R-:W-:Y:S08]  /*6410*/  HMMA.16816.F32.BF16 R132, R20.reuse, R32, RZ ;  /* 0x000000201484723c */ /* 0x040ff000000418ff */
[C---:B------:R-:W-:Y:S08]  /*6420*/  HMMA.16816.F32.BF16 R176, R20.reuse, R34, RZ ;  /* 0x0000002214b0723c */ /* 0x040ff000000418ff */
[C---:B------:R-:W-:Y:S08]  /*6430*/  HMMA.16816.F32.BF16 R184, R20.reuse, R28, RZ ;  /* 0x0000001c14b8723c */ /* 0x040ff000000418ff */
[C---:B------:R-:W-:Y:S08]  /*6440*/  HMMA.16816.F32.BF16 R228, R20.reuse, R30, RZ ;  /* 0x0000001e14e4723c */ /* 0x040ff000000418ff */
[C---:B------:R-:W-:Y:S08]  /*6450*/  HMMA.16816.F32.BF16 R188, R20.reuse, R24, RZ ;  /* 0x0000001814bc723c */ /* 0x040ff000000418ff */
[----:B------:R-:W-:Y:S01]  /*6460*/  HMMA.16816.F32.BF16 R224, R20, R26, RZ ;  /* 0x0000001a14e0723c */ /* 0x000fe200000418ff */
[----:B------:R-:W4:Y:S07]  /*6470*/  LDSM.16.M88.4 R24, [R215] ;  /* 0x00000000d718783b */ /* 0x000f2e0000000200 */
[-C--:B-1----:R-:W-:Y:S07]  /*6480*/  HMMA.16816.F32.BF16 R20, R8, R52.reuse, R56 ;  /* 0x000000340814723c */ /* 0x082fee0000041838 */
[----:B------:R-:W-:Y:S01]  /*6490*/  IMAD.MOV.U32 R56, RZ, RZ, R2 ;  /* 0x000000ffff387224 */ /* 0x000fe200078e0002 */
[----:B--2---:R-:W-:Y:S01]  /*64a0*/  HMMA.16816.F32.BF16 R28, R4, R52, R60 ;  /* 0x00000034041c723c */ /* 0x004fe2000004183c */
[----:B------:R-:W-:Y:S01]  /*64b0*/  IADD3 R2, R0, 0x1, RZ ;  /* 0x0000000100027810 */ /* 0x000fe20007ffe0ff */
[----:B------:R-:W-:-:S03]  /*64c0*/  IMAD.MOV.U32 R57, RZ, RZ, R111 ;  /* 0x000000ffff397224 */ /* 0x000fc600078e006f */
[C---:B------:R-:W-:Y:S02]  /*64d0*/  ISETP.GE.AND P3, PT, R2.reuse, R14, PT ;  /* 0x0000000e0200720c */ /* 0x040fe40003f66270 */
[C---:B------:R-:W-:Y:S01]  /*64e0*/  ISETP.GE.AND P1, PT, R2.reuse, R15, PT ;  /* 0x0000000f0200720c */ /* 0x040fe20003f26270 */
[-C--:B------:R-:W-:Y:S01]  /*64f0*/  HMMA.16816.F32.BF16 R36, R4, R54.reuse, R64 ;  /* 0x000000360424723c */ /* 0x080fe20000041840 */
[C---:B------:R-:W-:Y:S02]  /*6500*/  ISETP.GE.AND P6, PT, R2.reuse, R12, PT ;  /* 0x0000000c0200720c */ /* 0x040fe40003fc6270 */
[----:B------:R-:W-:Y:S02]  /*6510*/  ISETP.GE.AND P0, PT, R2, R13, PT ;  /* 0x0000000d0200720c */ /* 0x000fe40003f06270 */
[----:B------:R-:W-:Y:S02]  /*6520*/  IADD3 R2, R0, 0x8, RZ ;  /* 0x0000000800027810 */ /* 0x000fe40007ffe0ff */
[----:B------:R-:W-:Y:S01]  /*6530*/  IMAD.MOV.U32 R66, RZ, RZ, R110 ;  /* 0x000000ffff427224 */ /* 0x000fe200078e006e */
[----:B------:R-:W-:Y:S01]  /*6540*/  HMMA.16816.F32.BF16 R52, R8, R54, R68 ;  /* 0x000000360834723c */ /* 0x000fe20000041844 */
[----:B------:R-:W-:Y:S01]  /*6550*/  FSEL R129, R22, -INF , !P2 ;  /* 0xff80000016817808 */ /* 0x000fe20005000000 */
[----:B------:R-:W-:Y:S01]  /*6560*/  IMAD.MOV.U32 R67, RZ, RZ, R109 ;  /* 0x000000ffff437224 */ /* 0x000fe200078e006d */
[----:B------:R-:W-:-:S02]  /*6570*/  FSEL R130, R23, -INF , !P1 ;  /* 0xff80000017827808 */ /* 0x000fc40004800000 */
[-C--:B------:R-:W-:Y:S02]  /*6580*/  ISETP.GE.AND P1, PT, R2, R12.reuse, PT ;  /* 0x0000000c0200720c */ /* 0x080fe40003f26270 */
[----:B------:R-:W-:Y:S01]  /*6590*/  IMAD.MOV.U32 R71, RZ, RZ, R108 ;  /* 0x000000ffff477224 */ /* 0x000fe200078e006c */
[----:B------:R-:W-:Y:S01]  /*65a0*/  FSEL R69, R20, -INF , !P4 ;  /* 0xff80000014457808 */ /* 0x000fe20006000000 */
[-C--:B---3--:R-:W-:Y:S01]  /*65b0*/  HMMA.16816.F32.BF16 R32, R4, R16.reuse, R76 ;  /* 0x000000100420723c */ /* 0x088fe2000004184c */
[----:B------:R-:W-:Y:S01]  /*65c0*/  FSEL R108, R21, -INF , !P3 ;  /* 0xff800000156c7808 */ /* 0x000fe20005800000 */
[----:B------:R-:W-:Y:S01]  /*65d0*/  IMAD.MOV.U32 R68, RZ, RZ, R67 ;  /* 0x000000ffff447224 */ /* 0x000fe200078e0043 */
[----:B------:R-:W-:Y:S01]  /*65e0*/  ISETP.GE.AND P3, PT, R0, R12, PT ;  /* 0x0000000c0000720c */ /* 0x000fe20003f66270 */
[----:B------:R-:W-:Y:S01]  /*65f0*/  IMAD.MOV.U32 R70, RZ, RZ, R56 ;  /* 0x000000ffff467224 */ /* 0x000fe200078e0038 */
[----:B------:R-:W-:Y:S02]  /*6600*/  ISETP.GE.AND P4, PT, R2, R14, PT ;  /* 0x0000000e0200720c */ /* 0x000fe40003f86270 */
[----:B------:R-:W-:Y:S01]  /*6610*/  FSEL R197, R28, -INF , !P3 ;  /* 0xff8000001cc57808 */ /* 0x000fe20005800000 */
[----:B------:R-:W-:Y:S01]  /*6620*/  HMMA.16816.F32.BF16 R20, R8, R16, R72 ;  /* 0x000000100814723c */ /* 0x000fe20000041848 */
[C---:B------:R-:W-:Y:S01]  /*6630*/  ISETP.GE.AND P5, PT, R2.reuse, R15, PT ;  /* 0x0000000f0200720c */ /* 0x040fe20003fa6270 */
[----:B------:R-:W-:Y:S01]  /*6640*/  IMAD.MOV.U32 R77, RZ, RZ, R41 ;  /* 0x000000ffff4d7224 */ /* 0x000fe200078e0029 */
[----:B------:R-:W-:-:S02]  /*6650*/  ISETP.GE.AND P2, PT, R2, R13, PT ;  /* 0x0000000d0200720c */ /* 0x000fc40003f46270 */
[C---:B------:R-:W-:Y:S02]  /*6660*/  ISETP.GE.AND P3, PT, R0.reuse, R13, PT ;  /* 0x0000000d0000720c */ /* 0x040fe40003f66270 */
[----:B------:R-:W-:Y:S01]  /*6670*/  IADD3 R2, R0, 0x9, RZ ;  /* 0x0000000900027810 */ /* 0x000fe20007ffe0ff */
[----:B------:R-:W-:Y:S01]  /*6680*/  IMAD.MOV.U32 R74, RZ, RZ, R42 ;  /* 0x000000ffff4a7224 */ /* 0x000fe200078e002a */
[----:B------:R-:W-:Y:S01]  /*6690*/  FSEL R202, R29, -INF , !P6 ;  /* 0xff8000001dca7808 */ /* 0x000fe20007000000 */
[----:B------:R-:W-:Y:S01]  /*66a0*/  IMAD.MOV.U32 R75, RZ, RZ, R43 ;  /* 0x000000ffff4b7224 */ /* 0x000fe200078e002b */
[----:B------:R-:W-:Y:S01]  /*66b0*/  FSEL R199, R30, -INF , !P3 ;  /* 0xff8000001ec77808 */ /* 0x000fe20005800000 */
[----:B------:R-:W-:Y:S01]  /*66c0*/  IMAD.MOV.U32 R72, RZ, RZ, R40 ;  /* 0x000000ffff487224 */ /* 0x000fe200078e0028 */
[----:B------:R-:W-:Y:S01]  /*66d0*/  FSEL R219, R31, -INF , !P0 ;  /* 0xff8000001fdb7808 */ /* 0x000fe20004000000 */
[----:B------:R-:W-:Y:S01]  /*66e0*/  IMAD.MOV.U32 R73, RZ, RZ, R57 ;  /* 0x000000ffff497224 */ /* 0x000fe200078e0039 */
[----:B------:R-:W-:Y:S01]  /*66f0*/  FSEL R201, R36, -INF , !P1 ;  /* 0xff80000024c97808 */ /* 0x000fe20004800000 */
[----:B------:R-:W-:Y:S01]  /*6700*/  HMMA.16816.F32.BF16 R28, R8, R18, R48 ;  /* 0x00000012081c723c */ /* 0x000fe20000041830 */
[----:B------:R-:W-:-:S02]  /*6710*/  ISETP.GE.AND P3, PT, R2, R12, PT ;  /* 0x0000000c0200720c */ /* 0x000fc40003f66270 */
[C---:B------:R-:W-:Y:S02]  /*6720*/  ISETP.GE.AND P6, PT, R2.reuse, R14, PT ;  /* 0x0000000e0200720c */ /* 0x040fe40003fc6270 */
[C---:B------:R-:W-:Y:S02]  /*6730*/  ISETP.GE.AND P0, PT, R2.reuse, R15, PT ;  /* 0x0000000f0200720c */ /* 0x040fe40003f06270 */
[----:B------:R-:W-:Y:S02]  /*6740*/  ISETP.GE.AND P1, PT, R2, R13, PT ;  /* 0x0000000d0200720c */ /* 0x000fe40003f26270 */
[----:B------:R-:W-:Y:S02]  /*6750*/  IADD3 R2, R0, 0x10, RZ ;  /* 0x0000001000027810 */ /* 0x000fe40007ffe0ff */
[----:B------:R-:W-:Y:S02]  /*6760*/  FSEL R200, R38, -INF , !P2 ;  /* 0xff80000026c87808 */ /* 0x000fe40005000000 */
[----:B------:R-:W-:-:S02]  /*6770*/  FSEL R198, R37, -INF , !P3 ;  /* 0xff80000025c67808 */ /* 0x000fc40005800000 */
[----:B------:R-:W-:Y:S02]  /*6780*/  FSEL R218, R39, -INF , !P1 ;  /* 0xff80000027da7808 */ /* 0x000fe40004800000 */
[----:B------:R-:W-:Y:S01]  /*6790*/  FSEL R65, R52, -INF , !P4 ;  /* 0xff80000034417808 */ /* 0x000fe20006000000 */
[----:B------:R-:W-:Y:S01]  /*67a0*/  HMMA.16816.F32.BF16 R36, R4, R18, R80 ;  /* 0x000000120424723c */ /* 0x000fe20000041850 */
[C---:B------:R-:W-:Y:S02]  /*67b0*/  ISETP.GE.AND P1, PT, R2.reuse, R14, PT ;  /* 0x0000000e0200720c */ /* 0x040fe40003f26270 */
[C---:B------:R-:W-:Y:S02]  /*67c0*/  ISETP.GE.AND P3, PT, R2.reuse, R15, PT ;  /* 0x0000000f0200720c */ /* 0x040fe40003f66270 */
[C---:B------:R-:W-:Y:S02]  /*67d0*/  ISETP.GE.AND P2, PT, R2.reuse, R12, PT ;  /* 0x0000000c0200720c */ /* 0x040fe40003f46270 */
[----:B------:R-:W-:Y:S01]  /*67e0*/  ISETP.GE.AND P4, PT, R2, R13, PT ;  /* 0x0000000d0200720c */ /* 0x000fe20003f86270 */
[----:B----4-:R-:W-:Y:S01]  /*67f0*/  HMMA.16816.F32.BF16 R16, R8, R24, R84 ;  /* 0x000000180810723c */ /* 0x010fe20000041854 */
[----:B------:R-:W-:-:S02]  /*6800*/  IADD3 R2, R0, 0x11, RZ ;  /* 0x0000001100027810 */ /* 0x000fc40007ffe0ff */
[----:B------:R-:W-:Y:S02]  /*6810*/  FSEL R110, R54, -INF , !P5 ;  /* 0xff800000366e7808 */ /* 0x000fe40006800000 */
[----:B------:R-:W-:Y:S02]  /*6820*/  FSEL R128, R55, -INF , !P0 ;  /* 0xff80000037807808 */ /* 0x000fe40004000000 */
[C---:B------:R-:W-:Y:S01]  /*6830*/  ISETP.GE.AND P5, PT, R2.reuse, R14, PT ;  /* 0x0000000e0200720c */ /* 0x040fe20003fa6270 */
[----:B------:R-:W-:Y:S01]  /*6840*/  IMAD.MOV.U32 R87, RZ, RZ, R77 ;  /* 0x000000ffff577224 */ /* 0x000fe200078e004d */
[----:B------:R-:W-:Y:S02]  /*6850*/  ISETP.GE.AND P0, PT, R2, R15, PT ;  /* 0x0000000f0200720c */ /* 0x000fe40003f06270 */
[----:B------:R-:W-:Y:S02]  /*6860*/  FSEL R63, R20, -INF , !P1 ;  /* 0xff800000143f7808 */ /* 0x000fe40004800000 */
[----:B------:R-:W-:-:S02]  /*6870*/  FSEL R62, R21, -INF , !P5 ;  /* 0xff800000153e7808 */ /* 0x000fc40006800000 */
[----:B------:R-:W-:Y:S02]  /*6880*/  FSEL R109, R22, -INF , !P3 ;  /* 0xff800000166d7808 */ /* 0x000fe40005800000 */
[----:B------:R-:W-:Y:S02]  /*6890*/  FSEL R111, R23, -INF , !P0 ;  /* 0xff800000176f7808 */ /* 0x000fe40004000000 */
[----:B------:R-:W1:Y:S01]  /*68a0*/  LDSM.16.M88.4 R20, [R214] ;  /* 0x00000000d614783b */ /* 0x000e620000000200 */
[----:B------:R-:W-:Y:S02]  /*68b0*/  FSEL R64, R53, -INF , !P6 ;  /* 0xff80000035407808 */ /* 0x000fe40007000000 */
[C---:B------:R-:W-:Y:S02]  /*68c0*/  ISETP.GE.AND P6, PT, R2.reuse, R12, PT ;  /* 0x0000000c0200720c */ /* 0x040fe40003fc6270 */
[----:B------:R-:W-:Y:S02]  /*68d0*/  ISETP.GE.AND P1, PT, R2, R13, PT ;  /* 0x0000000d0200720c */ /* 0x000fe40003f26270 */
[----:B------:R-:W-:-:S02]  /*68e0*/  IADD3 R2, R0, 0x18, RZ ;  /* 0x0000001800027810 */ /* 0x000fc40007ffe0ff */
[----:B------:R-:W-:Y:S02]  /*68f0*/  FSEL R131, R32, -INF , !P2 ;  /* 0xff80000020837808 */ /* 0x000fe40005000000 */
[C---:B------:R-:W-:Y:S02]  /*6900*/  ISETP.GE.AND P0, PT, R2.reuse, R12, PT ;  /* 0x0000000c0200720c */ /* 0x040fe40003f06270 */
[C---:B------:R-:W-:Y:S02]  /*6910*/  ISETP.GE.AND P3, PT, R2.reuse, R14, PT ;  /* 0x0000000e0200720c */ /* 0x040fe40003f66270 */
[C---:B------:R-:W-:Y:S02]  /*6920*/  ISETP.GE.AND P5, PT, R2.reuse, R15, PT ;  /* 0x0000000f0200720c */ /* 0x040fe40003fa6270 */
[----:B------:R-:W-:Y:S02]  /*6930*/  ISETP.GE.AND P2, PT, R2, R13, PT ;  /* 0x0000000d0200720c */ /* 0x000fe40003f46270 */
[----:B------:R-:W-:-:S02]  /*6940*/  IADD3 R2, R0, 0x19, RZ ;  /* 0x0000001900027810 */ /* 0x000fc40007ffe0ff */
[----:B------:R-:W-:Y:S02]  /*6950*/  FSEL R196, R33, -INF , !P6 ;  /* 0xff80000021c47808 */ /* 0x000fe40007000000 */
[----:B------:R-:W-:Y:S02]  /*6960*/  FSEL R232, R34, -INF , !P4 ;  /* 0xff80000022e87808 */ /* 0x000fe40006000000 */
[----:B------:R-:W-:Y:S02]  /*6970*/  FSEL R233, R35, -INF , !P1 ;  /* 0xff80000023e97808 */ /* 0x000fe40004800000 */
[----:B------:R-:W-:Y:S01]  /*6980*/  FSEL R139, R36, -INF , !P0 ;  /* 0xff800000248b7808 */ /* 0x000fe20004000000 */
[----:B------:R-:W-:Y:S01]  /*6990*/  HMMA.16816.F32.BF16 R32, R4, R24, R88 ;  /* 0x000000180420723c */ /* 0x000fe20000041858 */
[C---:B------:R-:W-:Y:S02]  /*69a0*/  ISETP.GE.AND P4, PT, R2.reuse, R12, PT ;  /* 0x0000000c0200720c */ /* 0x040fe40003f86270 */
[----:B------:R-:W-:-:S02]  /*69b0*/  ISETP.GE.AND P6, PT, R2, R14, PT ;  /* 0x0000000e0200720c */ /* 0x000fc40003fc6270 */
[C---:B------:R-:W-:Y:S02]  /*69c0*/  ISETP.GE.AND P1, PT, R2.reuse, R15, PT ;  /* 0x0000000f0200720c */ /* 0x040fe40003f26270 */
[----:B------:R-:W-:Y:S02]  /*69d0*/  ISETP.GE.AND P0, PT, R2, R13, PT ;  /* 0x0000000d0200720c */ /* 0x000fe40003f06270 */
[----:B------:R-:W-:Y:S02]  /*69e0*/  IADD3 R2, R0, 0x20, RZ ;  /* 0x0000002000027810 */ /* 0x000fe40007ffe0ff */
[----:B------:R-:W-:Y:S01]  /*69f0*/  FSEL R234, R38, -INF , !P2 ;  /* 0xff80000026ea7808 */ /* 0x000fe20005000000 */
[----:B-1----:R-:W-:Y:S01]  /*6a00*/  HMMA.16816.F32.BF16 R40, R4, R22, R116 ;  /* 0x000000160428723c */ /* 0x002fe20000041874 */
[----:B------:R-:W-:Y:S02]  /*6a10*/  FSEL R88, R37, -INF , !P4 ;  /* 0xff80000025587808 */ /* 0x000fe40006000000 */
[----:B------:R-:W-:-:S02]  /*6a20*/  FSEL R245, R39, -INF , !P0 ;  /* 0xff80000027f57808 */ /* 0x000fc40004000000 */
[----:B------:R-:W-:Y:S02]  /*6a30*/  FSEL R59, R28, -INF , !P3 ;  /* 0xff8000001c3b7808 */ /* 0x000fe40005800000 */
[C---:B------:R-:W-:Y:S01]  /*6a40*/  ISETP.GE.AND P0, PT, R2.reuse, R14, PT ;  /* 0x0000000e0200720c */ /* 0x040fe20003f06270 */
[----:B------:R-:W-:Y:S01]  /*6a50*/  HMMA.16816.F32.BF16 R36, R4, R26, R92 ;  /* 0x0000001a0424723c */ /* 0x000fe2000004185c */
[C---:B------:R-:W-:Y:S02]  /*6a60*/  ISETP.GE.AND P4, PT, R2.reuse, R15, PT ;  /* 0x0000000f0200720c */ /* 0x040fe40003f86270 */
[C---:B------:R-:W-:Y:S02]  /*6a70*/  ISETP.GE.AND P2, PT, R2.reuse, R12, PT ;  /* 0x0000000c0200720c */ /* 0x040fe40003f46270 */
[----:B------:R-:W-:Y:S02]  /*6a80*/  ISETP.GE.AND P3, PT, R2, R13, PT ;  /* 0x0000000d0200720c */ /* 0x000fe40003f66270 */
[----:B------:R-:W-:-:S02]  /*6a90*/  IADD3 R2, R0, 0x21, RZ ;  /* 0x0000002100027810 */ /* 0x000fc40007ffe0ff */
[----:B------:R-:W-:Y:S02]  /*6aa0*/  FSEL R61, R29, -INF , !P6 ;  /* 0xff8000001d3d7808 */ /* 0x000fe40007000000 */
[----:B------:R-:W-:Y:S02]  /*6ab0*/  FSEL R83, R30, -INF , !P5 ;  /* 0xff8000001e537808 */ /* 0x000fe40006800000 */
[----:B------:R-:W-:Y:S02]  /*6ac0*/  FSEL R85, R31, -INF , !P1 ;  /* 0xff8000001f557808 */ /* 0x000fe40004800000 */
[C---:B------:R-:W-:Y:S01]  /*6ad0*/  ISETP.GE.AND P5, PT, R2.reuse, R14, PT ;  /* 0x0000000e0200720c */ /* 0x040fe20003fa6270 */
[----:B------:R-:W-:Y:S01]  /*6ae0*/  HMMA.16816.F32.BF16 R28, R8, R26, R44 ;  /* 0x0000001a081c723c */ /* 0x000fe2000004182c */
[----:B------:R-:W-:Y:S02]  /*6af0*/  ISETP.GE.AND P1, PT, R2, R15, PT ;  /* 0x0000000f0200720c */ /* 0x000fe40003f26270 */
[----:B------:R-:W-:-:S02]  /*6b00*/  FSEL R60, R16, -INF , !P0 ;  /* 0xff800000103c7808 */ /* 0x000fc40004000000 */
[----:B------:R-:W-:Y:S02]  /*6b10*/  FSEL R58, R17, -INF , !P5 ;  /* 0xff800000113a7808 */ /* 0x000fe40006800000 */
[----:B------:R-:W-:Y:S01]  /*6b20*/  FSEL R82, R18, -INF , !P4 ;  /* 0xff80000012527808 */ /* 0x000fe20006000000 */
[----:B------:R-:W-:Y:S01]  /*6b30*/  HMMA.16816.F32.BF16 R24, R8, R20, R96 ;  /* 0x000000140818723c */ /* 0x000fe20000041860 */
[----:B------:R-:W-:Y:S02]  /*6b40*/  FSEL R84, R19, -INF , !P1 ;  /* 0xff80000013547808 */ /* 0x000fe40004800000 */
[----:B------:R-:W1:Y:S01]  /*6b50*/  LDSM.16.M88.4 R16, [R213] ;  /* 0x00000000d510783b */ /* 0x000e620000000200 */
[C---:B------:R-:W-:Y:S02]  /*6b60*/  ISETP.GE.AND P6, PT, R2.reuse, R12, PT ;  /* 0x0000000c0200720c */ /* 0x040fe40003fc6270 */
[----:B------:R-:W-:Y:S02]  /*6b70*/  ISETP.GE.AND P0, PT, R2, R13, PT ;  /* 0x0000000d0200720c */ /* 0x000fe40003f06270 */
[----:B------:R-:W-:-:S02]  /*6b80*/  IADD3 R2, R0, 0x28, RZ ;  /* 0x0000002800027810 */ /* 0x000fc40007ffe0ff */
[----:B------:R-:W-:Y:S02]  /*6b90*/  FSEL R95, R32, -INF , !P2 ;  /* 0xff800000205f7808 */ /* 0x000fe40005000000 */
[----:B------:R-:W-:Y:S02]  /*6ba0*/  FSEL R32, R35, -INF , !P0 ;  /* 0xff80000023207808 */ /* 0x000fe40004000000 */
[C---:B------:R-:W-:Y:S02]  /*6bb0*/  ISETP.GE.AND P1, PT, R2.reuse, R12, PT ;  /* 0x0000000c0200720c */ /* 0x040fe40003f26270 */
[C---:B------:R-:W-:Y:S01]  /*6bc0*/  ISETP.GE.AND P4, PT, R2.reuse, R14, PT ;  /* 0x0000000e0200720c */ /* 0x040fe20003f86270 */
[----:B------:R2:W-:Y:S01]  /*6bd0*/  STL [R1+0x10], R32 ;  /* 0x0000102001007387 */ /* 0x0005e20000100800 */
        /* <DEDUP_REMOVED lines=8> */
[C---:B------:R-:W-:Y:S02]  /*6c60*/  ISETP.GE.AND P0, PT, R2.reuse, R15, PT ;  /* 0x0000000f0200720c */ /* 0x040fe40003f06270 */
[----:B------:R-:W-:Y:S02]  /*6c70*/  ISETP.GE.AND P1, PT, R2, R13, PT ;  /* 0x0000000d0200720c */ /* 0x000fe40003f26270 */
[----:B------:R-:W-:Y:S02]  /*6c80*/  IADD3 R2, R0, 0x30, RZ ;  /* 0x0000003000027810 */ /* 0x000fe40007ffe0ff */
[----:B------:R-:W-:Y:S01]  /*6c90*/  FSEL R96, R37, -INF , !P3 ;  /* 0xff80000025607808 */ /* 0x000fe20005800000 */
[----:B--2---:R-:W-:Y:S01]  /*6ca0*/  HMMA.16816.F32.BF16 R32, R4, R20, R104 ;  /* 0x000000140420723c */ /* 0x004fe20000041868 */
[----:B------:R-:W-:Y:S02]  /*6cb0*/  FSEL R67, R39, -INF , !P1 ;  /* 0xff80000027437808 */ /* 0x000fe40004800000 */
[----:B------:R-:W-:-:S02]  /*6cc0*/  FSEL R55, R28, -INF , !P4 ;  /* 0xff8000001c377808 */ /* 0x000fc40006000000 */
[----:B------:R-:W-:Y:S02]  /*6cd0*/  ISETP.GE.AND P1, PT, R2, R14, PT ;  /* 0x0000000e0200720c */ /* 0x000fe40003f26270 */
[----:B------:R-:W-:Y:S02]  /*6ce0*/  FSEL R20, R38, -INF , !P2 ;  /* 0xff80000026147808 */ /* 0x000fe40005000000 */
[C---:B------:R-:W-:Y:S01]  /*6cf0*/  ISETP.GE.AND P3, PT, R2.reuse, R15, PT ;  /* 0x0000000f0200720c */ /* 0x040fe20003f66270 */
[----:B------:R-:W-:Y:S01]  /*6d00*/  HMMA.16816.F32.BF16 R36, R8, R22, R100 ;  /* 0x000000160824723c */ /* 0x000fe20000041864 */
[C---:B------:R-:W-:Y:S01]  /*6d10*/  ISETP.GE.AND P2, PT, R2.reuse, R12, PT ;  /* 0x0000000c0200720c */ /* 0x040fe20003f46270 */
[----:B------:R1:W-:Y:S01]  /*6d20*/  STL [R1+0xc], R20 ;  /* 0x00000c1401007387 */ /* 0x0003e20000100800 */
[----:B------:R-:W-:Y:S02]  /*6d30*/  ISETP.GE.AND P4, PT, R2, R13, PT ;  /* 0x0000000d0200720c */ /* 0x000fe40003f86270 */
[----:B------:R-:W-:-:S02]  /*6d40*/  IADD3 R2, R0, 0x31, RZ ;  /* 0x0000003100027810 */ /* 0x000fc40007ffe0ff */
[----:B------:R-:W-:Y:S01]  /*6d50*/  FSEL R79, R30, -INF , !P5 ;  /* 0xff8000001e4f7808 */ /* 0x000fe20006800000 */
[----:B------:R-:W-:Y:S01]  /*6d60*/  IMAD.MOV.U32 R103, RZ, RZ, R75 ;  /* 0x000000ffff677224 */ /* 0x000fe200078e004b */
[----:B------:R-:W-:Y:S01]  /*6d70*/  FSEL R81, R31, -INF , !P0 ;  /* 0xff8000001f517808 */ /* 0x000fe20004000000 */
[----:B------:R-:W-:Y:S01]  /*6d80*/  IMAD.MOV.U32 R102, RZ, RZ, R74 ;  /* 0x000000ffff667224 */ /* 0x000fe200078e004a */
[C---:B------:R-:W-:Y:S01]  /*6d90*/  ISETP.GE.AND P5, PT, R2.reuse, R14, PT ;  /* 0x0000000e0200720c */ /* 0x040fe20003fa6270 */
[----:B------:R-:W-:Y:S01]  /*6da0*/  IMAD.MOV.U32 R100, RZ, RZ, R72 ;  /* 0x000000ffff647224 */ /* 0x000fe200078e0048 */
[----:B------:R-:W-:Y:S01]  /*6db0*/  ISETP.GE.AND P0, PT, R2, R15, PT ;  /* 0x0000000f0200720c */ /* 0x000fe20003f06270 */
[----:B------:R-:W-:Y:S01]  /*6dc0*/  IMAD.MOV.U32 R101, RZ, RZ, R73 ;  /* 0x000000ffff657224 */ /* 0x000fe200078e0049 */
[----:B------:R-:W-:Y:S02]  /*6dd0*/  FSEL R56, R24, -INF , !P1 ;  /* 0xff80000018387808 */ /* 0x000fe40004800000 */
[----:B------:R-:W-:-:S02]  /*6de0*/  FSEL R54, R25, -INF , !P5 ;  /* 0xff80000019367808 */ /* 0x000fc40006800000 */
[----:B------:R-:W-:Y:S02]  /*6df0*/  FSEL R78, R26, -INF , !P3 ;  /* 0xff8000001a4e7808 */ /* 0x000fe40005800000 */
[----:B------:R-:W-:Y:S02]  /*6e00*/  FSEL R80, R27, -INF , !P0 ;  /* 0xff8000001b507808 */ /* 0x000fe40004000000 */
[----:B------:R-:W2:Y:S01]  /*6e10*/  LDSM.16.M88.4 R24, [R212] ;  /* 0x00000000d418783b */ /* 0x000ea20000000200 */
[----:B------:R-:W-:Y:S02]  /*6e20*/  FSEL R57, R29, -INF , !P6 ;  /* 0xff8000001d397808 */ /* 0x000fe40007000000 */
[C---:B------:R-:W-:Y:S01]  /*6e30*/  ISETP.GE.AND P6, PT, R2.reuse, R12, PT ;  /* 0x0000000c0200720c */ /* 0x040fe20003fc6270 */
[----:B-1----:R-:W-:Y:S01]  /*6e40*/  HMMA.16816.F32.BF16 R20, R8, R16, R112 ;  /* 0x000000100814723c */ /* 0x002fe20000041870 */
        /* <DEDUP_REMOVED lines=11> */
[----:B------:R-:W-:Y:S02]  /*6f00*/  ISETP.GE.AND P0, PT, R2, R13, PT ;  /* 0x0000000d0200720c */ /* 0x000fe40003f06270 */
[----:B------:R-:W-:Y:S02]  /*6f10*/  FSEL R112, R33, -INF , !P6 ;  /* 0xff80000021707808 */ /* 0x000fe40007000000 */
[----:B------:R-:W-:Y:S02]  /*6f20*/  FSEL R118, R34, -INF , !P4 ;  /* 0xff80000022767808 */ /* 0x000fe40006000000 */
[C---:B------:R-:W-:Y:S01]  /*6f30*/  ISETP.GE.AND P6, PT, R2.reuse, R14, PT ;  /* 0x0000000e0200720c */ /* 0x040fe20003fc6270 */
[----:B------:R-:W-:Y:S01]  /*6f40*/  HMMA.16816.F32.BF16 R32, R4, R18, R172 ;  /* 0x000000120420723c */ /* 0x000fe200000418ac */
[----:B------:R-:W-:-:S02]  /*6f50*/  ISETP.GE.AND P1, PT, R2, R15, PT ;  /* 0x0000000f0200720c */ /* 0x000fc40003f26270 */
[----:B------:R-:W-:Y:S02]  /*6f60*/  ISETP.GE.AND P4, PT, R2, R12, PT ;  /* 0x0000000c0200720c */ /* 0x000fe40003f86270 */
[----:B------:R-:W-:Y:S02]  /*6f70*/  IADD3 R2, R0, 0x40, RZ ;  /* 0x0000004000027810 */ /* 0x000fe40007ffe0ff */
[----:B------:R-:W-:Y:S01]  /*6f80*/  FSEL R51, R36, -INF , !P3 ;  /* 0xff80000024337808 */ /* 0x000fe20005800000 */
[----:B-1----:R-:W-:Y:S01]  /*6f90*/  HMMA.16816.F32.BF16 R28, R4, R16, R124 ;  /* 0x00000010041c723c */ /* 0x002fe2000004187c */
[----:B------:R-:W-:Y:S02]  /*6fa0*/  FSEL R53, R37, -INF , !P6 ;  /* 0xff80000025357808 */ /* 0x000fe40007000000 */
[----:B------:R-:W-:Y:S02]  /*6fb0*/  FSEL R75, R38, -INF , !P5 ;  /* 0xff800000264b7808 */ /* 0x000fe40006800000 */
[----:B------:R-:W-:-:S02]  /*6fc0*/  FSEL R77, R39, -INF , !P1 ;  /* 0xff800000274d7808 */ /* 0x000fc40004800000 */
[----:B------:R-:W-:Y:S01]  /*6fd0*/  FSEL R16, R43, -INF , !P0 ;  /* 0xff8000002b107808 */ /* 0x000fe20004000000 */
[C---:B------:R-:W-:Y:S01]  /*6fe0*/  HMMA.16816.F32.BF16 R36, R8.reuse, R18, R120 ;  /* 0x000000120824723c */ /* 0x040fe20000041878 */
[----:B------:R-:W-:Y:S02]  /*6ff0*/  FSEL R124, R42, -INF , !P2 ;  /* 0xff8000002a7c7808 */ /* 0x000fe40005000000 */
[----:B------:R-:W-:Y:S01]  /*7000*/  FSEL R107, R41, -INF , !P4 ;  /* 0xff800000296b7808 */ /* 0x000fe20006000000 */
[----:B------:R-:W-:Y:S01]  /*7010*/  STL [R1+0x18], R16 ;  /* 0x0000181001007387 */ /* 0x000fe20000100800 */
[C---:B------:R-:W-:Y:S02]  /*7020*/  ISETP.GE.AND P0, PT, R2.reuse, R14, PT ;  /* 0x0000000e0200720c */ /* 0x040fe40003f06270 */
[C---:B------:R-:W-:Y:S01]  /*7030*/  ISETP.GE.AND P4, PT, R2.reuse, R15, PT ;  /* 0x0000000f0200720c */ /* 0x040fe20003f86270 */
[----:B------:R-:W1:Y:S01]  /*7040*/  LDSM.16.M88.4 R16, [R211] ;  /* 0x00000000d310783b */ /* 0x000e620000000200 */
[C---:B------:R-:W-:Y:S01]  /*7050*/  ISETP.GE.AND P2, PT, R2.reuse, R12, PT ;  /* 0x0000000c0200720c */ /* 0x040fe20003f46270 */
[----:B--2---:R-:W-:Y:S01]  /*7060*/  HMMA.16816.F32.BF16 R40, R8, R24, R132 ;  /* 0x000000180828723c */ /* 0x004fe20000041884 */
[----:B------:R-:W-:-:S02]  /*7070*/  ISETP.GE.AND P3, PT, R2, R13, PT ;  /* 0x0000000d0200720c */ /* 0x000fc40003f66270 */
[----:B------:R-:W-:Y:S02]  /*7080*/  IADD3 R2, R0, 0x41, RZ ;  /* 0x0000004100027810 */ /* 0x000fe40007ffe0ff */
[----:B------:R-:W-:Y:S02]  /*7090*/  FSEL R52, R20, -INF , !P0 ;  /* 0xff80000014347808 */ /* 0x000fe40004000000 */
[C---:B------:R-:W-:Y:S02]  /*70a0*/  ISETP.GE.AND P5, PT, R2.reuse, R14, PT ;  /* 0x0000000e0200720c */ /* 0x040fe40003fa6270 */
[----:B------:R-:W-:Y:S02]  /*70b0*/  ISETP.GE.AND P1, PT, R2, R15, PT ;  /* 0x0000000f0200720c */ /* 0x000fe40003f26270 */
[----:B------:R-:W-:Y:S02]  /*70c0*/  FSEL R50, R21, -INF , !P5 ;  /* 0xff80000015327808 */ /* 0x000fe40006800000 */
[----:B------:R-:W-:-:S02]  /*70d0*/  FSEL R74, R22, -INF , !P4 ;  /* 0xff800000164a7808 */ /* 0x000fc40006000000 */
[----:B------:R-:W-:Y:S02]  /*70e0*/  FSEL R76, R23, -INF , !P1 ;  /* 0xff800000174c7808 */ /* 0x000fe40004800000 */
[C---:B------:R-:W-:Y:S01]  /*70f0*/  ISETP.GE.AND P6, PT, R2.reuse, R12, PT ;  /* 0x0000000c0200720c */ /* 0x040fe20003fc6270 */
[----:B------:R-:W2:Y:S01]  /*7100*/  LDSM.16.M88.4 R20, [R210] ;  /* 0x00000000d214783b */ /* 0x000ea20000000200 */
[----:B------:R-:W-:Y:S01]  /*7110*/  ISETP.GE.AND P0, PT, R2, R13, PT ;  /* 0x0000000d0200720c */ /* 0x000fe20003f06270 */
[----:B------:R-:W-:-:S04]  /*7120*/  DEPBAR.LE SB0, 0x0 ;  /* 0x000080000000791a */ /* 0x000fc80000000000 */
[----:B------:R-:W-:Y:S02]  /*7130*/  IADD3 R2, R0, 0x48, RZ ;  /* 0x0000004800027810 */ /* 0x000fe40007ffe0ff */
[----:B------:R-:W-:Y:S01]  /*7140*/  FSEL R119, R28, -INF , !P2 ;  /* 0xff8000001c777808 */ /* 0x000fe20005000000 */
[----:B------:R-:W-:Y:S01]  /*7150*/  BAR.SYNC.DEFER_BLOCKING 0x0 ;  /* 0x0000000000007b1d */ /* 0x000fe20000010000 */
[C---:B------:R-:W-:Y:S02]  /*7160*/  ISETP.GE.AND P1, PT, R2.reuse, R12, PT ;  /* 0x0000000c0200720c */ /* 0x040fe40003f26270 */
[C---:B------:R-:W-:Y:S02]  /*7170*/  ISETP.GE.AND P4, PT, R2.reuse, R14, PT ;  /* 0x0000000e0200720c */ /* 0x040fe40003f86270 */
[C---:B------:R-:W-:Y:S02]  /*7180*/  ISETP.GE.AND P5, PT, R2.reuse, R15, PT ;  /* 0x0000000f0200720c */ /* 0x040fe40003fa6270 */
[----:B------:R-:W-:-:S02]  /*7190*/  ISETP.GE.AND P2, PT, R2, R13, PT ;  /* 0x0000000d0200720c */ /* 0x000fc40003f46270 */
[----:B------:R-:W-:Y:S02]  /*71a0*/  IADD3 R2, R0, 0x49, RZ ;  /* 0x0000004900027810 */ /* 0x000fe40007ffe0ff */
[----:B------:R-:W-:Y:S02]  /*71b0*/  FSEL R121, R29, -INF , !P6 ;  /* 0xff8000001d797808 */ /* 0x000fe40007000000 */
[----:B------:R-:W-:Y:S02]  /*71c0*/  FSEL R133, R30, -INF , !P3 ;  /* 0xff8000001e857808 */ /* 0x000fe40005800000 */
[----:B------:R-:W-:Y:S02]  /*71d0*/  FSEL R172, R31, -INF , !P0 ;  /* 0xff8000001fac7808 */ /* 0x000fe40004000000 */
[----:B------:R-:W-:Y:S01]  /*71e0*/  FSEL R122, R32, -INF , !P1 ;  /* 0xff800000207a7808 */ /* 0x000fe20004800000 */
[----:B------:R-:W-:Y:S01]  /*71f0*/  HMMA.16816.F32.BF16 R28, R4, R24, R180 ;  /* 0x00000018041c723c */ /* 0x000fe200000418b4 */
[----:B------:R-:W-:-:S02]  /*7200*/  ISETP.GE.AND P3, PT, R2, R12, PT ;  /* 0x0000000c0200720c */ /* 0x000fc40003f66270 */
[----:B------:R-:W-:Y:S02]  /*7210*/  ISETP.GE.AND P1, PT, R2, R13, PT ;  /* 0x0000000d0200720c */ /* 0x000fe40003f26270 */
[----:B------:R-:W-:Y:S02]  /*7220*/  FSEL R135, R34, -INF , !P2 ;  /* 0xff80000022877808 */ /* 0x000fe40005000000 */
[----:B------:R-:W-:Y:S01]  /*7230*/  FSEL R120, R33, -INF , !P3 ;  /* 0xff80000021787808 */ /* 0x000fe20005800000 */
[----:B------:R-:W-:Y:S01]  /*7240*/  IMAD.MOV.U32 R181, RZ, RZ, R70 ;  /* 0x000000ffffb57224 */ /* 0x000fe200078e0046 */
[----:B------:R-:W-:Y:S01]  /*7250*/  FSEL R173, R35, -INF , !P1 ;  /* 0xff80000023ad7808 */ /* 0x000fe20004800000 */
[----:B------:R-:W-:Y:S01]  /*7260*/  IMAD.MOV.U32 R182, RZ, RZ, R71 ;  /* 0x000000ffffb67224 */ /* 0x000fe200078e0047 */
[C---:B------:R-:W-:Y:S01]  /*7270*/  ISETP.GE.AND P6, PT, R2.reuse, R14, PT ;  /* 0x0000000e0200720c */ /* 0x040fe20003fc6270 */
[----:B------:R-:W-:Y:S01]  /*7280*/  HMMA.16816.F32.BF16 R32, R4, R26, R192 ;  /* 0x0000001a0420723c */ /* 0x000fe200000418c0 */
[----:B------:R-:W-:Y:S01]  /*7290*/  ISETP.GE.AND P0, PT, R2, R15, PT ;  /* 0x0000000f0200720c */ /* 0x000fe20003f06270 */
[----:B------:R-:W-:Y:S01]  /*72a0*/  IMAD.MOV.U32 R180, RZ, RZ, R68 ;  /* 0x000000ffffb47224 */ /* 0x000fe200078e0044 */
[----:B------:R-:W-:Y:S01]  /*72b0*/  IADD3 R2, R0, 0x50, RZ ;  /* 0x0000005000027810 */ /* 0x000fe20007ffe0ff */
[----:B------:R-:W-:Y:S01]  /*72c0*/  IMAD.MOV.U32 R183, RZ, RZ, R66 ;  /* 0x000000ffffb77224 */ /* 0x000fe200078e0042 */
[----:B------:R-:W-:-:S02]  /*72d0*/  FSEL R48, R36, -INF , !P4 ;  /* 0xff80000024307808 */ /* 0x000fc40006000000 */
[C---:B------:R-:W-:Y:S02]  /*72e0*/  ISETP.GE.AND P1, PT, R2.reuse, R14, PT ;  /* 0x0000000e0200720c */ /* 0x040fe40003f26270 */
[C---:B------:R-:W-:Y:S02]  /*72f0*/  ISETP.GE.AND P2, PT, R2.reuse, R15, PT ;  /* 0x0000000f0200720c */ /* 0x040fe40003f46270 */
[C---:B------:R-:W-:Y:S02]  /*7300*/  ISETP.GE.AND P3, PT, R2.reuse, R12, PT ;  /* 0x0000000c0200720c */ /* 0x040fe40003f66270 */
[----:B------:R-:W-:Y:S02]  /*7310*/  ISETP.GE.AND P4, PT, R2, R13, PT ;  /* 0x0000000d0200720c */ /* 0x000fe40003f86270 */
[----:B------:R-:W-:Y:S02]  /*7320*/  IADD3 R2, R0, 0x51, RZ ;  /* 0x0000005100027810 */ /* 0x000fe40007ffe0ff */
[----:B------:R-:W-:-:S02]  /*7330*/  FSEL R49, R37, -INF , !P6 ;  /* 0xff80000025317808 */ /* 0x000fc40007000000 */
[----:B------:R-:W-:Y:S02]  /*7340*/  FSEL R73, R38, -INF , !P5 ;  /* 0xff80000026497808 */ /* 0x000fe40006800000 */
[----:B------:R-:W-:Y:S02]  /*7350*/  FSEL R72, R39, -INF , !P0 ;  /* 0xff80000027487808 */ /* 0x000fe40004000000 */
[C---:B------:R-:W-:Y:S01]  /*7360*/  ISETP.GE.AND P5, PT, R2.reuse, R14, PT ;  /* 0x0000000e0200720c */ /* 0x040fe20003fa6270 */
[----:B------:R-:W-:Y:S01]  /*7370*/  HMMA.16816.F32.BF16 R36, R8, R26, R176 ;  /* 0x0000001a0824723c */ /* 0x000fe200000418b0 */
[----:B------:R-:W-:Y:S02]  /*7380*/  ISETP.GE.AND P0, PT, R2, R15, PT ;  /* 0x0000000f0200720c */ /* 0x000fe40003f06270 */
[----:B------:R-:W-:Y:S02]  /*7390*/  FSEL R47, R40, -INF , !P1 ;  /* 0xff800000282f7808 */ /* 0x000fe40004800000 */
[----:B------:R-:W-:-:S02]  /*73a0*/  FSEL R46, R41, -INF , !P5 ;  /* 0xff800000292e7808 */ /* 0x000fc40006800000 */
[----:B------:R-:W-:Y:S01]  /*73b0*/  FSEL R71, R42, -INF , !P2 ;  /* 0xff8000002a477808 */ /* 0x000fe20005000000 */
[-C--:B-1----:R-:W-:Y:S01]  /*73c0*/  HMMA.16816.F32.BF16 R24, R4, R16.reuse, R220 ;  /* 0x000000100418723c */ /* 0x082fe200000418dc */
[----:B------:R-:W-:Y:S02]  /*73d0*/  FSEL R70, R43, -INF , !P0 ;  /* 0xff8000002b467808 */ /* 0x000fe40004000000 */
[C---:B------:R-:W-:Y:S02]  /*73e0*/  ISETP.GE.AND P6, PT, R2.reuse, R12, PT ;  /* 0x0000000c0200720c */ /* 0x040fe40003fc6270 */
[----:B------:R-:W-:Y:S02]  /*73f0*/  ISETP.GE.AND P1, PT, R2, R13, PT ;  /* 0x0000000d0200720c */ /* 0x000fe40003f26270 */
[----:B------:R-:W-:Y:S01]  /*7400*/  IADD3 R2, R0, 0x58, RZ ;  /* 0x0000005800027810 */ /* 0x000fe20007ffe0ff */
[----:B------:R-:W-:Y:S01]  /*7410*/  HMMA.16816.F32.BF16 R40, R8, R16, R184 ;  /* 0x000000100828723c */ /* 0x000fe200000418b8 */
        /* <DEDUP_REMOVED lines=9> */
[----:B------:R-:W-:Y:S01]  /*74b0*/  FSEL R134, R32, -INF , !P0 ;  /* 0xff80000020867808 */ /* 0x000fe20004000000 */
[----:B--2---:R-:W-:Y:S01]  /*74c0*/  HMMA.16816.F32.BF16 R28, R8, R20, R188 ;  /* 0x00000014081c723c */ /* 0x004fe200000418bc */
[C---:B------:R-:W-:Y:S02]  /*74d0*/  ISETP.GE.AND P4, PT, R2.reuse, R12, PT ;  /* 0x0000000c0200720c */ /* 0x040fe40003f86270 */
[----:B------:R-:W-:Y:S02]  /*74e0*/  ISETP.GE.AND P0, PT, R2, R13, PT ;  /* 0x0000000d0200720c */ /* 0x000fe40003f06270 */
[----:B------:R-:W-:-:S02]  /*74f0*/  FSEL R176, R34, -INF , !P3 ;  /* 0xff80000022b07808 */ /* 0x000fc40005800000 */
[----:B------:R-:W-:Y:S02]  /*7500*/  FSEL R127, R33, -INF , !P4 ;  /* 0xff800000217f7808 */ /* 0x000fe40006000000 */
[----:B------:R-:W-:Y:S02]  /*7510*/  FSEL R174, R35, -INF , !P0 ;  /* 0xff80000023ae7808 */ /* 0x000fe40004000000 */
[C---:B------:R-:W-:Y:S01]  /*7520*/  ISETP.GE.AND P6, PT, R2.reuse, R14, PT ;  /* 0x0000000e0200720c */ /* 0x040fe20003fc6270 */
[----:B------:R-:W-:Y:S01]  /*7530*/  HMMA.16816.F32.BF16 R32, R4, R20, R236 ;  /* 0x000000140420723c */ /* 0x000fe200000418ec */
[----:B------:R-:W-:Y:S02]  /*7540*/  ISETP.GE.AND P1, PT, R2, R15, PT ;  /* 0x0000000f0200720c */ /* 0x000fe40003f26270 */
[----:B------:R-:W-:Y:S02]  /*7550*/  IADD3 R2, R0, 0x60, RZ ;  /* 0x0000006000027810 */ /* 0x000fe40007ffe0ff */
[----:B------:R-:W-:-:S02]  /*7560*/  FSEL R45, R36, -INF , !P2 ;  /* 0xff800000242d7808 */ /* 0x000fc40005000000 */
[----:B------:R-:W-:Y:S02]  /*7570*/  FSEL R44, R37, -INF , !P6 ;  /* 0xff800000252c7808 */ /* 0x000fe40007000000 */
[----:B------:R-:W-:Y:S02]  /*7580*/  FSEL R66, R38, -INF , !P5 ;  /* 0xff80000026427808 */ /* 0x000fe40006800000 */
[----:B------:R-:W-:Y:S02]  /*7590*/  FSEL R68, R39, -INF , !P1 ;  /* 0xff80000027447808 */ /* 0x000fe40004800000 */
[C---:B------:R-:W-:Y:S01]  /*75a0*/  ISETP.GE.AND P0, PT, R2.reuse, R14, PT ;  /* 0x0000000e0200720c */ /* 0x040fe20003f06270 */
[----:B------:R-:W-:Y:S01]  /*75b0*/  HMMA.16816.F32.BF16 R36, R4, R18, R180 ;  /* 0x000000120424723c */ /* 0x000fe200000418b4 */
[C---:B------:R-:W-:Y:S02]  /*75c0*/  ISETP.GE.AND P3, PT, R2.reuse, R15, PT ;  /* 0x0000000f0200720c */ /* 0x040fe40003f66270 */
[----:B------:R-:W-:-:S02]  /*75d0*/  ISETP.GE.AND P4, PT, R2, R12, PT ;  /* 0x0000000c0200720c */ /* 0x000fc40003f86270 */
[----:B------:R-:W-:Y:S02]  /*75e0*/  ISETP.GE.AND P2, PT, R2, R13, PT ;  /* 0x0000000d0200720c */ /* 0x000fe40003f46270 */
[----:B------:R-:W-:Y:S01]  /*75f0*/  IADD3 R2, R0, 0x61, RZ ;  /* 0x0000006100027810 */ /* 0x000fe20007ffe0ff */
[----:B------:R-:W-:Y:S01]  /*7600*/  HMMA.16816.F32.BF16 R16, R8, R18, R228 ;  /* 0x000000120810723c */ /* 0x000fe200000418e4 */
[----:B------:R-:W-:Y:S01]  /*7610*/  FSEL R40, R40, -INF , !P0 ;  /* 0xff80000028287808 */ /* 0x000fe20004000000 */
[----:B------:R-:W-:Y:S01]  /*7620*/  IMAD.MOV.U32 R183, RZ, RZ, R87 ;  /* 0x000000ffffb77224 */ /* 0x000fe200078e0057 */
[C---:B------:R-:W-:Y:S02]  /*7630*/  ISETP.GE.AND P6, PT, R2.reuse, R14, PT ;  /* 0x0000000e0200720c */ /* 0x040fe40003fc6270 */
[C---:B------:R-:W-:Y:S02]  /*7640*/  ISETP.GE.AND P1, PT, R2.reuse, R15, PT ;  /* 0x0000000f0200720c */ /* 0x040fe40003f26270 */
[C---:B------:R-:W-:Y:S01]  /*7650*/  ISETP.GE.AND P5, PT, R2.reuse, R12, PT ;  /* 0x0000000c0200720c */ /* 0x040fe20003fa6270 */
[----:B------:R-:W-:Y:S01]  /*7660*/  HMMA.16816.F32.BF16 R4, R4, R22, R100 ;  /* 0x000000160404723c */ /* 0x000fe20000041864 */
[----:B------:R-:W-:-:S02]  /*7670*/  ISETP.GE.AND P0, PT, R2, R13, PT ;  /* 0x0000000d0200720c */ /* 0x000fc40003f06270 */
[----:B------:R-:W-:Y:S02]  /*7680*/  IADD3 R2, R0, 0x70, RZ ;  /* 0x0000007000027810 */ /* 0x000fe40007ffe0ff */
[----:B------:R-:W-:Y:S02]  /*7690*/  FSEL R41, R41, -INF , !P6 ;  /* 0xff80000029297808 */ /* 0x000fe40007000000 */
[----:B------:R-:W-:Y:S01]  /*76a0*/  FSEL R42, R42, -INF , !P3 ;  /* 0xff8000002a2a7808 */ /* 0x000fe20005800000 */
[----:B------:R-:W-:Y:S01]  /*76b0*/  HMMA.16816.F32.BF16 R8, R8, R22, R224 ;  /* 0x000000160808723c */ /* 0x000fe200000418e0 */
[----:B------:R-:W-:Y:S02]  /*76c0*/  FSEL R86, R43, -INF , !P1 ;  /* 0xff8000002b567808 */ /* 0x000fe40004800000 */
[----:B------:R-:W-:Y:S02]  /*76d0*/  FSEL R115, R24, -INF , !P4 ;  /* 0xff80000018737808 */ /* 0x000fe40006000000 */
        /* <DEDUP_REMOVED lines=8> */
[----:B------:R-:W-:Y:S02]  /*7760*/  FSEL R21, R28, -INF , !P3 ;  /* 0xff8000001c157808 */ /* 0x000fe40005800000 */
        /* <DEDUP_REMOVED lines=24> */
[----:B------:R-:W-:Y:S02]  /*78f0*/  ISETP.GE.AND P0, PT, R2, R13, PT ;  /* 0x0000000d0200720c */ /* 0x000fe40003f06270 */
[----:B------:R-:W-:Y:S02]  /*7900*/  IADD3 R0, R0, 0x79, RZ ;  /* 0x0000007900007810 */ /* 0x000fe40007ffe0ff */
[----:B------:R-:W-:Y:S02]  /*7910*/  FSEL R101, R6, -INF , !P0 ;  /* 0xff80000006657808 */ /* 0x000fe40004000000 */
[----:B------:R-:W-:-:S02]  /*7920*/  ISETP.NE.AND P0, PT, R183, 0x2, PT ;  /* 0x00000002b700780c */ /* 0x000fc40003f05270 */
[----:B------:R-:W-:Y:S02]  /*7930*/  FSEL R103, R39, -INF , !P1 ;  /* 0xff80000027677808 */ /* 0x000fe40004800000 */
[----:B------:R-:W-:Y:S02]  /*7940*/  FSEL R16, R16, -INF , !P2 ;  /* 0xff80000010107808 */ /* 0x000fe40005000000 */
[-C--:B------:R-:W-:Y:S02]  /*7950*/  ISETP.GE.AND P1, PT, R2, R12.reuse, PT ;  /* 0x0000000c0200720c */ /* 0x080fe40003f26270 */
[----:B------:R-:W-:Y:S02]  /*7960*/  ISETP.GE.AND P2, PT, R0, R12, PT ;  /* 0x0000000c0000720c */ /* 0x000fe40003f46270 */
[----:B------:R-:W-:Y:S02]  /*7970*/  FSEL R104, R38, -INF , !P6 ;  /* 0xff80000026687808 */ /* 0x000fe40007000000 */
[----:B------:R-:W-:-:S02]  /*7980*/  FSEL R94, R37, -INF , !P5 ;  /* 0xff800000255e7808 */ /* 0x000fc40006800000 */
[----:B------:R-:W-:Y:S02]  /*7990*/  FSEL R17, R17, -INF , !P3 ;  /* 0xff80000011117808 */ /* 0x000fe40005800000 */
[----:B------:R-:W-:Y:S02]  /*79a0*/  FSEL R93, R4, -INF , !P1 ;  /* 0xff800000045d7808 */ /* 0x000fe40004800000 */
[----:B------:R-:W-:Y:S02]  /*79b0*/  FSEL R92, R5, -INF , !P2 ;  /* 0xff800000055c7808 */ /* 0x000fe40005000000 */
[-C--:B------:R-:W-:Y:S02]  /*79c0*/  ISETP.GE.AND P6, PT, R2, R14.reuse, PT ;  /* 0x0000000e0200720c */ /* 0x080fe40003fc6270 */
[----:B------:R-:W-:Y:S02]  /*79d0*/  ISETP.GE.AND P5, PT, R0, R14, PT ;  /* 0x0000000e0000720c */ /* 0x000fe40003fa6270 */
[----:B------:R-:W-:-:S02]  /*79e0*/  ISETP.GE.AND P3, PT, R2, R15, PT ;  /* 0x0000000f0200720c */ /* 0x000fc40003f66270 */
[C---:B------:R-:W-:Y:S02]  /*79f0*/  ISETP.GE.AND P1, PT, R0.reuse, R13, PT ;  /* 0x0000000d0000720c */ /* 0x040fe40003f26270 */
[----:B------:R-:W-:Y:S02]  /*7a00*/  ISETP.GE.AND P2, PT, R0, R15, PT ;  /* 0x0000000f0000720c */ /* 0x000fe40003f46270 */
[----:B------:R-:W-:Y:S02]  /*7a10*/  FSEL R100, R7, -INF , !P1 ;  /* 0xff80000007647808 */ /* 0x000fe40004800000 */
[----:B------:R-:W-:Y:S02]  /*7a20*/  FSEL R90, R19, -INF , !P4 ;  /* 0xff800000135a7808 */ /* 0x000fe40006000000 */
[----:B------:R-:W-:Y:S02]  /*7a30*/  FSEL R12, R8, -INF , !P6 ;  /* 0xff800000080c7808 */ /* 0x000fe40007000000 */
[----:B------:R-:W-:-:S02]  /*7a40*/  FSEL R13, R9, -INF , !P5 ;  /* 0xff800000090d7808 */ /* 0x000fc40006800000 */
[----:B------:R-:W-:Y:S02]  /*7a50*/  FSEL R89, R10, -INF , !P3 ;  /* 0xff8000000a597808 */ /* 0x000fe40005800000 */
[----:B------:R-:W-:Y:S01]  /*7a60*/  FSEL R91, R11, -INF , !P2 ;  /* 0xff8000000b5b7808 */ /* 0x000fe20005000000 */
[----:B------:R-:W-:Y:S05]  /*7a70*/  @!P0 BRA `(.L_x_16) ;  /* 0x000001c000008947 */ /* 0x000fea0003800000 */
[----:B------:R-:W-:Y:S01]  /*7a80*/  IADD3 R0, R183, -0x3, RZ ;  /* 0xfffffffdb7007810 */ /* 0x000fe20007ffe0ff */
[----:B------:R-:W-:Y:S02]  /*7a90*/  IMAD.MOV.U32 R182, RZ, RZ, c[0x0][0x198] ;  /* 0x00006600ffb67624 */ /* 0x000fe400078e00ff */
[----:B------:R-:W-:Y:S01]  /*7aa0*/  IMAD.MOV.U32 R181, RZ, RZ, c[0x0][0x19c] ;  /* 0x00006700ffb57624 */ /* 0x000fe200078e00ff */
[----:B------:R-:W-:Y:S01]  /*7ab0*/  SHF.R.S32.HI R2, RZ, 0x1f, R0 ;  /* 0x0000001fff027819 */ /* 0x000fe20000011400 */
[----:B------:R-:W-:-:S03]  /*7ac0*/  IMAD.WIDE.U32 R4, R0, c[0x0][0x198], RZ ;  /* 0x0000660000047a25 */ /* 0x000fc600078e00ff */
[----:B------:R-:W-:Y:S01]  /*7ad0*/  SHF.L.U64.HI R11, R182, 0x6, R181 ;  /* 0x00000006b60b7819 */ /* 0x000fe200000102b5 */
[----:B------:R-:W-:Y:S02]  /*7ae0*/  IMAD R2, R2, c[0x0][0x198], RZ ;  /* 0x0000660002027a24 */ /* 0x000fe400078e02ff */
[----:B------:R-:W-:Y:S02]  /*7af0*/  IMAD.SHL.U32 R10, R182, 0x40, RZ ;  /* 0x00000040b60a7824 */ /* 0x000fe400078e00ff */
[----:B------:R-:W-:Y:S01]  /*7b00*/  IMAD R2, R0, c[0x0][0x19c], R2 ;  /* 0x0000670000027a24 */ /* 0x000fe200078e0202 */
[----:B------:R-:W-:-:S03]  /*7b10*/  LEA R0, P0, R4, R248, 0x7 ;  /* 0x000000f804007211 */ /* 0x000fc600078038ff */
[----:B------:R-:W-:Y:S01]  /*7b20*/  IMAD.IADD R2, R5, 0x1, R2 ;  /* 0x0000000105027824 */ /* 0x000fe200078e0202 */
[----:B------:R-:W-:-:S04]  /*7b30*/  LEA R8, P1, R0, c[0x0][0x168], 0x1 ;  /* 0x00005a0000087a11 */ /* 0x000fc800078208ff */
[----:B------:R-:W-:Y:S02]  /*7b40*/  LEA.HI.X R2, R4, R247, R2, 0x7, P0 ;  /* 0x000000f704027211 */ /* 0x000fe400000f3c02 */
[-C--:B------:R-:W-:Y:S02]  /*7b50*/  IADD3 R6, P0, R8, R10.reuse, RZ ;  /* 0x0000000a08067210 */ /* 0x080fe40007f1e0ff */
[----:B------:R-:W-:Y:S02]  /*7b60*/  LEA.HI.X R9, R0, c[0x0][0x16c], R2, 0x1, P1 ;  /* 0x00005b0000097a11 */ /* 0x000fe400008f0c02 */
[----:B------:R-:W-:-:S03]  /*7b70*/  IADD3 R4, P1, R6, R10, RZ ;  /* 0x0000000a06047210 */ /* 0x000fc60007f3e0ff */
[--C-:B------:R-:W-:Y:S01]  /*7b80*/  IMAD.X R7, R9, 0x1, R11.reuse, P0 ;  /* 0x0000000109077824 */ /* 0x100fe200000e060b */
        /* <DEDUP_REMOVED lines=11> */
.L_x_16:
[----:B------:R-:W-:Y:S01]  /*7c40*/  FMNMX.FTZ R0, R138, R69, !PT ;  /* 0x000000458a007209 */ /* 0x000fe20007810000 */
[----:B-1----:R-:W2:Y:S03]  /*7c50*/  LDL.LU R9, [R1+0x14] ;  /* 0x0000140001097983 */ /* 0x002ea60000300800 */
[----:B------:R-:W-:Y:S01]  /*7c60*/  FMNMX.FTZ R0, R108, R0, !PT ;  /* 0x000000006c007209 */ /* 0x000fe20007810000 */
[----:B------:R-:W3:Y:S03]  /*7c70*/  LDL.LU R11, [R1+0x18] ;  /* 0x00001800010b7983 */ /* 0x000ee60000300800 */
[----:B------:R-:W-:Y:S01]  /*7c80*/  FMNMX.FTZ R0, R65, R0, !PT ;  /* 0x0000000041007209 */ /* 0x000fe20007810000 */
[----:B------:R-:W4:Y:S03]  /*7c90*/  LDL.LU R14, [R1+0xc] ;  /* 0x00000c00010e7983 */ /* 0x000f260000300800 */
[----:B------:R-:W-:Y:S01]  /*7ca0*/  FMNMX.FTZ R0, R64, R0, !PT ;  /* 0x0000000040007209 */ /* 0x000fe20007810000 */
[----:B------:R-:W5:Y:S01]  /*7cb0*/  LDL.LU R8, [R1+0x10] ;  /* 0x0000100001087983 */ /* 0x000f620000300800 */
[----:B------:R-:W-:-:S02]  /*7cc0*/  MOV R5, R67 ;  /* 0x0000004300057202 */ /* 0x000fc40000000f00 */
[----:B------:R-:W-:-:S04]  /*7cd0*/  FMNMX.FTZ R0, R63, R0, !PT ;  /* 0x000000003f007209 */ /* 0x000fc80007810000 */
        /* <DEDUP_REMOVED lines=26> */
[----:B------:R-:W-:-:S05]  /*7e80*/  FMNMX.FTZ R0, R13, R0, !PT ;  /* 0x000000000d007209 */ /* 0x000fca0007810000 */
[----:B------:R-:W1:Y:S02]  /*7e90*/  SHFL.BFLY PT, R2, R0, 0x2, 0x1f ;  /* 0x0c401f0000027f89 */ /* 0x000e6400000e0000 */
[----:B-1----:R-:W-:-:S05]  /*7ea0*/  FMNMX.FTZ R0, R0, R2, !PT ;  /* 0x0000000200007209 */ /* 0x002fca0007810000 */
[----:B------:R-:W1:Y:S02]  /*7eb0*/  SHFL.BFLY PT, R2, R0, 0x1, 0x1f ;  /* 0x0c201f0000027f89 */ /* 0x000e6400000e0000 */
[----:B-1----:R-:W-:-:S04]  /*7ec0*/  FMNMX.FTZ R67, R0, R2, !PT ;  /* 0x0000000200437209 */ /* 0x002fc80007810000 */
[C---:B------:R-:W-:Y:S01]  /*7ed0*/  FSETP.NEU.FTZ.AND P3, PT, R67.reuse, -INF , PT ;  /* 0xff8000004300780b */ /* 0x040fe20003f7d000 */
[----:B------:R-:W-:-:S05]  /*7ee0*/  FMUL.FTZ R0, R67, c[0x0][0x23c] ;  /* 0x00008f0043007a20 */ /* 0x000fca0000410000 */
[----:B------:R-:W-:-:S05]  /*7ef0*/  FSEL R0, R0, RZ, P3 ;  /* 0x000000ff00007208 */ /* 0x000fca0001800000 */
[--C-:B------:R-:W-:Y:S02]  /*7f00*/  FFMA.FTZ R2, R69, c[0x0][0x23c], -R0.reuse ;  /* 0x00008f0045027a23 */ /* 0x100fe40000010800 */
[--C-:B------:R-:W-:Y:S02]  /*7f10*/  FFMA.FTZ R4, R63, c[0x0][0x23c], -R0.reuse ;  /* 0x00008f003f047a23 */ /* 0x100fe40000010800 */
[----:B------:R1:W-:Y:S08]  /*7f20*/  MUFU.EX2 R69, R2 ;  /* 0x0000000200457308 */ /* 0x0003f00000000800 */
[----:B------:R1:W1:Y:S02]  /*7f30*/  MUFU.EX2 R15, R4 ;  /* 0x00000004000f7308 */ /* 0x0002640000000800 */
[----:B-1----:R-:W-:-:S06]  /*7f40*/  FFMA.FTZ R2, R108, c[0x0][0x23c], -R0 ;  /* 0x00008f006c027a23 */ /* 0x002fcc0000010800 */
[----:B------:R1:W-:Y:S01]  /*7f50*/  MUFU.EX2 R36, R2 ;  /* 0x0000000200247308 */ /* 0x0003e20000000800 */
[----:B------:R-:W-:-:S07]  /*7f60*/  FFMA.FTZ R4, R62, c[0x0][0x23c], -R0 ;  /* 0x00008f003e047a23 */ /* 0x000fce0000010800 */
[----:B------:R1:W-:Y:S02]  /*7f70*/  MUFU.EX2 R37, R4 ;  /* 0x0000000400257308 */ /* 0x0003e40000000800 */
        /* <DEDUP_REMOVED lines=8> */
[----:B-1----:R-:W-:-:S04]  /*8000*/  FMNMX.FTZ R2, R137, R129, !PT ;  /* 0x0000008189027209 */ /* 0x002fc80007810000 */
[----:B------:R-:W-:-:S04]  /*8010*/  FMNMX.FTZ R2, R130, R2, !PT ;  /* 0x0000000282027209 */ /* 0x000fc80007810000 */
[----:B------:R-:W-:Y:S01]  /*8020*/  FMNMX.FTZ R2, R110, R2, !PT ;  /* 0x000000026e027209 */ /* 0x000fe20007810000 */
[----:B------:R-:W-:-:S03]  /*8030*/  FFMA.FTZ R4, R60, c[0x0][0x23c], -R0 ;  /* 0x00008f003c047a23 */ /* 0x000fc60000010800 */
[----:B------:R-:W-:Y:S01]  /*8040*/  FMNMX.FTZ R2, R128, R2, !PT ;  /* 0x0000000280027209 */ /* 0x000fe20007810000 */
[----:B------:R1:W-:Y:S03]  /*8050*/  MUFU.EX2 R179, R4 ;  /* 0x0000000400b37308 */ /* 0x0003e60000000800 */
[----:B------:R-:W-:-:S04]  /*8060*/  FMNMX.FTZ R2, R109, R2, !PT ;  /* 0x000000026d027209 */ /* 0x000fc80007810000 */
[----:B------:R-:W-:-:S04]  /*8070*/  FMNMX.FTZ R2, R111, R2, !PT ;  /* 0x000000026f027209 */ /* 0x000fc80007810000 */
[----:B------:R-:W-:-:S04]  /*8080*/  FMNMX.FTZ R2, R83, R2, !PT ;  /* 0x0000000253027209 */ /* 0x000fc80007810000 */
[----:B------:R-:W-:Y:S01]  /*8090*/  FMNMX.FTZ R2, R85, R2, !PT ;  /* 0x0000000255027209 */ /* 0x000fe20007810000 */
[----:B-1----:R-:W-:-:S03]  /*80a0*/  FFMA.FTZ R4, R58, c[0x0][0x23c], -R0 ;  /* 0x00008f003a047a23 */ /* 0x002fc60000010800 */
[----:B------:R-:W-:Y:S01]  /*80b0*/  FMNMX.FTZ R2, R82, R2, !PT ;  /* 0x0000000252027209 */ /* 0x000fe20007810000 */
[----:B------:R1:W-:Y:S01]  /*80c0*/  MUFU.EX2 R10, R4 ;  /* 0x00000004000a7308 */ /* 0x0003e20000000800 */
[----:B----4-:R-:W-:Y:S02]  /*80d0*/  MOV R24, R14 ;  /* 0x0000000e00187202 */ /* 0x010fe40000000f00 */
[----:B------:R-:W-:-:S04]  /*80e0*/  FMNMX.FTZ R2, R84, R2, !PT ;  /* 0x0000000254027209 */ /* 0x000fc80007810000 */
[----:B------:R-:W-:-:S04]  /*80f0*/  FMNMX.FTZ R2, R79, R2, !PT ;  /* 0x000000024f027209 */ /* 0x000fc80007810000 */
[----:B------:R-:W-:-:S04]  /*8100*/  FMNMX.FTZ R2, R81, R2, !PT ;  /* 0x0000000251027209 */ /* 0x000fc80007810000 */
[----:B------:R-:W-:Y:S01]  /*8110*/  FMNMX.FTZ R2, R78, R2, !PT ;  /* 0x000000024e027209 */ /* 0x000fe20007810000 */
[----:B-1----:R-:W-:-:S03]  /*8120*/  FFMA.FTZ R4, R55, c[0x0][0x23c], -R0 ;  /* 0x00008f0037047a23 */ /* 0x002fc60000010800 */
[----:B------:R-:W-:Y:S01]  /*8130*/  FMNMX.FTZ R2, R80, R2, !PT ;  /* 0x0000000250027209 */ /* 0x000fe20007810000 */
[----:B------:R1:W-:Y:S03]  /*8140*/  MUFU.EX2 R26, R4 ;  /* 0x00000004001a7308 */ /* 0x0003e60000000800 */
[----:B------:R-:W-:-:S04]  /*8150*/  FMNMX.FTZ R2, R75, R2, !PT ;  /* 0x000000024b027209 */ /* 0x000fc80007810000 */
[----:B------:R-:W-:-:S04]  /*8160*/  FMNMX.FTZ R2, R77, R2, !PT ;  /* 0x000000024d027209 */ /* 0x000fc80007810000 */
[----:B------:R-:W-:-:S04]  /*8170*/  FMNMX.FTZ R2, R74, R2, !PT ;  /* 0x000000024a027209 */ /* 0x000fc80007810000 */
[----:B------:R-:W-:Y:S01]  /*8180*/  FMNMX.FTZ R2, R76, R2, !PT ;  /* 0x000000024c027209 */ /* 0x000fe20007810000 */
[----:B-1----:R-:W-:Y:S01]  /*8190*/  FFMA.FTZ R4, R57, c[0x0][0x23c], -R0 ;  /* 0x00008f0039047a23 */ /* 0x002fe20000010800 */
[----:B------:R-:W-:Y:S02]  /*81a0*/  MOV R57, R15 ;  /* 0x0000000f00397202 */ /* 0x000fe40000000f00 */
[----:B------:R-:W-:Y:S01]  /*81b0*/  FMNMX.FTZ R2, R73, R2, !PT ;  /* 0x0000000249027209 */ /* 0x000fe20007810000 */
[----:B------:R1:W-:Y:S01]  /*81c0*/  MUFU.EX2 R25, R4 ;  /* 0x0000000400197308 */ /* 0x0003e20000000800 */
[----:B---3--:R-:W-:Y:S02]  /*81d0*/  MOV R15, R11 ;  /* 0x0000000b000f7202 */ /* 0x008fe40000000f00 */
        /* <DEDUP_REMOVED lines=13> */
[----:B------:R1:W3:Y:S03]  /*82b0*/  MUFU.EX2 R11, R4 ;  /* 0x00000004000b7308 */ /* 0x0002e60000000800 */
[----:B------:R-:W-:-:S04]  /*82c0*/  FMNMX.FTZ R2, R98, R2, !PT ;  /* 0x0000000262027209 */ /* 0x000fc80007810000 */
[----:B------:R-:W-:-:S04]  /*82d0*/  FMNMX.FTZ R2, R89, R2, !PT ;  /* 0x0000000259027209 */ /* 0x000fc80007810000 */
[----:B------:R-:W-:Y:S01]  /*82e0*/  FMNMX.FTZ R2, R91, R2, !PT ;  /* 0x000000025b027209 */ /* 0x000fe20007810000 */
[----:B-1----:R-:W-:Y:S01]  /*82f0*/  FFMA.FTZ R4, R51, c[0x0][0x23c], -R0 ;  /* 0x00008f0033047a23 */ /* 0x002fe20000010800 */
[----:B------:R-:W-:-:S03]  /*8300*/  MOV R51, R183 ;  /* 0x000000b700337202 */ /* 0x000fc60000000f00 */
[----:B------:R1:W-:Y:S02]  /*8310*/  MUFU.EX2 R18, R4 ;  /* 0x0000000400127308 */ /* 0x0003e40000000800 */
[----:B-1----:R-:W-:-:S06]  /*8320*/  FFMA.FTZ R4, R53, c[0x0][0x23c], -R0 ;  /* 0x00008f0035047a23 */ /* 0x002fcc0000010800 */
[----:B------:R1:W-:Y:S02]  /*8330*/  MUFU.EX2 R22, R4 ;  /* 0x0000000400167308 */ /* 0x0003e40000000800 */
[----:B-1----:R-:W-:-:S06]  /*8340*/  FFMA.FTZ R4, R52, c[0x0][0x23c], -R0 ;  /* 0x00008f0034047a23 */ /* 0x002fcc0000010800 */
[----:B------:R1:W-:Y:S02]  /*8350*/  MUFU.EX2 R33, R4 ;  /* 0x0000000400217308 */ /* 0x0003e40000000800 */
[----:B-1----:R-:W-:Y:S01]  /*8360*/  FFMA.FTZ R4, R50, c[0x0][0x23c], -R0 ;  /* 0x00008f0032047a23 */ /* 0x002fe20000010800 */
[----:B--2---:R-:W-:-:S05]  /*8370*/  MOV R50, R9 ;  /* 0x0000000900327202 */ /* 0x004fca0000000f00 */
[----:B------:R1:W2:Y:S02]  /*8380*/  MUFU.EX2 R9, R4 ;  /* 0x0000000400097308 */ /* 0x0002a40000000800 */
[----:B-1----:R-:W-:Y:S02]  /*8390*/  FFMA.FTZ R4, R48, c[0x0][0x23c], -R0 ;  /* 0x00008f0030047a23 */ /* 0x002fe40000010800 */
[----:B---3--:R-:W-:-:S04]  /*83a0*/  IMAD.MOV.U32 R48, RZ, RZ, R11 ;  /* 0x000000ffff307224 */ /* 0x008fc800078e000b */
[----:B------:R1:W-:Y:S02]  /*83b0*/  MUFU.EX2 R189, R4 ;  /* 0x0000000400bd7308 */ /* 0x0003e40000000800 */
[----:B-1----:R-:W-:Y:S02]  /*83c0*/  FFMA.FTZ R4, R49, c[0x0][0x23c], -R0 ;  /* 0x00008f0031047a23 */ /* 0x002fe40000010800 */
[----:B------:R-:W-:Y:S01]  /*83d0*/  IMAD.MOV.U32 R49, RZ, RZ, R15 ;  /* 0x000000ffff317224 */ /* 0x000fe200078e000f */
[----:B------:R-:W-:-:S03]  /*83e0*/  MOV R15, R5 ;  /* 0x00000005000f7202 */ /* 0x000fc60000000f00 */
[----:B------:R1:W-:Y:S01]  /*83f0*/  MUFU.EX2 R19, R4 ;  /* 0x0000000400137308 */ /* 0x0003e20000000800 */
[----:B------:R-:W3:Y:S01]  /*8400*/  SHFL.BFLY PT, R5, R2, 0x2, 0x1f ;  /* 0x0c401f0002057f89 */ /* 0x000ee200000e0000 */
[----:B-1----:R-:W-:Y:S01]  /*8410*/  FFMA.FTZ R4, R47, c[0x0][0x23c], -R0 ;  /* 0x00008f002f047a23 */ /* 0x002fe20000010800 */
[----:B--2---:R-:W-:-:S05]  /*8420*/  MOV R47, R9 ;  /* 0x00000009002f7202 */ /* 0x004fca0000000f00 */
[----:B------:R1:W-:Y:S01]  /*8430*/  MUFU.EX2 R23, R4 ;  /* 0x0000000400177308 */ /* 0x0003e20000000800 */
[----:B---3--:R-:W-:-:S05]  /*8440*/  FMNMX.FTZ R2, R2, R5, !PT ;  /* 0x0000000502027209 */ /* 0x008fca0007810000 */
[----:B------:R-:W2:Y:S01]  /*8450*/  SHFL.BFLY PT, R5, R2, 0x1, 0x1f ;  /* 0x0c201f0002057f89 */ /* 0x000ea200000e0000 */
[----:B-1----:R-:W-:-:S04]  /*8460*/  FFMA.FTZ R4, R46, c[0x0][0x23c], -R0 ;  /* 0x00008f002e047a23 */ /* 0x002fc80000010800 */
[----:B------:R1:W-:Y:S01]  /*8470*/  MUFU.EX2 R28, R4 ;  /* 0x00000004001c7308 */ /* 0x0003e20000000800 */
[----:B--2---:R-:W-:Y:S01]  /*8480*/  FMNMX.FTZ R63, R2, R5, !PT ;  /* 0x00000005023f7209 */ /* 0x004fe20007810000 */
[--C-:B------:R-:W-:Y:S02]  /*8490*/  FFMA.FTZ R2, R12, c[0x0][0x23c], -R0.reuse ;  /* 0x00008f000c027a23 */ /* 0x100fe40000010800 */
[----:B-1----:R-:W-:Y:S01]  /*84a0*/  FFMA.FTZ R4, R45, c[0x0][0x23c], -R0 ;  /* 0x00008f002d047a23 */ /* 0x002fe20000010800 */
[----:B------:R-:W-:-:S03]  /*84b0*/  FSETP.NEU.FTZ.AND P2, PT, R63, -INF , PT ;  /* 0xff8000003f00780b */ /* 0x000fc60003f5d000 */
[----:B------:R-:W-:Y:S01]  /*84c0*/  MUFU.EX2 R31, R2 ;  /* 0x00000002001f7308 */ /* 0x000fe20000000800 */
[----:B------:R-:W-:-:S07]  /*84d0*/  FFMA.FTZ R5, R13, c[0x0][0x23c], -R0 ;  /* 0x00008f000d057a23 */ /* 0x000fce0000010800 */
[----:B------:R1:W-:Y:S08]  /*84e0*/  MUFU.EX2 R45, R4 ;  /* 0x00000004002d7308 */ /* 0x0003f00000000800 */
[----:B------:R-:W-:Y:S01]  /*84f0*/  MUFU.EX2 R32, R5 ;  /* 0x0000000500207308 */ /* 0x000fe20000000800 */
[----:B-1----:R-:W-:-:S07]  /*8500*/  FFMA.FTZ R4, R44, c[0x0][0x23c], -R0 ;  /* 0x00008f002c047a23 */ /* 0x002fce0000010800 */
        /* <DEDUP_REMOVED lines=11> */
[----:B-1----:R-:W-:-:S06]  /*85c0*/  FFMA.FTZ R4, R20, c[0x0][0x23c], -R0 ;  /* 0x00008f0014047a23 */ /* 0x002fcc0000010800 */
[----:B------:R1:W3:Y:S02]  /*85d0*/  MUFU.EX2 R29, R4 ;  /* 0x00000004001d7308 */ /* 0x0002e40000000800 */
[----:B-1----:R-:W-:-:S04]  /*85e0*/  FMNMX.FTZ R4, R136, R197, !PT ;  /* 0x000000c588047209 */ /* 0x002fc80007810000 */
[----:B------:R-:W-:-:S04]  /*85f0*/  FMNMX.FTZ R4, R202, R4, !PT ;  /* 0x00000004ca047209 */ /* 0x000fc80007810000 */
[----:B------:R-:W-:Y:S01]  /*8600*/  FMNMX.FTZ R2, R201, R4, !PT ;  /* 0x00000004c9027209 */ /* 0x000fe20007810000 */
[----:B------:R-:W-:-:S03]  /*8610*/  FMUL.FTZ R4, R63, c[0x0][0x23c] ;  /* 0x00008f003f047a20 */ /* 0x000fc60000410000 */
[----:B------:R-:W-:Y:S02]  /*8620*/  FMNMX.FTZ R0, R198, R2, !PT ;  /* 0x00000002c6007209 */ /* 0x000fe40007810000 */
[----:B------:R-:W-:Y:S02]  /*8630*/  FSEL R4, R4, RZ, P2 ;  /* 0x000000ff04047208 */ /* 0x000fe40001000000 */
[----:B------:R-:W-:-:S03]  /*8640*/  FMNMX.FTZ R0, R131, R0, !PT ;  /* 0x0000000083007209 */ /* 0x000fc60007810000 */
[----:B------:R-:W-:Y:S01]  /*8650*/  FFMA.FTZ R2, R129, c[0x0][0x23c], -R4 ;  /* 0x00008f0081027a23 */ /* 0x000fe20000010804 */
[----:B------:R-:W-:-:S03]  /*8660*/  FMNMX.FTZ R0, R196, R0, !PT ;  /* 0x00000000c4007209 */ /* 0x000fc60007810000 */
[----:B------:R1:W-:Y:S01]  /*8670*/  MUFU.EX2 R220, R2 ;  /* 0x0000000200dc7308 */ /* 0x0003e20000000800 */
[----:B------:R-:W-:Y:S01]  /*8680*/  FMNMX.FTZ R5, R139, R0, !PT ;  /* 0x000000008b057209 */ /* 0x000fe20007810000 */
[----:B------:R-:W-:-:S03]  /*8690*/  FFMA.FTZ R0, R130, c[0x0][0x23c], -R4 ;  /* 0x00008f0082007a23 */ /* 0x000fc60000010804 */
[----:B------:R-:W-:-:S03]  /*86a0*/  FMNMX.FTZ R5, R88, R5, !PT ;  /* 0x0000000558057209 */ /* 0x000fc60007810000 */
[----:B------:R4:W-:Y:S01]  /*86b0*/  MUFU.EX2 R221, R0 ;  /* 0x0000000000dd7308 */ /* 0x0009e20000000800 */
[----:B-1----:R-:W-:-:S04]  /*86c0*/  FMNMX.FTZ R2, R3, R199, !PT ;  /* 0x000000c703027209 */ /* 0x002fc80007810000 */
[----:B----4-:R-:W-:Y:S02]  /*86d0*/  FMNMX.FTZ R0, R219, R2, !PT ;  /* 0x00000002db007209 */ /* 0x010fe40007810000 */
[----:B------:R-:W-:Y:S01]  /*86e0*/  FMNMX.FTZ R2, R95, R5, !PT ;  /* 0x000000055f027209 */ /* 0x000fe20007810000 */
        /* <DEDUP_REMOVED lines=15> */
[----:B------:R1:W-:Y:S01]  /*87e0*/  MUFU.EX2 R238, R5 ;  /* 0x0000000500ee7308 */ /* 0x0003e20000000800 */
[----:B------:R-:W-:Y:S02]  /*87f0*/  FMNMX.FTZ R0, R252, R0, !PT ;  /* 0x00000000fc007209 */ /* 0x000fe40007810000 */
[----:B------:R-:W-:Y:S02]  /*8800*/  FMNMX.FTZ R2, R107, R2, !PT ;  /* 0x000000026b027209 */ /* 0x000fe40007810000 */
[----:B-----5:R-:W-:Y:S02]  /*8810*/  FMNMX.FTZ R0, R8, R0, !PT ;  /* 0x0000000008007209 */ /* 0x020fe40007810000 */
[----:B------:R-:W-:Y:S02]  /*8820*/  FMNMX.FTZ R2, R119, R2, !PT ;  /* 0x0000000277027209 */ /* 0x000fe40007810000 */
[----:B------:R-:W-:-:S02]  /*8830*/  FMNMX.FTZ R0, R24, R0, !PT ;  /* 0x0000000018007209 */ /* 0x000fc40007810000 */
[----:B------:R-:W-:Y:S02]  /*8840*/  FMNMX.FTZ R2, R121, R2, !PT ;  /* 0x0000000279027209 */ /* 0x000fe40007810000 */
[----:B------:R-:W-:Y:S02]  /*8850*/  FMNMX.FTZ R0, R15, R0, !PT ;  /* 0x000000000f007209 */ /* 0x000fe40007810000 */
[----:B------:R-:W-:Y:S01]  /*8860*/  FMNMX.FTZ R2, R122, R2, !PT ;  /* 0x000000027a027209 */ /* 0x000fe20007810000 */
[----:B-1----:R-:W-:Y:S01]  /*8870*/  FFMA.FTZ R5, R109, c[0x0][0x23c], -R4 ;  /* 0x00008f006d057a23 */ /* 0x002fe20000010804 */
[----:B------:R-:W-:Y:S02]  /*8880*/  FMNMX.FTZ R0, R118, R0, !PT ;  /* 0x0000000076007209 */ /* 0x000fe40007810000 */
[----:B------:R-:W-:Y:S01]  /*8890*/  FMNMX.FTZ R2, R120, R2, !PT ;  /* 0x0000000278027209 */ /* 0x000fe20007810000 */
[----:B------:R1:W-:Y:S01]  /*88a0*/  MUFU.EX2 R56, R5 ;  /* 0x0000000500387308 */ /* 0x0003e20000000800 */
        /* <DEDUP_REMOVED lines=10> */
[----:B--2---:R-:W-:Y:S01]  /*8950*/  IMAD.MOV.U32 R111, RZ, RZ, R30 ;  /* 0x000000ffff6f7224 */ /* 0x004fe200078e001e */
        /* <DEDUP_REMOVED lines=16> */
[----:B------:R-:W-:Y:S02]  /*8a60*/  MOV R110, R33 ;  /* 0x00000021006e7202 */ /* 0x000fe40000000f00 */
[----:B------:R-:W-:Y:S02]  /*8a70*/  MOV R128, R32 ;  /* 0x0000002000807202 */ /* 0x000fe40000000f00 */
[----:B------:R-:W-:-:S02]  /*8a80*/  MOV R109, R31 ;  /* 0x0000001f006d7202 */ /* 0x000fc40000000f00 */
[----:B---3--:R-:W-:Y:S01]  /*8a90*/  MOV R83, R29 ;  /* 0x0000001d00537202 */ /* 0x008fe20000000f00 */
[----:B-1----:R-:W-:Y:S01]  /*8aa0*/  FFMA.FTZ R5, R85, c[0x0][0x23c], -R4 ;  /* 0x00008f0055057a23 */ /* 0x002fe20000010804 */
[----:B------:R-:W-:-:S03]  /*8ab0*/  MOV R85, R18 ;  /* 0x0000001200557202 */ /* 0x000fc60000000f00 */
[----:B------:R1:W-:Y:S02]  /*8ac0*/  MUFU.EX2 R43, R5 ;  /* 0x00000005002b7308 */ /* 0x0003e40000000800 */
[----:B-1----:R-:W-:Y:S01]  /*8ad0*/  FFMA.FTZ R5, R82, c[0x0][0x23c], -R4 ;  /* 0x00008f0052057a23 */ /* 0x002fe20000010804 */
[----:B------:R-:W-:-:S05]  /*8ae0*/  MOV R82, R28 ;  /* 0x0000001c00527202 */ /* 0x000fca0000000f00 */
[----:B------:R1:W2:Y:S02]  /*8af0*/  MUFU.EX2 R14, R5 ;  /* 0x00000005000e7308 */ /* 0x0002a40000000800 */
[----:B-1----:R-:W-:Y:S01]  /*8b00*/  FFMA.FTZ R5, R84, c[0x0][0x23c], -R4 ;  /* 0x00008f0054057a23 */ /* 0x002fe20000010804 */
[----:B--2---:R-:W-:-:S05]  /*8b10*/  MOV R84, R14 ;  /* 0x0000000e00547202 */ /* 0x004fca0000000f00 */
[----:B------:R1:W-:Y:S02]  /*8b20*/  MUFU.EX2 R27, R5 ;  /* 0x00000005001b7308 */ /* 0x0003e40000000800 */
[----:B-1----:R-:W-:Y:S01]  /*8b30*/  FFMA.FTZ R5, R79, c[0x0][0x23c], -R4 ;  /* 0x00008f004f057a23 */ /* 0x002fe20000010804 */
[----:B------:R-:W-:-:S05]  /*8b40*/  MOV R79, R43 ;  /* 0x0000002b004f7202 */ /* 0x000fca0000000f00 */
[----:B------:R1:W-:Y:S02]  /*8b50*/  MUFU.EX2 R239, R5 ;  /* 0x0000000500ef7308 */ /* 0x0003e40000000800 */
[--C-:B-1----:R-:W-:Y:S01]  /*8b60*/  FFMA.FTZ R5, R81, c[0x0][0x23c], -R4.reuse ;  /* 0x00008f0051057a23 */ /* 0x102fe20000010804 */
[----:B------:R-:W-:Y:S01]  /*8b70*/  MOV R81, R6 ;  /* 0x0000000600517202 */ /* 0x000fe20000000f00 */
[----:B------:R-:W-:Y:S01]  /*8b80*/  FFMA.FTZ R6, R80, c[0x0][0x23c], -R4 ;  /* 0x00008f0050067a23 */ /* 0x000fe20000010804 */
[----:B------:R-:W-:-:S03]  /*8b90*/  MOV R80, R23 ;  /* 0x0000001700507202 */ /* 0x000fc60000000f00 */
[----:B------:R1:W-:Y:S08]  /*8ba0*/  MUFU.EX2 R231, R5 ;  /* 0x0000000500e77308 */ /* 0x0003f00000000800 */
[----:B------:R-:W-:Y:S01]  /*8bb0*/  MUFU.EX2 R227, R6 ;  /* 0x0000000600e37308 */ /* 0x000fe20000000800 */
[----:B-1----:R-:W-:-:S07]  /*8bc0*/  FFMA.FTZ R5, R78, c[0x0][0x23c], -R4 ;  /* 0x00008f004e057a23 */ /* 0x002fce0000010804 */
[----:B------:R1:W-:Y:S02]  /*8bd0*/  MUFU.EX2 R229, R5 ;  /* 0x0000000500e57308 */ /* 0x0003e40000000800 */
[----:B-1----:R-:W-:Y:S02]  /*8be0*/  FMNMX.FTZ R5, R125, R0, !PT ;  /* 0x000000007d057209 */ /* 0x002fe40007810000 */
[----:B------:R-:W-:Y:S01]  /*8bf0*/  FMNMX.FTZ R0, R92, R2, !PT ;  /* 0x000000025c007209 */ /* 0x000fe20007810000 */
[----:B------:R-:W-:Y:S01]  /*8c00*/  FFMA.FTZ R2, R75, c[0x0][0x23c], -R4 ;  /* 0x00008f004b027a23 */ /* 0x000fe20000010804 */
[----:B------:R-:W-:Y:S01]  /*8c10*/  FMNMX.FTZ R5, R123, R5, !PT ;  /* 0x000000057b057209 */ /* 0x000fe20007810000 */
[----:B------:R-:W-:Y:S02]  /*8c20*/  IMAD.MOV.U32 R75, RZ, RZ, R39 ;  /* 0x000000ffff4b7224 */ /* 0x000fe400078e0027 */
[----:B------:R-:W1:Y:S01]  /*8c30*/  SHFL.BFLY PT, R6, R0, 0x2, 0x1f ;  /* 0x0c401f0000067f89 */ /* 0x000e6200000e0000 */
[----:B------:R-:W-:Y:S01]  /*8c40*/  FMNMX.FTZ R5, R104, R5, !PT ;  /* 0x0000000568057209 */ /* 0x000fe20007810000 */
[----:B------:R2:W-:Y:S03]  /*8c50*/  MUFU.EX2 R226, R2 ;  /* 0x0000000200e27308 */ /* 0x0005e60000000800 */
[----:B------:R-:W-:-:S04]  /*8c60*/  FMNMX.FTZ R5, R103, R5, !PT ;  /* 0x0000000567057209 */ /* 0x000fc80007810000 */
[----:B------:R-:W-:-:S04]  /*8c70*/  FMNMX.FTZ R5, R117, R5, !PT ;  /* 0x0000000575057209 */ /* 0x000fc80007810000 */
[----:B------:R-:W-:-:S04]  /*8c80*/  FMNMX.FTZ R5, R116, R5, !PT ;  /* 0x0000000574057209 */ /* 0x000fc80007810000 */
[----:B------:R-:W-:Y:S01]  /*8c90*/  FMNMX.FTZ R5, R101, R5, !PT ;  /* 0x0000000565057209 */ /* 0x000fe20007810000 */
[----:B--2---:R-:W-:Y:S01]  /*8ca0*/  FFMA.FTZ R2, R77, c[0x0][0x23c], -R4 ;  /* 0x00008f004d027a23 */ /* 0x004fe20000010804 */
[----:B------:R-:W-:Y:S02]  /*8cb0*/  MOV R77, R38 ;  /* 0x00000026004d7202 */ /* 0x000fe40000000f00 */
[----:B------:R-:W-:Y:S01]  /*8cc0*/  FMNMX.FTZ R5, R100, R5, !PT ;  /* 0x0000000564057209 */ /* 0x000fe20007810000 */
[----:B------:R2:W-:Y:S01]  /*8cd0*/  MUFU.EX2 R225, R2 ;  /* 0x0000000200e17308 */ /* 0x0005e20000000800 */
[----:B-1----:R-:W-:-:S03]  /*8ce0*/  FMNMX.FTZ R0, R0, R6, !PT ;  /* 0x0000000600007209 */ /* 0x002fc60007810000 */
[----:B------:R-:W1:Y:S01]  /*8cf0*/  SHFL.BFLY PT, R6, R5, 0x2, 0x1f ;  /* 0x0c401f0005067f89 */ /* 0x000e6200000e0000 */
[----:B--2---:R-:W-:-:S04]  /*8d00*/  FFMA.FTZ R2, R74, c[0x0][0x23c], -R4 ;  /* 0x00008f004a027a23 */ /* 0x004fc80000010804 */
[----:B------:R2:W-:Y:S01]  /*8d10*/  MUFU.EX2 R224, R2 ;  /* 0x0000000200e07308 */ /* 0x0005e20000000800 */
[----:B-1----:R-:W-:-:S05]  /*8d20*/  FMNMX.FTZ R5, R5, R6, !PT ;  /* 0x0000000605057209 */ /* 0x002fca0007810000 */
[----:B------:R-:W1:Y:S01]  /*8d30*/  SHFL.BFLY PT, R6, R5, 0x1, 0x1f ;  /* 0x0c201f0005067f89 */ /* 0x000e6200000e0000 */
[--C-:B--2---:R-:W-:Y:S01]  /*8d40*/  FFMA.FTZ R2, R76, c[0x0][0x23c], -R4.reuse ;  /* 0x00008f004c027a23 */ /* 0x104fe20000010804 */
[----:B------:R-:W-:Y:S02]  /*8d50*/  MOV R76, R7 ;  /* 0x00000007004c7202 */ /* 0x000fe40000000f00 */
[----:B------:R-:W2:Y:S01]  /*8d60*/  SHFL.BFLY PT, R7, R0, 0x1, 0x1f ;  /* 0x0c201f0000077f89 */ /* 0x000ea200000e0000 */
[----:B------:R3:W-:Y:S02]  /*8d70*/  MUFU.EX2 R223, R2 ;  /* 0x0000000200df7308 */ /* 0x0007e40000000800 */
[----:B---3--:R-:W-:Y:S01]  /*8d80*/  FFMA.FTZ R2, R73, c[0x0][0x23c], -R4 ;  /* 0x00008f0049027a23 */ /* 0x008fe20000010804 */
[----:B-1----:R-:W-:-:S05]  /*8d90*/  FMNMX.FTZ R59, R5, R6, !PT ;  /* 0x00000006053b7209 */ /* 0x002fca0007810000 */
[----:B------:R1:W-:Y:S01]  /*8da0*/  MUFU.EX2 R228, R2 ;  /* 0x0000000200e47308 */ /* 0x0003e20000000800 */
[C---:B------:R-:W-:Y:S02]  /*8db0*/  FSETP.NEU.FTZ.AND P0, PT, R59.reuse, -INF , PT ;  /* 0xff8000003b00780b */ /* 0x040fe40003f1d000 */
[----:B--2---:R-:W-:Y:S01]  /*8dc0*/  FMNMX.FTZ R60, R0, R7, !PT ;  /* 0x00000007003c7209 */ /* 0x004fe20007810000 */
[----:B------:R-:W-:Y:S01]  /*8dd0*/  FFMA.FTZ R0, R68, c[0x0][0x23c], -R4 ;  /* 0x00008f0044007a23 */ /* 0x000fe20000010804 */
[----:B------:R-:W-:Y:S01]  /*8de0*/  FSEL R6, R59, RZ, P0 ;  /* 0x000000ff3b067208 */ /* 0x000fe20000000000 */
[----:B------:R-:W-:Y:S01]  /*8df0*/  IMAD.MOV.U32 R68, RZ, RZ, R35 ;  /* 0x000000ffff447224 */ /* 0x000fe200078e0023 */
[C---:B------:R-:W-:Y:S01]  /*8e00*/  FSETP.NEU.FTZ.AND P1, PT, R60.reuse, -INF , PT ;  /* 0xff8000003c00780b */ /* 0x040fe20003f3d000 */
[----:B------:R2:W-:Y:S02]  /*8e10*/  MUFU.EX2 R44, R0 ;  /* 0x00000000002c7308 */ /* 0x0005e40000000800 */
[----:B------:R-:W-:Y:S01]  /*8e20*/  FADD.FTZ R3, R3, -R6 ;  /* 0x8000000603037221 */ /* 0x000fe20000010000 */
[----:B------:R-:W-:-:S03]  /*8e30*/  FSEL R7, R60, RZ, P1 ;  /* 0x000000ff3c077208 */ /* 0x000fc60000800000 */
[----:B------:R-:W-:Y:S02]  /*8e40*/  FMUL.FTZ R3, R3, c[0x0][0x23c] ;  /* 0x00008f0003037a20 */ /* 0x000fe40000410000 */
[--C-:B-1----:R-:W-:Y:S02]  /*8e50*/  FFMA.FTZ R2, R72, c[0x0][0x23c], -R4.reuse ;  /* 0x00008f0048027a23 */ /* 0x102fe40000010804 */
[----:B------:R-:W-:Y:S01]  /*8e60*/  FADD.FTZ R7, R136, -R7 ;  /* 0x8000000788077221 */ /* 0x000fe20000010000 */
[----:B------:R-:W1:Y:S03]  /*8e70*/  MUFU.EX2 R73, R3 ;  /* 0x0000000300497308 */ /* 0x000e660000000800 */
[----:B------:R-:W-:Y:S02]  /*8e80*/  FMUL.FTZ R7, R7, c[0x0][0x23c] ;  /* 0x00008f0007077a20 */ /* 0x000fe40000410000 */
[----:B--2---:R-:W-:-:S03]  /*8e90*/  FFMA.FTZ R0, R42, c[0x0][0x23c], -R4 ;  /* 0x00008f002a007a23 */ /* 0x004fc60000010804 */
[----:B------:R2:W-:Y:S08]  /*8ea0*/  MUFU.EX2 R230, R2 ;  /* 0x0000000200e67308 */ /* 0x0005f00000000800 */
[----:B------:R-:W-:Y:S01]  /*8eb0*/  MUFU.EX2 R61, R0 ;  /* 0x00000000003d7308 */ /* 0x000fe20000000800 */
[-C--:B-1----:R-:W-:Y:S02]  /*8ec0*/  FMUL.FTZ R142, R142, R73.reuse ;  /* 0x000000498e8e7220 */ /* 0x082fe40000410000 */
[----:B------:R-:W-:-:S02]  /*8ed0*/  FMUL.FTZ R143, R143, R73 ;  /* 0x000000498f8f7220 */ /* 0x000fc40000410000 */
[-C--:B------:R-:W-:Y:S02]  /*8ee0*/  FMUL.FTZ R150, R150, R73.reuse ;  /* 0x0000004996967220 */ /* 0x080fe40000410000 */
[-C--:B------:R-:W-:Y:S01]  /*8ef0*/  FMUL.FTZ R151, R151, R73.reuse ;  /* 0x0000004997977220 */ /* 0x080fe20000410000 */
[----:B------:R-:W1:Y:S01]  /*8f00*/  MUFU.EX2 R74, R7 ;  /* 0x00000007004a7308 */ /* 0x000e620000000800 */
[----:B--2---:R-:W-:Y:S02]  /*8f10*/  FFMA.FTZ R2, R71, c[0x0][0x23c], -R4 ;  /* 0x00008f0047027a23 */ /* 0x004fe40000010804 */
[-C--:B------:R-:W-:Y:S02]  /*8f20*/  FMUL.FTZ R162, R162, R73.reuse ;  /* 0x00000049a2a27220 */ /* 0x080fe40000410000 */
[-C--:B------:R-:W-:Y:S02]  /*8f30*/  FMUL.FTZ R163, R163, R73.reuse ;  /* 0x00000049a3a37220 */ /* 0x080fe40000410000 */
[-C--:B------:R-:W-:Y:S01]  /*8f40*/  FMUL.FTZ R166, R166, R73.reuse ;  /* 0x00000049a6a67220 */ /* 0x080fe20000410000 */
[----:B------:R2:W-:Y:S01]  /*8f50*/  MUFU.EX2 R237, R2 ;  /* 0x0000000200ed7308 */ /* 0x0005e20000000800 */
[----:B------:R-:W-:-:S02]  /*8f60*/  FMUL.FTZ R167, R167, R73 ;  /* 0x00000049a7a77220 */ /* 0x000fc40000410000 */
[-C--:B-1----:R-:W-:Y:S02]  /*8f70*/  FMUL.FTZ R140, R140, R74.reuse ;  /* 0x0000004a8c8c7220 */ /* 0x082fe40000410000 */
[-C--:B------:R-:W-:Y:S02]  /*8f80*/  FMUL.FTZ R141, R141, R74.reuse ;  /* 0x0000004a8d8d7220 */ /* 0x080fe40000410000 */
[-C--:B------:R-:W-:Y:S02]  /*8f90*/  FMUL.FTZ R148, R148, R74.reuse ;  /* 0x0000004a94947220 */ /* 0x080fe40000410000 */
[-C--:B------:R-:W-:Y:S02]  /*8fa0*/  FMUL.FTZ R149, R149, R74.reuse ;  /* 0x0000004a95957220 */ /* 0x080fe40000410000 */
[----:B--2---:R-:W-:Y:S01]  /*8fb0*/  FFMA.FTZ R2, R70, c[0x0][0x23c], -R4 ;  /* 0x00008f0046027a23 */ /* 0x004fe20000010804 */
[----:B------:R-:W-:Y:S01]  /*8fc0*/  MOV R70, R37 ;  /* 0x0000002500467202 */ /* 0x000fe20000000f00 */
[----:B------:R-:W-:-:S02]  /*8fd0*/  FMUL.FTZ R160, R160, R74 ;  /* 0x0000004aa0a07220 */ /* 0x000fc40000410000 */
[----:B------:R1:W-:Y:S01]  /*8fe0*/  MUFU.EX2 R78, R2 ;  /* 0x00000002004e7308 */ /* 0x0003e20000000800 */
[-C--:B------:R-:W-:Y:S02]  /*8ff0*/  FMUL.FTZ R161, R161, R74.reuse ;  /* 0x0000004aa1a17220 */ /* 0x080fe40000410000 */
[-C--:B------:R-:W-:Y:S02]  /*9000*/  FMUL.FTZ R164, R164, R74.reuse ;  /* 0x0000004aa4a47220 */ /* 0x080fe40000410000 */
[----:B------:R-:W-:Y:S02]  /*9010*/  FMUL.FTZ R165, R165, R74 ;  /* 0x0000004aa5a57220 */ /* 0x000fe40000410000 */
[----:B-1----:R-:W-:Y:S01]  /*9020*/  FFMA.FTZ R2, R66, c[0x0][0x23c], -R4 ;  /* 0x00008f0042027a23 */ /* 0x002fe20000010804 */
[----:B------:R-:W-:-:S03]  /*9030*/  MOV R66, R36 ;  /* 0x0000002400427202 */ /* 0x000fc60000000f00 */
[----:B------:R1:W-:Y:S02]  /*9040*/  MUFU.EX2 R236, R2 ;  /* 0x0000000200ec7308 */ /* 0x0003e40000000800 */
[----:B-1----:R-:W-:-:S05]  /*9050*/  FMUL.FTZ R2, R60, c[0x0][0x23c] ;  /* 0x00008f003c027a20 */ /* 0x002fca0000410000 */
[----:B------:R-:W-:-:S05]  /*9060*/  FSEL R2, R2, RZ, P1 ;  /* 0x000000ff02027208 */ /* 0x000fca0000800000 */
[--C-:B------:R-:W-:Y:S02]  /*9070*/  FFMA.FTZ R0, R197, c[0x0][0x23c], -R2.reuse ;  /* 0x00008f00c5007a23 */ /* 0x100fe40000010802 */
[--C-:B------:R-:W-:Y:S02]  /*9080*/  FFMA.FTZ R5, R198, c[0x0][0x23c], -R2.reuse ;  /* 0x00008f00c6057a23 */ /* 0x100fe40000010802 */
[----:B------:R1:W-:Y:S01]  /*9090*/  MUFU.EX2 R130, R0 ;  /* 0x0000000000827308 */ /* 0x0003e20000000800 */
[--C-:B------:R-:W-:Y:S01]  /*90a0*/  FFMA.FTZ R3, R196, c[0x0][0x23c], -R2.reuse ;  /* 0x00008f00c4037a23 */ /* 0x100fe20000010802 */
[----:B------:R-:W-:Y:S01]  /*90b0*/  MOV R196, R50 ;  /* 0x0000003200c47202 */ /* 0x000fe20000000f00 */
[----:B------:R-:W-:Y:S02]  /*90c0*/  IMAD.MOV.U32 R198, RZ, RZ, R19 ;  /* 0x000000ffffc67224 */ /* 0x000fe400078e0013 */
[----:B------:R-:W-:Y:S01]  /*90d0*/  LDSM.16.MT88.4 R16, [R206+0x4000] ;  /* 0x00400000ce10783b */ /* 0x000fe20000004200 */
[----:B------:R-:W-:-:S02]  /*90e0*/  FFMA.FTZ R6, R88, c[0x0][0x23c], -R2 ;  /* 0x00008f0058067a23 */ /* 0x000fc40000010802 */
[----:B------:R2:W-:Y:S01]  /*90f0*/  MUFU.EX2 R193, R5 ;  /* 0x0000000500c17308 */ /* 0x0005e20000000800 */
[----:B------:R-:W-:Y:S02]  /*9100*/  IMAD.MOV.U32 R88, RZ, RZ, R198 ;  /* 0x000000ffff587224 */ /* 0x000fe400078e00c6 */
[----:B-1----:R-:W-:-:S05]  /*9110*/  FFMA.FTZ R0, R202, c[0x0][0x23c], -R2 ;  /* 0x00008f00ca007a23 */ /* 0x002fca0000010802 */
[----:B------:R1:W-:Y:S01]  /*9120*/  MUFU.EX2 R192, R3 ;  /* 0x0000000300c07308 */ /* 0x0003e20000000800 */
[----:B------:R-:W-:Y:S02]  /*9130*/  MOV R202, R22 ;  /* 0x0000001600ca7202 */ /* 0x000fe40000000f00 */
[----:B------:R-:W-:Y:S02]  /*9140*/  LDSM.16.MT88.4 R20, [R205+0x4400] ;  /* 0x00440000cd14783b */ /* 0x000fe40000004200 */
[----:B------:R-:W-:Y:S01]  /*9150*/  MOV R198, R202 ;  /* 0x000000ca00c67202 */ /* 0x000fe20000000f00 */
[----:B--2---:R-:W-:Y:S02]  /*9160*/  FFMA.FTZ R5, R131, c[0x0][0x23c], -R2 ;  /* 0x00008f0083057a23 */ /* 0x004fe40000010802 */
[----:B------:R2:W-:Y:S01]  /*9170*/  MUFU.EX2 R188, R0 ;  /* 0x0000000000bc7308 */ /* 0x0005e20000000800 */
[----:B------:R-:W-:Y:S02]  /*9180*/  MOV R131, R15 ;  /* 0x0000000f00837202 */ /* 0x000fe40000000f00 */
[----:B------:R-:W3:Y:S01]  /*9190*/  LDSM.16.MT88.4 R12, [R205+0x4000] ;  /* 0x00400000cd0c783b */ /* 0x000ee20000004200 */
[----:B------:R-:W-:-:S04]  /*91a0*/  MOV R202, R51 ;  /* 0x0000003300ca7202 */ /* 0x000fc80000000f00 */
[----:B------:R-:W-:Y:S01]  /*91b0*/  MUFU.EX2 R197, R5 ;  /* 0x0000000500c57308 */ /* 0x000fe20000000800 */
[--C-:B-1----:R-:W-:Y:S02]  /*91c0*/  FFMA.FTZ R3, R139, c[0x0][0x23c], -R2.reuse ;  /* 0x00008f008b037a23 */ /* 0x102fe40000010802 */
[----:B--2---:R-:W-:-:S05]  /*91d0*/  FFMA.FTZ R0, R201, c[0x0][0x23c], -R2 ;  /* 0x00008f00c9007a23 */ /* 0x004fca0000010802 */
[----:B------:R-:W-:Y:S01]  /*91e0*/  MUFU.EX2 R194, R3 ;  /* 0x0000000300c27308 */ /* 0x000fe20000000800 */
[----:B------:R-:W-:-:S07]  /*91f0*/  MOV R201, R34 ;  /* 0x0000002200c97202 */ /* 0x000fce0000000f00 */
[----:B------:R1:W2:Y:S08]  /*9200*/  MUFU.EX2 R190, R0 ;  /* 0x0000000000be7308 */ /* 0x0002b00000000800 */
[----:B------:R4:W-:Y:S01]  /*9210*/  MUFU.EX2 R195, R6 ;  /* 0x0000000600c37308 */ /* 0x0009e20000000800 */
[----:B-1----:R-:W-:-:S05]  /*9220*/  FMUL.FTZ R0, R59, c[0x0][0x23c] ;  /* 0x00008f003b007a20 */ /* 0x002fca0000410000 */
[----:B------:R-:W-:Y:S02]  /*9230*/  FSEL R0, R0, RZ, P0 ;  /* 0x000000ff00007208 */ /* 0x000fe40000000000 */
[----:B------:R-:W-:Y:S02]  /*9240*/  ISETP.GE.AND P0, PT, R202, 0x3, PT ;  /* 0x00000003ca00780c */ /* 0x000fe40003f06270 */
[----:B----4-:R-:W-:Y:S01]  /*9250*/  MOV R6, R82 ;  /* 0x0000005200067202 */ /* 0x010fe20000000f00 */
[--C-:B------:R-:W-:Y:S01]  /*9260*/  FFMA.FTZ R5, R199, c[0x0][0x23c], -R0.reuse ;  /* 0x00008f00c7057a23 */ /* 0x100fe20000010800 */
[----:B------:R-:W-:Y:S01]  /*9270*/  MOV R199, R10 ;  /* 0x0000000a00c77202 */ /* 0x000fe20000000f00 */
[----:B------:R-:W-:Y:S01]  /*9280*/  IMAD.MOV.U32 R82, RZ, RZ, R83 ;  /* 0x000000ffff527224 */ /* 0x000fe200078e0053 */
[----:B--2---:R-:W-:Y:S01]  /*9290*/  F2FP.BF16.PACK_AB R10, R193, R190 ;  /* 0x000000bec10a723e */ /* 0x004fe200000010ff */
[----:B------:R1:W-:Y:S01]  /*92a0*/  MUFU.EX2 R129, R5 ;  /* 0x0000000500817308 */ /* 0x0003e20000000800 */
[----:B------:R-:W-:Y:S01]  /*92b0*/  MOV R83, R111 ;  /* 0x0000006f00537202 */ /* 0x000fe20000000f00 */
[----:B-1----:R-:W-:Y:S01]  /*92c0*/  FFMA.FTZ R5, R219, c[0x0][0x23c], -R0 ;  /* 0x00008f00db057a23 */ /* 0x002fe20000010800 */
[----:B------:R-:W-:-:S02]  /*92d0*/  MOV R219, R8 ;  /* 0x0000000800db7202 */ /* 0x000fc40000000f00 */
[----:B------:R-:W-:-:S03]  /*92e0*/  F2FP.BF16.PACK_AB R8, R188, R130 ;  /* 0x00000082bc08723e */ /* 0x000fc600000010ff */
[----:B------:R1:W2:Y:S02]  /*92f0*/  MUFU.EX2 R184, R5 ;  /* 0x0000000500b87308 */ /* 0x0002a40000000800 */
[----:B-1----:R-:W-:Y:S01]  /*9300*/  FFMA.FTZ R5, R200, c[0x0][0x23c], -R0 ;  /* 0x00008f00c8057a23 */ /* 0x002fe20000010800 */
[----:B--2---:R-:W-:Y:S02]  /*9310*/  F2FP.BF16.PACK_AB R9, R184, R129 ;  /* 0x00000081b809723e */ /* 0x004fe400000010ff */
[----:B------:R-:W-:-:S03]  /*9320*/  MOV R200, R108 ;  /* 0x0000006c00c87202 */ /* 0x000fc60000000f00 */
[----:B------:R1:W-:Y:S02]  /*9330*/  MUFU.EX2 R185, R5 ;  /* 0x0000000500b97308 */ /* 0x0003e40000000800 */
[----:B-1----:R-:W-:Y:S01]  /*9340*/  FFMA.FTZ R5, R218, c[0x0][0x23c], -R0 ;  /* 0x00008f00da057a23 */ /* 0x002fe20000010800 */
[----:B------:R-:W-:-:S05]  /*9350*/  MOV R218, R189 ;  /* 0x000000bd00da7202 */ /* 0x000fca0000000f00 */
[----:B------:R1:W2:Y:S02]  /*9360*/  MUFU.EX2 R191, R5 ;  /* 0x0000000500bf7308 */ /* 0x0002a40000000800 */
[----:B-1----:R-:W-:Y:S02]  /*9370*/  FSEL R5, R67, RZ, P3 ;  /* 0x000000ff43057208 */ /* 0x002fe40001800000 */
[----:B--2---:R-:W-:-:S03]  /*9380*/  F2FP.BF16.PACK_AB R11, R191, R185 ;  /* 0x000000b9bf0b723e */ /* 0x004fc600000010ff */
[----:B------:R-:W-:Y:S01]  /*9390*/  FADD.FTZ R7, R138, -R5 ;  /* 0x800000058a077221 */ /* 0x000fe20000010000 */
[----:B------:R-:W-:Y:S02]  /*93a0*/  FSEL R5, R63, RZ, P2 ;  /* 0x000000ff3f057208 */ /* 0x000fe40001000000 */
[----:B------:R-:W-:Y:S01]  /*93b0*/  MOV R138, R199 ;  /* 0x000000c7008a7202 */ /* 0x000fe20000000f00 */
[----:B------:R-:W-:Y:S01]  /*93c0*/  FMUL.FTZ R7, R7, c[0x0][0x23c] ;  /* 0x00008f0007077a20 */ /* 0x000fe20000410000 */
[----:B---3--:R-:W-:Y:S01]  /*93d0*/  HMMA.16816.F32.BF16 R40, R8, R12, R140 ;  /* 0x0000000c0828723c */ /* 0x008fe2000004188c */
[----:B------:R-:W-:Y:S01]  /*93e0*/  FADD.FTZ R3, R137, -R5 ;  /* 0x8000000589037221 */ /* 0x000fe20000010000 */
[----:B------:R-:W-:Y:S01]  /*93f0*/  MOV R5, R80 ;  /* 0x0000005000057202 */ /* 0x000fe20000000f00 */
[----:B------:R-:W1:Y:S01]  /*9400*/  MUFU.EX2 R72, R7 ;  /* 0x0000000700487308 */ /* 0x000e620000000800 */
[----:B------:R-:W-:Y:S01]  /*9410*/  MOV R80, R128 ;  /* 0x0000008000507202 */ /* 0x000fe20000000f00 */
[----:B------:R-:W-:Y:S01]  /*9420*/  FMUL.FTZ R3, R3, c[0x0][0x23c] ;  /* 0x00008f0003037a20 */ /* 0x000fe20000410000 */
[----:B------:R-:W-:-:S02]  /*9430*/  MOV R199, R110 ;  /* 0x0000006e00c77202 */ /* 0x000fc40000000f00 */
[C---:B------:R-:W-:Y:S03]  /*9440*/  HMMA.16816.F32.BF16 R36, R8.reuse, R14, R148 ;  /* 0x0000000e0824723c */ /* 0x040fe60000041894 */
[----:B------:R2:W3:Y:S04]  /*9450*/  MUFU.EX2 R71, R3 ;  /* 0x0000000300477308 */ /* 0x0004e80000000800 */
[----:B------:R-:W-:Y:S01]  /*9460*/  MOV R148, R49 ;  /* 0x0000003100947202 */ /* 0x000fe20000000f00 */
[C---:B------:R-:W-:Y:S01]  /*9470*/  HMMA.16816.F32.BF16 R32, R8.reuse, R16, R160 ;  /* 0x000000100820723c */ /* 0x040fe200000418a0 */
[----:B------:R-:W-:Y:S01]  /*9480*/  IMAD.MOV.U32 R151, RZ, RZ, R45 ;  /* 0x000000ffff977224 */ /* 0x000fe200078e002d */
[----:B------:R-:W-:Y:S01]  /*9490*/  MOV R150, R46 ;  /* 0x0000002e00967202 */ /* 0x000fe20000000f00 */
[----:B-1----:R-:W-:Y:S01]  /*94a0*/  FMUL.FTZ R144, R144, R72 ;  /* 0x0000004890907220 */ /* 0x002fe20000410000 */
[----:B------:R-:W-:Y:S01]  /*94b0*/  MOV R7, R78 ;  /* 0x0000004e00077202 */ /* 0x000fe20000000f00 */
[-C--:B------:R-:W-:Y:S01]  /*94c0*/  FMUL.FTZ R145, R145, R72.reuse ;  /* 0x0000004891917220 */ /* 0x080fe20000410000 */
[----:B------:R-:W-:Y:S01]  /*94d0*/  MOV R78, R109 ;  /* 0x0000006d004e7202 */ /* 0x000fe20000000f00 */
[-C--:B------:R-:W-:Y:S01]  /*94e0*/  FMUL.FTZ R152, R152, R72.reuse ;  /* 0x0000004898987220 */ /* 0x080fe20000410000 */
[----:B------:R-:W-:Y:S01]  /*94f0*/  HMMA.16816.F32.BF16 R28, R8, R18, R164 ;  /* 0x00000012081c723c */ /* 0x000fe200000418a4 */
[----:B------:R-:W-:Y:S01]  /*9500*/  FMUL.FTZ R153, R153, R72 ;  /* 0x0000004899997220 */ /* 0x000fe20000410000 */
[----:B------:R-:W-:Y:S01]  /*9510*/  MOV R149, R44 ;  /* 0x0000002c00957202 */ /* 0x000fe20000000f00 */
[----:B--2---:R-:W-:Y:S01]  /*9520*/  FFMA.FTZ R3, R232, c[0x0][0x23c], -R0 ;  /* 0x00008f00e8037a23 */ /* 0x004fe20000010800 */
[----:B------:R-:W-:Y:S01]  /*9530*/  MOV R232, R61 ;  /* 0x0000003d00e87202 */ /* 0x000fe20000000f00 */
[----:B---3--:R-:W-:-:S02]  /*9540*/  FMUL.FTZ R146, R146, R71 ;  /* 0x0000004792927220 */ /* 0x008fc40000410000 */
[----:B------:R1:W-:Y:S01]  /*9550*/  MUFU.EX2 R137, R3 ;  /* 0x0000000300897308 */ /* 0x0003e20000000800 */
[----:B------:R-:W-:Y:S01]  /*9560*/  F2FP.BF16.PACK_AB R8, R66, R69 ;  /* 0x000000454208723e */ /* 0x000fe200000010ff */
[-C--:B------:R-:W-:Y:S01]  /*9570*/  FMUL.FTZ R147, R147, R71.reuse ;  /* 0x0000004793937220 */ /* 0x080fe20000410000 */
[----:B------:R-:W-:Y:S01]  /*9580*/  F2FP.BF16.PACK_AB R9, R221, R220 ;  /* 0x000000dcdd09723e */ /* 0x000fe200000010ff */
[----:B------:R-:W-:Y:S01]  /*9590*/  FMUL.FTZ R154, R154, R71 ;  /* 0x000000479a9a7220 */ /* 0x000fe20000410000 */
[----:B------:R-:W-:Y:S01]  /*95a0*/  F2FP.BF16.PACK_AB R10, R68, R201 ;  /* 0x000000c9440a723e */ /* 0x000fe200000010ff */
[----:B------:R-:W-:Y:S01]  /*95b0*/  FMUL.FTZ R155, R155, R71 ;  /* 0x000000479b9b7220 */ /* 0x000fe20000410000 */
[----:B------:R-:W-:Y:S01]  /*95c0*/  F2FP.BF16.PACK_AB R11, R238, R222 ;  /* 0x000000deee0b723e */ /* 0x000fe200000010ff */
[-C--:B------:R-:W-:Y:S01]  /*95d0*/  FMUL.FTZ R156, R156, R72.reuse ;  /* 0x000000489c9c7220 */ /* 0x080fe20000410000 */
[----:B------:R-:W-:Y:S01]  /*95e0*/  MOV R166, R179 ;  /* 0x000000b300a67202 */ /* 0x000fe20000000f00 */
[----:B------:R-:W-:Y:S01]  /*95f0*/  FMUL.FTZ R157, R157, R72 ;  /* 0x000000489d9d7220 */ /* 0x000fe20000410000 */
[----:B------:R-:W-:Y:S01]  /*9600*/  MOV R165, R27 ;  /* 0x0000001b00a57202 */ /* 0x000fe20000000f00 */
[-C--:B------:R-:W-:Y:S01]  /*9610*/  FMUL.FTZ R158, R158, R71.reuse ;  /* 0x000000479e9e7220 */ /* 0x080fe20000410000 */
[----:B------:R-:W-:Y:S01]  /*9620*/  MOV R164, R26 ;  /* 0x0000001a00a47202 */ /* 0x000fe20000000f00 */
[----:B------:R-:W-:Y:S01]  /*9630*/  HMMA.16816.F32.BF16 R52, R8, R12, R144 ;  /* 0x0000000c0834723c */ /* 0x000fe20000041890 */
[----:B------:R-:W-:-:S02]  /*9640*/  FMUL.FTZ R159, R159, R71 ;  /* 0x000000479f9f7220 */ /* 0x000fc40000410000 */
[----:B-1----:R-:W-:Y:S01]  /*9650*/  FFMA.FTZ R3, R233, c[0x0][0x23c], -R0 ;  /* 0x00008f00e9037a23 */ /* 0x002fe20000010800 */
[----:B------:R-:W-:Y:S01]  /*9660*/  MOV R233, R58 ;  /* 0x0000003a00e97202 */ /* 0x000fe20000000f00 */
[-C--:B------:R-:W-:Y:S02]  /*9670*/  FMUL.FTZ R168, R168, R72.reuse ;  /* 0x00000048a8a87220 */ /* 0x080fe40000410000 */
[----:B------:R1:W2:Y:S01]  /*9680*/  MUFU.EX2 R136, R3 ;  /* 0x0000000300887308 */ /* 0x0002a20000000800 */
[----:B------:R-:W-:Y:S01]  /*9690*/  HMMA.16816.F32.BF16 R152, R8, R14, R152 ;  /* 0x0000000e0898723c */ /* 0x000fe20000041898 */
[----:B------:R-:W3:Y:S01]  /*96a0*/  LDSM.16.MT88.4 R12, [R206+0x4400] ;  /* 0x00440000ce0c783b */ /* 0x000ee20000004200 */
[----:B------:R-:W-:Y:S02]  /*96b0*/  FMUL.FTZ R169, R169, R72 ;  /* 0x00000048a9a97220 */ /* 0x000fe40000410000 */
[-C--:B------:R-:W-:Y:S02]  /*96c0*/  FMUL.FTZ R170, R170, R71.reuse ;  /* 0x00000047aaaa7220 */ /* 0x080fe40000410000 */
[----:B------:R-:W-:-:S02]  /*96d0*/  FMUL.FTZ R171, R171, R71 ;  /* 0x00000047abab7220 */ /* 0x000fc40000410000 */
[----:B------:R-:W-:Y:S01]  /*96e0*/  IMAD.MOV.U32 R167, RZ, RZ, R84 ;  /* 0x000000ffffa77224 */ /* 0x000fe200078e0054 */
[C---:B------:R-:W-:Y:S01]  /*96f0*/  HMMA.16816.F32.BF16 R156, R8.reuse, R16, R156 ;  /* 0x00000010089c723c */ /* 0x040fe2000004189c */
[----:B------:R-:W-:Y:S01]  /*9700*/  MOV R84, R25 ;  /* 0x0000001900547202 */ /* 0x000fe20000000f00 */
[----:B------:R-:W-:Y:S02]  /*9710*/  IMAD.MOV.U32 R109, RZ, RZ, R48 ;  /* 0x000000ffff6d7224 */ /* 0x000fe400078e0030 */
[----:B------:R-:W-:Y:S02]  /*9720*/  FFMA.FTZ R61, R93, c[0x0][0x23c], -R2 ;  /* 0x00008f005d3d7a23 */ /* 0x000fe40000010802 */
[----:B-1----:R-:W-:Y:S01]  /*9730*/  FFMA.FTZ R3, R234, c[0x0][0x23c], -R0 ;  /* 0x00008f00ea037a23 */ /* 0x002fe20000010800 */
[----:B------:R-:W-:Y:S01]  /*9740*/  MOV R234, R149 ;  /* 0x0000009500ea7202 */ /* 0x000fe20000000f00 */
[----:B------:R-:W-:Y:S01]  /*9750*/  HMMA.16816.F32.BF16 R168, R8, R18, R168 ;  /* 0x0000001208a8723c */ /* 0x000fe200000418a8 */
[----:B------:R-:W1:Y:S01]  /*9760*/  LDSM.16.MT88.4 R16, [R205+0x4800] ;  /* 0x00480000cd10783b */ /* 0x000e620000004200 */
[----:B------:R4:W-:Y:S01]  /*9770*/  MUFU.EX2 R187, R3 ;  /* 0x0000000300bb7308 */ /* 0x0009e20000000800 */
[----:B------:R-:W-:-:S04]  /*9780*/  FFMA.FTZ R58, R90, c[0x0][0x23c], -R4 ;  /* 0x00008f005a3a7a23 */ /* 0x000fc80000010804 */
[----:B------:R-:W-:Y:S02]  /*9790*/  F2FP.BF16.PACK_AB R8, R192, R197 ;  /* 0x000000c5c008723e */ /* 0x000fe400000010ff */
[----:B--2---:R-:W-:Y:S01]  /*97a0*/  F2FP.BF16.PACK_AB R9, R136, R137 ;  /* 0x000000898809723e */ /* 0x004fe200000010ff */
[----:B------:R-:W-:Y:S01]  /*97b0*/  MUFU.EX2 R58, R58 ;  /* 0x0000003a003a7308 */ /* 0x000fe20000000800 */
[----:B------:R-:W-:Y:S01]  /*97c0*/  F2FP.BF16.PACK_AB R10, R195, R194 ;  /* 0x000000c2c30a723e */ /* 0x000fe200000010ff */
[----:B----4-:R-:W-:Y:S01]  /*97d0*/  FFMA.FTZ R3, R245, c[0x0][0x23c], -R0 ;  /* 0x00008f00f5037a23 */ /* 0x010fe20000010800 */
[----:B------:R-:W-:-:S05]  /*97e0*/  MOV R245, R150 ;  /* 0x0000009600f57202 */ /* 0x000fca0000000f00 */
[----:B------:R-:W-:Y:S08]  /*97f0*/  MUFU.EX2 R61, R61 ;  /* 0x0000003d003d7308 */ /* 0x000ff00000000800 */
[----:B------:R2:W4:Y:S02]  /*9800*/  MUFU.EX2 R186, R3 ;  /* 0x0000000300ba7308 */ /* 0x0005240000000800 */
[----:B--2---:R-:W-:Y:S01]  /*9810*/  FFMA.FTZ R3, R95, c[0x0][0x23c], -R2 ;  /* 0x00008f005f037a23 */ /* 0x004fe20000010802 */
[----:B----4-:R-:W-:-:S05]  /*9820*/  F2FP.BF16.PACK_AB R11, R186, R187 ;  /* 0x000000bbba0b723e */ /* 0x010fca00000010ff */
[----:B------:R2:W-:Y:S02]  /*9830*/  MUFU.EX2 R183, R3 ;  /* 0x0000000300b77308 */ /* 0x0005e40000000800 */
[C---:B------:R-:W-:Y:S08]  /*9840*/  HMMA.16816.F32.BF16 R40, R8.reuse, R20, R40 ;  /* 0x000000140828723c */ /* 0x040ff00000041828 */
[----:B------:R-:W-:Y:S01]  /*9850*/  HMMA.16816.F32.BF16 R36, R8, R22, R36 ;  /* 0x000000160824723c */ /* 0x000fe20000041824 */
[----:B--2---:R-:W-:Y:S01]  /*9860*/  FFMA.FTZ R3, R235, c[0x0][0x23c], -R2 ;  /* 0x00008f00eb037a23 */ /* 0x004fe20000010802 */
[----:B------:R-:W-:-:S03]  /*9870*/  MOV R235, R151 ;  /* 0x0000009700eb7202 */ /* 0x000fc60000000f00 */
[----:B------:R2:W4:Y:S03]  /*9880*/  MUFU.EX2 R182, R3 ;  /* 0x0000000300b67308 */ /* 0x0005260000000800 */
[C---:B---3--:R-:W-:Y:S08]  /*9890*/  HMMA.16816.F32.BF16 R32, R8.reuse, R12, R32 ;  /* 0x0000000c0820723c */ /* 0x048ff00000041820 */
[----:B------:R-:W-:Y:S01]  /*98a0*/  HMMA.16816.F32.BF16 R28, R8, R14, R28 ;  /* 0x0000000e081c723c */ /* 0x000fe2000004181c */
[----:B--2---:R-:W-:-:S06]  /*98b0*/  FFMA.FTZ R3, R244, c[0x0][0x23c], -R2 ;  /* 0x00008f00f4037a23 */ /* 0x004fcc0000010802 */
[----:B------:R-:W-:Y:S01]  /*98c0*/  F2FP.BF16.PACK_AB R8, R70, R57 ;  /* 0x000000394608723e */ /* 0x000fe200000010ff */
[----:B------:R-:W-:Y:S01]  /*98d0*/  IMAD.MOV.U32 R244, RZ, RZ, R7 ;  /* 0x000000fffff47224 */ /* 0x000fe200078e0007 */
[----:B------:R-:W-:Y:S01]  /*98e0*/  F2FP.BF16.PACK_AB R9, R77, R56 ;  /* 0x000000384d09723e */ /* 0x000fe200000010ff */
[----:B------:R2:W-:Y:S01]  /*98f0*/  MUFU.EX2 R181, R3 ;  /* 0x0000000300b57308 */ /* 0x0005e20000000800 */
[----:B------:R-:W-:Y:S02]  /*9900*/  F2FP.BF16.PACK_AB R10, R81, R76 ;  /* 0x0000004c510a723e */ /* 0x000fe400000010ff */
[----:B------:R-:W-:Y:S02]  /*9910*/  F2FP.BF16.PACK_AB R11, R79, R75 ;  /* 0x0000004b4f0b723e */ /* 0x000fe400000010ff */
[----:B------:R-:W-:-:S05]  /*9920*/  F2FP.BF16.PACK_AB R7, R230, R228 ;  /* 0x000000e4e607723e */ /* 0x000fca00000010ff */
[----:B------:R-:W-:Y:S01]  /*9930*/  HMMA.16816.F32.BF16 R52, R8, R20, R52 ;  /* 0x000000140834723c */ /* 0x000fe20000041834 */
[----:B--2---:R-:W-:-:S07]  /*9940*/  FFMA.FTZ R3, R96, c[0x0][0x23c], -R2 ;  /* 0x00008f0060037a23 */ /* 0x004fce0000010802 */
[C---:B------:R-:W-:Y:S01]  /*9950*/  HMMA.16816.F32.BF16 R152, R8.reuse, R22, R152 ;  /* 0x000000160898723c */ /* 0x040fe20000041898 */
[----:B------:R-:W-:Y:S01]  /*9960*/  LDSM.16.MT88.4 R20, [R206+0x4c00] ;  /* 0x004c0000ce14783b */ /* 0x000fe20000004200 */
[----:B------:R2:W3:Y:S06]  /*9970*/  MUFU.EX2 R180, R3 ;  /* 0x0000000300b47308 */ /* 0x0004ec0000000800 */
[C---:B------:R-:W-:Y:S08]  /*9980*/  HMMA.16816.F32.BF16 R156, R8.reuse, R12, R156 ;  /* 0x0000000c089c723c */ /* 0x040ff0000004189c */
[----:B------:R-:W-:Y:S01]  /*9990*/  HMMA.16816.F32.BF16 R168, R8, R14, R168 ;  /* 0x0000000e08a8723c */ /* 0x000fe200000418a8 */
[----:B------:R-:W-:Y:S01]  /*99a0*/  LDSM.16.MT88.4 R12, [R205+0x4c00] ;  /* 0x004c0000cd0c783b */ /* 0x000fe20000004200 */
[----:B--2---:R-:W-:Y:S01]  /*99b0*/  FFMA.FTZ R3, R252, c[0x0][0x23c], -R0 ;  /* 0x00008f00fc037a23 */ /* 0x004fe20000010800 */
[----:B------:R-:W-:-:S03]  /*99c0*/  MOV R252, R6 ;  /* 0x0000000600fc7202 */ /* 0x000fc60000000f00 */
[----:B------:R2:W-:Y:S01]  /*99d0*/  MUFU.EX2 R178, R3 ;  /* 0x0000000300b27308 */ /* 0x0005e20000000800 */
[----:B----4-:R-:W-:Y:S02]  /*99e0*/  F2FP.BF16.PACK_AB R8, R182, R183 ;  /* 0x000000b7b608723e */ /* 0x010fe400000010ff */
[----:B---3--:R-:W-:Y:S01]  /*99f0*/  F2FP.BF16.PACK_AB R10, R180, R181 ;  /* 0x000000b5b40a723e */ /* 0x008fe200000010ff */
[----:B--2---:R-:W-:Y:S01]  /*9a00*/  FFMA.FTZ R3, R219, c[0x0][0x23c], -R0 ;  /* 0x00008f00db037a23 */ /* 0x004fe20000010800 */
[----:B------:R-:W-:-:S03]  /*9a10*/  MOV R219, R47 ;  /* 0x0000002f00db7202 */ /* 0x000fc60000000f00 */
[----:B------:R2:W3:Y:S02]  /*9a20*/  MUFU.EX2 R179, R3 ;  /* 0x0000000300b37308 */ /* 0x0004e40000000800 */
[--C-:B--2---:R-:W-:Y:S01]  /*9a30*/  FFMA.FTZ R3, R24, c[0x0][0x23c], -R0.reuse ;  /* 0x00008f0018037a23 */ /* 0x104fe20000010800 */
[----:B---3--:R-:W-:Y:S01]  /*9a40*/  F2FP.BF16.PACK_AB R9, R179, R178 ;  /* 0x000000b2b309723e */ /* 0x008fe200000010ff */
[----:B------:R-:W2:Y:S04]  /*9a50*/  LDSM.16.MT88.4 R24, [R206+0x4800] ;  /* 0x00480000ce18783b */ /* 0x000ea80000004200 */
[----:B------:R3:W-:Y:S02]  /*9a60*/  MUFU.EX2 R139, R3 ;  /* 0x00000003008b7308 */ /* 0x0007e40000000800 */
[----:B---3--:R-:W-:-:S06]  /*9a70*/  FFMA.FTZ R3, R131, c[0x0][0x23c], -R0 ;  /* 0x00008f0083037a23 */ /* 0x008fcc0000010800 */
[----:B------:R3:W4:Y:S02]  /*9a80*/  MUFU.EX2 R131, R3 ;  /* 0x0000000300837308 */ /* 0x0007240000000800 */
[----:B---3--:R-:W-:Y:S01]  /*9a90*/  FFMA.FTZ R3, R86, c[0x0][0x23c], -R4 ;  /* 0x00008f0056037a23 */ /* 0x008fe20000010804 */
[----:B----4-:R-:W-:-:S05]  /*9aa0*/  F2FP.BF16.PACK_AB R11, R131, R139 ;  /* 0x0000008b830b723e */ /* 0x010fca00000010ff */
[----:B------:R3:W-:Y:S02]  /*9ab0*/  MUFU.EX2 R189, R3 ;  /* 0x0000000300bd7308 */ /* 0x0007e40000000800 */
[C---:B-1----:R-:W-:Y:S08]  /*9ac0*/  HMMA.16816.F32.BF16 R140, R8.reuse, R16, R40 ;  /* 0x00000010088c723c */ /* 0x042ff00000041828 */
[----:B------:R-:W-:Y:S01]  /*9ad0*/  HMMA.16816.F32.BF16 R48, R8, R18, R36 ;  /* 0x000000120830723c */ /* 0x000fe20000041824 */
[----:B---3--:R-:W-:-:S04]  /*9ae0*/  FFMA.FTZ R3, R106, c[0x0][0x23c], -R2 ;  /* 0x00008f006a037a23 */ /* 0x008fc80000010802 */
[----:B------:R1:W-:Y:S03]  /*9af0*/  MUFU.EX2 R128, R3 ;  /* 0x0000000300807308 */ /* 0x0003e60000000800 */
[C---:B--2---:R-:W-:Y:S08]  /*9b00*/  HMMA.16816.F32.BF16 R44, R8.reuse, R24, R32 ;  /* 0x00000018082c723c */ /* 0x044ff00000041820 */
        /* <DEDUP_REMOVED lines=10> */
[----:B------:R1:W-:Y:S06]  /*9bb0*/  MUFU.EX2 R111, R3 ;  /* 0x00000003006f7308 */ /* 0x0003ec0000000800 */
[----:B------:R-:W-:Y:S01]  /*9bc0*/  MOV R153, R84 ;  /* 0x0000005400997202 */ /* 0x000fe20000000f00 */
[----:B------:R-:W-:Y:S01]  /*9bd0*/  HMMA.16816.F32.BF16 R16, R8, R24, R156 ;  /* 0x000000180810723c */ /* 0x000fe2000004189c */
[----:B------:R-:W-:Y:S01]  /*9be0*/  MOV R152, R79 ;  /* 0x0000004f00987202 */ /* 0x000fe20000000f00 */
[----:B------:R-:W-:Y:S01]  /*9bf0*/  IMAD.MOV.U32 R154, RZ, RZ, R56 ;  /* 0x000000ffff9a7224 */ /* 0x000fe200078e0038 */
[----:B------:R-:W-:Y:S01]  /*9c00*/  MOV R155, R57 ;  /* 0x00000039009b7202 */ /* 0x000fe20000000f00 */
[----:B------:R-:W-:-:S02]  /*9c10*/  FFMA.FTZ R56, R105, c[0x0][0x23c], -R2 ;  /* 0x00008f0069387a23 */ /* 0x000fc40000010802 */
[--C-:B------:R-:W-:Y:S01]  /*9c20*/  FFMA.FTZ R57, R102, c[0x0][0x23c], -R2.reuse ;  /* 0x00008f0066397a23 */ /* 0x100fe20000010802 */
[----:B------:R-:W-:Y:S01]  /*9c30*/  MOV R156, R77 ;  /* 0x0000004d009c7202 */ /* 0x000fe20000000f00 */
[----:B------:R-:W-:Y:S01]  /*9c40*/  HMMA.16816.F32.BF16 R32, R8, R26, R168 ;  /* 0x0000001a0820723c */ /* 0x000fe200000418a8 */
[----:B------:R-:W-:Y:S01]  /*9c50*/  IMAD.MOV.U32 R158, RZ, RZ, R81 ;  /* 0x000000ffff9e7224 */ /* 0x000fe200078e0051 */
[----:B------:R-:W-:Y:S01]  /*9c60*/  MOV R157, R75 ;  /* 0x0000004b009d7202 */ /* 0x000fe20000000f00 */
[--C-:B-1----:R-:W-:Y:S01]  /*9c70*/  FFMA.FTZ R3, R107, c[0x0][0x23c], -R2.reuse ;  /* 0x00008f006b037a23 */ /* 0x102fe20000010802 */
[----:B------:R-:W-:Y:S01]  /*9c80*/  MOV R90, R154 ;  /* 0x0000009a005a7202 */ /* 0x000fe20000000f00 */
[--C-:B------:R-:W-:Y:S01]  /*9c90*/  FFMA.FTZ R25, R113, c[0x0][0x23c], -R2.reuse ;  /* 0x00008f0071197a23 */ /* 0x100fe20000010802 */
[----:B------:R-:W-:Y:S01]  /*9ca0*/  MUFU.EX2 R56, R56 ;  /* 0x0000003800387308 */ /* 0x000fe20000000800 */
[----:B--2---:R-:W-:Y:S01]  /*9cb0*/  F2FP.BF16.PACK_AB R8, R112, R128 ;  /* 0x000000807008723e */ /* 0x004fe200000010ff */
[----:B------:R-:W-:Y:S01]  /*9cc0*/  FFMA.FTZ R26, R115, c[0x0][0x23c], -R2 ;  /* 0x00008f00731a7a23 */ /* 0x000fe20000010802 */
[----:B------:R-:W-:Y:S01]  /*9cd0*/  MOV R171, R200 ;  /* 0x000000c800ab7202 */ /* 0x000fe20000000f00 */
[----:B------:R-:W-:Y:S01]  /*9ce0*/  FFMA.FTZ R24, R174, c[0x0][0x23c], -R0 ;  /* 0x00008f00ae187a23 */ /* 0x000fe20000010800 */
[----:B------:R-:W-:Y:S01]  /*9cf0*/  MOV R168, R68 ;  /* 0x0000004400a87202 */ /* 0x000fe20000000f00 */
[----:B------:R-:W-:Y:S01]  /*9d00*/  IMAD.MOV.U32 R159, RZ, RZ, R76 ;  /* 0x000000ffff9f7224 */ /* 0x000fe200078e004c */
[----:B------:R-:W-:Y:S01]  /*9d10*/  MOV R169, R70 ;  /* 0x0000004600a97202 */ /* 0x000fe20000000f00 */
[----:B------:R1:W2:Y:S01]  /*9d20*/  MUFU.EX2 R110, R3 ;  /* 0x00000003006e7308 */ /* 0x0002a20000000800 */
[--C-:B------:R-:W-:Y:S01]  /*9d30*/  FFMA.FTZ R68, R98, c[0x0][0x23c], -R4.reuse ;  /* 0x00008f0062447a23 */ /* 0x100fe20000010804 */
[----:B------:R-:W-:Y:S01]  /*9d40*/  MOV R200, R65 ;  /* 0x0000004100c87202 */ /* 0x000fe20000000f00 */
[----:B------:R-:W-:-:S02]  /*9d50*/  FFMA.FTZ R70, R91, c[0x0][0x23c], -R4 ;  /* 0x00008f005b467a23 */ /* 0x000fc40000010804 */
[----:B------:R-:W-:-:S03]  /*9d60*/  FFMA.FTZ R65, R100, c[0x0][0x23c], -R0 ;  /* 0x00008f0064417a23 */ /* 0x000fc60000010800 */
[----:B------:R-:W-:Y:S01]  /*9d70*/  MUFU.EX2 R75, R24 ;  /* 0x00000018004b7308 */ /* 0x000fe20000000800 */
[----:B-1----:R-:W-:Y:S01]  /*9d80*/  FFMA.FTZ R3, R118, c[0x0][0x23c], -R0 ;  /* 0x00008f0076037a23 */ /* 0x002fe20000010800 */
[----:B--2---:R-:W-:-:S06]  /*9d90*/  F2FP.BF16.PACK_AB R10, R110, R111 ;  /* 0x0000006f6e0a723e */ /* 0x004fcc00000010ff */
[----:B------:R-:W-:Y:S01]  /*9da0*/  MUFU.EX2 R57, R57 ;  /* 0x0000003900397308 */ /* 0x000fe20000000800 */
[----:B------:R-:W-:Y:S02]  /*9db0*/  MOV R118, R5 ;  /* 0x0000000500767202 */ /* 0x000fe40000000f00 */
[----:B------:R-:W-:-:S05]  /*9dc0*/  F2FP.BF16.PACK_AB R5, R223, R224 ;  /* 0x000000e0df05723e */ /* 0x000fca00000010ff */
[----:B------:R1:W-:Y:S08]  /*9dd0*/  MUFU.EX2 R108, R3 ;  /* 0x00000003006c7308 */ /* 0x0003f00000000800 */
[----:B------:R-:W-:Y:S01]  /*9de0*/  MUFU.EX2 R65, R65 ;  /* 0x0000004100417308 */ /* 0x000fe20000000800 */
[----:B-1----:R-:W-:-:S07]  /*9df0*/  FFMA.FTZ R3, R196, c[0x0][0x23c], -R0 ;  /* 0x00008f00c4037a23 */ /* 0x002fce0000010800 */
[----:B------:R-:W-:Y:S01]  /*9e00*/  MUFU.EX2 R68, R68 ;  /* 0x0000004400447308 */ /* 0x000fe20000000800 */
[----:B------:R-:W-:Y:S01]  /*9e10*/  IMAD.MOV.U32 R196, RZ, RZ, R218 ;  /* 0x000000ffffc47224 */ /* 0x000fe200078e00da */
[----:B------:R-:W-:-:S05]  /*9e20*/  MOV R218, R109 ;  /* 0x0000006d00da7202 */ /* 0x000fca0000000f00 */
[----:B------:R-:W-:Y:S01]  /*9e30*/  IMAD.MOV.U32 R170, RZ, RZ, R218 ;  /* 0x000000ffffaa7224 */ /* 0x000fe200078e00da */
[----:B------:R1:W2:Y:S01]  /*9e40*/  MUFU.EX2 R109, R3 ;  /* 0x00000003006d7308 */ /* 0x0002a20000000800 */
[----:B------:R-:W-:Y:S02]  /*9e50*/  IMAD.MOV.U32 R218, RZ, RZ, R64 ;  /* 0x000000ffffda7224 */ /* 0x000fe400078e0040 */
[----:B------:R-:W-:-:S05]  /*9e60*/  FFMA.FTZ R64, R101, c[0x0][0x23c], -R0 ;  /* 0x00008f0065407a23 */ /* 0x000fca0000010800 */
[----:B------:R-:W-:Y:S01]  /*9e70*/  MUFU.EX2 R70, R70 ;  /* 0x0000004600467308 */ /* 0x000fe20000000800 */
[----:B-1----:R-:W-:Y:S01]  /*9e80*/  FFMA.FTZ R3, R124, c[0x0][0x23c], -R0 ;  /* 0x00008f007c037a23 */ /* 0x002fe20000010800 */
[----:B------:R-:W-:-:S06]  /*9e90*/  MOV R124, R88 ;  /* 0x00000058007c7202 */ /* 0x000fcc0000000f00 */
[----:B------:R-:W-:Y:S01]  /*9ea0*/  MUFU.EX2 R64, R64 ;  /* 0x0000004000407308 */ /* 0x000fe20000000800 */
[----:B--2---:R-:W-:-:S07]  /*9eb0*/  F2FP.BF16.PACK_AB R9, R109, R108 ;  /* 0x0000006c6d09723e */ /* 0x004fce00000010ff */
[----:B------:R1:W-:Y:S02]  /*9ec0*/  MUFU.EX2 R107, R3 ;  /* 0x00000003006b7308 */ /* 0x0003e40000000800 */
[----:B-1----:R-:W-:-:S06]  /*9ed0*/  FFMA.FTZ R3, R148, c[0x0][0x23c], -R0 ;  /* 0x00008f0094037a23 */ /* 0x002fcc0000010800 */
[----:B------:R1:W2:Y:S02]  /*9ee0*/  MUFU.EX2 R106, R3 ;  /* 0x00000003006a7308 */ /* 0x0002a40000000800 */
[----:B-1----:R-:W-:Y:S01]  /*9ef0*/  FFMA.FTZ R3, R87, c[0x0][0x23c], -R4 ;  /* 0x00008f0057037a23 */ /* 0x002fe20000010804 */
[----:B--2---:R-:W-:-:S05]  /*9f00*/  F2FP.BF16.PACK_AB R11, R106, R107 ;  /* 0x0000006b6a0b723e */ /* 0x004fca00000010ff */
[----:B------:R1:W-:Y:S02]  /*9f10*/  MUFU.EX2 R114, R3 ;  /* 0x0000000300727308 */ /* 0x0003e40000000800 */
[C---:B------:R-:W-:Y:S08]  /*9f20*/  HMMA.16816.F32.BF16 R140, R8.reuse, R12, R140 ;  /* 0x0000000c088c723c */ /* 0x040ff0000004188c */
[----:B------:R-:W-:Y:S01]  /*9f30*/  HMMA.16816.F32.BF16 R48, R8, R14, R48 ;  /* 0x0000000e0830723c */ /* 0x000fe20000041830 */
[----:B-1----:R-:W-:Y:S01]  /*9f40*/  FFMA.FTZ R3, R119, c[0x0][0x23c], -R2 ;  /* 0x00008f0077037a23 */ /* 0x002fe20000010802 */
[----:B------:R-:W-:-:S02]  /*9f50*/  MOV R119, R196 ;  /* 0x000000c400777202 */ /* 0x000fc40000000f00 */
[----:B------:R-:W-:Y:S01]  /*9f60*/  MOV R196, R62 ;  /* 0x0000003e00c47202 */ /* 0x000fe20000000f00 */
[----:B------:R1:W-:Y:S03]  /*9f70*/  MUFU.EX2 R96, R3 ;  /* 0x0000000300607308 */ /* 0x0003e60000000800 */
[----:B------:R-:W-:Y:S01]  /*9f80*/  HMMA.16816.F32.BF16 R160, R8, R20, R44 ;  /* 0x0000001408a0723c */ /* 0x000fe2000004182c */
[----:B------:R-:W-:Y:S01]  /*9f90*/  FFMA.FTZ R62, R92, c[0x0][0x23c], -R2 ;  /* 0x00008f005c3e7a23 */ /* 0x000fe20000010802 */
[----:B------:R-:W-:-:S05]  /*9fa0*/  F2FP.BF16.PACK_AB R6, R124, R119 ;  /* 0x000000777c06723e */ /* 0x000fca00000010ff */
[----:B------:R-:W-:Y:S01]  /*9fb0*/  MUFU.EX2 R62, R62 ;  /* 0x0000003e003e7308 */ /* 0x000fe20000000800 */
[----:B------:R-:W-:Y:S01]  /*9fc0*/  HMMA.16816.F32.BF16 R52, R8, R22, R28 ;  /* 0x000000160834723c */ /* 0x000fe2000004181c */
[----:B------:R-:W2:Y:S01]  /*9fd0*/  LDSM.16.MT88.4 R28, [R205+0x5000] ;  /* 0x00500000cd1c783b */ /* 0x000ea20000004200 */
[----:B-1----:R-:W-:-:S05]  /*9fe0*/  FFMA.FTZ R3, R121, c[0x0][0x23c], -R2 ;  /* 0x00008f0079037a23 */ /* 0x002fca0000010802 */
[----:B------:R-:W-:Y:S02]  /*9ff0*/  F2FP.BF16.PACK_AB R8, R170, R171 ;  /* 0x000000abaa08723e */ /* 0x000fe400000010ff */
[----:B------:R-:W-:Y:S01]  /*a000*/  F2FP.BF16.PACK_AB R9, R227, R229 ;  /* 0x000000e5e309723e */ /* 0x000fe200000010ff */
[----:B------:R1:W3:Y:S01]  /*a010*/  MUFU.EX2 R95, R3 ;  /* 0x00000003005f7308 */ /* 0x0002e20000000800 */
[----:B------:R-:W-:Y:S02]  /*a020*/  F2FP.BF16.PACK_AB R11, R225, R226 ;  /* 0x000000e2e10b723e */ /* 0x000fe400000010ff */
[----:B------:R-:W-:Y:S02]  /*a030*/  MOV R121, R219 ;  /* 0x000000db00797202 */ /* 0x000fe40000000f00 */
[----:B------:R-:W-:Y:S01]  /*a040*/  MOV R219, R83 ;  /* 0x0000005300db7202 */ /* 0x000fe20000000f00 */
[----:B-1----:R-:W-:Y:S01]  /*a050*/  FFMA.FTZ R3, R122, c[0x0][0x23c], -R2 ;  /* 0x00008f007a037a23 */ /* 0x002fe20000010802 */
[----:B------:R-:W-:-:S02]  /*a060*/  MOV R122, R199 ;  /* 0x000000c7007a7202 */ /* 0x000fc40000000f00 */
[----:B------:R-:W-:Y:S01]  /*a070*/  MOV R199, R82 ;  /* 0x0000005200c77202 */ /* 0x000fe20000000f00 */
[----:B------:R1:W-:Y:S02]  /*a080*/  MUFU.EX2 R88, R3 ;  /* 0x0000000300587308 */ /* 0x0003e40000000800 */
[----:B-1----:R-:W-:Y:S01]  /*a090*/  FFMA.FTZ R3, R120, c[0x0][0x23c], -R2 ;  /* 0x00008f0078037a23 */ /* 0x002fe20000010802 */
[----:B------:R-:W-:Y:S02]  /*a0a0*/  MOV R120, R198 ;  /* 0x000000c600787202 */ /* 0x000fe40000000f00 */
[----:B------:R-:W-:-:S03]  /*a0b0*/  MOV R198, R78 ;  /* 0x0000004e00c67202 */ /* 0x000fc60000000f00 */
[----:B------:R1:W-:Y:S02]  /*a0c0*/  MUFU.EX2 R87, R3 ;  /* 0x0000000300577308 */ /* 0x0003e40000000800 */
[----:B-1----:R-:W-:Y:S02]  /*a0d0*/  FFMA.FTZ R3, R133, c[0x0][0x23c], -R0 ;  /* 0x00008f0085037a23 */ /* 0x002fe40000010800 */
[----:B------:R-:W-:-:S04]  /*a0e0*/  IMAD.MOV.U32 R133, RZ, RZ, R85 ;  /* 0x000000ffff857224 */ /* 0x000fc800078e0055 */
[----:B------:R1:W-:Y:S01]  /*a0f0*/  MUFU.EX2 R85, R3 ;  /* 0x0000000300557308 */ /* 0x0003e20000000800 */
[----:B------:R-:W-:-:S07]  /*a100*/  F2FP.BF16.PACK_AB R10, R120, R133 ;  /* 0x00000085780a723e */ /* 0x000fce00000010ff */
[----:B------:R-:W-:Y:S01]  /*a110*/  HMMA.16816.F32.BF16 R144, R8, R12, R40 ;  /* 0x0000000c0890723c */ /* 0x000fe20000041828 */
[----:B-1----:R-:W-:Y:S01]  /*a120*/  FFMA.FTZ R3, R172, c[0x0][0x23c], -R0 ;  /* 0x00008f00ac037a23 */ /* 0x002fe20000010800 */
[----:B------:R-:W-:-:S06]  /*a130*/  MOV R172, R201 ;  /* 0x000000c900ac7202 */ /* 0x000fcc0000000f00 */
[----:B------:R-:W-:Y:S01]  /*a140*/  HMMA.16816.F32.BF16 R40, R8, R20, R16 ;  /* 0x000000140828723c */ /* 0x000fe20000041810 */
[----:B------:R-:W1:Y:S01]  /*a150*/  LDSM.16.MT88.4 R16, [R206+0x5000] ;  /* 0x00500000ce10783b */ /* 0x000e620000004200 */
[----:B------:R4:W5:Y:S01]  /*a160*/  MUFU.EX2 R86, R3 ;  /* 0x0000000300567308 */ /* 0x0009620000000800 */
[----:B------:R-:W-:-:S05]  /*a170*/  MOV R201, R80 ;  /* 0x0000005000c97202 */ /* 0x000fca0000000f00 */
[C---:B------:R-:W-:Y:S01]  /*a180*/  HMMA.16816.F32.BF16 R44, R8.reuse, R14, R36 ;  /* 0x0000000e082c723c */ /* 0x040fe20000041824 */
[----:B------:R-:W1:Y:S06]  /*a190*/  LDSM.16.MT88.4 R12, [R206+0x5400] ;  /* 0x00540000ce0c783b */ /* 0x000e6c0000004200 */
[--C-:B------:R-:W-:Y:S01]  /*a1a0*/  FFMA.FTZ R36, R97, c[0x0][0x23c], -R2.reuse ;  /* 0x00008f0061247a23 */ /* 0x100fe20000010802 */
[----:B------:R-:W-:Y:S01]  /*a1b0*/  HMMA.16816.F32.BF16 R32, R8, R22, R32 ;  /* 0x000000160820723c */ /* 0x000fe20000041820 */
[----:B------:R-:W-:Y:S01]  /*a1c0*/  FFMA.FTZ R37, R94, c[0x0][0x23c], -R2 ;  /* 0x00008f005e257a23 */ /* 0x000fe20000010802 */
[----:B------:R-:W1:Y:S01]  /*a1d0*/  LDSM.16.MT88.4 R20, [R205+0x5400] ;  /* 0x00540000cd14783b */ /* 0x000e620000004200 */
[----:B----4-:R-:W-:Y:S01]  /*a1e0*/  FFMA.FTZ R3, R135, c[0x0][0x23c], -R0 ;  /* 0x00008f0087037a23 */ /* 0x010fe20000010800 */
[----:B------:R-:W-:Y:S01]  /*a1f0*/  MOV R135, R66 ;  /* 0x0000004200877202 */ /* 0x000fe20000000f00 */
[----:B------:R-:W-:Y:S01]  /*a200*/  FFMA.FTZ R66, R99, c[0x0][0x23c], -R4 ;  /* 0x00008f0063427a23 */ /* 0x000fe20000010804 */
[----:B------:R-:W-:Y:S01]  /*a210*/  MOV R99, R155 ;  /* 0x0000009b00637202 */ /* 0x000fe20000000f00 */
[----:B------:R4:W-:Y:S01]  /*a220*/  MUFU.EX2 R84, R3 ;  /* 0x0000000300547308 */ /* 0x0009e20000000800 */
[----:B---3--:R-:W-:Y:S01]  /*a230*/  F2FP.BF16.PACK_AB R8, R95, R96 ;  /* 0x000000605f08723e */ /* 0x008fe200000010ff */
[--C-:B------:R-:W-:Y:S01]  /*a240*/  FFMA.FTZ R38, R125, c[0x0][0x23c], -R0.reuse ;  /* 0x00008f007d267a23 */ /* 0x100fe20000010800 */
[----:B-----5:R-:W-:Y:S01]  /*a250*/  F2FP.BF16.PACK_AB R9, R86, R85 ;  /* 0x000000555609723e */ /* 0x020fe200000010ff */
[----:B------:R-:W-:Y:S01]  /*a260*/  FFMA.FTZ R39, R123, c[0x0][0x23c], -R0 ;  /* 0x00008f007b277a23 */ /* 0x000fe20000010800 */
[----:B------:R-:W-:-:S03]  /*a270*/  F2FP.BF16.PACK_AB R10, R87, R88 ;  /* 0x00000058570a723e */ /* 0x000fc600000010ff */
[----:B------:R-:W-:Y:S01]  /*a280*/  MUFU.EX2 R66, R66 ;  /* 0x0000004200427308 */ /* 0x000fe20000000800 */
[----:B----4-:R-:W-:Y:S01]  /*a290*/  FFMA.FTZ R3, R173, c[0x0][0x23c], -R0 ;  /* 0x00008f00ad037a23 */ /* 0x010fe20000010800 */
[----:B------:R-:W-:Y:S01]  /*a2a0*/  MOV R173, R69 ;  /* 0x0000004500ad7202 */ /* 0x000fe20000000f00 */
[----:B------:R-:W-:Y:S01]  /*a2b0*/  FFMA.FTZ R69, R89, c[0x0][0x23c], -R4 ;  /* 0x00008f0059457a23 */ /* 0x000fe20000010804 */
[----:B------:R-:W-:-:S04]  /*a2c0*/  F2FP.BF16.PACK_AB R4, R121, R122 ;  /* 0x0000007a7904723e */ /* 0x000fc800000010ff */
[----:B------:R3:W4:Y:S03]  /*a2d0*/  MUFU.EX2 R83, R3 ;  /* 0x0000000300537308 */ /* 0x0007260000000800 */
[C---:B--2---:R-:W-:Y:S05]  /*a2e0*/  HMMA.16816.F32.BF16 R144, R4.reuse, R28, R144 ;  /* 0x0000001c0490723c */ /* 0x044fea0000041890 */
[----:B------:R-:W-:Y:S03]  /*a2f0*/  MUFU.EX2 R69, R69 ;  /* 0x0000004500457308 */ /* 0x000fe60000000800 */
[----:B------:R-:W-:Y:S01]  /*a300*/  HMMA.16816.F32.BF16 R44, R4, R30, R44 ;  /* 0x0000001e042c723c */ /* 0x000fe2000004182c */
[----:B---3--:R-:W-:Y:S01]  /*a310*/  FFMA.FTZ R3, R132, c[0x0][0x23c], -R2 ;  /* 0x00008f0084037a23 */ /* 0x008fe20000010802 */
[----:B----4-:R-:W-:-:S03]  /*a320*/  F2FP.BF16.PACK_AB R11, R83, R84 ;  /* 0x00000054530b723e */ /* 0x010fc600000010ff */
[----:B------:R2:W-:Y:S03]  /*a330*/  MUFU.EX2 R82, R3 ;  /* 0x0000000300527308 */ /* 0x0005e60000000800 */
[----:B-1----:R-:W-:Y:S08]  /*a340*/  HMMA.16816.F32.BF16 R40, R4, R16, R40 ;  /* 0x000000100428723c */ /* 0x002ff00000041828 */
[----:B------:R-:W-:Y:S01]  /*a350*/  HMMA.16816.F32.BF16 R140, R8, R28, R140 ;  /* 0x0000001c088c723c */ /* 0x000fe2000004188c */
[----:B--2---:R-:W-:-:S07]  /*a360*/  FFMA.FTZ R3, R126, c[0x0][0x23c], -R2 ;  /* 0x00008f007e037a23 */ /* 0x004fce0000010802 */
[----:B------:R-:W-:Y:S01]  /*a370*/  HMMA.16816.F32.BF16 R148, R8, R30, R48 ;  /* 0x0000001e0894723c */ /* 0x000fe20000041830 */
[----:B------:R-:W-:Y:S01]  /*a380*/  MUFU.EX2 R31, R38 ;  /* 0x00000026001f7308 */ /* 0x000fe20000000800 */
[----:B------:R-:W-:-:S05]  /*a390*/  FFMA.FTZ R28, R243, R73, R129 ;  /* 0x00000049f31c7223 */ /* 0x000fca0000010081 */
[--C-:B------:R-:W-:Y:S01]  /*a3a0*/  FFMA.FTZ R48, R104, c[0x0][0x23c], -R0.reuse ;  /* 0x00008f0068307a23 */ /* 0x100fe20000010800 */
[C---:B------:R-:W-:Y:S01]  /*a3b0*/  HMMA.16816.F32.BF16 R160, R8.reuse, R16, R160 ;  /* 0x0000001008a0723c */ /* 0x040fe200000418a0 */
[----:B------:R1:W2:Y:S01]  /*a3c0*/  MUFU.EX2 R81, R3 ;  /* 0x0000000300517308 */ /* 0x0002a20000000800 */
[--C-:B------:R-:W-:Y:S02]  /*a3d0*/  FFMA.FTZ R49, R103, c[0x0][0x23c], -R0.reuse ;  /* 0x00008f0067317a23 */ /* 0x100fe40000010800 */
[--C-:B------:R-:W-:Y:S02]  /*a3e0*/  FFMA.FTZ R50, R117, c[0x0][0x23c], -R0.reuse ;  /* 0x00008f0075327a23 */ /* 0x100fe40000010800 */
[----:B------:R-:W-:Y:S02]  /*a3f0*/  FFMA.FTZ R51, R116, c[0x0][0x23c], -R0 ;  /* 0x00008f0074337a23 */ /* 0x000fe40000010800 */
[----:B------:R-:W-:Y:S01]  /*a400*/  HMMA.16816.F32.BF16 R8, R8, R18, R52 ;  /* 0x000000120808723c */ /* 0x000fe20000041834 */
[----:B------:R-:W-:Y:S01]  /*a410*/  MUFU.EX2 R55, R26 ;  /* 0x0000001a00377308 */ /* 0x000fe20000000800 */
[----:B-1----:R-:W-:-:S07]  /*a420*/  FFMA.FTZ R3, R134, c[0x0][0x23c], -R2 ;  /* 0x00008f0086037a23 */ /* 0x002fce0000010802 */
[----:B------:R1:W-:Y:S08]  /*a430*/  MUFU.EX2 R54, R25 ;  /* 0x0000001900367308 */ /* 0x0003f00000000800 */
[----:B------:R3:W-:Y:S01]  /*a440*/  MUFU.EX2 R80, R3 ;  /* 0x0000000300507308 */ /* 0x0007e20000000800 */
[----:B-1----:R-:W-:Y:S01]  /*a450*/  HMMA.16816.F32.BF16 R24, R4, R18, R32 ;  /* 0x000000120418723c */ /* 0x002fe20000041820 */
[----:B------:R-:W1:Y:S06]  /*a460*/  LDSM.16.MT88.4 R16, [R205+0x5800] ;  /* 0x00580000cd10783b */ /* 0x000e6c0000004200 */
[----:B------:R-:W-:Y:S01]  /*a470*/  MUFU.EX2 R53, R36 ;  /* 0x0000002400357308 */ /* 0x000fe20000000800 */
[----:B--2---:R-:W-:Y:S01]  /*a480*/  F2FP.BF16.PACK_AB R4, R81, R82 ;  /* 0x000000525104723e */ /* 0x004fe200000010ff */
[----:B---3--:R-:W-:-:S02]  /*a490*/  FFMA.FTZ R3, R127, c[0x0][0x23c], -R2 ;  /* 0x00008f007f037a23 */ /* 0x008fc40000010802 */
[----:B------:R-:W-:-:S04]  /*a4a0*/  FFMA.FTZ R2, R177, c[0x0][0x23c], -R0 ;  /* 0x00008f00b1027a23 */ /* 0x000fc80000010800 */
[----:B------:R-:W-:Y:S08]  /*a4b0*/  MUFU.EX2 R52, R37 ;  /* 0x0000002500347308 */ /* 0x000ff00000000800 */
[----:B------:R2:W3:Y:S08]  /*a4c0*/  MUFU.EX2 R79, R3 ;  /* 0x00000003004f7308 */ /* 0x0004f00000000800 */
[----:B------:R4:W-:Y:S01]  /*a4d0*/  MUFU.EX2 R77, R2 ;  /* 0x00000002004d7308 */ /* 0x0009e20000000800 */
[----:B--2---:R-:W-:Y:S01]  /*a4e0*/  FFMA.FTZ R3, R175, c[0x0][0x23c], -R0 ;  /* 0x00008f00af037a23 */ /* 0x004fe20000010800 */
[----:B---3--:R-:W-:-:S06]  /*a4f0*/  F2FP.BF16.PACK_AB R6, R79, R80 ;  /* 0x000000504f06723e */ /* 0x008fcc00000010ff */
[----:B------:R-:W-:Y:S01]  /*a500*/  MUFU.EX2 R30, R39 ;  /* 0x00000027001e7308 */ /* 0x000fe20000000800 */
[----:B----4-:R-:W-:-:S07]  /*a510*/  FFMA.FTZ R2, R241, R71, R220 ;  /* 0x00000047f1027223 */ /* 0x010fce00000100dc */
[----:B------:R2:W3:Y:S08]  /*a520*/  MUFU.EX2 R78, R3 ;  /* 0x00000003004e7308 */ /* 0x0004f00000000800 */
[----:B------:R-:W-:Y:S01]  /*a530*/  MUFU.EX2 R48, R48 ;  /* 0x0000003000307308 */ /* 0x000fe20000000800 */
[----:B--2---:R-:W-:Y:S01]  /*a540*/  FFMA.FTZ R3, R176, c[0x0][0x23c], -R0 ;  /* 0x00008f00b0037a23 */ /* 0x004fe20000010800 */
[----:B---3--:R-:W-:-:S06]  /*a550*/  F2FP.BF16.PACK_AB R5, R77, R78 ;  /* 0x0000004e4d05723e */ /* 0x008fcc00000010ff */
[----:B------:R-:W-:Y:S01]  /*a560*/  MUFU.EX2 R49, R49 ;  /* 0x0000003100317308 */ /* 0x000fe20000000800 */
[----:B------:R-:W-:-:S07]  /*a570*/  FFMA.FTZ R0, R242, R74, R130 ;  /* 0x0000004af2007223 */ /* 0x000fce0000010082 */
[----:B------:R-:W2:Y:S08]  /*a580*/  MUFU.EX2 R76, R3 ;  /* 0x00000003004c7308 */ /* 0x000eb00000000800 */
[----:B------:R-:W-:Y:S01]  /*a590*/  MUFU.EX2 R50, R50 ;  /* 0x0000003200327308 */ /* 0x000fe20000000800 */
[----:B--2---:R-:W-:Y:S01]  /*a5a0*/  F2FP.BF16.PACK_AB R7, R75, R76 ;  /* 0x0000004c4b07723e */ /* 0x004fe200000010ff */
[----:B------:R-:W-:-:S06]  /*a5b0*/  FFMA.FTZ R3, R240, R72, R173 ;  /* 0x00000048f0037223 */ /* 0x000fcc00000100ad */
[----:B------:R-:W2:Y:S01]  /*a5c0*/  MUFU.EX2 R51, R51 ;  /* 0x0000003300337308 */ /* 0x000ea20000000800 */
[C---:B------:R-:W-:Y:S01]  /*a5d0*/  HMMA.16816.F32.BF16 R32, R4.reuse, R14, R8 ;  /* 0x0000000e0420723c */ /* 0x040fe20000041808 */
[----:B------:R-:W3:Y:S07]  /*a5e0*/  LDSM.16.MT88.4 R8, [R206+0x5800] ;  /* 0x00580000ce08783b */ /* 0x000eee0000004200 */
[C---:B------:R-:W-:Y:S08]  /*a5f0*/  HMMA.16816.F32.BF16 R140, R4.reuse, R20, R140 ;  /* 0x00000014048c723c */ /* 0x040ff0000004188c */
[C---:B------:R-:W-:Y:S08]  /*a600*/  HMMA.16816.F32.BF16 R148, R4.reuse, R22, R148 ;  /* 0x000000160494723c */ /* 0x040ff00000041894 */
[----:B------:R-:W-:Y:S07]  /*a610*/  HMMA.16816.F32.BF16 R160, R4, R12, R160 ;  /* 0x0000000c04a0723c */ /* 0x000fee00000418a0 */
[----:B------:R-:W-:-:S02]  /*a620*/  F2FP.BF16.PACK_AB R4, R252, R118 ;  /* 0x00000076fc04723e */ /* 0x000fc400000010ff */
[----:B------:R-:W-:Y:S02]  /*a630*/  F2FP.BF16.PACK_AB R5, R244, R237 ;  /* 0x000000edf405723e */ /* 0x000fe400000010ff */
[----:B------:R-:W-:Y:S02]  /*a640*/  F2FP.BF16.PACK_AB R6, R245, R235 ;  /* 0x000000ebf506723e */ /* 0x000fe400000010ff */
[----:B------:R-:W-:-:S07]  /*a650*/  F2FP.BF16.PACK_AB R7, R234, R236 ;  /* 0x000000ecea07723e */ /* 0x000fce00000010ff */
[C---:B------:R-:W-:Y:S07]  /*a660*/  HMMA.16816.F32.BF16 R144, R4.reuse, R20, R144 ;  /* 0x000000140490723c */ /* 0x040fee0000041890 */
[----:B------:R-:W-:Y:S01]  /*a670*/  FADD.FTZ R20, R135, R3 ;  /* 0x0000000387147221 */ /* 0x000fe20000010000 */
[C---:B------:R-:W-:Y:S01]  /*a680*/  HMMA.16816.F32.BF16 R40, R4.reuse, R12, R40 ;  /* 0x0000000c0428723c */ /* 0x040fe20000041828 */
[----:B------:R-:W-:Y:S01]  /*a690*/  FADD.FTZ R3, R221, R2 ;  /* 0x00000002dd037221 */ /* 0x000fe20000010000 */
[----:B------:R-:W-:Y:S01]  /*a6a0*/  MOV R135, R168 ;  /* 0x000000a800877202 */ /* 0x000fe20000000f00 */
[----:B------:R-:W-:Y:S01]  /*a6b0*/  FADD.FTZ R2, R188, R0 ;  /* 0x00000000bc027221 */ /* 0x000fe20000010000 */
[----:B------:R-:W-:Y:S01]  /*a6c0*/  MOV R168, R156 ;  /* 0x0000009c00a87202 */ /* 0x000fe20000000f00 */
[----:B------:R-:W-:Y:S01]  /*a6d0*/  FADD.FTZ R0, R184, R28 ;  /* 0x0000001cb8007221 */ /* 0x000fe20000010000 */
[----:B------:R-:W-:Y:S01]  /*a6e0*/  MOV R156, R158 ;  /* 0x0000009e009c7202 */ /* 0x000fe20000000f00 */
[----:B------:R-:W-:Y:S01]  /*a6f0*/  FADD.FTZ R29, R172, R20 ;  /* 0x00000014ac1d7221 */ /* 0x000fe20000010000 */
[C---:B------:R-:W-:Y:S01]  /*a700*/  HMMA.16816.F32.BF16 R36, R4.reuse, R22, R44 ;  /* 0x000000160424723c */ /* 0x040fe2000004182c */
[----:B------:R-:W-:Y:S01]  /*a710*/  FADD.FTZ R3, R222, R3 ;  /* 0x00000003de037221 */ /* 0x000fe20000010000 */
[----:B------:R-:W-:Y:S01]  /*a720*/  MOV R172, R169 ;  /* 0x000000a900ac7202 */ /* 0x000fe20000000f00 */
[----:B------:R-:W-:Y:S01]  /*a730*/  FADD.FTZ R2, R190, R2 ;  /* 0x00000002be027221 */ /* 0x000fe20000010000 */
[----:B------:R-:W-:Y:S01]  /*a740*/  MOV R132, R168 ;  /* 0x000000a800847202 */ /* 0x000fe20000000f00 */
[----:B------:R-:W-:Y:S01]  /*a750*/  IMAD.MOV.U32 R169, RZ, RZ, R157 ;  /* 0x000000ffffa97224 */ /* 0x000fe200078e009d */
[----:B------:R-:W-:Y:S01]  /*a760*/  MOV R157, R152 ;  /* 0x00000098009d7202 */ /* 0x000fe20000000f00 */
[----:B------:R-:W-:Y:S01]  /*a770*/  FADD.FTZ R28, R185, R0 ;  /* 0x00000000b91c7221 */ /* 0x000fe20000010000 */
[----:B------:R-:W-:Y:S01]  /*a780*/  HMMA.16816.F32.BF16 R12, R4, R14, R24 ;  /* 0x0000000e040c723c */ /* 0x000fe20000041818 */
[----:B------:R-:W-:Y:S01]  /*a790*/  FADD.FTZ R0, R135, R29 ;  /* 0x0000001d87007221 */ /* 0x000fe20000010000 */
[----:B------:R-:W-:Y:S01]  /*a7a0*/  MOV R173, R169 ;  /* 0x000000a900ad7202 */ /* 0x000fe20000000f00 */
[----:B------:R-:W-:Y:S01]  /*a7b0*/  FADD.FTZ R3, R238, R3 ;  /* 0x00000003ee037221 */ /* 0x000fe20000010000 */
[----:B------:R-:W-:Y:S01]  /*a7c0*/  MOV R158, R153 ;  /* 0x00000099009e7202 */ /* 0x000fe20000000f00 */
[----:B------:R-:W-:Y:S01]  /*a7d0*/  FADD.FTZ R2, R193, R2 ;  /* 0x00000002c1027221 */ /* 0x000fe20000010000 */
[----:B------:R-:W-:Y:S01]  /*a7e0*/  MOV R168, R156 ;  /* 0x0000009c00a87202 */ /* 0x000fe20000000f00 */
[----:B------:R-:W-:Y:S01]  /*a7f0*/  IMAD.MOV.U32 R126, RZ, RZ, R172 ;  /* 0x000000ffff7e7224 */ /* 0x000fe200078e00ac */
[----:B------:R-:W-:Y:S01]  /*a800*/  F2FP.BF16.PACK_AB R4, R54, R55 ;  /* 0x000000373604723e */ /* 0x000fe200000010ff */
[----:B------:R-:W-:Y:S01]  /*a810*/  FADD.FTZ R3, R90, R3 ;  /* 0x000000035a037221 */ /* 0x000fe20000010000 */
[----:B------:R-:W-:Y:S01]  /*a820*/  F2FP.BF16.PACK_AB R5, R30, R31 ;  /* 0x0000001f1e05723e */ /* 0x000fe200000010ff */
[----:B------:R-:W-:Y:S01]  /*a830*/  FADD.FTZ R2, R197, R2 ;  /* 0x00000002c5027221 */ /* 0x000fe20000010000 */
[----:B------:R-:W-:Y:S01]  /*a840*/  F2FP.BF16.PACK_AB R6, R52, R53 ;  /* 0x000000353406723e */ /* 0x000fe200000010ff */
[----:B------:R-:W-:Y:S01]  /*a850*/  IMAD.MOV.U32 R169, RZ, RZ, R157 ;  /* 0x000000ffffa97224 */ /* 0x000fe200078e009d */
[----:B------:R-:W-:Y:S01]  /*a860*/  F2FP.BF16.PACK_AB R7, R49, R48 ;  /* 0x000000303107723e */ /* 0x000fe200000010ff */
[----:B------:R-:W-:Y:S01]  /*a870*/  IMAD.MOV.U32 R91, RZ, RZ, R173 ;  /* 0x000000ffff5b7224 */ /* 0x000fe200078e00ad */
[----:B------:R-:W-:Y:S01]  /*a880*/  MOV R172, R170 ;  /* 0x000000aa00ac7202 */ /* 0x000fe20000000f00 */
[----:B------:R-:W-:Y:S01]  /*a890*/  FADD.FTZ R2, R192, R2 ;  /* 0x00000002c0027221 */ /* 0x000fe20000010000 */
[----:B------:R-:W-:Y:S01]  /*a8a0*/  MOV R170, R158 ;  /* 0x0000009e00aa7202 */ /* 0x000fe20000000f00 */
[----:B------:R-:W4:Y:S01]  /*a8b0*/  LDSM.16.MT88.4 R152, [R205+0x5c00] ;  /* 0x005c0000cd98783b */ /* 0x000f220000004200 */
[----:B------:R-:W-:Y:S01]  /*a8c0*/  MOV R157, R166 ;  /* 0x000000a6009d7202 */ /* 0x000fe20000000f00 */
[C---:B-1----:R-:W-:Y:S01]  /*a8d0*/  HMMA.16816.F32.BF16 R140, R4.reuse, R16, R140 ;  /* 0x00000010048c723c */ /* 0x042fe2000004188c */
[----:B------:R-:W-:Y:S01]  /*a8e0*/  MOV R134, R168 ;  /* 0x000000a800867202 */ /* 0x000fe20000000f00 */
[----:B------:R-:W-:Y:S01]  /*a8f0*/  FADD.FTZ R2, R194, R2 ;  /* 0x00000002c2027221 */ /* 0x000fe20000010000 */
[----:B------:R-:W-:Y:S01]  /*a900*/  MOV R158, R167 ;  /* 0x000000a7009e7202 */ /* 0x000fe20000000f00 */
[----:B------:R-:W-:Y:S01]  /*a910*/  IMAD.MOV.U32 R98, RZ, RZ, R157 ;  /* 0x000000ffff627224 */ /* 0x000fe200078e009d */
[----:B------:R-:W-:Y:S01]  /*a920*/  MOV R89, R169 ;  /* 0x000000a900597202 */ /* 0x000fe20000000f00 */
[----:B------:R-:W1:Y:S01]  /*a930*/  LDSM.16.MT88.4 R20, [R206+0x5c00] ;  /* 0x005c0000ce14783b */ /* 0x000e620000004200 */
[----:B------:R-:W-:Y:S01]  /*a940*/  MOV R156, R165 ;  /* 0x000000a5009c7202 */ /* 0x000fe20000000f00 */
[----:B------:R-:W-:Y:S01]  /*a950*/  HMMA.16816.F32.BF16 R148, R4, R18, R148 ;  /* 0x000000120494723c */ /* 0x000fe20000041894 */
[----:B------:R-:W-:-:S02]  /*a960*/  MOV R135, R171 ;  /* 0x000000ab00877202 */ /* 0x000fc40000000f00 */
[----:B------:R-:W-:Y:S02]  /*a970*/  MOV R171, R164 ;  /* 0x000000a400ab7202 */ /* 0x000fe40000000f00 */
[----:B------:R-:W-:Y:S02]  /*a980*/  MOV R90, R138 ;  /* 0x0000008a005a7202 */ /* 0x000fe40000000f00 */
[----:B------:R-:W-:Y:S01]  /*a990*/  MOV R173, R170 ;  /* 0x000000aa00ad7202 */ /* 0x000fe20000000f00 */
[----:B---3--:R-:W-:Y:S01]  /*a9a0*/  HMMA.16816.F32.BF16 R160, R4, R8, R160 ;  /* 0x0000000804a0723c */ /* 0x008fe200000418a0 */
[----:B------:R-:W-:Y:S02]  /*a9b0*/  F2FP.BF16.PACK_AB R164, R57, R56 ;  /* 0x0000003839a4723e */ /* 0x000fe400000010ff */
[----:B--2---:R-:W-:Y:S02]  /*a9c0*/  F2FP.BF16.PACK_AB R165, R51, R50 ;  /* 0x0000003233a5723e */ /* 0x004fe400000010ff */
[----:B------:R-:W-:-:S02]  /*a9d0*/  F2FP.BF16.PACK_AB R166, R62, R61 ;  /* 0x0000003d3ea6723e */ /* 0x000fc400000010ff */
[----:B------:R-:W-:Y:S01]  /*a9e0*/  F2FP.BF16.PACK_AB R167, R65, R64 ;  /* 0x0000004041a7723e */ /* 0x000fe200000010ff */
[----:B------:R-:W-:Y:S01]  /*a9f0*/  HMMA.16816.F32.BF16 R24, R4, R10, R32 ;  /* 0x0000000a0418723c */ /* 0x000fe20000041820 */
[----:B------:R-:W-:Y:S02]  /*aa00*/  F2FP.BF16.PACK_AB R168, R199, R219 ;  /* 0x000000dbc7a8723e */ /* 0x000fe400000010ff */
[----:B------:R-:W-:Y:S02]  /*aa10*/  F2FP.BF16.PACK_AB R169, R68, R66 ;  /* 0x0000004244a9723e */ /* 0x000fe400000010ff */
[----:B------:R-:W-:Y:S02]  /*aa20*/  F2FP.BF16.PACK_AB R170, R201, R198 ;  /* 0x000000c6c9aa723e */ /* 0x000fe400000010ff */
[----:B------:R-:W-:Y:S02]  /*aa30*/  F2FP.BF16.PACK_AB R4, R196, R233 ;  /* 0x000000e9c404723e */ /* 0x000fe400000010ff */
[----:B------:R-:W-:-:S02]  /*aa40*/  F2FP.BF16.PACK_AB R5, R189, R232 ;  /* 0x000000e8bd05723e */ /* 0x000fc400000010ff */
[----:B------:R-:W-:Y:S02]  /*aa50*/  F2FP.BF16.PACK_AB R6, R200, R218 ;  /* 0x000000dac806723e */ /* 0x000fe400000010ff */
[----:B------:R-:W-:Y:S01]  /*aa60*/  F2FP.BF16.PACK_AB R7, R58, R114 ;  /* 0x000000723a07723e */ /* 0x000fe200000010ff */
[----:B----4-:R-:W-:Y:S01]  /*aa70*/  HMMA.16816.F32.BF16 R140, R164, R152, R140 ;  /* 0x00000098a48c723c */ /* 0x010fe2000004188c */
[-C--:B------:R-:W-:Y:S02]  /*aa80*/  MOV R138, R67.reuse ;  /* 0x00000043008a7202 */ /* 0x080fe40000000f00 */
[----:B------:R-:W-:-:S05]  /*aa90*/  @P0 MOV R138, R67 ;  /* 0x00000043008a0202 */ /* 0x000fca0000000f00 */
[C---:B------:R-:W-:Y:S08]  /*aaa0*/  HMMA.16816.F32.BF16 R144, R4.reuse, R16, R144 ;  /* 0x000000100490723c */ /* 0x040ff00000041890 */
[C---:B------:R-:W-:Y:S07]  /*aab0*/  HMMA.16816.F32.BF16 R40, R4.reuse, R8, R40 ;  /* 0x000000080428723c */ /* 0x040fee0000041828 */
[----:B------:R-:W-:Y:S01]  /*aac0*/  FADD.FTZ R8, R191, R28 ;  /* 0x0000001cbf087221 */ /* 0x000fe20000010000 */
[C---:B------:R-:W-:Y:S08]  /*aad0*/  HMMA.16816.F32.BF16 R16, R4.reuse, R18, R36 ;  /* 0x000000120410723c */ /* 0x040ff00000041824 */
[----:B------:R-:W-:Y:S07]  /*aae0*/  HMMA.16816.F32.BF16 R12, R4, R10, R12 ;  /* 0x0000000a040c723c */ /* 0x000fee000004180c */
        /* <DEDUP_REMOVED lines=8> */
[----:B------:R-:W-:Y:S01]  /*ab70*/  FADD.FTZ R0, R136, R0 ;  /* 0x0000000088007221 */ /* 0x000fe20000010000 */
[----:B------:R-:W-:Y:S01]  /*ab80*/  F2FP.BF16.PACK_AB R171, R70, R69 ;  /* 0x0000004546ab723e */ /* 0x000fe200000010ff */
[----:B------:R-:W-:Y:S01]  /*ab90*/  FADD.FTZ R5, R159, R4 ;  /* 0x000000049f057221 */ /* 0x000fe20000010000 */
[----:B-1----:R-:W-:Y:S01]  /*aba0*/  HMMA.16816.F32.BF16 R160, R164, R20, R160 ;  /* 0x00000014a4a0723c */ /* 0x002fe200000418a0 */
[----:B------:R-:W-:Y:S01]  /*abb0*/  FADD.FTZ R4, R91, R6 ;  /* 0x000000065b047221 */ /* 0x000fe20000010000 */
[----:B------:R-:W-:Y:S01]  /*abc0*/  MOV R137, R63 ;  /* 0x0000003f00897202 */ /* 0x000fe20000000f00 */
[----:B------:R-:W-:Y:S01]  /*abd0*/  FADD.FTZ R0, R187, R0 ;  /* 0x00000000bb007221 */ /* 0x000fe20000010000 */
[----:B------:R-:W-:Y:S01]  /*abe0*/  MOV R3, R59 ;  /* 0x0000003b00037202 */ /* 0x000fe20000000f00 */
[----:B------:R-:W-:Y:S01]  /*abf0*/  FADD.FTZ R8, R134, R5 ;  /* 0x0000000586087221 */ /* 0x000fe20000010000 */
[----:B------:R-:W-:Y:S01]  /*ac00*/  @P0 MOV R137, R63 ;  /* 0x0000003f00890202 */ /* 0x000fe20000000f00 */
[----:B------:R-:W-:Y:S01]  /*ac10*/  FADD.FTZ R7, R89, R4 ;  /* 0x0000000459077221 */ /* 0x000fe20000010000 */
[----:B------:R-:W-:Y:S01]  /*ac20*/  HMMA.16816.F32.BF16 R144, R168, R152, R144 ;  /* 0x00000098a890723c */ /* 0x000fe20000041890 */
[----:B------:R-:W-:Y:S01]  /*ac30*/  FADD.FTZ R6, R195, R2 ;  /* 0x00000002c3067221 */ /* 0x000fe20000010000 */
[----:B------:R-:W-:Y:S01]  /*ac40*/  @P0 MOV R3, R59 ;  /* 0x0000003b00030202 */ /* 0x000fe20000000f00 */
[----:B------:R-:W-:-:S02]  /*ac50*/  FADD.FTZ R5, R186, R0 ;  /* 0x00000000ba057221 */ /* 0x000fc40000010000 */
[----:B------:R-:W-:Y:S02]  /*ac60*/  FADD.FTZ R4, R98, R8 ;  /* 0x0000000862047221 */ /* 0x000fe40000010000 */
        /* <DEDUP_REMOVED lines=77> */
[----:B------:R-:W-:Y:S01]  /*b140*/  @P0 IADD3 R218, R202, -0x3, RZ ;  /* 0xfffffffdcada0810 */ /* 0x000fe20007ffe0ff */
        /* <DEDUP_REMOVED lines=18> */
[----:B------:R-:W-:Y:S01]  /*b270*/  IMAD.MOV.U32 R136, RZ, RZ, R60 ;  /* 0x000000ffff887224 */ /* 0x000fe200078e003c */
[----:B------:R-:W-:Y:S01]  /*b280*/  @P0 MOV R136, R60 ;  /* 0x0000003c00880202 */ /* 0x000fe20000000f00 */
[----:B------:R-:W-:Y:S01]  /*b290*/  FADD.FTZ R243, R65, R0 ;  /* 0x0000000041f37221 */ /* 0x000fe20000010000 */
[----:B------:R-:W-:Y:S01]  /*b2a0*/  MOV R0, R203 ;  /* 0x000000cb00007202 */ /* 0x000fe20000000f00 */
[----:B------:R-:W-:Y:S02]  /*b2b0*/  FADD.FTZ R240, R201, R5 ;  /* 0x00000005c9f07221 */ /* 0x000fe40000010000 */
[----:B------:R-:W-:Y:S02]  /*b2c0*/  FADD.FTZ R241, R70, R4 ;  /* 0x0000000446f17221 */ /* 0x000fe40000010000 */
[----:B------:R-:W-:Y:S01]  /*b2d0*/  FADD.FTZ R242, R62, R2 ;  /* 0x000000023ef27221 */ /* 0x000fe20000010000 */
[----:B------:R-:W-:Y:S05]  /*b2e0*/  @P0 BRA `(.L_x_17) ;  /* 0x0000001000000947 */ /* 0x000fea0003800000 */
.L_x_15:
[----:B------:R-:W-:-:S04]  /*b2f0*/  IADD3 R218, R0, -0x1, RZ ;  /* 0xffffffff00da7810 */ /* 0x000fc80007ffe0ff */
.L_x_17:
[----:B------:R-:W-:-:S13]  /*b300*/  ISETP.GE.AND P0, PT, R218, RZ, PT ;  /* 0x000000ffda00720c */ /* 0x000fda0003f06270 */
[----:B------:R-:W-:Y:S05]  /*b310*/  @!P0 BRA `(.L_x_18) ;  /* 0x000037b000008947 */ /* 0x000fea0003800000 */
[----:B------:R-:W2:Y:S01]  /*b320*/  LDL.LU.64 R6, [R1+0x30] ;  /* 0x0000300001067983 */ /* 0x000ea20000300a00 */
[----:B------:R-:W-:Y:S01]  /*b330*/  IMAD.MOV.U32 R2, RZ, RZ, c[0x0][0x19c] ;  /* 0x00006700ff027624 */ /* 0x000fe200078e00ff */
[----:B------:R-:W-:Y:S01]  /*b340*/  ULDC.64 UR4, c[0x0][0x1a0] ;  /* 0x0000680000047ab9 */ /* 0x000fe20000000a00 */
[----:B------:R-:W-:Y:S01]  /*b350*/  IMAD.MOV.U32 R0, RZ, RZ, c[0x0][0x198] ;  /* 0x00006600ff007624 */ /* 0x000fe200078e00ff */
[----:B------:R-:W3:Y:S01]  /*b360*/  LDL.LU.64 R4, [R1+0x38] ;  /* 0x0000380001047983 */ /* 0x000ee20000300a00 */
[----:B------:R-:W-:Y:S01]  /*b370*/  MOV R133, R137 ;  /* 0x0000008900857202 */ /* 0x000fe20000000f00 */
[----:B------:R-:W-:Y:S01]  /*b380*/  IMAD.MOV.U32 R132, RZ, RZ, R138 ;  /* 0x000000ffff847224 */ /* 0x000fe200078e008a */
[----:B------:R-:W-:Y:S01]  /*b390*/  MOV R135, R3 ;  /* 0x0000000300877202 */ /* 0x000fe20000000f00 */
[----:B------:R-:W-:Y:S01]  /*b3a0*/  IMAD.MOV.U32 R134, RZ, RZ, R136 ;  /* 0x000000ffff867224 */ /* 0x000fe200078e0088 */
[----:B------:R-:W-:Y:S01]  /*b3b0*/  SHF.L.U64.HI R252, R0, 0x6, R2 ;  /* 0x0000000600fc7819 */ /* 0x000fe20000010202 */
[----:B------:R-:W-:-:S02]  /*b3c0*/  USHF.L.U64.HI UR5, UR4, 0x6, UR5 ;  /* 0x0000000604057899 */ /* 0x000fc40008010205 */
[----:B------:R-:W-:Y:S01]  /*b3d0*/  USHF.L.U32 UR4, UR4, 0x6, URZ ;  /* 0x0000000604047899 */ /* 0x000fe2000800063f */
[----:B--2---:R-:W-:Y:S02]  /*b3e0*/  MOV R245, R7 ;  /* 0x0000000700f57202 */ /* 0x004fe40000000f00 */
[----:B---3--:R-:W-:Y:S01]  /*b3f0*/  MOV R244, R4 ;  /* 0x0000000400f47202 */ /* 0x008fe20000000f00 */
[----:B------:R-:W-:Y:S05]  /*b400*/  BRA `(.L_x_19) ;  /* 0x000001b000007947 */ /* 0x000fea0003800000 */
.L_x_21:
[----:B------:R-:W-:Y:S01]  /*b410*/  IADD3 R0, R218, -0x1, RZ ;  /* 0xffffffffda007810 */ /* 0x000fe20007ffe0ff */
[----:B------:R-:W-:Y:S03]  /*b420*/  IMAD.MOV.U32 R219, RZ, RZ, c[0x0][0x198] ;  /* 0x00006600ffdb7624 */ /* 0x000fe600078e00ff */
[----:B------:R-:W-:Y:S01]  /*b430*/  SHF.R.S32.HI R136, RZ, 0x1f, R0 ;  /* 0x0000001fff887819 */ /* 0x000fe20000011400 */
[----:B------:R-:W-:Y:S04]  /*b440*/  IMAD.WIDE.U32 R2, R0, c[0x0][0x198], RZ ;  /* 0x0000660000027a25 */ /* 0x000fe800078e00ff */
[----:B------:R-:W-:Y:S02]  /*b450*/  IMAD R136, R136, c[0x0][0x198], RZ ;  /* 0x0000660088887a24 */ /* 0x000fe400078e02ff */
[----:B------:R-:W-:Y:S02]  /*b460*/  IMAD.SHL.U32 R219, R219, 0x40, RZ ;  /* 0x00000040dbdb7824 */ /* 0x000fe400078e00ff */
[----:B------:R-:W-:Y:S01]  /*b470*/  IMAD R136, R0, c[0x0][0x19c], R136 ;  /* 0x0000670000887a24 */ /* 0x000fe200078e0288 */
[----:B------:R-:W-:Y:S03]  /*b480*/  LEA R0, P1, R2, R248, 0x7 ;  /* 0x000000f802007211 */ /* 0x000fe600078238ff */
[----:B------:R-:W-:Y:S01]  /*b490*/  IMAD.IADD R136, R3, 0x1, R136 ;  /* 0x0000000103887824 */ /* 0x000fe200078e0288 */
[----:B------:R-:W-:Y:S04]  /*b4a0*/  LEA R138, P2, R0, c[0x0][0x168], 0x1 ;  /* 0x00005a00008a7a11 */ /* 0x000fe800078408ff */
[----:B------:R-:W-:Y:S02]  /*b4b0*/  LEA.HI.X R2, R2, R247, R136, 0x7, P1 ;  /* 0x000000f702027211 */ /* 0x000fe400008f3c88 */
[-C--:B------:R-:W-:Y:S02]  /*b4c0*/  IADD3 R136, P1, R138, R219.reuse, RZ ;  /* 0x000000db8a887210 */ /* 0x080fe40007f3e0ff */
[----:B------:R-:W-:Y:S02]  /*b4d0*/  LEA.HI.X R139, R0, c[0x0][0x16c], R2, 0x1, P2 ;  /* 0x00005b00008b7a11 */ /* 0x000fe400010f0c02 */
[-C--:B------:R-:W-:Y:S03]  /*b4e0*/  IADD3 R2, P2, R136, R219.reuse, RZ ;  /* 0x000000db88027210 */ /* 0x080fe60007f5e0ff */
[----:B------:R-:W-:Y:S01]  /*b4f0*/  @!PT LDS RZ, [RZ] ;  /* 0x00000000fffff984 */ /* 0x000fe20000000800 */
[----:B------:R-:W-:Y:S01]  /*b500*/  @!PT LDS RZ, [RZ] ;  /* 0x00000000fffff984 */ /* 0x000fe20000000800 */
[----:B------:R-:W-:Y:S01]  /*b510*/  @!PT LDS RZ, [RZ] ;  /* 0x00000000fffff984 */ /* 0x000fe20000000800 */
[----:B------:R1:W-:Y:S01]  /*b520*/  LDGSTS.E.BYPASS.LTC128B.128 [R217+0x2000], [R138.64] ;  /* 0x020000008ad97fae */ /* 0x0003e2000b901d46 */
[--C-:B------:R-:W-:Y:S01]  /*b530*/  IMAD.X R137, R139, 0x1, R252.reuse, P1 ;  /* 0x000000018b897824 */ /* 0x100fe200008e06fc */
[----:B------:R-:W-:Y:S03]  /*b540*/  IADD3 R172, P1, R2, R219, RZ ;  /* 0x000000db02ac7210 */ /* 0x000fe60007f3e0ff */
[--C-:B------:R-:W-:Y:S01]  /*b550*/  IMAD.X R3, R137, 0x1, R252.reuse, P2 ;  /* 0x0000000189037824 */ /* 0x100fe200010e06fc */
[----:B------:R1:W-:Y:S03]  /*b560*/  LDGSTS.E.BYPASS.LTC128B.128 [R217+0x2800], [R136.64] ;  /* 0x0280000088d97fae */ /* 0x0003e6000b901d46 */
[----:B------:R-:W-:Y:S01]  /*b570*/  IMAD.X R173, R3, 0x1, R252, P1 ;  /* 0x0000000103ad7824 */ /* 0x000fe200008e06fc */
[----:B------:R1:W-:Y:S04]  /*b580*/  LDGSTS.E.BYPASS.LTC128B.128 [R217+0x3000], [R2.64] ;  /* 0x0300000002d97fae */ /* 0x0003e8000b901d46 */
[----:B------:R1:W-:Y:S04]  /*b590*/  LDGSTS.E.BYPASS.LTC128B.128 [R217+0x3800], [R172.64] ;  /* 0x03800000acd97fae */ /* 0x0003e8000b901d46 */
[----:B------:R-:W0:Y:S01]  /*b5a0*/  LDGDEPBAR ;  /* 0x00000000000079af */ /* 0x000e220000000000 */
[----:B------:R-:W-:-:S05]  /*b5b0*/  BRA `(.L_x_20) ;  /* 0x0000073000007947 */ /* 0x000fca0003800000 */
.L_x_19:
[----:B------:R-:W-:Y:S01]  /*b5c0*/  IMAD.MOV.U32 R2, RZ, RZ, c[0x0][0x1a0] ;  /* 0x00006800ff027624 */ /* 0x000fe200078e00ff */
[----:B------:R-:W-:Y:S04]  /*b5d0*/  DEPBAR.LE SB0, 0x0 ;  /* 0x000080000000791a */ /* 0x000fe80000000000 */
[----:B------:R-:W-:Y:S01]  /*b5e0*/  IMAD.MOV.U32 R0, RZ, RZ, 0x7 ;  /* 0x00000007ff007424 */ /* 0x000fe200078e00ff */
[----:B------:R-:W-:Y:S01]  /*b5f0*/  BAR.SYNC.DEFER_BLOCKING 0x0 ;  /* 0x0000000000007b1d */ /* 0x000fe20000010000 */
[----:B------:R-:W-:Y:S01]  /*b600*/  SHF.R.S32.HI R4, RZ, 0x1f, R218 ;  /* 0x0000001fff047819 */ /* 0x000fe200000114da */
[C---:B------:R-:W-:Y:S02]  /*b610*/  IMAD.SHL.U32 R6, R2.reuse, 0x80, RZ ;  /* 0x0000008002067824 */ /* 0x040fe400078e00ff */
[----:B------:R-:W-:Y:S02]  /*b620*/  SHF.L.U64.HI R0, R2, R0, c[0x0][0x1a4] ;  /* 0x0000690002007619 */ /* 0x000fe40000010200 */
[----:B------:R-:W-:Y:S04]  /*b630*/  IMAD.WIDE.U32 R2, R218, R6, R244 ;  /* 0x00000006da027225 */ /* 0x000fe800078e00f4 */
[----:B------:R-:W-:Y:S04]  /*b640*/  IMAD R0, R0, R218, RZ ;  /* 0x000000da00007224 */ /* 0x000fe800078e02ff */
[----:B------:R-:W-:Y:S01]  /*b650*/  IMAD R0, R4, R6, R0 ;  /* 0x0000000604007224 */ /* 0x000fe200078e0200 */
[----:B------:R-:W-:Y:S03]  /*b660*/  LEA R6, P1, R2, c[0x0][0x170], 0x1 ;  /* 0x00005c0002067a11 */ /* 0x000fe600078208ff */
[----:B------:R-:W-:Y:S01]  /*b670*/  IMAD.IADD R0, R3, 0x1, R0 ;  /* 0x0000000103007824 */ /* 0x000fe200078e0200 */
[----:B------:R-:W-:Y:S04]  /*b680*/  IADD3 R4, P0, R6, UR4, RZ ;  /* 0x0000000406047c10 */ /* 0x000fe8000ff1e0ff */
        /* <DEDUP_REMOVED lines=15> */
[----:B------:R-:W1:Y:S08]  /*b780*/  LDSM.16.M88.4 R16, [R204+0x2000] ;  /* 0x00200000cc10783b */ /* 0x000e700000000200 */
        /* <DEDUP_REMOVED lines=86> */
.L_x_20:
        /* <DEDUP_REMOVED lines=131> */
[----:B------:R-:W-:Y:S08]  /*c520*/  SHFL.BFLY PT, R172, R138, 0x2, 0x1f ;  /* 0x0c401f008aac7f89 */ /* 0x000ff000000e0000 */
        /* <DEDUP_REMOVED lines=10> */
[----:B--2---:R-:W-:Y:S04]  /*c5d0*/  FMNMX.FTZ R138, R138, R172, !PT ;  /* 0x000000ac8a8a7209 */ /* 0x004fe80007810000 */
[C---:B------:R-:W-:Y:S01]  /*c5e0*/  FSETP.NEU.FTZ.AND P1, PT, R138.reuse, -INF , PT ;  /* 0xff8000008a00780b */ /* 0x040fe20003f3d000 */
[----:B------:R-:W-:Y:S01]  /*c5f0*/  FADD.FTZ R0, -R138, R132 ;  /* 0x000000848a007221 */ /* 0x000fe20000010100 */
[----:B---3--:R-:W-:Y:S03]  /*c600*/  FMNMX.FTZ R136, R136, R139, !PT ;  /* 0x0000008b88887209 */ /* 0x008fe60007810000 */
[----:B------:R-:W-:Y:S04]  /*c610*/  FMUL.FTZ R0, R0, c[0x0][0x23c] ;  /* 0x00008f0000007a20 */ /* 0x000fe80000410000 */
[----:B------:R2:W3:Y:S01]  /*c620*/  MUFU.EX2 R132, R0 ;  /* 0x0000000000847308 */ /* 0x0004e20000000800 */
[----:B------:R-:W-:Y:S01]  /*c630*/  FMUL.FTZ R172, R136, c[0x0][0x23c] ;  /* 0x00008f0088ac7a20 */ /* 0x000fe20000410000 */
[----:B-1----:R-:W-:Y:S05]  /*c640*/  FMNMX.FTZ R3, R2, R3, !PT ;  /* 0x0000000302037209 */ /* 0x002fea0007810000 */
[----:B------:R-:W-:Y:S02]  /*c650*/  FMUL.FTZ R139, R3, c[0x0][0x23c] ;  /* 0x00008f00038b7a20 */ /* 0x000fe40000410000 */
[C---:B--2---:R-:W-:Y:S04]  /*c660*/  FADD.FTZ R0, -R137.reuse, R133 ;  /* 0x0000008589007221 */ /* 0x044fe80000010100 */
[----:B------:R-:W-:Y:S04]  /*c670*/  FMUL.FTZ R0, R0, c[0x0][0x23c] ;  /* 0x00008f0000007a20 */ /* 0x000fe80000410000 */
[----:B------:R1:W2:Y:S02]  /*c680*/  MUFU.EX2 R133, R0 ;  /* 0x0000000000857308 */ /* 0x0002a40000000800 */
[----:B-1----:R-:W-:Y:S02]  /*c690*/  FADD.FTZ R0, -R136, R134 ;  /* 0x0000008688007221 */ /* 0x002fe40000010100 */
[----:B------:R-:W-:Y:S02]  /*c6a0*/  FMUL.FTZ R134, R138, c[0x0][0x23c] ;  /* 0x00008f008a867a20 */ /* 0x000fe40000410000 */
[----:B------:R-:W-:Y:S03]  /*c6b0*/  FMUL.FTZ R0, R0, c[0x0][0x23c] ;  /* 0x00008f0000007a20 */ /* 0x000fe60000410000 */
[----:B------:R-:W-:Y:S01]  /*c6c0*/  FSEL R134, R134, RZ, P1 ;  /* 0x000000ff86867208 */ /* 0x000fe20000800000 */
[----:B------:R1:W-:Y:S01]  /*c6d0*/  MUFU.EX2 R2, R0 ;  /* 0x0000000000027308 */ /* 0x0003e20000000800 */
        /* <DEDUP_REMOVED lines=23> */
[----:B------:R-:W-:Y:S01]  /*c850*/  FFMA.FTZ R37, R37, c[0x0][0x23c], -R134 ;  /* 0x00008f0025257a23 */ /* 0x000fe20000010886 */
[----:B------:R1:W-:Y:S01]  /*c860*/  MUFU.EX2 R174, R4 ;  /* 0x0000000400ae7308 */ /* 0x0003e20000000800 */
[--C-:B------:R-:W-:Y:S01]  /*c870*/  FFMA.FTZ R22, R22, c[0x0][0x23c], -R135.reuse ;  /* 0x00008f0016167a23 */ /* 0x100fe20000010887 */
[----:B------:R-:W-:Y:S01]  /*c880*/  FSEL R172, R172, RZ, P1 ;  /* 0x000000ffacac7208 */ /* 0x000fe20000800000 */
[--C-:B------:R-:W-:Y:S01]  /*c890*/  FFMA.FTZ R23, R23, c[0x0][0x23c], -R135.reuse ;  /* 0x00008f0017177a23 */ /* 0x100fe20000010887 */
[----:B------:R-:W-:Y:S01]  /*c8a0*/  FSETP.NEU.FTZ.AND P1, PT, R3, -INF , PT ;  /* 0xff8000000300780b */ /* 0x000fe20003f3d000 */
[----:B------:R-:W-:Y:S02]  /*c8b0*/  FFMA.FTZ R50, R50, c[0x0][0x23c], -R135 ;  /* 0x00008f0032327a23 */ /* 0x000fe40000010887 */
[--C-:B------:R-:W-:Y:S01]  /*c8c0*/  FFMA.FTZ R40, R40, c[0x0][0x23c], -R172.reuse ;  /* 0x00008f0028287a23 */ /* 0x100fe200000108ac */
[----:B------:R-:W-:Y:S01]  /*c8d0*/  FSEL R139, R139, RZ, P1 ;  /* 0x000000ff8b8b7208 */ /* 0x000fe20000800000 */
[--C-:B------:R-:W-:Y:S01]  /*c8e0*/  FFMA.FTZ R41, R41, c[0x0][0x23c], -R172.reuse ;  /* 0x00008f0029297a23 */ /* 0x100fe200000108ac */
[----:B------:R-:W-:Y:S01]  /*c8f0*/  MUFU.EX2 R185, R22 ;  /* 0x0000001600b97308 */ /* 0x000fe20000000800 */
[--C-:B------:R-:W-:Y:S02]  /*c900*/  FFMA.FTZ R44, R44, c[0x0][0x23c], -R172.reuse ;  /* 0x00008f002c2c7a23 */ /* 0x100fe400000108ac */
[--C-:B------:R-:W-:Y:S02]  /*c910*/  FFMA.FTZ R42, R42, c[0x0][0x23c], -R139.reuse ;  /* 0x00008f002a2a7a23 */ /* 0x100fe4000001088b */
[--C-:B------:R-:W-:Y:S02]  /*c920*/  FFMA.FTZ R43, R43, c[0x0][0x23c], -R139.reuse ;  /* 0x00008f002b2b7a23 */ /* 0x100fe4000001088b */
[--C-:B------:R-:W-:Y:S02]  /*c930*/  FFMA.FTZ R45, R45, c[0x0][0x23c], -R172.reuse ;  /* 0x00008f002d2d7a23 */ /* 0x100fe400000108ac */
[--C-:B------:R-:W-:Y:S01]  /*c940*/  FFMA.FTZ R46, R46, c[0x0][0x23c], -R139.reuse ;  /* 0x00008f002e2e7a23 */ /* 0x100fe2000001088b */
[----:B------:R4:W-:Y:S01]  /*c950*/  MUFU.EX2 R189, R23 ;  /* 0x0000001700bd7308 */ /* 0x0009e20000000800 */
[----:B------:R-:W-:Y:S02]  /*c960*/  FFMA.FTZ R47, R47, c[0x0][0x23c], -R139 ;  /* 0x00008f002f2f7a23 */ /* 0x000fe4000001088b */
[----:B---3--:R-:W-:Y:S02]  /*c970*/  FMUL.FTZ R16, R132, R152 ;  /* 0x0000009884107220 */ /* 0x008fe40000410000 */
[--C-:B------:R-:W-:Y:S02]  /*c980*/  FFMA.FTZ R51, R51, c[0x0][0x23c], -R135.reuse ;  /* 0x00008f0033337a23 */ /* 0x100fe40000010887 */
[--C-:B------:R-:W-:Y:S02]  /*c990*/  FFMA.FTZ R54, R54, c[0x0][0x23c], -R135.reuse ;  /* 0x00008f0036367a23 */ /* 0x100fe40000010887 */
[--C-:B------:R-:W-:Y:S01]  /*c9a0*/  FFMA.FTZ R55, R55, c[0x0][0x23c], -R135.reuse ;  /* 0x00008f0037377a23 */ /* 0x100fe20000010887 */
[----:B------:R3:W5:Y:S01]  /*c9b0*/  MUFU.EX2 R221, R5 ;  /* 0x0000000500dd7308 */ /* 0x0007620000000800 */
[--C-:B------:R-:W-:Y:S02]  /*c9c0*/  FFMA.FTZ R18, R18, c[0x0][0x23c], -R135.reuse ;  /* 0x00008f0012127a23 */ /* 0x100fe40000010887 */
[----:B------:R-:W-:Y:S02]  /*c9d0*/  FFMA.FTZ R19, R19, c[0x0][0x23c], -R135 ;  /* 0x00008f0013137a23 */ /* 0x000fe40000010887 */
[--C-:B------:R-:W-:Y:S02]  /*c9e0*/  FFMA.FTZ R15, R15, c[0x0][0x23c], -R139.reuse ;  /* 0x00008f000f0f7a23 */ /* 0x100fe4000001088b */
[----:B-1----:R-:W-:Y:S02]  /*c9f0*/  FMUL.FTZ R4, R132, R144 ;  /* 0x0000009084047220 */ /* 0x002fe40000410000 */
[----:B------:R-:W-:Y:S01]  /*ca00*/  FFMA.FTZ R26, R26, c[0x0][0x23c], -R139 ;  /* 0x00008f001a1a7a23 */ /* 0x000fe2000001088b */
[----:B------:R1:W-:Y:S01]  /*ca10*/  MUFU.EX2 R231, R17 ;  /* 0x0000001100e77308 */ /* 0x0003e20000000800 */
[--C-:B------:R-:W-:Y:S02]  /*ca20*/  FFMA.FTZ R102, R102, c[0x0][0x23c], -R135.reuse ;  /* 0x00008f0066667a23 */ /* 0x100fe40000010887 */
[--C-:B------:R-:W-:Y:S01]  /*ca30*/  FFMA.FTZ R103, R103, c[0x0][0x23c], -R135.reuse ;  /* 0x00008f0067677a23 */ /* 0x100fe20000010887 */
[----:B----4-:R-:W4:Y:S01]  /*ca40*/  LDSM.16.MT88.4 R20, [R205+0x4000] ;  /* 0x00400000cd14783b */ /* 0x010f220000004200 */
[--C-:B------:R-:W-:Y:S02]  /*ca50*/  FFMA.FTZ R114, R114, c[0x0][0x23c], -R135.reuse ;  /* 0x00008f0072727a23 */ /* 0x100fe40000010887 */
[--C-:B------:R-:W-:Y:S02]  /*ca60*/  FFMA.FTZ R115, R115, c[0x0][0x23c], -R135.reuse ;  /* 0x00008f0073737a23 */ /* 0x100fe40000010887 */
[--C-:B------:R-:W-:Y:S01]  /*ca70*/  FFMA.FTZ R6, R6, c[0x0][0x23c], -R135.reuse ;  /* 0x00008f0006067a23 */ /* 0x100fe20000010887 */
[----:B------:R2:W-:Y:S01]  /*ca80*/  MUFU.EX2 R197, R18 ;  /* 0x0000001200c57308 */ /* 0x0005e20000000800 */
[--C-:B------:R-:W-:Y:S02]  /*ca90*/  FFMA.FTZ R7, R7, c[0x0][0x23c], -R135.reuse ;  /* 0x00008f0007077a23 */ /* 0x100fe40000010887 */
[--C-:B------:R-:W-:Y:S02]  /*caa0*/  FFMA.FTZ R38, R38, c[0x0][0x23c], -R135.reuse ;  /* 0x00008f0026267a23 */ /* 0x100fe40000010887 */
[----:B---3--:R-:W-:Y:S02]  /*cab0*/  FMUL.FTZ R5, R132, R145 ;  /* 0x0000009184057220 */ /* 0x008fe40000410000 */
[----:B------:R-:W-:Y:S02]  /*cac0*/  FFMA.FTZ R39, R39, c[0x0][0x23c], -R135 ;  /* 0x00008f0027277a23 */ /* 0x000fe40000010887 */
[--C-:B------:R-:W-:Y:S01]  /*cad0*/  FFMA.FTZ R8, R8, c[0x0][0x23c], -R172.reuse ;  /* 0x00008f0008087a23 */ /* 0x100fe200000108ac */
[----:B------:R3:W-:Y:S01]  /*cae0*/  MUFU.EX2 R175, R6 ;  /* 0x0000000600af7308 */ /* 0x0007e20000000800 */
[--C-:B------:R-:W-:Y:S02]  /*caf0*/  FFMA.FTZ R9, R9, c[0x0][0x23c], -R172.reuse ;  /* 0x00008f0009097a23 */ /* 0x100fe400000108ac */
[--C-:B------:R-:W-:Y:S02]  /*cb00*/  FFMA.FTZ R10, R10, c[0x0][0x23c], -R139.reuse ;  /* 0x00008f000a0a7a23 */ /* 0x100fe4000001088b */
[----:B-1----:R-:W-:Y:S02]  /*cb10*/  FMUL.FTZ R17, R132, R153 ;  /* 0x0000009984117220 */ /* 0x002fe40000410000 */
[--C-:B------:R-:W-:Y:S02]  /*cb20*/  FFMA.FTZ R11, R11, c[0x0][0x23c], -R139.reuse ;  /* 0x00008f000b0b7a23 */ /* 0x100fe4000001088b */
[--C-:B------:R-:W-:Y:S01]  /*cb30*/  FFMA.FTZ R12, R12, c[0x0][0x23c], -R172.reuse ;  /* 0x00008f000c0c7a23 */ /* 0x100fe200000108ac */
[----:B------:R1:W1:Y:S01]  /*cb40*/  MUFU.EX2 R201, R7 ;  /* 0x0000000700c97308 */ /* 0x0002620000000800 */
[----:B------:R-:W-:Y:S02]  /*cb50*/  FFMA.FTZ R13, R13, c[0x0][0x23c], -R172 ;  /* 0x00008f000d0d7a23 */ /* 0x000fe400000108ac */
[----:B------:R-:W-:Y:S02]  /*cb60*/  FFMA.FTZ R14, R14, c[0x0][0x23c], -R139 ;  /* 0x00008f000e0e7a23 */ /* 0x000fe4000001088b */
[----:B--2---:R-:W-:Y:S02]  /*cb70*/  FMUL.FTZ R18, R133, R154 ;  /* 0x0000009a85127220 */ /* 0x004fe40000410000 */
[--C-:B------:R-:W-:Y:S02]  /*cb80*/  FFMA.FTZ R32, R32, c[0x0][0x23c], -R134.reuse ;  /* 0x00008f0020207a23 */ /* 0x100fe40000010886 */
[----:B------:R-:W-:Y:S01]  /*cb90*/  FFMA.FTZ R33, R33, c[0x0][0x23c], -R134 ;  /* 0x00008f0021217a23 */ /* 0x000fe20000010886 */
[----:B------:R2:W2:Y:S01]  /*cba0*/  MUFU.EX2 R224, R19 ;  /* 0x0000001300e07308 */ /* 0x0004a20000000800 */
[--C-:B------:R-:W-:Y:S02]  /*cbb0*/  FFMA.FTZ R34, R34, c[0x0][0x23c], -R135.reuse ;  /* 0x00008f0022227a23 */ /* 0x100fe40000010887 */
[----:B------:R-:W-:Y:S02]  /*cbc0*/  FFMA.FTZ R35, R35, c[0x0][0x23c], -R135 ;  /* 0x00008f0023237a23 */ /* 0x000fe40000010887 */
[----:B---3--:R-:W-:Y:S02]  /*cbd0*/  FMUL.FTZ R6, R133, R146 ;  /* 0x0000009285067220 */ /* 0x008fe40000410000 */
[--C-:B------:R-:W-:Y:S02]  /*cbe0*/  FFMA.FTZ R24, R24, c[0x0][0x23c], -R172.reuse ;  /* 0x00008f0018187a23 */ /* 0x100fe400000108ac */
[--C-:B------:R-:W-:Y:S01]  /*cbf0*/  FFMA.FTZ R25, R25, c[0x0][0x23c], -R172.reuse ;  /* 0x00008f0019197a23 */ /* 0x100fe200000108ac */
[----:B------:R5:W-:Y:S01]  /*cc00*/  MUFU.EX2 R219, R36 ;  /* 0x0000002400db7308 */ /* 0x000be20000000800 */
[--C-:B------:R-:W-:Y:S02]  /*cc10*/  FFMA.FTZ R27, R27, c[0x0][0x23c], -R139.reuse ;  /* 0x00008f001b1b7a23 */ /* 0x100fe4000001088b */
[--C-:B------:R-:W-:Y:S02]  /*cc20*/  FFMA.FTZ R28, R28, c[0x0][0x23c], -R172.reuse ;  /* 0x00008f001c1c7a23 */ /* 0x100fe400000108ac */
[----:B-1----:R-:W-:Y:S02]  /*cc30*/  FMUL.FTZ R7, R133, R147 ;  /* 0x0000009385077220 */ /* 0x002fe40000410000 */
[----:B------:R-:W-:Y:S02]  /*cc40*/  FFMA.FTZ R29, R29, c[0x0][0x23c], -R172 ;  /* 0x00008f001d1d7a23 */ /* 0x000fe400000108ac */
[--C-:B------:R-:W-:Y:S01]  /*cc50*/  FFMA.FTZ R30, R30, c[0x0][0x23c], -R139.reuse ;  /* 0x00008f001e1e7a23 */ /* 0x100fe2000001088b */
[----:B------:R1:W-:Y:S01]  /*cc60*/  MUFU.EX2 R233, R37 ;  /* 0x0000002500e97308 */ /* 0x0003e20000000800 */
[----:B------:R-:W-:Y:S02]  /*cc70*/  FFMA.FTZ R31, R31, c[0x0][0x23c], -R139 ;  /* 0x00008f001f1f7a23 */ /* 0x000fe4000001088b */
[--C-:B------:R-:W-:Y:S02]  /*cc80*/  FFMA.FTZ R64, R64, c[0x0][0x23c], -R134.reuse ;  /* 0x00008f0040407a23 */ /* 0x100fe40000010886 */
[----:B--2---:R-:W-:Y:S02]  /*cc90*/  FMUL.FTZ R19, R133, R155 ;  /* 0x0000009b85137220 */ /* 0x004fe40000410000 */
[----:B------:R-:W-:Y:S01]  /*cca0*/  LDSM.16.MT88.4 R152, [R205+0x5c00] ;  /* 0x005c0000cd98783b */ /* 0x000fe20000004200 */
[----:B------:R-:W-:Y:S02]  /*ccb0*/  FFMA.FTZ R65, R65, c[0x0][0x23c], -R134 ;  /* 0x00008f0041417a23 */ /* 0x000fe40000010886 */
[----:B------:R2:W-:Y:S01]  /*ccc0*/  MUFU.EX2 R200, R38 ;  /* 0x0000002600c87308 */ /* 0x0005e20000000800 */
[--C-:B------:R-:W-:Y:S02]  /*ccd0*/  FFMA.FTZ R66, R66, c[0x0][0x23c], -R135.reuse ;  /* 0x00008f0042427a23 */ /* 0x100fe40000010887 */
[----:B------:R-:W-:Y:S01]  /*cce0*/  FFMA.FTZ R67, R67, c[0x0][0x23c], -R135 ;  /* 0x00008f0043437a23 */ /* 0x000fe20000010887 */
[----:B-----5:R-:W-:Y:S01]  /*ccf0*/  F2FP.BF16.PACK_AB R36, R221, R174 ;  /* 0x000000aedd24723e */ /* 0x020fe200000010ff */
[--C-:B------:R-:W-:Y:S02]  /*cd00*/  FFMA.FTZ R56, R56, c[0x0][0x23c], -R172.reuse ;  /* 0x00008f0038387a23 */ /* 0x100fe400000108ac */
[--C-:B------:R-:W-:Y:S02]  /*cd10*/  FFMA.FTZ R57, R57, c[0x0][0x23c], -R172.reuse ;  /* 0x00008f0039397a23 */ /* 0x100fe400000108ac */
[--C-:B------:R-:W-:Y:S01]  /*cd20*/  FFMA.FTZ R58, R58, c[0x0][0x23c], -R139.reuse ;  /* 0x00008f003a3a7a23 */ /* 0x100fe2000001088b */
[----:B------:R3:W-:Y:S01]  /*cd30*/  MUFU.EX2 R228, R39 ;  /* 0x0000002700e47308 */ /* 0x0007e20000000800 */
[--C-:B------:R-:W-:Y:S02]  /*cd40*/  FFMA.FTZ R59, R59, c[0x0][0x23c], -R139.reuse ;  /* 0x00008f003b3b7a23 */ /* 0x100fe4000001088b */
[--C-:B------:R-:W-:Y:S01]  /*cd50*/  FFMA.FTZ R60, R60, c[0x0][0x23c], -R172.reuse ;  /* 0x00008f003c3c7a23 */ /* 0x100fe200000108ac */
[----:B-1----:R-:W-:Y:S01]  /*cd60*/  F2FP.BF16.PACK_AB R37, R201, R175 ;  /* 0x000000afc925723e */ /* 0x002fe200000010ff */
[----:B------:R-:W-:Y:S02]  /*cd70*/  FFMA.FTZ R61, R61, c[0x0][0x23c], -R172 ;  /* 0x00008f003d3d7a23 */ /* 0x000fe400000108ac */
[--C-:B------:R-:W-:Y:S02]  /*cd80*/  FFMA.FTZ R62, R62, c[0x0][0x23c], -R139.reuse ;  /* 0x00008f003e3e7a23 */ /* 0x100fe4000001088b */
[----:B------:R-:W-:Y:S01]  /*cd90*/  FFMA.FTZ R63, R63, c[0x0][0x23c], -R139 ;  /* 0x00008f003f3f7a23 */ /* 0x000fe2000001088b */
[----:B------:R-:W-:Y:S01]  /*cda0*/  MUFU.EX2 R183, R40 ;  /* 0x0000002800b77308 */ /* 0x000fe20000000800 */
[--C-:B------:R-:W-:Y:S02]  /*cdb0*/  FFMA.FTZ R68, R68, c[0x0][0x23c], -R134.reuse ;  /* 0x00008f0044447a23 */ /* 0x100fe40000010886 */
[--C-:B------:R-:W-:Y:S01]  /*cdc0*/  FFMA.FTZ R69, R69, c[0x0][0x23c], -R134.reuse ;  /* 0x00008f0045457a23 */ /* 0x100fe20000010886 */
[----:B--2---:R-:W-:Y:S01]  /*cdd0*/  F2FP.BF16.PACK_AB R38, R231, R202 ;  /* 0x000000cae726723e */ /* 0x004fe200000010ff */
[--C-:B------:R-:W-:Y:S02]  /*cde0*/  FFMA.FTZ R70, R70, c[0x0][0x23c], -R135.reuse ;  /* 0x00008f0046467a23 */ /* 0x100fe40000010887 */
[--C-:B------:R-:W-:Y:S02]  /*cdf0*/  FFMA.FTZ R71, R71, c[0x0][0x23c], -R135.reuse ;  /* 0x00008f0047477a23 */ /* 0x100fe40000010887 */
[--C-:B------:R-:W-:Y:S01]  /*ce00*/  FFMA.FTZ R80, R80, c[0x0][0x23c], -R134.reuse ;  /* 0x00008f0050507a23 */ /* 0x100fe20000010886 */
[----:B------:R-:W-:Y:S01]  /*ce10*/  MUFU.EX2 R195, R41 ;  /* 0x0000002900c37308 */ /* 0x000fe20000000800 */
[----:B------:R-:W-:Y:S02]  /*ce20*/  FFMA.FTZ R81, R81, c[0x0][0x23c], -R134 ;  /* 0x00008f0051517a23 */ /* 0x000fe40000010886 */
[--C-:B------:R-:W-:Y:S01]  /*ce30*/  FFMA.FTZ R82, R82, c[0x0][0x23c], -R135.reuse ;  /* 0x00008f0052527a23 */ /* 0x100fe20000010887 */
[----:B---3--:R-:W-:Y:S01]  /*ce40*/  F2FP.BF16.PACK_AB R39, R224, R197 ;  /* 0x000000c5e027723e */ /* 0x008fe200000010ff */
[----:B------:R-:W-:Y:S02]  /*ce50*/  FFMA.FTZ R83, R83, c[0x0][0x23c], -R135 ;  /* 0x00008f0053537a23 */ /* 0x000fe40000010887 */
[--C-:B------:R-:W-:Y:S02]  /*ce60*/  FFMA.FTZ R72, R72, c[0x0][0x23c], -R172.reuse ;  /* 0x00008f0048487a23 */ /* 0x100fe400000108ac */
[--C-:B------:R-:W-:Y:S01]  /*ce70*/  FFMA.FTZ R73, R73, c[0x0][0x23c], -R172.reuse ;  /* 0x00008f0049497a23 */ /* 0x100fe200000108ac */
[----:B------:R-:W-:Y:S01]  /*ce80*/  MUFU.EX2 R186, R42 ;  /* 0x0000002a00ba7308 */ /* 0x000fe20000000800 */
[-C--:B----4-:R-:W-:Y:S05]  /*ce90*/  HMMA.16816.F32.BF16 R4, R36, R20.reuse, R4 ;  /* 0x000000142404723c */ /* 0x090fea0000041804 */
[--C-:B------:R-:W-:Y:S02]  /*cea0*/  FFMA.FTZ R74, R74, c[0x0][0x23c], -R139.reuse ;  /* 0x00008f004a4a7a23 */ /* 0x100fe4000001088b */
[--C-:B------:R-:W-:Y:S02]  /*ceb0*/  FFMA.FTZ R75, R75, c[0x0][0x23c], -R139.reuse ;  /* 0x00008f004b4b7a23 */ /* 0x100fe4000001088b */
[----:B------:R1:W-:Y:S03]  /*cec0*/  MUFU.EX2 R191, R43 ;  /* 0x0000002b00bf7308 */ /* 0x0003e60000000800 */
[--C-:B------:R-:W-:Y:S02]  /*ced0*/  FFMA.FTZ R76, R76, c[0x0][0x23c], -R172.reuse ;  /* 0x00008f004c4c7a23 */ /* 0x100fe400000108ac */
[----:B------:R-:W-:Y:S02]  /*cee0*/  FFMA.FTZ R77, R77, c[0x0][0x23c], -R172 ;  /* 0x00008f004d4d7a23 */ /* 0x000fe400000108ac */
[--C-:B------:R-:W-:Y:S02]  /*cef0*/  FFMA.FTZ R78, R78, c[0x0][0x23c], -R139.reuse ;  /* 0x00008f004e4e7a23 */ /* 0x100fe4000001088b */
[----:B------:R-:W-:Y:S01]  /*cf00*/  FFMA.FTZ R79, R79, c[0x0][0x23c], -R139 ;  /* 0x00008f004f4f7a23 */ /* 0x000fe2000001088b */
[----:B------:R2:W-:Y:S01]  /*cf10*/  MUFU.EX2 R173, R8 ;  /* 0x0000000800ad7308 */ /* 0x0005e20000000800 */
[--C-:B------:R-:W-:Y:S02]  /*cf20*/  FFMA.FTZ R84, R84, c[0x0][0x23c], -R134.reuse ;  /* 0x00008f0054547a23 */ /* 0x100fe40000010886 */
[--C-:B------:R-:W-:Y:S02]  /*cf30*/  FFMA.FTZ R85, R85, c[0x0][0x23c], -R134.reuse ;  /* 0x00008f0055557a23 */ /* 0x100fe40000010886 */
[--C-:B------:R-:W-:Y:S02]  /*cf40*/  FFMA.FTZ R86, R86, c[0x0][0x23c], -R135.reuse ;  /* 0x00008f0056567a23 */ /* 0x100fe40000010887 */
[--C-:B------:R-:W-:Y:S02]  /*cf50*/  FFMA.FTZ R87, R87, c[0x0][0x23c], -R135.reuse ;  /* 0x00008f0057577a23 */ /* 0x100fe40000010887 */
[--C-:B------:R-:W-:Y:S01]  /*cf60*/  FFMA.FTZ R96, R96, c[0x0][0x23c], -R134.reuse ;  /* 0x00008f0060607a23 */ /* 0x100fe20000010886 */
[----:B------:R3:W-:Y:S01]  /*cf70*/  MUFU.EX2 R181, R9 ;  /* 0x0000000900b57308 */ /* 0x0007e20000000800 */
[----:B------:R-:W-:Y:S02]  /*cf80*/  FFMA.FTZ R97, R97, c[0x0][0x23c], -R134 ;  /* 0x00008f0061617a23 */ /* 0x000fe40000010886 */
[--C-:B------:R-:W-:Y:S01]  /*cf90*/  FFMA.FTZ R98, R98, c[0x0][0x23c], -R135.reuse ;  /* 0x00008f0062627a23 */ /* 0x100fe20000010887 */
[----:B-1----:R-:W1:Y:S01]  /*cfa0*/  LDSM.16.MT88.4 R40, [R206+0x4000] ;  /* 0x00400000ce28783b */ /* 0x002e620000004200 */
[----:B------:R-:W-:Y:S02]  /*cfb0*/  FFMA.FTZ R99, R99, c[0x0][0x23c], -R135 ;  /* 0x00008f0063637a23 */ /* 0x000fe40000010887 */
[--C-:B------:R-:W-:Y:S02]  /*cfc0*/  FFMA.FTZ R88, R88, c[0x0][0x23c], -R172.reuse ;  /* 0x00008f0058587a23 */ /* 0x100fe400000108ac */
[--C-:B------:R-:W-:Y:S01]  /*cfd0*/  FFMA.FTZ R89, R89, c[0x0][0x23c], -R172.reuse ;  /* 0x00008f0059597a23 */ /* 0x100fe200000108ac */
[----:B------:R-:W-:Y:S01]  /*cfe0*/  MUFU.EX2 R177, R10 ;  /* 0x0000000a00b17308 */ /* 0x000fe20000000800 */
[--C-:B------:R-:W-:Y:S02]  /*cff0*/  FFMA.FTZ R90, R90, c[0x0][0x23c], -R139.reuse ;  /* 0x00008f005a5a7a23 */ /* 0x100fe4000001088b */
[--C-:B------:R-:W-:Y:S02]  /*d000*/  FFMA.FTZ R91, R91, c[0x0][0x23c], -R139.reuse ;  /* 0x00008f005b5b7a23 */ /* 0x100fe4000001088b */
[----:B--2---:R-:W-:Y:S02]  /*d010*/  FMUL.FTZ R8, R2, R140 ;  /* 0x0000008c02087220 */ /* 0x004fe40000410000 */
[--C-:B------:R-:W-:Y:S02]  /*d020*/  FFMA.FTZ R92, R92, c[0x0][0x23c], -R172.reuse ;  /* 0x00008f005c5c7a23 */ /* 0x100fe400000108ac */
[--C-:B------:R-:W-:Y:S01]  /*d030*/  FFMA.FTZ R93, R93, c[0x0][0x23c], -R172.reuse ;  /* 0x00008f005d5d7a23 */ /* 0x100fe200000108ac */
[----:B------:R-:W-:Y:S01]  /*d040*/  MUFU.EX2 R179, R11 ;  /* 0x0000000b00b37308 */ /* 0x000fe20000000800 */
[--C-:B------:R-:W-:Y:S02]  /*d050*/  FFMA.FTZ R94, R94, c[0x0][0x23c], -R139.reuse ;  /* 0x00008f005e5e7a23 */ /* 0x100fe4000001088b */
[--C-:B------:R-:W-:Y:S02]  /*d060*/  FFMA.FTZ R95, R95, c[0x0][0x23c], -R139.reuse ;  /* 0x00008f005f5f7a23 */ /* 0x100fe4000001088b */
[----:B---3--:R-:W-:Y:S02]  /*d070*/  FMUL.FTZ R9, R2, R141 ;  /* 0x0000008d02097220 */ /* 0x008fe40000410000 */
[----:B------:R-:W-:Y:S02]  /*d080*/  FMUL.FTZ R0, R0, c[0x0][0x23c] ;  /* 0x00008f0000007a20 */ /* 0x000fe40000410000 */
[--C-:B------:R-:W-:Y:S01]  /*d090*/  FFMA.FTZ R104, R104, c[0x0][0x23c], -R172.reuse ;  /* 0x00008f0068687a23 */ /* 0x100fe200000108ac */
[----:B------:R2:W-:Y:S01]  /*d0a0*/  MUFU.EX2 R184, R12 ;  /* 0x0000000c00b87308 */ /* 0x0005e20000000800 */
[--C-:B------:R-:W-:Y:S02]  /*d0b0*/  FFMA.FTZ R105, R105, c[0x0][0x23c], -R172.reuse ;  /* 0x00008f0069697a23 */ /* 0x100fe400000108ac */
[--C-:B------:R-:W-:Y:S02]  /*d0c0*/  FFMA.FTZ R106, R106, c[0x0][0x23c], -R139.reuse ;  /* 0x00008f006a6a7a23 */ /* 0x100fe4000001088b */
[--C-:B------:R-:W-:Y:S02]  /*d0d0*/  FFMA.FTZ R107, R107, c[0x0][0x23c], -R139.reuse ;  /* 0x00008f006b6b7a23 */ /* 0x100fe4000001088b */
[--C-:B------:R-:W-:Y:S02]  /*d0e0*/  FFMA.FTZ R108, R108, c[0x0][0x23c], -R172.reuse ;  /* 0x00008f006c6c7a23 */ /* 0x100fe400000108ac */
[----:B------:R-:W-:Y:S01]  /*d0f0*/  FFMA.FTZ R109, R109, c[0x0][0x23c], -R172 ;  /* 0x00008f006d6d7a23 */ /* 0x000fe200000108ac */
[----:B------:R-:W3:Y:S01]  /*d100*/  MUFU.EX2 R0, R0 ;  /* 0x0000000000007308 */ /* 0x000ee20000000800 */
[--C-:B------:R-:W-:Y:S02]  /*d110*/  FFMA.FTZ R110, R110, c[0x0][0x23c], -R139.reuse ;  /* 0x00008f006e6e7a23 */ /* 0x100fe4000001088b */
[----:B------:R-:W-:Y:S02]  /*d120*/  FFMA.FTZ R111, R111, c[0x0][0x23c], -R139 ;  /* 0x00008f006f6f7a23 */ /* 0x000fe4000001088b */
[--C-:B------:R-:W-:Y:S02]  /*d130*/  FFMA.FTZ R116, R116, c[0x0][0x23c], -R134.reuse ;  /* 0x00008f0074747a23 */ /* 0x100fe40000010886 */
[--C-:B------:R-:W-:Y:S02]  /*d140*/  FFMA.FTZ R117, R117, c[0x0][0x23c], -R134.reuse ;  /* 0x00008f0075757a23 */ /* 0x100fe40000010886 */
[--C-:B------:R-:W-:Y:S01]  /*d150*/  FFMA.FTZ R128, R128, c[0x0][0x23c], -R134.reuse ;  /* 0x00008f0080807a23 */ /* 0x100fe20000010886 */
[----:B------:R4:W5:Y:S01]  /*d160*/  MUFU.EX2 R188, R13 ;  /* 0x0000000d00bc7308 */ /* 0x0009620000000800 */
[----:B------:R-:W-:Y:S02]  /*d170*/  FFMA.FTZ R134, R129, c[0x0][0x23c], -R134 ;  /* 0x00008f0081867a23 */ /* 0x000fe40000010886 */
[--C-:B------:R-:W-:Y:S02]  /*d180*/  FFMA.FTZ R118, R118, c[0x0][0x23c], -R135.reuse ;  /* 0x00008f0076767a23 */ /* 0x100fe40000010887 */
[----:B--2---:R-:W-:Y:S02]  /*d190*/  FMUL.FTZ R12, R2, R148 ;  /* 0x00000094020c7220 */ /* 0x004fe40000410000 */
[--C-:B------:R-:W-:Y:S02]  /*d1a0*/  FFMA.FTZ R119, R119, c[0x0][0x23c], -R135.reuse ;  /* 0x00008f0077777a23 */ /* 0x100fe40000010887 */
[--C-:B------:R-:W-:Y:S01]  /*d1b0*/  FFMA.FTZ R130, R130, c[0x0][0x23c], -R135.reuse ;  /* 0x00008f0082827a23 */ /* 0x100fe20000010887 */
[----:B------:R2:W-:Y:S01]  /*d1c0*/  MUFU.EX2 R180, R14 ;  /* 0x0000000e00b47308 */ /* 0x0005e20000000800 */
[----:B------:R-:W-:Y:S02]  /*d1d0*/  FFMA.FTZ R135, R131, c[0x0][0x23c], -R135 ;  /* 0x00008f0083877a23 */ /* 0x000fe40000010887 */
[--C-:B------:R-:W-:Y:S02]  /*d1e0*/  FFMA.FTZ R120, R120, c[0x0][0x23c], -R172.reuse ;  /* 0x00008f0078787a23 */ /* 0x100fe400000108ac */
[C---:B---3--:R-:W-:Y:S02]  /*d1f0*/  FMUL.FTZ R10, R0.reuse, R142 ;  /* 0x0000008e000a7220 */ /* 0x048fe40000410000 */
[----:B------:R-:W-:Y:S02]  /*d200*/  FMUL.FTZ R11, R0, R143 ;  /* 0x0000008f000b7220 */ /* 0x000fe40000410000 */
[--C-:B------:R-:W-:Y:S01]  /*d210*/  FFMA.FTZ R121, R121, c[0x0][0x23c], -R172.reuse ;  /* 0x00008f0079797a23 */ /* 0x100fe200000108ac */
[----:B------:R3:W1:Y:S01]  /*d220*/  MUFU.EX2 R182, R15 ;  /* 0x0000000f00b67308 */ /* 0x0006620000000800 */
[--C-:B------:R-:W-:Y:S02]  /*d230*/  FFMA.FTZ R124, R124, c[0x0][0x23c], -R172.reuse ;  /* 0x00008f007c7c7a23 */ /* 0x100fe400000108ac */
[----:B------:R-:W-:Y:S02]  /*d240*/  FFMA.FTZ R172, R125, c[0x0][0x23c], -R172 ;  /* 0x00008f007dac7a23 */ /* 0x000fe400000108ac */
[----:B----4-:R-:W-:Y:S02]  /*d250*/  FMUL.FTZ R13, R2, R149 ;  /* 0x00000095020d7220 */ /* 0x010fe40000410000 */
[--C-:B------:R-:W-:Y:S02]  /*d260*/  FFMA.FTZ R122, R122, c[0x0][0x23c], -R139.reuse ;  /* 0x00008f007a7a7a23 */ /* 0x100fe4000001088b */
[--C-:B------:R-:W-:Y:S01]  /*d270*/  FFMA.FTZ R123, R123, c[0x0][0x23c], -R139.reuse ;  /* 0x00008f007b7b7a23 */ /* 0x100fe2000001088b */
[----:B------:R4:W-:Y:S01]  /*d280*/  MUFU.EX2 R235, R32 ;  /* 0x0000002000eb7308 */ /* 0x0009e20000000800 */
[--C-:B------:R-:W-:Y:S02]  /*d290*/  FFMA.FTZ R126, R126, c[0x0][0x23c], -R139.reuse ;  /* 0x00008f007e7e7a23 */ /* 0x100fe4000001088b */
[----:B------:R-:W-:Y:S02]  /*d2a0*/  FFMA.FTZ R139, R127, c[0x0][0x23c], -R139 ;  /* 0x00008f007f8b7a23 */ /* 0x000fe4000001088b */
[C---:B--2---:R-:W-:Y:S05]  /*d2b0*/  FMUL.FTZ R14, R0.reuse, R150 ;  /* 0x00000096000e7220 */ /* 0x044fea0000410000 */
[----:B------:R2:W-:Y:S01]  /*d2c0*/  MUFU.EX2 R237, R33 ;  /* 0x0000002100ed7308 */ /* 0x0005e20000000800 */
[----:B---3--:R-:W-:Y:S09]  /*d2d0*/  FMUL.FTZ R15, R0, R151 ;  /* 0x00000097000f7220 */ /* 0x008ff20000410000 */
[----:B------:R5:W-:Y:S01]  /*d2e0*/  MUFU.EX2 R234, R34 ;  /* 0x0000002200ea7308 */ /* 0x000be20000000800 */
[----:B----4-:R-:W-:Y:S09]  /*d2f0*/  F2FP.BF16.PACK_AB R32, R181, R173 ;  /* 0x000000adb520723e */ /* 0x010ff200000010ff */
[----:B------:R1:W-:Y:S01]  /*d300*/  MUFU.EX2 R238, R35 ;  /* 0x0000002300ee7308 */ /* 0x0003e20000000800 */
[----:B--2---:R-:W-:Y:S09]  /*d310*/  F2FP.BF16.PACK_AB R33, R179, R177 ;  /* 0x000000b1b321723e */ /* 0x004ff200000010ff */
[----:B------:R2:W-:Y:S01]  /*d320*/  MUFU.EX2 R178, R24 ;  /* 0x0000001800b27308 */ /* 0x0005e20000000800 */
[----:B-----5:R-:W-:Y:S09]  /*d330*/  F2FP.BF16.PACK_AB R34, R188, R184 ;  /* 0x000000b8bc22723e */ /* 0x020ff200000010ff */
[----:B------:R3:W4:Y:S01]  /*d340*/  MUFU.EX2 R192, R25 ;  /* 0x0000001900c07308 */ /* 0x0007220000000800 */
[----:B-1----:R-:W-:Y:S09]  /*d350*/  F2FP.BF16.PACK_AB R35, R182, R180 ;  /* 0x000000b4b623723e */ /* 0x002ff200000010ff */
[----:B------:R1:W-:Y:S01]  /*d360*/  MUFU.EX2 R176, R26 ;  /* 0x0000001a00b07308 */ /* 0x0003e20000000800 */
[C---:B------:R-:W-:Y:S04]  /*d370*/  HMMA.16816.F32.BF16 R8, R32.reuse, R20, R8 ;  /* 0x000000142008723c */ /* 0x040fe80000041808 */
[----:B--2---:R-:W-:Y:S03]  /*d380*/  FMUL.FTZ R24, R2, R160 ;  /* 0x000000a002187220 */ /* 0x004fe60000410000 */
[C---:B------:R-:W-:Y:S01]  /*d390*/  FMUL.FTZ R20, R132.reuse, R156 ;  /* 0x0000009c84147220 */ /* 0x040fe20000410000 */
[-C--:B------:R-:W-:Y:S01]  /*d3a0*/  HMMA.16816.F32.BF16 R12, R32, R22.reuse, R12 ;  /* 0x00000016200c723c */ /* 0x080fe2000004180c */
[----:B------:R2:W5:Y:S03]  /*d3b0*/  MUFU.EX2 R187, R27 ;  /* 0x0000001b00bb7308 */ /* 0x0005660000000800 */
[----:B------:R-:W-:Y:S02]  /*d3c0*/  FMUL.FTZ R21, R132, R157 ;  /* 0x0000009d84157220 */ /* 0x000fe40000410000 */
[----:B---3--:R-:W-:Y:S02]  /*d3d0*/  FMUL.FTZ R25, R2, R161 ;  /* 0x000000a102197220 */ /* 0x008fe40000410000 */
[C---:B------:R-:W-:Y:S03]  /*d3e0*/  HMMA.16816.F32.BF16 R16, R36.reuse, R22, R16 ;  /* 0x000000162410723c */ /* 0x040fe60000041810 */
[----:B------:R-:W-:Y:S04]  /*d3f0*/  MUFU.EX2 R198, R44 ;  /* 0x0000002c00c67308 */ /* 0x000fe80000000800 */
[C---:B------:R-:W-:Y:S02]  /*d400*/  FMUL.FTZ R22, R133.reuse, R158 ;  /* 0x0000009e85167220 */ /* 0x040fe40000410000 */
[----:B------:R-:W-:Y:S03]  /*d410*/  FMUL.FTZ R23, R133, R159 ;  /* 0x0000009f85177220 */ /* 0x000fe60000410000 */
[C---:B-1----:R-:W-:Y:S01]  /*d420*/  FMUL.FTZ R26, R0.reuse, R162 ;  /* 0x000000a2001a7220 */ /* 0x042fe20000410000 */
[----:B------:R-:W-:Y:S03]  /*d430*/  MUFU.EX2 R222, R45 ;  /* 0x0000002d00de7308 */ /* 0x000fe60000000800 */
[-C--:B------:R-:W-:Y:S03]  /*d440*/  HMMA.16816.F32.BF16 R20, R36, R40.reuse, R20 ;  /* 0x000000282414723c */ /* 0x080fe60000041814 */
[----:B--2---:R-:W-:Y:S04]  /*d450*/  FMUL.FTZ R27, R0, R163 ;  /* 0x000000a3001b7220 */ /* 0x004fe80000410000 */
        /* <DEDUP_REMOVED lines=31> */
[----:B------:R-:W-:Y:S03]  /*d650*/  MUFU.EX2 R229, R53 ;  /* 0x0000003500e57308 */ /* 0x000fe60000000800 */
        /* <DEDUP_REMOVED lines=136> */
[----:B------:R-:W-:Y:S01]  /*dee0*/  FADD.FTZ R52, R221, R132 ;  /* 0x00000084dd347221 */ /* 0x000fe20000010000 */
[----:B------:R-:W-:Y:S01]  /*def0*/  MOV R132, R138 ;  /* 0x0000008a00847202 */ /* 0x000fe20000000f00 */
[C---:B------:R-:W-:Y:S03]  /*df00*/  HMMA.16816.F32.BF16 R16, R36.reuse, R54, R16 ;  /* 0x000000362410723c */ /* 0x040fe60000041810 */
[----:B------:R-:W-:Y:S04]  /*df10*/  MUFU.EX2 R112, R112 ;  /* 0x0000007000707308 */ /* 0x000fe80000000800 */
[----:B------:R-:W-:Y:S01]  /*df20*/  FADD.FTZ R54, R181, R2 ;  /* 0x00000002b5367221 */ /* 0x000fe20000010000 */
        /* <DEDUP_REMOVED lines=35> */
[----:B------:R-:W-:Y:S02]  /*e160*/  FADD.FTZ R2, R238, R54 ;  /* 0x00000036ee027221 */ /* 0x000fe40000010000 */
[----:B------:R-:W-:Y:S02]  /*e170*/  FADD.FTZ R0, R227, R53 ;  /* 0x00000035e3007221 */ /* 0x000fe40000010000 */
[----:B------:R-:W-:Y:S02]  /*e180*/  FADD.FTZ R2, R200, R2 ;  /* 0x00000002c8027221 */ /* 0x000fe40000010000 */
[----:B------:R-:W2:Y:S03]  /*e190*/  MUFU.EX2 R107, R107 ;  /* 0x0000006b006b7308 */ /* 0x000ea60000000800 */
[----:B------:R-:W-:Y:S01]  /*e1a0*/  FADD.FTZ R2, R228, R2 ;  /* 0x00000002e4027221 */ /* 0x000fe20000010000 */
[----:B-1----:R-:W-:Y:S06]  /*e1b0*/  F2FP.BF16.PACK_AB R40, R105, R104 ;  /* 0x000000686928723e */ /* 0x002fec00000010ff */
        /* <DEDUP_REMOVED lines=142> */
[----:B------:R-:W-:Y:S02]  /*eaa0*/  FADD.FTZ R242, R172, R2 ;  /* 0x00000002acf27221 */ /* 0x000fe40000010000 */
[----:B------:R-:W-:Y:S01]  /*eab0*/  FADD.FTZ R243, R139, R0 ;  /* 0x000000008bf37221 */ /* 0x000fe20000010000 */
[----:B------:R-:W-:-:S05]  /*eac0*/  @P0 BRA `(.L_x_19) ;  /* 0xffffcaf000000947 */ /* 0x000fca000383ffff */
.L_x_18:
[----:B------:R-:W2:Y:S01]  /*ead0*/  LDL.LU R43, [R1+0x8] ;  /* 0x00000800012b7983 */ /* 0x000ea20000300800 */
[----:B------:R-:W1:Y:S03]  /*eae0*/  LDC.U8 R25, c[0x0][0x329] ;  /* 0x0000ca40ff197b82 */ /* 0x000e660000000000 */
[----:B------:R-:W3:Y:S04]  /*eaf0*/  SHFL.BFLY PT, R2, R240, 0x2, 0x1f ;  /* 0x0c401f00f0027f89 */ /* 0x000ee800000e0000 */
[----:B------:R-:W4:Y:S01]  /*eb00*/  SHFL.BFLY PT, R4, R242, 0x2, 0x1f ;  /* 0x0c401f00f2047f89 */ /* 0x000f2200000e0000 */
[----:B------:R-:W1:Y:S03]  /*eb10*/  LDC.U8 R26, c[0x0][0x328] ;  /* 0x0000ca00ff1a7b82 */ /* 0x000e660000000000 */
[----:B------:R-:W1:Y:S04]  /*eb20*/  SHFL.BFLY PT, R0, R241, 0x2, 0x1f ;  /* 0x0c401f00f1007f89 */ /* 0x000e6800000e0000 */
[----:B------:R-:W1:Y:S04]  /*eb30*/  SHFL.BFLY PT, R5, R243, 0x2, 0x1f ;  /* 0x0c401f00f3057f89 */ /* 0x000e6800000e0000 */
[----:B------:R-:W1:Y:S01]  /*eb40*/  S2R R42, SR_TID.X ;  /* 0x00000000002a7919 */ /* 0x000e620000002100 */
[----:B---3--:R-:W-:-:S02]  /*eb50*/  FADD.FTZ R2, R2, R240 ;  /* 0x000000f002027221 */ /* 0x008fc40000010000 */
[----:B----4-:R-:W-:-:S03]  /*eb60*/  FADD.FTZ R4, R4, R242 ;  /* 0x000000f204047221 */ /* 0x010fc60000010000 */
[----:B------:R-:W3:Y:S01]  /*eb70*/  SHFL.BFLY PT, R8, R2, 0x1, 0x1f ;  /* 0x0c201f0002087f89 */ /* 0x000ee200000e0000 */
[----:B-1----:R-:W-:-:S03]  /*eb80*/  FADD.FTZ R0, R0, R241 ;  /* 0x000000f100007221 */ /* 0x002fc60000010000 */
[----:B------:R-:W1:Y:S01]  /*eb90*/  SHFL.BFLY PT, R6, R4, 0x1, 0x1f ;  /* 0x0c201f0004067f89 */ /* 0x000e6200000e0000 */
[----:B------:R-:W-:-:S03]  /*eba0*/  FADD.FTZ R5, R5, R243 ;  /* 0x000000f305057221 */ /* 0x000fc60000010000 */
[----:B------:R-:W4:Y:S01]  /*ebb0*/  SHFL.BFLY PT, R7, R0, 0x1, 0x1f ;  /* 0x0c201f0000077f89 */ /* 0x000f2200000e0000 */
[----:B------:R-:W-:Y:S01]  /*ebc0*/  SHF.R.S32.HI R24, RZ, 0x1f, R42 ;  /* 0x0000001fff187819 */ /* 0x000fe2000001142a */
[----:B---3--:R-:W-:Y:S02]  /*ebd0*/  FADD.FTZ R20, R2, R8 ;  /* 0x0000000802147221 */ /* 0x008fe40000010000 */
[----:B------:R-:W3:Y:S01]  /*ebe0*/  SHFL.BFLY PT, R2, R5, 0x1, 0x1f ;  /* 0x0c201f0005027f89 */ /* 0x000ee200000e0000 */
[----:B-1----:R-:W-:Y:S02]  /*ebf0*/  FADD.FTZ R21, R4, R6 ;  /* 0x0000000604157221 */ /* 0x002fe40000010000 */
[----:B------:R-:W-:Y:S01]  /*ec00*/  FSETP.NE.FTZ.AND P6, PT, R20, RZ, PT ;  /* 0x000000ff1400720b */ /* 0x000fe20003fd5000 */
[----:B------:R-:W-:Y:S02]  /*ec10*/  IMAD.MOV.U32 R4, RZ, RZ, 0x3f800000 ;  /* 0x3f800000ff047424 */ /* 0x000fe400078e00ff */
[----:B----4-:R-:W-:Y:S01]  /*ec20*/  FADD.FTZ R22, R0, R7 ;  /* 0x0000000700167221 */ /* 0x010fe20000010000 */
[----:B------:R-:W-:-:S02]  /*ec30*/  FSETP.NE.FTZ.AND P4, PT, R21, RZ, PT ;  /* 0x000000ff1500720b */ /* 0x000fc40003f95000 */
[----:B------:R-:W-:Y:S02]  /*ec40*/  MOV R0, 0x3f800000 ;  /* 0x3f80000000007802 */ /* 0x000fe40000000f00 */
[----:B------:R-:W-:-:S05]  /*ec50*/  FSETP.NE.FTZ.AND P5, PT, R22, RZ, PT ;  /* 0x000000ff1600720b */ /* 0x000fca0003fb5000 */
[----:B------:R-:W1:Y:S01]  /*ec60*/  @P6 MUFU.RCP R0, R20 ;  /* 0x0000001400006308 */ /* 0x000e620000001000 */
[----:B---3--:R-:W-:Y:S01]  /*ec70*/  FADD.FTZ R23, R5, R2 ;  /* 0x0000000205177221 */ /* 0x008fe20000010000 */
[----:B------:R-:W-:-:S06]  /*ec80*/  MOV R2, 0x3f800000 ;  /* 0x3f80000000027802 */ /* 0x000fcc0000000f00 */
[----:B------:R-:W3:Y:S01]  /*ec90*/  @P5 MUFU.RCP R4, R22 ;  /* 0x0000001600045308 */ /* 0x000ee20000001000 */
[CC--:B------:R-:W-:Y:S02]  /*eca0*/  LEA.HI R5, R24.reuse, R42.reuse, RZ, 0x2 ;  /* 0x0000002a18057211 */ /* 0x0c0fe400078f10ff */
[----:B------:R-:W-:Y:S02]  /*ecb0*/  FSETP.NE.FTZ.AND P3, PT, R23, RZ, PT ;  /* 0x000000ff1700720b */ /* 0x000fe40003f75000 */
[----:B------:R-:W-:Y:S01]  /*ecc0*/  LEA.HI R24, R24, R42, RZ, 0x5 ;  /* 0x0000002a18187211 */ /* 0x000fe200078f28ff */
[C---:B-1----:R-:W-:Y:S02]  /*ecd0*/  FMUL.FTZ R144, R0.reuse, R144 ;  /* 0x0000009000907220 */ /* 0x042fe40000410000 */
[----:B------:R-:W1:Y:S01]  /*ece0*/  @P4 MUFU.RCP R2, R21 ;  /* 0x0000001500024308 */ /* 0x000e620000001000 */
[C---:B------:R-:W-:Y:S01]  /*ecf0*/  FMUL.FTZ R17, R0.reuse, R145 ;  /* 0x0000009100117220 */ /* 0x040fe20000410000 */
[----:B------:R-:W-:Y:S01]  /*ed00*/  SHF.R.S32.HI R19, RZ, 0x5, R24 ;  /* 0x00000005ff137819 */ /* 0x000fe20000011418 */
[----:B------:R-:W-:-:S02]  /*ed10*/  FMUL.FTZ R152, R0, R152 ;  /* 0x0000009800987220 */ /* 0x000fc40000410000 */
[C---:B------:R-:W-:Y:S01]  /*ed20*/  FMUL.FTZ R16, R0.reuse, R153 ;  /* 0x0000009900107220 */ /* 0x040fe20000410000 */
[----:B------:R-:W-:Y:S01]  /*ed30*/  F2FP.BF16.PACK_AB R17, R17, R144 ;  /* 0x000000901111723e */ /* 0x000fe200000010ff */
[C---:B------:R-:W-:Y:S02]  /*ed40*/  FMUL.FTZ R156, R0.reuse, R156 ;  /* 0x0000009c009c7220 */ /* 0x040fe40000410000 */
[----:B------:R-:W-:Y:S01]  /*ed50*/  FMUL.FTZ R13, R0, R157 ;  /* 0x0000009d000d7220 */ /* 0x000fe20000410000 */
[----:B------:R-:W-:Y:S01]  /*ed60*/  F2FP.BF16.PACK_AB R16, R16, R152 ;  /* 0x000000981010723e */ /* 0x000fe200000010ff */
[C---:B------:R-:W-:Y:S02]  /*ed70*/  FMUL.FTZ R168, R0.reuse, R168 ;  /* 0x000000a800a87220 */ /* 0x040fe40000410000 */
[----:B------:R-:W-:Y:S01]  /*ed80*/  FMUL.FTZ R9, R0, R169 ;  /* 0x000000a900097220 */ /* 0x000fe20000410000 */
[----:B------:R-:W-:Y:S01]  /*ed90*/  MOV R0, 0x3f800000 ;  /* 0x3f80000000007802 */ /* 0x000fe20000000f00 */
[----:B---3--:R-:W-:Y:S01]  /*eda0*/  FMUL.FTZ R146, R4, R146 ;  /* 0x0000009204927220 */ /* 0x008fe20000410000 */
[----:B------:R-:W-:Y:S01]  /*edb0*/  F2FP.BF16.PACK_AB R13, R13, R156 ;  /* 0x0000009c0d0d723e */ /* 0x000fe200000010ff */
[C---:B-1----:R-:W-:Y:S01]  /*edc0*/  FMUL.FTZ R140, R2.reuse, R140 ;  /* 0x0000008c028c7220 */ /* 0x042fe20000410000 */
[----:B------:R-:W-:Y:S01]  /*edd0*/  F2FP.BF16.PACK_AB R9, R9, R168 ;  /* 0x000000a80909723e */ /* 0x000fe200000010ff */
[C---:B------:R-:W-:Y:S01]  /*ede0*/  FMUL.FTZ R141, R2.reuse, R141 ;  /* 0x0000008d028d7220 */ /* 0x040fe20000410000 */
[----:B------:R-:W1:Y:S01]  /*edf0*/  @P3 MUFU.RCP R0, R23 ;  /* 0x0000001700003308 */ /* 0x000e620000001000 */
        /* <DEDUP_REMOVED lines=8> */
[----:B------:R-:W-:Y:S01]  /*ee80*/  SHF.R.S32.HI R2, RZ, 0x2, R5 ;  /* 0x00000002ff027819 */ /* 0x000fe20000011405 */
[C---:B------:R-:W-:Y:S01]  /*ee90*/  FMUL.FTZ R18, R4.reuse, R147 ;  /* 0x0000009304127220 */ /* 0x040fe20000410000 */
[----:B------:R-:W-:Y:S01]  /*eea0*/  LOP3.LUT R5, R5, 0xfffffffc, RZ, 0xc0, !PT ;  /* 0xfffffffc05057812 */ /* 0x000fe200078ec0ff */
[C---:B------:R-:W-:Y:S01]  /*eeb0*/  FMUL.FTZ R154, R4.reuse, R154 ;  /* 0x0000009a049a7220 */ /* 0x040fe20000410000 */
[----:B------:R-:W-:Y:S01]  /*eec0*/  F2FP.BF16.PACK_AB R11, R11, R160 ;  /* 0x000000a00b0b723e */ /* 0x000fe200000010ff */
[----:B------:R-:W-:Y:S01]  /*eed0*/  FMUL.FTZ R15, R4, R155 ;  /* 0x0000009b040f7220 */ /* 0x000fe20000410000 */
[----:B------:R-:W-:Y:S01]  /*eee0*/  F2FP.BF16.PACK_AB R18, R18, R146 ;  /* 0x000000921212723e */ /* 0x000fe200000010ff */
[----:B------:R-:W-:Y:S01]  /*eef0*/  FMUL.FTZ R158, R4, R158 ;  /* 0x0000009e049e7220 */ /* 0x000fe20000410000 */
[----:B------:R-:W-:Y:S01]  /*ef00*/  F2FP.BF16.PACK_AB R8, R8, R164 ;  /* 0x000000a40808723e */ /* 0x000fe200000010ff */
[C---:B------:R-:W-:Y:S01]  /*ef10*/  FMUL.FTZ R12, R4.reuse, R159 ;  /* 0x0000009f040c7220 */ /* 0x040fe20000410000 */
[----:B------:R-:W-:Y:S01]  /*ef20*/  F2FP.BF16.PACK_AB R15, R15, R154 ;  /* 0x0000009a0f0f723e */ /* 0x000fe200000010ff */
[----:B------:R-:W-:-:S02]  /*ef30*/  FMUL.FTZ R170, R4, R170 ;  /* 0x000000aa04aa7220 */ /* 0x000fc40000410000 */
[----:B------:R-:W-:Y:S01]  /*ef40*/  FMUL.FTZ R171, R4, R171 ;  /* 0x000000ab04ab7220 */ /* 0x000fe20000410000 */
[----:B------:R-:W-:Y:S01]  /*ef50*/  SHF.R.S32.HI R4, RZ, 0x1f, R2 ;  /* 0x0000001fff047819 */ /* 0x000fe20000011402 */
[----:B-1----:R-:W-:Y:S01]  /*ef60*/  FMUL.FTZ R143, R0, R143 ;  /* 0x0000008f008f7220 */ /* 0x002fe20000410000 */
[----:B------:R-:W-:Y:S01]  /*ef70*/  F2FP.BF16.PACK_AB R12, R12, R158 ;  /* 0x0000009e0c0c723e */ /* 0x000fe200000010ff */
[----:B------:R-:W-:Y:S01]  /*ef80*/  FMUL.FTZ R142, R0, R142 ;  /* 0x0000008e008e7220 */ /* 0x000fe20000410000 */
[----:B------:R-:W-:Y:S01]  /*ef90*/  LEA.HI R4, R4, R2, RZ, 0x3 ;  /* 0x0000000204047211 */ /* 0x000fe200078f18ff */
[C---:B------:R-:W-:Y:S02]  /*efa0*/  FMUL.FTZ R151, R0.reuse, R151 ;  /* 0x0000009700977220 */ /* 0x040fe40000410000 */
[----:B------:R-:W-:Y:S01]  /*efb0*/  FMUL.FTZ R150, R0, R150 ;  /* 0x0000009600967220 */ /* 0x000fe20000410000 */
[----:B------:R-:W-:Y:S01]  /*efc0*/  LOP3.LUT R4, R4, 0xfffffff8, RZ, 0xc0, !PT ;  /* 0xfffffff804047812 */ /* 0x000fe200078ec0ff */
[C---:B------:R-:W-:Y:S01]  /*efd0*/  FMUL.FTZ R163, R0.reuse, R163 ;  /* 0x000000a300a37220 */ /* 0x040fe20000410000 */
[----:B------:R-:W-:Y:S01]  /*efe0*/  F2FP.BF16.PACK_AB R142, R143, R142 ;  /* 0x0000008e8f8e723e */ /* 0x000fe200000010ff */
[----:B------:R-:W-:Y:S01]  /*eff0*/  FMUL.FTZ R10, R0, R162 ;  /* 0x000000a2000a7220 */ /* 0x000fe20000410000 */
[----:B------:R-:W-:Y:S01]  /*f000*/  F2FP.BF16.PACK_AB R150, R151, R150 ;  /* 0x000000969796723e */ /* 0x000fe200000010ff */
[----:B------:R-:W-:-:S02]  /*f010*/  IMAD.IADD R4, R2, 0x1, -R4 ;  /* 0x0000000102047824 */ /* 0x000fc400078e0a04 */
[----:B------:R-:W-:Y:S01]  /*f020*/  FMUL.FTZ R167, R0, R167 ;  /* 0x000000a700a77220 */ /* 0x000fe20000410000 */
[----:B------:R-:W-:Y:S02]  /*f030*/  F2FP.BF16.PACK_AB R10, R163, R10 ;  /* 0x0000000aa30a723e */ /* 0x000fe400000010ff */
[----:B------:R-:W-:Y:S02]  /*f040*/  LEA.HI R2, R4, R4, RZ, 0x1 ;  /* 0x0000000404027211 */ /* 0x000fe400078f08ff */
[----:B--2---:R-:W-:-:S13]  /*f050*/  ISETP.NE.AND P0, PT, R43, -0x1, PT ;  /* 0xffffffff2b00780c */ /* 0x004fda0003f05270 */
[----:B------:R-:W-:-:S04]  /*f060*/  @P0 IMAD.WIDE.U32 R6, R43, c[0x0][0x1e8], RZ ;  /* 0x00007a002b060a25 */ /* 0x000fc800078e00ff */
[----:B------:R-:W-:Y:S02]  /*f070*/  @P0 IMAD R41, R43, c[0x0][0x1ec], R7 ;  /* 0x00007b002b290a24 */ /* 0x000fe400078e0207 */
[----:B------:R-:W-:Y:S01]  /*f080*/  FMUL.FTZ R7, R0, R166 ;  /* 0x000000a600077220 */ /* 0x000fe20000410000 */
[----:B------:R-:W-:Y:S01]  /*f090*/  SHF.R.S32.HI R0, RZ, 0x1, R2 ;  /* 0x00000001ff007819 */ /* 0x000fe20000011402 */
[----:B------:R-:W-:Y:S01]  /*f0a0*/  @P0 IMAD.MOV.U32 R40, RZ, RZ, R6 ;  /* 0x000000ffff280224 */ /* 0x000fe200078e0006 */
[----:B------:R-:W-:Y:S02]  /*f0b0*/  LOP3.LUT R6, R2, 0x3fffffe, RZ, 0xc0, !PT ;  /* 0x03fffffe02067812 */ /* 0x000fe400078ec0ff */
[----:B------:R-:W-:Y:S01]  /*f0c0*/  IADD3 R2, -R5, R42, RZ ;  /* 0x0000002a05027210 */ /* 0x000fe20007ffe1ff */
[----:B------:R-:W-:Y:S01]  /*f0d0*/  IMAD.SHL.U32 R5, R0, 0x40, RZ ;  /* 0x0000004000057824 */ /* 0x000fe200078e00ff */
[----:B------:R-:W-:Y:S02]  /*f0e0*/  IADD3 R4, R4, -R6, RZ ;  /* 0x8000000604047210 */ /* 0x000fe40007ffe0ff */
[----:B------:R-:W-:Y:S01]  /*f0f0*/  LOP3.LUT P2, RZ, R0, 0x2, RZ, 0xc0, !PT ;  /* 0x0000000200ff7812 */ /* 0x000fe2000784c0ff */
[----:B------:R-:W-:Y:S01]  /*f100*/  IMAD R2, R19, 0x100, R2 ;  /* 0x0000010013027824 */ /* 0x000fe200078e0202 */
[----:B------:R-:W-:-:S02]  /*f110*/  LOP3.LUT R5, R5, 0xc0, RZ, 0xc0, !PT ;  /* 0x000000c005057812 */ /* 0x000fc400078ec0ff */
[----:B------:R-:W-:Y:S02]  /*f120*/  F2FP.BF16.PACK_AB R6, R171, R170 ;  /* 0x000000aaab06723e */ /* 0x000fe400000010ff */
[----:B------:R-:W-:Y:S02]  /*f130*/  LEA R2, R4, R2, 0x4 ;  /* 0x0000000204027211 */ /* 0x000fe400078e20ff */
[----:B------:R-:W-:Y:S02]  /*f140*/  LEA.HI R4, R5, R5, RZ, 0x1d ;  /* 0x0000000505047211 */ /* 0x000fe400078fe8ff */
[----:B------:R-:W-:Y:S02]  /*f150*/  LOP3.LUT R5, R0, 0x1, RZ, 0xc0, !PT ;  /* 0x0000000100057812 */ /* 0x000fe400078ec0ff */
[----:B------:R-:W-:Y:S01]  /*f160*/  F2FP.BF16.PACK_AB R7, R167, R7 ;  /* 0x00000007a707723e */ /* 0x000fe200000010ff */
[----:B------:R-:W-:Y:S01]  /*f170*/  IMAD.U32 R0, R2, 0x2, R4 ;  /* 0x0000000202007824 */ /* 0x000fe200078e0004 */
[----:B------:R-:W-:-:S02]  /*f180*/  ISETP.NE.U32.AND P1, PT, R5, 0x1, PT ;  /* 0x000000010500780c */ /* 0x000fc40003f25070 */
[----:B------:R-:W-:Y:S01]  /*f190*/  MOV R5, 0xfffffff0 ;  /* 0xfffffff000057802 */ /* 0x000fe20000000f00 */
[----:B------:R-:W-:-:S03]  /*f1a0*/  IMAD.SHL.U32 R0, R0, 0x2, RZ ;  /* 0x0000000200007824 */ /* 0x000fc600078e00ff */
[----:B------:R-:W-:Y:S02]  /*f1b0*/  SEL R5, R5, 0x10, !P1 ;  /* 0x0000001005057807 */ /* 0x000fe40004800000 */
[C---:B------:R-:W-:Y:S01]  /*f1c0*/  IADD3 R2, R0.reuse, 0x20, RZ ;  /* 0x0000002000027810 */ /* 0x040fe20007ffe0ff */
[----:B------:R1:W-:Y:S01]  /*f1d0*/  STS [R0], R17 ;  /* 0x0000001100007388 */ /* 0x0003e20000000800 */
[C---:B------:R-:W-:Y:S02]  /*f1e0*/  IADD3 R4, R0.reuse, R5, RZ ;  /* 0x0000000500047210 */ /* 0x040fe40007ffe0ff */
[----:B------:R-:W-:Y:S01]  /*f1f0*/  @P2 IADD3 R2, R0, -0x20, RZ ;  /* 0xffffffe000022810 */ /* 0x000fe20007ffe0ff */
[----:B------:R2:W-:Y:S01]  /*f200*/  STS [R0+0x200], R18 ;  /* 0x0002001200007388 */ /* 0x0005e20000000800 */
[----:B------:R-:W-:Y:S02]  /*f210*/  ISETP.NE.AND P1, PT, R25, RZ, PT ;  /* 0x000000ff1900720c */ /* 0x000fe40003f25270 */
[----:B------:R-:W-:Y:S01]  /*f220*/  ISETP.NE.AND P2, PT, R26, RZ, PT ;  /* 0x000000ff1a00720c */ /* 0x000fe20003f45270 */
[----:B------:R-:W-:Y:S04]  /*f230*/  STS [R4], R16 ;  /* 0x0000001004007388 */ /* 0x000fe80000000800 */
[----:B------:R-:W-:Y:S04]  /*f240*/  STS [R4+0x200], R15 ;  /* 0x0002000f04007388 */ /* 0x000fe80000000800 */
[----:B------:R-:W-:Y:S04]  /*f250*/  STS [R0+0x1000], R141 ;  /* 0x0010008d00007388 */ /* 0x000fe80000000800 */
[----:B------:R3:W-:Y:S04]  /*f260*/  STS [R0+0x1200], R142 ;  /* 0x0012008e00007388 */ /* 0x0007e80000000800 */
[----:B------:R4:W-:Y:S04]  /*f270*/  STS [R4+0x1000], R14 ;  /* 0x0010000e04007388 */ /* 0x0009e80000000800 */
[----:B------:R4:W-:Y:S04]  /*f280*/  STS [R4+0x1200], R150 ;  /* 0x0012009604007388 */ /* 0x0009e80000000800 */
[----:B------:R4:W-:Y:S04]  /*f290*/  STS [R2], R13 ;  /* 0x0000000d02007388 */ /* 0x0009e80000000800 */
[----:B------:R4:W-:Y:S04]  /*f2a0*/  STS [R2+0x200], R12 ;  /* 0x0002000c02007388 */ /* 0x0009e80000000800 */
[----:B-1----:R-:W1:Y:S04]  /*f2b0*/  S2R R17, SR_CTAID.Y ;  /* 0x0000000000117919 */ /* 0x002e680000002600 */
[----:B--2---:R-:W2:Y:S01]  /*f2c0*/  S2R R18, SR_CTAID.Z ;  /* 0x0000000000127919 */ /* 0x004ea20000002700 */
[----:B---3--:R-:W-:-:S03]  /*f2d0*/  IMAD.IADD R0, R5, 0x1, R2 ;  /* 0x0000000105007824 */ /* 0x008fc600078e0202 */
[----:B----4-:R-:W3:Y:S04]  /*f2e0*/  S2R R14, SR_CTAID.X ;  /* 0x00000000000e7919 */ /* 0x010ee80000002500 */
[----:B------:R-:W-:Y:S01]  /*f2f0*/  STS [R0], R9 ;  /* 0x0000000900007388 */ /* 0x000fe20000000800 */
[----:B------:R-:W-:-:S03]  /*f300*/  @P1 MOV R4, c[0x0][0x210] ;  /* 0x0000840000041a02 */ /* 0x000fc60000000f00 */
[----:B------:R4:W-:Y:S01]  /*f310*/  STS [R0+0x200], R6 ;  /* 0x0002000600007388 */ /* 0x0009e20000000800 */
[----:B------:R-:W-:Y:S03]  /*f320*/  @P5 MUFU.LG2 R13, R22 ;  /* 0x00000016000d5308 */ /* 0x000fe60000000c00 */
[----:B------:R1:W-:Y:S04]  /*f330*/  STS [R2+0x1000], R11 ;  /* 0x0010000b02007388 */ /* 0x0003e80000000800 */
[----:B------:R2:W-:Y:S01]  /*f340*/  STS [R2+0x1200], R10 ;  /* 0x0012000a02007388 */ /* 0x0005e20000000800 */
[----:B------:R-:W-:Y:S03]  /*f350*/  @P4 MUFU.LG2 R12, R21 ;  /* 0x00000015000c4308 */ /* 0x000fe60000000c00 */
[----:B------:R3:W-:Y:S04]  /*f360*/  STS [R0+0x1000], R8 ;  /* 0x0010000800007388 */ /* 0x0007e80000000800 */
[----:B------:R3:W-:Y:S04]  /*f370*/  STS [R0+0x1200], R7 ;  /* 0x0012000700007388 */ /* 0x0007e80000000800 */
[----:B------:R-:W-:Y:S01]  /*f380*/  BAR.SYNC.DEFER_BLOCKING 0x0 ;  /* 0x0000000000007b1d */ /* 0x000fe20000010000 */
[----:B----4-:R-:W-:-:S02]  /*f390*/  @P1 IMAD R6, R4, c[0x0][0x214], RZ ;  /* 0x0000850004061a24 */ /* 0x010fc400078e02ff */
[----:B------:R-:W-:-:S03]  /*f3a0*/  @!P1 IMAD.MOV.U32 R4, RZ, RZ, c[0x0][0x214] ;  /* 0x00008500ff049624 */ /* 0x000fc600078e00ff */
[----:B-1----:R1:W4:Y:S02]  /*f3b0*/  @P6 MUFU.LG2 R11, R20 ;  /* 0x00000014000b6308 */ /* 0x0023240000000c00 */
[----:B------:R-:W-:Y:S02]  /*f3c0*/  @!P1 SEL R6, R4, c[0x0][0x234], !P2 ;  /* 0x00008d0004069a07 */ /* 0x000fe40005000000 */
[----:B--2---:R-:W-:Y:S02]  /*f3d0*/  @!P0 SHF.R.S32.HI R2, RZ, 0x1f, R17 ;  /* 0x0000001fff028819 */ /* 0x004fe40000011411 */
[----:B------:R-:W-:Y:S01]  /*f3e0*/  ISETP.NE.OR P2, PT, R25, RZ, !P2 ;  /* 0x000000ff1900720c */ /* 0x000fe20005745670 */
[----:B---3--:R-:W-:-:S04]  /*f3f0*/  @!P0 IMAD.WIDE.U32 R8, R17, c[0x0][0x1e0], RZ ;  /* 0x0000780011088a25 */ /* 0x008fc800078e00ff */
[----:B------:R-:W-:Y:S01]  /*f400*/  @!P0 IMAD R4, R2, c[0x0][0x1e0], RZ ;  /* 0x0000780002048a24 */ /* 0x000fe200078e02ff */
[----:B------:R-:W-:Y:S01]  /*f410*/  LOP3.LUT R2, R24, 0xffffffe0, RZ, 0xc0, !PT ;  /* 0xffffffe018027812 */ /* 0x000fe200078ec0ff */
[----:B------:R-:W2:Y:S01]  /*f420*/  @P3 MUFU.LG2 R10, R23 ;  /* 0x00000017000a3308 */ /* 0x000ea20000000c00 */
[----:B------:R3:W2:Y:S01]  /*f430*/  LDS.128 R24, [R217] ;  /* 0x00000000d9187984 */ /* 0x0006a20000000c00 */
[----:B------:R-:W-:Y:S01]  /*f440*/  @!P0 IMAD R4, R17, c[0x0][0x1e4], R4 ;  /* 0x0000790011048a24 */ /* 0x000fe200078e0204 */
[----:B------:R-:W-:Y:S01]  /*f450*/  @P1 MOV R0, 0x1 ;  /* 0x0000000100001802 */ /* 0x000fe20000000f00 */
[----:B------:R-:W-:Y:S01]  /*f460*/  @!P1 IMAD R0, R6, c[0x0][0x1c0], RZ ;  /* 0x0000700006009a24 */ /* 0x000fe200078e02ff */
[----:B-1----:R3:W5:Y:S01]  /*f470*/  LDL R20, [R1+0x20] ;  /* 0x0000200001147983 */ /* 0x0027620000100800 */
[----:B------:R-:W-:Y:S01]  /*f480*/  @!P2 IMAD R5, R17, c[0x0][0x214], RZ ;  /* 0x000085001105aa24 */ /* 0x000fe200078e02ff */
[----:B------:R-:W-:Y:S01]  /*f490*/  @!P0 IADD3 R41, R9, R4, RZ ;  /* 0x0000000409298210 */ /* 0x000fe20007ffe0ff */
[----:B------:R-:W-:Y:S01]  /*f4a0*/  IMAD.IADD R9, R42, 0x1, -R2 ;  /* 0x000000012a097824 */ /* 0x000fe200078e0a02 */
[----:B------:R3:W1:Y:S04]  /*f4b0*/  LDS.128 R28, [R217+0x800] ;  /* 0x00080000d91c7984 */ /* 0x0006680000000c00 */
[----:B------:R3:W1:Y:S04]  /*f4c0*/  LDS.128 R32, [R217+0x1000] ;  /* 0x00100000d9207984 */ /* 0x0006680000000c00 */
[----:B------:R3:W1:Y:S01]  /*f4d0*/  LDS.128 R36, [R217+0x1800] ;  /* 0x00180000d9247984 */ /* 0x0006620000000c00 */
[----:B------:R-:W-:Y:S01]  /*f4e0*/  IMAD R0, R17, R0, RZ ;  /* 0x0000000011007224 */ /* 0x000fe200078e02ff */
[----:B------:R-:W-:Y:S01]  /*f4f0*/  @!P2 SEL R2, R5, R43, !P0 ;  /* 0x0000002b0502a207 */ /* 0x000fe20004000000 */
[----:B------:R-:W-:Y:S01]  /*f500*/  @!P0 IMAD.MOV.U32 R40, RZ, RZ, R8 ;  /* 0x000000ffff288224 */ /* 0x000fe200078e0008 */
[----:B------:R-:W-:Y:S01]  /*f510*/  @P1 MOV R7, c[0x0][0x210] ;  /* 0x0000840000071a02 */ /* 0x000fe20000000f00 */
[----:B------:R-:W-:Y:S01]  /*f520*/  @!P1 IMAD.MOV.U32 R7, RZ, RZ, 0x1 ;  /* 0x00000001ff079424 */ /* 0x000fe200078e00ff */
[----:B------:R-:W-:Y:S01]  /*f530*/  CS2R R4, SRZ ;  /* 0x0000000000047805 */ /* 0x000fe2000001ff00 */
[----:B------:R-:W-:-:S02]  /*f540*/  SEL R0, R0, RZ, P2 ;  /* 0x000000ff00007207 */ /* 0x000fc40001000000 */
[----:B------:R-:W-:Y:S02]  /*f550*/  @!P2 SHF.R.S32.HI R5, RZ, 0x1f, R2 ;  /* 0x0000001fff05a819 */ /* 0x000fe40000011402 */
[----:B------:R-:W-:Y:S02]  /*f560*/  LOP3.LUT P0, RZ, R9, 0x3, RZ, 0xc0, !PT ;  /* 0x0000000309ff7812 */ /* 0x000fe4000780c0ff */
[----:B------:R-:W-:Y:S01]  /*f570*/  @!P2 MOV R4, R2 ;  /* 0x000000020004a202 */ /* 0x000fe20000000f00 */
[----:B------:R-:W-:Y:S02]  /*f580*/  IMAD R2, R14, R7, RZ ;  /* 0x000000070e027224 */ /* 0x000fe400078e02ff */
[----:B------:R-:W-:Y:S02]  /*f590*/  IMAD R0, R18, R6, R0 ;  /* 0x0000000612007224 */ /* 0x000fe400078e0200 */
[----:B----4-:R-:W-:Y:S01]  /*f5a0*/  @P6 FMUL.FTZ R8, R11, 0.69314718246459960938 ;  /* 0x3f3172180b086820 */ /* 0x010fe20000410000 */
[----:B------:R-:W-:-:S02]  /*f5b0*/  SHF.L.U32 R9, R2, 0x7, RZ ;  /* 0x0000000702097819 */ /* 0x000fc400000006ff */
[----:B------:R-:W-:Y:S01]  /*f5c0*/  MOV R17, 0x7f800000 ;  /* 0x7f80000000117802 */ /* 0x000fe20000000f00 */
[----:B------:R-:W-:Y:S01]  /*f5d0*/  @P6 FFMA.FTZ R17, R138, c[0x0][0x238], R8 ;  /* 0x00008e008a116a23 */ /* 0x000fe20000010008 */
[--C-:B------:R-:W-:Y:S01]  /*f5e0*/  IADD3 R11, P2, P1, R9, R4, R0.reuse ;  /* 0x00000004090b7210 */ /* 0x100fe2000795e000 */
[----:B------:R-:W-:Y:S01]  /*f5f0*/  @P5 FMUL.FTZ R8, R13, 0.69314718246459960938 ;  /* 0x3f3172180d085820 */ /* 0x000fe20000410000 */
[----:B------:R-:W-:Y:S01]  /*f600*/  SHF.R.S32.HI R4, RZ, 0x1f, R9 ;  /* 0x0000001fff047819 */ /* 0x000fe20000011409 */
[----:B------:R-:W-:Y:S01]  /*f610*/  @P4 FMUL.FTZ R6, R12, 0.69314718246459960938 ;  /* 0x3f3172180c064820 */ /* 0x000fe20000410000 */
[----:B------:R-:W-:Y:S01]  /*f620*/  SHF.R.S32.HI R0, RZ, 0x1f, R0 ;  /* 0x0000001fff007819 */ /* 0x000fe20000011400 */
[----:B--2---:R-:W-:Y:S01]  /*f630*/  @P3 FMUL.FTZ R2, R10, 0.69314718246459960938 ;  /* 0x3f3172180a023820 */ /* 0x004fe20000410000 */
[----:B------:R-:W-:Y:S01]  /*f640*/  BSSY B0, `(.L_x_22) ;  /* 0x000002e000007945 */ /* 0x000fe20003800000 */
[----:B------:R-:W-:Y:S01]  /*f650*/  MOV R16, 0x7f800000 ;  /* 0x7f80000000107802 */ /* 0x000fe20000000f00 */
[----:B------:R-:W-:Y:S01]  /*f660*/  IMAD.MOV.U32 R14, RZ, RZ, 0x7f800000 ;  /* 0x7f800000ff0e7424 */ /* 0x000fe200078e00ff */
[----:B------:R-:W-:Y:S01]  /*f670*/  MOV R15, 0x7f800000 ;  /* 0x7f800000000f7802 */ /* 0x000fe20000000f00 */
[----:B------:R-:W-:Y:S01]  /*f680*/  @P5 FFMA.FTZ R16, R137, c[0x0][0x238], R8 ;  /* 0x00008e0089105a23 */ /* 0x000fe20000010008 */
[----:B------:R-:W-:Y:S01]  /*f690*/  IADD3.X R5, R4, R5, R0, P2, P1 ;  /* 0x0000000504057210 */ /* 0x000fe200017e2400 */
[----:B------:R-:W-:-:S02]  /*f6a0*/  @P4 FFMA.FTZ R14, R136, c[0x0][0x238], R6 ;  /* 0x00008e00880e4a23 */ /* 0x000fc40000010006 */
[----:B------:R-:W-:Y:S01]  /*f6b0*/  @P3 FFMA.FTZ R15, R3, c[0x0][0x238], R2 ;  /* 0x00008e00030f3a23 */ /* 0x000fe20000010002 */
[----:B------:R-:W-:Y:S05]  /*f6c0*/  @P0 BRA `(.L_x_23) ;  /* 0x0000025000000947 */ /* 0x000fea0003800000 */
[----:B---3--:R-:W2:Y:S01]  /*f6d0*/  LDL.LU R21, [R1+0x4c] ;  /* 0x00004c0001157983 */ /* 0x008ea20000300800 */
[----:B------:R-:W-:-:S04]  /*f6e0*/  SHF.R.S32.HI R0, RZ, 0x1f, R19 ;  /* 0x0000001fff007819 */ /* 0x000fc80000011413 */
[----:B------:R-:W-:-:S04]  /*f6f0*/  LEA.HI R0, R0, R19, RZ, 0x2 ;  /* 0x0000001300007211 */ /* 0x000fc800078f10ff */
[----:B------:R-:W-:-:S05]  /*f700*/  LOP3.LUT R0, R0, 0xffffffc, RZ, 0xc0, !PT ;  /* 0x0ffffffc00007812 */ /* 0x000fca00078ec0ff */
[----:B------:R-:W-:-:S04]  /*f710*/  IMAD.IADD R0, R19, 0x1, -R0 ;  /* 0x0000000113007824 */ /* 0x000fc800078e0a00 */
[----:B--2---:R-:W-:-:S05]  /*f720*/  IMAD R0, R0, 0x10, R21 ;  /* 0x0000001000007824 */ /* 0x004fca00078e0215 */
[CC--:B-----5:R-:W-:Y:S02]  /*f730*/  ISETP.GE.AND P6, PT, R0.reuse, R20.reuse, PT ;  /* 0x000000140000720c */ /* 0x0e0fe40003fc6270 */
[C---:B------:R-:W-:Y:S02]  /*f740*/  IADD3 R3, R0.reuse, 0x8, RZ ;  /* 0x0000000800037810 */ /* 0x040fe40007ffe0ff */
[C---:B------:R-:W-:Y:S02]  /*f750*/  IADD3 R2, R0.reuse, 0x40, RZ ;  /* 0x0000004000027810 */ /* 0x040fe40007ffe0ff */
[----:B------:R-:W-:Y:S02]  /*f760*/  IADD3 R4, R0, 0x48, RZ ;  /* 0x0000004800047810 */ /* 0x000fe40007ffe0ff */
[-C--:B------:R-:W-:Y:S02]  /*f770*/  ISETP.GE.AND P5, PT, R3, R20.reuse, PT ;  /* 0x000000140300720c */ /* 0x080fe40003fa6270 */
[----:B------:R-:W-:-:S02]  /*f780*/  ISETP.GE.AND P4, PT, R2, R20, PT ;  /* 0x000000140200720c */ /* 0x000fc40003f86270 */
[----:B------:R-:W-:Y:S01]  /*f790*/  ISETP.GE.AND P3, PT, R4, R20, PT ;  /* 0x000000140400720c */ /* 0x000fe20003f66270 */
[----:B------:R-:W-:-:S05]  /*f7a0*/  @!P6 IMAD R0, R0, R7, RZ ;  /* 0x000000070000e224 */ /* 0x000fca00078e02ff */
[----:B------:R-:W-:-:S03]  /*f7b0*/  @!P6 IADD3 R6, P0, R0, R11, RZ ;  /* 0x0000000b0006e210 */ /* 0x000fc60007f1e0ff */
[----:B------:R-:W-:Y:S01]  /*f7c0*/  @!P5 IMAD R3, R3, R7, RZ ;  /* 0x000000070303d224 */ /* 0x000fe200078e02ff */
[----:B------:R-:W-:Y:S01]  /*f7d0*/  @!P6 LEA.HI.X.SX32 R9, R0, R5, 0x1, P0 ;  /* 0x000000050009e211 */ /* 0x000fe200000f0eff */
[-C--:B------:R-:W-:Y:S01]  /*f7e0*/  @!P4 IMAD R12, R2, R7.reuse, RZ ;  /* 0x00000007020cc224 */ /* 0x080fe200078e02ff */
[----:B------:R-:W-:Y:S01]  /*f7f0*/  @!P6 LEA R8, P0, R6, c[0x0][0x200], 0x2 ;  /* 0x000080000608ea11 */ /* 0x000fe200078010ff */
[----:B------:R-:W-:Y:S01]  /*f800*/  @!P3 IMAD R2, R4, R7, RZ ;  /* 0x000000070402b224 */ /* 0x000fe200078e02ff */
[CC--:B------:R-:W-:Y:S02]  /*f810*/  @!P5 IADD3 R0, P2, R3.reuse, R11.reuse, RZ ;  /* 0x0000000b0300d210 */ /* 0x0c0fe40007f5e0ff */
[----:B------:R-:W-:Y:S02]  /*f820*/  @!P6 LEA.HI.X R9, R6, c[0x0][0x204], R9, 0x2, P0 ;  /* 0x000081000609ea11 */ /* 0x000fe400000f1409 */
[-C--:B------:R-:W-:Y:S02]  /*f830*/  @!P4 IADD3 R10, P1, R12, R11.reuse, RZ ;  /* 0x0000000b0c0ac210 */ /* 0x080fe40007f3e0ff */
[----:B------:R-:W-:Y:S01]  /*f840*/  @!P3 IADD3 R11, P0, R2, R11, RZ ;  /* 0x0000000b020bb210 */ /* 0x000fe20007f1e0ff */
[----:B------:R2:W-:Y:S01]  /*f850*/  @!P6 STG.E [R8.64], R17 ;  /* 0x000000110800e986 */ /* 0x0005e2000c101906 */
[----:B------:R-:W-:-:S02]  /*f860*/  @!P5 LEA.HI.X.SX32 R3, R3, R5, 0x1, P2 ;  /* 0x000000050303d211 */ /* 0x000fc400010f0eff */
[----:B------:R-:W-:Y:S02]  /*f870*/  @!P5 LEA R6, P2, R0, c[0x0][0x200], 0x2 ;  /* 0x000080000006da11 */ /* 0x000fe400078410ff */
[-C--:B------:R-:W-:Y:S02]  /*f880*/  @!P4 LEA.HI.X.SX32 R13, R12, R5.reuse, 0x1, P1 ;  /* 0x000000050c0dc211 */ /* 0x080fe400008f0eff */
[----:B------:R-:W-:Y:S02]  /*f890*/  @!P3 LEA.HI.X.SX32 R12, R2, R5, 0x1, P0 ;  /* 0x00000005020cb211 */ /* 0x000fe400000f0eff */
[----:B------:R-:W-:Y:S02]  /*f8a0*/  @!P4 LEA R4, P1, R10, c[0x0][0x200], 0x2 ;  /* 0x000080000a04ca11 */ /* 0x000fe400078210ff */
[----:B------:R-:W-:Y:S02]  /*f8b0*/  @!P3 LEA R2, P0, R11, c[0x0][0x200], 0x2 ;  /* 0x000080000b02ba11 */ /* 0x000fe400078010ff */
[----:B------:R-:W-:-:S02]  /*f8c0*/  @!P5 LEA.HI.X R7, R0, c[0x0][0x204], R3, 0x2, P2 ;  /* 0x000081000007da11 */ /* 0x000fc400010f1403 */
[----:B------:R-:W-:Y:S02]  /*f8d0*/  @!P4 LEA.HI.X R5, R10, c[0x0][0x204], R13, 0x2, P1 ;  /* 0x000081000a05ca11 */ /* 0x000fe400008f140d */
[----:B------:R-:W-:Y:S01]  /*f8e0*/  @!P3 LEA.HI.X R3, R11, c[0x0][0x204], R12, 0x2, P0 ;  /* 0x000081000b03ba11 */ /* 0x000fe200000f140c */
[----:B------:R2:W-:Y:S04]  /*f8f0*/  @!P5 STG.E [R6.64], R16 ;  /* 0x000000100600d986 */ /* 0x0005e8000c101906 */
[----:B------:R2:W-:Y:S04]  /*f900*/  @!P4 STG.E [R4.64], R14 ;  /* 0x0000000e0400c986 */ /* 0x0005e8000c101906 */
[----:B------:R2:W-:Y:S02]  /*f910*/  @!P3 STG.E [R2.64], R15 ;  /* 0x0000000f0200b986 */ /* 0x0005e4000c101906 */
.L_x_23:
[----:B---3--:R-:W-:Y:S05]  /*f920*/  BSYNC B0 ;  /* 0x0000000000007941 */ /* 0x008fea0003800000 */
.L_x_22:
[----:B--2---:R-:W2:Y:S04]  /*f930*/  LDL.LU.64 R4, [R1+0x28] ;  /* 0x0000280001047983 */ /* 0x004ea80000300a00 */
[----:B------:R3:W5:Y:S01]  /*f940*/  LDL.64 R10, [R1] ;  /* 0x00000000010a7983 */ /* 0x0007620000100a00 */
[----:B------:R-:W-:Y:S01]  /*f950*/  SHF.R.S32.HI R0, RZ, 0x1f, R18 ;  /* 0x0000001fff007819 */ /* 0x000fe20000011412 */
[----:B------:R-:W-:Y:S04]  /*f960*/  BSSY B0, `(.L_x_24) ;  /* 0x0000011000007945 */ /* 0x000fe80003800000 */
[----:B------:R-:W-:-:S04]  /*f970*/  IMAD R0, R0, c[0x0][0x1f0], RZ ;  /* 0x00007c0000007a24 */ /* 0x000fc800078e02ff */
[----:B------:R-:W-:Y:S01]  /*f980*/  IMAD R0, R18, c[0x0][0x1f4], R0 ;  /* 0x00007d0012007a24 */ /* 0x000fe200078e0200 */
[----:B--2---:R-:W-:-:S04]  /*f990*/  IADD3 R2, P0, R4, R40, RZ ;  /* 0x0000002804027210 */ /* 0x004fc80007f1e0ff */
[----:B------:R-:W-:Y:S02]  /*f9a0*/  IADD3.X R3, R5, R41, RZ, P0, !PT ;  /* 0x0000002905037210 */ /* 0x000fe400007fe4ff */
[----:B-----5:R-:W-:-:S03]  /*f9b0*/  ISETP.GE.AND P0, PT, R250, R20, PT ;  /* 0x00000014fa00720c */ /* 0x020fc60003f06270 */
[----:B------:R-:W-:-:S05]  /*f9c0*/  IMAD.WIDE.U32 R8, R18, c[0x0][0x1f0], R2 ;  /* 0x00007c0012087a25 */ /* 0x000fca00078e0002 */
[----:B------:R-:W-:-:S05]  /*f9d0*/  IADD3 R7, R9, R0, RZ ;  /* 0x0000000009077210 */ /* 0x000fca0007ffe0ff */
[----:B------:R-:W-:Y:S05]  /*f9e0*/  @P0 BRA `(.L_x_25) ;  /* 0x0000008000000947 */ /* 0x000fea0003800000 */
[----:B---3--:R-:W-:Y:S01]  /*f9f0*/  MOV R6, R8 ;  /* 0x0000000800067202 */ /* 0x008fe20000000f00 */
[----:B------:R-:W-:-:S04]  /*fa00*/  IMAD R0, R11, c[0x0][0x1e8], RZ ;  /* 0x00007a000b007a24 */ /* 0x000fc800078e02ff */
[----:B------:R-:W-:-:S04]  /*fa10*/  IMAD.WIDE.U32 R2, R10, c[0x0][0x1e8], R6 ;  /* 0x00007a000a027a25 */ /* 0x000fc800078e0006 */
[----:B------:R-:W-:Y:S01]  /*fa20*/  IMAD R0, R10, c[0x0][0x1ec], R0 ;  /* 0x00007b000a007a24 */ /* 0x000fe200078e0200 */
[----:B------:R-:W-:-:S04]  /*fa30*/  LEA R4, P0, R2, c[0x0][0x1d0], 0x1 ;  /* 0x0000740002047a11 */ /* 0x000fc800078008ff */
[----:B------:R-:W-:-:S04]  /*fa40*/  IADD3 R0, R3, R0, RZ ;  /* 0x0000000003007210 */ /* 0x000fc80007ffe0ff */
[----:B------:R-:W-:-:S05]  /*fa50*/  LEA.HI.X R5, R2, c[0x0][0x1d4], R0, 0x1, P0 ;  /* 0x0000750002057a11 */ /* 0x000fca00000f0c00 */
[----:B------:R2:W-:Y:S02]  /*fa60*/  STG.E.128 [R4.64], R24 ;  /* 0x0000001804007986 */ /* 0x0005e4000c101d06 */
.L_x_25:
[----:B---3--:R-:W-:Y:S05]  /*fa70*/  BSYNC B0 ;  /* 0x0000000000007941 */ /* 0x008fea0003800000 */
.L_x_24:
[----:B------:R-:W3:Y:S01]  /*fa80*/  LDL.LU R0, [R1+0x40] ;  /* 0x0000400001007983 */ /* 0x000ee20000300800 */
[----:B------:R-:W-:Y:S01]  /*fa90*/  BSSY B0, `(.L_x_26) ;  /* 0x000000e000007945 */ /* 0x000fe20003800000 */
[----:B---3--:R-:W-:-:S13]  /*faa0*/  ISETP.GE.AND P0, PT, R0, R20, PT ;  /* 0x000000140000720c */ /* 0x008fda0003f06270 */
[----:B------:R-:W-:Y:S05]  /*fab0*/  @P0 BRA `(.L_x_27) ;  /* 0x000000b000000947 */ /* 0x000fea0003800000 */
[----:B--2---:R-:W-:Y:S01]  /*fac0*/  IADD3 R4, P0, R10, 0x20, RZ ;  /* 0x000000200a047810 */ /* 0x004fe20007f1e0ff */
[----:B------:R-:W-:Y:S01]  /*fad0*/  IMAD.MOV.U32 R2, RZ, RZ, R8 ;  /* 0x000000ffff027224 */ /* 0x000fe200078e0008 */
[----:B------:R-:W-:-:S03]  /*fae0*/  MOV R3, R7 ;  /* 0x0000000700037202 */ /* 0x000fc60000000f00 */
[----:B------:R-:W-:Y:S02]  /*faf0*/  IMAD.X R0, RZ, RZ, R11, P0 ;  /* 0x000000ffff007224 */ /* 0x000fe400000e060b */
[----:B------:R-:W-:-:S04]  /*fb00*/  IMAD.WIDE.U32 R2, R4, c[0x0][0x1e8], R2 ;  /* 0x00007a0004027a25 */ /* 0x000fc800078e0002 */
[----:B------:R-:W-:-:S04]  /*fb10*/  IMAD R0, R0, c[0x0][0x1e8], RZ ;  /* 0x00007a0000007a24 */ /* 0x000fc800078e02ff */
[----:B------:R-:W-:Y:S01]  /*fb20*/  IMAD R0, R4, c[0x0][0x1ec], R0 ;  /* 0x00007b0004007a24 */ /* 0x000fe200078e0200 */
[----:B------:R-:W-:-:S04]  /*fb30*/  LEA R4, P0, R2, c[0x0][0x1d0], 0x1 ;  /* 0x0000740002047a11 */ /* 0x000fc800078008ff */
[----:B------:R-:W-:-:S04]  /*fb40*/  IADD3 R0, R3, R0, RZ ;  /* 0x0000000003007210 */ /* 0x000fc80007ffe0ff */
[----:B------:R-:W-:-:S05]  /*fb50*/  LEA.HI.X R5, R2, c[0x0][0x1d4], R0, 0x1, P0 ;  /* 0x0000750002057a11 */ /* 0x000fca00000f0c00 */
[----:B-1----:R1:W-:Y:S02]  /*fb60*/  STG.E.128 [R4.64], R28 ;  /* 0x0000001c04007986 */ /* 0x0023e4000c101d06 */
.L_x_27:
[----:B------:R-:W-:Y:S05]  /*fb70*/  BSYNC B0 ;  /* 0x0000000000007941 */ /* 0x000fea0003800000 */
.L_x_26:
[----:B------:R-:W3:Y:S01]  /*fb80*/  LDL.LU R0, [R1+0x44] ;  /* 0x0000440001007983 */ /* 0x000ee20000300800 */
[----:B------:R-:W-:Y:S01]  /*fb90*/  BSSY B0, `(.L_x_28) ;  /* 0x000000e000007945 */ /* 0x000fe20003800000 */
[----:B---3--:R-:W-:-:S13]  /*fba0*/  ISETP.GE.AND P0, PT, R0, R20, PT ;  /* 0x000000140000720c */ /* 0x008fda0003f06270 */
[----:B------:R-:W-:Y:S05]  /*fbb0*/  @P0 BRA `(.L_x_29) ;  /* 0x000000b000000947 */ /* 0x000fea0003800000 */
[----:B-12---:R-:W-:Y:S01]  /*fbc0*/  IADD3 R4, P0, R10, 0x40, RZ ;  /* 0x000000400a047810 */ /* 0x006fe20007f1e0ff */
        /* <DEDUP_REMOVED lines=9> */
[----:B------:R1:W-:Y:S02]  /*fc60*/  STG.E.128 [R4.64], R32 ;  /* 0x0000002004007986 */ /* 0x0003e4000c101d06 */
.L_x_29:
[----:B------:R-:W-:Y:S05]  /*fc70*/  BSYNC B0 ;  /* 0x0000000000007941 */ /* 0x000fea0003800000 */
.L_x_28:
[----:B------:R-:W3:Y:S02]  /*fc80*/  LDL.LU R0, [R1+0x48] ;  /* 0x0000480001007983 */ /* 0x000ee40000300800 */
[----:B---3--:R-:W-:-:S13]  /*fc90*/  ISETP.GE.AND P0, PT, R0, R20, PT ;  /* 0x000000140000720c */ /* 0x008fda0003f06270 */
[----:B------:R-:W-:Y:S05]  /*fca0*/  @P0 EXIT ;  /* 0x000000000000094d */ /* 0x000fea0003800000 */
[----:B------:R-:W-:Y:S01]  /*fcb0*/  IADD3 R6, P0, R10, 0x60, RZ ;  /* 0x000000600a067810 */ /* 0x000fe20007f1e0ff */
[----:B------:R-:W-:Y:S01]  /*fcc0*/  IMAD.MOV.U32 R2, RZ, RZ, R8 ;  /* 0x000000ffff027224 */ /* 0x000fe200078e0008 */
[----:B------:R-:W-:-:S03]  /*fcd0*/  MOV R3, R7 ;  /* 0x0000000700037202 */ /* 0x000fc60000000f00 */
[----:B------:R-:W-:Y:S02]  /*fce0*/  IMAD.X R0, RZ, RZ, R11, P0 ;  /* 0x000000ffff007224 */ /* 0x000fe400000e060b */
[----:B-12---:R-:W-:-:S04]  /*fcf0*/  IMAD.WIDE.U32 R4, R6, c[0x0][0x1e8], R2 ;  /* 0x00007a0006047a25 */ /* 0x006fc800078e0002 */
[----:B------:R-:W-:Y:S01]  /*fd00*/  IMAD R0, R0, c[0x0][0x1e8], RZ ;  /* 0x00007a0000007a24 */ /* 0x000fe200078e02ff */
[----:B------:R-:W-:-:S03]  /*fd10*/  LEA R2, P0, R4, c[0x0][0x1d0], 0x1 ;  /* 0x0000740004027a11 */ /* 0x000fc600078008ff */
[----:B------:R-:W-:-:S05]  /*fd20*/  IMAD R0, R6, c[0x0][0x1ec], R0 ;  /* 0x00007b0006007a24 */ /* 0x000fca00078e0200 */
[----:B------:R-:W-:-:S04]  /*fd30*/  IADD3 R0, R5, R0, RZ ;  /* 0x0000000005007210 */ /* 0x000fc80007ffe0ff */
[----:B------:R-:W-:-:S05]  /*fd40*/  LEA.HI.X R3, R4, c[0x0][0x1d4], R0, 0x1, P0 ;  /* 0x0000750004037a11 */ /* 0x000fca00000f0c00 */
[----:B------:R-:W-:Y:S01]  /*fd50*/  STG.E.128 [R2.64], R36 ;  /* 0x0000002402007986 */ /* 0x000fe2000c101d06 */
[----:B------:R-:W-:Y:S05]  /*fd60*/  EXIT ;  /* 0x000000000000794d */ /* 0x000fea0003800000 */
.L_x_11:
[----:B--2---:R-:W2:Y:S01]  /*fd70*/  LDL.LU R18, [R1+0x8] ;  /* 0x0000080001127983 */ /* 0x004ea20000300800 */
[----:B------:R-:W3:Y:S01]  /*fd80*/  LDC.U8 R4, c[0x0][0x329] ;  /* 0x0000ca40ff047b82 */ /* 0x000ee20000000000 */
[----:B------:R-:W-:Y:S01]  /*fd90*/  SHF.R.S32.HI R10, RZ, 0x1f, R67 ;  /* 0x0000001fff0a7819 */ /* 0x000fe20000011443 */
[----:B------:R-:W-:Y:S01]  /*fda0*/  IMAD.IADD R15, R64, 0x1, -R116 ;  /* 0x00000001400f7824 */ /* 0x000fe200078e0a74 */
[----:B------:R-:W-:Y:S01]  /*fdb0*/  SHF.R.S32.HI R12, RZ, 0x1f, R14 ;  /* 0x0000001fff0c7819 */ /* 0x000fe2000001140e */
[----:B------:R-:W-:Y:S01]  /*fdc0*/  BSSY B0, `(.L_x_30) ;  /* 0x000003b000007945 */ /* 0x000fe20003800000 */
[----:B------:R-:W-:-:S03]  /*fdd0*/  LEA.HI R10, R10, R67, RZ, 0x2 ;  /* 0x000000430a0a7211 */ /* 0x000fc600078f10ff */
[----:B------:R-:W4:Y:S01]  /*fde0*/  LDC.U8 R0, c[0x0][0x328] ;  /* 0x0000ca00ff007b82 */ /* 0x000f220000000000 */
[----:B------:R-:W-:-:S04]  /*fdf0*/  IMAD R12, R12, c[0x0][0x1f0], RZ ;  /* 0x00007c000c0c7a24 */ /* 0x000fc800078e02ff */
[----:B------:R-:W-:Y:S01]  /*fe00*/  IMAD R12, R14, c[0x0][0x1f4], R12 ;  /* 0x00007d000e0c7a24 */ /* 0x000fe200078e020c */
[----:B---3--:R-:W-:Y:S02]  /*fe10*/  ISETP.NE.AND P1, PT, R4, RZ, PT ;  /* 0x000000ff0400720c */ /* 0x008fe40003f25270 */
[----:B----4-:R-:W-:-:S04]  /*fe20*/  ISETP.NE.AND P3, PT, R0, RZ, PT ;  /* 0x000000ff0000720c */ /* 0x010fc80003f65270 */
[----:B------:R-:W-:-:S07]  /*fe30*/  ISETP.NE.OR P2, PT, R4, RZ, !P3 ;  /* 0x000000ff0400720c */ /* 0x000fce0005f45670 */
[----:B------:R-:W-:Y:S01]  /*fe40*/  @P1 IMAD.MOV.U32 R9, RZ, RZ, c[0x0][0x210] ;  /* 0x00008400ff091624 */ /* 0x000fe200078e00ff */
[----:B------:R-:W-:Y:S01]  /*fe50*/  LOP3.LUT R4, R10, 0x1ffffffc, RZ, 0xc0, !PT ;  /* 0x1ffffffc0a047812 */ /* 0x000fe200078ec0ff */
[----:B------:R-:W-:Y:S02]  /*fe60*/  @!P1 IMAD.MOV.U32 R8, RZ, RZ, c[0x0][0x214] ;  /* 0x00008500ff089624 */ /* 0x000fe400078e00ff */
[----:B------:R-:W-:Y:S02]  /*fe70*/  @P1 IMAD R9, R9, c[0x0][0x214], RZ ;  /* 0x0000850009091a24 */ /* 0x000fe400078e02ff */
[----:B------:R-:W-:Y:S01]  /*fe80*/  @P1 IMAD.MOV.U32 R17, RZ, RZ, c[0x0][0x210] ;  /* 0x00008400ff111624 */ /* 0x000fe200078e00ff */
[----:B------:R-:W-:Y:S02]  /*fe90*/  @!P1 SEL R9, R8, c[0x0][0x234], !P3 ;  /* 0x00008d0008099a07 */ /* 0x000fe40005800000 */
[----:B------:R-:W-:-:S05]  /*fea0*/  @!P1 MOV R17, 0x1 ;  /* 0x0000000100119802 */ /* 0x000fca0000000f00 */
[----:B------:R-:W-:Y:S01]  /*feb0*/  IMAD R8, R116, R17, RZ ;  /* 0x0000001174087224 */ /* 0x000fe200078e02ff */
[C---:B--2---:R-:W-:Y:S02]  /*fec0*/  ISETP.NE.AND P4, PT, R18.reuse, -0x1, PT ;  /* 0xffffffff1200780c */ /* 0x044fe40003f85270 */
[----:B------:R-:W-:-:S11]  /*fed0*/  ISETP.NE.OR P0, PT, R18, -0x1, P2 ;  /* 0xffffffff1200780c */ /* 0x000fd60001705670 */
[----:B------:R-:W-:Y:S01]  /*fee0*/  @P4 IMAD.WIDE.U32 R2, R18, c[0x0][0x1e8], RZ ;  /* 0x00007a0012024a25 */ /* 0x000fe200078e00ff */
[----:B------:R-:W-:-:S03]  /*fef0*/  @!P4 SHF.R.S32.HI R0, RZ, 0x1f, R13 ;  /* 0x0000001fff00c819 */ /* 0x000fc6000001140d */
[----:B------:R-:W-:Y:S02]  /*ff00*/  @P4 IMAD R5, R18, c[0x0][0x1ec], R3 ;  /* 0x00007b0012054a24 */ /* 0x000fe400078e0203 */
[----:B------:R-:W-:Y:S02]  /*ff10*/  @!P4 IMAD R3, R0, c[0x0][0x1e0], RZ ;  /* 0x000078000003ca24 */ /* 0x000fe400078e02ff */
[----:B------:R-:W-:-:S04]  /*ff20*/  @!P4 IMAD.WIDE.U32 R6, R13, c[0x0][0x1e0], RZ ;  /* 0x000078000d06ca25 */ /* 0x000fc800078e00ff */
[----:B------:R-:W-:Y:S01]  /*ff30*/  IMAD.IADD R0, R67, 0x1, -R4 ;  /* 0x0000000143007824 */ /* 0x000fe200078e0a04 */
[----:B------:R-:W-:Y:S01]  /*ff40*/  @!P4 MOV R2, R6 ;  /* 0x000000060002c202 */ /* 0x000fe20000000f00 */
[----:B------:R-:W-:Y:S02]  /*ff50*/  @!P4 IMAD R3, R13, c[0x0][0x1e4], R3 ;  /* 0x000079000d03ca24 */ /* 0x000fe400078e0203 */
[----:B------:R-:W-:Y:S02]  /*ff60*/  IMAD.SHL.U32 R0, R0, 0x8, RZ ;  /* 0x0000000800007824 */ /* 0x000fe400078e00ff */
[----:B------:R-:W-:Y:S01]  /*ff70*/  @P1 IMAD.MOV.U32 R4, RZ, RZ, 0x1 ;  /* 0x00000001ff041424 */ /* 0x000fe200078e00ff */
[----:B------:R-:W-:Y:S01]  /*ff80*/  @!P4 IADD3 R5, R7, R3, RZ ;  /* 0x000000030705c210 */ /* 0x000fe20007ffe0ff */
[----:B------:R-:W-:Y:S01]  /*ff90*/  @!P1 IMAD R4, R9, c[0x0][0x1c0], RZ ;  /* 0x0000700009049a24 */ /* 0x000fe200078e02ff */
[----:B------:R-:W-:Y:S01]  /*ffa0*/  IADD3 R2, P3, R0, R2, RZ ;  /* 0x0000000200027210 */ /* 0x000fe20007f7e0ff */
[----:B------:R-:W-:Y:S01]  /*ffb0*/  @!P0 IMAD R18, R13, c[0x0][0x214], RZ ;  /* 0x000085000d128a24 */ /* 0x000fe200078e02ff */
[----:B------:R-:W-:-:S02]  /*ffc0*/  CS2R R6, SRZ ;  /* 0x0000000000067805 */ /* 0x000fc4000001ff00 */
[----:B------:R-:W-:Y:S01]  /*ffd0*/  LEA.HI.X.SX32 R3, R0, R5, 0x1, P3 ;  /* 0x0000000500037211 */ /* 0x000fe200018f0eff */
[----:B------:R-:W-:Y:S01]  /*ffe0*/  IMAD R0, R13, R4, RZ ;  /* 0x000000040d007224 */ /* 0x000fe200078e02ff */
[----:B------:R-:W-:Y:S01]  /*fff0*/  SHF.R.S32.HI R4, RZ, 0x2, R10 ;  /* 0x00000002ff047819 */ /* 0x000fe2000001140a */
[--C-:B------:R-:W-:Y:S01]  /*10000*/  @!P2 IMAD.MOV.U32 R6, RZ, RZ, R18.reuse ;  /* 0x000000ffff06a224 */ /* 0x100fe200078e0012 */
[----:B------:R-:W-:Y:S01]  /*10010*/  @!P2 SHF.R.S32.HI R7, RZ, 0x1f, R18 ;  /* 0x0000001fff07a819 */ /* 0x000fe20000011412 */
[----:B------:R2:W-:Y:S01]  /*10020*/  @!P0 STL [R1+0x8], R18 ;  /* 0x0000081201008387 */ /* 0x0005e20000100800 */
[----:B------:R-:W-:Y:S01]  /*10030*/  SEL R0, R0, RZ, P2 ;  /* 0x000000ff00007207 */ /* 0x000fe20001000000 */
[----:B------:R-:W-:Y:S01]  /*10040*/  IMAD.WIDE.U32 R10, R14, c[0x0][0x1f0], R2 ;  /* 0x00007c000e0a7a25 */ /* 0x000fe200078e0002 */
[----:B------:R-:W-:Y:S02]  /*10050*/  ISETP.GE.AND P2, PT, R4, R15, PT ;  /* 0x0000000f0400720c */ /* 0x000fe40003f46270 */
[----:B------:R-:W-:Y:S01]  /*10060*/  SHF.R.S32.HI R5, RZ, 0x1f, R4 ;  /* 0x0000001fff057819 */ /* 0x000fe20000011404 */
[----:B------:R-:W-:Y:S01]  /*10070*/  IMAD R0, R14, R9, R0 ;  /* 0x000000090e007224 */ /* 0x000fe200078e0200 */
[----:B------:R-:W-:-:S03]  /*10080*/  SHF.R.S32.HI R9, RZ, 0x1f, R8 ;  /* 0x0000001fff097819 */ /* 0x000fc60000011408 */
[----:B------:R-:W-:Y:S01]  /*10090*/  IMAD.WIDE R2, R16, 0x80, R4 ;  /* 0x0000008010027825 */ /* 0x000fe200078e0204 */
[--C-:B------:R-:W-:Y:S02]  /*100a0*/  IADD3 R19, P1, P0, R8, R6, R0.reuse ;  /* 0x0000000608137210 */ /* 0x100fe4000783e000 */
[----:B------:R-:W-:-:S04]  /*100b0*/  SHF.R.S32.HI R0, RZ, 0x1f, R0 ;  /* 0x0000001fff007819 */ /* 0x000fc80000011400 */
[----:B--2---:R-:W-:Y:S02]  /*100c0*/  IADD3.X R18, R9, R7, R0, P1, P0 ;  /* 0x0000000709127210 */ /* 0x004fe40000fe0400 */
[----:B------:R-:W-:Y:S01]  /*100d0*/  IADD3 R7, R12, R11, RZ ;  /* 0x0000000b0c077210 */ /* 0x000fe20007ffe0ff */
[----:B------:R-:W-:Y:S05]  /*100e0*/  @P2 BRA `(.L_x_31) ;  /* 0x0000008000002947 */ /* 0x000fea0003800000 */
[----:B------:R-:W-:Y:S01]  /*100f0*/  MOV R6, R10 ;  /* 0x0000000a00067202 */ /* 0x000fe20000000f00 */
[----:B------:R-:W-:-:S04]  /*10100*/  IMAD R0, R3, c[0x0][0x1e8], RZ ;  /* 0x00007a0003007a24 */ /* 0x000fc800078e02ff */
[----:B------:R-:W-:-:S04]  /*10110*/  IMAD.WIDE.U32 R8, R2, c[0x0][0x1e8], R6 ;  /* 0x00007a0002087a25 */ /* 0x000fc800078e0006 */
[----:B------:R-:W-:Y:S01]  /*10120*/  IMAD R0, R2, c[0x0][0x1ec], R0 ;  /* 0x00007b0002007a24 */ /* 0x000fe200078e0200 */
[----:B------:R-:W-:-:S04]  /*10130*/  LEA R12, P0, R8, c[0x0][0x1d0], 0x1 ;  /* 0x00007400080c7a11 */ /* 0x000fc800078008ff */
[----:B------:R-:W-:-:S04]  /*10140*/  IADD3 R0, R0, R9, RZ ;  /* 0x0000000900007210 */ /* 0x000fc80007ffe0ff */
[----:B------:R-:W-:-:S05]  /*10150*/  LEA.HI.X R13, R8, c[0x0][0x1d4], R0, 0x1, P0 ;  /* 0x00007500080d7a11 */ /* 0x000fca00000f0c00 */
[----:B------:R2:W-:Y:S02]  /*10160*/  STG.E.128 [R12.64], RZ ;  /* 0x000000ff0c007986 */ /* 0x0005e4000c101d06 */
.L_x_31:
[----:B------:R-:W-:Y:S05]  /*10170*/  BSYNC B0 ;  /* 0x0000000000007941 */ /* 0x000fea0003800000 */
.L_x_30:
[----:B------:R-:W-:Y:S01]  /*10180*/  IADD3 R16, R4, 0x20, RZ ;  /* 0x0000002004107810 */ /* 0x000fe20007ffe0ff */
[----:B------:R-:W-:Y:S03]  /*10190*/  BSSY B0, `(.L_x_32) ;  /* 0x000000e000007945 */ /* 0x000fe60003800000 */
[----:B------:R-:W-:-:S13]  /*101a0*/  ISETP.GE.AND P0, PT, R16, R15, PT ;  /* 0x0000000f1000720c */ /* 0x000fda0003f06270 */
[----:B------:R-:W-:Y:S05]  /*101b0*/  @P0 BRA `(.L_x_33) ;  /* 0x000000b000000947 */ /* 0x000fea0003800000 */
[----:B------:R-:W-:Y:S02]  /*101c0*/  IADD3 R0, P0, R2, 0x20, RZ ;  /* 0x0000002002007810 */ /* 0x000fe40007f1e0ff */
[----:B------:R-:W-:-:S03]  /*101d0*/  MOV R9, R7 ;  /* 0x0000000700097202 */ /* 0x000fc60000000f00 */
[----:B------:R-:W-:-:S04]  /*101e0*/  IMAD.X R8, RZ, RZ, R3, P0 ;  /* 0x000000ffff087224 */ /* 0x000fc800000e0603 */
[----:B--2---:R-:W-:Y:S02]  /*101f0*/  IMAD R12, R8, c[0x0][0x1e8], RZ ;  /* 0x00007a00080c7a24 */ /* 0x004fe400078e02ff */
[----:B------:R-:W-:-:S04]  /*10200*/  IMAD.MOV.U32 R8, RZ, RZ, R10 ;  /* 0x000000ffff087224 */ /* 0x000fc800078e000a */
[----:B------:R-:W-:-:S04]  /*10210*/  IMAD.WIDE.U32 R8, R0, c[0x0][0x1e8], R8 ;  /* 0x00007a0000087a25 */ /* 0x000fc800078e0008 */
[----:B------:R-:W-:Y:S01]  /*10220*/  IMAD R0, R0, c[0x0][0x1ec], R12 ;  /* 0x00007b0000007a24 */ /* 0x000fe200078e020c */
[----:B------:R-:W-:-:S04]  /*10230*/  LEA R12, P0, R8, c[0x0][0x1d0], 0x1 ;  /* 0x00007400080c7a11 */ /* 0x000fc800078008ff */
[----:B------:R-:W-:-:S04]  /*10240*/  IADD3 R0, R0, R9, RZ ;  /* 0x0000000900007210 */ /* 0x000fc80007ffe0ff */
[----:B------:R-:W-:-:S05]  /*10250*/  LEA.HI.X R13, R8, c[0x0][0x1d4], R0, 0x1, P0 ;  /* 0x00007500080d7a11 */ /* 0x000fca00000f0c00 */
[----:B------:R2:W-:Y:S02]  /*10260*/  STG.E.128 [R12.64], RZ ;  /* 0x000000ff0c007986 */ /* 0x0005e4000c101d06 */
.L_x_33:
[----:B------:R-:W-:Y:S05]  /*10270*/  BSYNC B0 ;  /* 0x0000000000007941 */ /* 0x000fea0003800000 */
.L_x_32:
        /* <DEDUP_REMOVED lines=15> */
.L_x_35:
[----:B------:R-:W-:Y:S05]  /*10370*/  BSYNC B0 ;  /* 0x0000000000007941 */ /* 0x000fea0003800000 */
.L_x_34:
[----:B--2---:R-:W-:Y:S01]  /*10380*/  IADD3 R12, R4, 0x60, RZ ;  /* 0x00000060040c7810 */ /* 0x004fe20007ffe0ff */
[----:B------:R-:W-:Y:S03]  /*10390*/  BSSY B0, `(.L_x_36) ;  /* 0x000000d000007945 */ /* 0x000fe60003800000 */
[----:B------:R-:W-:-:S13]  /*103a0*/  ISETP.GE.AND P0, PT, R12, R15, PT ;  /* 0x0000000f0c00720c */ /* 0x000fda0003f06270 */
[----:B------:R-:W-:Y:S05]  /*103b0*/  @P0 BRA `(.L_x_37) ;  /* 0x000000a000000947 */ /* 0x000fea0003800000 */
[----:B------:R-:W-:Y:S02]  /*103c0*/  IADD3 R0, P0, R2, 0x60, RZ ;  /* 0x0000006002007810 */ /* 0x000fe40007f1e0ff */
[----:B------:R-:W-:Y:S02]  /*103d0*/  MOV R6, R10 ;  /* 0x0000000a00067202 */ /* 0x000fe40000000f00 */
[----:B------:R-:W-:-:S03]  /*103e0*/  IADD3.X R2, RZ, R3, RZ, P0, !PT ;  /* 0x00000003ff027210 */ /* 0x000fc600007fe4ff */
[----:B------:R-:W-:-:S04]  /*103f0*/  IMAD.WIDE.U32 R6, R0, c[0x0][0x1e8], R6 ;  /* 0x00007a0000067a25 */ /* 0x000fc800078e0006 */
[----:B------:R-:W-:-:S04]  /*10400*/  IMAD R2, R2, c[0x0][0x1e8], RZ ;  /* 0x00007a0002027a24 */ /* 0x000fc800078e02ff */
[----:B------:R-:W-:Y:S01]  /*10410*/  IMAD R0, R0, c[0x0][0x1ec], R2 ;  /* 0x00007b0000007a24 */ /* 0x000fe200078e0202 */
[----:B------:R-:W-:-:S04]  /*10420*/  LEA R2, P0, R6, c[0x0][0x1d0], 0x1 ;  /* 0x0000740006027a11 */ /* 0x000fc800078008ff */
[----:B------:R-:W-:-:S04]  /*10430*/  IADD3 R0, R0, R7, RZ ;  /* 0x0000000700007210 */ /* 0x000fc80007ffe0ff */
[----:B------:R-:W-:-:S05]  /*10440*/  LEA.HI.X R3, R6, c[0x0][0x1d4], R0, 0x1, P0 ;  /* 0x0000750006037a11 */ /* 0x000fca00000f0c00 */
[----:B------:R2:W-:Y:S02]  /*10450*/  STG.E.128 [R2.64], RZ ;  /* 0x000000ff02007986 */ /* 0x0005e4000c101d06 */
.L_x_37:
[----:B------:R-:W-:Y:S05]  /*10460*/  BSYNC B0 ;  /* 0x0000000000007941 */ /* 0x000fea0003800000 */
.L_x_36:
[----:B------:R-:W-:-:S04]  /*10470*/  LOP3.LUT P6, RZ, R67, 0x3, RZ, 0xc0, !PT ;  /* 0x0000000343ff7812 */ /* 0x000fc800078cc0ff */
[-C--:B------:R-:W-:Y:S02]  /*10480*/  ISETP.GE.OR P5, PT, R4, R15.reuse, P6 ;  /* 0x0000000f0400720c */ /* 0x080fe400037a6670 */
[-C--:B------:R-:W-:Y:S02]  /*10490*/  ISETP.GE.OR P4, PT, R16, R15.reuse, P6 ;  /* 0x0000000f1000720c */ /* 0x080fe40003786670 */
[-C--:B------:R-:W-:Y:S02]  /*104a0*/  ISETP.GE.OR P3, PT, R14, R15.reuse, P6 ;  /* 0x0000000f0e00720c */ /* 0x080fe40003766670 */
[----:B------:R-:W-:-:S07]  /*104b0*/  ISETP.GE.OR P6, PT, R12, R15, P6 ;  /* 0x0000000f0c00720c */ /* 0x000fce00037c6670 */
[-C--:B------:R-:W-:Y:S02]  /*104c0*/  @!P5 IMAD R4, R4, R17.reuse, RZ ;  /* 0x000000110404d224 */ /* 0x080fe400078e02ff */
[-C--:B--2---:R-:W-:Y:S02]  /*104d0*/  @!P4 IMAD R2, R16, R17.reuse, RZ ;  /* 0x000000111002c224 */ /* 0x084fe400078e02ff */
[----:B------:R-:W-:Y:S01]  /*104e0*/  @!P3 IMAD R3, R14, R17, RZ ;  /* 0x000000110e03b224 */ /* 0x000fe200078e02ff */
[-C--:B------:R-:W-:Y:S02]  /*104f0*/  @!P5 IADD3 R0, P0, R4, R19.reuse, RZ ;  /* 0x000000130400d210 */ /* 0x080fe40007f1e0ff */
[----:B------:R-:W-:Y:S02]  /*10500*/  @!P4 IADD3 R5, P1, R2, R19, RZ ;  /* 0x000000130205c210 */ /* 0x000fe40007f3e0ff */
[----:B------:R-:W-:Y:S02]  /*10510*/  @!P5 LEA.HI.X.SX32 R4, R4, R18, 0x1, P0 ;  /* 0x000000120404d211 */ /* 0x000fe400000f0eff */
[----:B------:R-:W-:-:S02]  /*10520*/  @!P5 LEA R6, P2, R0, c[0x0][0x200], 0x2 ;  /* 0x000080000006da11 */ /* 0x000fc400078410ff */
[----:B------:R-:W-:Y:S02]  /*10530*/  @!P3 IADD3 R8, P0, R3, R19, RZ ;  /* 0x000000130308b210 */ /* 0x000fe40007f1e0ff */
[-C--:B------:R-:W-:Y:S02]  /*10540*/  @!P4 LEA.HI.X.SX32 R9, R2, R18.reuse, 0x1, P1 ;  /* 0x000000120209c211 */ /* 0x080fe400008f0eff */
[----:B------:R-:W-:Y:S01]  /*10550*/  @!P5 LEA.HI.X R7, R0, c[0x0][0x204], R4, 0x2, P2 ;  /* 0x000081000007da11 */ /* 0x000fe200010f1404 */
[----:B------:R-:W-:Y:S01]  /*10560*/  @!P3 IMAD.MOV.U32 R0, RZ, RZ, 0x7f800000 ;  /* 0x7f800000ff00b424 */ /* 0x000fe200078e00ff */
[----:B------:R-:W-:Y:S02]  /*10570*/  @!P4 LEA R4, P1, R5, c[0x0][0x200], 0x2 ;  /* 0x000080000504ca11 */ /* 0x000fe400078210ff */
[----:B------:R-:W-:Y:S02]  /*10580*/  @!P3 LEA.HI.X.SX32 R3, R3, R18, 0x1, P0 ;  /* 0x000000120303b211 */ /* 0x000fe400000f0eff */
[----:B------:R-:W-:-:S02]  /*10590*/  @!P3 LEA R2, P0, R8, c[0x0][0x200], 0x2 ;  /* 0x000080000802ba11 */ /* 0x000fc400078010ff */
[----:B------:R-:W-:Y:S01]  /*105a0*/  @!P4 LEA.HI.X R5, R5, c[0x0][0x204], R9, 0x2, P1 ;  /* 0x000081000505ca11 */ /* 0x000fe200008f1409 */
[----:B------:R-:W-:Y:S01]  /*105b0*/  @!P5 IMAD.MOV.U32 R9, RZ, RZ, 0x7f800000 ;  /* 0x7f800000ff09d424 */ /* 0x000fe200078e00ff */
[----:B------:R-:W-:Y:S01]  /*105c0*/  @!P3 LEA.HI.X R3, R8, c[0x0][0x204], R3, 0x2, P0 ;  /* 0x000081000803ba11 */ /* 0x000fe200000f1403 */
[----:B------:R-:W-:-:S03]  /*105d0*/  @!P4 IMAD.MOV.U32 R8, RZ, RZ, 0x7f800000 ;  /* 0x7f800000ff08c424 */ /* 0x000fc600078e00ff */
[----:B------:R2:W-:Y:S04]  /*105e0*/  @!P5 STG.E [R6.64], R9 ;  /* 0x000000090600d986 */ /* 0x0005e8000c101906 */
[----:B------:R2:W-:Y:S04]  /*105f0*/  @!P4 STG.E [R4.64], R8 ;  /* 0x000000080400c986 */ /* 0x0005e8000c101906 */
[----:B------:R2:W-:Y:S01]  /*10600*/  @!P3 STG.E [R2.64], R0 ;  /* 0x000000000200b986 */ /* 0x0005e2000c101906 */
[----:B------:R-:W-:Y:S05]  /*10610*/  @P6 EXIT ;  /* 0x000000000000694d */ /* 0x000fea0003800000 */
[----:B--2---:R-:W-:-:S05]  /*10620*/  IMAD R0, R12, R17, RZ ;  /* 0x000000110c007224 */ /* 0x004fca00078e02ff */
[----:B------:R-:W-:-:S04]  /*10630*/  IADD3 R3, P0, R0, R19, RZ ;  /* 0x0000001300037210 */ /* 0x000fc80007f1e0ff */
[----:B------:R-:W-:Y:S02]  /*10640*/  LEA.HI.X.SX32 R0, R0, R18, 0x1, P0 ;  /* 0x0000001200007211 */ /* 0x000fe400000f0eff */
[----:B------:R-:W-:-:S04]  /*10650*/  LEA R2, P0, R3, c[0x0][0x200], 0x2 ;  /* 0x0000800003027a11 */ /* 0x000fc800078010ff */
[----:B------:R-:W-:Y:S01]  /*10660*/  LEA.HI.X R3, R3, c[0x0][0x204], R0, 0x2, P0 ;  /* 0x0000810003037a11 */ /* 0x000fe200000f1400 */
[----:B------:R-:W-:-:S05]  /*10670*/  IMAD.MOV.U32 R0, RZ, RZ, 0x7f800000 ;  /* 0x7f800000ff007424 */ /* 0x000fca00078e00ff */
[----:B------:R-:W-:Y:S01]  /*10680*/  STG.E [R2.64], R0 ;  /* 0x0000000002007986 */ /* 0x000fe2000c101906 */
[----:B------:R-:W-:Y:S05]  /*10690*/  EXIT ;  /* 0x000000000000794d */ /* 0x000fea0003800000 */
.L_x_38:
        /* <DEDUP_REMOVED lines=14> */
.L_x_609:


//--------------------- .text._ZN5flash16flash_fwd_kernelI23Flash_fwd_kernel_traitsILi32ELi128ELi128ELi4ELb0ELb0EN7cutlass10bfloat16_tE19Flash_kernel_traitsILi32ELi128ELi128ELi4ES3_EELb0ELb1ELb0ELb0ELb0ELb0ELb0ELb0EEEvNS_16Flash_fwd_paramsE --------------------------
	.section	.text._ZN5flash16flash_fwd_kernelI23Flash_fwd_kernel_traitsILi32ELi128ELi128ELi4ELb0ELb0EN7cutlass10bfloat16_tE19Flash_kernel_traitsILi32ELi128ELi128ELi4ES3_EELb0ELb1ELb0ELb0ELb0ELb0ELb0ELb0EEEvNS_16Flash_fwd_paramsE,"ax",@progbits
	.sectioninfo	@"SHI_REGISTERS=255"
	.align	128
        .global         _ZN5flash16flash_fwd_kernelI23Flash_fwd_kernel_traitsILi32ELi128ELi128ELi4ELb0ELb0EN7cutlass10bfloat16_tE19Flash_kernel_traitsILi32ELi128ELi128ELi4ES3_EELb0ELb1ELb0ELb0ELb0ELb0ELb0ELb0EEEvNS_16Flash_fwd_paramsE
        .type           _ZN5flash16flash_fwd_kernelI23Flash_fwd_kernel_traitsILi32ELi128ELi128ELi4ELb0ELb0EN7cutlass10bfloat16_tE19Flash_kernel_traitsILi32ELi128ELi128ELi4ES3_EELb0ELb1ELb0ELb0ELb0ELb0ELb0ELb0EEEvNS_16Flash_fwd_paramsE,@function
        .size           _ZN5flash16flash_fwd_kernelI23Flash_fwd_kernel_traitsILi32ELi128ELi128ELi4ELb0ELb0EN7cutlass10bfloat16_tE19Flash_kernel_traitsILi32ELi128ELi128ELi4ES3_EELb0ELb1ELb0ELb0ELb0ELb0ELb0ELb0EEEvNS_16Flash_fwd_paramsE,(.L_x_610 - _ZN5flash16flash_fwd_kernelI23Flash_fwd_kernel_traitsILi32ELi128ELi128ELi4ELb0ELb0EN7cutlass10bfloat16_tE19Flash_kernel_traitsILi32ELi128ELi128ELi4ES3_EELb0ELb1ELb0ELb0ELb0ELb0ELb0ELb0EEEvNS_16Flash_fwd_paramsE)
        .other          _ZN5flash16flash_fwd_kernelI23Flash_fwd_kernel_traitsILi32ELi128ELi128ELi4ELb0ELb0EN7cutlass10bfloat16_tE19Flash_kernel_traitsILi32ELi128ELi128ELi4ES3_EELb0ELb1ELb0ELb0ELb0ELb0ELb0ELb0EEEvNS_16Flash_fwd_paramsE,@"STO_CUDA_ENTRY STV_DEFAULT"
_ZN5flash16flash_fwd_kernelI23Flash_fwd_kernel_traitsILi32ELi128ELi128ELi4ELb0ELb0EN7cutlass10bfloat16_tE19Flash_kernel_traitsILi32ELi128ELi128ELi4ES3_EELb0ELb1ELb0ELb0ELb0ELb0ELb0ELb0EEEvNS_16Flash_fwd_paramsE:
.text._ZN5flash16flash_fwd_kernelI23Flash_fwd_kernel_traitsILi32ELi128ELi128ELi4ELb0ELb0EN7cutlass10bfloat16_tE19Flash_kernel_traitsILi32ELi128ELi128ELi4ES3_EELb0ELb1ELb0ELb0ELb0ELb0ELb0ELb0EEEvNS_16Flash_fwd_paramsE:
        /* <DEDUP_REMOVED lines=16> */
[----:B------:R-:W-:-:S03]  /*0100*/  ISETP.EQ.OR.EX P1, PT, RZ, c[0x0][0x24c], !P3, P1 ;  /* 0x00009300ff007a0c */ /* 0x000fc60005f22710 */
[----:B------:R1:W2:Y:S01]  /*0110*/  @P2 LDG.E R0, [R2.64+0x4] ;  /* 0x0000040802002981 */ /* 0x0002a2000c1e1900 */
[----:B------:R-:W-:-:S09]  /*0120*/  IMAD.WIDE R4, R12, R6, c[0x0][0x248] ;  /* 0x000092000c047625 */ /* 0x000fd200078e0206 */
[----:B------:R3:W5:Y:S01]  /*0130*/  @!P1 LDG.E R8, [R4.64] ;  /* 0x0000000804089981 */ /* 0x000762000c1e1900 */
[----:B------:R-:W-:-:S03]  /*0140*/  IMAD.MOV.U32 R7, RZ, RZ, RZ ;  /* 0x000000ffff077224 */ /* 0x000fc600078e00ff */
[----:B------:R-:W4:Y:S04]  /*0150*/  S2R R11, SR_CTAID.X ;  /* 0x00000000000b7919 */ /* 0x000f280000002500 */
[----:B------:R-:W2:Y:S01]  /*0160*/  S2R R13, SR_CTAID.Z ;  /* 0x00000000000d7919 */ /* 0x000ea20000002700 */
[----:B-1----:R-:W-:-:S05]  /*0170*/  @P0 IMAD.WIDE R2, R12, R6, c[0x0][0x250] ;  /* 0x000094000c020625 */ /* 0x002fca00078e0206 */
[----:B------:R3:W5:Y:S01]  /*0180*/  @P0 LDG.E R7, [R2.64] ;  /* 0x0000000802070981 */ /* 0x000762000c1e1900 */
[----:B------:R-:W-:-:S04]  /*0190*/  ISETP.NE.U32.AND P0, PT, RZ, c[0x0][0x248], PT ;  /* 0x00009200ff007a0c */ /* 0x000fc80003f05070 */
[----:B------:R-:W-:Y:S01]  /*01a0*/  ISETP.NE.AND.EX P0, PT, RZ, c[0x0][0x24c], PT, P0 ;  /* 0x00009300ff007a0c */ /* 0x000fe20003f05300 */
[----:B--2---:R-:W-:Y:S02]  /*01b0*/  @P2 IMAD.IADD R31, R0, 0x1, -R252 ;  /* 0x00000001001f2824 */ /* 0x004fe400078e0afc */
[----:B------:R-:W-:-:S05]  /*01c0*/  @!P2 IMAD.MOV.U32 R31, RZ, RZ, c[0x0][0x214] ;  /* 0x00008500ff1fa624 */ /* 0x000fca00078e00ff */
[----:B------:R3:W-:Y:S05]  /*01d0*/  STL [R1+0x14], R31 ;  /* 0x0000141f01007387 */ /* 0x0007ea0000100800 */
[----:B------:R-:W-:Y:S05]  /*01e0*/  @!P0 BRA `(.L_x_39) ;  /* 0x0000004000008947 */ /* 0x000fea0003800000 */
[----:B----4-:R-:W2:Y:S02]  /*01f0*/  @P3 LDG.E R0, [R4.64+0x4] ;  /* 0x0000040804003981 */ /* 0x010ea4000c1e1900 */
[----:B--2--5:R-:W-:-:S06]  /*0200*/  @P3 IADD3 R0, R0, -R8, RZ ;  /* 0x8000000800003210 */ /* 0x024fcc0007ffe0ff */
[----:B------:R1:W5:Y:S01]  /*0210*/  @!P3 LDG.E R0, [R4.64] ;  /* 0x000000080400b981 */ /* 0x000362000c1e1900 */
[----:B------:R-:W-:Y:S05]  /*0220*/  BRA `(.L_x_40) ;  /* 0x0000001000007947 */ /* 0x000fea0003800000 */
.L_x_39:
[----:B----4-:R-:W-:Y:S02]  /*0230*/  MOV R0, c[0x0][0x218] ;  /* 0x0000860000007a02 */ /* 0x010fe40000000f00 */
.L_x_40:
[----:B------:R-:W-:-:S04]  /*0240*/  ISETP.NE.U32.AND P2, PT, RZ, c[0x0][0x258], PT ;  /* 0x00009600ff007a0c */ /* 0x000fc80003f45070 */
[----:B------:R-:W-:-:S13]  /*0250*/  ISETP.NE.AND.EX P2, PT, RZ, c[0x0][0x25c], PT, P2 ;  /* 0x00009700ff007a0c */ /* 0x000fda0003f45320 */
[----:B---3--:R-:W-:-:S06]  /*0260*/  @P2 IMAD.WIDE R2, R12, R6, c[0x0][0x258] ;  /* 0x000096000c022625 */ /* 0x008fcc00078e0206 */
        /* <DEDUP_REMOVED lines=20> */
[----:B------:R-:W-:-:S13]  /*03b0*/  ISETP.GE.AND P0, PT, R244, 0x1, PT ;  /* 0x00000001f400780c */ /* 0x000fda0003f06270 */
        /* <DEDUP_REMOVED lines=28> */
.L_x_42:
[----:B------:R-:W-:Y:S02]  /*0580*/  IABS R4, c[0x0][0x1c8] ;  /* 0x0000720000047a13 */ /* 0x000fe40000000000 */
[----:B------:R-:W-:Y:S02]  /*0590*/  IABS R5, R13 ;  /* 0x0000000d00057213 */ /* 0x000fe40000000000 */
[----:B------:R-:W1:Y:S01]  /*05a0*/  I2F.RP R2, R4 ;  /* 0x0000000400027306 */ /* 0x000e620000209400 */
[----:B------:R-:W-:-:S07]  /*05b0*/  SHF.R.S32.HI R6, RZ, 0x1f, R13 ;  /* 0x0000001fff067819 */ /* 0x000fce000001140d */
[----:B-1----:R-:W1:Y:S02]  /*05c0*/  MUFU.RCP R2, R2 ;  /* 0x0000000200027308 */ /* 0x002e640000001000 */
[----:B-1----:R-:W-:-:S06]  /*05d0*/  IADD3 R2, R2, 0xffffffe, RZ ;  /* 0x0ffffffe02027810 */ /* 0x002fcc0007ffe0ff */
[----:B------:R-:W1:Y:S02]  /*05e0*/  F2I.FTZ.U32.TRUNC.NTZ R3, R2 ;  /* 0x0000000200037305 */ /* 0x000e64000021f000 */
[----:B-1----:R-:W-:Y:S02]  /*05f0*/  IMAD.MOV R0, RZ, RZ, -R3 ;  /* 0x000000ffff007224 */ /* 0x002fe400078e0a03 */
        /* <DEDUP_REMOVED lines=34> */
.L_x_43:
[----:B------:R-:W-:Y:S01]  /*0820*/  SHF.R.S32.HI R20, RZ, 0x1f, R28 ;  /* 0x0000001fff147819 */ /* 0x000fe2000001141c */
[----:B------:R-:W-:Y:S01]  /*0830*/  IMAD.IADD R30, R31, 0x1, -R29 ;  /* 0x000000011f1e7824 */ /* 0x000fe200078e0a1d */
[----:B------:R-:W-:Y:S01]  /*0840*/  BSSY B0, `(.L_x_44) ;  /* 0x0000032000007945 */ /* 0x000fe20003800000 */
[----:B------:R-:W-:Y:S01]  /*0850*/  IMAD R6, R6, c[0x0][0x1a8], RZ ;  /* 0x00006a0006067a24 */ /* 0x000fe200078e02ff */
[CC--:B------:R-:W-:Y:S02]  /*0860*/  LEA.HI R4, R20.reuse, R28.reuse, RZ, 0x2 ;  /* 0x0000001c14047211 */ /* 0x0c0fe400078f10ff */
[----:B------:R-:W-:Y:S01]  /*0870*/  LEA.HI R27, R20, R28, RZ, 0x3 ;  /* 0x0000001c141b7211 */ /* 0x000fe200078f18ff */
[----:B------:R1:W-:Y:S01]  /*0880*/  STL [R1+0x10], R30 ;  /* 0x0000101e01007387 */ /* 0x0003e20000100800 */
[----:B------:R-:W-:Y:S01]  /*0890*/  LOP3.LUT R3, R4, 0xfffffffc, RZ, 0xc0, !PT ;  /* 0xfffffffc04037812 */ /* 0x000fe200078ec0ff */
[----:B------:R-:W-:Y:S01]  /*08a0*/  IMAD R6, R13, c[0x0][0x1ac], R6 ;  /* 0x00006b000d067a24 */ /* 0x000fe200078e0206 */
[----:B------:R-:W-:-:S02]  /*08b0*/  SHF.R.S32.HI R25, RZ, 0x3, R27 ;  /* 0x00000003ff197819 */ /* 0x000fc4000001141b */
[----:B------:R-:W-:Y:S01]  /*08c0*/  SHF.R.S32.HI R2, RZ, 0x2, R4 ;  /* 0x00000002ff027819 */ /* 0x000fe20000011404 */
[----:B------:R-:W-:Y:S01]  /*08d0*/  IMAD.IADD R3, R28, 0x1, -R3 ;  /* 0x000000011c037824 */ /* 0x000fe200078e0a03 */
[----:B------:R-:W-:Y:S01]  /*08e0*/  LEA.HI R26, R20, R28, RZ, 0x5 ;  /* 0x0000001c141a7211 */ /* 0x000fe200078f28ff */
[----:B------:R-:W-:Y:S01]  /*08f0*/  IMAD.SHL.U32 R0, R25, 0x40, RZ ;  /* 0x0000004019007824 */ /* 0x000fe200078e00ff */
[----:B------:R-:W-:Y:S01]  /*0900*/  LEA.HI R4, R4, R2, RZ, 0x1 ;  /* 0x0000000204047211 */ /* 0x000fe200078f08ff */
[----:B------:R-:W-:Y:S01]  /*0910*/  IMAD.SHL.U32 R246, R3, 0x8, RZ ;  /* 0x0000000803f67824 */ /* 0x000fe200078e00ff */
[----:B------:R-:W-:Y:S02]  /*0920*/  SHF.R.S32.HI R21, RZ, 0x5, R26 ;  /* 0x00000005ff157819 */ /* 0x000fe4000001141a */
[----:B------:R-:W-:Y:S02]  /*0930*/  LOP3.LUT R0, R0, 0xc0, RZ, 0xc0, !PT ;  /* 0x000000c000007812 */ /* 0x000fe400078ec0ff */
[----:B------:R-:W-:-:S02]  /*0940*/  IADD3 R8, P0, R246, R9, RZ ;  /* 0x00000009f6087210 */ /* 0x000fc40007f1e0ff */
[--C-:B------:R-:W-:Y:S02]  /*0950*/  SHF.R.S32.HI R247, RZ, 0x1f, R246.reuse ;  /* 0x0000001ffff77819 */ /* 0x100fe400000114f6 */
[----:B------:R-:W-:Y:S02]  /*0960*/  LOP3.LUT R4, R4, 0x7fffffe, RZ, 0xc0, !PT ;  /* 0x07fffffe04047812 */ /* 0x000fe400078ec0ff */
[----:B------:R-:W-:Y:S01]  /*0970*/  LOP3.LUT R3, R0, 0x18, R246, 0xf8, !PT ;  /* 0x0000001800037812 */ /* 0x000fe200078ef8f6 */
[----:B------:R-:W-:Y:S01]  /*0980*/  IMAD.X R9, R247, 0x1, R10, P0 ;  /* 0x00000001f7097824 */ /* 0x000fe200000e060a */
[C---:B------:R-:W-:Y:S01]  /*0990*/  ISETP.GE.AND P0, PT, R2.reuse, R30, PT ;  /* 0x0000001e0200720c */ /* 0x040fe20003f06270 */
[----:B------:R-:W-:Y:S01]  /*09a0*/  IMAD.IADD R4, R2, 0x1, -R4 ;  /* 0x0000000102047824 */ /* 0x000fe200078e0a04 */
[----:B------:R-:W-:Y:S01]  /*09b0*/  SHF.R.U32.HI R0, RZ, 0x3, R0 ;  /* 0x00000003ff007819 */ /* 0x000fe20000011600 */
[----:B------:R-:W-:Y:S01]  /*09c0*/  IMAD.WIDE.U32 R8, R13, c[0x0][0x1a8], R8 ;  /* 0x00006a000d087a25 */ /* 0x000fe200078e0008 */
[----:B------:R-:W-:-:S02]  /*09d0*/  SHF.R.S32.HI R16, RZ, 0x1f, R14 ;  /* 0x0000001fff107819 */ /* 0x000fc4000001140e */
[----:B------:R-:W-:Y:S01]  /*09e0*/  LOP3.LUT R0, R3, R0, RZ, 0x3c, !PT ;  /* 0x0000000003007212 */ /* 0x000fe200078e3cff */
[----:B------:R-:W-:Y:S01]  /*09f0*/  IMAD R4, R21, 0x8, R4 ;  /* 0x0000000815047824 */ /* 0x000fe200078e0204 */
[----:B------:R-:W-:Y:S01]  /*0a00*/  SHF.R.S32.HI R3, RZ, 0x1f, R2 ;  /* 0x0000001fff037819 */ /* 0x000fe20000011402 */
[----:B------:R-:W-:Y:S02]  /*0a10*/  IMAD.IADD R7, R9, 0x1, R6 ;  /* 0x0000000109077824 */ /* 0x000fe400078e0206 */
[----:B------:R-:W-:Y:S02]  /*0a20*/  IMAD.U32 R0, R4, 0x20, R0 ;  /* 0x0000002004007824 */ /* 0x000fe400078e0000 */
[----:B------:R-:W-:-:S04]  /*0a30*/  IMAD.WIDE R4, R11, 0x80, R2 ;  /* 0x000000800b047825 */ /* 0x000fc800078e0202 */
[----:B------:R-:W-:Y:S01]  /*0a40*/  IMAD.SHL.U32 R217, R0, 0x2, RZ ;  /* 0x0000000200d97824 */ /* 0x000fe200078e00ff */
[----:B------:R-:W-:Y:S05]  /*0a50*/  @P0 BRA `(.L_x_45) ;  /* 0x0000010000000947 */ /* 0x000fea0003800000 */
[----:B-1----:R-:W-:-:S13]  /*0a60*/  ISETP.GE.AND P0, PT, R246, c[0x0][0x220], PT ;  /* 0x00008800f6007a0c */ /* 0x002fda0003f06270 */
[----:B------:R1:W-:Y:S04]  /*0a70*/  @P0 STS [R217], RZ ;  /* 0x000000ffd9000388 */ /* 0x0003e80000000800 */
[----:B------:R1:W-:Y:S04]  /*0a80*/  @P0 STS [R217+0x4], RZ ;  /* 0x000004ffd9000388 */ /* 0x0003e80000000800 */
[----:B------:R1:W-:Y:S01]  /*0a90*/  @P0 STS.64 [R217+0x8], RZ ;  /* 0x000008ffd9000388 */ /* 0x0003e20000000a00 */
        /* <DEDUP_REMOVED lines=8> */
[----:B------:R-:W-:Y:S01]  /*0b20*/  @!PT LDS RZ, [RZ] ;  /* 0x00000000fffff984 */ /* 0x000fe20000000800 */
[----:B------:R-:W-:Y:S01]  /*0b30*/  @!PT LDS RZ, [RZ] ;  /* 0x00000000fffff984 */ /* 0x000fe20000000800 */
[----:B------:R-:W-:Y:S01]  /*0b40*/  @!PT LDS RZ, [RZ] ;  /* 0x00000000fffff984 */ /* 0x000fe20000000800 */
[----:B------:R2:W-:Y:S02]  /*0b50*/  LDGSTS.E.BYPASS.LTC128B.128 [R217], [R12.64] ;  /* 0x000000000cd97fae */ /* 0x0005e4000b901d48 */
.L_x_45:
[----:B-1----:R-:W-:Y:S05]  /*0b60*/  BSYNC B0 ;  /* 0x0000000000007941 */ /* 0x002fea0003800000 */
.L_x_44:
[----:B------:R-:W-:Y:S01]  /*0b70*/  IADD3 R22, R2, 0x20, RZ ;  /* 0x0000002002167810 */ /* 0x000fe20007ffe0ff */
[----:B------:R-:W-:Y:S03]  /*0b80*/  BSSY B0, `(.L_x_46) ;  /* 0x0000014000007945 */ /* 0x000fe60003800000 */
[----:B------:R-:W-:-:S13]  /*0b90*/  ISETP.GE.AND P0, PT, R22, R30, PT ;  /* 0x0000001e1600720c */ /* 0x000fda0003f06270 */
[----:B------:R-:W-:Y:S05]  /*0ba0*/  @P0 BRA `(.L_x_47) ;  /* 0x0000011000000947 */ /* 0x000fea0003800000 */
[----:B------:R-:W-:-:S13]  /*0bb0*/  ISETP.GE.AND P0, PT, R246, c[0x0][0x220], PT ;  /* 0x00008800f6007a0c */ /* 0x000fda0003f06270 */
[----:B------:R1:W-:Y:S01]  /*0bc0*/  @P0 STS.128 [R217+0x800], RZ ;  /* 0x000800ffd9000388 */ /* 0x0003e20000000c00 */
        /* <DEDUP_REMOVED lines=14> */
[----:B------:R2:W-:Y:S02]  /*0cb0*/  LDGSTS.E.BYPASS.LTC128B.128 [R217+0x800], [R12.64] ;  /* 0x008000000cd97fae */ /* 0x0005e4000b901d48 */
.L_x_47:
[----:B------:R-:W-:Y:S05]  /*0cc0*/  BSYNC B0 ;  /* 0x0000000000007941 */ /* 0x000fea0003800000 */
.L_x_46:
        /* <DEDUP_REMOVED lines=21> */
.L_x_49:
[----:B------:R-:W-:Y:S05]  /*0e20*/  BSYNC B0 ;  /* 0x0000000000007941 */ /* 0x000fea0003800000 */
.L_x_48:
[----:B------:R-:W-:Y:S01]  /*0e30*/  IADD3 R18, R2, 0x60, RZ ;  /* 0x0000006002127810 */ /* 0x000fe20007ffe0ff */
[----:B------:R-:W-:Y:S01]  /*0e40*/  IMAD.MOV.U32 R205, RZ, RZ, c[0x0][0x198] ;  /* 0x00006600ffcd7624 */ /* 0x000fe200078e00ff */
[----:B------:R-:W-:Y:S02]  /*0e50*/  BSSY B0, `(.L_x_50) ;  /* 0x0000016000007945 */ /* 0x000fe40003800000 */
[----:B------:R-:W-:Y:S01]  /*0e60*/  ISETP.GE.AND P0, PT, R18, R30, PT ;  /* 0x0000001e1200720c */ /* 0x000fe20003f06270 */
[----:B------:R-:W-:Y:S02]  /*0e70*/  IMAD.MOV.U32 R30, RZ, RZ, 0x7 ;  /* 0x00000007ff1e7424 */ /* 0x000fe400078e00ff */
[----:B------:R-:W-:-:S03]  /*0e80*/  IMAD.SHL.U32 R206, R205, 0x80, RZ ;  /* 0x00000080cdce7824 */ /* 0x000fc600078e00ff */
[----:B------:R-:W-:-:S07]  /*0e90*/  SHF.L.U64.HI R11, R205, R30, c[0x0][0x19c] ;  /* 0x00006700cd0b7619 */ /* 0x000fce000001021e */
[----:B------:R-:W-:Y:S05]  /*0ea0*/  @P0 BRA `(.L_x_51) ;  /* 0x0000010000000947 */ /* 0x000fea0003800000 */
[----:B------:R-:W-:-:S13]  /*0eb0*/  ISETP.GE.AND P0, PT, R246, c[0x0][0x220], PT ;  /* 0x00008800f6007a0c */ /* 0x000fda0003f06270 */
[----:B------:R4:W-:Y:S01]  /*0ec0*/  @P0 STS.128 [R217+0x1800], RZ ;  /* 0x001800ffd9000388 */ /* 0x0009e20000000c00 */
        /* <DEDUP_REMOVED lines=14> */
.L_x_51:
[----:B------:R-:W-:Y:S05]  /*0fb0*/  BSYNC B0 ;  /* 0x0000000000007941 */ /* 0x000fea0003800000 */
.L_x_50:
[C---:B------:R-:W-:Y:S01]  /*0fc0*/  IMAD R8, R3.reuse, c[0x0][0x198], RZ ;  /* 0x0000660003087a24 */ /* 0x040fe200078e02ff */
[----:B------:R-:W-:Y:S01]  /*0fd0*/  LEA.HI R20, R20, R28, RZ, 0x4 ;  /* 0x0000001c14147211 */ /* 0x000fe200078f20ff */
[--C-:B------:R-:W-:Y:S01]  /*0fe0*/  IMAD.WIDE.U32 R6, R2, c[0x0][0x198], R246.reuse ;  /* 0x0000660002067a25 */ /* 0x100fe200078e00f6 */
[----:B------:R-:W-:Y:S01]  /*0ff0*/  IADD3 R122, R244, -0x1, RZ ;  /* 0xfffffffff47a7810 */ /* 0x000fe20007ffe0ff */
[----:B------:R-:W-:Y:S01]  /*1000*/  BSSY B0, `(.L_x_52) ;  /* 0x0000036000007945 */ /* 0x000fe20003800000 */
[----:B------:R-:W-:Y:S01]  /*1010*/  LOP3.LUT R9, R20, 0xfffffff0, RZ, 0xc0, !PT ;  /* 0xfffffff014097812 */ /* 0x000fe200078ec0ff */
[----:B------:R-:W-:Y:S01]  /*1020*/  IMAD R0, R3, c[0x0][0x1a0], RZ ;  /* 0x0000680003007a24 */ /* 0x000fe200078e02ff */
[----:B------:R-:W-:Y:S01]  /*1030*/  IADD3 R6, P1, R23, R6, RZ ;  /* 0x0000000617067210 */ /* 0x000fe20007f3e0ff */
[----:B-1----:R-:W-:-:S04]  /*1040*/  IMAD.WIDE.U32 R4, R2, c[0x0][0x1a0], R246 ;  /* 0x0000680002047a25 */ /* 0x002fc800078e00f6 */
[C---:B------:R-:W-:Y:S01]  /*1050*/  IMAD R8, R2.reuse, c[0x0][0x19c], R8 ;  /* 0x0000670002087a24 */ /* 0x040fe200078e0208 */
[----:B------:R-:W-:Y:S01]  /*1060*/  IADD3 R4, P0, R15, R4, RZ ;  /* 0x000000040f047210 */ /* 0x000fe20007f1e0ff */
[----:B------:R-:W-:Y:S02]  /*1070*/  IMAD R0, R2, c[0x0][0x1a4], R0 ;  /* 0x0000690002007a24 */ /* 0x000fe400078e0200 */
[----:B--2---:R-:W-:Y:S01]  /*1080*/  IMAD.IADD R13, R28, 0x1, -R9 ;  /* 0x000000011c0d7824 */ /* 0x004fe200078e0a09 */
[----:B------:R-:W-:Y:S01]  /*1090*/  IADD3.X R7, R24, R7, R8, P1, !PT ;  /* 0x0000000718077210 */ /* 0x000fe20000ffe408 */
[C---:B------:R-:W-:Y:S01]  /*10a0*/  IMAD R10, R16.reuse, c[0x0][0x1b0], RZ ;  /* 0x00006c00100a7a24 */ /* 0x040fe200078e02ff */
[----:B------:R-:W-:Y:S01]  /*10b0*/  IADD3.X R5, R17, R5, R0, P0, !PT ;  /* 0x0000000511057210 */ /* 0x000fe200007fe400 */
[----:B------:R-:W-:Y:S01]  /*10c0*/  IMAD R9, R16, c[0x0][0x1b8], RZ ;  /* 0x00006e0010097a24 */ /* 0x000fe200078e02ff */
[----:B------:R-:W-:Y:S01]  /*10d0*/  LEA.HI R15, R13, R13, RZ, 0x1 ;  /* 0x0000000d0d0f7211 */ /* 0x000fe200078f08ff */
[C---:B------:R-:W-:Y:S01]  /*10e0*/  IMAD R10, R14.reuse, c[0x0][0x1b4], R10 ;  /* 0x00006d000e0a7a24 */ /* 0x040fe200078e020a */
[----:B------:R-:W-:Y:S01]  /*10f0*/  SHF.R.S32.HI R16, RZ, 0x1f, R122 ;  /* 0x0000001fff107819 */ /* 0x000fe2000001147a */
[----:B------:R-:W-:Y:S01]  /*1100*/  IMAD.WIDE.U32 R36, R14, c[0x0][0x1b0], R6 ;  /* 0x00006c000e247a25 */ /* 0x000fe200078e0006 */
[----:B------:R-:W-:-:S02]  /*1110*/  SHF.R.S32.HI R0, RZ, 0x1, R15 ;  /* 0x00000001ff007819 */ /* 0x000fc4000001140f */
[----:B------:R-:W-:Y:S01]  /*1120*/  SHF.R.S32.HI R8, RZ, 0x1f, R15 ;  /* 0x0000001fff087819 */ /* 0x000fe2000001140f */
[C---:B------:R-:W-:Y:S01]  /*1130*/  IMAD R9, R14.reuse, c[0x0][0x1bc], R9 ;  /* 0x00006f000e097a24 */ /* 0x040fe200078e0209 */
[----:B------:R-:W-:Y:S01]  /*1140*/  IADD3 R225, R37, R10, RZ ;  /* 0x0000000a25e17210 */ /* 0x000fe20007ffe0ff */
[----:B------:R-:W-:Y:S01]  /*1150*/  IMAD.WIDE.U32 R34, R14, c[0x0][0x1b8], R4 ;  /* 0x00006e000e227a25 */ /* 0x000fe200078e0004 */
[----:B------:R-:W-:Y:S01]  /*1160*/  MOV R224, R36 ;  /* 0x0000002400e07202 */ /* 0x000fe20000000f00 */
[----:B------:R1:W-:Y:S01]  /*1170*/  STL.64 [R1+0x8], R36 ;  /* 0x0000082401007387 */ /* 0x0003e20000100a00 */
[----:B------:R-:W-:Y:S01]  /*1180*/  LEA.HI R8, R8, R0, RZ, 0x2 ;  /* 0x0000000008087211 */ /* 0x000fe200078f10ff */
[----:B------:R-:W-:Y:S01]  /*1190*/  IMAD R12, R122, -0x80, R41 ;  /* 0xffffff807a0c7824 */ /* 0x000fe200078e0229 */
[----:B------:R-:W-:Y:S01]  /*11a0*/  IADD3 R33, R35, R9, RZ ;  /* 0x0000000923217210 */ /* 0x000fe20007ffe0ff */
[----:B------:R1:W-:Y:S01]  /*11b0*/  STL.64 [R1+0x20], R34 ;  /* 0x0000202201007387 */ /* 0x0003e20000100a00 */
[----:B------:R-:W-:Y:S01]  /*11c0*/  LOP3.LUT R8, R8, 0xfffffffc, RZ, 0xc0, !PT ;  /* 0xfffffffc08087812 */ /* 0x000fe200078ec0ff */
[----:B------:R-:W-:Y:S01]  /*11d0*/  IMAD.MOV.U32 R5, RZ, RZ, 0x10 ;  /* 0x00000010ff057424 */ /* 0x000fe200078e00ff */
[----:B------:R-:W-:Y:S01]  /*11e0*/  ISETP.GE.AND P0, PT, R2, R12, PT ;  /* 0x0000000c0200720c */ /* 0x000fe20003f06270 */
[----:B------:R1:W-:Y:S01]  /*11f0*/  STL.64 [R1], R224 ;  /* 0x000000e001007387 */ /* 0x0003e20000100a00 */
[----:B------:R-:W-:Y:S01]  /*1200*/  LOP3.LUT R4, R26, 0xffffffe0, RZ, 0xc0, !PT ;  /* 0xffffffe01a047812 */ /* 0x000fe200078ec0ff */
[----:B------:R-:W-:-:S02]  /*1210*/  IMAD.IADD R17, R0, 0x1, -R8 ;  /* 0x0000000100117824 */ /* 0x000fc400078e0a08 */
[----:B------:R1:W-:Y:S01]  /*1220*/  STL [R1+0x1c], R33 ;  /* 0x00001c2101007387 */ /* 0x0003e20000100800 */
[----:B------:R-:W-:Y:S02]  /*1230*/  IMAD R0, R11, R122, RZ ;  /* 0x0000007a0b007224 */ /* 0x000fe400078e02ff */
[----:B------:R-:W-:Y:S01]  /*1240*/  IMAD.WIDE.U32 R6, R122, R206, R224 ;  /* 0x000000ce7a067225 */ /* 0x000fe200078e00e0 */
[----:B------:R-:W-:-:S03]  /*1250*/  LOP3.LUT P1, RZ, R17, 0x2, RZ, 0xc0, !PT ;  /* 0x0000000211ff7812 */ /* 0x000fc6000782c0ff */
[----:B------:R-:W-:Y:S02]  /*1260*/  IMAD R0, R16, R206, R0 ;  /* 0x000000ce10007224 */ /* 0x000fe400078e0200 */
[----:B------:R-:W-:Y:S01]  /*1270*/  IMAD.IADD R14, R28, 0x1, -R4 ;  /* 0x000000011c0e7824 */ /* 0x000fe200078e0a04 */
[----:B------:R-:W-:Y:S02]  /*1280*/  SEL R4, R5, 0xfffffff0, !P1 ;  /* 0xfffffff005047807 */ /* 0x000fe40004800000 */
[----:B------:R-:W-:Y:S01]  /*1290*/  IADD3 R9, R7, R0, RZ ;  /* 0x0000000007097210 */ /* 0x000fe20007ffe0ff */
[----:B------:R-:W-:Y:S05]  /*12a0*/  @P0 BRA `(.L_x_53) ;  /* 0x000000b000000947 */ /* 0x000fea0003800000 */
[----:B------:R-:W-:-:S13]  /*12b0*/  ISETP.GE.AND P0, PT, R246, c[0x0][0x220], PT ;  /* 0x00008800f6007a0c */ /* 0x000fda0003f06270 */
[----:B------:R2:W-:Y:S04]  /*12c0*/  @P0 STS [R217+0x2000], RZ ;  /* 0x002000ffd9000388 */ /* 0x0005e80000000800 */
[----:B------:R2:W-:Y:S04]  /*12d0*/  @P0 STS [R217+0x2004], RZ ;  /* 0x002004ffd9000388 */ /* 0x0005e80000000800 */
[----:B------:R2:W-:Y:S01]  /*12e0*/  @P0 STS.64 [R217+0x2008], RZ ;  /* 0x002008ffd9000388 */ /* 0x0005e20000000a00 */
[----:B------:R-:W-:Y:S05]  /*12f0*/  @P0 BRA `(.L_x_53) ;  /* 0x0000006000000947 */ /* 0x000fea0003800000 */
[----:B------:R-:W-:-:S04]  /*1300*/  LEA R10, P0, R6, c[0x0][0x168], 0x1 ;  /* 0x00005a00060a7a11 */ /* 0x000fc800078008ff */
[----:B------:R-:W-:-:S05]  /*1310*/  LEA.HI.X R11, R6, c[0x0][0x16c], R9, 0x1, P0 ;  /* 0x00005b00060b7a11 */ /* 0x000fca00000f0c09 */
[----:B------:R-:W-:Y:S01]  /*1320*/  @!PT LDS RZ, [RZ] ;  /* 0x00000000fffff984 */ /* 0x000fe20000000800 */
[----:B------:R-:W-:Y:S01]  /*1330*/  @!PT LDS RZ, [RZ] ;  /* 0x00000000fffff984 */ /* 0x000fe20000000800 */
[----:B------:R-:W-:Y:S01]  /*1340*/  @!PT LDS RZ, [RZ] ;  /* 0x00000000fffff984 */ /* 0x000fe20000000800 */
[----:B------:R1:W-:Y:S04]  /*1350*/  LDGSTS.E.BYPASS.LTC128B.128 [R217+0x2000], [R10.64] ;  /* 0x020000000ad97fae */ /* 0x0003e8000b901d48 */
.L_x_53:
[----:B------:R-:W-:Y:S05]  /*1360*/  BSYNC B0 ;  /* 0x0000000000007941 */ /* 0x000fea0003800000 */
.L_x_52:
[----:B------:R-:W-:Y:S01]  /*1370*/  IMAD.MOV.U32 R23, RZ, RZ, 0x5 ;  /* 0x00000005ff177424 */ /* 0x000fe200078e00ff */
[----:B------:R-:W-:Y:S01]  /*1380*/  ISETP.GE.AND P0, PT, R22, R12, PT ;  /* 0x0000000c1600720c */ /* 0x000fe20003f06270 */
[----:B------:R-:W-:Y:S01]  /*1390*/  BSSY B0, `(.L_x_54) ;  /* 0x0000010000007945 */ /* 0x000fe20003800000 */
[C---:B------:R-:W-:Y:S02]  /*13a0*/  IMAD.SHL.U32 R222, R205.reuse, 0x20, RZ ;  /* 0x00000020cdde7824 */ /* 0x040fe400078e00ff */
[----:B------:R-:W-:-:S05]  /*13b0*/  SHF.L.U64.HI R221, R205, R23, c[0x0][0x19c] ;  /* 0x00006700cddd7619 */ /* 0x000fca0000010217 */
[----:B------:R1:W-:Y:S04]  /*13c0*/  STL [R1+0x2c], R221 ;  /* 0x00002cdd01007387 */ /* 0x0003e80000100800 */
[----:B------:R-:W-:Y:S05]  /*13d0*/  @P0 BRA `(.L_x_55) ;  /* 0x000000b000000947 */ /* 0x000fea0003800000 */
[----:B------:R-:W-:-:S13]  /*13e0*/  ISETP.GE.AND P0, PT, R246, c[0x0][0x220], PT ;  /* 0x00008800f6007a0c */ /* 0x000fda0003f06270 */
[----:B------:R1:W-:Y:S01]  /*13f0*/  @P0 STS.128 [R217+0x2800], RZ ;  /* 0x002800ffd9000388 */ /* 0x0003e20000000c00 */
[----:B------:R-:W-:Y:S05]  /*1400*/  @P0 BRA `(.L_x_55) ;  /* 0x0000008000000947 */ /* 0x000fea0003800000 */
[----:B------:R-:W-:-:S05]  /*1410*/  IADD3 R0, P0, R222, R6, RZ ;  /* 0x00000006de007210 */ /* 0x000fca0007f1e0ff */
[----:B------:R-:W-:Y:S01]  /*1420*/  IMAD.X R5, R221, 0x1, R9, P0 ;  /* 0x00000001dd057824 */ /* 0x000fe200000e0609 */
[----:B-1----:R-:W-:-:S04]  /*1430*/  LEA R10, P0, R0, c[0x0][0x168], 0x1 ;  /* 0x00005a00000a7a11 */ /* 0x002fc800078008ff */
[----:B------:R-:W-:-:S05]  /*1440*/  LEA.HI.X R11, R0, c[0x0][0x16c], R5, 0x1, P0 ;  /* 0x00005b00000b7a11 */ /* 0x000fca00000f0c05 */
[----:B------:R-:W-:Y:S01]  /*1450*/  @!PT LDS RZ, [RZ] ;  /* 0x00000000fffff984 */ /* 0x000fe20000000800 */
[----:B------:R-:W-:Y:S01]  /*1460*/  @!PT LDS RZ, [RZ] ;  /* 0x00000000fffff984 */ /* 0x000fe20000000800 */
[----:B------:R-:W-:Y:S01]  /*1470*/  @!PT LDS RZ, [RZ] ;  /* 0x00000000fffff984 */ /* 0x000fe20000000800 */
[----:B------:R1:W-:Y:S04]  /*1480*/  LDGSTS.E.BYPASS.LTC128B.128 [R217+0x2800], [R10.64] ;  /* 0x028000000ad97fae */ /* 0x0003e8000b901d48 */
.L_x_55:
[----:B------:R-:W-:Y:S05]  /*1490*/  BSYNC B0 ;  /* 0x0000000000007941 */ /* 0x000fea0003800000 */
.L_x_54:
[----:B------:R-:W-:Y:S01]  /*14a0*/  ISETP.GE.AND P0, PT, R19, R12, PT ;  /* 0x0000000c1300720c */ /* 0x000fe20003f06270 */
[----:B------:R-:W-:-:S12]  /*14b0*/  BSSY B0, `(.L_x_56) ;  /* 0x000000e000007945 */ /* 0x000fd80003800000 */
[----:B------:R-:W-:Y:S05]  /*14c0*/  @P0 BRA `(.L_x_57) ;  /* 0x000000c000000947 */ /* 0x000fea0003800000 */
[----:B------:R-:W-:-:S13]  /*14d0*/  ISETP.GE.AND P0, PT, R246, c[0x0][0x220], PT ;  /* 0x00008800f6007a0c */ /* 0x000fda0003f06270 */
[----:B------:R1:W-:Y:S01]  /*14e0*/  @P0 STS.128 [R217+0x3000], RZ ;  /* 0x003000ffd9000388 */ /* 0x0003e20000000c00 */
[----:B------:R-:W-:Y:S05]  /*14f0*/  @P0 BRA `(.L_x_57) ;  /* 0x0000009000000947 */ /* 0x000fea0003800000 */
[----:B------:R-:W-:Y:S01]  /*1500*/  IMAD.MOV.U32 R5, RZ, RZ, c[0x0][0x19c] ;  /* 0x00006700ff057624 */ /* 0x000fe200078e00ff */
[----:B------:R-:W-:-:S04]  /*1510*/  LEA R0, P0, R205, R6, 0x6 ;  /* 0x00000006cd007211 */ /* 0x000fc800078030ff */
[----:B------:R-:W-:Y:S02]  /*1520*/  LEA.HI.X R5, R205, R9, R5, 0x6, P0 ;  /* 0x00000009cd057211 */ /* 0x000fe400000f3405 */
[----:B-1----:R-:W-:-:S04]  /*1530*/  LEA R10, P0, R0, c[0x0][0x168], 0x1 ;  /* 0x00005a00000a7a11 */ /* 0x002fc800078008ff */
[----:B------:R-:W-:-:S05]  /*1540*/  LEA.HI.X R11, R0, c[0x0][0x16c], R5, 0x1, P0 ;  /* 0x00005b00000b7a11 */ /* 0x000fca00000f0c05 */
[----:B------:R-:W-:Y:S01]  /*1550*/  @!PT LDS RZ, [RZ] ;  /* 0x00000000fffff984 */ /* 0x000fe20000000800 */
[----:B------:R-:W-:Y:S01]  /*1560*/  @!PT LDS RZ, [RZ] ;  /* 0x00000000fffff984 */ /* 0x000fe20000000800 */
[----:B------:R-:W-:Y:S01]  /*1570*/  @!PT LDS RZ, [RZ] ;  /* 0x00000000fffff984 */ /* 0x000fe20000000800 */
[----:B------:R1:W-:Y:S04]  /*1580*/  LDGSTS.E.BYPASS.LTC128B.128 [R217+0x3000], [R10.64] ;  /* 0x030000000ad97fae */ /* 0x0003e8000b901d48 */
.L_x_57:
[----:B------:R-:W-:Y:S05]  /*1590*/  BSYNC B0 ;  /* 0x0000000000007941 */ /* 0x000fea0003800000 */
.L_x_56:
[----:B------:R-:W-:Y:S01]  /*15a0*/  ISETP.GE.AND P0, PT, R18, R12, PT ;  /* 0x0000000c1200720c */ /* 0x000fe20003f06270 */
[----:B------:R-:W-:Y:S01]  /*15b0*/  IMAD.MOV.U32 R24, RZ, RZ, c[0x0][0x1a0] ;  /* 0x00006800ff187624 */ /* 0x000fe200078e00ff */
[----:B------:R-:W-:Y:S03]  /*15c0*/  BSSY B0, `(.L_x_58) ;  /* 0x0000012000007945 */ /* 0x000fe60003800000 */
[C---:B------:R-:W-:Y:S01]  /*15d0*/  IMAD.SHL.U32 R26, R24.reuse, 0x80, RZ ;  /* 0x00000080181a7824 */ /* 0x040fe200078e00ff */
[----:B-1----:R-:W-:-:S07]  /*15e0*/  SHF.L.U64.HI R11, R24, R30, c[0x0][0x1a4] ;  /* 0x00006900180b7619 */ /* 0x002fce000001021e */
[----:B------:R-:W-:Y:S05]  /*15f0*/  @P0 BRA `(.L_x_59) ;  /* 0x000000e000000947 */ /* 0x000fea0003800000 */
[----:B------:R-:W-:-:S13]  /*1600*/  ISETP.GE.AND P0, PT, R246, c[0x0][0x220], PT ;  /* 0x00008800f6007a0c */ /* 0x000fda0003f06270 */
[----:B------:R1:W-:Y:S01]  /*1610*/  @P0 STS.128 [R217+0x3800], RZ ;  /* 0x003800ffd9000388 */ /* 0x0003e20000000c00 */
[----:B------:R-:W-:Y:S05]  /*1620*/  @P0 BRA `(.L_x_59) ;  /* 0x000000b000000947 */ /* 0x000fea0003800000 */
[----:B------:R-:W-:Y:S01]  /*1630*/  IMAD.MOV.U32 R8, RZ, RZ, R6 ;  /* 0x000000ffff087224 */ /* 0x000fe200078e0006 */
[----:B------:R-:W-:Y:S02]  /*1640*/  ULDC UR4, c[0x0][0x19c] ;  /* 0x0000670000047ab9 */ /* 0x000fe40000000800 */
[----:B------:R-:W-:Y:S01]  /*1650*/  UIMAD UR4, UR4, 0x60, URZ ;  /* 0x00000060040478a4 */ /* 0x000fe2000f8e023f */
[----:B------:R-:W-:-:S05]  /*1660*/  IMAD.WIDE.U32 R8, R205, 0x60, R8 ;  /* 0x00000060cd087825 */ /* 0x000fca00078e0008 */
[----:B------:R-:W-:Y:S02]  /*1670*/  IADD3 R0, R9, UR4, RZ ;  /* 0x0000000409007c10 */ /* 0x000fe4000fffe0ff */
[----:B------:R-:W-:-:S04]  /*1680*/  LEA R6, P0, R8, c[0x0][0x168], 0x1 ;  /* 0x00005a0008067a11 */ /* 0x000fc800078008ff */
[----:B------:R-:W-:-:S05]  /*1690*/  LEA.HI.X R7, R8, c[0x0][0x16c], R0, 0x1, P0 ;  /* 0x00005b0008077a11 */ /* 0x000fca00000f0c00 */
[----:B------:R-:W-:Y:S01]  /*16a0*/  @!PT LDS RZ, [RZ] ;  /* 0x00000000fffff984 */ /* 0x000fe20000000800 */
[----:B------:R-:W-:Y:S01]  /*16b0*/  @!PT LDS RZ, [RZ] ;  /* 0x00000000fffff984 */ /* 0x000fe20000000800 */
[----:B------:R-:W-:Y:S01]  /*16c0*/  @!PT LDS RZ, [RZ] ;  /* 0x00000000fffff984 */ /* 0x000fe20000000800 */
[----:B------:R1:W-:Y:S04]  /*16d0*/  LDGSTS.E.BYPASS.LTC128B.128 [R217+0x3800], [R6.64] ;  /* 0x0380000006d97fae */ /* 0x0003e8000b901d48 */
.L_x_59:
[----:B------:R-:W-:Y:S05]  /*16e0*/  BSYNC B0 ;  /* 0x0000000000007941 */ /* 0x000fea0003800000 */
.L_x_58:
[----:B------:R-:W0:Y:S01]  /*16f0*/  LDGDEPBAR ;  /* 0x00000000000079af */ /* 0x000e220000000000 */
[----:B------:R-:W-:Y:S01]  /*1700*/  ISETP.GE.AND P0, PT, R2, R12, PT ;  /* 0x0000000c0200720c */ /* 0x000fe20003f06270 */
[----:B------:R-:W-:Y:S01]  /*1710*/  IMAD.MOV.U32 R32, RZ, RZ, R34 ;  /* 0x000000ffff207224 */ /* 0x000fe200078e0022 */
[----:B------:R-:W-:Y:S01]  /*1720*/  LOP3.LUT R0, R15, 0x7fffffe, RZ, 0xc0, !PT ;  /* 0x07fffffe0f007812 */ /* 0x000fe200078ec0ff */
[----:B------:R-:W-:Y:S01]  /*1730*/  BSSY B0, `(.L_x_60) ;  /* 0x0000043000007945 */ /* 0x000fe20003800000 */
[----:B------:R-:W-:Y:S02]  /*1740*/  LOP3.LUT R2, R27, 0xfffffff8, RZ, 0xc0, !PT ;  /* 0xfffffff81b027812 */ /* 0x000fe400078ec0ff */
[----:B------:R-:W-:Y:S01]  /*1750*/  SHF.R.S32.HI R3, RZ, 0x1f, R13 ;  /* 0x0000001fff037819 */ /* 0x000fe2000001140d */
[----:B------:R-:W-:Y:S01]  /*1760*/  IMAD.IADD R10, R13, 0x1, -R0 ;  /* 0x000000010d0a7824 */ /* 0x000fe200078e0a00 */
[----:B------:R-:W-:Y:S01]  /*1770*/  SHF.R.S32.HI R9, RZ, 0x4, R20 ;  /* 0x00000004ff097819 */ /* 0x000fe20000011414 */
[----:B------:R-:W-:Y:S01]  /*1780*/  IMAD.IADD R0, R28, 0x1, -R2 ;  /* 0x000000011c007824 */ /* 0x000fe200078e0a02 */
[----:B------:R-:W-:Y:S01]  /*1790*/  LEA.HI R8, R3, R13, RZ, 0x3 ;  /* 0x0000000d03087211 */ /* 0x000fe200078f18ff */
[----:B------:R-:W-:Y:S01]  /*17a0*/  IMAD R2, R11, R122, RZ ;  /* 0x0000007a0b027224 */ /* 0x000fe200078e02ff */
[----:B------:R-:W-:Y:S01]  /*17b0*/  LEA.HI R3, R20, R9, RZ, 0x1 ;  /* 0x0000000914037211 */ /* 0x000fe200078f08ff */
[----:B------:R-:W-:Y:S01]  /*17c0*/  IMAD R13, R21, 0x10, R29 ;  /* 0x00000010150d7824 */ /* 0x000fe200078e021d */
[----:B-1----:R-:W-:Y:S01]  /*17d0*/  LEA.HI R6, R0, R0, RZ, 0x1 ;  /* 0x0000000000067211 */ /* 0x002fe200078f08ff */
[----:B------:R-:W-:Y:S01]  /*17e0*/  IMAD R16, R16, R26, R2 ;  /* 0x0000001a10107224 */ /* 0x000fe200078e0202 */
[----:B------:R-:W-:Y:S01]  /*17f0*/  LOP3.LUT R3, R3, 0xfffffffe, RZ, 0xc0, !PT ;  /* 0xfffffffe03037812 */ /* 0x000fe200078ec0ff */
[----:B------:R-:W-:Y:S01]  /*1800*/  IMAD.SHL.U32 R28, R28, 0x2, RZ ;  /* 0x000000021c1c7824 */ /* 0x000fe200078e00ff */
[----:B------:R-:W-:-:S02]  /*1810*/  LOP3.LUT R7, R6, 0x7fffffe, RZ, 0xc0, !PT ;  /* 0x07fffffe06077812 */ /* 0x000fc400078ec0ff */
[----:B------:R-:W-:Y:S01]  /*1820*/  SHF.R.S32.HI R5, RZ, 0x1f, R14 ;  /* 0x0000001fff057819 */ /* 0x000fe2000001140e */
[----:B------:R-:W-:Y:S01]  /*1830*/  IMAD.IADD R2, R9, 0x1, -R3 ;  /* 0x0000000109027824 */ /* 0x000fe200078e0a03 */
[----:B------:R-:W-:Y:S01]  /*1840*/  SHF.R.S32.HI R20, RZ, 0x1, R6 ;  /* 0x00000001ff147819 */ /* 0x000fe20000011406 */
[----:B------:R-:W-:-:S04]  /*1850*/  DEPBAR.LE SB0, 0x0 ;  /* 0x000080000000791a */ /* 0x000fc80000000000 */
[----:B------:R-:W-:Y:S01]  /*1860*/  BAR.SYNC.DEFER_BLOCKING 0x0 ;  /* 0x0000000000007b1d */ /* 0x000fe20000010000 */
[----:B------:R-:W-:Y:S01]  /*1870*/  LEA.HI R14, R5, R14, RZ, 0x2 ;  /* 0x0000000e050e7211 */ /* 0x000fe200078f10ff */
[----:B------:R-:W-:Y:S01]  /*1880*/  IMAD.IADD R3, R0, 0x1, -R7 ;  /* 0x0000000100037824 */ /* 0x000fe200078e0a07 */
[----:B------:R-:W-:Y:S01]  /*1890*/  LOP3.LUT R42, R28, 0x6, RZ, 0xc0, !PT ;  /* 0x000000061c2a7812 */ /* 0x000fe200078ec0ff */
[----:B------:R-:W-:Y:S01]  /*18a0*/  IMAD.SHL.U32 R5, R17, 0x40, RZ ;  /* 0x0000004011057824 */ /* 0x000fe200078e00ff */
[----:B------:R-:W-:Y:S01]  /*18b0*/  SHF.R.S32.HI R15, RZ, 0x2, R14 ;  /* 0x00000002ff0f7819 */ /* 0x000fe2000001140e */
[C---:B------:R-:W-:Y:S02]  /*18c0*/  IMAD R11, R2.reuse, 0x8, R3 ;  /* 0x00000008020b7824 */ /* 0x040fe400078e0203 */
[----:B------:R-:W-:Y:S01]  /*18d0*/  IMAD.SHL.U32 R2, R2, 0x8, RZ ;  /* 0x0000000802027824 */ /* 0x000fe200078e00ff */
[----:B------:R-:W-:Y:S01]  /*18e0*/  LOP3.LUT R0, R5, 0xc0, RZ, 0xc0, !PT ;  /* 0x000000c005007812 */ /* 0x000fe200078ec0ff */
[----:B------:R-:W-:Y:S01]  /*18f0*/  IMAD.SHL.U32 R3, R8, 0x20, RZ ;  /* 0x0000002008037824 */ /* 0x000fe200078e00ff */
[----:B------:R1:W-:Y:S01]  /*1900*/  STL [R1+0x28], R15 ;  /* 0x0000280f01007387 */ /* 0x0003e20000100800 */
[----:B------:R-:W-:Y:S01]  /*1910*/  IMAD.SHL.U32 R7, R25, 0x8, RZ ;  /* 0x0000000819077824 */ /* 0x000fe200078e00ff */
[----:B------:R-:W-:-:S02]  /*1920*/  LOP3.LUT R6, R0, 0x8, R2, 0xf8, !PT ;  /* 0x0000000800067812 */ /* 0x000fc400078ef802 */
[----:B------:R-:W-:Y:S01]  /*1930*/  SHF.R.U32.HI R5, RZ, 0x3, R0 ;  /* 0x00000003ff057819 */ /* 0x000fe20000011600 */
[----:B------:R1:W-:Y:S01]  /*1940*/  STL.64 [R1+0x18], R32 ;  /* 0x0000182001007387 */ /* 0x0003e20000100a00 */
[----:B------:R-:W-:Y:S01]  /*1950*/  IMAD.SHL.U32 R0, R20, 0x40, RZ ;  /* 0x0000004014007824 */ /* 0x000fe200078e00ff */
[----:B------:R-:W-:Y:S02]  /*1960*/  LOP3.LUT R2, R3, 0xffffff00, RZ, 0xc0, !PT ;  /* 0xffffff0003027812 */ /* 0x000fe400078ec0ff */
[----:B------:R-:W-:Y:S02]  /*1970*/  IADD3 R8, R13, 0x1, R15 ;  /* 0x000000010d087810 */ /* 0x000fe40007ffe00f */
[----:B------:R-:W-:Y:S01]  /*1980*/  LOP3.LUT R0, R0, 0xc0, RZ, 0xc0, !PT ;  /* 0x000000c000007812 */ /* 0x000fe200078ec0ff */
[--C-:B------:R-:W-:Y:S01]  /*1990*/  IMAD R3, R21, 0x200, R2.reuse ;  /* 0x0000020015037824 */ /* 0x100fe200078e0202 */
[----:B------:R1:W-:Y:S01]  /*19a0*/  @P0 STS [R217+0x4000], RZ ;  /* 0x004000ffd9000388 */ /* 0x0003e20000000800 */
[----:B------:R-:W-:Y:S01]  /*19b0*/  IMAD R9, R10, 0x20, R2 ;  /* 0x000000200a097824 */ /* 0x000fe200078e0202 */
[----:B------:R-:W-:Y:S01]  /*19c0*/  LOP3.LUT R2, R0, 0x8, R7, 0xf8, !PT ;  /* 0x0000000800027812 */ /* 0x000fe200078ef807 */
[----:B------:R-:W-:Y:S01]  /*19d0*/  IMAD R3, R10, 0x20, R3 ;  /* 0x000000200a037824 */ /* 0x000fe200078e0203 */
[----:B------:R1:W-:Y:S01]  /*19e0*/  @P0 STS [R217+0x4004], RZ ;  /* 0x004004ffd9000388 */ /* 0x0003e20000000800 */
[----:B------:R-:W-:-:S02]  /*19f0*/  SHF.R.U32.HI R0, RZ, 0x3, R0 ;  /* 0x00000003ff007819 */ /* 0x000fc40000011600 */
[----:B------:R-:W-:Y:S01]  /*1a00*/  LOP3.LUT R5, R6, R5, RZ, 0x3c, !PT ;  /* 0x0000000506057212 */ /* 0x000fe200078e3cff */
[----:B------:R1:W-:Y:S01]  /*1a10*/  @P0 STS.64 [R217+0x4008], RZ ;  /* 0x004008ffd9000388 */ /* 0x0003e20000000a00 */
[----:B------:R-:W-:Y:S01]  /*1a20*/  LOP3.LUT R0, R2, R0, RZ, 0x3c, !PT ;  /* 0x0000000002007212 */ /* 0x000fe200078e3cff */
[----:B------:R-:W-:Y:S01]  /*1a30*/  IMAD.WIDE.U32 R6, R122, R26, R32 ;  /* 0x0000001a7a067225 */ /* 0x000fe200078e0020 */
[----:B------:R-:W-:-:S03]  /*1a40*/  IADD3 R8, R41, R8, -R31 ;  /* 0x0000000829087210 */ /* 0x000fc60007ffe81f */
[C---:B------:R-:W-:Y:S01]  /*1a50*/  IMAD.IADD R2, R5.reuse, 0x1, R3 ;  /* 0x0000000105027824 */ /* 0x040fe200078e0203 */
[----:B------:R-:W-:Y:S01]  /*1a60*/  IADD3 R40, R8, c[0x0][0x2e8], RZ ;  /* 0x0000ba0008287a10 */ /* 0x000fe20007ffe0ff */
[----:B------:R-:W-:Y:S02]  /*1a70*/  IMAD.IADD R5, R5, 0x1, R9 ;  /* 0x0000000105057824 */ /* 0x000fe400078e0209 */
[----:B------:R-:W-:Y:S02]  /*1a80*/  IMAD.U32 R0, R11, 0x20, R0 ;  /* 0x000000200b007824 */ /* 0x000fe400078e0000 */
[----:B------:R-:W-:Y:S01]  /*1a90*/  IMAD.IADD R9, R7, 0x1, R16 ;  /* 0x0000000107097824 */ /* 0x000fe200078e0210 */
        /* <DEDUP_REMOVED lines=12> */
.L_x_61:
[----:B------:R-:W-:Y:S05]  /*1b60*/  BSYNC B0 ;  /* 0x0000000000007941 */ /* 0x000fea0003800000 */
.L_x_60:
[----:B------:R-:W-:Y:S01]  /*1b70*/  ISETP.GE.AND P0, PT, R22, R12, PT ;  /* 0x0000000c1600720c */ /* 0x000fe20003f06270 */
[----:B------:R-:W-:Y:S01]  /*1b80*/  BSSY B0, `(.L_x_62) ;  /* 0x0000010000007945 */ /* 0x000fe20003800000 */
[C---:B-1----:R-:W-:Y:S01]  /*1b90*/  SHF.L.U64.HI R10, R24.reuse, R23, c[0x0][0x1a4] ;  /* 0x00006900180a7619 */ /* 0x042fe20000010217 */
[----:B------:R-:W-:-:S10]  /*1ba0*/  IMAD.SHL.U32 R3, R24, 0x20, RZ ;  /* 0x0000002018037824 */ /* 0x000fd400078e00ff */
[----:B------:R1:W-:Y:S01]  /*1bb0*/  @P0 STS.128 [R217+0x4800], RZ ;  /* 0x004800ffd9000388 */ /* 0x0003e20000000c00 */
[----:B------:R-:W-:Y:S05]  /*1bc0*/  @P0 BRA `(.L_x_63) ;  /* 0x000000b000000947 */ /* 0x000fea0003800000 */
[----:B------:R-:W-:-:S13]  /*1bd0*/  ISETP.GE.AND P0, PT, R246, c[0x0][0x220], PT ;  /* 0x00008800f6007a0c */ /* 0x000fda0003f06270 */
[----:B------:R1:W-:Y:S01]  /*1be0*/  @P0 STS.128 [R217+0x4800], RZ ;  /* 0x004800ffd9000388 */ /* 0x0003e20000000c00 */
[----:B------:R-:W-:Y:S05]  /*1bf0*/  @P0 BRA `(.L_x_63) ;  /* 0x0000008000000947 */ /* 0x000fea0003800000 */
[----:B------:R-:W-:-:S05]  /*1c00*/  IADD3 R3, P0, R3, R6, RZ ;  /* 0x0000000603037210 */ /* 0x000fca0007f1e0ff */
[----:B------:R-:W-:Y:S01]  /*1c10*/  IMAD.X R11, R10, 0x1, R9, P0 ;  /* 0x000000010a0b7824 */ /* 0x000fe200000e0609 */
[----:B------:R-:W-:-:S04]  /*1c20*/  LEA R10, P0, R3, c[0x0][0x170], 0x1 ;  /* 0x00005c00030a7a11 */ /* 0x000fc800078008ff */
[----:B------:R-:W-:-:S05]  /*1c30*/  LEA.HI.X R11, R3, c[0x0][0x174], R11, 0x1, P0 ;  /* 0x00005d00030b7a11 */ /* 0x000fca00000f0c0b */
[----:B------:R-:W-:Y:S01]  /*1c40*/  @!PT LDS RZ, [RZ] ;  /* 0x00000000fffff984 */ /* 0x000fe20000000800 */
[----:B------:R-:W-:Y:S01]  /*1c50*/  @!PT LDS RZ, [RZ] ;  /* 0x00000000fffff984 */ /* 0x000fe20000000800 */
[----:B------:R-:W-:Y:S01]  /*1c60*/  @!PT LDS RZ, [RZ] ;  /* 0x00000000fffff984 */ /* 0x000fe20000000800 */
[----:B------:R1:W-:Y:S04]  /*1c70*/  LDGSTS.E.BYPASS.LTC128B.128 [R217+0x4800], [R10.64] ;  /* 0x048000000ad97fae */ /* 0x0003e8000b901d48 */
.L_x_63:
[----:B------:R-:W-:Y:S05]  /*1c80*/  BSYNC B0 ;  /* 0x0000000000007941 */ /* 0x000fea0003800000 */
.L_x_62:
[----:B------:R-:W-:Y:S01]  /*1c90*/  ISETP.GE.AND P0, PT, R19, R12, PT ;  /* 0x0000000c1300720c */ /* 0x000fe20003f06270 */
[----:B------:R-:W-:-:S12]  /*1ca0*/  BSSY B0, `(.L_x_64) ;  /* 0x000000f000007945 */ /* 0x000fd80003800000 */
[----:B------:R1:W-:Y:S01]  /*1cb0*/  @P0 STS.128 [R217+0x5000], RZ ;  /* 0x005000ffd9000388 */ /* 0x0003e20000000c00 */
[----:B------:R-:W-:Y:S05]  /*1cc0*/  @P0 BRA `(.L_x_65) ;  /* 0x000000c000000947 */ /* 0x000fea0003800000 */
[----:B------:R-:W-:-:S13]  /*1cd0*/  ISETP.GE.AND P0, PT, R246, c[0x0][0x220], PT ;  /* 0x00008800f6007a0c */ /* 0x000fda0003f06270 */
[----:B------:R1:W-:Y:S01]  /*1ce0*/  @P0 STS.128 [R217+0x5000], RZ ;  /* 0x005000ffd9000388 */ /* 0x0003e20000000c00 */
[----:B------:R-:W-:Y:S05]  /*1cf0*/  @P0 BRA `(.L_x_65) ;  /* 0x0000009000000947 */ /* 0x000fea0003800000 */
[----:B-1----:R-:W-:Y:S01]  /*1d00*/  IMAD.MOV.U32 R11, RZ, RZ, c[0x0][0x1a4] ;  /* 0x00006900ff0b7624 */ /* 0x002fe200078e00ff */
[----:B------:R-:W-:-:S04]  /*1d10*/  LEA R3, P0, R24, R6, 0x6 ;  /* 0x0000000618037211 */ /* 0x000fc800078030ff */
[----:B------:R-:W-:Y:S02]  /*1d20*/  LEA.HI.X R11, R24, R9, R11, 0x6, P0 ;  /* 0x00000009180b7211 */ /* 0x000fe400000f340b */
[----:B------:R-:W-:-:S04]  /*1d30*/  LEA R10, P0, R3, c[0x0][0x170], 0x1 ;  /* 0x00005c00030a7a11 */ /* 0x000fc800078008ff */
[----:B------:R-:W-:-:S05]  /*1d40*/  LEA.HI.X R11, R3, c[0x0][0x174], R11, 0x1, P0 ;  /* 0x00005d00030b7a11 */ /* 0x000fca00000f0c0b */
[----:B------:R-:W-:Y:S01]  /*1d50*/  @!PT LDS RZ, [RZ] ;  /* 0x00000000fffff984 */ /* 0x000fe20000000800 */
[----:B------:R-:W-:Y:S01]  /*1d60*/  @!PT LDS RZ, [RZ] ;  /* 0x00000000fffff984 */ /* 0x000fe20000000800 */
[----:B------:R-:W-:Y:S01]  /*1d70*/  @!PT LDS RZ, [RZ] ;  /* 0x00000000fffff984 */ /* 0x000fe20000000800 */
[----:B------:R1:W-:Y:S04]  /*1d80*/  LDGSTS.E.BYPASS.LTC128B.128 [R217+0x5000], [R10.64] ;  /* 0x050000000ad97fae */ /* 0x0003e8000b901d48 */
.L_x_65:
[----:B------:R-:W-:Y:S05]  /*1d90*/  BSYNC B0 ;  /* 0x0000000000007941 */ /* 0x000fea0003800000 */
.L_x_64:
[----:B------:R-:W-:Y:S01]  /*1da0*/  ISETP.GE.AND P0, PT, R18, R12, PT ;  /* 0x0000000c1200720c */ /* 0x000fe20003f06270 */
[----:B------:R-:W-:-:S12]  /*1db0*/  BSSY B0, `(.L_x_66) ;  /* 0x0000011000007945 */ /* 0x000fd80003800000 */
[----:B------:R1:W-:Y:S01]  /*1dc0*/  @P0 STS.128 [R217+0x5800], RZ ;  /* 0x005800ffd9000388 */ /* 0x0003e20000000c00 */
        /* <DEDUP_REMOVED lines=15> */
.L_x_67:
[----:B------:R-:W-:Y:S05]  /*1ec0*/  BSYNC B0 ;  /* 0x0000000000007941 */ /* 0x000fea0003800000 */
.L_x_66:
[----:B------:R-:W-:Y:S01]  /*1ed0*/  IMAD.SHL.U32 R207, R2, 0x2, RZ ;  /* 0x0000000202cf7824 */ /* 0x000fe200078e00ff */
[----:B------:R-:W-:Y:S01]  /*1ee0*/  LOP3.LUT P0, RZ, R20, 0x2, RZ, 0xc0, !PT ;  /* 0x0000000214ff7812 */ /* 0x000fe2000780c0ff */
[----:B------:R-:W-:Y:S01]  /*1ef0*/  IMAD.SHL.U32 R204, R0, 0x2, RZ ;  /* 0x0000000200cc7824 */ /* 0x000fe200078e00ff */
[----:B------:R-:W-:Y:S01]  /*1f00*/  IADD3 R2, R40, 0x8, RZ ;  /* 0x0000000828027810 */ /* 0x000fe20007ffe0ff */
[----:B------:R-:W-:Y:S01]  /*1f10*/  IMAD R208, R4, 0x2, R207 ;  /* 0x0000000204d07824 */ /* 0x000fe200078e02cf */
[----:B------:R-:W-:Y:S01]  /*1f20*/  LDSM.16.M88.4 R12, [R207] ;  /* 0x00000000cf0c783b */ /* 0x000fe20000000200 */
[----:B-1----:R-:W-:Y:S02]  /*1f30*/  IADD3 R6, R40, 0x48, RZ ;  /* 0x0000004828067810 */ /* 0x002fe40007ffe0ff */
[C---:B------:R-:W-:Y:S01]  /*1f40*/  IADD3 R0, R204.reuse, 0x2000, RZ ;  /* 0x00002000cc007810 */ /* 0x040fe20007ffe0ff */
[----:B------:R-:W1:Y:S01]  /*1f50*/  LDSM.16.M88.4 R16, [R204+0x2000] ;  /* 0x00200000cc10783b */ /* 0x000e620000000200 */
[----:B------:R-:W-:-:S02]  /*1f60*/  IADD3 R209, R204, 0x2020, RZ ;  /* 0x00002020ccd17810 */ /* 0x000fc40007ffe0ff */
[----:B------:R-:W-:Y:S01]  /*1f70*/  IADD3 R3, R40, 0x40, RZ ;  /* 0x0000004028037810 */ /* 0x000fe20007ffe0ff */
[----:B------:R-:W5:Y:S01]  /*1f80*/  LDSM.16.M88.4 R8, [R207+0x1000] ;  /* 0x00100000cf08783b */ /* 0x000f620000000200 */
[----:B------:R-:W-:Y:S01]  /*1f90*/  @P0 IADD3 R209, R0, -0x20, RZ ;  /* 0xffffffe000d10810 */ /* 0x000fe20007ffe0ff */
[----:B------:R-:W-:Y:S01]  /*1fa0*/  IMAD R0, R122, 0x80, R42 ;  /* 0x000000807a007824 */ /* 0x000fe200078e022a */
[----:B------:R-:W-:Y:S01]  /*1fb0*/  IMNMX R7, R40, R41, PT ;  /* 0x0000002928077217 */ /* 0x000fe20003800200 */
[----:B------:R-:W2:Y:S01]  /*1fc0*/  LDSM.16.M88.4 R52, [R204+0x2400] ;  /* 0x00240000cc34783b */ /* 0x000ea20000000200 */
[C---:B------:R-:W-:Y:S02]  /*1fd0*/  IADD3 R216, R209.reuse, 0x400, RZ ;  /* 0x00000400d1d87810 */ /* 0x040fe40007ffe0ff */
[C---:B------:R-:W-:Y:S01]  /*1fe0*/  IADD3 R215, R209.reuse, 0x800, RZ ;  /* 0x00000800d1d77810 */ /* 0x040fe20007ffe0ff */
[----:B------:R-:W3:Y:S01]  /*1ff0*/  LDSM.16.M88.4 R48, [R204+0x2800] ;  /* 0x00280000cc30783b */ /* 0x000ee20000000200 */
[----:B------:R-:W-:-:S02]  /*2000*/  IADD3 R214, R209, 0xc00, RZ ;  /* 0x00000c00d1d67810 */ /* 0x000fc40007ffe0ff */
[C---:B------:R-:W-:Y:S01]  /*2010*/  IADD3 R213, R209.reuse, 0x1000, RZ ;  /* 0x00001000d1d57810 */ /* 0x040fe20007ffe0ff */
[----:B------:R-:W4:Y:S01]  /*2020*/  LDSM.16.M88.4 R44, [R204+0x2c00] ;  /* 0x002c0000cc2c783b */ /* 0x000f220000000200 */
[C---:B------:R-:W-:Y:S02]  /*2030*/  IADD3 R212, R209.reuse, 0x1400, RZ ;  /* 0x00001400d1d47810 */ /* 0x040fe40007ffe0ff */
[C---:B------:R-:W-:Y:S01]  /*2040*/  IADD3 R211, R209.reuse, 0x1800, RZ ;  /* 0x00001800d1d37810 */ /* 0x040fe20007ffe0ff */
[----:B------:R-:W2:Y:S01]  /*2050*/  LDSM.16.M88.4 R36, [R204+0x3000] ;  /* 0x00300000cc24783b */ /* 0x000ea20000000200 */
[----:B------:R-:W-:-:S03]  /*2060*/  IADD3 R210, R209, 0x1c00, RZ ;  /* 0x00001c00d1d27810 */ /* 0x000fc60007ffe0ff */
[----:B------:R-:W2:Y:S04]  /*2070*/  LDSM.16.M88.4 R32, [R204+0x3400] ;  /* 0x00340000cc20783b */ /* 0x000ea80000000200 */
[----:B------:R-:W2:Y:S04]  /*2080*/  LDSM.16.M88.4 R28, [R204+0x3800] ;  /* 0x00380000cc1c783b */ /* 0x000ea80000000200 */
[----:B------:R-:W2:Y:S04]  /*2090*/  LDSM.16.M88.4 R24, [R204+0x3c00] ;  /* 0x003c0000cc18783b */ /* 0x000ea80000000200 */
[----:B------:R-:W-:Y:S01]  /*20a0*/  LDSM.16.M88.4 R68, [R209] ;  /* 0x00000000d144783b */ /* 0x000fe20000000200 */
[-C--:B-1----:R-:W-:Y:S03]  /*20b0*/  HMMA.16816.F32.BF16 R164, R12, R16.reuse, RZ ;  /* 0x000000100ca4723c */ /* 0x082fe600000418ff */
[----:B------:R-:W-:Y:S04]  /*20c0*/  LDSM.16.M88.4 R20, [R208] ;  /* 0x00000000d014783b */ /* 0x000fe80000000200 */
[----:B------:R-:W-:Y:S01]  /*20d0*/  LDSM.16.M88.4 R56, [R209+0x400] ;  /* 0x00040000d138783b */ /* 0x000fe20000000200 */
[C---:B-----5:R-:W-:Y:S03]  /*20e0*/  HMMA.16816.F32.BF16 R168, R8.reuse, R16, RZ ;  /* 0x0000001008a8723c */ /* 0x060fe600000418ff */
[----:B------:R-:W0:Y:S05]  /*20f0*/  LDGDEPBAR ;  /* 0x00000000000079af */ /* 0x000e2a0000000000 */
[-C--:B------:R-:W-:Y:S08]  /*2100*/  HMMA.16816.F32.BF16 R60, R8, R18.reuse, RZ ;  /* 0x00000012083c723c */ /* 0x080ff000000418ff */
[----:B------:R-:W-:Y:S01]  /*2110*/  HMMA.16816.F32.BF16 R64, R12, R18, RZ ;  /* 0x000000120c40723c */ /* 0x000fe200000418ff */
[----:B------:R-:W1:Y:S07]  /*2120*/  LDSM.16.M88.4 R16, [R208+0x1000] ;  /* 0x00100000d010783b */ /* 0x000e6e0000000200 */
[C---:B--2---:R-:W-:Y:S08]  /*2130*/  HMMA.16816.F32.BF16 R72, R8.reuse, R52, RZ ;  /* 0x000000340848723c */ /* 0x044ff000000418ff */
        /* <DEDUP_REMOVED lines=24> */
[C---:B------:R-:W-:Y:S01]  /*22c0*/  HMMA.16816.F32.BF16 R180, R12.reuse, R30, RZ ;  /* 0x0000001e0cb4723c */ /* 0x040fe200000418ff */
[----:B------:R-:W-:Y:S07]  /*22d0*/  LDSM.16.M88.4 R28, [R209+0xc00] ;  /* 0x000c0000d11c783b */ /* 0x000fee0000000200 */
[C---:B------:R-:W-:Y:S08]  /*22e0*/  HMMA.16816.F32.BF16 R156, R12.reuse, R24, RZ ;  /* 0x000000180c9c723c */ /* 0x040ff000000418ff */
[----:B------:R-:W-:Y:S01]  /*22f0*/  HMMA.16816.F32.BF16 R172, R12, R26, RZ ;  /* 0x0000001a0cac723c */ /* 0x000fe200000418ff */
[----:B------:R-:W2:Y:S07]  /*2300*/  LDSM.16.M88.4 R12, [R209+0x800] ;  /* 0x00080000d10c783b */ /* 0x000eae0000000200 */
[-C--:B-1----:R-:W-:Y:S08]  /*2310*/  HMMA.16816.F32.BF16 R24, R16, R70.reuse, R60 ;  /* 0x000000461018723c */ /* 0x082ff0000004183c */
[C---:B------:R-:W-:Y:S08]  /*2320*/  HMMA.16816.F32.BF16 R48, R20.reuse, R70, R64 ;  /* 0x000000461430723c */ /* 0x040ff00000041840 */
[-C--:B------:R-:W-:Y:S07]  /*2330*/  HMMA.16816.F32.BF16 R32, R20, R56.reuse, R8 ;  /* 0x000000381420723c */ /* 0x080fee0000041808 */
[-C--:B------:R-:W-:Y:S01]  /*2340*/  IMNMX R8, R2, R41.reuse, PT ;  /* 0x0000002902087217 */ /* 0x080fe20003800200 */
[----:B------:R-:W-:Y:S01]  /*2350*/  HMMA.16816.F32.BF16 R36, R16, R56, R72 ;  /* 0x000000381024723c */ /* 0x000fe20000041848 */
[----:B------:R-:W-:-:S02]  /*2360*/  IMNMX R10, R6, R41, PT ;  /* 0x00000029060a7217 */ /* 0x000fc40003800200 */
[----:B------:R-:W-:Y:S02]  /*2370*/  IADD3 R2, R0, 0x8, RZ ;  /* 0x0000000800027810 */ /* 0x000fe40007ffe0ff */
[----:B------:R-:W-:Y:S02]  /*2380*/  IMNMX R9, R3, R41, PT ;  /* 0x0000002903097217 */ /* 0x000fe40003800200 */
[----:B------:R-:W-:Y:S01]  /*2390*/  ISETP.GE.AND P3, PT, R2, R10, PT ;  /* 0x0000000a0200720c */ /* 0x000fe20003f66270 */
[----:B------:R-:W-:Y:S01]  /*23a0*/  HMMA.16816.F32.BF16 R40, R16, R58, R76 ;  /* 0x0000003a1028723c */ /* 0x000fe2000004184c */
[C---:B------:R-:W-:Y:S02]  /*23b0*/  IADD3 R3, R0.reuse, 0x1, RZ ;  /* 0x0000000100037810 */ /* 0x040fe40007ffe0ff */
[----:B------:R-:W-:Y:S02]  /*23c0*/  IADD3 R6, R0, 0x9, RZ ;  /* 0x0000000900067810 */ /* 0x000fe40007ffe0ff */
[----:B------:R-:W-:-:S02]  /*23d0*/  FSEL R202, R26, -INF , !P3 ;  /* 0xff8000001aca7808 */ /* 0x000fc40005800000 */
[C---:B------:R-:W-:Y:S01]  /*23e0*/  ISETP.GE.AND P5, PT, R3.reuse, R7, PT ;  /* 0x000000070300720c */ /* 0x040fe20003fa6270 */
[C---:B------:R-:W-:Y:S01]  /*23f0*/  HMMA.16816.F32.BF16 R52, R20.reuse, R58, R52 ;  /* 0x0000003a1434723c */ /* 0x040fe20000041834 */
[C---:B------:R-:W-:Y:S02]  /*2400*/  ISETP.GE.AND P0, PT, R3.reuse, R8, PT ;  /* 0x000000080300720c */ /* 0x040fe40003f06270 */
[CC--:B------:R-:W-:Y:S02]  /*2410*/  ISETP.GE.AND P4, PT, R3.reuse, R9.reuse, PT ;  /* 0x000000090300720c */ /* 0x0c0fe40003f86270 */
[----:B------:R-:W-:Y:S02]  /*2420*/  ISETP.GE.AND P1, PT, R3, R10, PT ;  /* 0x0000000a0300720c */ /* 0x000fe40003f26270 */
[-C--:B------:R-:W-:Y:S01]  /*2430*/  ISETP.GE.AND P6, PT, R2, R9.reuse, PT ;  /* 0x000000090200720c */ /* 0x080fe20003fc6270 */
[----:B--2---:R-:W-:Y:S01]  /*2440*/  HMMA.16816.F32.BF16 R44, R20, R12, R80 ;  /* 0x0000000c142c723c */ /* 0x004fe20000041850 */
[----:B------:R-:W-:-:S02]  /*2450*/  ISETP.GE.AND P2, PT, R6, R9, PT ;  /* 0x000000090600720c */ /* 0x000fc40003f46270 */
[----:B------:R-:W-:Y:S02]  /*2460*/  ISETP.GE.AND P3, PT, R6, R10, PT ;  /* 0x0000000a0600720c */ /* 0x000fe40003f66270 */
[----:B------:R-:W-:Y:S02]  /*2470*/  IADD3 R3, R0, 0x10, RZ ;  /* 0x0000001000037810 */ /* 0x000fe40007ffe0ff */
[----:B------:R-:W-:Y:S01]  /*2480*/  FSEL R187, R24, -INF , !P6 ;  /* 0xff80000018bb7808 */ /* 0x000fe20007000000 */
[C---:B------:R-:W-:Y:S01]  /*2490*/  HMMA.16816.F32.BF16 R56, R20.reuse, R14, R84 ;  /* 0x0000000e1438723c */ /* 0x040fe20000041854 */
[----:B------:R-:W-:Y:S02]  /*24a0*/  FSEL R186, R25, -INF , !P2 ;  /* 0xff80000019ba7808 */ /* 0x000fe40005000000 */
[----:B------:R-:W-:Y:S02]  /*24b0*/  FSEL R194, R27, -INF , !P3 ;  /* 0xff8000001bc27808 */ /* 0x000fe40005800000 */
[CC--:B------:R-:W-:Y:S01]  /*24c0*/  ISETP.GE.AND P6, PT, R2.reuse, R7.reuse, PT ;  /* 0x000000070200720c */ /* 0x0c0fe20003fc6270 */
[----:B------:R-:W1:Y:S01]  /*24d0*/  LDSM.16.M88.4 R24, [R209+0x1000] ;  /* 0x00100000d118783b */ /* 0x000e620000000200 */
[----:B------:R-:W-:Y:S01]  /*24e0*/  ISETP.GE.AND P2, PT, R2, R8, PT ;  /* 0x000000080200720c */ /* 0x000fe20003f46270 */
[----:B------:R-:W-:Y:S01]  /*24f0*/  HMMA.16816.F32.BF16 R60, R20, R30, R100 ;  /* 0x0000001e143c723c */ /* 0x000fe20000041864 */
        /* <DEDUP_REMOVED lines=14> */
[----:B------:R-:W-:Y:S02]  /*25e0*/  FSEL R80, R33, -INF , !P2 ;  /* 0xff80000021507808 */ /* 0x000fe40005000000 */
[----:B------:R-:W-:Y:S02]  /*25f0*/  FSEL R153, R35, -INF , !P6 ;  /* 0xff80000023997808 */ /* 0x000fe40007000000 */
[----:B------:R-:W-:Y:S01]  /*2600*/  FSEL R185, R37, -INF , !P3 ;  /* 0xff80000025b97808 */ /* 0x000fe20005800000 */
[----:B------:R-:W-:Y:S01]  /*2610*/  HMMA.16816.F32.BF16 R32, R16, R12, R88 ;  /* 0x0000000c1020723c */ /* 0x000fe20000041858 */
[----:B------:R-:W-:Y:S02]  /*2620*/  ISETP.GE.AND P2, PT, R2, R10, PT ;  /* 0x0000000a0200720c */ /* 0x000fe40003f46270 */
[----:B------:R-:W-:-:S02]  /*2630*/  ISETP.GE.AND P3, PT, R6, R8, PT ;  /* 0x000000080600720c */ /* 0x000fc40003f66270 */
[----:B------:R-:W-:Y:S02]  /*2640*/  IADD3 R2, R0, 0x18, RZ ;  /* 0x0000001800027810 */ /* 0x000fe40007ffe0ff */
[----:B------:R-:W-:Y:S02]  /*2650*/  FSEL R123, R51, -INF , !P3 ;  /* 0xff800000337b7808 */ /* 0x000fe40005800000 */
[----:B------:R-:W-:Y:S02]  /*2660*/  ISETP.GE.AND P6, PT, R6, R7, PT ;  /* 0x000000070600720c */ /* 0x000fe40003fc6270 */
[----:B------:R-:W-:Y:S02]  /*2670*/  ISETP.GE.AND P3, PT, R2, R10, PT ;  /* 0x0000000a0200720c */ /* 0x000fe40003f66270 */
[----:B------:R-:W-:Y:S02]  /*2680*/  IADD3 R6, R0, 0x19, RZ ;  /* 0x0000001900067810 */ /* 0x000fe40007ffe0ff */
[----:B------:R-:W-:-:S02]  /*2690*/  FSEL R192, R39, -INF , !P2 ;  /* 0xff80000027c07808 */ /* 0x000fc40005000000 */
[----:B------:R-:W-:Y:S01]  /*26a0*/  FSEL R79, R49, -INF , !P6 ;  /* 0xff800000314f7808 */ /* 0x000fe20007000000 */
[C---:B------:R-:W-:Y:S01]  /*26b0*/  HMMA.16816.F32.BF16 R36, R16.reuse, R28, R104 ;  /* 0x0000001c1024723c */ /* 0x040fe20000041868 */
[----:B------:R-:W-:Y:S02]  /*26c0*/  FSEL R201, R42, -INF , !P3 ;  /* 0xff8000002ac97808 */ /* 0x000fe40005800000 */
[-C--:B------:R-:W-:Y:S02]  /*26d0*/  ISETP.GE.AND P6, PT, R2, R9.reuse, PT ;  /* 0x000000090200720c */ /* 0x080fe40003fc6270 */
[C---:B------:R-:W-:Y:S02]  /*26e0*/  ISETP.GE.AND P2, PT, R6.reuse, R9, PT ;  /* 0x000000090600720c */ /* 0x040fe40003f46270 */
[----:B------:R-:W-:Y:S01]  /*26f0*/  ISETP.GE.AND P3, PT, R6, R10, PT ;  /* 0x0000000a0600720c */ /* 0x000fe20003f66270 */
[----:B------:R-:W-:Y:S01]  /*2700*/  HMMA.16816.F32.BF16 R48, R16, R14, R96 ;  /* 0x0000000e1030723c */ /* 0x000fe20000041860 */
[----:B------:R-:W-:Y:S01]  /*2710*/  IADD3 R3, R0, 0x20, RZ ;  /* 0x0000002000037810 */ /* 0x000fe20007ffe0ff */
[----:B------:R-:W2:Y:S01]  /*2720*/  LDSM.16.M88.4 R12, [R209+0x1400] ;  /* 0x00140000d10c783b */ /* 0x000ea20000000200 */
[----:B------:R-:W-:-:S02]  /*2730*/  FSEL R155, R40, -INF , !P6 ;  /* 0xff800000289b7808 */ /* 0x000fc40007000000 */
[----:B------:R-:W-:Y:S02]  /*2740*/  FSEL R184, R41, -INF , !P2 ;  /* 0xff80000029b87808 */ /* 0x000fe40005000000 */
[----:B------:R-:W-:Y:S02]  /*2750*/  FSEL R195, R43, -INF , !P3 ;  /* 0xff8000002bc37808 */ /* 0x000fe40005800000 */
[CC--:B------:R-:W-:Y:S01]  /*2760*/  ISETP.GE.AND P6, PT, R2.reuse, R7.reuse, PT ;  /* 0x000000070200720c */ /* 0x0c0fe20003fc6270 */
[----:B------:R-:W-:Y:S01]  /*2770*/  HMMA.16816.F32.BF16 R40, R20, R28, R92 ;  /* 0x0000001c1428723c */ /* 0x000fe2000004185c */
[----:B------:R-:W-:Y:S02]  /*2780*/  ISETP.GE.AND P2, PT, R2, R8, PT ;  /* 0x000000080200720c */ /* 0x000fe40003f46270 */
[----:B------:R-:W-:Y:S02]  /*2790*/  ISETP.GE.AND P3, PT, R3, R7, PT ;  /* 0x000000070300720c */ /* 0x000fe40003f66270 */
[----:B------:R-:W-:-:S02]  /*27a0*/  FSEL R77, R52, -INF , !P6 ;  /* 0xff800000344d7808 */ /* 0x000fc40007000000 */
[----:B------:R-:W-:Y:S02]  /*27b0*/  FSEL R96, R54, -INF , !P2 ;  /* 0xff80000036607808 */ /* 0x000fe40005000000 */
[----:B------:R-:W-:Y:S02]  /*27c0*/  FSEL R78, R44, -INF , !P3 ;  /* 0xff8000002c4e7808 */ /* 0x000fe40005800000 */
[C---:B------:R-:W-:Y:S02]  /*27d0*/  ISETP.GE.AND P2, PT, R3.reuse, R8, PT ;  /* 0x000000080300720c */ /* 0x040fe40003f46270 */
[C---:B------:R-:W-:Y:S02]  /*27e0*/  ISETP.GE.AND P6, PT, R3.reuse, R9, PT ;  /* 0x000000090300720c */ /* 0x040fe40003fc6270 */
[----:B------:R-:W-:Y:S02]  /*27f0*/  ISETP.GE.AND P3, PT, R3, R10, PT ;  /* 0x0000000a0300720c */ /* 0x000fe40003f66270 */
[----:B------:R-:W-:-:S02]  /*2800*/  IADD3 R2, R0, 0x21, RZ ;  /* 0x0000002100027810 */ /* 0x000fc40007ffe0ff */
[----:B------:R-:W-:Y:S02]  /*2810*/  FSEL R97, R46, -INF , !P2 ;  /* 0xff8000002e617808 */ /* 0x000fe40005000000 */
[----:B------:R-:W-:Y:S02]  /*2820*/  FSEL R218, R32, -INF , !P6 ;  /* 0xff80000020da7808 */ /* 0x000fe40007000000 */
[----:B------:R-:W-:Y:S02]  /*2830*/  FSEL R219, R34, -INF , !P3 ;  /* 0xff80000022db7808 */ /* 0x000fe40005800000 */
[C---:B------:R-:W-:Y:S02]  /*2840*/  ISETP.GE.AND P2, PT, R2.reuse, R7, PT ;  /* 0x000000070200720c */ /* 0x040fe40003f46270 */
[C---:B------:R-:W-:Y:S02]  /*2850*/  ISETP.GE.AND P6, PT, R2.reuse, R8, PT ;  /* 0x000000080200720c */ /* 0x040fe40003fc6270 */
[----:B------:R-:W-:-:S02]  /*2860*/  ISETP.GE.AND P3, PT, R2, R9, PT ;  /* 0x000000090200720c */ /* 0x000fc40003f66270 */
[----:B------:R-:W-:Y:S02]  /*2870*/  FSEL R76, R45, -INF , !P2 ;  /* 0xff8000002d4c7808 */ /* 0x000fe40005000000 */
[----:B------:R-:W-:Y:S02]  /*2880*/  FSEL R94, R47, -INF , !P6 ;  /* 0xff8000002f5e7808 */ /* 0x000fe40007000000 */
[----:B------:R-:W-:Y:S01]  /*2890*/  FSEL R203, R33, -INF , !P3 ;  /* 0xff80000021cb7808 */ /* 0x000fe20005800000 */
[----:B-1----:R-:W-:Y:S01]  /*28a0*/  HMMA.16816.F32.BF16 R44, R16, R26, R132 ;  /* 0x0000001a102c723c */ /* 0x002fe20000041884 */
[----:B------:R-:W-:Y:S02]  /*28b0*/  ISETP.GE.AND P2, PT, R2, R10, PT ;  /* 0x0000000a0200720c */ /* 0x000fe40003f46270 */
[C---:B------:R-:W-:Y:S02]  /*28c0*/  ISETP.GE.AND P6, PT, R6.reuse, R7, PT ;  /* 0x000000070600720c */ /* 0x040fe40003fc6270 */
[----:B------:R-:W-:-:S02]  /*28d0*/  ISETP.GE.AND P3, PT, R6, R8, PT ;  /* 0x000000080600720c */ /* 0x000fc40003f66270 */
[C---:B------:R-:W-:Y:S02]  /*28e0*/  IADD3 R2, R0.reuse, 0x28, RZ ;  /* 0x0000002800027810 */ /* 0x040fe40007ffe0ff */
[----:B------:R-:W-:Y:S02]  /*28f0*/  IADD3 R6, R0, 0x29, RZ ;  /* 0x0000002900067810 */ /* 0x000fe40007ffe0ff */
[----:B------:R-:W-:Y:S02]  /*2900*/  FSEL R106, R35, -INF , !P2 ;  /* 0xff800000236a7808 */ /* 0x000fe40005000000 */
[----:B------:R-:W-:Y:S01]  /*2910*/  FSEL R75, R53, -INF , !P6 ;  /* 0xff800000354b7808 */ /* 0x000fe20007000000 */
[----:B------:R-:W-:Y:S01]  /*2920*/  HMMA.16816.F32.BF16 R32, R20, R24, R108 ;  /* 0x000000181420723c */ /* 0x000fe2000004186c */
[----:B------:R-:W-:Y:S02]  /*2930*/  FSEL R92, R55, -INF , !P3 ;  /* 0xff800000375c7808 */ /* 0x000fe40005800000 */
[----:B------:R-:W-:-:S02]  /*2940*/  ISETP.GE.AND P6, PT, R2, R9, PT ;  /* 0x000000090200720c */ /* 0x000fc40003fc6270 */
[-C--:B------:R-:W-:Y:S02]  /*2950*/  ISETP.GE.AND P3, PT, R2, R10.reuse, PT ;  /* 0x0000000a0200720c */ /* 0x080fe40003f66270 */
[----:B------:R-:W-:Y:S01]  /*2960*/  ISETP.GE.AND P2, PT, R6, R9, PT ;  /* 0x000000090600720c */ /* 0x000fe20003f46270 */
[C---:B------:R-:W-:Y:S01]  /*2970*/  HMMA.16816.F32.BF16 R52, R16.reuse, R30, R112 ;  /* 0x0000001e1034723c */ /* 0x040fe20000041870 */
[----:B------:R-:W-:Y:S02]  /*2980*/  FSEL R104, R48, -INF , !P6 ;  /* 0xff80000030687808 */ /* 0x000fe40007000000 */
[----:B------:R-:W-:Y:S02]  /*2990*/  FSEL R105, R49, -INF , !P2 ;  /* 0xff80000031697808 */ /* 0x000fe40005000000 */
[----:B------:R-:W-:Y:S02]  /*29a0*/  ISETP.GE.AND P6, PT, R2, R7, PT ;  /* 0x000000070200720c */ /* 0x000fe40003fc6270 */
[----:B------:R-:W-:Y:S01]  /*29b0*/  FSEL R113, R50, -INF , !P3 ;  /* 0xff80000032717808 */ /* 0x000fe20005800000 */
[----:B------:R-:W-:Y:S01]  /*29c0*/  HMMA.16816.F32.BF16 R28, R16, R24, R128 ;  /* 0x00000018101c723c */ /* 0x000fe20000041880 */
[----:B------:R-:W-:-:S02]  /*29d0*/  ISETP.GE.AND P3, PT, R6, R10, PT ;  /* 0x0000000a0600720c */ /* 0x000fc40003f66270 */
[----:B------:R-:W-:Y:S02]  /*29e0*/  ISETP.GE.AND P2, PT, R2, R8, PT ;  /* 0x000000080200720c */ /* 0x000fe40003f46270 */
[----:B------:R-:W-:Y:S02]  /*29f0*/  IADD3 R2, R0, 0x30, RZ ;  /* 0x0000003000027810 */ /* 0x000fe40007ffe0ff */
[----:B------:R-:W-:Y:S02]  /*2a00*/  FSEL R103, R51, -INF , !P3 ;  /* 0xff80000033677808 */ /* 0x000fe40005800000 */
[----:B------:R-:W-:Y:S01]  /*2a10*/  ISETP.GE.AND P3, PT, R2, R7, PT ;  /* 0x000000070200720c */ /* 0x000fe20003f66270 */
[----:B------:R-:W-:Y:S01]  /*2a20*/  HMMA.16816.F32.BF16 R48, R20, R26, R116 ;  /* 0x0000001a1430723c */ /* 0x000fe20000041874 */
[----:B------:R-:W-:Y:S01]  /*2a30*/  IADD3 R3, R0, 0x31, RZ ;  /* 0x0000003100037810 */ /* 0x000fe20007ffe0ff */
[----:B------:R-:W1:Y:S01]  /*2a40*/  LDSM.16.M88.4 R24, [R209+0x1800] ;  /* 0x00180000d118783b */ /* 0x000e620000000200 */
[----:B------:R-:W-:-:S02]  /*2a50*/  FSEL R74, R40, -INF , !P3 ;  /* 0xff800000284a7808 */ /* 0x000fc40005800000 */
[----:B------:R-:W-:Y:S02]  /*2a60*/  ISETP.GE.AND P3, PT, R2, R10, PT ;  /* 0x0000000a0200720c */ /* 0x000fe40003f66270 */
[----:B------:R-:W-:Y:S02]  /*2a70*/  FSEL R72, R56, -INF , !P6 ;  /* 0xff80000038487808 */ /* 0x000fe40007000000 */
[----:B------:R-:W-:Y:S02]  /*2a80*/  FSEL R91, R58, -INF , !P2 ;  /* 0xff8000003a5b7808 */ /* 0x000fe40005000000 */
[C---:B------:R-:W-:Y:S02]  /*2a90*/  ISETP.GE.AND P2, PT, R2.reuse, R8, PT ;  /* 0x000000080200720c */ /* 0x040fe40003f46270 */
[----:B------:R-:W-:Y:S02]  /*2aa0*/  ISETP.GE.AND P6, PT, R2, R9, PT ;  /* 0x000000090200720c */ /* 0x000fe40003fc6270 */
[----:B------:R-:W-:-:S02]  /*2ab0*/  FSEL R220, R38, -INF , !P3 ;  /* 0xff80000026dc7808 */ /* 0x000fc40005800000 */
[C---:B------:R-:W-:Y:S02]  /*2ac0*/  ISETP.GE.AND P3, PT, R3.reuse, R9, PT ;  /* 0x000000090300720c */ /* 0x040fe40003f66270 */
[----:B------:R-:W-:Y:S02]  /*2ad0*/  FSEL R93, R42, -INF , !P2 ;  /* 0xff8000002a5d7808 */ /* 0x000fe40005000000 */
[----:B------:R-:W-:Y:S02]  /*2ae0*/  FSEL R112, R36, -INF , !P6 ;  /* 0xff80000024707808 */ /* 0x000fe40007000000 */
[C---:B------:R-:W-:Y:S02]  /*2af0*/  ISETP.GE.AND P2, PT, R3.reuse, R7, PT ;  /* 0x000000070300720c */ /* 0x040fe40003f46270 */
[----:B------:R-:W-:Y:S02]  /*2b00*/  ISETP.GE.AND P6, PT, R3, R8, PT ;  /* 0x000000080300720c */ /* 0x000fe40003fc6270 */
[----:B------:R-:W-:-:S02]  /*2b10*/  FSEL R107, R37, -INF , !P3 ;  /* 0xff800000256b7808 */ /* 0x000fc40005800000 */
[----:B------:R-:W-:Y:S02]  /*2b20*/  ISETP.GE.AND P3, PT, R6, R8, PT ;  /* 0x000000080600720c */ /* 0x000fe40003f66270 */
[----:B------:R-:W-:Y:S02]  /*2b30*/  IADD3 R2, R0, 0x38, RZ ;  /* 0x0000003800027810 */ /* 0x000fe40007ffe0ff */
[----:B------:R-:W-:Y:S02]  /*2b40*/  FSEL R73, R41, -INF , !P2 ;  /* 0xff80000029497808 */ /* 0x000fe40005000000 */
[----:B------:R-:W-:Y:S02]  /*2b50*/  FSEL R90, R43, -INF , !P6 ;  /* 0xff8000002b5a7808 */ /* 0x000fe40007000000 */
[----:B------:R-:W-:Y:S01]  /*2b60*/  ISETP.GE.AND P2, PT, R3, R10, PT ;  /* 0x0000000a0300720c */ /* 0x000fe20003f46270 */
[----:B--2---:R-:W-:Y:S01]  /*2b70*/  HMMA.16816.F32.BF16 R40, R20, R12, R124 ;  /* 0x0000000c1428723c */ /* 0x004fe2000004187c */
[----:B------:R-:W-:-:S02]  /*2b80*/  ISETP.GE.AND P6, PT, R6, R7, PT ;  /* 0x000000070600720c */ /* 0x000fc40003fc6270 */
[----:B------:R-:W-:Y:S02]  /*2b90*/  FSEL R89, R59, -INF , !P3 ;  /* 0xff8000003b597808 */ /* 0x000fe40005800000 */
[----:B------:R-:W-:Y:S02]  /*2ba0*/  IADD3 R6, R0, 0x39, RZ ;  /* 0x0000003900067810 */ /* 0x000fe40007ffe0ff */
[C---:B------:R-:W-:Y:S02]  /*2bb0*/  ISETP.GE.AND P3, PT, R2.reuse, R10, PT ;  /* 0x0000000a0200720c */ /* 0x040fe40003f66270 */
[----:B------:R-:W-:Y:S02]  /*2bc0*/  FSEL R110, R39, -INF , !P2 ;  /* 0xff800000276e7808 */ /* 0x000fe40005000000 */
[----:B------:R-:W-:Y:S01]  /*2bd0*/  FSEL R67, R57, -INF , !P6 ;  /* 0xff80000039437808 */ /* 0x000fe20007000000 */
[----:B------:R-:W-:Y:S01]  /*2be0*/  HMMA.16816.F32.BF16 R36, R16, R14, R148 ;  /* 0x0000000e1024723c */ /* 0x000fe20000041894 */
[----:B------:R-:W-:-:S02]  /*2bf0*/  ISETP.GE.AND P6, PT, R2, R9, PT ;  /* 0x000000090200720c */ /* 0x000fc40003fc6270 */
[----:B------:R-:W-:Y:S02]  /*2c00*/  ISETP.GE.AND P2, PT, R6, R9, PT ;  /* 0x000000090600720c */ /* 0x000fe40003f46270 */
[----:B------:R-:W-:Y:S02]  /*2c10*/  FSEL R114, R54, -INF , !P3 ;  /* 0xff80000036727808 */ /* 0x000fe40005800000 */
[----:B------:R-:W-:Y:S01]  /*2c20*/  ISETP.GE.AND P3, PT, R6, R10, PT ;  /* 0x0000000a0600720c */ /* 0x000fe20003f66270 */
[----:B------:R-:W-:Y:S01]  /*2c30*/  HMMA.16816.F32.BF16 R56, R16, R68, R168 ;  /* 0x000000441038723c */ /* 0x000fe200000418a8 */
[----:B------:R-:W-:Y:S02]  /*2c40*/  IADD3 R3, R0, 0x40, RZ ;  /* 0x0000004000037810 */ /* 0x000fe40007ffe0ff */
[----:B------:R-:W-:Y:S02]  /*2c50*/  FSEL R101, R52, -INF , !P6 ;  /* 0xff80000034657808 */ /* 0x000fe40007000000 */
[----:B------:R-:W-:-:S02]  /*2c60*/  FSEL R102, R53, -INF , !P2 ;  /* 0xff80000035667808 */ /* 0x000fc40005000000 */
[CC--:B------:R-:W-:Y:S02]  /*2c70*/  ISETP.GE.AND P6, PT, R2.reuse, R7.reuse, PT ;  /* 0x000000070200720c */ /* 0x0c0fe40003fc6270 */
[----:B------:R-:W-:Y:S02]  /*2c80*/  ISETP.GE.AND P2, PT, R2, R8, PT ;  /* 0x000000080200720c */ /* 0x000fe40003f46270 */
[----:B------:R-:W-:Y:S02]  /*2c90*/  FSEL R111, R55, -INF , !P3 ;  /* 0xff800000376f7808 */ /* 0x000fe40005800000 */
[----:B------:R-:W-:Y:S01]  /*2ca0*/  ISETP.GE.AND P3, PT, R3, R7, PT ;  /* 0x000000070300720c */ /* 0x000fe20003f66270 */
[----:B------:R-:W-:Y:S01]  /*2cb0*/  HMMA.16816.F32.BF16 R52, R20, R14, R136 ;  /* 0x0000000e1434723c */ /* 0x000fe20000041888 */
[----:B------:R-:W-:Y:S02]  /*2cc0*/  FSEL R66, R60, -INF , !P6 ;  /* 0xff8000003c427808 */ /* 0x000fe40007000000 */
[----:B------:R-:W-:-:S02]  /*2cd0*/  FSEL R87, R62, -INF , !P2 ;  /* 0xff8000003e577808 */ /* 0x000fc40005000000 */
[C---:B------:R-:W-:Y:S02]  /*2ce0*/  ISETP.GE.AND P2, PT, R3.reuse, R8, PT ;  /* 0x000000080300720c */ /* 0x040fe40003f46270 */
[C---:B------:R-:W-:Y:S02]  /*2cf0*/  ISETP.GE.AND P6, PT, R3.reuse, R9, PT ;  /* 0x000000090300720c */ /* 0x040fe40003fc6270 */
[----:B------:R-:W-:Y:S02]  /*2d00*/  FSEL R71, R32, -INF , !P3 ;  /* 0xff80000020477808 */ /* 0x000fe40005800000 */
[----:B------:R-:W-:Y:S02]  /*2d10*/  IADD3 R2, R0, 0x41, RZ ;  /* 0x0000004100027810 */ /* 0x000fe40007ffe0ff */
[----:B------:R-:W-:Y:S02]  /*2d20*/  ISETP.GE.AND P3, PT, R3, R10, PT ;  /* 0x0000000a0300720c */ /* 0x000fe40003f66270 */
[----:B------:R-:W-:-:S02]  /*2d30*/  FSEL R88, R34, -INF , !P2 ;  /* 0xff80000022587808 */ /* 0x000fc40005000000 */
[----:B------:R-:W-:Y:S02]  /*2d40*/  FSEL R116, R28, -INF , !P6 ;  /* 0xff8000001c747808 */ /* 0x000fe40007000000 */
[C---:B------:R-:W-:Y:S02]  /*2d50*/  ISETP.GE.AND P2, PT, R2.reuse, R7, PT ;  /* 0x000000070200720c */ /* 0x040fe40003f46270 */
[----:B------:R-:W-:Y:S02]  /*2d60*/  ISETP.GE.AND P6, PT, R2, R8, PT ;  /* 0x000000080200720c */ /* 0x000fe40003fc6270 */
[----:B------:R-:W-:Y:S02]  /*2d70*/  FSEL R128, R30, -INF , !P3 ;  /* 0xff8000001e807808 */ /* 0x000fe40005800000 */
[----:B------:R-:W-:Y:S02]  /*2d80*/  ISETP.GE.AND P3, PT, R2, R9, PT ;  /* 0x000000090200720c */ /* 0x000fe40003f66270 */
[----:B------:R-:W-:-:S02]  /*2d90*/  FSEL R70, R33, -INF , !P2 ;  /* 0xff80000021467808 */ /* 0x000fc40005000000 */
[----:B------:R-:W-:Y:S02]  /*2da0*/  FSEL R86, R35, -INF , !P6 ;  /* 0xff80000023567808 */ /* 0x000fe40007000000 */
[----:B------:R-:W-:Y:S01]  /*2db0*/  FSEL R115, R29, -INF , !P3 ;  /* 0xff8000001d737808 */ /* 0x000fe20005800000 */
[----:B------:R-:W-:Y:S01]  /*2dc0*/  HMMA.16816.F32.BF16 R32, R16, R12, R144 ;  /* 0x0000000c1020723c */ /* 0x000fe20000041890 */
[----:B------:R-:W-:Y:S01]  /*2dd0*/  ISETP.GE.AND P2, PT, R2, R10, PT ;  /* 0x0000000a0200720c */ /* 0x000fe20003f46270 */
[----:B------:R-:W2:Y:S01]  /*2de0*/  LDSM.16.M88.4 R12, [R209+0x1c00] ;  /* 0x001c0000d10c783b */ /* 0x000ea20000000200 */
[----:B------:R-:W-:Y:S01]  /*2df0*/  ISETP.GE.AND P6, PT, R6, R7, PT ;  /* 0x000000070600720c */ /* 0x000fe20003fc6270 */
[----:B------:R-:W-:-:S04]  /*2e00*/  DEPBAR.LE SB0, 0x0 ;  /* 0x000080000000791a */ /* 0x000fc80000000000 */
[----:B------:R-:W-:Y:S01]  /*2e10*/  BAR.SYNC.DEFER_BLOCKING 0x0 ;  /* 0x0000000000007b1d */ /* 0x000fe20000010000 */
[----:B------:R-:W-:Y:S02]  /*2e20*/  ISETP.GE.AND P3, PT, R6, R8, PT ;  /* 0x000000080600720c */ /* 0x000fe40003f66270 */
[C---:B------:R-:W-:Y:S02]  /*2e30*/  IADD3 R2, R0.reuse, 0x48, RZ ;  /* 0x0000004800027810 */ /* 0x040fe40007ffe0ff */
[----:B------:R-:W-:Y:S02]  /*2e40*/  IADD3 R6, R0, 0x49, RZ ;  /* 0x0000004900067810 */ /* 0x000fe40007ffe0ff */
[----:B------:R-:W-:Y:S02]  /*2e50*/  FSEL R119, R31, -INF , !P2 ;  /* 0xff8000001f777808 */ /* 0x000fe40005000000 */
[----:B------:R-:W-:Y:S01]  /*2e60*/  FSEL R85, R63, -INF , !P3 ;  /* 0xff8000003f557808 */ /* 0x000fe20005800000 */
[----:B-1----:R-:W-:Y:S01]  /*2e70*/  HMMA.16816.F32.BF16 R28, R16, R24, R160 ;  /* 0x00000018101c723c */ /* 0x002fe200000418a0 */
[----:B------:R-:W-:-:S02]  /*2e80*/  ISETP.GE.AND P3, PT, R2, R10, PT ;  /* 0x0000000a0200720c */ /* 0x000fc40003f66270 */
[-C--:B------:R-:W-:Y:S02]  /*2e90*/  ISETP.GE.AND P2, PT, R6, R9.reuse, PT ;  /* 0x000000090600720c */ /* 0x080fe40003f46270 */
[----:B------:R-:W-:Y:S02]  /*2ea0*/  FSEL R64, R61, -INF , !P6 ;  /* 0xff8000003d407808 */ /* 0x000fe40007000000 */
[----:B------:R-:W-:Y:S02]  /*2eb0*/  ISETP.GE.AND P6, PT, R2, R9, PT ;  /* 0x000000090200720c */ /* 0x000fe40003fc6270 */
[----:B------:R-:W-:Y:S02]  /*2ec0*/  FSEL R125, R46, -INF , !P3 ;  /* 0xff8000002e7d7808 */ /* 0x000fe40005800000 */
[----:B------:R-:W-:Y:S02]  /*2ed0*/  FSEL R109, R45, -INF , !P2 ;  /* 0xff8000002d6d7808 */ /* 0x000fe40005000000 */
[----:B------:R-:W-:-:S02]  /*2ee0*/  ISETP.GE.AND P3, PT, R6, R10, PT ;  /* 0x0000000a0600720c */ /* 0x000fc40003f66270 */
[----:B------:R-:W-:Y:S02]  /*2ef0*/  ISETP.GE.AND P2, PT, R2, R8, PT ;  /* 0x000000080200720c */ /* 0x000fe40003f46270 */
[----:B------:R-:W-:Y:S02]  /*2f00*/  IADD3 R3, R0, 0x50, RZ ;  /* 0x0000005000037810 */ /* 0x000fe40007ffe0ff */
[----:B------:R-:W-:Y:S02]  /*2f10*/  FSEL R108, R44, -INF , !P6 ;  /* 0xff8000002c6c7808 */ /* 0x000fe40007000000 */
[-C--:B------:R-:W-:Y:S02]  /*2f20*/  ISETP.GE.AND P6, PT, R2, R7.reuse, PT ;  /* 0x000000070200720c */ /* 0x080fe40003fc6270 */
[----:B------:R-:W-:Y:S02]  /*2f30*/  FSEL R124, R47, -INF , !P3 ;  /* 0xff8000002f7c7808 */ /* 0x000fe40005800000 */
[----:B------:R-:W-:Y:S01]  /*2f40*/  FSEL R83, R50, -INF , !P2 ;  /* 0xff80000032537808 */ /* 0x000fe20005000000 */
[----:B------:R-:W-:Y:S01]  /*2f50*/  HMMA.16816.F32.BF16 R44, R20, R24, R140 ;  /* 0x00000018142c723c */ /* 0x000fe2000004188c */
[----:B------:R-:W-:-:S02]  /*2f60*/  ISETP.GE.AND P3, PT, R3, R7, PT ;  /* 0x000000070300720c */ /* 0x000fc40003f66270 */
[C---:B------:R-:W-:Y:S02]  /*2f70*/  ISETP.GE.AND P2, PT, R3.reuse, R8, PT ;  /* 0x000000080300720c */ /* 0x040fe40003f46270 */
[----:B------:R-:W-:Y:S02]  /*2f80*/  IADD3 R2, R0, 0x51, RZ ;  /* 0x0000005100027810 */ /* 0x000fe40007ffe0ff */
[----:B------:R-:W-:Y:S02]  /*2f90*/  FSEL R62, R48, -INF , !P6 ;  /* 0xff800000303e7808 */ /* 0x000fe40007000000 */
[----:B------:R-:W-:Y:S02]  /*2fa0*/  ISETP.GE.AND P6, PT, R3, R9, PT ;  /* 0x000000090300720c */ /* 0x000fe40003fc6270 */
[----:B------:R-:W-:Y:S02]  /*2fb0*/  FSEL R65, R40, -INF , !P3 ;  /* 0xff80000028417808 */ /* 0x000fe40005800000 */
[----:B------:R-:W-:-:S02]  /*2fc0*/  FSEL R84, R42, -INF , !P2 ;  /* 0xff8000002a547808 */ /* 0x000fc40005000000 */
[----:B------:R-:W-:Y:S02]  /*2fd0*/  ISETP.GE.AND P3, PT, R3, R10, PT ;  /* 0x0000000a0300720c */ /* 0x000fe40003f66270 */
[----:B------:R-:W-:Y:S02]  /*2fe0*/  ISETP.GE.AND P2, PT, R2, R7, PT ;  /* 0x000000070200720c */ /* 0x000fe40003f46270 */
[----:B------:R-:W-:Y:S02]  /*2ff0*/  FSEL R127, R32, -INF , !P6 ;  /* 0xff800000207f7808 */ /* 0x000fe40007000000 */
[----:B------:R-:W-:Y:S02]  /*3000*/  ISETP.GE.AND P6, PT, R2, R8, PT ;  /* 0x000000080200720c */ /* 0x000fe40003fc6270 */
[----:B------:R-:W-:Y:S02]  /*3010*/  FSEL R145, R34, -INF , !P3 ;  /* 0xff80000022917808 */ /* 0x000fe40005800000 */
[----:B------:R-:W-:-:S02]  /*3020*/  FSEL R63, R41, -INF , !P2 ;  /* 0xff800000293f7808 */ /* 0x000fc40005000000 */
[C---:B------:R-:W-:Y:S02]  /*3030*/  ISETP.GE.AND P3, PT, R2.reuse, R9, PT ;  /* 0x000000090200720c */ /* 0x040fe40003f66270 */
[----:B------:R-:W-:Y:S02]  /*3040*/  ISETP.GE.AND P2, PT, R2, R10, PT ;  /* 0x0000000a0200720c */ /* 0x000fe40003f46270 */
[----:B------:R-:W-:Y:S02]  /*3050*/  IADD3 R2, R0, 0x58, RZ ;  /* 0x0000005800027810 */ /* 0x000fe40007ffe0ff */
[----:B------:R-:W-:Y:S02]  /*3060*/  FSEL R82, R43, -INF , !P6 ;  /* 0xff8000002b527808 */ /* 0x000fe40007000000 */
[----:B------:R-:W-:Y:S01]  /*3070*/  ISETP.GE.AND P6, PT, R6, R7, PT ;  /* 0x000000070600720c */ /* 0x000fe20003fc6270 */
[----:B--2---:R-:W-:Y:S01]  /*3080*/  HMMA.16816.F32.BF16 R40, R20, R12, R156 ;  /* 0x0000000c1428723c */ /* 0x004fe2000004189c */
[----:B------:R-:W-:-:S02]  /*3090*/  FSEL R126, R33, -INF , !P3 ;  /* 0xff800000217e7808 */ /* 0x000fc40005800000 */
[----:B------:R-:W-:Y:S02]  /*30a0*/  FSEL R133, R35, -INF , !P2 ;  /* 0xff80000023857808 */ /* 0x000fe40005000000 */
[----:B------:R-:W-:Y:S02]  /*30b0*/  ISETP.GE.AND P3, PT, R6, R8, PT ;  /* 0x000000080600720c */ /* 0x000fe40003f66270 */
[----:B------:R-:W-:Y:S01]  /*30c0*/  ISETP.GE.AND P2, PT, R2, R10, PT ;  /* 0x0000000a0200720c */ /* 0x000fe20003f46270 */
[----:B------:R-:W-:Y:S01]  /*30d0*/  HMMA.16816.F32.BF16 R32, R16, R26, R176 ;  /* 0x0000001a1020723c */ /* 0x000fe200000418b0 */
[----:B------:R-:W-:Y:S02]  /*30e0*/  IADD3 R6, R0, 0x59, RZ ;  /* 0x0000005900067810 */ /* 0x000fe40007ffe0ff */
[----:B------:R-:W-:Y:S02]  /*30f0*/  FSEL R61, R49, -INF , !P6 ;  /* 0xff800000313d7808 */ /* 0x000fe40007000000 */
[----:B------:R-:W-:-:S02]  /*3100*/  FSEL R81, R51, -INF , !P3 ;  /* 0xff80000033517808 */ /* 0x000fc40005800000 */
[-C--:B------:R-:W-:Y:S01]  /*3110*/  ISETP.GE.AND P6, PT, R2, R9.reuse, PT ;  /* 0x000000090200720c */ /* 0x080fe20003fc6270 */
[C---:B------:R-:W-:Y:S01]  /*3120*/  HMMA.16816.F32.BF16 R48, R20.reuse, R68, R164 ;  /* 0x000000441430723c */ /* 0x040fe200000418a4 */
[----:B------:R-:W-:Y:S02]  /*3130*/  FSEL R139, R38, -INF , !P2 ;  /* 0xff800000268b7808 */ /* 0x000fe40005000000 */
[C---:B------:R-:W-:Y:S02]  /*3140*/  ISETP.GE.AND P3, PT, R6.reuse, R9, PT ;  /* 0x000000090600720c */ /* 0x040fe40003f66270 */
[----:B------:R-:W-:Y:S02]  /*3150*/  ISETP.GE.AND P2, PT, R6, R10, PT ;  /* 0x0000000a0600720c */ /* 0x000fe40003f46270 */
[----:B------:R-:W-:Y:S01]  /*3160*/  IADD3 R3, R0, 0x60, RZ ;  /* 0x0000006000037810 */ /* 0x000fe20007ffe0ff */
[----:B------:R-:W-:Y:S01]  /*3170*/  HMMA.16816.F32.BF16 R24, R20, R26, R180 ;  /* 0x0000001a1418723c */ /* 0x000fe200000418b4 */
[----:B------:R-:W-:-:S02]  /*3180*/  FSEL R117, R36, -INF , !P6 ;  /* 0xff80000024757808 */ /* 0x000fc40007000000 */
[CC--:B------:R-:W-:Y:S02]  /*3190*/  ISETP.GE.AND P6, PT, R2.reuse, R7.reuse, PT ;  /* 0x000000070200720c */ /* 0x0c0fe40003fc6270 */
[----:B------:R-:W-:Y:S02]  /*31a0*/  FSEL R118, R37, -INF , !P3 ;  /* 0xff80000025767808 */ /* 0x000fe40005800000 */
[----:B------:R-:W-:Y:S01]  /*31b0*/  FSEL R135, R39, -INF , !P2 ;  /* 0xff80000027877808 */ /* 0x000fe20005000000 */
[----:B------:R-:W-:Y:S01]  /*31c0*/  HMMA.16816.F32.BF16 R20, R20, R14, R172 ;  /* 0x0000000e1414723c */ /* 0x000fe200000418ac */
[----:B------:R-:W-:Y:S02]  /*31d0*/  ISETP.GE.AND P3, PT, R2, R8, PT ;  /* 0x000000080200720c */ /* 0x000fe40003f66270 */
[----:B------:R-:W-:Y:S02]  /*31e0*/  ISETP.GE.AND P2, PT, R3, R7, PT ;  /* 0x000000070300720c */ /* 0x000fe40003f46270 */
[----:B------:R-:W-:-:S02]  /*31f0*/  FSEL R60, R52, -INF , !P6 ;  /* 0xff800000343c7808 */ /* 0x000fc40007000000 */
[----:B------:R-:W-:Y:S01]  /*3200*/  FSEL R54, R54, -INF , !P3 ;  /* 0xff80000036367808 */ /* 0x000fe20005800000 */
[C---:B------:R-:W-:Y:S01]  /*3210*/  HMMA.16816.F32.BF16 R36, R16.reuse, R12, R188 ;  /* 0x0000000c1024723c */ /* 0x040fe200000418bc */
[----:B------:R-:W-:Y:S02]  /*3220*/  FSEL R52, R44, -INF , !P2 ;  /* 0xff8000002c347808 */ /* 0x000fe40005000000 */
[C---:B------:R-:W-:Y:S02]  /*3230*/  ISETP.GE.AND P3, PT, R3.reuse, R8, PT ;  /* 0x000000080300720c */ /* 0x040fe40003f66270 */
[C---:B------:R-:W-:Y:S02]  /*3240*/  ISETP.GE.AND P2, PT, R3.reuse, R10, PT ;  /* 0x0000000a0300720c */ /* 0x040fe40003f46270 */
[----:B------:R-:W-:Y:S01]  /*3250*/  IADD3 R2, R0, 0x61, RZ ;  /* 0x0000006100027810 */ /* 0x000fe20007ffe0ff */
[----:B------:R-:W-:Y:S01]  /*3260*/  HMMA.16816.F32.BF16 R16, R16, R14, R196 ;  /* 0x0000000e1010723c */ /* 0x000fe200000418c4 */
[----:B------:R-:W-:-:S02]  /*3270*/  ISETP.GE.AND P6, PT, R3, R9, PT ;  /* 0x000000090300720c */ /* 0x000fc40003fc6270 */
[----:B------:R-:W-:Y:S02]  /*3280*/  FSEL R95, R46, -INF , !P3 ;  /* 0xff8000002e5f7808 */ /* 0x000fe40005800000 */
[----:B------:R-:W-:Y:S02]  /*3290*/  FSEL R159, R30, -INF , !P2 ;  /* 0xff8000001e9f7808 */ /* 0x000fe40005000000 */
[C---:B------:R-:W-:Y:S02]  /*32a0*/  ISETP.GE.AND P3, PT, R2.reuse, R7, PT ;  /* 0x000000070200720c */ /* 0x040fe40003f66270 */
[----:B------:R-:W-:Y:S02]  /*32b0*/  ISETP.GE.AND P2, PT, R2, R9, PT ;  /* 0x000000090200720c */ /* 0x000fe40003f46270 */
[----:B------:R-:W-:Y:S02]  /*32c0*/  FSEL R132, R28, -INF , !P6 ;  /* 0xff8000001c847808 */ /* 0x000fe40007000000 */
[----:B------:R-:W-:-:S02]  /*32d0*/  ISETP.GE.AND P6, PT, R2, R8, PT ;  /* 0x000000080200720c */ /* 0x000fc40003fc6270 */
[----:B------:R-:W-:Y:S02]  /*32e0*/  FSEL R45, R45, -INF , !P3 ;  /* 0xff8000002d2d7808 */ /* 0x000fe40005800000 */
[----:B------:R-:W-:Y:S02]  /*32f0*/  FSEL R131, R29, -INF , !P2 ;  /* 0xff8000001d837808 */ /* 0x000fe40005000000 */
[----:B------:R-:W-:Y:S02]  /*3300*/  ISETP.GE.AND P3, PT, R2, R10, PT ;  /* 0x0000000a0200720c */ /* 0x000fe40003f66270 */
[----:B------:R-:W-:Y:S02]  /*3310*/  ISETP.GE.AND P2, PT, R6, R8, PT ;  /* 0x000000080600720c */ /* 0x000fe40003f46270 */
[----:B------:R-:W-:Y:S02]  /*3320*/  IADD3 R2, R0, 0x68, RZ ;  /* 0x0000006800027810 */ /* 0x000fe40007ffe0ff */
[----:B------:R-:W-:-:S02]  /*3330*/  FSEL R98, R47, -INF , !P6 ;  /* 0xff8000002f627808 */ /* 0x000fc40007000000 */
[----:B------:R-:W-:Y:S02]  /*3340*/  ISETP.GE.AND P6, PT, R6, R7, PT ;  /* 0x000000070600720c */ /* 0x000fe40003fc6270 */
[----:B------:R-:W-:Y:S02]  /*3350*/  FSEL R68, R55, -INF , !P2 ;  /* 0xff80000037447808 */ /* 0x000fe40005000000 */
[----:B------:R-:W-:Y:S02]  /*3360*/  ISETP.GE.AND P2, PT, R2, R10, PT ;  /* 0x0000000a0200720c */ /* 0x000fe40003f46270 */
[----:B------:R-:W-:Y:S02]  /*3370*/  IADD3 R6, R0, 0x69, RZ ;  /* 0x0000006900067810 */ /* 0x000fe40007ffe0ff */
[----:B------:R-:W-:Y:S02]  /*3380*/  FSEL R44, R53, -INF , !P6 ;  /* 0xff800000352c7808 */ /* 0x000fe40007000000 */
[----:B------:R-:W-:-:S02]  /*3390*/  FSEL R158, R31, -INF , !P3 ;  /* 0xff8000001f9e7808 */ /* 0x000fc40005800000 */
[-C--:B------:R-:W-:Y:S02]  /*33a0*/  ISETP.GE.AND P6, PT, R2, R9.reuse, PT ;  /* 0x000000090200720c */ /* 0x080fe40003fc6270 */
[----:B------:R-:W-:Y:S02]  /*33b0*/  FSEL R166, R34, -INF , !P2 ;  /* 0xff80000022a67808 */ /* 0x000fe40005000000 */
[C---:B------:R-:W-:Y:S02]  /*33c0*/  ISETP.GE.AND P3, PT, R6.reuse, R9, PT ;  /* 0x000000090600720c */ /* 0x040fe40003f66270 */
[----:B------:R-:W-:Y:S02]  /*33d0*/  ISETP.GE.AND P2, PT, R6, R10, PT ;  /* 0x0000000a0600720c */ /* 0x000fe40003f46270 */
[----:B------:R-:W-:Y:S02]  /*33e0*/  IADD3 R3, R0, 0x70, RZ ;  /* 0x0000007000037810 */ /* 0x000fe40007ffe0ff */
[----:B------:R-:W-:-:S02]  /*33f0*/  FSEL R129, R32, -INF , !P6 ;  /* 0xff80000020817808 */ /* 0x000fc40007000000 */
[----:B------:R-:W-:Y:S02]  /*3400*/  FSEL R130, R33, -INF , !P3 ;  /* 0xff80000021827808 */ /* 0x000fe40005800000 */
[----:B------:R-:W-:Y:S02]  /*3410*/  FSEL R165, R35, -INF , !P2 ;  /* 0xff80000023a57808 */ /* 0x000fe40005000000 */
[----:B------:R-:W-:Y:S02]  /*3420*/  FSEL R32, R51, -INF , !P0 ;  /* 0xff80000033207808 */ /* 0x000fe40004000000 */
[CC--:B------:R-:W-:Y:S02]  /*3430*/  ISETP.GE.AND P6, PT, R2.reuse, R7.reuse, PT ;  /* 0x000000070200720c */ /* 0x0c0fe40003fc6270 */
[----:B------:R-:W-:Y:S02]  /*3440*/  ISETP.GE.AND P3, PT, R2, R8, PT ;  /* 0x000000080200720c */ /* 0x000fe40003f66270 */
[----:B------:R-:W-:-:S02]  /*3450*/  ISETP.GE.AND P2, PT, R3, R7, PT ;  /* 0x000000070300720c */ /* 0x000fc40003f46270 */
[----:B------:R-:W-:Y:S02]  /*3460*/  ISETP.GE.AND P0, PT, R3, R8, PT ;  /* 0x000000080300720c */ /* 0x000fe40003f06270 */
[----:B------:R-:W-:Y:S02]  /*3470*/  IADD3 R2, R0, 0x71, RZ ;  /* 0x0000007100027810 */ /* 0x000fe40007ffe0ff */
[----:B------:R-:W-:Y:S02]  /*3480*/  FSEL R29, R49, -INF , !P5 ;  /* 0xff800000311d7808 */ /* 0x000fe40006800000 */
[----:B------:R-:W-:Y:S02]  /*3490*/  FSEL R31, R40, -INF , !P2 ;  /* 0xff800000281f7808 */ /* 0x000fe40005000000 */
[----:B------:R-:W-:Y:S02]  /*34a0*/  FSEL R171, R42, -INF , !P0 ;  /* 0xff8000002aab7808 */ /* 0x000fe40004000000 */
[----:B------:R-:W-:-:S02]  /*34b0*/  ISETP.GE.AND P5, PT, R3, R9, PT ;  /* 0x000000090300720c */ /* 0x000fc40003fa6270 */
[----:B------:R-:W-:Y:S02]  /*34c0*/  ISETP.GE.AND P2, PT, R3, R10, PT ;  /* 0x0000000a0300720c */ /* 0x000fe40003f46270 */
[----:B------:R-:W-:Y:S02]  /*34d0*/  ISETP.GE.AND P0, PT, R2, R7, PT ;  /* 0x000000070200720c */ /* 0x000fe40003f06270 */
[----:B------:R-:W-:Y:S02]  /*34e0*/  FSEL R157, R36, -INF , !P5 ;  /* 0xff800000249d7808 */ /* 0x000fe40006800000 */
[----:B------:R-:W-:Y:S02]  /*34f0*/  FSEL R170, R38, -INF , !P2 ;  /* 0xff80000026aa7808 */ /* 0x000fe40005000000 */
[----:B------:R-:W-:Y:S02]  /*3500*/  FSEL R30, R41, -INF , !P0 ;  /* 0xff800000291e7808 */ /* 0x000fe40004000000 */
[----:B------:R-:W-:-:S02]  /*3510*/  ISETP.GE.AND P5, PT, R2, R8, PT ;  /* 0x000000080200720c */ /* 0x000fc40003fa6270 */
[CC--:B------:R-:W-:Y:S02]  /*3520*/  ISETP.GE.AND P2, PT, R2.reuse, R9.reuse, PT ;  /* 0x000000090200720c */ /* 0x0c0fe40003f46270 */
[----:B------:R-:W-:Y:S02]  /*3530*/  ISETP.GE.AND P0, PT, R2, R10, PT ;  /* 0x0000000a0200720c */ /* 0x000fe40003f06270 */
[----:B------:R-:W-:Y:S02]  /*3540*/  IADD3 R2, R0, 0x78, RZ ;  /* 0x0000007800027810 */ /* 0x000fe40007ffe0ff */
[----:B------:R-:W-:Y:S02]  /*3550*/  FSEL R59, R59, -INF , !P1 ;  /* 0xff8000003b3b7808 */ /* 0x000fe40004800000 */
[----:B------:R-:W-:Y:S02]  /*3560*/  ISETP.GE.AND P1, PT, R2, R9, PT ;  /* 0x000000090200720c */ /* 0x000fe40003f26270 */
[----:B------:R-:W-:-:S02]  /*3570*/  FSEL R168, R39, -INF , !P0 ;  /* 0xff80000027a87808 */ /* 0x000fc40004000000 */
[----:B------:R-:W-:Y:S02]  /*3580*/  FSEL R144, R16, -INF , !P1 ;  /* 0xff80000010907808 */ /* 0x000fe40004800000 */
[C---:B------:R-:W-:Y:S02]  /*3590*/  ISETP.GE.AND P1, PT, R0.reuse, R9, PT ;  /* 0x000000090000720c */ /* 0x040fe40003f26270 */
[----:B------:R-:W-:Y:S02]  /*35a0*/  ISETP.GE.AND P0, PT, R0, R7, PT ;  /* 0x000000070000720c */ /* 0x000fe40003f06270 */
[----:B------:R-:W-:Y:S02]  /*35b0*/  FSEL R56, R56, -INF , !P1 ;  /* 0xff80000038387808 */ /* 0x000fe40004800000 */
[----:B------:R-:W-:Y:S02]  /*35c0*/  FSEL R28, R48, -INF , !P0 ;  /* 0xff800000301c7808 */ /* 0x000fe40004000000 */
[----:B------:R-:W-:-:S02]  /*35d0*/  ISETP.GE.AND P1, PT, R2, R8, PT ;  /* 0x000000080200720c */ /* 0x000fc40003f26270 */
[----:B------:R-:W-:Y:S02]  /*35e0*/  ISETP.GE.AND P0, PT, R2, R10, PT ;  /* 0x0000000a0200720c */ /* 0x000fe40003f06270 */
[----:B------:R-:W-:Y:S02]  /*35f0*/  FSEL R147, R22, -INF , !P1 ;  /* 0xff80000016937808 */ /* 0x000fe40004800000 */
[----:B------:R-:W-:Y:S02]  /*3600*/  FSEL R57, R57, -INF , !P4 ;  /* 0xff80000039397808 */ /* 0x000fe40006000000 */
[----:B------:R-:W-:Y:S02]  /*3610*/  FSEL R167, R18, -INF , !P0 ;  /* 0xff80000012a77808 */ /* 0x000fe40004000000 */
[----:B------:R-:W-:Y:S02]  /*3620*/  ISETP.GE.AND P1, PT, R244, 0x2, PT ;  /* 0x00000002f400780c */ /* 0x000fe40003f26270 */
[----:B------:R-:W-:-:S02]  /*3630*/  ISETP.GE.AND P4, PT, R0, R8, PT ;  /* 0x000000080000720c */ /* 0x000fc40003f86270 */
[C---:B------:R-:W-:Y:S02]  /*3640*/  ISETP.GE.AND P0, PT, R0.reuse, R10, PT ;  /* 0x0000000a0000720c */ /* 0x040fe40003f06270 */
[----:B------:R-:W-:Y:S02]  /*3650*/  IADD3 R0, R0, 0x79, RZ ;  /* 0x0000007900007810 */ /* 0x000fe40007ffe0ff */
[----:B------:R-:W-:Y:S02]  /*3660*/  FSEL R24, R24, -INF , !P6 ;  /* 0xff80000018187808 */ /* 0x000fe40007000000 */
[----:B------:R-:W-:Y:S02]  /*3670*/  ISETP.GE.AND P6, PT, R0, R9, PT ;  /* 0x000000090000720c */ /* 0x000fe40003fc6270 */
[----:B------:R-:W-:Y:S02]  /*3680*/  FSEL R169, R43, -INF , !P5 ;  /* 0xff8000002ba97808 */ /* 0x000fe40006800000 */
[----:B------:R-:W-:-:S02]  /*3690*/  FSEL R156, R37, -INF , !P2 ;  /* 0xff800000259c7808 */ /* 0x000fc40005000000 */
[----:B------:R-:W-:Y:S02]  /*36a0*/  FSEL R50, R50, -INF , !P4 ;  /* 0xff80000032327808 */ /* 0x000fe40006000000 */
[----:B------:R-:W-:Y:S02]  /*36b0*/  FSEL R58, R58, -INF , !P0 ;  /* 0xff8000003a3a7808 */ /* 0x000fe40004000000 */
[----:B------:R-:W-:Y:S02]  /*36c0*/  FSEL R99, R26, -INF , !P3 ;  /* 0xff8000001a637808 */ /* 0x000fe40005800000 */
[----:B------:R-:W-:Y:S02]  /*36d0*/  FSEL R134, R17, -INF , !P6 ;  /* 0xff80000011867808 */ /* 0x000fe40007000000 */
[C---:B------:R-:W-:Y:S02]  /*36e0*/  ISETP.GE.AND P5, PT, R6.reuse, R7, PT ;  /* 0x000000070600720c */ /* 0x040fe40003fa6270 */
[----:B------:R-:W-:-:S02]  /*36f0*/  ISETP.GE.AND P2, PT, R6, R8, PT ;  /* 0x000000080600720c */ /* 0x000fc40003f46270 */
[-C--:B------:R-:W-:Y:S02]  /*3700*/  ISETP.GE.AND P4, PT, R2, R7.reuse, PT ;  /* 0x000000070200720c */ /* 0x080fe40003f86270 */
[C---:B------:R-:W-:Y:S02]  /*3710*/  ISETP.GE.AND P0, PT, R0.reuse, R7, PT ;  /* 0x000000070000720c */ /* 0x040fe40003f06270 */
[C---:B------:R-:W-:Y:S02]  /*3720*/  ISETP.GE.AND P3, PT, R0.reuse, R10, PT ;  /* 0x0000000a0000720c */ /* 0x040fe40003f66270 */
[----:B------:R-:W-:Y:S02]  /*3730*/  ISETP.GE.AND P6, PT, R0, R8, PT ;  /* 0x000000080000720c */ /* 0x000fe40003fc6270 */
[----:B------:R-:W-:Y:S02]  /*3740*/  FSEL R164, R19, -INF , !P3 ;  /* 0xff80000013a47808 */ /* 0x000fe40005800000 */
[----:B------:R-:W-:-:S02]  /*3750*/  FSEL R25, R25, -INF , !P5 ;  /* 0xff80000019197808 */ /* 0x000fc40006800000 */
[----:B------:R-:W-:Y:S02]  /*3760*/  FSEL R100, R27, -INF , !P2 ;  /* 0xff8000001b647808 */ /* 0x000fe40005000000 */
[----:B------:R-:W-:Y:S02]  /*3770*/  FSEL R20, R20, -INF , !P4 ;  /* 0xff80000014147808 */ /* 0x000fe40006000000 */
[----:B------:R-:W-:Y:S02]  /*3780*/  FSEL R21, R21, -INF , !P0 ;  /* 0xff80000015157808 */ /* 0x000fe40004000000 */
[----:B------:R-:W-:Y:S01]  /*3790*/  FSEL R146, R23, -INF , !P6 ;  /* 0xff80000017927808 */ /* 0x000fe20007000000 */
[----:B------:R-:W-:Y:S05]  /*37a0*/  @!P1 BRA `(.L_x_68) ;  /* 0x0000033000009947 */ /* 0x000fea0003800000 */
[----:B------:R-:W-:Y:S01]  /*37b0*/  IMAD.MOV.U32 R22, RZ, RZ, c[0x0][0x19c] ;  /* 0x00006700ff167624 */ /* 0x000fe200078e00ff */
[----:B------:R-:W-:Y:S01]  /*37c0*/  ISETP.GE.AND P0, PT, R246, c[0x0][0x220], PT ;  /* 0x00008800f6007a0c */ /* 0x000fe20003f06270 */
[----:B------:R-:W-:Y:S01]  /*37d0*/  BSSY B0, `(.L_x_69) ;  /* 0x000002f000007945 */ /* 0x000fe20003800000 */
[----:B------:R-:W-:-:S02]  /*37e0*/  IADD3 R12, R244, -0x2, RZ ;  /* 0xfffffffef40c7810 */ /* 0x000fc40007ffe0ff */
[----:B------:R-:W-:Y:S02]  /*37f0*/  SHF.L.U64.HI R2, R205, 0x7, R22 ;  /* 0x00000007cd027819 */ /* 0x000fe40000010216 */
[----:B------:R-:W-:-:S03]  /*3800*/  SHF.R.S32.HI R0, RZ, 0x1f, R12 ;  /* 0x0000001fff007819 */ /* 0x000fc6000001140c */
[----:B------:R-:W-:Y:S02]  /*3810*/  IMAD R2, R2, R12, RZ ;  /* 0x0000000c02027224 */ /* 0x000fe400078e02ff */
[-C--:B------:R-:W-:Y:S02]  /*3820*/  IMAD.WIDE.U32 R12, R12, R206.reuse, R224 ;  /* 0x000000ce0c0c7225 */ /* 0x080fe400078e00e0 */
[----:B------:R1:W-:Y:S02]  /*3830*/  @P0 STS [R217+0x2000], RZ ;  /* 0x002000ffd9000388 */ /* 0x0003e40000000800 */
[----:B------:R-:W-:Y:S01]  /*3840*/  IMAD R2, R0, R206, R2 ;  /* 0x000000ce00027224 */ /* 0x000fe200078e0202 */
[-C--:B------:R-:W-:Y:S01]  /*3850*/  @!P0 IADD3 R0, P2, R222, R12.reuse, RZ ;  /* 0x0000000cde008210 */ /* 0x080fe20007f5e0ff */
[----:B------:R1:W-:Y:S01]  /*3860*/  @P0 STS [R217+0x2004], RZ ;  /* 0x002004ffd9000388 */ /* 0x0003e20000000800 */
[----:B------:R-:W-:Y:S01]  /*3870*/  @!P0 LEA R6, P3, R205, R12, 0x6 ;  /* 0x0000000ccd068211 */ /* 0x000fe200078630ff */
[----:B------:R-:W-:Y:S01]  /*3880*/  IMAD.IADD R3, R13, 0x1, R2 ;  /* 0x000000010d037824 */ /* 0x000fe200078e0202 */
[----:B------:R-:W-:Y:S01]  /*3890*/  @!P0 LEA R18, P5, R12, c[0x0][0x168], 0x1 ;  /* 0x00005a000c128a11 */ /* 0x000fe200078a08ff */
[----:B------:R1:W-:Y:S01]  /*38a0*/  @P0 STS.64 [R217+0x2008], RZ ;  /* 0x002008ffd9000388 */ /* 0x0003e20000000a00 */
[----:B------:R-:W-:Y:S01]  /*38b0*/  @!P0 LEA R16, P4, R0, c[0x0][0x168], 0x1 ;  /* 0x00005a0000108a11 */ /* 0x000fe200078808ff */
[----:B------:R-:W-:Y:S01]  /*38c0*/  @!P0 IMAD.X R11, R221, 0x1, R3, P2 ;  /* 0x00000001dd0b8824 */ /* 0x000fe200010e0603 */
[----:B------:R-:W-:-:S02]  /*38d0*/  @!P0 LEA R14, P2, R6, c[0x0][0x168], 0x1 ;  /* 0x00005a00060e8a11 */ /* 0x000fc400078408ff */
[----:B------:R-:W-:Y:S02]  /*38e0*/  @!P0 LEA.HI.X R15, R205, R3, R22, 0x6, P3 ;  /* 0x00000003cd0f8211 */ /* 0x000fe400018f3416 */
[----:B------:R-:W-:Y:S02]  /*38f0*/  @!P0 LEA.HI.X R19, R12, c[0x0][0x16c], R3, 0x1, P5 ;  /* 0x00005b000c138a11 */ /* 0x000fe400028f0c03 */
[----:B------:R-:W-:Y:S02]  /*3900*/  @!P0 LEA.HI.X R17, R0, c[0x0][0x16c], R11, 0x1, P4 ;  /* 0x00005b0000118a11 */ /* 0x000fe400020f0c0b */
[----:B------:R-:W-:Y:S01]  /*3910*/  @!P0 LEA.HI.X R15, R6, c[0x0][0x16c], R15, 0x1, P2 ;  /* 0x00005b00060f8a11 */ /* 0x000fe200010f0c0f */
[----:B------:R-:W-:Y:S01]  /*3920*/  @!PT LDS RZ, [RZ] ;  /* 0x00000000fffff984 */ /* 0x000fe20000000800 */
[----:B------:R-:W-:Y:S01]  /*3930*/  @!PT LDS RZ, [RZ] ;  /* 0x00000000fffff984 */ /* 0x000fe20000000800 */
[----:B------:R-:W-:Y:S01]  /*3940*/  @!PT LDS RZ, [RZ] ;  /* 0x00000000fffff984 */ /* 0x000fe20000000800 */
[----:B------:R1:W-:Y:S04]  /*3950*/  @!P0 LDGSTS.E.BYPASS.LTC128B.128 [R217+0x2000], [R18.64] ;  /* 0x0200000012d98fae */ /* 0x0003e8000b901d48 */
[----:B------:R1:W-:Y:S04]  /*3960*/  @P0 STS.128 [R217+0x2800], RZ ;  /* 0x002800ffd9000388 */ /* 0x0003e80000000c00 */
        /* <DEDUP_REMOVED lines=9> */
[----:B------:R1:W-:Y:S01]  /*3a00*/  @P0 STS.128 [R217+0x3800], RZ ;  /* 0x003800ffd9000388 */ /* 0x0003e20000000c00 */
[----:B------:R-:W-:Y:S05]  /*3a10*/  @P0 BRA `(.L_x_70) ;  /* 0x000000a000000947 */ /* 0x000fea0003800000 */
[----:B------:R-:W-:Y:S01]  /*3a20*/  MOV R2, R12 ;  /* 0x0000000c00027202 */ /* 0x000fe20000000f00 */
[----:B------:R-:W-:-:S04]  /*3a30*/  IMAD R0, R22, 0x60, RZ ;  /* 0x0000006016007824 */ /* 0x000fc800078e02ff */
[----:B------:R-:W-:-:S05]  /*3a40*/  IMAD.WIDE.U32 R12, R205, 0x60, R2 ;  /* 0x00000060cd0c7825 */ /* 0x000fca00078e0002 */
[----:B------:R-:W-:Y:S02]  /*3a50*/  IADD3 R0, R0, R13, RZ ;  /* 0x0000000d00007210 */ /* 0x000fe40007ffe0ff */
[----:B------:R-:W-:-:S04]  /*3a60*/  LEA R2, P0, R12, c[0x0][0x168], 0x1 ;  /* 0x00005a000c027a11 */ /* 0x000fc800078008ff */
[----:B------:R-:W-:-:S05]  /*3a70*/  LEA.HI.X R3, R12, c[0x0][0x16c], R0, 0x1, P0 ;  /* 0x00005b000c037a11 */ /* 0x000fca00000f0c00 */
[----:B------:R-:W-:Y:S01]  /*3a80*/  @!PT LDS RZ, [RZ] ;  /* 0x00000000fffff984 */ /* 0x000fe20000000800 */
[----:B------:R-:W-:Y:S01]  /*3a90*/  @!PT LDS RZ, [RZ] ;  /* 0x00000000fffff984 */ /* 0x000fe20000000800 */
[----:B------:R-:W-:Y:S01]  /*3aa0*/  @!PT LDS RZ, [RZ] ;  /* 0x00000000fffff984 */ /* 0x000fe20000000800 */
[----:B------:R2:W-:Y:S04]  /*3ab0*/  LDGSTS.E.BYPASS.LTC128B.128 [R217+0x3800], [R2.64] ;  /* 0x0380000002d97fae */ /* 0x0005e8000b901d48 */
.L_x_70:
[----:B------:R-:W-:Y:S05]  /*3ac0*/  BSYNC B0 ;  /* 0x0000000000007941 */ /* 0x000fea0003800000 */
.L_x_69:
[----:B------:R-:W0:Y:S02]  /*3ad0*/  LDGDEPBAR ;  /* 0x00000000000079af */ /* 0x000e240000000000 */
.L_x_68:
        /* <DEDUP_REMOVED lines=63> */
[----:B------:R-:W3:Y:S01]  /*3ed0*/  SHFL.BFLY PT, R0, R138, 0x2, 0x1f ;  /* 0x0c401f008a007f89 */ /* 0x000ee200000e0000 */
[----:B------:R-:W-:-:S03]  /*3ee0*/  SHF.L.U32 R205, R5, 0x1, RZ ;  /* 0x0000000105cd7819 */ /* 0x000fc600000006ff */
[----:B--2---:R-:W2:Y:S01]  /*3ef0*/  SHFL.BFLY PT, R3, R137, 0x2, 0x1f ;  /* 0x0c401f0089037f89 */ /* 0x004ea200000e0000 */
[----:B------:R-:W-:Y:S02]  /*3f00*/  LEA R206, R4, R205, 0x1 ;  /* 0x000000cd04ce7211 */ /* 0x000fe400078e08ff */
[----:B---3--:R-:W-:Y:S02]  /*3f10*/  FMNMX.FTZ R138, R138, R0, !PT ;  /* 0x000000008a8a7209 */ /* 0x008fe40007810000 */
[----:B--2---:R-:W-:-:S03]  /*3f20*/  FMNMX.FTZ R137, R137, R3, !PT ;  /* 0x0000000389897209 */ /* 0x004fc60007810000 */
[----:B------:R-:W2:Y:S04]  /*3f30*/  SHFL.BFLY PT, R0, R138, 0x1, 0x1f ;  /* 0x0c201f008a007f89 */ /* 0x000ea800000e0000 */
[----:B------:R-:W3:Y:S01]  /*3f40*/  SHFL.BFLY PT, R6, R137, 0x1, 0x1f ;  /* 0x0c201f0089067f89 */ /* 0x000ee200000e0000 */
[----:B--2---:R-:W-:-:S04]  /*3f50*/  FMNMX.FTZ R138, R138, R0, !PT ;  /* 0x000000008a8a7209 */ /* 0x004fc80007810000 */
[C---:B------:R-:W-:Y:S01]  /*3f60*/  FSETP.NEU.FTZ.AND P0, PT, R138.reuse, -INF , PT ;  /* 0xff8000008a00780b */ /* 0x040fe20003f1d000 */
[----:B------:R-:W-:Y:S01]  /*3f70*/  FMUL.FTZ R0, R138, c[0x0][0x23c] ;  /* 0x00008f008a007a20 */ /* 0x000fe20000410000 */
[----:B---3--:R-:W-:-:S04]  /*3f80*/  FMNMX.FTZ R137, R137, R6, !PT ;  /* 0x0000000689897209 */ /* 0x008fc80007810000 */
[----:B------:R-:W-:Y:S01]  /*3f90*/  FSEL R0, R0, RZ, P0 ;  /* 0x000000ff00007208 */ /* 0x000fe20000000000 */
[C---:B------:R-:W-:Y:S01]  /*3fa0*/  FMUL.FTZ R6, R137.reuse, c[0x0][0x23c] ;  /* 0x00008f0089067a20 */ /* 0x040fe20000410000 */
[----:B------:R-:W-:-:S03]  /*3fb0*/  FSETP.NEU.FTZ.AND P0, PT, R137, -INF , PT ;  /* 0xff8000008900780b */ /* 0x000fc60003f1d000 */
[--C-:B------:R-:W-:Y:S01]  /*3fc0*/  FFMA.FTZ R2, R28, c[0x0][0x23c], -R0.reuse ;  /* 0x00008f001c027a23 */ /* 0x100fe20000010800 */
[----:B------:R-:W-:Y:S01]  /*3fd0*/  FSEL R6, R6, RZ, P0 ;  /* 0x000000ff06067208 */ /* 0x000fe20000000000 */
[----:B------:R-:W-:Y:S02]  /*3fe0*/  FFMA.FTZ R3, R31, c[0x0][0x23c], -R0 ;  /* 0x00008f001f037a23 */ /* 0x000fe40000010800 */
[----:B------:R2:W-:Y:S02]  /*3ff0*/  MUFU.EX2 R237, R2 ;  /* 0x0000000200ed7308 */ /* 0x0005e40000000800 */
[----:B------:R-:W-:-:S06]  /*4000*/  FFMA.FTZ R5, R171, c[0x0][0x23c], -R6 ;  /* 0x00008f00ab057a23 */ /* 0x000fcc0000010806 */
[----:B-1----:R1:W-:Y:S01]  /*4010*/  MUFU.EX2 R14, R3 ;  /* 0x00000003000e7308 */ /* 0x0023e20000000800 */
[----:B--2---:R-:W-:-:S07]  /*4020*/  FFMA.FTZ R2, R29, c[0x0][0x23c], -R0 ;  /* 0x00008f001d027a23 */ /* 0x004fce0000010800 */
[----:B------:R2:W-:Y:S01]  /*4030*/  MUFU.EX2 R236, R2 ;  /* 0x0000000200ec7308 */ /* 0x0005e20000000800 */
[--C-:B-1----:R-:W-:Y:S02]  /*4040*/  FFMA.FTZ R3, R30, c[0x0][0x23c], -R0.reuse ;  /* 0x00008f001e037a23 */ /* 0x102fe40000010800 */
[----:B------:R-:W-:Y:S05]  /*4050*/  LDSM.16.MT88.4 R28, [R206+0x4400] ;  /* 0x00440000ce1c783b */ /* 0x000fea0000004200 */
[----:B------:R-:W-:Y:S01]  /*4060*/  MUFU.EX2 R15, R3 ;  /* 0x00000003000f7308 */ /* 0x000fe20000000800 */
[----:B--2---:R-:W-:-:S07]  /*4070*/  FFMA.FTZ R2, R121, c[0x0][0x23c], -R0 ;  /* 0x00008f0079027a23 */ /* 0x004fce0000010800 */
        /* <DEDUP_REMOVED lines=50> */
[----:B------:R-:W-:Y:S04]  /*43a0*/  LDSM.16.MT88.4 R24, [R205+0x4000] ;  /* 0x00400000cd18783b */ /* 0x000fe80000004200 */
[----:B------:R1:W-:Y:S02]  /*43b0*/  MUFU.EX2 R13, R2 ;  /* 0x00000002000d7308 */ /* 0x0003e40000000800 */
[----:B-1----:R-:W-:-:S04]  /*43c0*/  FMNMX.FTZ R2, R56, R57, !PT ;  /* 0x0000003938027209 */ /* 0x002fc80007810000 */
        /* <DEDUP_REMOVED lines=8> */
[----:B------:R-:W-:Y:S02]  /*4450*/  LDSM.16.MT88.4 R20, [R206+0x4000] ;  /* 0x00400000ce14783b */ /* 0x000fe40000004200 */
[----:B------:R-:W-:-:S04]  /*4460*/  FMNMX.FTZ R3, R184, R3, !PT ;  /* 0x00000003b8037209 */ /* 0x000fc80007810000 */
[----:B------:R-:W-:Y:S01]  /*4470*/  FMNMX.FTZ R3, R218, R3, !PT ;  /* 0x00000003da037209 */ /* 0x000fe20007810000 */
[----:B------:R2:W3:Y:S03]  /*4480*/  MUFU.EX2 R19, R0 ;  /* 0x0000000000137308 */ /* 0x0004e60000000800 */
        /* <DEDUP_REMOVED lines=19> */
[----:B------:R-:W-:Y:S01]  /*45c0*/  FMNMX.FTZ R136, R108, R136, !PT ;  /* 0x000000886c887209 */ /* 0x000fe20007810000 */
[----:B------:R-:W-:Y:S01]  /*45d0*/  LDSM.16.MT88.4 R32, [R205+0x4400] ;  /* 0x00440000cd20783b */ /* 0x000fe20000004200 */
        /* <DEDUP_REMOVED lines=31> */
[----:B------:R-:W-:-:S03]  /*47d0*/  FMNMX.FTZ R0, R139, R0, !PT ;  /* 0x000000008b007209 */ /* 0x000fc60007810000 */
[----:B------:R-:W4:Y:S01]  /*47e0*/  SHFL.BFLY PT, R11, R136, 0x2, 0x1f ;  /* 0x0c401f00880b7f89 */ /* 0x000f2200000e0000 */
[----:B------:R-:W-:Y:S01]  /*47f0*/  FMNMX.FTZ R0, R135, R0, !PT ;  /* 0x0000000087007209 */ /* 0x000fe20007810000 */
[----:B-1----:R-:W-:-:S03]  /*4800*/  FFMA.FTZ R2, R154, c[0x0][0x23c], -R6 ;  /* 0x00008f009a027a23 */ /* 0x002fc60000010806 */
[----:B------:R-:W-:Y:S01]  /*4810*/  FMNMX.FTZ R0, R159, R0, !PT ;  /* 0x000000009f007209 */ /* 0x000fe20007810000 */
[----:B------:R1:W-:Y:S02]  /*4820*/  MUFU.EX2 R191, R2 ;  /* 0x0000000200bf7308 */ /* 0x0003e40000000800 */
[----:B-1----:R-:W-:Y:S01]  /*4830*/  FFMA.FTZ R2, R153, c[0x0][0x23c], -R6 ;  /* 0x00008f0099027a23 */ /* 0x002fe20000010806 */
[----:B----4-:R-:W-:-:S05]  /*4840*/  FMNMX.FTZ R136, R136, R11, !PT ;  /* 0x0000000b88887209 */ /* 0x010fca0007810000 */
[----:B------:R1:W-:Y:S01]  /*4850*/  MUFU.EX2 R197, R2 ;  /* 0x0000000200c57308 */ /* 0x0003e20000000800 */
[----:B------:R-:W4:Y:S01]  /*4860*/  SHFL.BFLY PT, R11, R136, 0x1, 0x1f ;  /* 0x0c201f00880b7f89 */ /* 0x000f2200000e0000 */
[----:B-1----:R-:W-:-:S06]  /*4870*/  FFMA.FTZ R2, R96, c[0x0][0x23c], -R6 ;  /* 0x00008f0060027a23 */ /* 0x002fcc0000010806 */
[----:B------:R1:W-:Y:S01]  /*4880*/  MUFU.EX2 R226, R2 ;  /* 0x0000000200e27308 */ /* 0x0003e20000000800 */
[----:B----4-:R-:W-:-:S04]  /*4890*/  FMNMX.FTZ R136, R136, R11, !PT ;  /* 0x0000000b88887209 */ /* 0x010fc80007810000 */
        /* <DEDUP_REMOVED lines=23> */
[----:B----4-:R-:W-:-:S06]  /*4a10*/  FFMA.FTZ R2, R87, c[0x0][0x23c], -R6 ;  /* 0x00008f0057027a23 */ /* 0x010fcc0000010806 */
[----:B------:R4:W-:Y:S01]  /*4a20*/  MUFU.EX2 R223, R2 ;  /* 0x0000000200df7308 */ /* 0x0009e20000000800 */
[----:B-1----:R-:W-:Y:S01]  /*4a30*/  FMNMX.FTZ R0, R0, R3, !PT ;  /* 0x0000000300007209 */ /* 0x002fe20007810000 */
[----:B------:R-:W-:-:S04]  /*4a40*/  FFMA.FTZ R3, R82, c[0x0][0x23c], -R6 ;  /* 0x00008f0052037a23 */ /* 0x000fc80000010806 */
[----:B------:R-:W1:Y:S02]  /*4a50*/  SHFL.BFLY PT, R12, R0, 0x1, 0x1f ;  /* 0x0c201f00000c7f89 */ /* 0x000e6400000e0000 */
[----:B------:R5:W-:Y:S01]  /*4a60*/  MUFU.EX2 R234, R3 ;  /* 0x0000000300ea7308 */ /* 0x000be20000000800 */
[----:B----4-:R-:W-:-:S07]  /*4a70*/  FFMA.FTZ R2, R85, c[0x0][0x23c], -R6 ;  /* 0x00008f0055027a23 */ /* 0x010fce0000010806 */
[----:B------:R4:W-:Y:S01]  /*4a80*/  MUFU.EX2 R222, R2 ;  /* 0x0000000200de7308 */ /* 0x0009e20000000800 */
[----:B-----5:R-:W-:-:S07]  /*4a90*/  FFMA.FTZ R3, R54, c[0x0][0x23c], -R6 ;  /* 0x00008f0036037a23 */ /* 0x020fce0000010806 */
[----:B------:R-:W-:Y:S01]  /*4aa0*/  MUFU.EX2 R235, R3 ;  /* 0x0000000300eb7308 */ /* 0x000fe20000000800 */
[----:B----4-:R-:W-:-:S07]  /*4ab0*/  FFMA.FTZ R2, R88, c[0x0][0x23c], -R6 ;  /* 0x00008f0058027a23 */ /* 0x010fce0000010806 */
[----:B------:R4:W-:Y:S02]  /*4ac0*/  MUFU.EX2 R227, R2 ;  /* 0x0000000200e37308 */ /* 0x0009e40000000800 */
[----:B----4-:R-:W-:-:S06]  /*4ad0*/  FFMA.FTZ R2, R86, c[0x0][0x23c], -R6 ;  /* 0x00008f0056027a23 */ /* 0x010fcc0000010806 */
[----:B------:R4:W-:Y:S02]  /*4ae0*/  MUFU.EX2 R230, R2 ;  /* 0x0000000200e67308 */ /* 0x0009e40000000800 */
[----:B----4-:R-:W-:-:S06]  /*4af0*/  FFMA.FTZ R2, R83, c[0x0][0x23c], -R6 ;  /* 0x00008f0053027a23 */ /* 0x010fcc0000010806 */
[----:B------:R4:W-:Y:S02]  /*4b00*/  MUFU.EX2 R233, R2 ;  /* 0x0000000200e97308 */ /* 0x0009e40000000800 */
[----:B----4-:R-:W-:-:S06]  /*4b10*/  FFMA.FTZ R2, R81, c[0x0][0x23c], -R6 ;  /* 0x00008f0051027a23 */ /* 0x010fcc0000010806 */
[----:B------:R4:W-:Y:S02]  /*4b20*/  MUFU.EX2 R232, R2 ;  /* 0x0000000200e87308 */ /* 0x0009e40000000800 */
[----:B----4-:R-:W-:-:S06]  /*4b30*/  FFMA.FTZ R2, R84, c[0x0][0x23c], -R6 ;  /* 0x00008f0054027a23 */ /* 0x010fcc0000010806 */
[----:B------:R4:W-:Y:S02]  /*4b40*/  MUFU.EX2 R231, R2 ;  /* 0x0000000200e77308 */ /* 0x0009e40000000800 */
[----:B----4-:R-:W-:-:S05]  /*4b50*/  FMUL.FTZ R2, R136, c[0x0][0x23c] ;  /* 0x00008f0088027a20 */ /* 0x010fca0000410000 */
[----:B------:R-:W-:-:S05]  /*4b60*/  FSEL R2, R2, RZ, P0 ;  /* 0x000000ff02027208 */ /* 0x000fca0000000000 */
[--C-:B------:R-:W-:Y:S02]  /*4b70*/  FFMA.FTZ R3, R56, c[0x0][0x23c], -R2.reuse ;  /* 0x00008f0038037a23 */ /* 0x100fe40000010802 */
[----:B------:R-:W-:Y:S01]  /*4b80*/  FFMA.FTZ R11, R187, c[0x0][0x23c], -R2 ;  /* 0x00008f00bb0b7a23 */ /* 0x000fe20000010802 */
[----:B---3--:R-:W-:Y:S01]  /*4b90*/  MOV R187, R19 ;  /* 0x0000001300bb7202 */ /* 0x008fe20000000f00 */
[----:B------:R1:W-:Y:S01]  /*4ba0*/  MUFU.EX2 R123, R3 ;  /* 0x00000003007b7308 */ /* 0x0003e20000000800 */
[----:B--2---:R-:W-:-:S07]  /*4bb0*/  F2FP.BF16.PACK_AB R19, R196, R189 ;  /* 0x000000bdc413723e */ /* 0x004fce00000010ff */
[----:B------:R2:W-:Y:S01]  /*4bc0*/  MUFU.EX2 R121, R11 ;  /* 0x0000000b00797308 */ /* 0x0005e20000000800 */
[----:B-1----:R-:W-:Y:S01]  /*4bd0*/  FMNMX.FTZ R3, R0, R12, !PT ;  /* 0x0000000c00037209 */ /* 0x002fe20007810000 */
[----:B------:R-:W-:-:S03]  /*4be0*/  FFMA.FTZ R0, R57, c[0x0][0x23c], -R2 ;  /* 0x00008f0039007a23 */ /* 0x000fc60000010802 */
[----:B------:R-:W-:-:S03]  /*4bf0*/  FSETP.NEU.FTZ.AND P0, PT, R3, -INF , PT ;  /* 0xff8000000300780b */ /* 0x000fc60003f1d000 */
[----:B------:R1:W3:Y:S01]  /*4c00*/  MUFU.EX2 R120, R0 ;  /* 0x0000000000787308 */ /* 0x0002e20000000800 */
[----:B--2---:R-:W-:Y:S01]  /*4c10*/  FFMA.FTZ R11, R186, c[0x0][0x23c], -R2 ;  /* 0x00008f00ba0b7a23 */ /* 0x004fe20000010802 */
[----:B------:R-:W-:Y:S02]  /*4c20*/  MOV R186, R18 ;  /* 0x0000001200ba7202 */ /* 0x000fe40000000f00 */
[----:B------:R-:W-:-:S04]  /*4c30*/  F2FP.BF16.PACK_AB R18, R239, R238 ;  /* 0x000000eeef12723e */ /* 0x000fc800000010ff */
[----:B------:R2:W4:Y:S01]  /*4c40*/  MUFU.EX2 R179, R11 ;  /* 0x0000000b00b37308 */ /* 0x0005220000000800 */
[----:B-1----:R-:W-:Y:S01]  /*4c50*/  FMUL.FTZ R0, R3, c[0x0][0x23c] ;  /* 0x00008f0003007a20 */ /* 0x002fe20000410000 */
[----:B---3--:R-:W-:-:S04]  /*4c60*/  F2FP.BF16.PACK_AB R12, R120, R123 ;  /* 0x0000007b780c723e */ /* 0x008fc800000010ff */
[----:B------:R-:W-:-:S05]  /*4c70*/  FSEL R0, R0, RZ, P0 ;  /* 0x000000ff00007208 */ /* 0x000fca0000000000 */
[--C-:B------:R-:W-:Y:S02]  /*4c80*/  FFMA.FTZ R4, R59, c[0x0][0x23c], -R0.reuse ;  /* 0x00008f003b047a23 */ /* 0x100fe40000010800 */
[--C-:B--2---:R-:W-:Y:S02]  /*4c90*/  FFMA.FTZ R11, R58, c[0x0][0x23c], -R0.reuse ;  /* 0x00008f003a0b7a23 */ /* 0x104fe40000010800 */
[----:B------:R1:W-:Y:S08]  /*4ca0*/  MUFU.EX2 R90, R4 ;  /* 0x00000004005a7308 */ /* 0x0003f00000000800 */
[----:B------:R2:W3:Y:S01]  /*4cb0*/  MUFU.EX2 R94, R11 ;  /* 0x0000000b005e7308 */ /* 0x0004e20000000800 */
[----:B-1----:R-:W-:Y:S01]  /*4cc0*/  FFMA.FTZ R4, R202, c[0x0][0x23c], -R0 ;  /* 0x00008f00ca047a23 */ /* 0x002fe20000010800 */
[----:B------:R-:W-:-:S06]  /*4cd0*/  MOV R202, R15 ;  /* 0x0000000f00ca7202 */ /* 0x000fcc0000000f00 */
[----:B------:R1:W-:Y:S01]  /*4ce0*/  MUFU.EX2 R92, R4 ;  /* 0x00000004005c7308 */ /* 0x0003e20000000800 */
[----:B--2---:R-:W-:Y:S02]  /*4cf0*/  FFMA.FTZ R11, R169, c[0x0][0x23c], -R6 ;  /* 0x00008f00a90b7a23 */ /* 0x004fe40000010806 */
[----:B-1----:R-:W-:Y:S01]  /*4d00*/  FFMA.FTZ R4, R194, c[0x0][0x23c], -R0 ;  /* 0x00008f00c2047a23 */ /* 0x002fe20000010800 */
[----:B------:R-:W-:Y:S02]  /*4d10*/  MOV R194, R14 ;  /* 0x0000000e00c27202 */ /* 0x000fe40000000f00 */
[----:B----4-:R-:W-:Y:S02]  /*4d20*/  F2FP.BF16.PACK_AB R14, R179, R121 ;  /* 0x00000079b30e723e */ /* 0x010fe400000010ff */
[----:B------:R1:W2:Y:S02]  /*4d30*/  MUFU.EX2 R173, R4 ;  /* 0x0000000400ad7308 */ /* 0x0002a40000000800 */
[----:B-1----:R-:W-:Y:S01]  /*4d40*/  FFMA.FTZ R4, R193, c[0x0][0x23c], -R2 ;  /* 0x00008f00c1047a23 */ /* 0x002fe20000010802 */
[----:B------:R-:W-:-:S02]  /*4d50*/  MOV R193, R13 ;  /* 0x0000000d00c17202 */ /* 0x000fc40000000f00 */
[----:B---3--:R-:W-:-:S03]  /*4d60*/  F2FP.BF16.PACK_AB R13, R90, R94 ;  /* 0x0000005e5a0d723e */ /* 0x008fc600000010ff */
[----:B------:R1:W-:Y:S01]  /*4d70*/  MUFU.EX2 R174, R4 ;  /* 0x0000000400ae7308 */ /* 0x0003e20000000800 */
[----:B--2---:R-:W-:-:S07]  /*4d80*/  F2FP.BF16.PACK_AB R15, R173, R92 ;  /* 0x0000005cad0f723e */ /* 0x004fce00000010ff */
[----:B------:R-:W-:Y:S01]  /*4d90*/  HMMA.16816.F32.BF16 R48, R12, R24, RZ ;  /* 0x000000180c30723c */ /* 0x000fe200000418ff */
[----:B-1----:R-:W-:-:S07]  /*4da0*/  FFMA.FTZ R4, R185, c[0x0][0x23c], -R2 ;  /* 0x00008f00b9047a23 */ /* 0x002fce0000010802 */
[C---:B------:R-:W-:Y:S01]  /*4db0*/  HMMA.16816.F32.BF16 R40, R12.reuse, R20, RZ ;  /* 0x000000140c28723c */ /* 0x040fe200000418ff */
[----:B------:R1:W2:Y:S07]  /*4dc0*/  MUFU.EX2 R182, R4 ;  /* 0x0000000400b67308 */ /* 0x0002ae0000000800 */
[C---:B------:R-:W-:Y:S08]  /*4dd0*/  HMMA.16816.F32.BF16 R44, R12.reuse, R26, RZ ;  /* 0x0000001a0c2c723c */ /* 0x040ff000000418ff */
[----:B------:R-:W-:Y:S01]  /*4de0*/  HMMA.16816.F32.BF16 R36, R12, R22, RZ ;  /* 0x000000160c24723c */ /* 0x000fe200000418ff */
[----:B-1----:R-:W-:-:S02]  /*4df0*/  FFMA.FTZ R4, R155, c[0x0][0x23c], -R2 ;  /* 0x00008f009b047a23 */ /* 0x002fc40000010802 */
[----:B------:R-:W-:Y:S02]  /*4e00*/  LDSM.16.MT88.4 R152, [R205+0x5c00] ;  /* 0x005c0000cd98783b */ /* 0x000fe40000004200 */
[----:B------:R1:W-:Y:S02]  /*4e10*/  MUFU.EX2 R183, R4 ;  /* 0x0000000400b77308 */ /* 0x0003e40000000800 */
[----:B--2---:R-:W-:Y:S01]  /*4e20*/  F2FP.BF16.PACK_AB R12, R182, R174 ;  /* 0x000000aeb60c723e */ /* 0x004fe200000010ff */
[----:B-1----:R-:W-:-:S05]  /*4e30*/  FFMA.FTZ R4, R184, c[0x0][0x23c], -R2 ;  /* 0x00008f00b8047a23 */ /* 0x002fca0000010802 */
        /* <DEDUP_REMOVED lines=13> */
[----:B------:R-:W-:-:S02]  /*4f10*/  MOV R201, R53 ;  /* 0x0000003500c97202 */ /* 0x000fc40000000f00 */
[----:B--2---:R-:W-:Y:S01]  /*4f20*/  F2FP.BF16.PACK_AB R13, R181, R172 ;  /* 0x000000acb50d723e */ /* 0x004fe200000010ff */
[----:B------:R1:W-:Y:S03]  /*4f30*/  MUFU.EX2 R178, R4 ;  /* 0x0000000400b27308 */ /* 0x0003e60000000800 */
[C---:B------:R-:W-:Y:S08]  /*4f40*/  HMMA.16816.F32.BF16 R52, R16.reuse, R24, RZ ;  /* 0x000000181034723c */ /* 0x040ff000000418ff */
[----:B------:R-:W-:Y:S01]  /*4f50*/  HMMA.16816.F32.BF16 R24, R16, R22, RZ ;  /* 0x000000161018723c */ /* 0x000fe200000418ff */
[----:B------:R-:W2:Y:S04]  /*4f60*/  LDSM.16.MT88.4 R16, [R205+0x4800] ;  /* 0x00480000cd10783b */ /* 0x000ea80000004200 */
[----:B------:R-:W3:Y:S01]  /*4f70*/  LDSM.16.MT88.4 R20, [R206+0x4800] ;  /* 0x00480000ce14783b */ /* 0x000ee20000004200 */
[----:B-1----:R-:W-:Y:S01]  /*4f80*/  FFMA.FTZ R4, R195, c[0x0][0x23c], -R0 ;  /* 0x00008f00c3047a23 */ /* 0x002fe20000010800 */
[----:B------:R-:W-:-:S03]  /*4f90*/  MOV R195, R142 ;  /* 0x0000008e00c37202 */ /* 0x000fc60000000f00 */
[----:B------:R1:W4:Y:S02]  /*4fa0*/  MUFU.EX2 R180, R4 ;  /* 0x0000000400b47308 */ /* 0x0003240000000800 */
[----:B-1----:R-:W-:Y:S01]  /*4fb0*/  FFMA.FTZ R4, R68, c[0x0][0x23c], -R6 ;  /* 0x00008f0044047a23 */ /* 0x002fe20000010806 */
[----:B----4-:R-:W-:-:S05]  /*4fc0*/  F2FP.BF16.PACK_AB R15, R180, R178 ;  /* 0x000000b2b40f723e */ /* 0x010fca00000010ff */
[----:B------:R1:W-:Y:S02]  /*4fd0*/  MUFU.EX2 R185, R4 ;  /* 0x0000000400b97308 */ /* 0x0003e40000000800 */
[C---:B------:R-:W-:Y:S08]  /*4fe0*/  HMMA.16816.F32.BF16 R60, R12.reuse, R28, R40 ;  /* 0x0000001c0c3c723c */ /* 0x040ff00000041828 */
[----:B------:R-:W-:Y:S01]  /*4ff0*/  HMMA.16816.F32.BF16 R44, R12, R34, R44 ;  /* 0x000000220c2c723c */ /* 0x000fe2000004182c */
[----:B-1----:R-:W-:Y:S01]  /*5000*/  FFMA.FTZ R4, R218, c[0x0][0x23c], -R2 ;  /* 0x00008f00da047a23 */ /* 0x002fe20000010802 */
[----:B------:R-:W-:-:S03]  /*5010*/  MOV R218, R141 ;  /* 0x0000008d00da7202 */ /* 0x000fc60000000f00 */
[----:B------:R1:W-:Y:S03]  /*5020*/  MUFU.EX2 R176, R4 ;  /* 0x0000000400b07308 */ /* 0x0003e60000000800 */
[----:B------:R-:W-:Y:S01]  /*5030*/  HMMA.16816.F32.BF16 R36, R12, R30, R36 ;  /* 0x0000001e0c24723c */ /* 0x000fe20000041824 */
[----:B-1----:R-:W-:Y:S01]  /*5040*/  FFMA.FTZ R4, R203, c[0x0][0x23c], -R2 ;  /* 0x00008f00cb047a23 */ /* 0x002fe20000010802 */
[----:B------:R-:W-:-:S06]  /*5050*/  MOV R203, R140 ;  /* 0x0000008c00cb7202 */ /* 0x000fcc0000000f00 */
[----:B------:R-:W-:Y:S01]  /*5060*/  HMMA.16816.F32.BF16 R140, R12, R32, R48 ;  /* 0x000000200c8c723c */ /* 0x000fe20000041830 */
[----:B------:R1:W4:Y:S06]  /*5070*/  MUFU.EX2 R177, R4 ;  /* 0x0000000400b17308 */ /* 0x00032c0000000800 */
[----:B------:R-:W-:Y:S02]  /*5080*/  F2FP.BF16.PACK_AB R12, R245, R241 ;  /* 0x000000f1f50c723e */ /* 0x000fe400000010ff */
[----:B------:R-:W-:Y:S02]  /*5090*/  F2FP.BF16.PACK_AB R13, R197, R191 ;  /* 0x000000bfc50d723e */ /* 0x000fe400000010ff */
[----:B------:R-:W-:-:S02]  /*50a0*/  F2FP.BF16.PACK_AB R14, R248, R249 ;  /* 0x000000f9f80e723e */ /* 0x000fc400000010ff */
[----:B------:R-:W-:Y:S01]  /*50b0*/  F2FP.BF16.PACK_AB R15, R229, R226 ;  /* 0x000000e2e50f723e */ /* 0x000fe200000010ff */
[----:B-1----:R-:W-:-:S06]  /*50c0*/  FFMA.FTZ R4, R104, c[0x0][0x23c], -R2 ;  /* 0x00008f0068047a23 */ /* 0x002fcc0000010802 */
[C---:B------:R-:W-:Y:S01]  /*50d0*/  HMMA.16816.F32.BF16 R48, R12.reuse, R32, R52 ;  /* 0x000000200c30723c */ /* 0x040fe20000041834 */
[----:B------:R1:W-:Y:S07]  /*50e0*/  MUFU.EX2 R175, R4 ;  /* 0x0000000400af7308 */ /* 0x0003ee0000000800 */
[C---:B------:R-:W-:Y:S01]  /*50f0*/  HMMA.16816.F32.BF16 R52, R12.reuse, R30, R24 ;  /* 0x0000001e0c34723c */ /* 0x040fe20000041818 */
[----:B------:R-:W5:Y:S07]  /*5100*/  LDSM.16.MT88.4 R24, [R205+0x4c00] ;  /* 0x004c0000cd18783b */ /* 0x000f6e0000004200 */
[----:B------:R-:W-:Y:S01]  /*5110*/  HMMA.16816.F32.BF16 R40, R12, R34, R64 ;  /* 0x000000220c28723c */ /* 0x000fe20000041840 */
[----:B-1----:R-:W-:Y:S01]  /*5120*/  FFMA.FTZ R4, R105, c[0x0][0x23c], -R2 ;  /* 0x00008f0069047a23 */ /* 0x002fe20000010802 */
[----:B------:R-:W-:-:S03]  /*5130*/  MOV R105, R242 ;  /* 0x000000f200697202 */ /* 0x000fc60000000f00 */
[----:B------:R1:W-:Y:S02]  /*5140*/  MUFU.EX2 R104, R4 ;  /* 0x0000000400687308 */ /* 0x0003e40000000800 */
[----:B-1----:R-:W-:Y:S01]  /*5150*/  FFMA.FTZ R4, R219, c[0x0][0x23c], -R0 ;  /* 0x00008f00db047a23 */ /* 0x002fe20000010800 */
[----:B------:R-:W-:-:S05]  /*5160*/  MOV R219, R240 ;  /* 0x000000f000db7202 */ /* 0x000fca0000000f00 */
[----:B------:R1:W-:Y:S02]  /*5170*/  MUFU.EX2 R93, R4 ;  /* 0x00000004005d7308 */ /* 0x0003e40000000800 */
[----:B-1----:R-:W-:Y:S01]  /*5180*/  FFMA.FTZ R4, R106, c[0x0][0x23c], -R0 ;  /* 0x00008f006a047a23 */ /* 0x002fe20000010800 */
[----:B------:R-:W-:-:S05]  /*5190*/  MOV R106, R163 ;  /* 0x000000a3006a7202 */ /* 0x000fca0000000f00 */
[----:B------:R1:W1:Y:S02]  /*51a0*/  MUFU.EX2 R97, R4 ;  /* 0x0000000400617308 */ /* 0x0002640000000800 */
[----:B-1----:R-:W-:Y:S01]  /*51b0*/  FFMA.FTZ R4, R113, c[0x0][0x23c], -R0 ;  /* 0x00008f0071047a23 */ /* 0x002fe20000010800 */
[----:B------:R-:W-:Y:S02]  /*51c0*/  MOV R113, R69 ;  /* 0x0000004500717202 */ /* 0x000fe40000000f00 */
[----:B------:R-:W-:Y:S03]  /*51d0*/  HMMA.16816.F32.BF16 R68, R12, R28, R56 ;  /* 0x0000001c0c44723c */ /* 0x000fe60000041838 */
[----:B------:R1:W-:Y:S01]  /*51e0*/  MUFU.EX2 R96, R4 ;  /* 0x0000000400607308 */ /* 0x0003e20000000800 */
[----:B------:R-:W2:Y:S03]  /*51f0*/  LDSM.16.MT88.4 R28, [R206+0x4c00] ;  /* 0x004c0000ce1c783b */ /* 0x000ea60000004200 */
[----:B----4-:R-:W-:-:S02]  /*5200*/  F2FP.BF16.PACK_AB R12, R177, R176 ;  /* 0x000000b0b10c723e */ /* 0x010fc400000010ff */
[----:B------:R-:W-:Y:S02]  /*5210*/  F2FP.BF16.PACK_AB R13, R97, R93 ;  /* 0x0000005d610d723e */ /* 0x000fe400000010ff */
[----:B------:R-:W-:Y:S01]  /*5220*/  F2FP.BF16.PACK_AB R14, R104, R175 ;  /* 0x000000af680e723e */ /* 0x000fe200000010ff */
[----:B-1----:R-:W-:Y:S01]  /*5230*/  FFMA.FTZ R4, R103, c[0x0][0x23c], -R0 ;  /* 0x00008f0067047a23 */ /* 0x002fe20000010800 */
[----:B------:R-:W-:-:S03]  /*5240*/  MOV R103, R162 ;  /* 0x000000a200677202 */ /* 0x000fc60000000f00 */
[----:B------:R1:W4:Y:S02]  /*5250*/  MUFU.EX2 R91, R4 ;  /* 0x00000004005b7308 */ /* 0x0003240000000800 */
[----:B-1----:R-:W-:Y:S01]  /*5260*/  FFMA.FTZ R4, R95, c[0x0][0x23c], -R6 ;  /* 0x00008f005f047a23 */ /* 0x002fe20000010806 */
[----:B----4-:R-:W-:-:S05]  /*5270*/  F2FP.BF16.PACK_AB R15, R91, R96 ;  /* 0x000000605b0f723e */ /* 0x010fca00000010ff */
[----:B------:R1:W-:Y:S02]  /*5280*/  MUFU.EX2 R95, R4 ;  /* 0x00000004005f7308 */ /* 0x0003e40000000800 */
[C---:B--2---:R-:W-:Y:S08]  /*5290*/  HMMA.16816.F32.BF16 R140, R12.reuse, R16, R140 ;  /* 0x000000100c8c723c */ /* 0x044ff0000004188c */
[----:B---3--:R-:W-:Y:S01]  /*52a0*/  HMMA.16816.F32.BF16 R60, R12, R20, R60 ;  /* 0x000000140c3c723c */ /* 0x008fe2000004183c */
[----:B-1----:R-:W-:Y:S01]  /*52b0*/  FFMA.FTZ R4, R112, c[0x0][0x23c], -R2 ;  /* 0x00008f0070047a23 */ /* 0x002fe20000010802 */
[----:B------:R-:W-:-:S03]  /*52c0*/  MOV R112, R161 ;  /* 0x000000a100707202 */ /* 0x000fc60000000f00 */
        /* <DEDUP_REMOVED lines=8> */
[----:B------:R-:W-:Y:S01]  /*5350*/  MOV R107, R160 ;  /* 0x000000a0006b7202 */ /* 0x000fe20000000f00 */
        /* <DEDUP_REMOVED lines=8> */
[----:B------:R1:W-:Y:S01]  /*53e0*/  MUFU.EX2 R83, R4 ;  /* 0x0000000400537308 */ /* 0x0003e20000000800 */
[----:B------:R-:W-:-:S07]  /*53f0*/  F2FP.BF16.PACK_AB R14, R102, R220 ;  /* 0x000000dc660e723e */ /* 0x000fce00000010ff */
[----:B------:R-:W-:Y:S01]  /*5400*/  HMMA.16816.F32.BF16 R36, R12, R20, R68 ;  /* 0x000000140c24723c */ /* 0x000fe20000041844 */
[----:B-1----:R-:W-:-:S07]  /*5410*/  FFMA.FTZ R4, R110, c[0x0][0x23c], -R0 ;  /* 0x00008f006e047a23 */ /* 0x002fce0000010800 */
[C---:B------:R-:W-:Y:S01]  /*5420*/  HMMA.16816.F32.BF16 R44, R12.reuse, R18, R40 ;  /* 0x000000120c2c723c */ /* 0x040fe20000041828 */
[----:B------:R-:W-:Y:S01]  /*5430*/  MOV R110, R148 ;  /* 0x00000094006e7202 */ /* 0x000fe20000000f00 */
[----:B------:R1:W3:Y:S06]  /*5440*/  MUFU.EX2 R84, R4 ;  /* 0x0000000400547308 */ /* 0x0002ec0000000800 */
[C---:B------:R-:W-:Y:S01]  /*5450*/  HMMA.16816.F32.BF16 R48, R12.reuse, R16, R48 ;  /* 0x000000100c30723c */ /* 0x040fe20000041830 */
[----:B------:R-:W-:Y:S07]  /*5460*/  LDSM.16.MT88.4 R16, [R206+0x5000] ;  /* 0x00500000ce10783b */ /* 0x000fee0000004200 */
[----:B------:R-:W-:Y:S01]  /*5470*/  HMMA.16816.F32.BF16 R40, R12, R22, R52 ;  /* 0x000000160c28723c */ /* 0x000fe20000041834 */
[----:B------:R-:W4:Y:S01]  /*5480*/  LDSM.16.MT88.4 R20, [R205+0x5000] ;  /* 0x00500000cd14783b */ /* 0x000f220000004200 */
[----:B-1----:R-:W-:-:S04]  /*5490*/  FFMA.FTZ R4, R114, c[0x0][0x23c], -R0 ;  /* 0x00008f0072047a23 */ /* 0x002fc80000010800 */
[----:B------:R1:W-:Y:S01]  /*54a0*/  MUFU.EX2 R82, R4 ;  /* 0x0000000400527308 */ /* 0x0003e20000000800 */
[----:B--2---:R-:W-:Y:S02]  /*54b0*/  F2FP.BF16.PACK_AB R12, R88, R89 ;  /* 0x00000059580c723e */ /* 0x004fe400000010ff */
[----:B---3--:R-:W-:Y:S02]  /*54c0*/  F2FP.BF16.PACK_AB R13, R84, R83 ;  /* 0x00000053540d723e */ /* 0x008fe400000010ff */
[----:B------:R-:W-:Y:S01]  /*54d0*/  F2FP.BF16.PACK_AB R14, R85, R86 ;  /* 0x00000056550e723e */ /* 0x000fe200000010ff */
[----:B-1----:R-:W-:-:S04]  /*54e0*/  FFMA.FTZ R4, R111, c[0x0][0x23c], -R0 ;  /* 0x00008f006f047a23 */ /* 0x002fc80000010800 */
[----:B------:R1:W2:Y:S02]  /*54f0*/  MUFU.EX2 R81, R4 ;  /* 0x0000000400517308 */ /* 0x0002a40000000800 */
[----:B-1----:R-:W-:Y:S01]  /*5500*/  FFMA.FTZ R4, R98, c[0x0][0x23c], -R6 ;  /* 0x00008f0062047a23 */ /* 0x002fe20000010806 */
[----:B--2---:R-:W-:-:S05]  /*5510*/  F2FP.BF16.PACK_AB R15, R81, R82 ;  /* 0x00000052510f723e */ /* 0x004fca00000010ff */
[----:B------:R1:W-:Y:S02]  /*5520*/  MUFU.EX2 R87, R4 ;  /* 0x0000000400577308 */ /* 0x0003e40000000800 */
[C---:B-----5:R-:W-:Y:S08]  /*5530*/  HMMA.16816.F32.BF16 R140, R12.reuse, R24, R140 ;  /* 0x000000180c8c723c */ /* 0x060ff0000004188c */
        /* <DEDUP_REMOVED lines=18> */
[----:B------:R-:W5:Y:S01]  /*5660*/  LDSM.16.MT88.4 R28, [R206+0x5400] ;  /* 0x00540000ce1c783b */ /* 0x000f620000004200 */
[----:B---3--:R-:W-:-:S04]  /*5670*/  FFMA.FTZ R4, R109, c[0x0][0x23c], -R2 ;  /* 0x00008f006d047a23 */ /* 0x008fc80000010802 */
[----:B------:R3:W3:Y:S01]  /*5680*/  MUFU.EX2 R77, R4 ;  /* 0x00000004004d7308 */ /* 0x0006e20000000800 */
[----:B--2---:R-:W-:Y:S01]  /*5690*/  F2FP.BF16.PACK_AB R12, R79, R80 ;  /* 0x000000504f0c723e */ /* 0x004fe200000010ff */
[----:B---3--:R-:W-:Y:S01]  /*56a0*/  FFMA.FTZ R4, R128, c[0x0][0x23c], -R0 ;  /* 0x00008f0080047a23 */ /* 0x008fe20000010800 */
[----:B------:R-:W-:-:S05]  /*56b0*/  F2FP.BF16.PACK_AB R14, R77, R78 ;  /* 0x0000004e4d0e723e */ /* 0x000fca00000010ff */
        /* <DEDUP_REMOVED lines=30> */
[----:B------:R-:W1:Y:S01]  /*58a0*/  LDSM.16.MT88.4 R16, [R206+0x5800] ;  /* 0x00580000ce10783b */ /* 0x000e620000004200 */
[----:B----4-:R-:W-:-:S04]  /*58b0*/  FFMA.FTZ R4, R118, c[0x0][0x23c], -R2 ;  /* 0x00008f0076047a23 */ /* 0x010fc80000010802 */
[----:B------:R4:W4:Y:S01]  /*58c0*/  MUFU.EX2 R68, R4 ;  /* 0x0000000400447308 */ /* 0x0009220000000800 */
[----:B---3--:R-:W-:Y:S01]  /*58d0*/  F2FP.BF16.PACK_AB R12, R70, R71 ;  /* 0x00000047460c723e */ /* 0x008fe200000010ff */
[----:B----4-:R-:W-:Y:S01]  /*58e0*/  FFMA.FTZ R4, R145, c[0x0][0x23c], -R0 ;  /* 0x00008f0091047a23 */ /* 0x010fe20000010800 */
[----:B------:R-:W-:-:S05]  /*58f0*/  F2FP.BF16.PACK_AB R14, R68, R69 ;  /* 0x00000045440e723e */ /* 0x000fca00000010ff */
[----:B------:R3:W-:Y:S02]  /*5900*/  MUFU.EX2 R65, R4 ;  /* 0x0000000400417308 */ /* 0x0007e40000000800 */
[----:B---3--:R-:W-:-:S06]  /*5910*/  FFMA.FTZ R4, R133, c[0x0][0x23c], -R0 ;  /* 0x00008f0085047a23 */ /* 0x008fcc0000010800 */
[----:B------:R3:W4:Y:S02]  /*5920*/  MUFU.EX2 R67, R4 ;  /* 0x0000000400437308 */ /* 0x0007240000000800 */
[----:B---3--:R-:W-:Y:S01]  /*5930*/  FFMA.FTZ R4, R139, c[0x0][0x23c], -R0 ;  /* 0x00008f008b047a23 */ /* 0x008fe20000010800 */
[----:B----4-:R-:W-:-:S05]  /*5940*/  F2FP.BF16.PACK_AB R13, R67, R65 ;  /* 0x00000041430d723e */ /* 0x010fca00000010ff */
        /* <DEDUP_REMOVED lines=10> */
[C---:B-----5:R-:W-:Y:S08]  /*59f0*/  HMMA.16816.F32.BF16 R160, R12.reuse, R28, R160 ;  /* 0x0000001c0ca0723c */ /* 0x060ff000000418a0 */
        /* <DEDUP_REMOVED lines=10> */
[----:B------:R1:W-:Y:S06]  /*5aa0*/  MUFU.EX2 R60, R4 ;  /* 0x00000004003c7308 */ /* 0x0003ec0000000800 */
[--C-:B------:R-:W-:Y:S01]  /*5ab0*/  FFMA.FTZ R24, R147, c[0x0][0x23c], -R6.reuse ;  /* 0x00008f0093187a23 */ /* 0x100fe20000010806 */
[----:B------:R-:W-:Y:S01]  /*5ac0*/  HMMA.16816.F32.BF16 R44, R12, R28, R44 ;  /* 0x0000001c0c2c723c */ /* 0x000fe2000004182c */
[----:B------:R-:W-:-:S04]  /*5ad0*/  FFMA.FTZ R6, R146, c[0x0][0x23c], -R6 ;  /* 0x00008f0092067a23 */ /* 0x000fc80000010806 */
[----:B------:R-:W-:Y:S03]  /*5ae0*/  MUFU.EX2 R240, R6 ;  /* 0x0000000600f07308 */ /* 0x000fe60000000800 */
[----:B------:R-:W-:Y:S01]  /*5af0*/  HMMA.16816.F32.BF16 R28, R12, R30, R32 ;  /* 0x0000001e0c1c723c */ /* 0x000fe20000041820 */
[----:B------:R-:W4:Y:S01]  /*5b00*/  LDSM.16.MT88.4 R32, [R206+0x5c00] ;  /* 0x005c0000ce20783b */ /* 0x000f220000004200 */
[----:B-1----:R-:W-:-:S03]  /*5b10*/  FFMA.FTZ R4, R130, c[0x0][0x23c], -R2 ;  /* 0x00008f0082047a23 */ /* 0x002fc60000010802 */
[----:B------:R-:W1:Y:S02]  /*5b20*/  MUFU.EX2 R24, R24 ;  /* 0x0000001800187308 */ /* 0x000e640000000800 */
[----:B---3--:R-:W-:-:S06]  /*5b30*/  F2FP.BF16.PACK_AB R12, R61, R62 ;  /* 0x0000003e3d0c723e */ /* 0x008fcc00000010ff */
[----:B------:R3:W5:Y:S01]  /*5b40*/  MUFU.EX2 R59, R4 ;  /* 0x00000004003b7308 */ /* 0x0007620000000800 */
[----:B-1----:R-:W-:Y:S01]  /*5b50*/  F2FP.BF16.PACK_AB R171, R240, R24 ;  /* 0x00000018f0ab723e */ /* 0x002fe200000010ff */
[----:B---3--:R-:W-:Y:S01]  /*5b60*/  FFMA.FTZ R4, R159, c[0x0][0x23c], -R0 ;  /* 0x00008f009f047a23 */ /* 0x008fe20000010800 */
[----:B-----5:R-:W-:-:S05]  /*5b70*/  F2FP.BF16.PACK_AB R14, R59, R60 ;  /* 0x0000003c3b0e723e */ /* 0x020fca00000010ff */
        /* <DEDUP_REMOVED lines=11> */
[C---:B--2---:R-:W-:Y:S08]  /*5c30*/  HMMA.16816.F32.BF16 R140, R12.reuse, R20, R140 ;  /* 0x000000140c8c723c */ /* 0x044ff0000004188c */
[----:B------:R-:W-:Y:S01]  /*5c40*/  HMMA.16816.F32.BF16 R148, R12, R22, R148 ;  /* 0x000000160c94723c */ /* 0x000fe20000041894 */
[----:B-1----:R-:W-:-:S04]  /*5c50*/  FFMA.FTZ R4, R156, c[0x0][0x23c], -R2 ;  /* 0x00008f009c047a23 */ /* 0x002fc80000010802 */
[----:B------:R1:W-:Y:S03]  /*5c60*/  MUFU.EX2 R52, R4 ;  /* 0x0000000400347308 */ /* 0x0003e60000000800 */
[C---:B------:R-:W-:Y:S08]  /*5c70*/  HMMA.16816.F32.BF16 R160, R12.reuse, R16, R160 ;  /* 0x000000100ca0723c */ /* 0x040ff000000418a0 */
[----:B------:R-:W-:Y:S01]  /*5c80*/  HMMA.16816.F32.BF16 R36, R12, R18, R36 ;  /* 0x000000120c24723c */ /* 0x000fe20000041824 */
[----:B-1----:R-:W-:-:S06]  /*5c90*/  FFMA.FTZ R4, R144, c[0x0][0x23c], -R2 ;  /* 0x00008f0090047a23 */ /* 0x002fcc0000010802 */
[----:B------:R-:W-:Y:S01]  /*5ca0*/  F2FP.BF16.PACK_AB R12, R192, R201 ;  /* 0x000000c9c00c723e */ /* 0x000fe200000010ff */
[----:B------:R-:W-:Y:S01]  /*5cb0*/  FFMA.FTZ R2, R134, c[0x0][0x23c], -R2 ;  /* 0x00008f0086027a23 */ /* 0x000fe20000010802 */
[----:B------:R-:W-:Y:S01]  /*5cc0*/  F2FP.BF16.PACK_AB R13, R87, R95 ;  /* 0x0000005f570d723e */ /* 0x000fe200000010ff */
[----:B------:R1:W-:Y:S01]  /*5cd0*/  MUFU.EX2 R27, R4 ;  /* 0x00000004001b7308 */ /* 0x0003e20000000800 */
[----:B------:R-:W-:Y:S02]  /*5ce0*/  F2FP.BF16.PACK_AB R14, R193, R200 ;  /* 0x000000c8c10e723e */ /* 0x000fe400000010ff */
[----:B------:R-:W-:-:S05]  /*5cf0*/  F2FP.BF16.PACK_AB R15, R66, R76 ;  /* 0x0000004c420f723e */ /* 0x000fca00000010ff */
[----:B------:R2:W3:Y:S02]  /*5d00*/  MUFU.EX2 R242, R2 ;  /* 0x0000000200f27308 */ /* 0x0004e40000000800 */
[----:B------:R-:W-:Y:S01]  /*5d10*/  HMMA.16816.F32.BF16 R144, R12, R20, R48 ;  /* 0x000000140c90723c */ /* 0x000fe20000041830 */
[----:B-1----:R-:W-:-:S06]  /*5d20*/  FFMA.FTZ R4, R167, c[0x0][0x23c], -R0 ;  /* 0x00008f00a7047a23 */ /* 0x002fcc0000010800 */
[----:B------:R-:W-:Y:S01]  /*5d30*/  FADD.FTZ R20, R190, R188 ;  /* 0x000000bcbe147221 */ /* 0x000fe20000010000 */
[----:B------:R-:W-:Y:S01]  /*5d40*/  HMMA.16816.F32.BF16 R44, R12, R16, R44 ;  /* 0x000000100c2c723c */ /* 0x000fe2000004182c */
[----:B------:R1:W-:Y:S01]  /*5d50*/  MUFU.EX2 R21, R4 ;  /* 0x0000000400157308 */ /* 0x0003e20000000800 */
[----:B--2---:R-:W-:Y:S01]  /*5d60*/  FFMA.FTZ R2, R170, c[0x0][0x23c], -R0 ;  /* 0x00008f00aa027a23 */ /* 0x004fe20000010800 */
[----:B---3--:R-:W-:-:S05]  /*5d70*/  F2FP.BF16.PACK_AB R166, R242, R27 ;  /* 0x0000001bf2a6723e */ /* 0x008fca00000010ff */
[----:B------:R-:W-:Y:S01]  /*5d80*/  HMMA.16816.F32.BF16 R40, R12, R22, R40 ;  /* 0x000000160c28723c */ /* 0x000fe20000041828 */
[----:B------:R2:W-:Y:S01]  /*5d90*/  MUFU.EX2 R26, R2 ;  /* 0x00000002001a7308 */ /* 0x0005e20000000800 */
[----:B------:R-:W-:-:S06]  /*5da0*/  F2FP.BF16.PACK_AB R170, R187, R186 ;  /* 0x000000babbaa723e */ /* 0x000fcc00000010ff */
[----:B------:R-:W-:Y:S01]  /*5db0*/  HMMA.16816.F32.BF16 R28, R12, R18, R28 ;  /* 0x000000120c1c723c */ /* 0x000fe2000004181c */
[----:B-1----:R-:W-:Y:S01]  /*5dc0*/  FADD.FTZ R4, R237, R236 ;  /* 0x000000eced047221 */ /* 0x002fe20000010000 */
[----:B------:R1:W-:Y:S01]  /*5dd0*/  MUFU.EX2 R16, R5 ;  /* 0x0000000500107308 */ /* 0x0003e20000000800 */
[----:B--2---:R-:W-:-:S07]  /*5de0*/  FFMA.FTZ R2, R168, c[0x0][0x23c], -R0 ;  /* 0x00008f00a8027a23 */ /* 0x004fce0000010800 */
[----:B------:R-:W2:Y:S01]  /*5df0*/  MUFU.EX2 R13, R11 ;  /* 0x0000000b000d7308 */ /* 0x000ea20000000800 */
[----:B------:R-:W-:Y:S01]  /*5e00*/  FFMA.FTZ R0, R164, c[0x0][0x23c], -R0 ;  /* 0x00008f00a4007a23 */ /* 0x000fe20000010800 */
[----:B------:R-:W-:Y:S02]  /*5e10*/  F2FP.BF16.PACK_AB R164, R52, R53 ;  /* 0x0000003534a4723e */ /* 0x000fe400000010ff */
[----:B------:R-:W-:-:S04]  /*5e20*/  F2FP.BF16.PACK_AB R168, R202, R194 ;  /* 0x000000c2caa8723e */ /* 0x000fc800000010ff */
[----:B------:R-:W3:Y:S01]  /*5e30*/  MUFU.EX2 R25, R2 ;  /* 0x0000000200197308 */ /* 0x000ee20000000800 */
[----:B-1----:R-:W-:Y:S02]  /*5e40*/  FADD.FTZ R5, R238, R4 ;  /* 0x00000004ee057221 */ /* 0x002fe40000010000 */
[----:B------:R-:W-:Y:S02]  /*5e50*/  FADD.FTZ R4, R189, R20 ;  /* 0x00000014bd047221 */ /* 0x000fe40000010000 */
[----:B------:R-:W-:Y:S02]  /*5e60*/  FADD.FTZ R5, R239, R5 ;  /* 0x00000005ef057221 */ /* 0x000fe40000010000 */
[----:B------:R-:W-:Y:S01]  /*5e70*/  FADD.FTZ R4, R196, R4 ;  /* 0x00000004c4047221 */ /* 0x000fe20000010000 */
[----:B------:R-:W1:Y:S01]  /*5e80*/  MUFU.EX2 R243, R0 ;  /* 0x0000000000f37308 */ /* 0x000e620000000800 */
[----:B------:R-:W-:Y:S01]  /*5e90*/  FADD.FTZ R6, R241, R5 ;  /* 0x00000005f1067221 */ /* 0x000fe20000010000 */
[----:B--2---:R-:W-:Y:S01]  /*5ea0*/  F2FP.BF16.PACK_AB R169, R13, R16 ;  /* 0x000000100da9723e */ /* 0x004fe200000010ff */
[----:B------:R-:W-:-:S02]  /*5eb0*/  FADD.FTZ R5, R191, R4 ;  /* 0x00000004bf057221 */ /* 0x000fc40000010000 */
[----:B------:R-:W-:Y:S02]  /*5ec0*/  FADD.FTZ R4, R245, R6 ;  /* 0x00000006f5047221 */ /* 0x000fe40000010000 */
[----:B------:R-:W-:Y:S01]  /*5ed0*/  FADD.FTZ R5, R197, R5 ;  /* 0x00000005c5057221 */ /* 0x000fe20000010000 */
[----:B---3--:R-:W-:Y:S01]  /*5ee0*/  F2FP.BF16.PACK_AB R165, R25, R26 ;  /* 0x0000001a19a5723e */ /* 0x008fe200000010ff */
[----:B------:R-:W-:Y:S01]  /*5ef0*/  FADD.FTZ R2, R123, R120 ;  /* 0x000000787b027221 */ /* 0x000fe20000010000 */
[C---:B------:R-:W-:Y:S01]  /*5f00*/  HMMA.16816.F32.BF16 R144, R168.reuse, R152, R144 ;  /* 0x00000098a890723c */ /* 0x040fe20000041890 */
[----:B------:R-:W-:Y:S02]  /*5f10*/  FADD.FTZ R4, R249, R4 ;  /* 0x00000004f9047221 */ /* 0x000fe40000010000 */
[----:B------:R-:W-:Y:S02]  /*5f20*/  FADD.FTZ R2, R121, R2 ;  /* 0x0000000279027221 */ /* 0x000fe40000010000 */
[----:B------:R-:W-:Y:S01]  /*5f30*/  FADD.FTZ R5, R226, R5 ;  /* 0x00000005e2057221 */ /* 0x000fe20000010000 */
[----:B-1----:R-:W-:Y:S01]  /*5f40*/  F2FP.BF16.PACK_AB R167, R243, R21 ;  /* 0x00000015f3a7723e */ /* 0x002fe200000010ff */
[----:B------:R-:W-:Y:S01]  /*5f50*/  FADD.FTZ R0, R94, R90 ;  /* 0x0000005a5e007221 */ /* 0x000fe20000010000 */
[----:B----4-:R-:W-:Y:S01]  /*5f60*/  HMMA.16816.F32.BF16 R156, R168, R32, R44 ;  /* 0x00000020a89c723c */ /* 0x010fe2000004182c */
        /* <DEDUP_REMOVED lines=24> */
[-C--:B------:R-:W-:Y:S01]  /*60f0*/  HMMA.16816.F32.BF16 R164, R164, R34.reuse, R36 ;  /* 0x00000022a4a4723c */ /* 0x080fe20000041824 */
        /* <DEDUP_REMOVED lines=86> */
[----:B------:R-:W-:Y:S01]  /*6660*/  FADD.FTZ R243, R243, R0 ;  /* 0x00000000f3f37221 */ /* 0x000fe20000010000 */
[----:B------:R-:W-:Y:S01]  /*6670*/  MOV R0, R122 ;  /* 0x0000007a00007202 */ /* 0x000fe20000000f00 */
[----:B------:R-:W-:Y:S02]  /*6680*/  FADD.FTZ R241, R187, R5 ;  /* 0x00000005bbf17221 */ /* 0x000fe40000010000 */
[----:B------:R-:W-:Y:S02]  /*6690*/  FADD.FTZ R240, R240, R4 ;  /* 0x00000004f0f07221 */ /* 0x000fe40000010000 */
[----:B------:R-:W-:Y:S01]  /*66a0*/  FADD.FTZ R242, R242, R2 ;  /* 0x00000002f2f27221 */ /* 0x000fe20000010000 */
[----:B------:R-:W-:Y:S05]  /*66b0*/  @!P1 BRA `(.L_x_71) ;  /* 0x0000577000009947 */ /* 0x000fea0003800000 */
[----:B------:R-:W2:Y:S01]  /*66c0*/  LDL.64 R192, [R1+0x18] ;  /* 0x0000180001c07983 */ /* 0x000ea20000100a00 */
[----:B------:R-:W-:Y:S01]  /*66d0*/  IMAD.MOV.U32 R187, RZ, RZ, c[0x0][0x1a0] ;  /* 0x00006800ffbb7624 */ /* 0x000fe200078e00ff */
[----:B------:R-:W-:Y:S01]  /*66e0*/  IADD3 R4, R244, -0x2, RZ ;  /* 0xfffffffef4047810 */ /* 0x000fe20007ffe0ff */
[----:B------:R-:W-:Y:S01]  /*66f0*/  IMAD.MOV.U32 R202, RZ, RZ, 0x7 ;  /* 0x00000007ffca7424 */ /* 0x000fe200078e00ff */
[----:B------:R-:W-:Y:S01]  /*6700*/  ISETP.GE.AND P0, PT, R246, c[0x0][0x220], PT ;  /* 0x00008800f6007a0c */ /* 0x000fe20003f06270 */
[----:B------:R-:W-:Y:S01]  /*6710*/  IMAD.SHL.U32 R186, R187, 0x80, RZ ;  /* 0x00000080bbba7824 */ /* 0x000fe200078e00ff */
[----:B------:R-:W-:Y:S01]  /*6720*/  SHF.R.S32.HI R0, RZ, 0x1f, R4 ;  /* 0x0000001fff007819 */ /* 0x000fe20000011404 */
[----:B------:R-:W-:-:S04]  /*6730*/  DEPBAR.LE SB0, 0x0 ;  /* 0x000080000000791a */ /* 0x000fc80000000000 */
[----:B------:R-:W-:Y:S01]  /*6740*/  SHF.L.U64.HI R202, R187, R202, c[0x0][0x1a4] ;  /* 0x00006900bbca7619 */ /* 0x000fe200000102ca */
[----:B------:R-:W-:Y:S04]  /*6750*/  BAR.SYNC.DEFER_BLOCKING 0x0 ;  /* 0x0000000000007b1d */ /* 0x000fe80000010000 */
[----:B------:R-:W-:Y:S02]  /*6760*/  IMAD R6, R202, R4, RZ ;  /* 0x00000004ca067224 */ /* 0x000fe400078e02ff */
[----:B------:R-:W-:Y:S02]  /*6770*/  IMAD.MOV.U32 R202, RZ, RZ, c[0x0][0x1a0] ;  /* 0x00006800ffca7624 */ /* 0x000fe400078e00ff */
[----:B------:R-:W-:Y:S02]  /*6780*/  IMAD R6, R0, R186, R6 ;  /* 0x000000ba00067224 */ /* 0x000fe400078e0206 */
[----:B------:R-:W-:-:S02]  /*6790*/  @!P0 IMAD.MOV.U32 R11, RZ, RZ, c[0x0][0x1a4] ;  /* 0x00006900ff0b8624 */ /* 0x000fc400078e00ff */
[----:B------:R-:W-:Y:S01]  /*67a0*/  @!P0 IMAD.MOV.U32 R12, RZ, RZ, c[0x0][0x1a4] ;  /* 0x00006900ff0c8624 */ /* 0x000fe200078e00ff */
[----:B------:R-:W-:Y:S04]  /*67b0*/  @P0 STS [R217+0x4000], RZ ;  /* 0x004000ffd9000388 */ /* 0x000fe80000000800 */
[----:B------:R-:W-:Y:S04]  /*67c0*/  @P0 STS [R217+0x4004], RZ ;  /* 0x004004ffd9000388 */ /* 0x000fe80000000800 */
[----:B------:R-:W-:Y:S01]  /*67d0*/  @P0 STS.64 [R217+0x4008], RZ ;  /* 0x004008ffd9000388 */ /* 0x000fe20000000a00 */
[----:B--2---:R-:W-:-:S04]  /*67e0*/  IMAD.WIDE.U32 R4, R4, R186, R192 ;  /* 0x000000ba04047225 */ /* 0x004fc800078e00c0 */
[C---:B------:R-:W-:Y:S01]  /*67f0*/  IMAD.SHL.U32 R186, R187.reuse, 0x20, RZ ;  /* 0x00000020bbba7824 */ /* 0x040fe200078e00ff */
[-C--:B------:R-:W-:Y:S01]  /*6800*/  @!P0 LEA R2, P2, R187, R4.reuse, 0x6 ;  /* 0x00000004bb028211 */ /* 0x080fe200078430ff */
[----:B------:R-:W-:Y:S01]  /*6810*/  IMAD.IADD R5, R5, 0x1, R6 ;  /* 0x0000000105057824 */ /* 0x000fe200078e0206 */
[----:B------:R-:W-:Y:S02]  /*6820*/  @!P0 LEA R18, P5, R4, c[0x0][0x170], 0x1 ;  /* 0x00005c0004128a11 */ /* 0x000fe400078a08ff */
[----:B------:R-:W-:Y:S01]  /*6830*/  @!P0 IADD3 R0, P4, R186, R4, RZ ;  /* 0x00000004ba008210 */ /* 0x000fe20007f9e0ff */
[----:B------:R-:W-:Y:S01]  /*6840*/  IMAD.MOV.U32 R186, RZ, RZ, 0x5 ;  /* 0x00000005ffba7424 */ /* 0x000fe200078e00ff */
[----:B------:R-:W-:Y:S02]  /*6850*/  @!P0 LEA.HI.X R11, R187, R5, R11, 0x6, P2 ;  /* 0x00000005bb0b8211 */ /* 0x000fe400010f340b */
[----:B------:R-:W-:Y:S02]  /*6860*/  @!P0 LEA R16, P3, R0, c[0x0][0x170], 0x1 ;  /* 0x00005c0000108a11 */ /* 0x000fe400078608ff */
[----:B------:R-:W-:-:S02]  /*6870*/  SHF.L.U64.HI R186, R202, R186, c[0x0][0x1a4] ;  /* 0x00006900caba7619 */ /* 0x000fc400000102ba */
[--C-:B------:R-:W-:Y:S02]  /*6880*/  @!P0 LEA.HI.X R19, R4, c[0x0][0x174], R5.reuse, 0x1, P5 ;  /* 0x00005d0004138a11 */ /* 0x100fe400028f0c05 */
[----:B------:R-:W-:Y:S01]  /*6890*/  @!P0 LEA R14, P1, R2, c[0x0][0x170], 0x1 ;  /* 0x00005c00020e8a11 */ /* 0x000fe200078208ff */
[--C-:B------:R-:W-:Y:S02]  /*68a0*/  @!P0 IMAD.X R6, R186, 0x1, R5.reuse, P4 ;  /* 0x00000001ba068824 */ /* 0x100fe400020e0605 */
[----:B------:R-:W-:Y:S01]  /*68b0*/  @!P0 IMAD.WIDE.U32 R4, R187, 0x60, R4 ;  /* 0x00000060bb048825 */ /* 0x000fe200078e0004 */
[----:B------:R-:W-:Y:S01]  /*68c0*/  @!P0 LEA.HI.X R15, R2, c[0x0][0x174], R11, 0x1, P1 ;  /* 0x00005d00020f8a11 */ /* 0x000fe200008f0c0b */
[----:B------:R-:W-:Y:S01]  /*68d0*/  @!PT LDS RZ, [RZ] ;  /* 0x00000000fffff984 */ /* 0x000fe20000000800 */
[----:B------:R-:W-:Y:S01]  /*68e0*/  @!PT LDS RZ, [RZ] ;  /* 0x00000000fffff984 */ /* 0x000fe20000000800 */
[----:B------:R-:W-:Y:S01]  /*68f0*/  @!PT LDS RZ, [RZ] ;  /* 0x00000000fffff984 */ /* 0x000fe20000000800 */
[----:B------:R1:W-:Y:S01]  /*6900*/  @!P0 LDGSTS.E.BYPASS.LTC128B.128 [R217+0x4000], [R18.64] ;  /* 0x0400000012d98fae */ /* 0x0003e2000b901d48 */
[----:B------:R-:W-:Y:S01]  /*6910*/  @!P0 LEA.HI.X R17, R0, c[0x0][0x174], R6, 0x1, P3 ;  /* 0x00005d0000118a11 */ /* 0x000fe200018f0c06 */
[----:B------:R-:W-:Y:S01]  /*6920*/  @!P0 IMAD R0, R12, 0x60, RZ ;  /* 0x000000600c008824 */ /* 0x000fe200078e02ff */
[----:B------:R-:W-:Y:S01]  /*6930*/  @!P0 LEA R12, P1, R4, c[0x0][0x170], 0x1 ;  /* 0x00005c00040c8a11 */ /* 0x000fe200078208ff */
[----:B------:R-:W-:Y:S02]  /*6940*/  @P0 STS.128 [R217+0x4800], RZ ;  /* 0x004800ffd9000388 */ /* 0x000fe40000000c00 */
[----:B------:R-:W-:-:S02]  /*6950*/  @!P0 IMAD.IADD R0, R0, 0x1, R5 ;  /* 0x0000000100008824 */ /* 0x000fc400078e0205 */
[----:B------:R-:W-:Y:S01]  /*6960*/  @!PT LDS RZ, [RZ] ;  /* 0x00000000fffff984 */ /* 0x000fe20000000800 */
[----:B------:R-:W-:Y:S01]  /*6970*/  @!PT LDS RZ, [RZ] ;  /* 0x00000000fffff984 */ /* 0x000fe20000000800 */
[----:B------:R-:W-:Y:S01]  /*6980*/  @!PT LDS RZ, [RZ] ;  /* 0x00000000fffff984 */ /* 0x000fe20000000800 */
[----:B------:R1:W-:Y:S03]  /*6990*/  @!P0 LDGSTS.E.BYPASS.LTC128B.128 [R217+0x4800], [R16.64] ;  /* 0x0480000010d98fae */ /* 0x0003e6000b901d48 */
[----:B------:R-:W-:Y:S01]  /*69a0*/  @!P0 LEA.HI.X R13, R4, c[0x0][0x174], R0, 0x1, P1 ;  /* 0x00005d00040d8a11 */ /* 0x000fe200008f0c00 */
[----:B------:R-:W-:Y:S04]  /*69b0*/  @P0 STS.128 [R217+0x5000], RZ ;  /* 0x005000ffd9000388 */ /* 0x000fe80000000c00 */
[----:B------:R-:W-:Y:S01]  /*69c0*/  @!PT LDS RZ, [RZ] ;  /* 0x00000000fffff984 */ /* 0x000fe20000000800 */
[----:B------:R-:W-:Y:S01]  /*69d0*/  @!PT LDS RZ, [RZ] ;  /* 0x00000000fffff984 */ /* 0x000fe20000000800 */
[----:B------:R-:W-:Y:S01]  /*69e0*/  @!PT LDS RZ, [RZ] ;  /* 0x00000000fffff984 */ /* 0x000fe20000000800 */
[----:B------:R2:W-:Y:S04]  /*69f0*/  @!P0 LDGSTS.E.BYPASS.LTC128B.128 [R217+0x5000], [R14.64] ;  /* 0x050000000ed98fae */ /* 0x0005e8000b901d48 */
[----:B------:R-:W-:Y:S04]  /*6a00*/  @P0 STS.128 [R217+0x5800], RZ ;  /* 0x005800ffd9000388 */ /* 0x000fe80000000c00 */
[----:B------:R-:W-:Y:S01]  /*6a10*/  @!PT LDS RZ, [RZ] ;  /* 0x00000000fffff984 */ /* 0x000fe20000000800 */
[----:B------:R-:W-:Y:S01]  /*6a20*/  @!PT LDS RZ, [RZ] ;  /* 0x00000000fffff984 */ /* 0x000fe20000000800 */
[----:B------:R-:W-:Y:S01]  /*6a30*/  @!PT LDS RZ, [RZ] ;  /* 0x00000000fffff984 */ /* 0x000fe20000000800 */
[----:B------:R2:W-:Y:S04]  /*6a40*/  @!P0 LDGSTS.E.BYPASS.LTC128B.128 [R217+0x5800], [R12.64] ;  /* 0x058000000cd98fae */ /* 0x0005e8000b901d48 */
[----:B------:R-:W-:Y:S04]  /*6a50*/  LDSM.16.M88.4 R44, [R204+0x2000] ;  /* 0x00200000cc2c783b */ /* 0x000fe80000000200 */
[----:B------:R-:W-:Y:S04]  /*6a60*/  LDSM.16.M88.4 R40, [R204+0x2400] ;  /* 0x00240000cc28783b */ /* 0x000fe80000000200 */
[----:B------:R-:W-:Y:S04]  /*6a70*/  LDSM.16.M88.4 R36, [R204+0x2800] ;  /* 0x00280000cc24783b */ /* 0x000fe80000000200 */
[----:B------:R-:W-:Y:S04]  /*6a80*/  LDSM.16.M88.4 R32, [R204+0x2c00] ;  /* 0x002c0000cc20783b */ /* 0x000fe80000000200 */
[----:B------:R-:W-:Y:S04]  /*6a90*/  LDSM.16.M88.4 R28, [R204+0x3000] ;  /* 0x00300000cc1c783b */ /* 0x000fe80000000200 */
[----:B------:R-:W-:Y:S04]  /*6aa0*/  LDSM.16.M88.4 R24, [R204+0x3400] ;  /* 0x00340000cc18783b */ /* 0x000fe80000000200 */
[----:B--2---:R-:W2:Y:S04]  /*6ab0*/  LDSM.16.M88.4 R12, [R207+0x1000] ;  /* 0x00100000cf0c783b */ /* 0x004ea80000000200 */
[----:B-1----:R-:W1:Y:S04]  /*6ac0*/  LDSM.16.M88.4 R16, [R204+0x3800] ;  /* 0x00380000cc10783b */ /* 0x002e680000000200 */
[----:B------:R-:W3:Y:S04]  /*6ad0*/  LDSM.16.M88.4 R48, [R204+0x3c00] ;  /* 0x003c0000cc30783b */ /* 0x000ee80000000200 */
[----:B------:R-:W4:Y:S04]  /*6ae0*/  LDSM.16.M88.4 R20, [R207] ;  /* 0x00000000cf14783b */ /* 0x000f280000000200 */
[----:B------:R-:W0:Y:S01]  /*6af0*/  LDGDEPBAR ;  /* 0x00000000000079af */ /* 0x000e220000000000 */
[C---:B--2---:R-:W-:Y:S08]  /*6b00*/  HMMA.16816.F32.BF16 R92, R12.reuse, R44, RZ ;  /* 0x0000002c0c5c723c */ /* 0x044ff000000418ff */
[C---:B------:R-:W-:Y:S08]  /*6b10*/  HMMA.16816.F32.BF16 R120, R12.reuse, R46, RZ ;  /* 0x0000002e0c78723c */ /* 0x040ff000000418ff */
[C---:B------:R-:W-:Y:S08]  /*6b20*/  HMMA.16816.F32.BF16 R88, R12.reuse, R40, RZ ;  /* 0x000000280c58723c */ /* 0x040ff000000418ff */
[C---:B------:R-:W-:Y:S08]  /*6b30*/  HMMA.16816.F32.BF16 R84, R12.reuse, R36, RZ ;  /* 0x000000240c54723c */ /* 0x040ff000000418ff */
[C---:B------:R-:W-:Y:S08]  /*6b40*/  HMMA.16816.F32.BF16 R80, R12.reuse, R32, RZ ;  /* 0x000000200c50723c */ /* 0x040ff000000418ff */
[C---:B------:R-:W-:Y:S08]  /*6b50*/  HMMA.16816.F32.BF16 R100, R12.reuse, R28, RZ ;  /* 0x0000001c0c64723c */ /* 0x040ff000000418ff */
[C---:B------:R-:W-:Y:S08]  /*6b60*/  HMMA.16816.F32.BF16 R104, R12.reuse, R24, RZ ;  /* 0x000000180c68723c */ /* 0x040ff000000418ff */
[C---:B-1----:R-:W-:Y:S08]  /*6b70*/  HMMA.16816.F32.BF16 R112, R12.reuse, R16, RZ ;  /* 0x000000100c70723c */ /* 0x042ff000000418ff */
[C---:B---3--:R-:W-:Y:S08]  /*6b80*/  HMMA.16816.F32.BF16 R108, R12.reuse, R48, RZ ;  /* 0x000000300c6c723c */ /* 0x048ff000000418ff */
[C---:B------:R-:W-:Y:S08]  /*6b90*/  HMMA.16816.F32.BF16 R172, R12.reuse, R42, RZ ;  /* 0x0000002a0cac723c */ /* 0x040ff000000418ff */
[C---:B------:R-:W-:Y:S08]  /*6ba0*/  HMMA.16816.F32.BF16 R192, R12.reuse, R38, RZ ;  /* 0x000000260cc0723c */ /* 0x040ff000000418ff */
[C---:B------:R-:W-:Y:S08]  /*6bb0*/  HMMA.16816.F32.BF16 R220, R12.reuse, R34, RZ ;  /* 0x000000220cdc723c */ /* 0x040ff000000418ff */
[C---:B------:R-:W-:Y:S08]  /*6bc0*/  HMMA.16816.F32.BF16 R232, R12.reuse, R30, RZ ;  /* 0x0000001e0ce8723c */ /* 0x040ff000000418ff */
[C---:B------:R-:W-:Y:S08]  /*6bd0*/  HMMA.16816.F32.BF16 R236, R12.reuse, R26, RZ ;  /* 0x0000001a0cec723c */ /* 0x040ff000000418ff */
[C---:B------:R-:W-:Y:S08]  /*6be0*/  HMMA.16816.F32.BF16 R52, R12.reuse, R18, RZ ;  /* 0x000000120c34723c */ /* 0x040ff000000418ff */
[----:B------:R-:W-:Y:S08]  /*6bf0*/  HMMA.16816.F32.BF16 R12, R12, R50, RZ ;  /* 0x000000320c0c723c */ /* 0x000ff000000418ff */
[C---:B----4-:R-:W-:Y:S08]  /*6c00*/  HMMA.16816.F32.BF16 R68, R20.reuse, R32, RZ ;  /* 0x000000201444723c */ /* 0x050ff000000418ff */
[----:B------:R-:W-:Y:S01]  /*6c10*/  HMMA.16816.F32.BF16 R176, R20, R34, RZ ;  /* 0x0000002214b0723c */ /* 0x000fe200000418ff */
[----:B------:R-:W-:Y:S01]  /*6c20*/  LDSM.16.M88.4 R32, [R214] ;  /* 0x00000000d620783b */ /* 0x000fe20000000200 */
        /* <DEDUP_REMOVED lines=8> */
[----:B------:R-:W1:Y:S01]  /*6cb0*/  LDSM.16.M88.4 R12, [R208+0x1000] ;  /* 0x00100000d00c783b */ /* 0x000e620000000200 */
[C---:B------:R-:W-:Y:S01]  /*6cc0*/  HMMA.16816.F32.BF16 R128, R20.reuse, R42, RZ ;  /* 0x0000002a1480723c */ /* 0x040fe200000418ff */
[----:B------:R-:W-:Y:S02]  /*6cd0*/  IMAD.MOV.U32 R218, RZ, RZ, R55 ;  /* 0x000000ffffda7224 */ /* 0x000fe400078e0037 */
[----:B------:R-:W2:Y:S05]  /*6ce0*/  LDSM.16.M88.4 R40, [R216] ;  /* 0x00000000d828783b */ /* 0x000eaa0000000200 */
[C---:B------:R-:W-:Y:S08]  /*6cf0*/  HMMA.16816.F32.BF16 R72, R20.reuse, R36, RZ ;  /* 0x000000241448723c */ /* 0x040ff000000418ff */
[C---:B------:R-:W-:Y:S01]  /*6d00*/  HMMA.16816.F32.BF16 R132, R20.reuse, R38, RZ ;  /* 0x000000261484723c */ /* 0x040fe200000418ff */
[----:B------:R-:W3:Y:S07]  /*6d10*/  LDSM.16.M88.4 R36, [R215] ;  /* 0x00000000d724783b */ /* 0x000eee0000000200 */
[C---:B------:R-:W-:Y:S08]  /*6d20*/  HMMA.16816.F32.BF16 R56, R20.reuse, R16, RZ ;  /* 0x000000101438723c */ /* 0x040ff000000418ff */
[C---:B------:R-:W-:Y:S01]  /*6d30*/  HMMA.16816.F32.BF16 R224, R20.reuse, R18, RZ ;  /* 0x0000001214e0723c */ /* 0x040fe200000418ff */
[----:B------:R-:W4:Y:S07]  /*6d40*/  LDSM.16.M88.4 R16, [R208] ;  /* 0x00000000d010783b */ /* 0x000f2e0000000200 */
[C---:B------:R-:W-:Y:S08]  /*6d50*/  HMMA.16816.F32.BF16 R96, R20.reuse, R44, RZ ;  /* 0x0000002c1460723c */ /* 0x040ff000000418ff */
[C---:B------:R-:W-:Y:S01]  /*6d60*/  HMMA.16816.F32.BF16 R116, R20.reuse, R46, RZ ;  /* 0x0000002e1474723c */ /* 0x040fe200000418ff */
[----:B------:R-:W5:Y:S07]  /*6d70*/  LDSM.16.M88.4 R44, [R209] ;  /* 0x00000000d12c783b */ /* 0x000f6e0000000200 */
[C---:B------:R-:W-:Y:S08]  /*6d80*/  HMMA.16816.F32.BF16 R60, R20.reuse, R24, RZ ;  /* 0x00000018143c723c */ /* 0x040ff000000418ff */
[C---:B------:R-:W-:Y:S01]  /*6d90*/  HMMA.16816.F32.BF16 R196, R20.reuse, R26, RZ ;  /* 0x0000001a14c4723c */ /* 0x040fe200000418ff */
[----:B------:R-:W1:Y:S07]  /*6da0*/  LDSM.16.M88.4 R24, [R213] ;  /* 0x00000000d518783b */ /* 0x000e6e0000000200 */
[C---:B------:R-:W-:Y:S08]  /*6db0*/  HMMA.16816.F32.BF16 R64, R20.reuse, R28, RZ ;  /* 0x0000001c1440723c */ /* 0x040ff000000418ff */
[C---:B------:R-:W-:Y:S01]  /*6dc0*/  HMMA.16816.F32.BF16 R188, R20.reuse, R30, RZ ;  /* 0x0000001e14bc723c */ /* 0x040fe200000418ff */
[----:B------:R-:W-:Y:S07]  /*6dd0*/  LDSM.16.M88.4 R28, [R211] ;  /* 0x00000000d31c783b */ /* 0x000fee0000000200 */
[C---:B------:R-:W-:Y:S08]  /*6de0*/  HMMA.16816.F32.BF16 R52, R20.reuse, R48, RZ ;  /* 0x000000301434723c */ /* 0x040ff000000418ff */
[----:B------:R-:W-:Y:S01]  /*6df0*/  HMMA.16816.F32.BF16 R184, R20, R50, RZ ;  /* 0x0000003214b8723c */ /* 0x000fe200000418ff */
[----:B------:R-:W5:Y:S04]  /*6e00*/  LDSM.16.M88.4 R20, [R212] ;  /* 0x00000000d414783b */ /* 0x000f680000000200 */
[----:B------:R-:W5:Y:S01]  /*6e10*/  LDSM.16.M88.4 R48, [R210] ;  /* 0x00000000d230783b */ /* 0x000f620000000200 */
[----:B------:R-:W-:-:S04]  /*6e20*/  DEPBAR.LE SB0, 0x0 ;  /* 0x000080000000791a */ /* 0x000fc80000000000 */
[C---:B-1----:R-:W-:Y:S08]  /*6e30*/  HMMA.16816.F32.BF16 R80, R12.reuse, R32, R80 ;  /* 0x000000200c50723c */ /* 0x042ff00000041850 */
[----:B--2---:R-:W-:Y:S06]  /*6e40*/  HMMA.16816.F32.BF16 R88, R12, R40, R88 ;  /* 0x000000280c58723c */ /* 0x004fec0000041858 */
[----:B------:R-:W-:-:S02]  /*6e50*/  IMAD.MOV.U32 R180, RZ, RZ, R184 ;  /* 0x000000ffffb47224 */ /* 0x000fc400078e00b8 */
[----:B---3--:R-:W-:Y:S01]  /*6e60*/  HMMA.16816.F32.BF16 R84, R12, R36, R84 ;  /* 0x000000240c54723c */ /* 0x008fe20000041854 */
[----:B------:R-:W-:Y:S02]  /*6e70*/  IMAD.MOV.U32 R127, RZ, RZ, R187 ;  /* 0x000000ffff7f7224 */ /* 0x000fe400078e00bb */
[----:B------:R-:W-:Y:S02]  /*6e80*/  IMAD.MOV.U32 R139, RZ, RZ, R185 ;  /* 0x000000ffff8b7224 */ /* 0x000fe400078e00b9 */
[----:B------:R-:W-:-:S03]  /*6e90*/  IMAD.MOV.U32 R11, RZ, RZ, R186 ;  /* 0x000000ffff0b7224 */ /* 0x000fc600078e00ba */
[C---:B----4-:R-:W-:Y:S07]  /*6ea0*/  HMMA.16816.F32.BF16 R184, R16.reuse, R40, R76 ;  /* 0x0000002810b8723c */ /* 0x050fee000004184c */
[----:B------:R-:W-:Y:S01]  /*6eb0*/  IMAD.MOV.U32 R79, RZ, RZ, R180 ;  /* 0x000000ffff4f7224 */ /* 0x000fe200078e00b4 */
[----:B-----5:R-:W-:Y:S01]  /*6ec0*/  HMMA.16816.F32.BF16 R200, R16, R44, R96 ;  /* 0x0000002c10c8723c */ /* 0x020fe20000041860 */
[----:B------:R-:W-:Y:S02]  /*6ed0*/  IMAD.MOV.U32 R76, RZ, RZ, R89 ;  /* 0x000000ffff4c7224 */ /* 0x000fe400078e0059 */
[----:B------:R-:W-:-:S02]  /*6ee0*/  IMAD.MOV.U32 R40, RZ, RZ, R88 ;  /* 0x000000ffff287224 */ /* 0x000fc400078e0058 */
[----:B------:R-:W-:Y:S02]  /*6ef0*/  IMAD.MOV.U32 R78, RZ, RZ, R127 ;  /* 0x000000ffff4e7224 */ /* 0x000fe400078e007f */
[----:B------:R-:W-:Y:S01]  /*6f00*/  IMAD.MOV.U32 R77, RZ, RZ, R90 ;  /* 0x000000ffff4d7224 */ /* 0x000fe200078e005a */
[C---:B------:R-:W-:Y:S01]  /*6f10*/  HMMA.16816.F32.BF16 R180, R16.reuse, R36, R72 ;  /* 0x0000002410b4723c */ /* 0x040fe20000041848 */
[----:B------:R-:W-:Y:S02]  /*6f20*/  IMAD.MOV.U32 R89, RZ, RZ, R86 ;  /* 0x000000ffff597224 */ /* 0x000fe400078e0056 */
[----:B------:R-:W-:Y:S02]  /*6f30*/  IMAD.MOV.U32 R88, RZ, RZ, R85 ;  /* 0x000000ffff587224 */ /* 0x000fe400078e0055 */
[----:B------:R-:W-:Y:S02]  /*6f40*/  IMAD.MOV.U32 R41, RZ, RZ, R91 ;  /* 0x000000ffff297224 */ /* 0x000fe400078e005b */
[----:B------:R-:W-:Y:S01]  /*6f50*/  IMAD.MOV.U32 R72, RZ, RZ, R0 ;  /* 0x000000ffff487224 */ /* 0x000fe200078e0000 */
[----:B------:R-:W-:Y:S01]  /*6f60*/  HMMA.16816.F32.BF16 R96, R16, R24, R64 ;  /* 0x000000181060723c */ /* 0x000fe20000041840 */
[----:B------:R-:W-:-:S02]  /*6f70*/  IMAD.MOV.U32 R0, RZ, RZ, R83 ;  /* 0x000000ffff007224 */ /* 0x000fc400078e0053 */
[----:B------:R-:W-:Y:S02]  /*6f80*/  IMAD.MOV.U32 R37, RZ, RZ, R87 ;  /* 0x000000ffff257224 */ /* 0x000fe400078e0057 */
[----:B------:R-:W-:Y:S02]  /*6f90*/  IMAD.MOV.U32 R36, RZ, RZ, R84 ;  /* 0x000000ffff247224 */ /* 0x000fe400078e0054 */
[----:B------:R-:W-:Y:S01]  /*6fa0*/  IMAD.MOV.U32 R73, RZ, RZ, R126 ;  /* 0x000000ffff497224 */ /* 0x000fe200078e007e */
[----:B------:R-:W-:Y:S01]  /*6fb0*/  HMMA.16816.F32.BF16 R64, R12, R20, R104 ;  /* 0x000000140c40723c */ /* 0x000fe20000041868 */
[----:B------:R-:W-:Y:S02]  /*6fc0*/  IMAD.MOV.U32 R74, RZ, RZ, R125 ;  /* 0x000000ffff4a7224 */ /* 0x000fe400078e007d */
[----:B------:R-:W-:-:S04]  /*6fd0*/  IMAD.MOV.U32 R75, RZ, RZ, R124 ;  /* 0x000000ffff4b7224 */ /* 0x000fc800078e007c */
[----:B------:R-:W-:Y:S01]  /*6fe0*/  IMAD.MOV.U32 R104, RZ, RZ, R229 ;  /* 0x000000ffff687224 */ /* 0x000fe200078e00e5 */
[C---:B------:R-:W-:Y:S01]  /*6ff0*/  HMMA.16816.F32.BF16 R84, R16.reuse, R20, R60 ;  /* 0x000000141054723c */ /* 0x040fe2000004183c */
[----:B------:R-:W-:Y:S02]  /*7000*/  IMAD.MOV.U32 R105, RZ, RZ, R228 ;  /* 0x000000ffff697224 */ /* 0x000fe400078e00e4 */
[----:B------:R-:W-:Y:S02]  /*7010*/  IMAD.MOV.U32 R106, RZ, RZ, R219 ;  /* 0x000000ffff6a7224 */ /* 0x000fe400078e00db */
[----:B------:R-:W-:Y:S02]  /*7020*/  IMAD.MOV.U32 R107, RZ, RZ, R218 ;  /* 0x000000ffff6b7224 */ /* 0x000fe400078e00da */
[----:B------:R-:W-:Y:S01]  /*7030*/  IMAD.MOV.U32 R21, RZ, RZ, R0 ;  /* 0x000000ffff157224 */ /* 0x000fe200078e0000 */
[----:B------:R-:W-:Y:S01]  /*7040*/  HMMA.16816.F32.BF16 R124, R16, R32, R68 ;  /* 0x00000020107c723c */ /* 0x000fe20000041844 */
[----:B------:R-:W1:Y:S06]  /*7050*/  S2R R0, SR_TID.X ;  /* 0x0000000000007919 */ /* 0x000e6c0000002100 */
[----:B------:R-:W-:Y:S01]  /*7060*/  IMAD.MOV.U32 R33, RZ, RZ, R82 ;  /* 0x000000ffff217224 */ /* 0x000fe200078e0052 */
[----:B------:R-:W-:Y:S01]  /*7070*/  HMMA.16816.F32.BF16 R68, R12, R24, R100 ;  /* 0x000000180c44723c */ /* 0x000fe20000041864 */
[----:B------:R-:W-:-:S02]  /*7080*/  IMAD.MOV.U32 R60, RZ, RZ, R67 ;  /* 0x000000ffff3c7224 */ /* 0x000fc400078e0043 */
[----:B------:R-:W-:-:S04]  /*7090*/  IMAD.MOV.U32 R32, RZ, RZ, R81 ;  /* 0x000000ffff207224 */ /* 0x000fc800078e0051 */
[----:B------:R-:W-:Y:S01]  /*70a0*/  IMAD.MOV.U32 R103, RZ, RZ, R33 ;  /* 0x000000ffff677224 */ /* 0x000fe200078e0021 */
[----:B------:R-:W-:Y:S01]  /*70b0*/  HMMA.16816.F32.BF16 R92, R12, R44, R92 ;  /* 0x0000002c0c5c723c */ /* 0x000fe2000004185c */
[----:B------:R-:W-:-:S06]  /*70c0*/  IMAD.MOV.U32 R33, RZ, RZ, R66 ;  /* 0x000000ffff217224 */ /* 0x000fcc00078e0042 */
[----:B------:R-:W-:Y:S01]  /*70d0*/  IMAD.MOV.U32 R44, RZ, RZ, R80 ;  /* 0x000000ffff2c7224 */ /* 0x000fe200078e0050 */
[----:B------:R-:W-:Y:S01]  /*70e0*/  HMMA.16816.F32.BF16 R228, R16, R48, R52 ;  /* 0x0000003010e4723c */ /* 0x000fe20000041834 */
[----:B------:R-:W-:Y:S02]  /*70f0*/  IMAD.MOV.U32 R45, RZ, RZ, R64 ;  /* 0x000000ffff2d7224 */ /* 0x000fe400078e0040 */
[----:B------:R-:W-:Y:S02]  /*7100*/  IMAD.MOV.U32 R102, RZ, RZ, R44 ;  /* 0x000000ffff667224 */ /* 0x000fe400078e002c */
[----:B------:R-:W-:Y:S02]  /*7110*/  IMAD.MOV.U32 R44, RZ, RZ, R65 ;  /* 0x000000ffff2c7224 */ /* 0x000fe400078e0041 */
[----:B-1----:R-:W-:Y:S01]  /*7120*/  IMAD.SHL.U32 R0, R0, 0x2, RZ ;  /* 0x0000000200007824 */ /* 0x002fe200078e00ff */
[----:B------:R-:W-:Y:S01]  /*7130*/  HMMA.16816.F32.BF16 R64, R12, R28, R112 ;  /* 0x0000001c0c40723c */ /* 0x000fe20000041870 */
[----:B------:R-:W-:-:S02]  /*7140*/  IMAD.MOV.U32 R101, RZ, RZ, R69 ;  /* 0x000000ffff657224 */ /* 0x000fc400078e0045 */
[----:B------:R-:W-:Y:S01]  /*7150*/  IMAD.MOV.U32 R100, RZ, RZ, R71 ;  /* 0x000000ffff647224 */ /* 0x000fe200078e0047 */
[----:B------:R-:W-:Y:S01]  /*7160*/  LOP3.LUT R0, R0, 0x6, RZ, 0xc0, !PT ;  /* 0x0000000600007812 */ /* 0x000fe200078ec0ff */
[----:B------:R-:W-:Y:S02]  /*7170*/  IMAD.MOV.U32 R25, RZ, RZ, R68 ;  /* 0x000000ffff197224 */ /* 0x000fe400078e0044 */
[----:B------:R-:W-:Y:S01]  /*7180*/  IMAD.MOV.U32 R24, RZ, RZ, R70 ;  /* 0x000000ffff187224 */ /* 0x000fe200078e0046 */
[----:B------:R-:W-:Y:S01]  /*7190*/  HMMA.16816.F32.BF16 R248, R12, R48, R108 ;  /* 0x000000300cf8723c */ /* 0x000fe2000004186c */
[----:B------:R-:W-:Y:S02]  /*71a0*/  IMAD.MOV.U32 R6, RZ, RZ, R93 ;  /* 0x000000ffff067224 */ /* 0x000fe400078e005d */
[----:B------:R-:W-:Y:S02]  /*71b0*/  IMAD.MOV.U32 R5, RZ, RZ, R95 ;  /* 0x000000ffff057224 */ /* 0x000fe400078e005f */
[----:B------:R-:W-:-:S02]  /*71c0*/  IMAD.MOV.U32 R4, RZ, RZ, R94 ;  /* 0x000000ffff047224 */ /* 0x000fc400078e005e */
[----:B------:R-:W-:Y:S01]  /*71d0*/  IMAD.MOV.U32 R49, RZ, RZ, R45 ;  /* 0x000000ffff317224 */ /* 0x000fe200078e002d */
[----:B------:R-:W-:Y:S01]  /*71e0*/  HMMA.16816.F32.BF16 R68, R16, R46, R116 ;  /* 0x0000002e1044723c */ /* 0x000fe20000041874 */
[----:B------:R-:W-:Y:S02]  /*71f0*/  IMAD.MOV.U32 R48, RZ, RZ, R60 ;  /* 0x000000ffff307224 */ /* 0x000fe400078e003c */
[----:B------:R-:W-:-:S05]  /*7200*/  IMAD.MOV.U32 R2, RZ, RZ, R92 ;  /* 0x000000ffff027224 */ /* 0x000fca00078e005c */
[C---:B------:R-:W-:Y:S01]  /*7210*/  HMMA.16816.F32.BF16 R116, R12.reuse, R42, R172 ;  /* 0x0000002a0c74723c */ /* 0x040fe200000418ac */
[----:B------:R-:W-:Y:S02]  /*7220*/  IMAD.MOV.U32 R20, RZ, RZ, R64 ;  /* 0x000000ffff147224 */ /* 0x000fe400078e0040 */
[----:B------:R-:W-:Y:S02]  /*7230*/  IMAD.MOV.U32 R245, RZ, RZ, R66 ;  /* 0x000000fffff57224 */ /* 0x000fe400078e0042 */
[----:B------:R-:W-:Y:S02]  /*7240*/  IMAD.MOV.U32 R219, RZ, RZ, R65 ;  /* 0x000000ffffdb7224 */ /* 0x000fe400078e0041 */
[----:B------:R-:W-:Y:S01]  /*7250*/  IMAD.MOV.U32 R175, RZ, RZ, R44 ;  /* 0x000000ffffaf7224 */ /* 0x000fe200078e002c */
[----:B------:R-:W-:Y:S01]  /*7260*/  HMMA.16816.F32.BF16 R120, R12, R46, R120 ;  /* 0x0000002e0c78723c */ /* 0x000fe20000041878 */
[----:B------:R-:W-:Y:S02]  /*7270*/  IMAD.MOV.U32 R173, RZ, RZ, R37 ;  /* 0x000000ffffad7224 */ /* 0x000fe400078e0025 */
[----:B------:R-:W-:-:S02]  /*7280*/  IMAD.MOV.U32 R218, RZ, RZ, R67 ;  /* 0x000000ffffda7224 */ /* 0x000fc400078e0043 */
[----:B------:R-:W-:-:S03]  /*7290*/  IMAD.MOV.U32 R174, RZ, RZ, R102 ;  /* 0x000000ffffae7224 */ /* 0x000fc600078e0066 */
[C---:B------:R-:W-:Y:S07]  /*72a0*/  HMMA.16816.F32.BF16 R44, R16.reuse, R22, R196 ;  /* 0x00000016102c723c */ /* 0x040fee00000418c4 */
[----:B------:R-:W-:Y:S01]  /*72b0*/  IADD3 R196, R244, -0x2, RZ ;  /* 0xfffffffef4c47810 */ /* 0x000fe20007ffe0ff */
[----:B------:R-:W-:Y:S01]  /*72c0*/  IMAD.MOV.U32 R199, RZ, RZ, R40 ;  /* 0x000000ffffc77224 */ /* 0x000fe200078e0028 */
[----:B------:R-:W-:Y:S01]  /*72d0*/  HMMA.16816.F32.BF16 R80, R16, R28, R56 ;  /* 0x0000001c1050723c */ /* 0x000fe20000041838 */
[----:B------:R-:W-:-:S02]  /*72e0*/  IMAD.MOV.U32 R198, RZ, RZ, R5 ;  /* 0x000000ffffc67224 */ /* 0x000fc400078e0005 */
[----:B------:R-:W-:Y:S02]  /*72f0*/  IMAD R0, R196, 0x80, R0 ;  /* 0x00000080c4007824 */ /* 0x000fe400078e0200 */
[----:B------:R-:W-:Y:S02]  /*7300*/  IMAD.MOV.U32 R197, RZ, RZ, R6 ;  /* 0x000000ffffc57224 */ /* 0x000fe400078e0006 */
[----:B------:R-:W-:Y:S01]  /*7310*/  IMAD.MOV.U32 R28, RZ, RZ, R33 ;  /* 0x000000ffff1c7224 */ /* 0x000fe200078e0021 */
[C---:B------:R-:W-:Y:S01]  /*7320*/  IADD3 R40, R0.reuse, 0x1, RZ ;  /* 0x0000000100287810 */ /* 0x040fe20007ffe0ff */
[----:B------:R-:W-:Y:S01]  /*7330*/  IMAD.MOV.U32 R29, RZ, RZ, R32 ;  /* 0x000000ffff1d7224 */ /* 0x000fe200078e0020 */
[----:B------:R-:W-:Y:S01]  /*7340*/  ISETP.GE.AND P4, PT, R0, R7, PT ;  /* 0x000000070000720c */ /* 0x000fe20003f86270 */
[----:B------:R-:W-:Y:S01]  /*7350*/  IMAD.MOV.U32 R32, RZ, RZ, R89 ;  /* 0x000000ffff207224 */ /* 0x000fe200078e0059 */
[-C--:B------:R-:W-:Y:S01]  /*7360*/  ISETP.GE.AND P1, PT, R40, R8.reuse, PT ;  /* 0x000000082800720c */ /* 0x080fe20003f26270 */
[----:B------:R-:W-:Y:S01]  /*7370*/  IMAD.MOV.U32 R33, RZ, RZ, R88 ;  /* 0x000000ffff217224 */ /* 0x000fe200078e0058 */
[C---:B------:R-:W-:Y:S01]  /*7380*/  IADD3 R37, R0.reuse, 0x10, RZ ;  /* 0x0000001000257810 */ /* 0x040fe20007ffe0ff */
[----:B------:R-:W-:Y:S01]  /*7390*/  HMMA.16816.F32.BF16 R88, R12, R22, R236 ;  /* 0x000000160c58723c */ /* 0x000fe200000418ec */
[C---:B------:R-:W-:Y:S01]  /*73a0*/  ISETP.GE.AND P2, PT, R0.reuse, R8, PT ;  /* 0x000000080000720c */ /* 0x040fe20003f46270 */
[----:B------:R-:W-:Y:S01]  /*73b0*/  IMAD.MOV.U32 R172, RZ, RZ, R32 ;  /* 0x000000ffffac7224 */ /* 0x000fe200078e0020 */
[----:B------:R-:W-:-:S02]  /*73c0*/  IADD3 R32, R0, 0x21, RZ ;  /* 0x0000002100207810 */ /* 0x000fc40007ffe0ff */
[-C--:B------:R-:W-:Y:S02]  /*73d0*/  ISETP.GE.AND P3, PT, R40, R7.reuse, PT ;  /* 0x000000072800720c */ /* 0x080fe40003f66270 */
[----:B------:R-:W-:Y:S01]  /*73e0*/  IMAD.MOV.U32 R239, RZ, RZ, R36 ;  /* 0x000000ffffef7224 */ /* 0x000fe200078e0024 */
[C---:B------:R-:W-:Y:S01]  /*73f0*/  IADD3 R36, R0.reuse, 0x11, RZ ;  /* 0x0000001100247810 */ /* 0x040fe20007ffe0ff */
[----:B------:R-:W-:Y:S01]  /*7400*/  HMMA.16816.F32.BF16 R64, R16, R42, R128 ;  /* 0x0000002a1040723c */ /* 0x000fe20000041880 */
[----:B------:R-:W-:Y:S01]  /*7410*/  IMAD.MOV.U32 R236, RZ, RZ, R77 ;  /* 0x000000ffffec7224 */ /* 0x000fe200078e004d */
[----:B------:R-:W-:Y:S01]  /*7420*/  IADD3 R5, R0, 0x60, RZ ;  /* 0x0000006000057810 */ /* 0x000fe20007ffe0ff */
[----:B------:R-:W-:Y:S01]  /*7430*/  IMAD.MOV.U32 R237, RZ, RZ, R76 ;  /* 0x000000ffffed7224 */ /* 0x000fe200078e004c */
[----:B------:R-:W-:Y:S01]  /*7440*/  FSEL R76, R201, -INF , !P3 ;  /* 0xff800000c94c7808 */ /* 0x000fe20005800000 */
[----:B------:R-:W-:Y:S01]  /*7450*/  IMAD.MOV.U32 R238, RZ, RZ, R41 ;  /* 0x000000ffffee7224 */ /* 0x000fe200078e0029 */
[----:B------:R-:W-:-:S02]  /*7460*/  ISETP.GE.AND P3, PT, R36, R7, PT ;  /* 0x000000072400720c */ /* 0x000fc40003f66270 */
[----:B------:R-:W-:Y:S01]  /*7470*/  HMMA.16816.F32.BF16 R112, R12, R38, R192 ;  /* 0x000000260c70723c */ /* 0x000fe200000418c0 */
[----:B------:R-:W-:Y:S02]  /*7480*/  FSEL R128, R203, -INF , !P1 ;  /* 0xff800000cb807808 */ /* 0x000fe40004800000 */
[-C--:B------:R-:W-:Y:S02]  /*7490*/  ISETP.GE.AND P1, PT, R36, R8.reuse, PT ;  /* 0x000000082400720c */ /* 0x080fe40003f26270 */
[----:B------:R-:W-:Y:S02]  /*74a0*/  IADD3 R22, R0, 0x49, RZ ;  /* 0x0000004900167810 */ /* 0x000fe40007ffe0ff */
[----:B------:R-:W-:Y:S01]  /*74b0*/  IMAD.MOV.U32 R194, RZ, RZ, R48 ;  /* 0x000000ffffc27224 */ /* 0x000fe200078e0030 */
[C---:B------:R-:W-:Y:S01]  /*74c0*/  HMMA.16816.F32.BF16 R52, R16.reuse, R26, R188 ;  /* 0x0000001a1034723c */ /* 0x040fe200000418bc */
[----:B------:R-:W-:Y:S01]  /*74d0*/  FSEL R48, R200, -INF , !P4 ;  /* 0xff800000c8307808 */ /* 0x000fe20006000000 */
[----:B------:R-:W-:Y:S01]  /*74e0*/  IMAD.MOV.U32 R193, RZ, RZ, R175 ;  /* 0x000000ffffc17224 */ /* 0x000fe200078e00af */
[-C--:B------:R-:W-:Y:S01]  /*74f0*/  ISETP.GE.AND P4, PT, R37, R7.reuse, PT ;  /* 0x000000072500720c */ /* 0x080fe20003f86270 */
[----:B------:R-:W-:Y:S01]  /*7500*/  IMAD.MOV.U32 R192, RZ, RZ, R28 ;  /* 0x000000ffffc07224 */ /* 0x000fe200078e001c */
[----:B------:R-:W-:Y:S01]  /*7510*/  FSEL R130, R187, -INF , !P1 ;  /* 0xff800000bb827808 */ /* 0x000fe20004800000 */
[----:B------:R-:W-:Y:S01]  /*7520*/  IMAD.MOV.U32 R175, RZ, RZ, R29 ;  /* 0x000000ffffaf7224 */ /* 0x000fe200078e001d */
[----:B------:R-:W-:Y:S01]  /*7530*/  FSEL R77, R184, -INF , !P4 ;  /* 0xff800000b84d7808 */ /* 0x000fe20006000000 */
[C---:B------:R-:W-:Y:S01]  /*7540*/  HMMA.16816.F32.BF16 R56, R16.reuse, R34, R176 ;  /* 0x000000221038723c */ /* 0x040fe200000418b0 */
[----:B------:R-:W-:Y:S01]  /*7550*/  IMAD.MOV.U32 R188, RZ, RZ, R33 ;  /* 0x000000ffffbc7224 */ /* 0x000fe200078e0021 */
[----:B------:R-:W-:Y:S01]  /*7560*/  IADD3 R33, R0, 0x20, RZ ;  /* 0x0000002000217810 */ /* 0x000fe20007ffe0ff */
[----:B------:R-:W-:Y:S01]  /*7570*/  IMAD.MOV.U32 R189, RZ, RZ, R24 ;  /* 0x000000ffffbd7224 */ /* 0x000fe200078e0018 */
[-C--:B------:R-:W-:Y:S01]  /*7580*/  ISETP.GE.AND P1, PT, R32, R8.reuse, PT ;  /* 0x000000082000720c */ /* 0x080fe20003f26270 */
[----:B------:R-:W-:Y:S01]  /*7590*/  IMAD.MOV.U32 R195, RZ, RZ, R20 ;  /* 0x000000ffffc37224 */ /* 0x000fe200078e0014 */
[----:B------:R-:W-:Y:S01]  /*75a0*/  IADD3 R28, R0, 0x31, RZ ;  /* 0x00000031001c7810 */ /* 0x000fe20007ffe0ff */
[----:B------:R-:W-:Y:S01]  /*75b0*/  IMAD.MOV.U32 R176, RZ, RZ, R103 ;  /* 0x000000ffffb07224 */ /* 0x000fe200078e0067 */
[----:B------:R-:W-:Y:S01]  /*75c0*/  FSEL R103, R202, -INF , !P2 ;  /* 0xff800000ca677808 */ /* 0x000fe20005000000 */
[----:B------:R-:W-:Y:S01]  /*75d0*/  HMMA.16816.F32.BF16 R60, R16, R38, R132 ;  /* 0x00000026103c723c */ /* 0x000fe20000041884 */
[-C--:B------:R-:W-:Y:S01]  /*75e0*/  ISETP.GE.AND P2, PT, R37, R8.reuse, PT ;  /* 0x000000082500720c */ /* 0x080fe20003f46270 */
[----:B------:R-:W-:Y:S01]  /*75f0*/  IMAD.MOV.U32 R178, RZ, RZ, R25 ;  /* 0x000000ffffb27224 */ /* 0x000fe200078e0019 */
[C---:B------:R-:W-:Y:S01]  /*7600*/  ISETP.GE.AND P4, PT, R33.reuse, R7, PT ;  /* 0x000000072100720c */ /* 0x040fe20003f86270 */
[----:B------:R-:W-:Y:S01]  /*7610*/  IMAD.MOV.U32 R179, RZ, RZ, R101 ;  /* 0x000000ffffb37224 */ /* 0x000fe200078e0065 */
[----:B------:R-:W-:Y:S01]  /*7620*/  IADD3 R29, R0, 0x30, RZ ;  /* 0x00000030001d7810 */ /* 0x000fe20007ffe0ff */
[----:B------:R-:W-:Y:S01]  /*7630*/  IMAD.MOV.U32 R177, RZ, RZ, R21 ;  /* 0x000000ffffb17224 */ /* 0x000fe200078e0015 */
[----:B------:R-:W-:Y:S01]  /*7640*/  FSEL R129, R186, -INF , !P2 ;  /* 0xff800000ba817808 */ /* 0x000fe20005000000 */
[----:B------:R-:W-:Y:S01]  /*7650*/  HMMA.16816.F32.BF16 R108, R12, R34, R220 ;  /* 0x000000220c6c723c */ /* 0x000fe200000418dc */
[-C--:B------:R-:W-:Y:S01]  /*7660*/  ISETP.GE.AND P2, PT, R33, R8.reuse, PT ;  /* 0x000000082100720c */ /* 0x080fe20003f46270 */
[----:B------:R-:W-:Y:S01]  /*7670*/  IMAD.MOV.U32 R190, RZ, RZ, R100 ;  /* 0x000000ffffbe7224 */ /* 0x000fe200078e0064 */
[----:B------:R-:W-:Y:S01]  /*7680*/  FSEL R132, R183, -INF , !P1 ;  /* 0xff800000b7847808 */ /* 0x000fe20004800000 */
[----:B------:R-:W-:Y:S01]  /*7690*/  IMAD.MOV.U32 R191, RZ, RZ, R49 ;  /* 0x000000ffffbf7224 */ /* 0x000fe200078e0031 */
[----:B------:R-:W-:-:S02]  /*76a0*/  ISETP.GE.AND P1, PT, R28, R8, PT ;  /* 0x000000081c00720c */ /* 0x000fc40003f26270 */
[----:B------:R-:W-:Y:S01]  /*76b0*/  IMAD.MOV.U32 R220, RZ, RZ, R79 ;  /* 0x000000ffffdc7224 */ /* 0x000fe200078e004f */
[----:B------:R-:W-:Y:S01]  /*76c0*/  FSEL R79, R180, -INF , !P4 ;  /* 0xff800000b44f7808 */ /* 0x000fe20006000000 */
[----:B------:R-:W-:Y:S01]  /*76d0*/  IMAD.MOV.U32 R223, RZ, RZ, R78 ;  /* 0x000000ffffdf7224 */ /* 0x000fe200078e004e */
[-C--:B------:R-:W-:Y:S01]  /*76e0*/  ISETP.GE.AND P4, PT, R29, R7.reuse, PT ;  /* 0x000000071d00720c */ /* 0x080fe20003f86270 */
[----:B------:R-:W-:Y:S01]  /*76f0*/  HMMA.16816.F32.BF16 R92, R12, R26, R232 ;  /* 0x0000001a0c5c723c */ /* 0x000fe200000418e8 */
[C---:B------:R-:W-:Y:S01]  /*7700*/  IADD3 R24, R0.reuse, 0x41, RZ ;  /* 0x0000004100187810 */ /* 0x040fe20007ffe0ff */
[----:B------:R-:W-:Y:S01]  /*7710*/  IMAD.MOV.U32 R221, RZ, RZ, R139 ;  /* 0x000000ffffdd7224 */ /* 0x000fe200078e008b */
[----:B------:R-:W-:Y:S01]  /*7720*/  FSEL R78, R185, -INF , !P3 ;  /* 0xff800000b94e7808 */ /* 0x000fe20005800000 */
[----:B------:R-:W-:Y:S01]  /*7730*/  IMAD.MOV.U32 R222, RZ, RZ, R11 ;  /* 0x000000ffffde7224 */ /* 0x000fe200078e000b */
[----:B------:R-:W-:Y:S02]  /*7740*/  IADD3 R25, R0, 0x40, RZ ;  /* 0x0000004000197810 */ /* 0x000fe40007ffe0ff */
[----:B------:R-:W-:Y:S01]  /*7750*/  ISETP.GE.AND P3, PT, R32, R7, PT ;  /* 0x000000072000720c */ /* 0x000fe20003f66270 */
[----:B------:R-:W-:Y:S01]  /*7760*/  IMAD.MOV.U32 R235, RZ, RZ, R72 ;  /* 0x000000ffffeb7224 */ /* 0x000fe200078e0048 */
[----:B------:R-:W-:Y:S01]  /*7770*/  FSEL R131, R182, -INF , !P2 ;  /* 0xff800000b6837808 */ /* 0x000fe20005000000 */
[----:B------:R-:W-:Y:S01]  /*7780*/  IMAD.MOV.U32 R232, RZ, RZ, R73 ;  /* 0x000000ffffe87224 */ /* 0x000fe200078e0049 */
[-C--:B------:R-:W-:Y:S01]  /*7790*/  ISETP.GE.AND P2, PT, R29, R8.reuse, PT ;  /* 0x000000081d00720c */ /* 0x080fe20003f46270 */
[----:B------:R-:W-:Y:S01]  /*77a0*/  IMAD.MOV.U32 R233, RZ, RZ, R74 ;  /* 0x000000ffffe97224 */ /* 0x000fe200078e004a */
[----:B------:R-:W-:Y:S01]  /*77b0*/  FSEL R127, R127, -INF , !P1 ;  /* 0xff8000007f7f7808 */ /* 0x000fe20004800000 */
[----:B------:R-:W-:Y:S01]  /*77c0*/  IMAD.MOV.U32 R234, RZ, RZ, R75 ;  /* 0x000000ffffea7224 */ /* 0x000fe200078e004b */
[----:B------:R-:W-:Y:S01]  /*77d0*/  FSEL R101, R124, -INF , !P4 ;  /* 0xff8000007c657808 */ /* 0x000fe20006000000 */
[----:B------:R-:W-:Y:S01]  /*77e0*/  HMMA.16816.F32.BF16 R72, R16, R30, R224 ;  /* 0x0000001e1048723c */ /* 0x000fe200000418e0 */
[----:B------:R-:W-:-:S02]  /*77f0*/  ISETP.GE.AND P1, PT, R24, R8, PT ;  /* 0x000000081800720c */ /* 0x000fc40003f26270 */
[C---:B------:R-:W-:Y:S02]  /*7800*/  IADD3 R20, R0.reuse, 0x51, RZ ;  /* 0x0000005100147810 */ /* 0x040fe40007ffe0ff */
[-C--:B------:R-:W-:Y:S02]  /*7810*/  ISETP.GE.AND P4, PT, R25, R7.reuse, PT ;  /* 0x000000071900720c */ /* 0x080fe40003f86270 */
[----:B------:R-:W-:Y:S01]  /*7820*/  FSEL R100, R181, -INF , !P3 ;  /* 0xff800000b5647808 */ /* 0x000fe20005800000 */
[----:B------:R-:W-:Y:S01]  /*7830*/  IMAD.MOV.U32 R227, RZ, RZ, R4 ;  /* 0x000000ffffe37224 */ /* 0x000fe200078e0004 */
[----:B------:R-:W-:Y:S01]  /*7840*/  IADD3 R21, R0, 0x50, RZ ;  /* 0x0000005000157810 */ /* 0x000fe20007ffe0ff */
[----:B------:R-:W-:Y:S01]  /*7850*/  HMMA.16816.F32.BF16 R104, R12, R30, R104 ;  /* 0x0000001e0c68723c */ /* 0x000fe20000041868 */
[----:B------:R-:W-:Y:S01]  /*7860*/  ISETP.GE.AND P3, PT, R28, R7, PT ;  /* 0x000000071c00720c */ /* 0x000fe20003f66270 */
[----:B------:R-:W-:Y:S01]  /*7870*/  IMAD.MOV.U32 R226, RZ, RZ, R2 ;  /* 0x000000ffffe27224 */ /* 0x000fe200078e0002 */
[----:B------:R-:W-:-:S02]  /*7880*/  FSEL R126, R126, -INF , !P2 ;  /* 0xff8000007e7e7808 */ /* 0x000fc40005000000 */
[-C--:B------:R-:W-:Y:S02]  /*7890*/  ISETP.GE.AND P2, PT, R25, R8.reuse, PT ;  /* 0x000000081900720c */ /* 0x080fe40003f46270 */
[----:B------:R-:W-:Y:S01]  /*78a0*/  FSEL R133, R99, -INF , !P1 ;  /* 0xff80000063857808 */ /* 0x000fe20004800000 */
[-C--:B------:R-:W-:Y:S01]  /*78b0*/  HMMA.16816.F32.BF16 R12, R12, R50.reuse, R232 ;  /* 0x000000320c0c723c */ /* 0x080fe200000418e8 */
[----:B------:R-:W-:Y:S02]  /*78c0*/  FSEL R96, R96, -INF , !P4 ;  /* 0xff80000060607808 */ /* 0x000fe40006000000 */
[----:B------:R-:W-:Y:S02]  /*78d0*/  ISETP.GE.AND P1, PT, R20, R8, PT ;  /* 0x000000081400720c */ /* 0x000fe40003f26270 */
[----:B------:R-:W-:Y:S02]  /*78e0*/  ISETP.GE.AND P4, PT, R21, R7, PT ;  /* 0x000000071500720c */ /* 0x000fe40003f86270 */
[----:B------:R-:W-:Y:S01]  /*78f0*/  IADD3 R4, R0, 0x61, RZ ;  /* 0x0000006100047810 */ /* 0x000fe20007ffe0ff */
[----:B------:R-:W-:Y:S01]  /*7900*/  HMMA.16816.F32.BF16 R16, R16, R50, R220 ;  /* 0x000000321010723c */ /* 0x000fe200000418dc */
[----:B------:R-:W-:-:S02]  /*7910*/  FSEL R102, R125, -INF , !P3 ;  /* 0xff8000007d667808 */ /* 0x000fc40005800000 */
[----:B------:R-:W-:Y:S02]  /*7920*/  FSEL R125, R98, -INF , !P2 ;  /* 0xff800000627d7808 */ /* 0x000fe40005000000 */
[-C--:B------:R-:W-:Y:S02]  /*7930*/  ISETP.GE.AND P2, PT, R21, R8.reuse, PT ;  /* 0x000000081500720c */ /* 0x080fe40003f46270 */
[----:B------:R-:W-:Y:S02]  /*7940*/  FSEL R134, R87, -INF , !P1 ;  /* 0xff80000057867808 */ /* 0x000fe40004800000 */
[----:B------:R-:W-:Y:S02]  /*7950*/  FSEL R84, R84, -INF , !P4 ;  /* 0xff80000054547808 */ /* 0x000fe40006000000 */
[----:B------:R-:W-:Y:S02]  /*7960*/  ISETP.GE.AND P1, PT, R4, R8, PT ;  /* 0x000000080400720c */ /* 0x000fe40003f26270 */
[----:B------:R-:W-:-:S02]  /*7970*/  IADD3 R38, R0, 0x9, RZ ;  /* 0x0000000900267810 */ /* 0x000fc40007ffe0ff */
[CC--:B------:R-:W-:Y:S02]  /*7980*/  ISETP.GE.AND P4, PT, R5.reuse, R7.reuse, PT ;  /* 0x000000070500720c */ /* 0x0c0fe40003f86270 */
[----:B------:R-:W-:Y:S02]  /*7990*/  IADD3 R39, R0, 0x8, RZ ;  /* 0x0000000800277810 */ /* 0x000fe40007ffe0ff */
[----:B------:R-:W-:Y:S02]  /*79a0*/  ISETP.GE.AND P3, PT, R24, R7, PT ;  /* 0x000000071800720c */ /* 0x000fe40003f66270 */
[----:B------:R-:W-:Y:S02]  /*79b0*/  FSEL R135, R86, -INF , !P2 ;  /* 0xff80000056877808 */ /* 0x000fe40005000000 */
[----:B------:R-:W-:Y:S02]  /*79c0*/  ISETP.GE.AND P2, PT, R5, R8, PT ;  /* 0x000000080500720c */ /* 0x000fe40003f46270 */
[----:B------:R-:W-:-:S02]  /*79d0*/  FSEL R181, R83, -INF , !P1 ;  /* 0xff80000053b57808 */ /* 0x000fc40004800000 */
[----:B------:R-:W-:Y:S02]  /*79e0*/  FSEL R80, R80, -INF , !P4 ;  /* 0xff80000050507808 */ /* 0x000fe40006000000 */
[----:B------:R-:W-:Y:S02]  /*79f0*/  ISETP.GE.AND P1, PT, R38, R8, PT ;  /* 0x000000082600720c */ /* 0x000fe40003f26270 */
[----:B------:R-:W-:Y:S02]  /*7a00*/  ISETP.GE.AND P4, PT, R39, R7, PT ;  /* 0x000000072700720c */ /* 0x000fe40003f86270 */
[C---:B------:R-:W-:Y:S02]  /*7a10*/  IADD3 R34, R0.reuse, 0x19, RZ ;  /* 0x0000001900227810 */ /* 0x040fe40007ffe0ff */
[----:B------:R-:W-:Y:S02]  /*7a20*/  FSEL R97, R97, -INF , !P3 ;  /* 0xff80000061617808 */ /* 0x000fe40005800000 */
[----:B------:R-:W-:-:S02]  /*7a30*/  IADD3 R35, R0, 0x18, RZ ;  /* 0x0000001800237810 */ /* 0x000fc40007ffe0ff */
[----:B------:R-:W-:Y:S02]  /*7a40*/  ISETP.GE.AND P3, PT, R20, R7, PT ;  /* 0x000000071400720c */ /* 0x000fe40003f66270 */
[----:B------:R-:W-:Y:S02]  /*7a50*/  FSEL R139, R82, -INF , !P2 ;  /* 0xff800000528b7808 */ /* 0x000fe40005000000 */
[-C--:B------:R-:W-:Y:S02]  /*7a60*/  ISETP.GE.AND P2, PT, R39, R8.reuse, PT ;  /* 0x000000082700720c */ /* 0x080fe40003f46270 */
[----:B------:R-:W-:Y:S02]  /*7a70*/  FSEL R71, R71, -INF , !P1 ;  /* 0xff80000047477808 */ /* 0x000fe40004800000 */
[----:B------:R-:W-:Y:S02]  /*7a80*/  FSEL R68, R68, -INF , !P4 ;  /* 0xff80000044447808 */ /* 0x000fe40006000000 */
[----:B------:R-:W-:-:S02]  /*7a90*/  ISETP.GE.AND P1, PT, R34, R8, PT ;  /* 0x000000082200720c */ /* 0x000fc40003f26270 */
[-C--:B------:R-:W-:Y:S02]  /*7aa0*/  ISETP.GE.AND P4, PT, R35, R7.reuse, PT ;  /* 0x000000072300720c */ /* 0x080fe40003f86270 */
[C---:B------:R-:W-:Y:S02]  /*7ab0*/  IADD3 R30, R0.reuse, 0x29, RZ ;  /* 0x00000029001e7810 */ /* 0x040fe40007ffe0ff */
[----:B------:R-:W-:Y:S02]  /*7ac0*/  FSEL R85, R85, -INF , !P3 ;  /* 0xff80000055557808 */ /* 0x000fe40005800000 */
[----:B------:R-:W-:Y:S02]  /*7ad0*/  IADD3 R31, R0, 0x28, RZ ;  /* 0x00000028001f7810 */ /* 0x000fe40007ffe0ff */
[----:B------:R-:W-:Y:S02]  /*7ae0*/  ISETP.GE.AND P3, PT, R4, R7, PT ;  /* 0x000000070400720c */ /* 0x000fe40003f66270 */
[----:B------:R-:W-:-:S02]  /*7af0*/  FSEL R70, R70, -INF , !P2 ;  /* 0xff80000046467808 */ /* 0x000fc40005000000 */
[-C--:B------:R-:W-:Y:S02]  /*7b00*/  ISETP.GE.AND P2, PT, R35, R8.reuse, PT ;  /* 0x000000082300720c */ /* 0x080fe40003f46270 */
[----:B------:R-:W-:Y:S02]  /*7b10*/  FSEL R67, R67, -INF , !P1 ;  /* 0xff80000043437808 */ /* 0x000fe40004800000 */
[----:B------:R-:W-:Y:S02]  /*7b20*/  FSEL R64, R64, -INF , !P4 ;  /* 0xff80000040407808 */ /* 0x000fe40006000000 */
[----:B------:R-:W-:Y:S02]  /*7b30*/  ISETP.GE.AND P1, PT, R30, R8, PT ;  /* 0x000000081e00720c */ /* 0x000fe40003f26270 */
[----:B------:R-:W-:Y:S02]  /*7b40*/  ISETP.GE.AND P4, PT, R31, R7, PT ;  /* 0x000000071f00720c */ /* 0x000fe40003f86270 */
[----:B------:R-:W-:-:S02]  /*7b50*/  IADD3 R26, R0, 0x39, RZ ;  /* 0x00000039001a7810 */ /* 0x000fc40007ffe0ff */
[----:B------:R-:W-:Y:S02]  /*7b60*/  FSEL R81, R81, -INF , !P3 ;  /* 0xff80000051517808 */ /* 0x000fe40005800000 */
        /* <DEDUP_REMOVED lines=8> */
[----:B------:R-:W-:Y:S02]  /*7bf0*/  FSEL R49, R69, -INF , !P3 ;  /* 0xff80000045317808 */ /* 0x000fe40005800000 */
[----:B------:R-:W-:Y:S02]  /*7c00*/  IADD3 R23, R0, 0x48, RZ ;  /* 0x0000004800177810 */ /* 0x000fe40007ffe0ff */
[----:B------:R-:W-:-:S02]  /*7c10*/  FSEL R69, R62, -INF , !P2 ;  /* 0xff8000003e457808 */ /* 0x000fc40005000000 */
[-C--:B------:R-:W-:Y:S02]  /*7c20*/  ISETP.GE.AND P2, PT, R27, R8.reuse, PT ;  /* 0x000000081b00720c */ /* 0x080fe40003f46270 */
[----:B------:R-:W-:Y:S02]  /*7c30*/  FSEL R59, R59, -INF , !P1 ;  /* 0xff8000003b3b7808 */ /* 0x000fe40004800000 */
[----:B------:R-:W-:Y:S02]  /*7c40*/  FSEL R56, R56, -INF , !P4 ;  /* 0xff80000038387808 */ /* 0x000fe40006000000 */
[----:B------:R-:W-:Y:S02]  /*7c50*/  ISETP.GE.AND P1, PT, R22, R8, PT ;  /* 0x000000081600720c */ /* 0x000fe40003f26270 */
[----:B------:R-:W-:Y:S02]  /*7c60*/  ISETP.GE.AND P4, PT, R23, R7, PT ;  /* 0x000000071700720c */ /* 0x000fe40003f86270 */
[----:B------:R-:W-:-:S02]  /*7c70*/  IADD3 R6, R0, 0x59, RZ ;  /* 0x0000005900067810 */ /* 0x000fc40007ffe0ff */
[----:B------:R-:W-:Y:S02]  /*7c80*/  IADD3 R11, R0, 0x58, RZ ;  /* 0x00000058000b7810 */ /* 0x000fe40007ffe0ff */
[----:B------:R-:W-:Y:S02]  /*7c90*/  FSEL R58, R58, -INF , !P2 ;  /* 0xff8000003a3a7808 */ /* 0x000fe40005000000 */
[-C--:B------:R-:W-:Y:S02]  /*7ca0*/  ISETP.GE.AND P2, PT, R23, R8.reuse, PT ;  /* 0x000000081700720c */ /* 0x080fe40003f46270 */
[----:B------:R-:W-:Y:S02]  /*7cb0*/  FSEL R83, R55, -INF , !P1 ;  /* 0xff80000037537808 */ /* 0x000fe40004800000 */
[----:B------:R-:W-:Y:S02]  /*7cc0*/  FSEL R52, R52, -INF , !P4 ;  /* 0xff80000034347808 */ /* 0x000fe40006000000 */
[----:B------:R-:W-:-:S02]  /*7cd0*/  ISETP.GE.AND P1, PT, R6, R8, PT ;  /* 0x000000080600720c */ /* 0x000fc40003f26270 */
[C---:B------:R-:W-:Y:S02]  /*7ce0*/  ISETP.GE.AND P4, PT, R11.reuse, R7, PT ;  /* 0x000000070b00720c */ /* 0x040fe40003f86270 */
[----:B------:R-:W-:Y:S02]  /*7cf0*/  IADD3 R2, R0, 0x68, RZ ;  /* 0x0000006800027810 */ /* 0x000fe40007ffe0ff */
[----:B------:R-:W-:Y:S01]  /*7d00*/  FSEL R86, R54, -INF , !P2 ;  /* 0xff80000036567808 */ /* 0x000fe20005000000 */
[----:B------:R-:W-:Y:S01]  /*7d10*/  BAR.SYNC.DEFER_BLOCKING 0x0 ;  /* 0x0000000000007b1d */ /* 0x000fe20000010000 */
[----:B------:R-:W-:Y:S02]  /*7d20*/  ISETP.GE.AND P2, PT, R11, R8, PT ;  /* 0x000000080b00720c */ /* 0x000fe40003f46270 */
[----:B------:R-:W-:Y:S02]  /*7d30*/  FSEL R99, R47, -INF , !P1 ;  /* 0xff8000002f637808 */ /* 0x000fe40004800000 */
[----:B------:R-:W-:-:S02]  /*7d40*/  FSEL R54, R44, -INF , !P4 ;  /* 0xff8000002c367808 */ /* 0x000fc40006000000 */
[----:B------:R-:W-:Y:S02]  /*7d50*/  ISETP.GE.AND P1, PT, R2, R7, PT ;  /* 0x000000070200720c */ /* 0x000fe40003f26270 */
[----:B------:R-:W-:Y:S02]  /*7d60*/  IADD3 R44, R0, 0x71, RZ ;  /* 0x00000071002c7810 */ /* 0x000fe40007ffe0ff */
[----:B------:R-:W-:Y:S02]  /*7d70*/  FSEL R87, R46, -INF , !P2 ;  /* 0xff8000002e577808 */ /* 0x000fe40005000000 */
[----:B------:R-:W-:Y:S02]  /*7d80*/  FSEL R46, R72, -INF , !P1 ;  /* 0xff800000482e7808 */ /* 0x000fe40004800000 */
[----:B------:R-:W-:Y:S02]  /*7d90*/  ISETP.GE.AND P1, PT, R44, R8, PT ;  /* 0x000000082c00720c */ /* 0x000fe40003f26270 */
[----:B------:R-:W-:-:S02]  /*7da0*/  ISETP.GE.AND P4, PT, R0, R9, PT ;  /* 0x000000090000720c */ /* 0x000fc40003f86270 */
[----:B------:R-:W-:Y:S02]  /*7db0*/  FSEL R231, R231, -INF , !P1 ;  /* 0xff800000e7e77808 */ /* 0x000fe40004800000 */
[----:B------:R-:W-:Y:S02]  /*7dc0*/  ISETP.GE.AND P1, PT, R40, R9, PT ;  /* 0x000000092800720c */ /* 0x000fe40003f26270 */
[-C--:B------:R-:W-:Y:S02]  /*7dd0*/  ISETP.GE.AND P2, PT, R0, R10.reuse, PT ;  /* 0x0000000a0000720c */ /* 0x080fe40003f46270 */
[----:B------:R-:W-:Y:S02]  /*7de0*/  FSEL R72, R226, -INF , !P4 ;  /* 0xff800000e2487808 */ /* 0x000fe40006000000 */
[----:B------:R-:W-:Y:S02]  /*7df0*/  ISETP.GE.AND P4, PT, R40, R10, PT ;  /* 0x0000000a2800720c */ /* 0x000fe40003f86270 */
[----:B------:R-:W-:-:S02]  /*7e00*/  FSEL R98, R197, -INF , !P1 ;  /* 0xff800000c5627808 */ /* 0x000fc40004800000 */
[----:B------:R-:W-:Y:S02]  /*7e10*/  FSEL R40, R227, -INF , !P2 ;  /* 0xff800000e3287808 */ /* 0x000fe40005000000 */
[C---:B------:R-:W-:Y:S02]  /*7e20*/  ISETP.GE.AND P1, PT, R39.reuse, R10, PT ;  /* 0x0000000a2700720c */ /* 0x040fe40003f26270 */
[-C--:B------:R-:W-:Y:S02]  /*7e30*/  ISETP.GE.AND P2, PT, R39, R9.reuse, PT ;  /* 0x000000092700720c */ /* 0x080fe40003f46270 */
[----:B------:R-:W-:Y:S02]  /*7e40*/  FSEL R124, R198, -INF , !P4 ;  /* 0xff800000c67c7808 */ /* 0x000fe40006000000 */
[----:B------:R-:W-:Y:S02]  /*7e50*/  ISETP.GE.AND P4, PT, R38, R9, PT ;  /* 0x000000092600720c */ /* 0x000fe40003f86270 */
[----:B------:R-:W-:-:S02]  /*7e60*/  FSEL R122, R122, -INF , !P1 ;  /* 0xff8000007a7a7808 */ /* 0x000fc40004800000 */
        /* <DEDUP_REMOVED lines=16> */
[C---:B------:R-:W-:Y:S02]  /*7f70*/  ISETP.GE.AND P3, PT, R34.reuse, R7, PT ;  /* 0x000000072200720c */ /* 0x040fe40003f66270 */
[----:B------:R-:W-:-:S02]  /*7f80*/  ISETP.GE.AND P4, PT, R34, R10, PT ;  /* 0x0000000a2200720c */ /* 0x000fc40003f86270 */
[----:B------:R-:W-:Y:S02]  /*7f90*/  FSEL R34, R117, -INF , !P1 ;  /* 0xff80000075227808 */ /* 0x000fe40004800000 */
[----:B------:R-:W-:Y:S02]  /*7fa0*/  ISETP.GE.AND P1, PT, R33, R10, PT ;  /* 0x0000000a2100720c */ /* 0x000fe40003f26270 */
[----:B------:R-:W-:Y:S02]  /*7fb0*/  FSEL R118, R118, -INF , !P2 ;  /* 0xff80000076767808 */ /* 0x000fe40005000000 */
[----:B------:R-:W-:Y:S02]  /*7fc0*/  FSEL R172, R172, -INF , !P1 ;  /* 0xff800000acac7808 */ /* 0x000fe40004800000 */
[-C--:B------:R-:W-:Y:S02]  /*7fd0*/  ISETP.GE.AND P1, PT, R31, R9.reuse, PT ;  /* 0x000000091f00720c */ /* 0x080fe40003f26270 */
[----:B------:R-:W-:-:S02]  /*7fe0*/  ISETP.GE.AND P2, PT, R33, R9, PT ;  /* 0x000000092100720c */ /* 0x000fc40003f46270 */
[----:B------:R-:W-:Y:S02]  /*7ff0*/  FSEL R112, R112, -INF , !P1 ;  /* 0xff80000070707808 */ /* 0x000fe40004800000 */
[-C--:B------:R-:W-:Y:S02]  /*8000*/  ISETP.GE.AND P1, PT, R30, R10.reuse, PT ;  /* 0x0000000a1e00720c */ /* 0x080fe40003f26270 */
[----:B------:R-:W-:Y:S02]  /*8010*/  FSEL R116, R239, -INF , !P2 ;  /* 0xff800000ef747808 */ /* 0x000fe40005000000 */
[----:B------:R-:W-:Y:S02]  /*8020*/  FSEL R115, R115, -INF , !P1 ;  /* 0xff80000073737808 */ /* 0x000fe40004800000 */
[----:B------:R-:W-:Y:S02]  /*8030*/  ISETP.GE.AND P1, PT, R28, R9, PT ;  /* 0x000000091c00720c */ /* 0x000fe40003f26270 */
        /* <DEDUP_REMOVED lines=29> */
[----:B------:R-:W-:Y:S02]  /*8210*/  FSEL R111, R111, -INF , !P2 ;  /* 0xff8000006f6f7808 */ /* 0x000fe40005000000 */
[----:B------:R-:W-:-:S02]  /*8220*/  ISETP.GE.AND P1, PT, R21, R10, PT ;  /* 0x0000000a1500720c */ /* 0x000fc40003f26270 */
[----:B------:R-:W-:Y:S02]  /*8230*/  ISETP.GE.AND P3, PT, R30, R7, PT ;  /* 0x000000071e00720c */ /* 0x000fe40003f66270 */
[----:B------:R-:W-:Y:S02]  /*8240*/  ISETP.GE.AND P2, PT, R24, R9, PT ;  /* 0x000000091800720c */ /* 0x000fe40003f46270 */
[----:B------:R-:W-:Y:S02]  /*8250*/  FSEL R109, R109, -INF , !P4 ;  /* 0xff8000006d6d7808 */ /* 0x000fe40006000000 */
[----:B------:R-:W-:Y:S02]  /*8260*/  ISETP.GE.AND P4, PT, R25, R10, PT ;  /* 0x0000000a1900720c */ /* 0x000fe40003f86270 */
[----:B------:R-:W-:Y:S02]  /*8270*/  FSEL R185, R192, -INF , !P1 ;  /* 0xff800000c0b97808 */ /* 0x000fe40004800000 */
[----:B------:R-:W-:-:S02]  /*8280*/  FSEL R61, R61, -INF , !P3 ;  /* 0xff8000003d3d7808 */ /* 0x000fc40005800000 */
[----:B------:R-:W-:Y:S02]  /*8290*/  FSEL R179, R179, -INF , !P2 ;  /* 0xff800000b3b37808 */ /* 0x000fe40005000000 */
[----:B------:R-:W-:Y:S02]  /*82a0*/  ISETP.GE.AND P1, PT, R11, R9, PT ;  /* 0x000000090b00720c */ /* 0x000fe40003f26270 */
[----:B------:R-:W-:Y:S02]  /*82b0*/  ISETP.GE.AND P3, PT, R26, R7, PT ;  /* 0x000000071a00720c */ /* 0x000fe40003f66270 */
[----:B------:R-:W-:Y:S02]  /*82c0*/  ISETP.GE.AND P2, PT, R23, R10, PT ;  /* 0x0000000a1700720c */ /* 0x000fe40003f46270 */
[----:B------:R-:W-:Y:S02]  /*82d0*/  FSEL R180, R189, -INF , !P4 ;  /* 0xff800000bdb47808 */ /* 0x000fe40006000000 */
[----:B------:R-:W-:-:S02]  /*82e0*/  ISETP.GE.AND P4, PT, R23, R9, PT ;  /* 0x000000091700720c */ /* 0x000fc40003f86270 */
[----:B------:R-:W-:Y:S02]  /*82f0*/  FSEL R88, R88, -INF , !P1 ;  /* 0xff80000058587808 */ /* 0x000fe40004800000 */
[----:B------:R-:W-:Y:S02]  /*8300*/  FSEL R57, R57, -INF , !P3 ;  /* 0xff80000039397808 */ /* 0x000fe40005800000 */
[----:B------:R-:W-:Y:S02]  /*8310*/  FSEL R94, R94, -INF , !P2 ;  /* 0xff8000005e5e7808 */ /* 0x000fe40005000000 */
[----:B------:R-:W-:Y:S02]  /*8320*/  ISETP.GE.AND P1, PT, R6, R10, PT ;  /* 0x0000000a0600720c */ /* 0x000fe40003f26270 */
        /* <DEDUP_REMOVED lines=10> */
[----:B------:R-:W-:Y:S02]  /*83d0*/  IADD3 R41, R0, 0x70, RZ ;  /* 0x0000007000297810 */ /* 0x000fe40007ffe0ff */
[----:B------:R-:W-:Y:S02]  /*83e0*/  FSEL R95, R95, -INF , !P4 ;  /* 0xff8000005f5f7808 */ /* 0x000fe40006000000 */
[----:B------:R-:W-:Y:S02]  /*83f0*/  ISETP.GE.AND P4, PT, R20, R9, PT ;  /* 0x000000091400720c */ /* 0x000fe40003f86270 */
[----:B------:R-:W-:-:S02]  /*8400*/  FSEL R190, R219, -INF , !P1 ;  /* 0xff800000dbbe7808 */ /* 0x000fc40004800000 */
[----:B------:R-:W-:Y:S02]  /*8410*/  FSEL R45, R45, -INF , !P3 ;  /* 0xff8000002d2d7808 */ /* 0x000fe40005800000 */
[----:B------:R-:W-:Y:S02]  /*8420*/  FSEL R186, R194, -INF , !P2 ;  /* 0xff800000c2ba7808 */ /* 0x000fe40005000000 */
[----:B------:R-:W-:Y:S02]  /*8430*/  ISETP.GE.AND P1, PT, R2, R10, PT ;  /* 0x0000000a0200720c */ /* 0x000fe40003f26270 */
[----:B------:R-:W-:Y:S02]  /*8440*/  ISETP.GE.AND P3, PT, R41, R7, PT ;  /* 0x000000072900720c */ /* 0x000fe40003f66270 */
[----:B------:R-:W-:Y:S02]  /*8450*/  ISETP.GE.AND P2, PT, R6, R9, PT ;  /* 0x000000090600720c */ /* 0x000fe40003f46270 */
[----:B------:R-:W-:-:S02]  /*8460*/  IADD3 R42, R0, 0x69, RZ ;  /* 0x00000069002a7810 */ /* 0x000fc40007ffe0ff */
[----:B------:R-:W-:Y:S02]  /*8470*/  FSEL R183, R193, -INF , !P4 ;  /* 0xff800000c1b77808 */ /* 0x000fe40006000000 */
[----:B------:R-:W-:Y:S02]  /*8480*/  FSEL R193, R106, -INF , !P1 ;  /* 0xff8000006ac17808 */ /* 0x000fe40004800000 */
[----:B------:R-:W-:Y:S02]  /*8490*/  FSEL R47, R228, -INF , !P3 ;  /* 0xff800000e42f7808 */ /* 0x000fe40005800000 */
[----:B------:R-:W-:Y:S02]  /*84a0*/  FSEL R89, R89, -INF , !P2 ;  /* 0xff80000059597808 */ /* 0x000fe40005000000 */
[----:B------:R-:W-:Y:S02]  /*84b0*/  ISETP.GE.AND P1, PT, R41, R9, PT ;  /* 0x000000092900720c */ /* 0x000fe40003f26270 */
[----:B------:R-:W-:-:S02]  /*84c0*/  ISETP.GE.AND P3, PT, R42, R7, PT ;  /* 0x000000072a00720c */ /* 0x000fc40003f66270 */
[-C--:B------:R-:W-:Y:S02]  /*84d0*/  ISETP.GE.AND P2, PT, R5, R10.reuse, PT ;  /* 0x0000000a0500720c */ /* 0x080fe40003f46270 */
[-C--:B------:R-:W-:Y:S02]  /*84e0*/  ISETP.GE.AND P4, PT, R11, R10.reuse, PT ;  /* 0x0000000a0b00720c */ /* 0x080fe40003f86270 */
[----:B------:R-:W-:Y:S02]  /*84f0*/  FSEL R248, R248, -INF , !P1 ;  /* 0xff800000f8f87808 */ /* 0x000fe40004800000 */
[----:B------:R-:W-:Y:S02]  /*8500*/  FSEL R20, R73, -INF , !P3 ;  /* 0xff80000049147808 */ /* 0x000fe40005800000 */
[----:B------:R-:W-:Y:S02]  /*8510*/  FSEL R192, R245, -INF , !P2 ;  /* 0xff800000f5c07808 */ /* 0x000fe40005000000 */
[----:B------:R-:W-:-:S02]  /*8520*/  ISETP.GE.AND P1, PT, R44, R10, PT ;  /* 0x0000000a2c00720c */ /* 0x000fc40003f26270 */
[----:B------:R-:W-:Y:S02]  /*8530*/  IADD3 R43, R0, 0x78, RZ ;  /* 0x00000078002b7810 */ /* 0x000fe40007ffe0ff */
[----:B------:R-:W-:Y:S02]  /*8540*/  ISETP.GE.AND P3, PT, R4, R10, PT ;  /* 0x0000000a0400720c */ /* 0x000fe40003f66270 */
[-C--:B------:R-:W-:Y:S02]  /*8550*/  ISETP.GE.AND P2, PT, R2, R9.reuse, PT ;  /* 0x000000090200720c */ /* 0x080fe40003f46270 */
[----:B------:R-:W-:Y:S02]  /*8560*/  FSEL R187, R90, -INF , !P4 ;  /* 0xff8000005abb7808 */ /* 0x000fe40006000000 */
[----:B------:R-:W-:Y:S02]  /*8570*/  ISETP.GE.AND P4, PT, R5, R9, PT ;  /* 0x000000090500720c */ /* 0x000fe40003f86270 */
[----:B------:R-:W-:-:S02]  /*8580*/  FSEL R251, R251, -INF , !P1 ;  /* 0xff800000fbfb7808 */ /* 0x000fc40004800000 */
[----:B------:R-:W-:Y:S02]  /*8590*/  FSEL R191, R218, -INF , !P3 ;  /* 0xff800000dabf7808 */ /* 0x000fe40005800000 */
[----:B------:R-:W-:Y:S02]  /*85a0*/  FSEL R104, R104, -INF , !P2 ;  /* 0xff80000068687808 */ /* 0x000fe40005000000 */
[-C--:B------:R-:W-:Y:S02]  /*85b0*/  ISETP.GE.AND P1, PT, R43, R10.reuse, PT ;  /* 0x0000000a2b00720c */ /* 0x080fe40003f26270 */
[C---:B------:R-:W-:Y:S02]  /*85c0*/  ISETP.GE.AND P3, PT, R42.reuse, R9, PT ;  /* 0x000000092a00720c */ /* 0x040fe40003f66270 */
[----:B------:R-:W-:Y:S02]  /*85d0*/  ISETP.GE.AND P2, PT, R42, R10, PT ;  /* 0x0000000a2a00720c */ /* 0x000fe40003f46270 */
[----:B------:R-:W-:-:S02]  /*85e0*/  FSEL R73, R195, -INF , !P4 ;  /* 0xff800000c3497808 */ /* 0x000fc40006000000 */
[----:B------:R-:W-:Y:S02]  /*85f0*/  FSEL R195, R14, -INF , !P1 ;  /* 0xff8000000ec37808 */ /* 0x000fe40004800000 */
[----:B------:R-:W-:Y:S02]  /*8600*/  FSEL R188, R105, -INF , !P3 ;  /* 0xff80000069bc7808 */ /* 0x000fe40005800000 */
[----:B------:R-:W-:Y:S02]  /*8610*/  FSEL R107, R107, -INF , !P2 ;  /* 0xff8000006b6b7808 */ /* 0x000fe40005000000 */
[----:B------:R-:W-:Y:S02]  /*8620*/  ISETP.GE.AND P1, PT, R244, 0x3, PT ;  /* 0x00000003f400780c */ /* 0x000fe40003f26270 */
[----:B------:R-:W-:Y:S02]  /*8630*/  ISETP.GE.AND P5, PT, R44, R7, PT ;  /* 0x000000072c00720c */ /* 0x000fe40003fa6270 */
[----:B------:R-:W-:-:S02]  /*8640*/  ISETP.GE.AND P4, PT, R2, R8, PT ;  /* 0x000000080200720c */ /* 0x000fc40003f86270 */
[----:B------:R-:W-:Y:S02]  /*8650*/  ISETP.GE.AND P3, PT, R41, R10, PT ;  /* 0x0000000a2900720c */ /* 0x000fe40003f66270 */
[----:B------:R-:W-:Y:S02]  /*8660*/  ISETP.GE.AND P2, PT, R44, R9, PT ;  /* 0x000000092c00720c */ /* 0x000fe40003f46270 */
[----:B------:R-:W-:Y:S02]  /*8670*/  IADD3 R0, R0, 0x79, RZ ;  /* 0x0000007900007810 */ /* 0x000fe40007ffe0ff */
[----:B------:R-:W-:Y:S02]  /*8680*/  FSEL R55, R229, -INF , !P5 ;  /* 0xff800000e5377808 */ /* 0x000fe40006800000 */
[----:B------:R-:W-:Y:S02]  /*8690*/  FSEL R74, R74, -INF , !P4 ;  /* 0xff8000004a4a7808 */ /* 0x000fe40006000000 */
[----:B------:R-:W-:-:S02]  /*86a0*/  FSEL R250, R250, -INF , !P3 ;  /* 0xff800000fafa7808 */ /* 0x000fc40005800000 */
[----:B------:R-:W-:Y:S02]  /*86b0*/  FSEL R249, R249, -INF , !P2 ;  /* 0xff800000f9f97808 */ /* 0x000fe40005000000 */
[-C--:B------:R-:W-:Y:S02]  /*86c0*/  ISETP.GE.AND P5, PT, R41, R8.reuse, PT ;  /* 0x000000082900720c */ /* 0x080fe40003fa6270 */
[----:B------:R-:W-:Y:S02]  /*86d0*/  ISETP.GE.AND P4, PT, R42, R8, PT ;  /* 0x000000082a00720c */ /* 0x000fe40003f86270 */
[-C--:B------:R-:W-:Y:S02]  /*86e0*/  ISETP.GE.AND P3, PT, R43, R9.reuse, PT ;  /* 0x000000092b00720c */ /* 0x080fe40003f66270 */
[----:B------:R-:W-:Y:S02]  /*86f0*/  ISETP.GE.AND P2, PT, R0, R9, PT ;  /* 0x000000090000720c */ /* 0x000fe40003f46270 */
[----:B------:R-:W-:-:S02]  /*8700*/  FSEL R230, R230, -INF , !P5 ;  /* 0xff800000e6e67808 */ /* 0x000fc40006800000 */
[----:B------:R-:W-:Y:S02]  /*8710*/  FSEL R91, R75, -INF , !P4 ;  /* 0xff8000004b5b7808 */ /* 0x000fe40006000000 */
[----:B------:R-:W-:Y:S02]  /*8720*/  FSEL R105, R12, -INF , !P3 ;  /* 0xff8000000c697808 */ /* 0x000fe40005800000 */
[----:B------:R-:W-:Y:S02]  /*8730*/  FSEL R106, R13, -INF , !P2 ;  /* 0xff8000000d6a7808 */ /* 0x000fe40005000000 */
[CC--:B------:R-:W-:Y:S02]  /*8740*/  ISETP.GE.AND P6, PT, R43.reuse, R7.reuse, PT ;  /* 0x000000072b00720c */ /* 0x0c0fe40003fc6270 */
        /* <DEDUP_REMOVED lines=8> */
[----:B------:R-:W-:Y:S01]  /*87d0*/  FSEL R75, R19, -INF , !P3 ;  /* 0xff800000134b7808 */ /* 0x000fe20005800000 */
[----:B------:R-:W-:Y:S05]  /*87e0*/  @!P1 BRA `(.L_x_72) ;  /* 0x0000039000009947 */ /* 0x000fea0003800000 */
[----:B------:R-:W2:Y:S04]  /*87f0*/  LDL.64 R220, [R1+0x8] ;  /* 0x0000080001dc7983 */ /* 0x000ea80000100a00 */
[----:B------:R-:W3:Y:S04]  /*8800*/  LDL.64 R222, [R1] ;  /* 0x0000000001de7983 */ /* 0x000ee80000100a00 */
[----:B------:R-:W4:Y:S01]  /*8810*/  LDL R218, [R1+0x2c] ;  /* 0x00002c0001da7983 */ /* 0x000f220000100800 */
[----:B------:R-:W-:Y:S01]  /*8820*/  IADD3 R0, R244, -0x3, RZ ;  /* 0xfffffffdf4007810 */ /* 0x000fe20007ffe0ff */
[----:B------:R-:W-:Y:S01]  /*8830*/  IMAD.MOV.U32 R219, RZ, RZ, c[0x0][0x198] ;  /* 0x00006600ffdb7624 */ /* 0x000fe200078e00ff */
[----:B------:R-:W-:Y:S01]  /*8840*/  BSSY B0, `(.L_x_73) ;  /* 0x0000032000007945 */ /* 0x000fe20003800000 */
[----:B------:R-:W-:Y:S01]  /*8850*/  IMAD.MOV.U32 R13, RZ, RZ, c[0x0][0x198] ;  /* 0x00006600ff0d7624 */ /* 0x000fe200078e00ff */
[----:B------:R-:W-:Y:S01]  /*8860*/  SHF.R.S32.HI R2, RZ, 0x1f, R0 ;  /* 0x0000001fff027819 */ /* 0x000fe20000011400 */
[----:B------:R-:W-:Y:S01]  /*8870*/  IMAD.WIDE.U32 R6, R0, c[0x0][0x198], RZ ;  /* 0x0000660000067a25 */ /* 0x000fe200078e00ff */
[----:B------:R1:W-:Y:S03]  /*8880*/  @P0 STS [R217+0x2000], RZ ;  /* 0x002000ffd9000388 */ /* 0x0003e60000000800 */
[----:B------:R-:W-:Y:S01]  /*8890*/  IMAD R2, R2, c[0x0][0x198], RZ ;  /* 0x0000660002027a24 */ /* 0x000fe200078e02ff */
[----:B------:R1:W-:Y:S01]  /*88a0*/  @P0 STS [R217+0x2004], RZ ;  /* 0x002004ffd9000388 */ /* 0x0003e20000000800 */
[----:B------:R-:W-:-:S02]  /*88b0*/  IMAD.SHL.U32 R219, R219, 0x20, RZ ;  /* 0x00000020dbdb7824 */ /* 0x000fc400078e00ff */
[----:B------:R-:W-:Y:S01]  /*88c0*/  IMAD R0, R0, c[0x0][0x19c], R2 ;  /* 0x0000670000007a24 */ /* 0x000fe200078e0202 */
[----:B------:R1:W-:Y:S01]  /*88d0*/  @P0 STS.64 [R217+0x2008], RZ ;  /* 0x002008ffd9000388 */ /* 0x0003e20000000a00 */
[----:B------:R-:W-:Y:S02]  /*88e0*/  @!P0 IMAD.MOV.U32 R12, RZ, RZ, c[0x0][0x19c] ;  /* 0x00006700ff0c8624 */ /* 0x000fe400078e00ff */
[----:B------:R-:W-:Y:S01]  /*88f0*/  IMAD.IADD R0, R7, 0x1, R0 ;  /* 0x0000000107007824 */ /* 0x000fe200078e0200 */
[----:B--2---:R-:W-:-:S04]  /*8900*/  LEA R4, P3, R6, R220, 0x7 ;  /* 0x000000dc06047211 */ /* 0x004fc800078638ff */
[-C--:B------:R-:W-:Y:S02]  /*8910*/  @!P0 IADD3 R2, P2, R219, R4.reuse, RZ ;  /* 0x00000004db028210 */ /* 0x080fe40007f5e0ff */
[----:B---3--:R-:W-:Y:S02]  /*8920*/  LEA.HI.X R5, R6, R223, R0, 0x7, P3 ;  /* 0x000000df06057211 */ /* 0x008fe400018f3c00 */
[----:B------:R-:W-:Y:S02]  /*8930*/  @!P0 LEA R0, P3, R13, R4, 0x6 ;  /* 0x000000040d008211 */ /* 0x000fe400078630ff */
[----:B------:R-:W-:Y:S01]  /*8940*/  @!P0 LEA R10, P5, R4, c[0x0][0x168], 0x1 ;  /* 0x00005a00040a8a11 */ /* 0x000fe200078a08ff */
[----:B----4-:R-:W-:Y:S01]  /*8950*/  @!P0 IMAD.X R7, R218, 0x1, R5, P2 ;  /* 0x00000001da078824 */ /* 0x010fe200010e0605 */
[----:B------:R-:W-:Y:S02]  /*8960*/  @!P0 LEA R8, P4, R2, c[0x0][0x168], 0x1 ;  /* 0x00005a0002088a11 */ /* 0x000fe400078808ff */
        /* <DEDUP_REMOVED lines=21> */
[----:B------:R-:W-:Y:S01]  /*8ac0*/  ULDC UR4, c[0x0][0x19c] ;  /* 0x0000670000047ab9 */ /* 0x000fe20000000800 */
[----:B-1----:R-:W-:Y:S01]  /*8ad0*/  IMAD.WIDE.U32 R6, R13, 0x60, R4 ;  /* 0x000000600d067825 */ /* 0x002fe200078e0004 */
[----:B------:R-:W-:-:S04]  /*8ae0*/  UIMAD UR4, UR4, 0x60, URZ ;  /* 0x00000060040478a4 */ /* 0x000fc8000f8e023f */
[----:B------:R-:W-:Y:S02]  /*8af0*/  LEA R4, P0, R6, c[0x0][0x168], 0x1 ;  /* 0x00005a0006047a11 */ /* 0x000fe400078008ff */
[----:B------:R-:W-:-:S04]  /*8b00*/  IADD3 R0, R7, UR4, RZ ;  /* 0x0000000407007c10 */ /* 0x000fc8000fffe0ff */
[----:B------:R-:W-:-:S05]  /*8b10*/  LEA.HI.X R5, R6, c[0x0][0x16c], R0, 0x1, P0 ;  /* 0x00005b0006057a11 */ /* 0x000fca00000f0c00 */
[----:B------:R-:W-:Y:S01]  /*8b20*/  @!PT LDS RZ, [RZ] ;  /* 0x00000000fffff984 */ /* 0x000fe20000000800 */
[----:B------:R-:W-:Y:S01]  /*8b30*/  @!PT LDS RZ, [RZ] ;  /* 0x00000000fffff984 */ /* 0x000fe20000000800 */
[----:B------:R-:W-:Y:S01]  /*8b40*/  @!PT LDS RZ, [RZ] ;  /* 0x00000000fffff984 */ /* 0x000fe20000000800 */
[----:B------:R1:W-:Y:S02]  /*8b50*/  LDGSTS.E.BYPASS.LTC128B.128 [R217+0x3800], [R4.64] ;  /* 0x0380000004d97fae */ /* 0x0003e4000b901d48 */
.L_x_74:
[----:B------:R-:W-:Y:S05]  /*8b60*/  BSYNC B0 ;  /* 0x0000000000007941 */ /* 0x000fea0003800000 */
.L_x_73:
[----:B------:R-:W0:Y:S02]  /*8b70*/  LDGDEPBAR ;  /* 0x00000000000079af */ /* 0x000e240000000000 */
.L_x_72:
        /* <DEDUP_REMOVED lines=32> */
[----:B------:R-:W2:Y:S02]  /*8d80*/  SHFL.BFLY PT, R2, R0, 0x2, 0x1f ;  /* 0x0c401f0000027f89 */ /* 0x000ea400000e0000 */
[----:B--2---:R-:W-:-:S05]  /*8d90*/  FMNMX.FTZ R0, R0, R2, !PT ;  /* 0x0000000200007209 */ /* 0x004fca0007810000 */
[----:B------:R-:W2:Y:S02]  /*8da0*/  SHFL.BFLY PT, R2, R0, 0x1, 0x1f ;  /* 0x0c201f0000027f89 */ /* 0x000ea400000e0000 */
[----:B--2---:R-:W-:-:S04]  /*8db0*/  FMNMX.FTZ R63, R0, R2, !PT ;  /* 0x00000002003f7209 */ /* 0x004fc80007810000 */
[C---:B------:R-:W-:Y:S01]  /*8dc0*/  FSETP.NEU.FTZ.AND P4, PT, R63.reuse, -INF , PT ;  /* 0xff8000003f00780b */ /* 0x040fe20003f9d000 */
[----:B------:R-:W-:-:S05]  /*8dd0*/  FMUL.FTZ R0, R63, c[0x0][0x23c] ;  /* 0x00008f003f007a20 */ /* 0x000fca0000410000 */
[----:B------:R-:W-:-:S05]  /*8de0*/  FSEL R0, R0, RZ, P4 ;  /* 0x000000ff00007208 */ /* 0x000fca0002000000 */
[--C-:B------:R-:W-:Y:S02]  /*8df0*/  FFMA.FTZ R2, R48, c[0x0][0x23c], -R0.reuse ;  /* 0x00008f0030027a23 */ /* 0x100fe40000010800 */
[--C-:B-1----:R-:W-:Y:S02]  /*8e00*/  FFMA.FTZ R4, R77, c[0x0][0x23c], -R0.reuse ;  /* 0x00008f004d047a23 */ /* 0x102fe40000010800 */
[----:B------:R1:W-:Y:S08]  /*8e10*/  MUFU.EX2 R239, R2 ;  /* 0x0000000200ef7308 */ /* 0x0003f00000000800 */
[----:B------:R2:W-:Y:S01]  /*8e20*/  MUFU.EX2 R9, R4 ;  /* 0x0000000400097308 */ /* 0x0005e20000000800 */
[----:B-1----:R-:W-:-:S07]  /*8e30*/  FFMA.FTZ R2, R76, c[0x0][0x23c], -R0 ;  /* 0x00008f004c027a23 */ /* 0x002fce0000010800 */
[----:B------:R1:W-:Y:S01]  /*8e40*/  MUFU.EX2 R245, R2 ;  /* 0x0000000200f57308 */ /* 0x0003e20000000800 */
[----:B--2---:R-:W-:-:S07]  /*8e50*/  FFMA.FTZ R4, R78, c[0x0][0x23c], -R0 ;  /* 0x00008f004e047a23 */ /* 0x004fce0000010800 */
        /* <DEDUP_REMOVED lines=8> */
[----:B------:R2:W3:Y:S01]  /*8ee0*/  MUFU.EX2 R11, R4 ;  /* 0x00000004000b7308 */ /* 0x0004e20000000800 */
[----:B-1----:R-:W-:-:S04]  /*8ef0*/  FMNMX.FTZ R2, R137, R103, !PT ;  /* 0x0000006789027209 */ /* 0x002fc80007810000 */
[----:B------:R-:W-:-:S04]  /*8f00*/  FMNMX.FTZ R2, R128, R2, !PT ;  /* 0x0000000280027209 */ /* 0x000fc80007810000 */
[----:B------:R-:W-:Y:S01]  /*8f10*/  FMNMX.FTZ R2, R70, R2, !PT ;  /* 0x0000000246027209 */ /* 0x000fe20007810000 */
[----:B--2---:R-:W-:-:S03]  /*8f20*/  FFMA.FTZ R4, R79, c[0x0][0x23c], -R0 ;  /* 0x00008f004f047a23 */ /* 0x004fc60000010800 */
        /* <DEDUP_REMOVED lines=21> */
[----:B---3--:R-:W-:Y:S02]  /*9080*/  MOV R61, R11 ;  /* 0x0000000b003d7202 */ /* 0x008fe40000000f00 */
        /* <DEDUP_REMOVED lines=18> */
[----:B------:R-:W-:Y:S01]  /*91b0*/  FMNMX.FTZ R2, R75, R2, !PT ;  /* 0x000000024b027209 */ /* 0x000fe20007810000 */
[----:B-1----:R-:W-:-:S04]  /*91c0*/  FFMA.FTZ R4, R56, c[0x0][0x23c], -R0 ;  /* 0x00008f0038047a23 */ /* 0x002fc80000010800 */
[----:B------:R-:W1:Y:S01]  /*91d0*/  SHFL.BFLY PT, R5, R2, 0x2, 0x1f ;  /* 0x0c401f0002057f89 */ /* 0x000e6200000e0000 */
[----:B------:R-:W-:Y:S01]  /*91e0*/  MOV R56, R29 ;  /* 0x0000001d00387202 */ /* 0x000fe20000000f00 */
[----:B------:R2:W3:Y:S02]  /*91f0*/  MUFU.EX2 R25, R4 ;  /* 0x0000000400197308 */ /* 0x0004e40000000800 */
[----:B--2---:R-:W-:-:S06]  /*9200*/  FFMA.FTZ R4, R57, c[0x0][0x23c], -R0 ;  /* 0x00008f0039047a23 */ /* 0x004fcc0000010800 */
[----:B------:R2:W-:Y:S01]  /*9210*/  MUFU.EX2 R27, R4 ;  /* 0x00000004001b7308 */ /* 0x0005e20000000800 */
[----:B-1----:R-:W-:-:S05]  /*9220*/  FMNMX.FTZ R2, R2, R5, !PT ;  /* 0x0000000502027209 */ /* 0x002fca0007810000 */
[----:B------:R-:W1:Y:S01]  /*9230*/  SHFL.BFLY PT, R5, R2, 0x1, 0x1f ;  /* 0x0c201f0002057f89 */ /* 0x000e6200000e0000 */
[----:B--2---:R-:W-:-:S04]  /*9240*/  FFMA.FTZ R4, R96, c[0x0][0x23c], -R0 ;  /* 0x00008f0060047a23 */ /* 0x004fc80000010800 */
[----:B------:R2:W-:Y:S01]  /*9250*/  MUFU.EX2 R102, R4 ;  /* 0x0000000400667308 */ /* 0x0005e20000000800 */
[----:B-1----:R-:W-:Y:S01]  /*9260*/  FMNMX.FTZ R62, R2, R5, !PT ;  /* 0x00000005023e7209 */ /* 0x002fe20007810000 */
[--C-:B------:R-:W-:Y:S02]  /*9270*/  FFMA.FTZ R2, R16, c[0x0][0x23c], -R0.reuse ;  /* 0x00008f0010027a23 */ /* 0x100fe40000010800 */
[----:B------:R-:W-:Y:S01]  /*9280*/  FFMA.FTZ R5, R17, c[0x0][0x23c], -R0 ;  /* 0x00008f0011057a23 */ /* 0x000fe20000010800 */
[----:B------:R-:W-:-:S03]  /*9290*/  FSETP.NEU.FTZ.AND P3, PT, R62, -INF , PT ;  /* 0xff8000003e00780b */ /* 0x000fc60003f7d000 */
[----:B------:R-:W-:Y:S01]  /*92a0*/  MUFU.EX2 R77, R2 ;  /* 0x00000002004d7308 */ /* 0x000fe20000000800 */
[--C-:B--2---:R-:W-:Y:S01]  /*92b0*/  FFMA.FTZ R4, R97, c[0x0][0x23c], -R0.reuse ;  /* 0x00008f0061047a23 */ /* 0x104fe20000010800 */
[----:B------:R-:W-:Y:S06]  /*92c0*/  LDSM.16.MT88.4 R16, [R206+0x4000] ;  /* 0x00400000ce10783b */ /* 0x000fec0000004200 */
[----:B------:R1:W-:Y:S08]  /*92d0*/  MUFU.EX2 R23, R4 ;  /* 0x0000000400177308 */ /* 0x0003f00000000800 */
[----:B------:R-:W-:Y:S01]  /*92e0*/  MUFU.EX2 R68, R5 ;  /* 0x0000000500447308 */ /* 0x000fe20000000800 */
[----:B-1----:R-:W-:Y:S01]  /*92f0*/  FFMA.FTZ R4, R52, c[0x0][0x23c], -R0 ;  /* 0x00008f0034047a23 */ /* 0x002fe20000010800 */
[----:B------:R-:W-:-:S06]  /*9300*/  MOV R52, R10 ;  /* 0x0000000a00347202 */ /* 0x000fcc0000000f00 */
[----:B------:R1:W2:Y:S02]  /*9310*/  MUFU.EX2 R51, R4 ;  /* 0x0000000400337308 */ /* 0x0002a40000000800 */
[----:B-1----:R-:W-:Y:S01]  /*9320*/  FFMA.FTZ R4, R53, c[0x0][0x23c], -R0 ;  /* 0x00008f0035047a23 */ /* 0x002fe20000010800 */
[----:B------:R-:W-:-:S05]  /*9330*/  MOV R53, R9 ;  /* 0x0000000900357202 */ /* 0x000fca0000000f00 */
[----:B------:R1:W-:Y:S02]  /*9340*/  MUFU.EX2 R101, R4 ;  /* 0x0000000400657308 */ /* 0x0003e40000000800 */
[----:B-1----:R-:W-:Y:S01]  /*9350*/  FFMA.FTZ R4, R84, c[0x0][0x23c], -R0 ;  /* 0x00008f0054047a23 */ /* 0x002fe20000010800 */
[----:B------:R-:W-:-:S05]  /*9360*/  MOV R84, R8 ;  /* 0x0000000800547202 */ /* 0x000fca0000000f00 */
[----:B------:R1:W-:Y:S02]  /*9370*/  MUFU.EX2 R96, R4 ;  /* 0x0000000400607308 */ /* 0x0003e40000000800 */
[----:B-1----:R-:W-:Y:S01]  /*9380*/  FFMA.FTZ R4, R85, c[0x0][0x23c], -R0 ;  /* 0x00008f0055047a23 */ /* 0x002fe20000010800 */
[----:B---3--:R-:W-:-:S05]  /*9390*/  MOV R85, R25 ;  /* 0x0000001900557202 */ /* 0x008fca0000000f00 */
        /* <DEDUP_REMOVED lines=8> */
[----:B-1----:R-:W-:Y:S01]  /*9420*/  FFMA.FTZ R4, R81, c[0x0][0x23c], -R0 ;  /* 0x00008f0051047a23 */ /* 0x002fe20000010800 */
[----:B--2---:R-:W-:Y:S02]  /*9430*/  MOV R81, R97 ;  /* 0x0000006100517202 */ /* 0x004fe40000000f00 */
[----:B------:R-:W-:-:S03]  /*9440*/  MOV R97, R27 ;  /* 0x0000001b00617202 */ /* 0x000fc60000000f00 */
[----:B------:R1:W2:Y:S02]  /*9450*/  MUFU.EX2 R26, R4 ;  /* 0x00000004001a7308 */ /* 0x0002a40000000800 */
[----:B-1----:R-:W-:-:S06]  /*9460*/  FFMA.FTZ R4, R46, c[0x0][0x23c], -R0 ;  /* 0x00008f002e047a23 */ /* 0x002fcc0000010800 */
[----:B------:R1:W3:Y:S02]  /*9470*/  MUFU.EX2 R21, R4 ;  /* 0x0000000400157308 */ /* 0x0002e40000000800 */
        /* <DEDUP_REMOVED lines=8> */
[----:B------:R-:W-:Y:S01]  /*9500*/  FMNMX.FTZ R2, R39, R4, !PT ;  /* 0x0000000427027209 */ /* 0x000fe20007810000 */
[----:B------:R-:W-:-:S03]  /*9510*/  FMUL.FTZ R4, R62, c[0x0][0x23c] ;  /* 0x00008f003e047a20 */ /* 0x000fc60000410000 */
[----:B------:R-:W-:Y:S02]  /*9520*/  FMNMX.FTZ R0, R38, R2, !PT ;  /* 0x0000000226007209 */ /* 0x000fe40007810000 */
[----:B------:R-:W-:Y:S02]  /*9530*/  FSEL R4, R4, RZ, P3 ;  /* 0x000000ff04047208 */ /* 0x000fe40001800000 */
[----:B------:R-:W-:-:S03]  /*9540*/  FMNMX.FTZ R0, R37, R0, !PT ;  /* 0x0000000025007209 */ /* 0x000fc60007810000 */
[--C-:B------:R-:W-:Y:S01]  /*9550*/  FFMA.FTZ R2, R103, c[0x0][0x23c], -R4.reuse ;  /* 0x00008f0067027a23 */ /* 0x100fe20000010804 */
[----:B------:R-:W-:Y:S01]  /*9560*/  FMNMX.FTZ R0, R36, R0, !PT ;  /* 0x0000000024007209 */ /* 0x000fe20007810000 */
[--C-:B------:R-:W-:Y:S02]  /*9570*/  FFMA.FTZ R6, R127, c[0x0][0x23c], -R4.reuse ;  /* 0x00008f007f067a23 */ /* 0x100fe40000010804 */
[----:B------:R1:W-:Y:S01]  /*9580*/  MUFU.EX2 R198, R2 ;  /* 0x0000000200c67308 */ /* 0x0003e20000000800 */
[----:B------:R-:W-:Y:S01]  /*9590*/  FMNMX.FTZ R5, R35, R0, !PT ;  /* 0x0000000023057209 */ /* 0x000fe20007810000 */
[----:B------:R-:W-:-:S03]  /*95a0*/  FFMA.FTZ R0, R128, c[0x0][0x23c], -R4 ;  /* 0x00008f0080007a23 */ /* 0x000fc60000010804 */
[----:B------:R-:W-:-:S03]  /*95b0*/  FMNMX.FTZ R5, R34, R5, !PT ;  /* 0x0000000522057209 */ /* 0x000fc60007810000 */
[----:B------:R4:W-:Y:S01]  /*95c0*/  MUFU.EX2 R199, R0 ;  /* 0x0000000000c77308 */ /* 0x0009e20000000800 */
[----:B-1----:R-:W-:-:S07]  /*95d0*/  FMNMX.FTZ R2, R3, R40, !PT ;  /* 0x0000002803027209 */ /* 0x002fce0007810000 */
[----:B------:R-:W-:Y:S01]  /*95e0*/  MUFU.EX2 R218, R6 ;  /* 0x0000000600da7308 */ /* 0x000fe20000000800 */
        /* <DEDUP_REMOVED lines=56> */
[----:B--2---:R-:W-:Y:S02]  /*9970*/  MOV R71, R26 ;  /* 0x0000001a00477202 */ /* 0x004fe40000000f00 */
[----:B------:R-:W-:Y:S01]  /*9980*/  MOV R70, R49 ;  /* 0x0000003100467202 */ /* 0x000fe20000000f00 */
[----:B-1----:R-:W-:Y:S01]  /*9990*/  FFMA.FTZ R5, R67, c[0x0][0x23c], -R4 ;  /* 0x00008f0043057a23 */ /* 0x002fe20000010804 */
[----:B------:R-:W-:-:S02]  /*99a0*/  MOV R67, R24 ;  /* 0x0000001800437202 */ /* 0x000fc40000000f00 */
[----:B------:R-:W-:Y:S01]  /*99b0*/  LDSM.16.MT88.4 R24, [R205+0x4400] ;  /* 0x00440000cd18783b */ /* 0x000fe20000004200 */
[----:B------:R1:W-:Y:S02]  /*99c0*/  MUFU.EX2 R234, R5 ;  /* 0x0000000500ea7308 */ /* 0x0003e40000000800 */
[----:B-1----:R-:W-:-:S06]  /*99d0*/  FFMA.FTZ R5, R131, c[0x0][0x23c], -R4 ;  /* 0x00008f0083057a23 */ /* 0x002fcc0000010804 */
[----:B------:R1:W-:Y:S02]  /*99e0*/  MUFU.EX2 R233, R5 ;  /* 0x0000000500e97308 */ /* 0x0003e40000000800 */
[----:B-1----:R-:W-:-:S06]  /*99f0*/  FFMA.FTZ R5, R132, c[0x0][0x23c], -R4 ;  /* 0x00008f0084057a23 */ /* 0x002fcc0000010804 */
        /* <DEDUP_REMOVED lines=9> */
[----:B-1----:R-:W-:Y:S02]  /*9a90*/  FMNMX.FTZ R5, R192, R0, !PT ;  /* 0x00000000c0057209 */ /* 0x002fe40007810000 */
[----:B------:R-:W-:Y:S01]  /*9aa0*/  FMNMX.FTZ R0, R106, R2, !PT ;  /* 0x000000026a007209 */ /* 0x000fe20007810000 */
[----:B------:R-:W-:Y:S01]  /*9ab0*/  FFMA.FTZ R2, R58, c[0x0][0x23c], -R4 ;  /* 0x00008f003a027a23 */ /* 0x000fe20000010804 */
[----:B------:R-:W-:-:S03]  /*9ac0*/  FMNMX.FTZ R5, R191, R5, !PT ;  /* 0x00000005bf057209 */ /* 0x000fc60007810000 */
        /* <DEDUP_REMOVED lines=12> */
[----:B------:R-:W1:Y:S04]  /*9b90*/  SHFL.BFLY PT, R6, R5, 0x2, 0x1f ;  /* 0x0c401f0005067f89 */ /* 0x000e6800000e0000 */
[----:B------:R-:W3:Y:S01]  /*9ba0*/  SHFL.BFLY PT, R7, R0, 0x1, 0x1f ;  /* 0x0c201f0000077f89 */ /* 0x000ee200000e0000 */
[----:B--2---:R-:W-:-:S04]  /*9bb0*/  FFMA.FTZ R2, R125, c[0x0][0x23c], -R4 ;  /* 0x00008f007d027a23 */ /* 0x004fc80000010804 */
[----:B------:R2:W-:Y:S01]  /*9bc0*/  MUFU.EX2 R201, R2 ;  /* 0x0000000200c97308 */ /* 0x0005e20000000800 */
[----:B-1----:R-:W-:Y:S02]  /*9bd0*/  FMNMX.FTZ R5, R5, R6, !PT ;  /* 0x0000000605057209 */ /* 0x002fe40007810000 */
[----:B---3--:R-:W-:-:S03]  /*9be0*/  FMNMX.FTZ R58, R0, R7, !PT ;  /* 0x00000007003a7209 */ /* 0x008fc60007810000 */
[----:B------:R-:W1:Y:S01]  /*9bf0*/  SHFL.BFLY PT, R6, R5, 0x1, 0x1f ;  /* 0x0c201f0005067f89 */ /* 0x000e6200000e0000 */
[--C-:B------:R-:W-:Y:S02]  /*9c00*/  FFMA.FTZ R0, R99, c[0x0][0x23c], -R4.reuse ;  /* 0x00008f0063007a23 */ /* 0x100fe40000010804 */
[----:B--2---:R-:W-:Y:S01]  /*9c10*/  FFMA.FTZ R2, R133, c[0x0][0x23c], -R4 ;  /* 0x00008f0085027a23 */ /* 0x004fe20000010804 */
[C---:B------:R-:W-:Y:S01]  /*9c20*/  FSETP.NEU.FTZ.AND P2, PT, R58.reuse, -INF , PT ;  /* 0xff8000003a00780b */ /* 0x040fe20003f5d000 */
[----:B------:R2:W-:Y:S03]  /*9c30*/  MUFU.EX2 R226, R0 ;  /* 0x0000000000e27308 */ /* 0x0005e60000000800 */
[----:B------:R-:W-:-:S05]  /*9c40*/  FSEL R7, R58, RZ, P2 ;  /* 0x000000ff3a077208 */ /* 0x000fca0001000000 */
[----:B------:R3:W-:Y:S01]  /*9c50*/  MUFU.EX2 R200, R2 ;  /* 0x0000000200c87308 */ /* 0x0007e20000000800 */
[----:B------:R-:W-:Y:S01]  /*9c60*/  FADD.FTZ R7, R136, -R7 ;  /* 0x8000000788077221 */ /* 0x000fe20000010000 */
[----:B------:R-:W-:Y:S02]  /*9c70*/  MOV R136, R12 ;  /* 0x0000000c00887202 */ /* 0x000fe40000000f00 */
[----:B------:R-:W4:Y:S01]  /*9c80*/  LDSM.16.MT88.4 R12, [R205+0x4000] ;  /* 0x00400000cd0c783b */ /* 0x000f220000004200 */
[----:B------:R-:W-:Y:S02]  /*9c90*/  FMUL.FTZ R7, R7, c[0x0][0x23c] ;  /* 0x00008f0007077a20 */ /* 0x000fe40000410000 */
[----:B--2---:R-:W-:Y:S02]  /*9ca0*/  FFMA.FTZ R0, R139, c[0x0][0x23c], -R4 ;  /* 0x00008f008b007a23 */ /* 0x004fe40000010804 */
[----:B------:R-:W2:Y:S01]  /*9cb0*/  MUFU.EX2 R64, R7 ;  /* 0x0000000700407308 */ /* 0x000ea20000000800 */
[----:B-1----:R-:W-:-:S04]  /*9cc0*/  FMNMX.FTZ R57, R5, R6, !PT ;  /* 0x0000000605397209 */ /* 0x002fc80007810000 */
[C---:B------:R-:W-:Y:S01]  /*9cd0*/  FSETP.NEU.FTZ.AND P0, PT, R57.reuse, -INF , PT ;  /* 0xff8000003900780b */ /* 0x040fe20003f1d000 */
[----:B---3--:R-:W-:Y:S02]  /*9ce0*/  FFMA.FTZ R2, R86, c[0x0][0x23c], -R4 ;  /* 0x00008f0056027a23 */ /* 0x008fe40000010804 */
[----:B------:R-:W-:Y:S01]  /*9cf0*/  MUFU.EX2 R229, R0 ;  /* 0x0000000000e57308 */ /* 0x000fe20000000800 */
[----:B------:R-:W-:-:S05]  /*9d00*/  FSEL R6, R57, RZ, P0 ;  /* 0x000000ff39067208 */ /* 0x000fca0000000000 */
[----:B------:R-:W-:Y:S02]  /*9d10*/  FADD.FTZ R3, R3, -R6 ;  /* 0x8000000603037221 */ /* 0x000fe40000010000 */
[----:B------:R1:W-:Y:S01]  /*9d20*/  MUFU.EX2 R219, R2 ;  /* 0x0000000200db7308 */ /* 0x0003e20000000800 */
[-C--:B--2---:R-:W-:Y:S02]  /*9d30*/  FMUL.FTZ R164, R164, R64.reuse ;  /* 0x00000040a4a47220 */ /* 0x084fe40000410000 */
[----:B------:R-:W-:Y:S02]  /*9d40*/  FMUL.FTZ R3, R3, c[0x0][0x23c] ;  /* 0x00008f0003037a20 */ /* 0x000fe40000410000 */
[-C--:B------:R-:W-:Y:S02]  /*9d50*/  FMUL.FTZ R165, R165, R64.reuse ;  /* 0x00000040a5a57220 */ /* 0x080fe40000410000 */
[-C--:B------:R-:W-:Y:S01]  /*9d60*/  FMUL.FTZ R140, R140, R64.reuse ;  /* 0x000000408c8c7220 */ /* 0x080fe20000410000 */
[----:B------:R-:W2:Y:S01]  /*9d70*/  MUFU.EX2 R65, R3 ;  /* 0x0000000300417308 */ /* 0x000ea20000000800 */
[----:B------:R-:W-:-:S02]  /*9d80*/  FMUL.FTZ R141, R141, R64 ;  /* 0x000000408d8d7220 */ /* 0x000fc40000410000 */
[-C--:B------:R-:W-:Y:S02]  /*9d90*/  FMUL.FTZ R148, R148, R64.reuse ;  /* 0x0000004094947220 */ /* 0x080fe40000410000 */
[-C--:B------:R-:W-:Y:S02]  /*9da0*/  FMUL.FTZ R149, R149, R64.reuse ;  /* 0x0000004095957220 */ /* 0x080fe40000410000 */
[-C--:B------:R-:W-:Y:S02]  /*9db0*/  FMUL.FTZ R160, R160, R64.reuse ;  /* 0x00000040a0a07220 */ /* 0x080fe40000410000 */
[----:B-1----:R-:W-:Y:S02]  /*9dc0*/  FFMA.FTZ R2, R83, c[0x0][0x23c], -R4 ;  /* 0x00008f0053027a23 */ /* 0x002fe40000010804 */
[----:B------:R-:W-:Y:S02]  /*9dd0*/  FMUL.FTZ R161, R161, R64 ;  /* 0x00000040a1a17220 */ /* 0x000fe40000410000 */
[----:B------:R1:W-:Y:S01]  /*9de0*/  MUFU.EX2 R221, R2 ;  /* 0x0000000200dd7308 */ /* 0x0003e20000000800 */
[----:B--2---:R-:W-:-:S02]  /*9df0*/  FMUL.FTZ R166, R166, R65 ;  /* 0x00000041a6a67220 */ /* 0x004fc40000410000 */
[-C--:B------:R-:W-:Y:S02]  /*9e00*/  FMUL.FTZ R167, R167, R65.reuse ;  /* 0x00000041a7a77220 */ /* 0x080fe40000410000 */
[-C--:B------:R-:W-:Y:S02]  /*9e10*/  FMUL.FTZ R142, R142, R65.reuse ;  /* 0x000000418e8e7220 */ /* 0x080fe40000410000 */
[-C--:B------:R-:W-:Y:S02]  /*9e20*/  FMUL.FTZ R143, R143, R65.reuse ;  /* 0x000000418f8f7220 */ /* 0x080fe40000410000 */
[-C--:B------:R-:W-:Y:S02]  /*9e30*/  FMUL.FTZ R150, R150, R65.reuse ;  /* 0x0000004196967220 */ /* 0x080fe40000410000 */
[-C--:B------:R-:W-:Y:S02]  /*9e40*/  FMUL.FTZ R151, R151, R65.reuse ;  /* 0x0000004197977220 */ /* 0x080fe40000410000 */
[----:B------:R-:W-:-:S02]  /*9e50*/  FMUL.FTZ R162, R162, R65 ;  /* 0x00000041a2a27220 */ /* 0x000fc40000410000 */
[--C-:B-1----:R-:W-:Y:S02]  /*9e60*/  FFMA.FTZ R2, R135, c[0x0][0x23c], -R4.reuse ;  /* 0x00008f0087027a23 */ /* 0x102fe40000010804 */
[----:B------:R-:W-:Y:S02]  /*9e70*/  FMUL.FTZ R163, R163, R65 ;  /* 0x00000041a3a37220 */ /* 0x000fe40000410000 */
[----:B------:R1:W-:Y:S02]  /*9e80*/  MUFU.EX2 R224, R2 ;  /* 0x0000000200e07308 */ /* 0x0003e40000000800 */
[----:B-1----:R-:W-:-:S06]  /*9e90*/  FFMA.FTZ R2, R134, c[0x0][0x23c], -R4 ;  /* 0x00008f0086027a23 */ /* 0x002fcc0000010804 */
[----:B------:R1:W-:Y:S02]  /*9ea0*/  MUFU.EX2 R227, R2 ;  /* 0x0000000200e37308 */ /* 0x0003e40000000800 */
[----:B-1----:R-:W-:-:S06]  /*9eb0*/  FFMA.FTZ R2, R87, c[0x0][0x23c], -R4 ;  /* 0x00008f0057027a23 */ /* 0x002fcc0000010804 */
[----:B------:R1:W-:Y:S02]  /*9ec0*/  MUFU.EX2 R223, R2 ;  /* 0x0000000200df7308 */ /* 0x0003e40000000800 */
[----:B-1----:R-:W-:-:S05]  /*9ed0*/  FMUL.FTZ R2, R58, c[0x0][0x23c] ;  /* 0x00008f003a027a20 */ /* 0x002fca0000410000 */
[----:B------:R-:W-:-:S05]  /*9ee0*/  FSEL R2, R2, RZ, P2 ;  /* 0x000000ff02027208 */ /* 0x000fca0001000000 */
[--C-:B------:R-:W-:Y:S02]  /*9ef0*/  FFMA.FTZ R0, R72, c[0x0][0x23c], -R2.reuse ;  /* 0x00008f0048007a23 */ /* 0x100fe40000010802 */
[--C-:B------:R-:W-:Y:S02]  /*9f00*/  FFMA.FTZ R5, R38, c[0x0][0x23c], -R2.reuse ;  /* 0x00008f0026057a23 */ /* 0x100fe40000010802 */
[----:B------:R1:W-:Y:S01]  /*9f10*/  MUFU.EX2 R66, R0 ;  /* 0x0000000000427308 */ /* 0x0003e20000000800 */
[--C-:B------:R-:W-:Y:S02]  /*9f20*/  FFMA.FTZ R3, R36, c[0x0][0x23c], -R2.reuse ;  /* 0x00008f0024037a23 */ /* 0x100fe40000010802 */
[----:B------:R-:W-:-:S05]  /*9f30*/  FFMA.FTZ R6, R34, c[0x0][0x23c], -R2 ;  /* 0x00008f0022067a23 */ /* 0x000fca0000010802 */
[----:B------:R2:W-:Y:S01]  /*9f40*/  MUFU.EX2 R139, R5 ;  /* 0x00000005008b7308 */ /* 0x0005e20000000800 */
[----:B-1----:R-:W-:-:S07]  /*9f50*/  FFMA.FTZ R0, R98, c[0x0][0x23c], -R2 ;  /* 0x00008f0062007a23 */ /* 0x002fce0000010802 */
[----:B------:R1:W-:Y:S01]  /*9f60*/  MUFU.EX2 R134, R3 ;  /* 0x0000000300867308 */ /* 0x0003e20000000800 */
[----:B--2---:R-:W-:-:S07]  /*9f70*/  FFMA.FTZ R5, R37, c[0x0][0x23c], -R2 ;  /* 0x00008f0025057a23 */ /* 0x004fce0000010802 */
[----:B------:R2:W3:Y:S08]  /*9f80*/  MUFU.EX2 R129, R0 ;  /* 0x0000000000817308 */ /* 0x0004f00000000800 */
[----:B------:R-:W-:Y:S01]  /*9f90*/  MUFU.EX2 R197, R5 ;  /* 0x0000000500c57308 */ /* 0x000fe20000000800 */
[--C-:B-1----:R-:W-:Y:S02]  /*9fa0*/  FFMA.FTZ R3, R35, c[0x0][0x23c], -R2.reuse ;  /* 0x00008f0023037a23 */ /* 0x102fe40000010802 */
[----:B--2---:R-:W-:-:S05]  /*9fb0*/  FFMA.FTZ R0, R39, c[0x0][0x23c], -R2 ;  /* 0x00008f0027007a23 */ /* 0x004fca0000010802 */
[----:B------:R-:W-:Y:S01]  /*9fc0*/  MUFU.EX2 R133, R3 ;  /* 0x0000000300857308 */ /* 0x000fe20000000800 */
[----:B---3--:R-:W-:-:S07]  /*9fd0*/  F2FP.BF16.PACK_AB R8, R129, R66 ;  /* 0x000000428108723e */ /* 0x008fce00000010ff */
[----:B------:R1:W2:Y:S08]  /*9fe0*/  MUFU.EX2 R131, R0 ;  /* 0x0000000000837308 */ /* 0x0002b00000000800 */
[----:B------:R-:W-:Y:S01]  /*9ff0*/  MUFU.EX2 R135, R6 ;  /* 0x0000000600877308 */ /* 0x000fe20000000800 */
[----:B-1----:R-:W-:Y:S01]  /*a000*/  FMUL.FTZ R0, R57, c[0x0][0x23c] ;  /* 0x00008f0039007a20 */ /* 0x002fe20000410000 */
[----:B--2---:R-:W-:-:S04]  /*a010*/  F2FP.BF16.PACK_AB R10, R139, R131 ;  /* 0x000000838b0a723e */ /* 0x004fc800000010ff */
[----:B------:R-:W-:-:S05]  /*a020*/  FSEL R0, R0, RZ, P0 ;  /* 0x000000ff00007208 */ /* 0x000fca0000000000 */
[----:B------:R-:W-:-:S04]  /*a030*/  FFMA.FTZ R5, R40, c[0x0][0x23c], -R0 ;  /* 0x00008f0028057a23 */ /* 0x000fc80000010800 */
        /* <DEDUP_REMOVED lines=8> */
[----:B-1----:R-:W-:Y:S02]  /*a0c0*/  FSEL R5, R63, RZ, P4 ;  /* 0x000000ff3f057208 */ /* 0x002fe40002000000 */
[----:B--2---:R-:W-:-:S03]  /*a0d0*/  F2FP.BF16.PACK_AB R11, R132, R130 ;  /* 0x00000082840b723e */ /* 0x004fc600000010ff */
[----:B------:R-:W-:Y:S01]  /*a0e0*/  FADD.FTZ R7, R138, -R5 ;  /* 0x800000058a077221 */ /* 0x000fe20000010000 */
[----:B------:R-:W-:Y:S02]  /*a0f0*/  FSEL R5, R62, RZ, P3 ;  /* 0x000000ff3e057208 */ /* 0x000fe40001800000 */
[----:B------:R-:W-:Y:S01]  /*a100*/  MOV R138, R30 ;  /* 0x0000001e008a7202 */ /* 0x000fe20000000f00 */
[----:B------:R-:W-:Y:S01]  /*a110*/  FMUL.FTZ R7, R7, c[0x0][0x23c] ;  /* 0x00008f0007077a20 */ /* 0x000fe20000410000 */
[----:B------:R-:W-:Y:S01]  /*a120*/  HMMA.16816.F32.BF16 R40, R8, R18, R164 ;  /* 0x000000120828723c */ /* 0x000fe200000418a4 */
[----:B------:R-:W-:Y:S01]  /*a130*/  FADD.FTZ R3, R137, -R5 ;  /* 0x8000000589037221 */ /* 0x000fe20000010000 */
[----:B------:R-:W-:-:S03]  /*a140*/  MOV R137, R28 ;  /* 0x0000001c00897202 */ /* 0x000fc60000000f00 */
[----:B------:R-:W-:Y:S01]  /*a150*/  FMUL.FTZ R3, R3, c[0x0][0x23c] ;  /* 0x00008f0003037a20 */ /* 0x000fe20000410000 */
[----:B------:R-:W1:Y:S01]  /*a160*/  MUFU.EX2 R7, R7 ;  /* 0x0000000700077308 */ /* 0x000e620000000800 */
[----:B------:R-:W-:Y:S01]  /*a170*/  MOV R167, R84 ;  /* 0x0000005400a77202 */ /* 0x000fe20000000f00 */
[C---:B----4-:R-:W-:Y:S01]  /*a180*/  HMMA.16816.F32.BF16 R32, R8.reuse, R12, R140 ;  /* 0x0000000c0820723c */ /* 0x050fe2000004188c */
[----:B------:R-:W-:Y:S02]  /*a190*/  MOV R84, R23 ;  /* 0x0000001700547202 */ /* 0x000fe40000000f00 */
[----:B------:R-:W2:Y:S01]  /*a1a0*/  LDSM.16.MT88.4 R20, [R206+0x4400] ;  /* 0x00440000ce14783b */ /* 0x000ea20000004200 */
[----:B------:R-:W-:Y:S02]  /*a1b0*/  MOV R166, R53 ;  /* 0x0000003500a67202 */ /* 0x000fe40000000f00 */
[----:B------:R3:W4:Y:S01]  /*a1c0*/  MUFU.EX2 R5, R3 ;  /* 0x0000000300057308 */ /* 0x0007220000000800 */
[----:B------:R-:W-:Y:S01]  /*a1d0*/  MOV R164, R52 ;  /* 0x0000003400a47202 */ /* 0x000fe20000000f00 */
[----:B------:R-:W-:Y:S01]  /*a1e0*/  HMMA.16816.F32.BF16 R28, R8, R14, R148 ;  /* 0x0000000e081c723c */ /* 0x000fe20000041894 */
[----:B-1----:R-:W-:-:S07]  /*a1f0*/  FMUL.FTZ R144, R144, R7 ;  /* 0x0000000790907220 */ /* 0x002fce0000410000 */
[----:B------:R-:W-:Y:S01]  /*a200*/  HMMA.16816.F32.BF16 R44, R8, R16, R160 ;  /* 0x00000010082c723c */ /* 0x000fe200000418a0 */
[-C--:B------:R-:W-:Y:S02]  /*a210*/  FMUL.FTZ R145, R145, R7.reuse ;  /* 0x0000000791917220 */ /* 0x080fe40000410000 */
[-C--:B------:R-:W-:Y:S02]  /*a220*/  FMUL.FTZ R152, R152, R7.reuse ;  /* 0x0000000798987220 */ /* 0x080fe40000410000 */
[----:B------:R-:W-:Y:S02]  /*a230*/  FMUL.FTZ R153, R153, R7 ;  /* 0x0000000799997220 */ /* 0x000fe40000410000 */
[----:B---3--:R-:W-:Y:S01]  /*a240*/  FFMA.FTZ R3, R120, c[0x0][0x23c], -R0 ;  /* 0x00008f0078037a23 */ /* 0x008fe20000010800 */
[----:B------:R-:W-:Y:S01]  /*a250*/  F2FP.BF16.PACK_AB R8, R245, R239 ;  /* 0x000000eff508723e */ /* 0x000fe200000010ff */
[-C--:B----4-:R-:W-:Y:S01]  /*a260*/  FMUL.FTZ R146, R146, R5.reuse ;  /* 0x0000000592927220 */ /* 0x090fe20000410000 */
[----:B------:R-:W-:Y:S01]  /*a270*/  F2FP.BF16.PACK_AB R9, R199, R198 ;  /* 0x000000c6c709723e */ /* 0x000fe200000010ff */
[----:B------:R1:W-:Y:S01]  /*a280*/  MUFU.EX2 R126, R3 ;  /* 0x00000003007e7308 */ /* 0x0003e20000000800 */
[----:B------:R-:W-:Y:S01]  /*a290*/  F2FP.BF16.PACK_AB R10, R167, R76 ;  /* 0x0000004ca70a723e */ /* 0x000fe200000010ff */
[-C--:B------:R-:W-:Y:S01]  /*a2a0*/  FMUL.FTZ R147, R147, R5.reuse ;  /* 0x0000000593937220 */ /* 0x080fe20000410000 */
[----:B------:R-:W-:Y:S01]  /*a2b0*/  F2FP.BF16.PACK_AB R11, R238, R228 ;  /* 0x000000e4ee0b723e */ /* 0x000fe200000010ff */
[----:B------:R-:W-:-:S02]  /*a2c0*/  FMUL.FTZ R154, R154, R5 ;  /* 0x000000059a9a7220 */ /* 0x000fc40000410000 */
[----:B------:R-:W-:Y:S02]  /*a2d0*/  FMUL.FTZ R155, R155, R5 ;  /* 0x000000059b9b7220 */ /* 0x000fe40000410000 */
[-C--:B------:R-:W-:Y:S02]  /*a2e0*/  FMUL.FTZ R156, R156, R7.reuse ;  /* 0x000000079c9c7220 */ /* 0x080fe40000410000 */
[----:B------:R-:W-:Y:S01]  /*a2f0*/  FMUL.FTZ R157, R157, R7 ;  /* 0x000000079d9d7220 */ /* 0x000fe20000410000 */
[----:B------:R-:W-:Y:S01]  /*a300*/  HMMA.16816.F32.BF16 R52, R8, R12, R144 ;  /* 0x0000000c0834723c */ /* 0x000fe20000041890 */
[-C--:B------:R-:W-:Y:S02]  /*a310*/  FMUL.FTZ R158, R158, R5.reuse ;  /* 0x000000059e9e7220 */ /* 0x080fe40000410000 */
[----:B------:R-:W-:Y:S02]  /*a320*/  FMUL.FTZ R159, R159, R5 ;  /* 0x000000059f9f7220 */ /* 0x000fe40000410000 */
[----:B-1----:R-:W-:-:S02]  /*a330*/  FFMA.FTZ R3, R121, c[0x0][0x23c], -R0 ;  /* 0x00008f0079037a23 */ /* 0x002fc40000010800 */
[-C--:B------:R-:W-:Y:S01]  /*a340*/  FMUL.FTZ R168, R168, R7.reuse ;  /* 0x00000007a8a87220 */ /* 0x080fe20000410000 */
[C---:B------:R-:W-:Y:S01]  /*a350*/  HMMA.16816.F32.BF16 R152, R8.reuse, R14, R152 ;  /* 0x0000000e0898723c */ /* 0x040fe20000041898 */
[----:B------:R1:W3:Y:S01]  /*a360*/  MUFU.EX2 R128, R3 ;  /* 0x0000000300807308 */ /* 0x0002e20000000800 */
[----:B------:R-:W-:Y:S01]  /*a370*/  FMUL.FTZ R169, R169, R7 ;  /* 0x00000007a9a97220 */ /* 0x000fe20000410000 */
[----:B------:R-:W4:Y:S01]  /*a380*/  LDSM.16.MT88.4 R12, [R205+0x4800] ;  /* 0x00480000cd0c783b */ /* 0x000f220000004200 */
[-C--:B------:R-:W-:Y:S02]  /*a390*/  FMUL.FTZ R170, R170, R5.reuse ;  /* 0x00000005aaaa7220 */ /* 0x080fe40000410000 */
[----:B------:R-:W-:Y:S02]  /*a3a0*/  FMUL.FTZ R171, R171, R5 ;  /* 0x00000005abab7220 */ /* 0x000fe40000410000 */
[C---:B------:R-:W-:Y:S08]  /*a3b0*/  HMMA.16816.F32.BF16 R156, R8.reuse, R16, R156 ;  /* 0x00000010089c723c */ /* 0x040ff0000004189c */
[----:B------:R-:W-:Y:S01]  /*a3c0*/  HMMA.16816.F32.BF16 R168, R8, R18, R168 ;  /* 0x0000001208a8723c */ /* 0x000fe200000418a8 */
[----:B-1----:R-:W-:Y:S01]  /*a3d0*/  FFMA.FTZ R3, R118, c[0x0][0x23c], -R0 ;  /* 0x00008f0076037a23 */ /* 0x002fe20000010800 */
[----:B------:R-:W1:Y:S03]  /*a3e0*/  LDSM.16.MT88.4 R16, [R206+0x4800] ;  /* 0x00480000ce10783b */ /* 0x000e660000004200 */
[----:B------:R5:W-:Y:S02]  /*a3f0*/  MUFU.EX2 R127, R3 ;  /* 0x00000003007f7308 */ /* 0x000be40000000800 */
[----:B------:R-:W-:-:S02]  /*a400*/  F2FP.BF16.PACK_AB R8, R134, R197 ;  /* 0x000000c58608723e */ /* 0x000fc400000010ff */
[----:B---3--:R-:W-:Y:S02]  /*a410*/  F2FP.BF16.PACK_AB R9, R128, R126 ;  /* 0x0000007e8009723e */ /* 0x008fe400000010ff */
[----:B------:R-:W-:Y:S01]  /*a420*/  F2FP.BF16.PACK_AB R10, R135, R133 ;  /* 0x00000085870a723e */ /* 0x000fe200000010ff */
[----:B-----5:R-:W-:-:S04]  /*a430*/  FFMA.FTZ R3, R119, c[0x0][0x23c], -R0 ;  /* 0x00008f0077037a23 */ /* 0x020fc80000010800 */
[----:B------:R3:W5:Y:S02]  /*a440*/  MUFU.EX2 R123, R3 ;  /* 0x00000003007b7308 */ /* 0x0007640000000800 */
[----:B---3--:R-:W-:Y:S01]  /*a450*/  FFMA.FTZ R3, R116, c[0x0][0x23c], -R2 ;  /* 0x00008f0074037a23 */ /* 0x008fe20000010802 */
[----:B-----5:R-:W-:-:S05]  /*a460*/  F2FP.BF16.PACK_AB R11, R123, R127 ;  /* 0x0000007f7b0b723e */ /* 0x020fca00000010ff */
[----:B------:R3:W-:Y:S02]  /*a470*/  MUFU.EX2 R122, R3 ;  /* 0x00000003007a7308 */ /* 0x0007e40000000800 */
[C---:B------:R-:W-:Y:S08]  /*a480*/  HMMA.16816.F32.BF16 R32, R8.reuse, R24, R32 ;  /* 0x000000180820723c */ /* 0x040ff00000041820 */
[----:B------:R-:W-:Y:S01]  /*a490*/  HMMA.16816.F32.BF16 R28, R8, R26, R28 ;  /* 0x0000001a081c723c */ /* 0x000fe2000004181c */
[----:B---3--:R-:W-:-:S04]  /*a4a0*/  FFMA.FTZ R3, R117, c[0x0][0x23c], -R2 ;  /* 0x00008f0075037a23 */ /* 0x008fc80000010802 */
[----:B------:R3:W5:Y:S03]  /*a4b0*/  MUFU.EX2 R121, R3 ;  /* 0x0000000300797308 */ /* 0x0007660000000800 */
[C---:B--2---:R-:W-:Y:S08]  /*a4c0*/  HMMA.16816.F32.BF16 R44, R8.reuse, R20, R44 ;  /* 0x00000014082c723c */ /* 0x044ff0000004182c */
[----:B------:R-:W-:Y:S01]  /*a4d0*/  HMMA.16816.F32.BF16 R40, R8, R22, R40 ;  /* 0x000000160828723c */ /* 0x000fe20000041828 */
[----:B---3--:R-:W-:-:S06]  /*a4e0*/  FFMA.FTZ R3, R112, c[0x0][0x23c], -R2 ;  /* 0x00008f0070037a23 */ /* 0x008fcc0000010802 */
[----:B------:R-:W-:Y:S02]  /*a4f0*/  F2FP.BF16.PACK_AB R8, R56, R166 ;  /* 0x000000a63808723e */ /* 0x000fe400000010ff */
[----:B------:R-:W-:Y:S01]  /*a500*/  F2FP.BF16.PACK_AB R9, R237, R236 ;  /* 0x000000eced09723e */ /* 0x000fe200000010ff */
[----:B------:R2:W-:Y:S01]  /*a510*/  MUFU.EX2 R120, R3 ;  /* 0x0000000300787308 */ /* 0x0005e20000000800 */
[----:B------:R-:W-:Y:S02]  /*a520*/  F2FP.BF16.PACK_AB R10, R61, R164 ;  /* 0x000000a43d0a723e */ /* 0x000fe400000010ff */
[----:B------:R-:W-:-:S07]  /*a530*/  F2FP.BF16.PACK_AB R11, R234, R235 ;  /* 0x000000ebea0b723e */ /* 0x000fce00000010ff */
[----:B------:R-:W-:Y:S01]  /*a540*/  HMMA.16816.F32.BF16 R168, R8, R22, R168 ;  /* 0x0000001608a8723c */ /* 0x000fe200000418a8 */
[----:B--2---:R-:W-:-:S07]  /*a550*/  FFMA.FTZ R3, R113, c[0x0][0x23c], -R2 ;  /* 0x00008f0071037a23 */ /* 0x004fce0000010802 */
[C---:B------:R-:W-:Y:S01]  /*a560*/  HMMA.16816.F32.BF16 R52, R8.reuse, R24, R52 ;  /* 0x000000180834723c */ /* 0x040fe20000041834 */
[----:B------:R2:W3:Y:S07]  /*a570*/  MUFU.EX2 R119, R3 ;  /* 0x0000000300777308 */ /* 0x0004ee0000000800 */
[C---:B------:R-:W-:Y:S01]  /*a580*/  HMMA.16816.F32.BF16 R152, R8.reuse, R26, R152 ;  /* 0x0000001a0898723c */ /* 0x040fe20000041898 */
[----:B------:R-:W-:Y:S07]  /*a590*/  LDSM.16.MT88.4 R24, [R206+0x4c00] ;  /* 0x004c0000ce18783b */ /* 0x000fee0000004200 */
[----:B------:R-:W-:Y:S01]  /*a5a0*/  HMMA.16816.F32.BF16 R156, R8, R20, R156 ;  /* 0x00000014089c723c */ /* 0x000fe2000004189c */
[----:B------:R-:W1:Y:S01]  /*a5b0*/  LDSM.16.MT88.4 R20, [R205+0x4c00] ;  /* 0x004c0000cd14783b */ /* 0x000e620000004200 */
[----:B--2---:R-:W-:Y:S01]  /*a5c0*/  FFMA.FTZ R3, R172, c[0x0][0x23c], -R0 ;  /* 0x00008f00ac037a23 */ /* 0x004fe20000010800 */
[----:B------:R-:W-:-:S03]  /*a5d0*/  MOV R172, R68 ;  /* 0x0000004400ac7202 */ /* 0x000fc60000000f00 */
[----:B------:R2:W-:Y:S01]  /*a5e0*/  MUFU.EX2 R117, R3 ;  /* 0x0000000300757308 */ /* 0x0005e20000000800 */
[----:B-----5:R-:W-:Y:S02]  /*a5f0*/  F2FP.BF16.PACK_AB R8, R121, R122 ;  /* 0x0000007a7908723e */ /* 0x020fe400000010ff */
[----:B---3--:R-:W-:Y:S01]  /*a600*/  F2FP.BF16.PACK_AB R10, R119, R120 ;  /* 0x00000078770a723e */ /* 0x008fe200000010ff */
[----:B--2---:R-:W-:Y:S01]  /*a610*/  FFMA.FTZ R3, R173, c[0x0][0x23c], -R0 ;  /* 0x00008f00ad037a23 */ /* 0x004fe20000010800 */
[----:B------:R-:W-:-:S03]  /*a620*/  MOV R173, R77 ;  /* 0x0000004d00ad7202 */ /* 0x000fc60000000f00 */
[----:B------:R2:W3:Y:S02]  /*a630*/  MUFU.EX2 R118, R3 ;  /* 0x0000000300767308 */ /* 0x0004e40000000800 */
[----:B--2---:R-:W-:Y:S01]  /*a640*/  FFMA.FTZ R3, R114, c[0x0][0x23c], -R0 ;  /* 0x00008f0072037a23 */ /* 0x004fe20000010800 */
[----:B---3--:R-:W-:-:S05]  /*a650*/  F2FP.BF16.PACK_AB R9, R118, R117 ;  /* 0x000000757609723e */ /* 0x008fca00000010ff */
[----:B------:R2:W-:Y:S02]  /*a660*/  MUFU.EX2 R116, R3 ;  /* 0x0000000300747308 */ /* 0x0005e40000000800 */
[----:B--2---:R-:W-:-:S06]  /*a670*/  FFMA.FTZ R3, R115, c[0x0][0x23c], -R0 ;  /* 0x00008f0073037a23 */ /* 0x004fcc0000010800 */
[----:B------:R2:W3:Y:S02]  /*a680*/  MUFU.EX2 R114, R3 ;  /* 0x0000000300727308 */ /* 0x0004e40000000800 */
[----:B--2---:R-:W-:Y:S01]  /*a690*/  FFMA.FTZ R3, R181, c[0x0][0x23c], -R4 ;  /* 0x00008f00b5037a23 */ /* 0x004fe20000010804 */
[----:B---3--:R-:W-:Y:S02]  /*a6a0*/  F2FP.BF16.PACK_AB R11, R114, R116 ;  /* 0x00000074720b723e */ /* 0x008fe400000010ff */
[----:B------:R-:W-:-:S03]  /*a6b0*/  MOV R181, R78 ;  /* 0x0000004e00b57202 */ /* 0x000fc60000000f00 */
[----:B------:R2:W-:Y:S02]  /*a6c0*/  MUFU.EX2 R115, R3 ;  /* 0x0000000300737308 */ /* 0x0005e40000000800 */
[C---:B----4-:R-:W-:Y:S08]  /*a6d0*/  HMMA.16816.F32.BF16 R36, R8.reuse, R14, R28 ;  /* 0x0000000e0824723c */ /* 0x050ff0000004181c */
[----:B-1----:R-:W-:Y:S01]  /*a6e0*/  HMMA.16816.F32.BF16 R28, R8, R18, R40 ;  /* 0x00000012081c723c */ /* 0x002fe20000041828 */
[----:B--2---:R-:W-:Y:S01]  /*a6f0*/  FFMA.FTZ R3, R174, c[0x0][0x23c], -R2 ;  /* 0x00008f00ae037a23 */ /* 0x004fe20000010802 */
[----:B------:R-:W-:-:S03]  /*a700*/  MOV R174, R79 ;  /* 0x0000004f00ae7202 */ /* 0x000fc60000000f00 */
[----:B------:R1:W-:Y:S02]  /*a710*/  MUFU.EX2 R113, R3 ;  /* 0x0000000300717308 */ /* 0x0003e40000000800 */
[--C-:B-1----:R-:W-:Y:S01]  /*a720*/  FFMA.FTZ R3, R175, c[0x0][0x23c], -R2.reuse ;  /* 0x00008f00af037a23 */ /* 0x102fe20000010802 */
[----:B------:R-:W-:Y:S02]  /*a730*/  MOV R175, R48 ;  /* 0x0000003000af7202 */ /* 0x000fe40000000f00 */
[C---:B------:R-:W-:Y:S03]  /*a740*/  HMMA.16816.F32.BF16 R48, R8.reuse, R12, R32 ;  /* 0x0000000c0830723c */ /* 0x040fe60000041820 */
[----:B------:R1:W2:Y:S05]  /*a750*/  MUFU.EX2 R112, R3 ;  /* 0x0000000300707308 */ /* 0x0002aa0000000800 */
[----:B------:R-:W-:Y:S07]  /*a760*/  HMMA.16816.F32.BF16 R32, R8, R16, R44 ;  /* 0x000000100820723c */ /* 0x000fee000004182c */
[----:B------:R-:W-:Y:S01]  /*a770*/  F2FP.BF16.PACK_AB R8, R138, R136 ;  /* 0x000000888a08723e */ /* 0x000fe200000010ff */
[----:B-1----:R-:W-:Y:S01]  /*a780*/  FFMA.FTZ R3, R108, c[0x0][0x23c], -R2 ;  /* 0x00008f006c037a23 */ /* 0x002fe20000010802 */
[----:B------:R-:W-:-:S02]  /*a790*/  F2FP.BF16.PACK_AB R9, R232, R233 ;  /* 0x000000e9e809723e */ /* 0x000fc400000010ff */
[----:B------:R-:W-:Y:S01]  /*a7a0*/  F2FP.BF16.PACK_AB R10, R60, R137 ;  /* 0x000000893c0a723e */ /* 0x000fe200000010ff */
[----:B------:R1:W-:Y:S01]  /*a7b0*/  MUFU.EX2 R103, R3 ;  /* 0x0000000300677308 */ /* 0x0003e20000000800 */
[----:B------:R-:W-:-:S07]  /*a7c0*/  F2FP.BF16.PACK_AB R11, R222, R225 ;  /* 0x000000e1de0b723e */ /* 0x000fce00000010ff */
[C---:B------:R-:W-:Y:S07]  /*a7d0*/  HMMA.16816.F32.BF16 R44, R8.reuse, R18, R168 ;  /* 0x00000012082c723c */ /* 0x040fee00000418a8 */
[----:B------:R-:W-:Y:S01]  /*a7e0*/  MOV R170, R97 ;  /* 0x0000006100aa7202 */ /* 0x000fe20000000f00 */
[----:B-1----:R-:W-:Y:S01]  /*a7f0*/  FFMA.FTZ R3, R109, c[0x0][0x23c], -R2 ;  /* 0x00008f006d037a23 */ /* 0x002fe20000010802 */
[----:B------:R-:W-:Y:S01]  /*a800*/  MOV R109, R82 ;  /* 0x00000052006d7202 */ /* 0x000fe20000000f00 */
[----:B------:R-:W-:Y:S01]  /*a810*/  HMMA.16816.F32.BF16 R40, R8, R12, R52 ;  /* 0x0000000c0828723c */ /* 0x000fe20000041834 */
[----:B------:R-:W-:-:S02]  /*a820*/  MOV R82, R69 ;  /* 0x0000004500527202 */ /* 0x000fc40000000f00 */
[----:B------:R-:W-:Y:S02]  /*a830*/  MOV R69, R67 ;  /* 0x0000004300457202 */ /* 0x000fe40000000f00 */
[----:B------:R-:W-:Y:S02]  /*a840*/  MOV R67, R85 ;  /* 0x0000005500437202 */ /* 0x000fe40000000f00 */
[----:B------:R-:W-:Y:S01]  /*a850*/  MOV R85, R102 ;  /* 0x0000006600557202 */ /* 0x000fe20000000f00 */
[----:B------:R-:W-:Y:S01]  /*a860*/  HMMA.16816.F32.BF16 R52, R8, R14, R152 ;  /* 0x0000000e0834723c */ /* 0x000fe20000041898 */
[----:B------:R1:W3:Y:S01]  /*a870*/  MUFU.EX2 R102, R3 ;  /* 0x0000000300667308 */ /* 0x0002e20000000800 */
[----:B------:R-:W4:Y:S01]  /*a880*/  LDSM.16.MT88.4 R12, [R205+0x5000] ;  /* 0x00500000cd0c783b */ /* 0x000f220000004200 */
[----:B------:R-:W-:Y:S02]  /*a890*/  MOV R165, R69 ;  /* 0x0000004500a57202 */ /* 0x000fe40000000f00 */
[----:B------:R-:W-:-:S02]  /*a8a0*/  MOV R171, R76 ;  /* 0x0000004c00ab7202 */ /* 0x000fc40000000f00 */
[----:B------:R-:W-:Y:S01]  /*a8b0*/  MOV R155, R67 ;  /* 0x00000043009b7202 */ /* 0x000fe20000000f00 */
[----:B------:R-:W-:Y:S01]  /*a8c0*/  HMMA.16816.F32.BF16 R156, R8, R16, R156 ;  /* 0x00000010089c723c */ /* 0x000fe2000004189c */
[----:B------:R-:W5:Y:S01]  /*a8d0*/  LDSM.16.MT88.4 R16, [R206+0x5000] ;  /* 0x00500000ce10783b */ /* 0x000f620000004200 */
[----:B------:R-:W-:Y:S01]  /*a8e0*/  MOV R154, R56 ;  /* 0x00000038009a7202 */ /* 0x000fe20000000f00 */
[--C-:B------:R-:W-:Y:S01]  /*a8f0*/  FFMA.FTZ R56, R230, c[0x0][0x23c], -R4.reuse ;  /* 0x00008f00e6387a23 */ /* 0x100fe20000010804 */
[----:B------:R-:W-:Y:S01]  /*a900*/  MOV R153, R61 ;  /* 0x0000003d00997202 */ /* 0x000fe20000000f00 */
[--C-:B------:R-:W-:Y:S01]  /*a910*/  FFMA.FTZ R61, R75, c[0x0][0x23c], -R4.reuse ;  /* 0x00008f004b3d7a23 */ /* 0x100fe20000010804 */
[----:B------:R-:W-:Y:S01]  /*a920*/  MOV R152, R60 ;  /* 0x0000003c00987202 */ /* 0x000fe20000000f00 */
[----:B------:R-:W-:Y:S01]  /*a930*/  FFMA.FTZ R60, R90, c[0x0][0x23c], -R4 ;  /* 0x00008f005a3c7a23 */ /* 0x000fe20000010804 */
[----:B--2---:R-:W-:Y:S01]  /*a940*/  F2FP.BF16.PACK_AB R8, R112, R113 ;  /* 0x000000717008723e */ /* 0x004fe200000010ff */
[----:B-1----:R-:W-:Y:S01]  /*a950*/  FFMA.FTZ R3, R176, c[0x0][0x23c], -R0 ;  /* 0x00008f00b0037a23 */ /* 0x002fe20000010800 */
[----:B------:R-:W-:Y:S01]  /*a960*/  MOV R176, R71 ;  /* 0x0000004700b07202 */ /* 0x000fe20000000f00 */
[----:B------:R-:W-:Y:S01]  /*a970*/  MUFU.EX2 R56, R56 ;  /* 0x0000003800387308 */ /* 0x000fe20000000800 */
[----:B------:R-:W-:-:S02]  /*a980*/  MOV R71, R70 ;  /* 0x0000004600477202 */ /* 0x000fc40000000f00 */
[----:B------:R-:W-:Y:S02]  /*a990*/  MOV R70, R100 ;  /* 0x0000006400467202 */ /* 0x000fe40000000f00 */
[----:B---3--:R-:W-:Y:S02]  /*a9a0*/  F2FP.BF16.PACK_AB R10, R102, R103 ;  /* 0x00000067660a723e */ /* 0x008fe400000010ff */
[----:B------:R-:W-:Y:S01]  /*a9b0*/  MOV R168, R70 ;  /* 0x0000004600a87202 */ /* 0x000fe20000000f00 */
[----:B------:R1:W-:Y:S01]  /*a9c0*/  MUFU.EX2 R100, R3 ;  /* 0x0000000300647308 */ /* 0x0003e20000000800 */
[----:B------:R-:W-:-:S07]  /*a9d0*/  MOV R169, R153 ;  /* 0x0000009900a97202 */ /* 0x000fce0000000f00 */
[----:B------:R-:W-:Y:S01]  /*a9e0*/  MUFU.EX2 R60, R60 ;  /* 0x0000003c003c7308 */ /* 0x000fe20000000800 */
[----:B-1----:R-:W-:Y:S01]  /*a9f0*/  FFMA.FTZ R3, R177, c[0x0][0x23c], -R0 ;  /* 0x00008f00b1037a23 */ /* 0x002fe20000010800 */
[----:B------:R-:W-:-:S06]  /*aa00*/  MOV R177, R81 ;  /* 0x0000005100b17202 */ /* 0x000fcc0000000f00 */
[----:B------:R-:W-:Y:S01]  /*aa10*/  MUFU.EX2 R61, R61 ;  /* 0x0000003d003d7308 */ /* 0x000fe20000000800 */
[----:B------:R-:W-:-:S07]  /*aa20*/  MOV R81, R101 ;  /* 0x0000006500517202 */ /* 0x000fce0000000f00 */
[----:B------:R1:W2:Y:S02]  /*aa30*/  MUFU.EX2 R101, R3 ;  /* 0x0000000300657308 */ /* 0x0002a40000000800 */
[----:B-1----:R-:W-:Y:S01]  /*aa40*/  FFMA.FTZ R3, R110, c[0x0][0x23c], -R0 ;  /* 0x00008f006e037a23 */ /* 0x002fe20000010800 */
[----:B--2---:R-:W-:Y:S02]  /*aa50*/  F2FP.BF16.PACK_AB R9, R101, R100 ;  /* 0x000000646509723e */ /* 0x004fe400000010ff */
[----:B------:R-:W-:-:S03]  /*aa60*/  MOV R110, R59 ;  /* 0x0000003b006e7202 */ /* 0x000fc60000000f00 */
[----:B------:R1:W-:Y:S01]  /*aa70*/  MUFU.EX2 R99, R3 ;  /* 0x0000000300637308 */ /* 0x0003e20000000800 */
[----:B------:R-:W-:-:S07]  /*aa80*/  FFMA.FTZ R59, R231, c[0x0][0x23c], -R4 ;  /* 0x00008f00e73b7a23 */ /* 0x000fce0000010804 */
[----:B------:R-:W-:Y:S01]  /*aa90*/  MUFU.EX2 R59, R59 ;  /* 0x0000003b003b7308 */ /* 0x000fe20000000800 */
[----:B-1----:R-:W-:Y:S01]  /*aaa0*/  FFMA.FTZ R3, R111, c[0x0][0x23c], -R0 ;  /* 0x00008f006f037a23 */ /* 0x002fe20000010800 */
[----:B------:R-:W-:-:S06]  /*aab0*/  MOV R111, R82 ;  /* 0x00000052006f7202 */ /* 0x000fcc0000000f00 */
[----:B------:R1:W2:Y:S01]  /*aac0*/  MUFU.EX2 R98, R3 ;  /* 0x0000000300627308 */ /* 0x0002a20000000800 */
[----:B------:R-:W-:Y:S01]  /*aad0*/  F2FP.BF16.PACK_AB R6, R110, R111 ;  /* 0x0000006f6e06723e */ /* 0x000fe200000010ff */
[----:B-1----:R-:W-:Y:S01]  /*aae0*/  FFMA.FTZ R3, R74, c[0x0][0x23c], -R4 ;  /* 0x00008f004a037a23 */ /* 0x002fe20000010804 */
[----:B--2---:R-:W-:-:S05]  /*aaf0*/  F2FP.BF16.PACK_AB R11, R98, R99 ;  /* 0x00000063620b723e */ /* 0x004fca00000010ff */
[----:B------:R1:W-:Y:S02]  /*ab00*/  MUFU.EX2 R108, R3 ;  /* 0x00000003006c7308 */ /* 0x0003e40000000800 */
[C---:B------:R-:W-:Y:S08]  /*ab10*/  HMMA.16816.F32.BF16 R140, R8.reuse, R20, R48 ;  /* 0x00000014088c723c */ /* 0x040ff00000041830 */
[----:B------:R-:W-:Y:S01]  /*ab20*/  HMMA.16816.F32.BF16 R48, R8, R24, R32 ;  /* 0x000000180830723c */ /* 0x000fe20000041820 */
[----:B-1----:R-:W-:Y:S01]  /*ab30*/  FFMA.FTZ R3, R178, c[0x0][0x23c], -R2 ;  /* 0x00008f00b2037a23 */ /* 0x002fe20000010802 */
        /* <DEDUP_REMOVED lines=12> */
[----:B-1----:R-:W-:Y:S01]  /*ac00*/  FFMA.FTZ R3, R92, c[0x0][0x23c], -R2 ;  /* 0x00008f005c037a23 */ /* 0x002fe20000010802 */
[----:B------:R-:W-:-:S03]  /*ac10*/  MOV R92, R81 ;  /* 0x00000051005c7202 */ /* 0x000fc60000000f00 */
[----:B------:R1:W-:Y:S03]  /*ac20*/  MUFU.EX2 R87, R3 ;  /* 0x0000000300577308 */ /* 0x0003e60000000800 */
[C---:B------:R-:W-:Y:S08]  /*ac30*/  HMMA.16816.F32.BF16 R20, R8.reuse, R22, R52 ;  /* 0x000000160814723c */ /* 0x040ff00000041834 */
[----:B------:R-:W-:Y:S01]  /*ac40*/  HMMA.16816.F32.BF16 R36, R8, R24, R156 ;  /* 0x000000180824723c */ /* 0x000fe2000004189c */
[----:B-1----:R-:W-:Y:S01]  /*ac50*/  FFMA.FTZ R3, R93, c[0x0][0x23c], -R2 ;  /* 0x00008f005d037a23 */ /* 0x002fe20000010802 */
[----:B------:R-:W-:-:S06]  /*ac60*/  MOV R93, R80 ;  /* 0x00000050005d7202 */ /* 0x000fcc0000000f00 */
[----:B------:R-:W-:Y:S01]  /*ac70*/  HMMA.16816.F32.BF16 R28, R8, R26, R44 ;  /* 0x0000001a081c723c */ /* 0x000fe2000004182c */
[----:B------:R-:W1:Y:S01]  /*ac80*/  LDSM.16.MT88.4 R24, [R205+0x5400] ;  /* 0x00540000cd18783b */ /* 0x000e620000004200 */
[----:B------:R3:W3:Y:S05]  /*ac90*/  MUFU.EX2 R86, R3 ;  /* 0x0000000300567308 */ /* 0x0006ea0000000800 */
[----:B--2---:R-:W-:Y:S01]  /*aca0*/  F2FP.BF16.PACK_AB R8, R96, R97 ;  /* 0x000000616008723e */ /* 0x004fe200000010ff */
[--C-:B---3--:R-:W-:Y:S01]  /*acb0*/  FFMA.FTZ R3, R180, c[0x0][0x23c], -R0.reuse ;  /* 0x00008f00b4037a23 */ /* 0x108fe20000010800 */
[----:B------:R-:W-:Y:S02]  /*acc0*/  MOV R180, R84 ;  /* 0x0000005400b47202 */ /* 0x000fe40000000f00 */
[----:B------:R-:W-:Y:S01]  /*acd0*/  F2FP.BF16.PACK_AB R10, R86, R87 ;  /* 0x00000057560a723e */ /* 0x000fe200000010ff */
        /* <DEDUP_REMOVED lines=15> */
[C---:B----4-:R-:W-:Y:S08]  /*add0*/  HMMA.16816.F32.BF16 R140, R8.reuse, R12, R140 ;  /* 0x0000000c088c723c */ /* 0x050ff0000004188c */
[----:B------:R-:W-:Y:S01]  /*ade0*/  HMMA.16816.F32.BF16 R148, R8, R14, R148 ;  /* 0x0000000e0894723c */ /* 0x000fe20000041894 */
[----:B--2---:R-:W-:Y:S01]  /*adf0*/  FFMA.FTZ R3, R183, c[0x0][0x23c], -R2 ;  /* 0x00008f00b7037a23 */ /* 0x004fe20000010802 */
[----:B------:R-:W-:-:S03]  /*ae00*/  MOV R183, R164 ;  /* 0x000000a400b77202 */ /* 0x000fc60000000f00 */
[----:B------:R2:W3:Y:S03]  /*ae10*/  MUFU.EX2 R80, R3 ;  /* 0x0000000300507308 */ /* 0x0004e60000000800 */
[C---:B-----5:R-:W-:Y:S08]  /*ae20*/  HMMA.16816.F32.BF16 R48, R8.reuse, R16, R48 ;  /* 0x000000100830723c */ /* 0x060ff00000041830 */
[----:B------:R-:W-:Y:S01]  /*ae30*/  HMMA.16816.F32.BF16 R44, R8, R18, R32 ;  /* 0x00000012082c723c */ /* 0x000fe20000041820 */
[----:B--2---:R-:W-:-:S06]  /*ae40*/  FFMA.FTZ R3, R88, c[0x0][0x23c], -R2 ;  /* 0x00008f0058037a23 */ /* 0x004fcc0000010802 */
[----:B------:R-:W-:Y:S01]  /*ae50*/  F2FP.BF16.PACK_AB R8, R180, R182 ;  /* 0x000000b6b408723e */ /* 0x000fe200000010ff */
[----:B------:R-:W-:Y:S01]  /*ae60*/  FFMA.FTZ R32, R106, c[0x0][0x23c], -R2 ;  /* 0x00008f006a207a23 */ /* 0x000fe20000010802 */
[----:B------:R-:W-:Y:S01]  /*ae70*/  F2FP.BF16.PACK_AB R9, R200, R201 ;  /* 0x000000c9c809723e */ /* 0x000fe200000010ff */
[----:B------:R2:W-:Y:S01]  /*ae80*/  MUFU.EX2 R79, R3 ;  /* 0x00000003004f7308 */ /* 0x0005e20000000800 */
[----:B------:R-:W-:Y:S01]  /*ae90*/  F2FP.BF16.PACK_AB R10, R92, R93 ;  /* 0x0000005d5c0a723e */ /* 0x000fe200000010ff */
[----:B------:R-:W-:Y:S01]  /*aea0*/  FFMA.FTZ R33, R242, R64, R66 ;  /* 0x00000040f2217223 */ /* 0x000fe20000010042 */
[----:B------:R-:W-:Y:S01]  /*aeb0*/  F2FP.BF16.PACK_AB R11, R221, R219 ;  /* 0x000000dbdd0b723e */ /* 0x000fe200000010ff */
[----:B------:R-:W-:Y:S01]  /*aec0*/  FFMA.FTZ R35, R241, R7, R239 ;  /* 0x00000007f1237223 */ /* 0x000fe200000100ef */
[----:B------:R-:W-:Y:S01]  /*aed0*/  F2FP.BF16.PACK_AB R7, R226, R223 ;  /* 0x000000dfe207723e */ /* 0x000fe200000010ff */
[----:B------:R-:W-:Y:S01]  /*aee0*/  FFMA.FTZ R34, R240, R5, R198 ;  /* 0x00000005f0227223 */ /* 0x000fe200000100c6 */
[----:B------:R-:W-:Y:S01]  /*aef0*/  F2FP.BF16.PACK_AB R5, R227, R224 ;  /* 0x000000e0e305723e */ /* 0x000fe200000010ff */
[----:B------:R-:W-:Y:S01]  /*af00*/  MUFU.EX2 R242, R32 ;  /* 0x0000002000f27308 */ /* 0x000fe20000000800 */
[----:B------:R-:W-:Y:S01]  /*af10*/  MOV R88, R166 ;  /* 0x000000a600587202 */ /* 0x000fe20000000f00 */
[----:B------:R-:W-:Y:S01]  /*af20*/  HMMA.16816.F32.BF16 R52, R8, R14, R20 ;  /* 0x0000000e0834723c */ /* 0x000fe20000041814 */
[----:B------:R-:W4:Y:S01]  /*af30*/  LDSM.16.MT88.4 R20, [R206+0x5400] ;  /* 0x00540000ce14783b */ /* 0x000f220000004200 */
[----:B------:R-:W-:-:S02]  /*af40*/  FADD.FTZ R34, R199, R34 ;  /* 0x00000022c7227221 */ /* 0x000fc40000010000 */
[----:B--2---:R-:W-:Y:S01]  /*af50*/  FFMA.FTZ R3, R89, c[0x0][0x23c], -R2 ;  /* 0x00008f0059037a23 */ /* 0x004fe20000010802 */
[----:B------:R-:W-:-:S03]  /*af60*/  MOV R89, R137 ;  /* 0x0000008900597202 */ /* 0x000fc60000000f00 */
[----:B------:R-:W-:Y:S01]  /*af70*/  HMMA.16816.F32.BF16 R144, R8, R12, R40 ;  /* 0x0000000c0890723c */ /* 0x000fe20000041828 */
[----:B------:R-:W2:Y:S01]  /*af80*/  LDSM.16.MT88.4 R12, [R205+0x5800] ;  /* 0x00580000cd0c783b */ /* 0x000ea20000004200 */
[----:B------:R5:W1:Y:S01]  /*af90*/  MUFU.EX2 R78, R3 ;  /* 0x00000003004e7308 */ /* 0x000a620000000800 */
[-C--:B------:R-:W-:Y:S02]  /*afa0*/  MOV R137, R62.reuse ;  /* 0x0000003e00897202 */ /* 0x080fe40000000f00 */
[----:B------:R-:W-:-:S03]  /*afb0*/  @P1 MOV R137, R62 ;  /* 0x0000003e00891202 */ /* 0x000fc60000000f00 */
[C---:B------:R-:W-:Y:S07]  /*afc0*/  HMMA.16816.F32.BF16 R36, R8.reuse, R16, R36 ;  /* 0x000000100824723c */ /* 0x040fee0000041824 */
[----:B------:R-:W-:Y:S01]  /*afd0*/  FFMA.FTZ R16, R248, c[0x0][0x23c], -R2 ;  /* 0x00008f00f8107a23 */ /* 0x000fe20000010802 */
[----:B------:R-:W-:Y:S01]  /*afe0*/  HMMA.16816.F32.BF16 R28, R8, R18, R28 ;  /* 0x00000012081c723c */ /* 0x000fe2000004181c */
[----:B------:R-:W-:Y:S01]  /*aff0*/  FFMA.FTZ R17, R91, c[0x0][0x23c], -R4 ;  /* 0x00008f005b117a23 */ /* 0x000fe20000010804 */
[----:B------:R-:W-:Y:S01]  /*b000*/  F2FP.BF16.PACK_AB R4, R178, R179 ;  /* 0x000000b3b204723e */ /* 0x000fe200000010ff */
[----:B-----5:R-:W-:-:S04]  /*b010*/  FFMA.FTZ R3, R73, c[0x0][0x23c], -R2 ;  /* 0x00008f0049037a23 */ /* 0x020fc80000010802 */
[----:B------:R5:W-:Y:S01]  /*b020*/  MUFU.EX2 R77, R3 ;  /* 0x00000003004d7308 */ /* 0x000be20000000800 */
[----:B---3--:R-:W-:Y:S01]  /*b030*/  F2FP.BF16.PACK_AB R8, R80, R81 ;  /* 0x000000515008723e */ /* 0x008fe200000010ff */
[--C-:B------:R-:W-:Y:S01]  /*b040*/  FFMA.FTZ R18, R249, c[0x0][0x23c], -R2.reuse ;  /* 0x00008f00f9127a23 */ /* 0x100fe20000010802 */
[----:B-1----:R-:W-:Y:S01]  /*b050*/  F2FP.BF16.PACK_AB R10, R78, R79 ;  /* 0x0000004f4e0a723e */ /* 0x002fe200000010ff */
[----:B------:R-:W-:Y:S01]  /*b060*/  FFMA.FTZ R19, R105, c[0x0][0x23c], -R2 ;  /* 0x00008f0069137a23 */ /* 0x000fe20000010802 */
[C---:B------:R-:W-:Y:S08]  /*b070*/  HMMA.16816.F32.BF16 R144, R4.reuse, R24, R144 ;  /* 0x000000180490723c */ /* 0x040ff00000041890 */
[----:B----4-:R-:W-:Y:S01]  /*b080*/  HMMA.16816.F32.BF16 R36, R4, R20, R36 ;  /* 0x000000140424723c */ /* 0x010fe20000041824 */
[----:B-----5:R-:W-:Y:S01]  /*b090*/  FFMA.FTZ R3, R185, c[0x0][0x23c], -R0 ;  /* 0x00008f00b9037a23 */ /* 0x020fe20000010800 */
[----:B------:R-:W-:-:S02]  /*b0a0*/  MOV R185, R138 ;  /* 0x0000008a00b97202 */ /* 0x000fc40000000f00 */
[-C--:B------:R-:W-:Y:S01]  /*b0b0*/  MOV R138, R63.reuse ;  /* 0x0000003f008a7202 */ /* 0x080fe20000000f00 */
[----:B------:R1:W-:Y:S01]  /*b0c0*/  MUFU.EX2 R74, R3 ;  /* 0x00000003004a7308 */ /* 0x0003e20000000800 */
[----:B------:R-:W-:Y:S01]  /*b0d0*/  @P1 MOV R138, R63 ;  /* 0x0000003f008a1202 */ /* 0x000fe20000000f00 */
[----:B-1----:R-:W-:Y:S01]  /*b0e0*/  FFMA.FTZ R3, R186, c[0x0][0x23c], -R0 ;  /* 0x00008f00ba037a23 */ /* 0x002fe20000010800 */
[----:B------:R-:W-:Y:S02]  /*b0f0*/  MOV R186, R136 ;  /* 0x0000008800ba7202 */ /* 0x000fe40000000f00 */
[----:B------:R-:W-:-:S03]  /*b100*/  MOV R136, R58 ;  /* 0x0000003a00887202 */ /* 0x000fc60000000f00 */
[----:B------:R1:W3:Y:S01]  /*b110*/  MUFU.EX2 R76, R3 ;  /* 0x00000003004c7308 */ /* 0x0002e20000000800 */
[----:B------:R-:W-:Y:S01]  /*b120*/  @P1 MOV R136, R58 ;  /* 0x0000003a00881202 */ /* 0x000fe20000000f00 */
[----:B-1----:R-:W-:Y:S01]  /*b130*/  FFMA.FTZ R3, R187, c[0x0][0x23c], -R0 ;  /* 0x00008f00bb037a23 */ /* 0x002fe20000010800 */
[----:B---3--:R-:W-:Y:S02]  /*b140*/  F2FP.BF16.PACK_AB R9, R76, R74 ;  /* 0x0000004a4c09723e */ /* 0x008fe400000010ff */
[----:B------:R-:W-:-:S03]  /*b150*/  MOV R187, R169 ;  /* 0x000000a900bb7202 */ /* 0x000fc60000000f00 */
[----:B------:R1:W-:Y:S01]  /*b160*/  MUFU.EX2 R73, R3 ;  /* 0x0000000300497308 */ /* 0x0003e20000000800 */
[----:B------:R-:W-:Y:S01]  /*b170*/  F2FP.BF16.PACK_AB R169, R59, R56 ;  /* 0x000000383ba9723e */ /* 0x000fe200000010ff */
[----:B-1----:R-:W-:Y:S01]  /*b180*/  FFMA.FTZ R3, R189, c[0x0][0x23c], -R0 ;  /* 0x00008f00bd037a23 */ /* 0x002fe20000010800 */
[----:B------:R-:W-:Y:S02]  /*b190*/  MOV R189, R183 ;  /* 0x000000b700bd7202 */ /* 0x000fe40000000f00 */
[----:B------:R-:W-:-:S03]  /*b1a0*/  MOV R183, R168 ;  /* 0x000000a800b77202 */ /* 0x000fc60000000f00 */
[----:B------:R-:W1:Y:S01]  /*b1b0*/  MUFU.EX2 R72, R3 ;  /* 0x0000000300487308 */ /* 0x000e620000000800 */
[----:B------:R-:W-:Y:S02]  /*b1c0*/  F2FP.BF16.PACK_AB R168, R181, R174 ;  /* 0x000000aeb5a8723e */ /* 0x000fe400000010ff */
[----:B-1----:R-:W-:Y:S01]  /*b1d0*/  F2FP.BF16.PACK_AB R11, R72, R73 ;  /* 0x00000049480b723e */ /* 0x002fe200000010ff */
[----:B------:R-:W-:-:S04]  /*b1e0*/  FFMA.FTZ R3, R190, c[0x0][0x23c], -R2 ;  /* 0x00008f00be037a23 */ /* 0x000fc80000010802 */
[----:B------:R1:W3:Y:S02]  /*b1f0*/  MUFU.EX2 R71, R3 ;  /* 0x0000000300477308 */ /* 0x0002e40000000800 */
[C---:B------:R-:W-:Y:S08]  /*b200*/  HMMA.16816.F32.BF16 R140, R8.reuse, R24, R140 ;  /* 0x00000018088c723c */ /* 0x040ff0000004188c */
[----:B------:R-:W-:Y:S01]  /*b210*/  HMMA.16816.F32.BF16 R148, R8, R26, R148 ;  /* 0x0000001a0894723c */ /* 0x000fe20000041894 */
[----:B-1----:R-:W-:-:S07]  /*b220*/  FFMA.FTZ R3, R104, c[0x0][0x23c], -R2 ;  /* 0x00008f0068037a23 */ /* 0x002fce0000010802 */
[C---:B------:R-:W-:Y:S01]  /*b230*/  HMMA.16816.F32.BF16 R160, R8.reuse, R20, R48 ;  /* 0x0000001408a0723c */ /* 0x040fe20000041830 */
[----:B------:R1:W-:Y:S07]  /*b240*/  MUFU.EX2 R51, R17 ;  /* 0x0000001100337308 */ /* 0x0003ee0000000800 */
[----:B------:R-:W-:Y:S01]  /*b250*/  HMMA.16816.F32.BF16 R40, R8, R22, R44 ;  /* 0x000000160828723c */ /* 0x000fe2000004182c */
[----:B------:R-:W4:Y:S01]  /*b260*/  LDSM.16.MT88.4 R8, [R206+0x5800] ;  /* 0x00580000ce08783b */ /* 0x000f220000004200 */
[----:B------:R5:W-:Y:S06]  /*b270*/  MUFU.EX2 R70, R3 ;  /* 0x0000000300467308 */ /* 0x000bec0000000800 */
[C---:B------:R-:W-:Y:S01]  /*b280*/  HMMA.16816.F32.BF16 R44, R4.reuse, R26, R52 ;  /* 0x0000001a042c723c */ /* 0x040fe20000041834 */
[----:B-1----:R-:W-:Y:S01]  /*b290*/  FFMA.FTZ R17, R195, c[0x0][0x23c], -R0 ;  /* 0x00008f00c3117a23 */ /* 0x002fe20000010800 */
[----:B------:R1:W-:Y:S01]  /*b2a0*/  MUFU.EX2 R50, R16 ;  /* 0x0000001000327308 */ /* 0x0003e20000000800 */
[----:B------:R-:W2:Y:S05]  /*b2b0*/  LDSM.16.MT88.4 R24, [R206+0x5c00] ;  /* 0x005c0000ce18783b */ /* 0x000eaa0000004200 */
[----:B------:R-:W-:Y:S01]  /*b2c0*/  HMMA.16816.F32.BF16 R20, R4, R22, R28 ;  /* 0x000000160414723c */ /* 0x000fe2000004181c */
[----:B-----5:R-:W-:Y:S01]  /*b2d0*/  FFMA.FTZ R3, R188, c[0x0][0x23c], -R2 ;  /* 0x00008f00bc037a23 */ /* 0x020fe20000010802 */
[----:B------:R5:W5:Y:S01]  /*b2e0*/  MUFU.EX2 R49, R18 ;  /* 0x0000001200317308 */ /* 0x000b620000000800 */
[----:B------:R-:W-:-:S04]  /*b2f0*/  FFMA.FTZ R2, R193, c[0x0][0x23c], -R0 ;  /* 0x00008f00c1027a23 */ /* 0x000fc80000010800 */
[----:B---3--:R-:W-:Y:S01]  /*b300*/  F2FP.BF16.PACK_AB R4, R71, R77 ;  /* 0x0000004d4704723e */ /* 0x008fe200000010ff */
[--C-:B-1----:R-:W-:Y:S02]  /*b310*/  FFMA.FTZ R16, R194, c[0x0][0x23c], -R0.reuse ;  /* 0x00008f00c2107a23 */ /* 0x102fe40000010800 */
[----:B------:R1:W3:Y:S08]  /*b320*/  MUFU.EX2 R69, R3 ;  /* 0x0000000300457308 */ /* 0x0002f00000000800 */
[----:B------:R2:W-:Y:S01]  /*b330*/  MUFU.EX2 R66, R2 ;  /* 0x0000000200427308 */ /* 0x0005e20000000800 */
[----:B-----5:R-:W-:Y:S01]  /*b340*/  FADD.FTZ R18, R245, R35 ;  /* 0x00000023f5127221 */ /* 0x020fe20000010000 */
[----:B------:R-:W-:Y:S01]  /*b350*/  F2FP.BF16.PACK_AB R164, R49, R50 ;  /* 0x0000003231a4723e */ /* 0x000fe200000010ff */
[----:B-1----:R-:W-:Y:S01]  /*b360*/  FFMA.FTZ R3, R192, c[0x0][0x23c], -R0 ;  /* 0x00008f00c0037a23 */ /* 0x002fe20000010800 */
[----:B---3--:R-:W-:-:S04]  /*b370*/  F2FP.BF16.PACK_AB R6, R69, R70 ;  /* 0x000000464506723e */ /* 0x008fc800000010ff */
[----:B------:R-:W1:Y:S01]  /*b380*/  MUFU.EX2 R48, R19 ;  /* 0x0000001300307308 */ /* 0x000e620000000800 */
[----:B--2---:R-:W-:-:S07]  /*b390*/  FFMA.FTZ R2, R107, c[0x0][0x23c], -R0 ;  /* 0x00008f006b027a23 */ /* 0x004fce0000010800 */
[----:B------:R2:W-:Y:S08]  /*b3a0*/  MUFU.EX2 R68, R3 ;  /* 0x0000000300447308 */ /* 0x0005f00000000800 */
[----:B------:R-:W3:Y:S01]  /*b3b0*/  MUFU.EX2 R64, R2 ;  /* 0x0000000200407308 */ /* 0x000ee20000000800 */
[----:B-1----:R-:W-:Y:S01]  /*b3c0*/  F2FP.BF16.PACK_AB R166, R242, R48 ;  /* 0x00000030f2a6723e */ /* 0x002fe200000010ff */
[----:B--2---:R-:W-:-:S06]  /*b3d0*/  FFMA.FTZ R3, R191, c[0x0][0x23c], -R0 ;  /* 0x00008f00bf037a23 */ /* 0x004fcc0000010800 */
[----:B------:R-:W-:Y:S01]  /*b3e0*/  MUFU.EX2 R17, R17 ;  /* 0x0000001100117308 */ /* 0x000fe20000000800 */
[----:B---3--:R-:W-:-:S07]  /*b3f0*/  F2FP.BF16.PACK_AB R7, R64, R66 ;  /* 0x000000424007723e */ /* 0x008fce00000010ff */
[----:B------:R-:W1:Y:S01]  /*b400*/  MUFU.EX2 R67, R3 ;  /* 0x0000000300437308 */ /* 0x000e620000000800 */
[----:B------:R-:W-:-:S07]  /*b410*/  FFMA.FTZ R2, R251, c[0x0][0x23c], -R0 ;  /* 0x00008f00fb027a23 */ /* 0x000fce0000010800 */
[----:B------:R-:W2:Y:S01]  /*b420*/  MUFU.EX2 R16, R16 ;  /* 0x0000001000107308 */ /* 0x000ea20000000800 */
[----:B-1----:R-:W-:Y:S01]  /*b430*/  F2FP.BF16.PACK_AB R5, R67, R68 ;  /* 0x000000444305723e */ /* 0x002fe200000010ff */
[----:B------:R-:W-:Y:S02]  /*b440*/  FFMA.FTZ R3, R250, c[0x0][0x23c], -R0 ;  /* 0x00008f00fa037a23 */ /* 0x000fe40000010800 */
[----:B------:R-:W-:-:S04]  /*b450*/  FFMA.FTZ R0, R243, R65, R125 ;  /* 0x00000041f3007223 */ /* 0x000fc8000001007d */
[----:B------:R1:W-:Y:S01]  /*b460*/  MUFU.EX2 R32, R3 ;  /* 0x0000000300207308 */ /* 0x0003e20000000800 */
[----:B------:R-:W-:Y:S01]  /*b470*/  HMMA.16816.F32.BF16 R140, R4, R12, R140 ;  /* 0x0000000c048c723c */ /* 0x000fe2000004188c */
[----:B------:R-:W-:Y:S02]  /*b480*/  FADD.FTZ R19, R124, R0 ;  /* 0x000000007c137221 */ /* 0x000fe40000010000 */
[----:B------:R-:W-:Y:S01]  /*b490*/  FADD.FTZ R0, R171, R18 ;  /* 0x00000012ab007221 */ /* 0x000fe20000010000 */
[----:B------:R-:W-:-:S03]  /*b4a0*/  MOV R171, R152 ;  /* 0x0000009800ab7202 */ /* 0x000fc60000000f00 */
[----:B------:R3:W5:Y:S01]  /*b4b0*/  MUFU.EX2 R18, R2 ;  /* 0x0000000200127308 */ /* 0x0007620000000800 */
[----:B------:R-:W-:Y:S01]  /*b4c0*/  FADD.FTZ R0, R167, R0 ;  /* 0x00000000a7007221 */ /* 0x000fe20000010000 */
[C---:B------:R-:W-:Y:S01]  /*b4d0*/  HMMA.16816.F32.BF16 R148, R4.reuse, R14, R148 ;  /* 0x0000000e0494723c */ /* 0x040fe20000041894 */
[----:B------:R-:W5:Y:S01]  /*b4e0*/  LDSM.16.MT88.4 R152, [R205+0x5c00] ;  /* 0x005c0000cd98783b */ /* 0x000f620000004200 */
[----:B--2---:R-:W-:Y:S01]  /*b4f0*/  F2FP.BF16.PACK_AB R167, R16, R17 ;  /* 0x0000001110a7723e */ /* 0x004fe200000010ff */
[----:B------:R-:W-:Y:S01]  /*b500*/  FADD.FTZ R0, R88, R0 ;  /* 0x0000000058007221 */ /* 0x000fe20000010000 */
[----:B------:R-:W-:Y:S01]  /*b510*/  MOV R88, R171 ;  /* 0x000000ab00587202 */ /* 0x000fe20000000f00 */
[----:B-1----:R-:W-:Y:S01]  /*b520*/  FADD.FTZ R3, R129, R33 ;  /* 0x0000002181037221 */ /* 0x002fe20000010000 */
[----:B------:R-:W-:Y:S02]  /*b530*/  F2FP.BF16.PACK_AB R171, R61, R60 ;  /* 0x0000003c3dab723e */ /* 0x000fe400000010ff */
[----:B----4-:R-:W-:Y:S01]  /*b540*/  HMMA.16816.F32.BF16 R160, R4, R8, R160 ;  /* 0x0000000804a0723c */ /* 0x010fe200000418a0 */
[----:B------:R-:W-:-:S02]  /*b550*/  FADD.FTZ R3, R131, R3 ;  /* 0x0000000383037221 */ /* 0x000fc40000010000 */
[----:B---3--:R-:W-:Y:S01]  /*b560*/  FADD.FTZ R2, R228, R34 ;  /* 0x00000022e4027221 */ /* 0x008fe20000010000 */
[----:B-----5:R-:W-:-:S04]  /*b570*/  F2FP.BF16.PACK_AB R165, R18, R32 ;  /* 0x0000002012a5723e */ /* 0x020fc800000010ff */
[----:B------:R-:W-:Y:S01]  /*b580*/  HMMA.16816.F32.BF16 R28, R4, R10, R40 ;  /* 0x0000000a041c723c */ /* 0x000fe20000041828 */
[----:B------:R-:W-:-:S06]  /*b590*/  FADD.FTZ R3, R139, R3 ;  /* 0x000000038b037221 */ /* 0x000fcc0000010000 */
[----:B------:R-:W-:Y:S02]  /*b5a0*/  F2FP.BF16.PACK_AB R4, R176, R177 ;  /* 0x000000b1b004723e */ /* 0x000fe400000010ff */
[----:B------:R-:W-:Y:S02]  /*b5b0*/  F2FP.BF16.PACK_AB R5, R115, R229 ;  /* 0x000000e57305723e */ /* 0x000fe400000010ff */
[----:B------:R-:W-:Y:S02]  /*b5c0*/  F2FP.BF16.PACK_AB R6, R175, R109 ;  /* 0x0000006daf06723e */ /* 0x000fe400000010ff */
[----:B------:R-:W-:-:S03]  /*b5d0*/  F2FP.BF16.PACK_AB R7, R51, R108 ;  /* 0x0000006c3307723e */ /* 0x000fc600000010ff */
[----:B------:R-:W-:Y:S08]  /*b5e0*/  HMMA.16816.F32.BF16 R160, R164, R24, R160 ;  /* 0x00000018a4a0723c */ /* 0x000ff000000418a0 */
[C---:B------:R-:W-:Y:S07]  /*b5f0*/  HMMA.16816.F32.BF16 R156, R4.reuse, R8, R36 ;  /* 0x00000008049c723c */ /* 0x040fee0000041824 */
[----:B------:R-:W-:Y:S01]  /*b600*/  FADD.FTZ R8, R130, R19 ;  /* 0x0000001382087221 */ /* 0x000fe20000010000 */
[C---:B------:R-:W-:Y:S08]  /*b610*/  HMMA.16816.F32.BF16 R144, R4.reuse, R12, R144 ;  /* 0x0000000c0490723c */ /* 0x040ff00000041890 */
[C---:B------:R-:W-:Y:S08]  /*b620*/  HMMA.16816.F32.BF16 R12, R4.reuse, R14, R44 ;  /* 0x0000000e040c723c */ /* 0x040ff0000004182c */
[----:B------:R-:W-:Y:S07]  /*b630*/  HMMA.16816.F32.BF16 R20, R4, R10, R20 ;  /* 0x0000000a0414723c */ /* 0x000fee0000041814 */
[----:B------:R-:W-:Y:S01]  /*b640*/  FADD.FTZ R4, R238, R2 ;  /* 0x00000002ee047221 */ /* 0x000fe20000010000 */
[----:B------:R-:W-:Y:S01]  /*b650*/  HMMA.16816.F32.BF16 R140, R164, R152, R140 ;  /* 0x00000098a48c723c */ /* 0x000fe2000004188c */
[----:B------:R-:W-:-:S02]  /*b660*/  FADD.FTZ R2, R132, R8 ;  /* 0x0000000884027221 */ /* 0x000fc40000010000 */
[----:B------:R-:W-:Y:S02]  /*b670*/  FADD.FTZ R4, R236, R4 ;  /* 0x00000004ec047221 */ /* 0x000fe40000010000 */
[----:B------:R-:W-:Y:S01]  /*b680*/  FADD.FTZ R6, R197, R3 ;  /* 0x00000003c5067221 */ /* 0x000fe20000010000 */
[----:B------:R-:W-:Y:S01]  /*b690*/  MOV R3, R57 ;  /* 0x0000003900037202 */ /* 0x000fe20000000f00 */
[----:B------:R-:W-:Y:S01]  /*b6a0*/  FADD.FTZ R5, R126, R2 ;  /* 0x000000027e057221 */ /* 0x000fe20000010000 */
[C---:B------:R-:W-:Y:S01]  /*b6b0*/  HMMA.16816.F32.BF16 R148, R164.reuse, R154, R148 ;  /* 0x0000009aa494723c */ /* 0x040fe20000041894 */
[----:B------:R-:W-:Y:S01]  /*b6c0*/  FADD.FTZ R7, R94, R0 ;  /* 0x000000005e077221 */ /* 0x000fe20000010000 */
[----:B------:R-:W-:Y:S01]  /*b6d0*/  MOV R94, R170 ;  /* 0x000000aa005e7202 */ /* 0x000fe20000000f00 */
[----:B------:R-:W-:Y:S01]  /*b6e0*/  FADD.FTZ R4, R237, R4 ;  /* 0x00000004ed047221 */ /* 0x000fe20000010000 */
[----:B------:R-:W-:Y:S01]  /*b6f0*/  F2FP.BF16.PACK_AB R170, R172, R173 ;  /* 0x000000adacaa723e */ /* 0x000fe200000010ff */
[----:B------:R-:W-:Y:S01]  /*b700*/  FADD.FTZ R2, R134, R6 ;  /* 0x0000000686027221 */ /* 0x000fe20000010000 */
[----:B------:R-:W-:Y:S01]  /*b710*/  @P1 MOV R3, R57 ;  /* 0x0000003900031202 */ /* 0x000fe20000000f00 */
        /* <DEDUP_REMOVED lines=36> */
[----:B------:R-:W-:Y:S01]  /*b960*/  FADD.FTZ R4, R218, R4 ;  /* 0x00000004da047221 */ /* 0x000fe20000010000 */
[----:B------:R-:W-:Y:S01]  /*b970*/  @P1 IADD3 R218, R244, -0x3, RZ ;  /* 0xfffffffdf4da1810 */ /* 0x000fe20007ffe0ff */
        /* <DEDUP_REMOVED lines=74> */
[----:B------:R-:W-:Y:S05]  /*be20*/  @P1 BRA `(.L_x_75) ;  /* 0x0000001000001947 */ /* 0x000fea0003800000 */
.L_x_71:
[----:B------:R-:W-:-:S04]  /*be30*/  IADD3 R218, R0, -0x1, RZ ;  /* 0xffffffff00da7810 */ /* 0x000fc80007ffe0ff */
.L_x_75:
[----:B------:R-:W-:-:S13]  /*be40*/  ISETP.GE.AND P0, PT, R218, RZ, PT ;  /* 0x000000ffda00720c */ /* 0x000fda0003f06270 */
[----:B------:R-:W-:Y:S05]  /*be50*/  @!P0 BRA `(.L_x_76) ;  /* 0x00003b5000008947 */ /* 0x000fea0003800000 */
[----:B------:R-:W2:Y:S01]  /*be60*/  LDL.LU.64 R6, [R1+0x18] ;  /* 0x0000180001067983 */ /* 0x000ea20000300a00 */
[----:B------:R-:W-:Y:S01]  /*be70*/  ULDC.64 UR4, c[0x0][0x1a0] ;  /* 0x0000680000047ab9 */ /* 0x000fe20000000a00 */
[----:B------:R-:W-:Y:S01]  /*be80*/  IMAD.MOV.U32 R133, RZ, RZ, R137 ;  /* 0x000000ffff857224 */ /* 0x000fe200078e0089 */
[----:B------:R-:W-:Y:S01]  /*be90*/  USHF.L.U64.HI UR6, UR4, 0x6, UR5 ;  /* 0x0000000604067899 */ /* 0x000fe20008010205 */
[----:B------:R-:W3:Y:S01]  /*bea0*/  LDL.LU.64 R4, [R1+0x20] ;  /* 0x0000200001047983 */ /* 0x000ee20000300a00 */
[----:B------:R-:W-:Y:S01]  /*beb0*/  USHF.L.U32 UR7, UR4, 0x6, URZ ;  /* 0x0000000604077899 */ /* 0x000fe2000800063f */
[----:B------:R-:W-:Y:S01]  /*bec0*/  IMAD.MOV.U32 R132, RZ, RZ, R138 ;  /* 0x000000ffff847224 */ /* 0x000fe200078e008a */
[----:B------:R-:W-:Y:S01]  /*bed0*/  UIMAD.WIDE.U32 UR12, UR4, 0x60, URZ ;  /* 0x00000060040c78a5 */ /* 0x000fe2000f8e003f */
[----:B------:R-:W-:Y:S01]  /*bee0*/  MOV R135, R3 ;  /* 0x0000000300877202 */ /* 0x000fe20000000f00 */
[----:B------:R-:W-:Y:S01]  /*bef0*/  UIMAD UR10, UR5, 0x60, URZ ;  /* 0x00000060050a78a4 */ /* 0x000fe2000f8e023f */
[----:B------:R-:W-:-:S02]  /*bf00*/  IMAD.MOV.U32 R134, RZ, RZ, R136 ;  /* 0x000000ffff867224 */ /* 0x000fc400078e0088 */
[----:B------:R-:W-:Y:S02]  /*bf10*/  ULDC.64 UR4, c[0x0][0x198] ;  /* 0x0000660000047ab9 */ /* 0x000fe40000000a00 */
[----:B------:R-:W-:Y:S01]  /*bf20*/  USHF.L.U64.HI UR11, UR4, 0x6, UR5 ;  /* 0x00000006040b7899 */ /* 0x000fe20008010205 */
[----:B------:R-:W-:Y:S01]  /*bf30*/  ISETP.GE.AND P0, PT, R246, c[0x0][0x220], PT ;  /* 0x00008800f6007a0c */ /* 0x000fe20003f06270 */
[----:B------:R-:W-:Y:S02]  /*bf40*/  UIMAD.WIDE.U32 UR14, UR4, 0x60, URZ ;  /* 0x00000060040e78a5 */ /* 0x000fe4000f8e003f */
[----:B------:R-:W-:Y:S02]  /*bf50*/  UIMAD UR5, UR5, 0x60, URZ ;  /* 0x00000060050578a4 */ /* 0x000fe4000f8e023f */
[----:B------:R-:W-:Y:S02]  /*bf60*/  USHF.L.U32 UR4, UR4, 0x6, URZ ;  /* 0x0000000604047899 */ /* 0x000fe4000800063f */
[----:B------:R-:W-:-:S02]  /*bf70*/  UIADD3 UR10, UR10, UR13, URZ ;  /* 0x0000000d0a0a7290 */ /* 0x000fc4000fffe03f */
[----:B------:R-:W-:Y:S01]  /*bf80*/  UIADD3 UR5, UR5, UR15, URZ ;  /* 0x0000000f05057290 */ /* 0x000fe2000fffe03f */
[----:B--2---:R-:W-:Y:S02]  /*bf90*/  MOV R245, R7 ;  /* 0x0000000700f57202 */ /* 0x004fe40000000f00 */
[----:B---3--:R-:W-:Y:S01]  /*bfa0*/  MOV R244, R4 ;  /* 0x0000000400f47202 */ /* 0x008fe20000000f00 */
[----:B------:R-:W-:Y:S05]  /*bfb0*/  BRA `(.L_x_77) ;  /* 0x0000035000007947 */ /* 0x000fea0003800000 */
.L_x_79:
[----:B------:R-:W2:Y:S01]  /*bfc0*/  LDL.64 R222, [R1+0x8] ;  /* 0x0000080001de7983 */ /* 0x000ea20000100a00 */
[----:B------:R-:W-:Y:S01]  /*bfd0*/  IADD3 R0, R218, -0x1, RZ ;  /* 0xffffffffda007810 */ /* 0x000fe20007ffe0ff */
[----:B------:R-:W-:Y:S02]  /*bfe0*/  IMAD.MOV.U32 R219, RZ, RZ, c[0x0][0x198] ;  /* 0x00006600ffdb7624 */ /* 0x000fe400078e00ff */
[----:B------:R-:W3:Y:S01]  /*bff0*/  LDL.64 R220, [R1] ;  /* 0x0000000001dc7983 */ /* 0x000ee20000100a00 */
[----:B------:R-:W-:Y:S01]  /*c000*/  SHF.R.S32.HI R136, RZ, 0x1f, R0 ;  /* 0x0000001fff887819 */ /* 0x000fe20000011400 */
[----:B------:R-:W-:Y:S02]  /*c010*/  IMAD.WIDE.U32 R2, R0, c[0x0][0x198], RZ ;  /* 0x0000660000027a25 */ /* 0x000fe400078e00ff */
[----:B------:R1:W-:Y:S02]  /*c020*/  @P0 STS [R217+0x2000], RZ ;  /* 0x002000ffd9000388 */ /* 0x0003e40000000800 */
[----:B------:R-:W-:Y:S02]  /*c030*/  IMAD R136, R136, c[0x0][0x198], RZ ;  /* 0x0000660088887a24 */ /* 0x000fe400078e02ff */
[----:B------:R1:W-:Y:S01]  /*c040*/  @P0 STS [R217+0x2004], RZ ;  /* 0x002004ffd9000388 */ /* 0x0003e20000000800 */
[----:B------:R-:W-:Y:S02]  /*c050*/  IMAD.SHL.U32 R219, R219, 0x20, RZ ;  /* 0x00000020dbdb7824 */ /* 0x000fe400078e00ff */
[----:B------:R-:W-:Y:S01]  /*c060*/  IMAD R136, R0, c[0x0][0x19c], R136 ;  /* 0x0000670000887a24 */ /* 0x000fe200078e0288 */
[----:B------:R1:W-:Y:S03]  /*c070*/  @P0 STS.64 [R217+0x2008], RZ ;  /* 0x002008ffd9000388 */ /* 0x0003e60000000a00 */
[----:B------:R-:W-:Y:S02]  /*c080*/  IMAD.IADD R136, R3, 0x1, R136 ;  /* 0x0000000103887824 */ /* 0x000fe400078e0288 */
[----:B---3--:R-:W-:Y:S01]  /*c090*/  IMAD.MOV.U32 R220, RZ, RZ, 0x5 ;  /* 0x00000005ffdc7424 */ /* 0x008fe200078e00ff */
[----:B--2---:R-:W-:Y:S04]  /*c0a0*/  LEA R0, P3, R2, R222, 0x7 ;  /* 0x000000de02007211 */ /* 0x004fe800078638ff */
[----:B------:R-:W-:Y:S01]  /*c0b0*/  @!P0 IADD3 R3, P4, R219, R0, RZ ;  /* 0x00000000db038210 */ /* 0x000fe20007f9e0ff */
[----:B------:R-:W-:Y:S01]  /*c0c0*/  IMAD.MOV.U32 R219, RZ, RZ, c[0x0][0x198] ;  /* 0x00006600ffdb7624 */ /* 0x000fe200078e00ff */
[----:B------:R-:W-:Y:S02]  /*c0d0*/  @!P0 LEA R174, P6, R0, c[0x0][0x168], 0x1 ;  /* 0x00005a0000ae8a11 */ /* 0x000fe400078c08ff */
[----:B------:R-:W-:Y:S02]  /*c0e0*/  LEA.HI.X R2, R2, R221, R136, 0x7, P3 ;  /* 0x000000dd02027211 */ /* 0x000fe400018f3c88 */
[----:B------:R-:W-:Y:S02]  /*c0f0*/  SHF.L.U64.HI R219, R219, R220, c[0x0][0x19c] ;  /* 0x00006700dbdb7619 */ /* 0x000fe400000102dc */
[C-C-:B------:R-:W-:Y:S02]  /*c100*/  @!P0 LEA.HI.X R175, R0.reuse, c[0x0][0x16c], R2.reuse, 0x1, P6 ;  /* 0x00005b0000af8a11 */ /* 0x140fe400030f0c02 */
[----:B------:R-:W-:Y:S01]  /*c110*/  @!P0 LEA R172, P5, R3, c[0x0][0x168], 0x1 ;  /* 0x00005a0003ac8a11 */ /* 0x000fe200078a08ff */
[----:B------:R-:W-:Y:S01]  /*c120*/  @!P0 IMAD.X R139, R219, 0x1, R2, P4 ;  /* 0x00000001db8b8824 */ /* 0x000fe200020e0602 */
[C---:B------:R-:W-:Y:S01]  /*c130*/  @!P0 IADD3 R137, P2, R0.reuse, UR4, RZ ;  /* 0x0000000400898c10 */ /* 0x040fe2000ff5e0ff */
[----:B------:R-:W-:Y:S01]  /*c140*/  @!PT LDS RZ, [RZ] ;  /* 0x00000000fffff984 */ /* 0x000fe20000000800 */
[----:B------:R-:W-:Y:S01]  /*c150*/  @!PT LDS RZ, [RZ] ;  /* 0x00000000fffff984 */ /* 0x000fe20000000800 */
[----:B------:R-:W-:Y:S01]  /*c160*/  @!PT LDS RZ, [RZ] ;  /* 0x00000000fffff984 */ /* 0x000fe20000000800 */
[----:B------:R1:W-:Y:S01]  /*c170*/  @!P0 LDGSTS.E.BYPASS.LTC128B.128 [R217+0x2000], [R174.64] ;  /* 0x02000000aed98fae */ /* 0x0003e2000b901d48 */
[----:B------:R-:W-:Y:S02]  /*c180*/  @!P0 IADD3 R176, P3, R0, UR14, RZ ;  /* 0x0000000e00b08c10 */ /* 0x000fe4000ff7e0ff */
[----:B------:R-:W-:Y:S01]  /*c190*/  @!P0 LEA.HI.X R173, R3, c[0x0][0x16c], R139, 0x1, P5 ;  /* 0x00005b0003ad8a11 */ /* 0x000fe200028f0c8b */
[----:B------:R1:W-:Y:S01]  /*c1a0*/  @P0 STS.128 [R217+0x2800], RZ ;  /* 0x002800ffd9000388 */ /* 0x0003e20000000c00 */
[C---:B------:R-:W-:Y:S02]  /*c1b0*/  @!P0 LEA R138, P4, R137.reuse, c[0x0][0x168], 0x1 ;  /* 0x00005a00898a8a11 */ /* 0x040fe400078808ff */
[----:B------:R-:W-:Y:S01]  /*c1c0*/  @!P0 IADD3.X R177, R2, UR11, RZ, P2, !PT ;  /* 0x0000000b02b18c10 */ /* 0x000fe200097fe4ff */
[----:B------:R-:W-:Y:S01]  /*c1d0*/  @!PT LDS RZ, [RZ] ;  /* 0x00000000fffff984 */ /* 0x000fe20000000800 */
[----:B------:R-:W-:Y:S01]  /*c1e0*/  @!PT LDS RZ, [RZ] ;  /* 0x00000000fffff984 */ /* 0x000fe20000000800 */
[----:B------:R-:W-:Y:S01]  /*c1f0*/  @!PT LDS RZ, [RZ] ;  /* 0x00000000fffff984 */ /* 0x000fe20000000800 */
[----:B------:R1:W-:Y:S01]  /*c200*/  @!P0 LDGSTS.E.BYPASS.LTC128B.128 [R217+0x2800], [R172.64] ;  /* 0x02800000acd98fae */ /* 0x0003e2000b901d48 */
[----:B------:R-:W-:Y:S02]  /*c210*/  @!P0 LEA R136, P2, R176, c[0x0][0x168], 0x1 ;  /* 0x00005a00b0888a11 */ /* 0x000fe400078408ff */
[----:B------:R-:W-:Y:S01]  /*c220*/  @!P0 LEA.HI.X R139, R137, c[0x0][0x16c], R177, 0x1, P4 ;  /* 0x00005b00898b8a11 */ /* 0x000fe200020f0cb1 */
[----:B------:R1:W-:Y:S01]  /*c230*/  @P0 STS.128 [R217+0x3000], RZ ;  /* 0x003000ffd9000388 */ /* 0x0003e20000000c00 */
[----:B------:R-:W-:Y:S03]  /*c240*/  @!P0 IADD3.X R178, R2, UR5, RZ, P3, !PT ;  /* 0x0000000502b28c10 */ /* 0x000fe60009ffe4ff */
[----:B------:R-:W-:Y:S01]  /*c250*/  @!PT LDS RZ, [RZ] ;  /* 0x00000000fffff984 */ /* 0x000fe20000000800 */
[----:B------:R-:W-:Y:S01]  /*c260*/  @!PT LDS RZ, [RZ] ;  /* 0x00000000fffff984 */ /* 0x000fe20000000800 */
[----:B------:R-:W-:Y:S01]  /*c270*/  @!PT LDS RZ, [RZ] ;  /* 0x00000000fffff984 */ /* 0x000fe20000000800 */
[----:B------:R1:W-:Y:S01]  /*c280*/  @!P0 LDGSTS.E.BYPASS.LTC128B.128 [R217+0x3000], [R138.64] ;  /* 0x030000008ad98fae */ /* 0x0003e2000b901d48 */
[----:B------:R-:W-:Y:S03]  /*c290*/  @!P0 LEA.HI.X R137, R176, c[0x0][0x16c], R178, 0x1, P2 ;  /* 0x00005b00b0898a11 */ /* 0x000fe600010f0cb2 */
[----:B------:R1:W-:Y:S04]  /*c2a0*/  @P0 STS.128 [R217+0x3800], RZ ;  /* 0x003800ffd9000388 */ /* 0x0003e80000000c00 */
[----:B------:R-:W-:Y:S01]  /*c2b0*/  @!PT LDS RZ, [RZ] ;  /* 0x00000000fffff984 */ /* 0x000fe20000000800 */
[----:B------:R-:W-:Y:S01]  /*c2c0*/  @!PT LDS RZ, [RZ] ;  /* 0x00000000fffff984 */ /* 0x000fe20000000800 */
[----:B------:R-:W-:Y:S01]  /*c2d0*/  @!PT LDS RZ, [RZ] ;  /* 0x00000000fffff984 */ /* 0x000fe20000000800 */
[----:B------:R1:W-:Y:S04]  /*c2e0*/  @!P0 LDGSTS.E.BYPASS.LTC128B.128 [R217+0x3800], [R136.64] ;  /* 0x0380000088d98fae */ /* 0x0003e8000b901d48 */
[----:B------:R-:W0:Y:S01]  /*c2f0*/  LDGDEPBAR ;  /* 0x00000000000079af */ /* 0x000e220000000000 */
[----:B------:R-:W-:-:S05]  /*c300*/  BRA `(.L_x_78) ;  /* 0x000008c000007947 */ /* 0x000fca0003800000 */
.L_x_77:
[----:B------:R-:W-:Y:S04]  /*c310*/  DEPBAR.LE SB0, 0x0 ;  /* 0x000080000000791a */ /* 0x000fe80000000000 */
[----:B------:R-:W-:Y:S01]  /*c320*/  BAR.SYNC.DEFER_BLOCKING 0x0 ;  /* 0x0000000000007b1d */ /* 0x000fe20000010000 */
[----:B------:R-:W-:Y:S01]  /*c330*/  IMAD.MOV.U32 R2, RZ, RZ, c[0x0][0x1a0] ;  /* 0x00006800ff027624 */ /* 0x000fe200078e00ff */
[----:B------:R-:W-:Y:S01]  /*c340*/  SHF.R.S32.HI R4, RZ, 0x1f, R218 ;  /* 0x0000001fff047819 */ /* 0x000fe200000114da */
[----:B------:R-:W-:Y:S02]  /*c350*/  IMAD.MOV.U32 R0, RZ, RZ, 0x7 ;  /* 0x00000007ff007424 */ /* 0x000fe400078e00ff */
[C---:B------:R-:W-:Y:S02]  /*c360*/  IMAD.SHL.U32 R6, R2.reuse, 0x80, RZ ;  /* 0x0000008002067824 */ /* 0x040fe400078e00ff */
[C---:B------:R-:W-:Y:S01]  /*c370*/  IMAD.SHL.U32 R5, R2.reuse, 0x20, RZ ;  /* 0x0000002002057824 */ /* 0x040fe200078e00ff */
[----:B------:R-:W-:Y:S01]  /*c380*/  SHF.L.U64.HI R0, R2, R0, c[0x0][0x1a4] ;  /* 0x0000690002007619 */ /* 0x000fe20000010200 */
[----:B------:R-:W-:Y:S04]  /*c390*/  IMAD.WIDE.U32 R2, R218, R6, R244 ;  /* 0x00000006da027225 */ /* 0x000fe800078e00f4 */
[----:B------:R-:W-:Y:S01]  /*c3a0*/  IMAD R0, R0, R218, RZ ;  /* 0x000000da00007224 */ /* 0x000fe200078e02ff */
[----:B------:R-:W-:Y:S01]  /*c3b0*/  @!P0 LEA R10, P6, R2, c[0x0][0x170], 0x1 ;  /* 0x00005c00020a8a11 */ /* 0x000fe200078c08ff */
[----:B------:R-:W-:Y:S01]  /*c3c0*/  IMAD.MOV.U32 R13, RZ, RZ, 0x5 ;  /* 0x00000005ff0d7424 */ /* 0x000fe200078e00ff */
[----:B------:R-:W-:Y:S01]  /*c3d0*/  @!P0 IADD3 R5, P1, R5, R2, RZ ;  /* 0x0000000205058210 */ /* 0x000fe20007f3e0ff */
[----:B------:R-:W-:Y:S01]  /*c3e0*/  IMAD R0, R4, R6, R0 ;  /* 0x0000000604007224 */ /* 0x000fe200078e0200 */
[C---:B------:R-:W-:Y:S01]  /*c3f0*/  @!P0 IADD3 R7, P4, R2.reuse, UR7, RZ ;  /* 0x0000000702078c10 */ /* 0x040fe2000ff9e0ff */
[----:B------:R-:W-:Y:S01]  /*c400*/  IMAD.MOV.U32 R6, RZ, RZ, c[0x0][0x1a0] ;  /* 0x00006800ff067624 */ /* 0x000fe200078e00ff */
[----:B------:R-:W-:Y:S01]  /*c410*/  @!P0 LEA R8, P5, R5, c[0x0][0x170], 0x1 ;  /* 0x00005c0005088a11 */ /* 0x000fe200078a08ff */
[----:B------:R-:W-:Y:S01]  /*c420*/  IMAD.IADD R0, R3, 0x1, R0 ;  /* 0x0000000103007824 */ /* 0x000fe200078e0200 */
[----:B------:R-:W-:Y:S01]  /*c430*/  @!P0 IADD3 R12, P2, R2, UR12, RZ ;  /* 0x0000000c020c8c10 */ /* 0x000fe2000ff5e0ff */
[----:B------:R-:W-:Y:S01]  /*c440*/  @P0 STS [R217+0x4000], RZ ;  /* 0x004000ffd9000388 */ /* 0x000fe20000000800 */
[----:B------:R-:W-:Y:S02]  /*c450*/  SHF.L.U64.HI R13, R6, R13, c[0x0][0x1a4] ;  /* 0x00006900060d7619 */ /* 0x000fe4000001020d */
[--C-:B------:R-:W-:Y:S02]  /*c460*/  @!P0 LEA.HI.X R11, R2, c[0x0][0x174], R0.reuse, 0x1, P6 ;  /* 0x00005d00020b8a11 */ /* 0x100fe400030f0c00 */
[----:B------:R-:W-:Y:S01]  /*c470*/  @!P0 LEA R6, P3, R7, c[0x0][0x170], 0x1 ;  /* 0x00005c0007068a11 */ /* 0x000fe200078608ff */
[----:B------:R-:W-:Y:S01]  /*c480*/  @P0 STS [R217+0x4004], RZ ;  /* 0x004004ffd9000388 */ /* 0x000fe20000000800 */
[----:B------:R-:W-:Y:S01]  /*c490*/  @!P0 IMAD.X R3, R13, 0x1, R0, P1 ;  /* 0x000000010d038824 */ /* 0x000fe200008e0600 */
[----:B------:R-:W-:Y:S02]  /*c4a0*/  @!P0 IADD3.X R13, R0, UR6, RZ, P4, !PT ;  /* 0x00000006000d8c10 */ /* 0x000fe4000a7fe4ff */
[----:B------:R-:W-:Y:S02]  /*c4b0*/  @!P0 LEA R4, P1, R12, c[0x0][0x170], 0x1 ;  /* 0x00005c000c048a11 */ /* 0x000fe400078208ff */
[----:B------:R-:W-:Y:S01]  /*c4c0*/  @P0 STS.64 [R217+0x4008], RZ ;  /* 0x004008ffd9000388 */ /* 0x000fe20000000a00 */
[----:B------:R-:W-:Y:S02]  /*c4d0*/  @!P0 LEA.HI.X R9, R5, c[0x0][0x174], R3, 0x1, P5 ;  /* 0x00005d0005098a11 */ /* 0x000fe400028f0c03 */
[----:B------:R-:W-:Y:S02]  /*c4e0*/  @!P0 LEA.HI.X R7, R7, c[0x0][0x174], R13, 0x1, P3 ;  /* 0x00005d0007078a11 */ /* 0x000fe400018f0c0d */
[----:B------:R-:W-:Y:S01]  /*c4f0*/  @!P0 IADD3.X R14, R0, UR10, RZ, P2, !PT ;  /* 0x0000000a000e8c10 */ /* 0x000fe200097fe4ff */
[----:B------:R-:W-:Y:S01]  /*c500*/  @!PT LDS RZ, [RZ] ;  /* 0x00000000fffff984 */ /* 0x000fe20000000800 */
[----:B------:R-:W-:Y:S01]  /*c510*/  @!PT LDS RZ, [RZ] ;  /* 0x00000000fffff984 */ /* 0x000fe20000000800 */
[----:B------:R-:W-:Y:S01]  /*c520*/  @!PT LDS RZ, [RZ] ;  /* 0x00000000fffff984 */ /* 0x000fe20000000800 */
[----:B------:R1:W-:Y:S03]  /*c530*/  @!P0 LDGSTS.E.BYPASS.LTC128B.128 [R217+0x4000], [R10.64] ;  /* 0x040000000ad98fae */ /* 0x0003e6000b901d48 */
[----:B------:R-:W-:Y:S02]  /*c540*/  @!P0 LEA.HI.X R5, R12, c[0x0][0x174], R14, 0x1, P1 ;  /* 0x00005d000c058a11 */ /* 0x000fe400008f0c0e */
[----:B------:R-:W-:Y:S01]  /*c550*/  ISETP.GT.AND P1, PT, R218, RZ, PT ;  /* 0x000000ffda00720c */ /* 0x000fe20003f24270 */
[----:B------:R-:W-:Y:S06]  /*c560*/  @P0 STS.128 [R217+0x4800], RZ ;  /* 0x004800ffd9000388 */ /* 0x000fec0000000c00 */
[----:B------:R-:W-:Y:S01]  /*c570*/  @!PT LDS RZ, [RZ] ;  /* 0x00000000fffff984 */ /* 0x000fe20000000800 */
[----:B------:R-:W-:Y:S01]  /*c580*/  @!PT LDS RZ, [RZ] ;  /* 0x00000000fffff984 */ /* 0x000fe20000000800 */
[----:B------:R-:W-:Y:S01]  /*c590*/  @!PT LDS RZ, [RZ] ;  /* 0x00000000fffff984 */ /* 0x000fe20000000800 */
[----:B------:R1:W-:Y:S06]  /*c5a0*/  @!P0 LDGSTS.E.BYPASS.LTC128B.128 [R217+0x4800], [R8.64] ;  /* 0x0480000008d98fae */ /* 0x0003ec000b901d48 */
        /* <DEDUP_REMOVED lines=10> */
[----:B------:R-:W-:Y:S06]  /*c650*/  LDSM.16.M88.4 R128, [R207] ;  /* 0x00000000cf80783b */ /* 0x000fec0000000200 */
[----:B------:R-:W2:Y:S06]  /*c660*/  LDSM.16.M88.4 R16, [R204+0x2000] ;  /* 0x00200000cc10783b */ /* 0x000eac0000000200 */
[----:B------:R-:W1:Y:S06]  /*c670*/  LDSM.16.M88.4 R124, [R207+0x1000] ;  /* 0x00100000cf7c783b */ /* 0x000e6c0000000200 */
[----:B------:R-:W3:Y:S06]  /*c680*/  LDSM.16.M88.4 R32, [R204+0x2400] ;  /* 0x00240000cc20783b */ /* 0x000eec0000000200 */
[----:B------:R-:W0:Y:S06]  /*c690*/  LDGDEPBAR ;  /* 0x00000000000079af */ /* 0x000e2c0000000000 */
[----:B------:R-:W4:Y:S06]  /*c6a0*/  LDSM.16.M88.4 R48, [R204+0x2800] ;  /* 0x00280000cc30783b */ /* 0x000f2c0000000200 */
[----:B------:R-:W5:Y:S06]  /*c6b0*/  LDSM.16.M88.4 R64, [R204+0x2c00] ;  /* 0x002c0000cc40783b */ /* 0x000f6c0000000200 */
[----:B------:R-:W4:Y:S01]  /*c6c0*/  LDSM.16.M88.4 R80, [R204+0x3000] ;  /* 0x00300000cc50783b */ /* 0x000f220000000200 */
[-C--:B--2---:R-:W-:Y:S05]  /*c6d0*/  HMMA.16816.F32.BF16 R4, R128, R16.reuse, RZ ;  /* 0x000000108004723c */ /* 0x084fea00000418ff */
[----:B------:R-:W2:Y:S03]  /*c6e0*/  LDSM.16.M88.4 R96, [R204+0x3400] ;  /* 0x00340000cc60783b */ /* 0x000ea60000000200 */
[C---:B-1----:R-:W-:Y:S03]  /*c6f0*/  HMMA.16816.F32.BF16 R8, R124.reuse, R16, RZ ;  /* 0x000000107c08723c */ /* 0x042fe600000418ff */
[----:B------:R-:W1:Y:S06]  /*c700*/  LDSM.16.M88.4 R112, [R204+0x3800] ;  /* 0x00380000cc70783b */ /* 0x000e6c0000000200 */
[----:B------:R-:W1:Y:S01]  /*c710*/  LDSM.16.M88.4 R136, [R204+0x3c00] ;  /* 0x003c0000cc88783b */ /* 0x000e620000000200 */
[-C--:B------:R-:W-:Y:S05]  /*c720*/  HMMA.16816.F32.BF16 R12, R124, R18.reuse, RZ ;  /* 0x000000127c0c723c */ /* 0x080fea00000418ff */
[----:B------:R-:W-:Y:S03]  /*c730*/  LDSM.16.M88.4 R172, [R208] ;  /* 0x00000000d0ac783b */ /* 0x000fe60000000200 */
[C---:B------:R-:W-:Y:S03]  /*c740*/  HMMA.16816.F32.BF16 R16, R128.reuse, R18, RZ ;  /* 0x000000128010723c */ /* 0x040fe600000418ff */
[----:B------:R-:W1:Y:S05]  /*c750*/  LDSM.16.M88.4 R176, [R209] ;  /* 0x00000000d1b0783b */ /* 0x000e6a0000000200 */
[-C--:B---3--:R-:W-:Y:S01]  /*c760*/  HMMA.16816.F32.BF16 R20, R128, R32.reuse, RZ ;  /* 0x000000208014723c */ /* 0x088fe200000418ff */
[----:B------:R-:W3:Y:S06]  /*c770*/  LDSM.16.M88.4 R180, [R208+0x1000] ;  /* 0x00100000d0b4783b */ /* 0x000eec0000000200 */
[----:B------:R-:W1:Y:S01]  /*c780*/  LDSM.16.M88.4 R184, [R216] ;  /* 0x00000000d8b8783b */ /* 0x000e620000000200 */
[C---:B------:R-:W-:Y:S05]  /*c790*/  HMMA.16816.F32.BF16 R24, R124.reuse, R32, RZ ;  /* 0x000000207c18723c */ /* 0x040fea00000418ff */
[----:B------:R-:W1:Y:S03]  /*c7a0*/  LDSM.16.M88.4 R188, [R215] ;  /* 0x00000000d7bc783b */ /* 0x000e660000000200 */
[-C--:B------:R-:W-:Y:S03]  /*c7b0*/  HMMA.16816.F32.BF16 R28, R124, R34.reuse, RZ ;  /* 0x000000227c1c723c */ /* 0x080fe600000418ff */
[----:B------:R-:W1:Y:S05]  /*c7c0*/  LDSM.16.M88.4 R192, [R214] ;  /* 0x00000000d6c0783b */ /* 0x000e6a0000000200 */
[C---:B------:R-:W-:Y:S01]  /*c7d0*/  HMMA.16816.F32.BF16 R32, R128.reuse, R34, RZ ;  /* 0x000000228020723c */ /* 0x040fe200000418ff */
[----:B------:R-:W1:Y:S06]  /*c7e0*/  LDSM.16.M88.4 R196, [R213] ;  /* 0x00000000d5c4783b */ /* 0x000e6c0000000200 */
[----:B------:R-:W-:Y:S01]  /*c7f0*/  LDSM.16.M88.4 R200, [R211] ;  /* 0x00000000d3c8783b */ /* 0x000fe20000000200 */
[-C--:B----4-:R-:W-:Y:S08]  /*c800*/  HMMA.16816.F32.BF16 R36, R128, R48.reuse, RZ ;  /* 0x000000308024723c */ /* 0x090ff000000418ff */
[C---:B------:R-:W-:Y:S08]  /*c810*/  HMMA.16816.F32.BF16 R40, R124.reuse, R48, RZ ;  /* 0x000000307c28723c */ /* 0x040ff000000418ff */
[-C--:B------:R-:W-:Y:S08]  /*c820*/  HMMA.16816.F32.BF16 R44, R124, R50.reuse, RZ ;  /* 0x000000327c2c723c */ /* 0x080ff000000418ff */
[C---:B------:R-:W-:Y:S08]  /*c830*/  HMMA.16816.F32.BF16 R48, R128.reuse, R50, RZ ;  /* 0x000000328030723c */ /* 0x040ff000000418ff */
[-C--:B-----5:R-:W-:Y:S08]  /*c840*/  HMMA.16816.F32.BF16 R52, R128, R64.reuse, RZ ;  /* 0x000000408034723c */ /* 0x0a0ff000000418ff */
[C---:B------:R-:W-:Y:S08]  /*c850*/  HMMA.16816.F32.BF16 R56, R124.reuse, R64, RZ ;  /* 0x000000407c38723c */ /* 0x040ff000000418ff */
[-C--:B------:R-:W-:Y:S08]  /*c860*/  HMMA.16816.F32.BF16 R60, R124, R66.reuse, RZ ;  /* 0x000000427c3c723c */ /* 0x080ff000000418ff */
[C---:B------:R-:W-:Y:S08]  /*c870*/  HMMA.16816.F32.BF16 R64, R128.reuse, R66, RZ ;  /* 0x000000428040723c */ /* 0x040ff000000418ff */
[-C--:B------:R-:W-:Y:S08]  /*c880*/  HMMA.16816.F32.BF16 R68, R128, R80.reuse, RZ ;  /* 0x000000508044723c */ /* 0x080ff000000418ff */
[C---:B------:R-:W-:Y:S08]  /*c890*/  HMMA.16816.F32.BF16 R72, R124.reuse, R80, RZ ;  /* 0x000000507c48723c */ /* 0x040ff000000418ff */
[-C--:B------:R-:W-:Y:S08]  /*c8a0*/  HMMA.16816.F32.BF16 R76, R124, R82.reuse, RZ ;  /* 0x000000527c4c723c */ /* 0x080ff000000418ff */
[C---:B------:R-:W-:Y:S08]  /*c8b0*/  HMMA.16816.F32.BF16 R80, R128.reuse, R82, RZ ;  /* 0x000000528050723c */ /* 0x040ff000000418ff */
[-C--:B--2---:R-:W-:Y:S08]  /*c8c0*/  HMMA.16816.F32.BF16 R84, R128, R96.reuse, RZ ;  /* 0x000000608054723c */ /* 0x084ff000000418ff */
[C---:B------:R-:W-:Y:S08]  /*c8d0*/  HMMA.16816.F32.BF16 R88, R124.reuse, R96, RZ ;  /* 0x000000607c58723c */ /* 0x040ff000000418ff */
[-C--:B------:R-:W-:Y:S08]  /*c8e0*/  HMMA.16816.F32.BF16 R92, R124, R98.reuse, RZ ;  /* 0x000000627c5c723c */ /* 0x080ff000000418ff */
[C---:B------:R-:W-:Y:S08]  /*c8f0*/  HMMA.16816.F32.BF16 R96, R128.reuse, R98, RZ ;  /* 0x000000628060723c */ /* 0x040ff000000418ff */
[-C--:B-1----:R-:W-:Y:S08]  /*c900*/  HMMA.16816.F32.BF16 R100, R128, R112.reuse, RZ ;  /* 0x000000708064723c */ /* 0x082ff000000418ff */
[C---:B------:R-:W-:Y:S08]  /*c910*/  HMMA.16816.F32.BF16 R104, R124.reuse, R112, RZ ;  /* 0x000000707c68723c */ /* 0x040ff000000418ff */
[-C--:B------:R-:W-:Y:S08]  /*c920*/  HMMA.16816.F32.BF16 R108, R124, R114.reuse, RZ ;  /* 0x000000727c6c723c */ /* 0x080ff000000418ff */
[C---:B------:R-:W-:Y:S08]  /*c930*/  HMMA.16816.F32.BF16 R112, R128.reuse, R114, RZ ;  /* 0x000000728070723c */ /* 0x040ff000000418ff */
[-C--:B------:R-:W-:Y:S08]  /*c940*/  HMMA.16816.F32.BF16 R116, R128, R136.reuse, RZ ;  /* 0x000000888074723c */ /* 0x080ff000000418ff */
[C---:B------:R-:W-:Y:S08]  /*c950*/  HMMA.16816.F32.BF16 R120, R124.reuse, R136, RZ ;  /* 0x000000887c78723c */ /* 0x040ff000000418ff */
[-C--:B------:R-:W-:Y:S08]  /*c960*/  HMMA.16816.F32.BF16 R124, R124, R138.reuse, RZ ;  /* 0x0000008a7c7c723c */ /* 0x080ff000000418ff */
[----:B------:R-:W-:Y:S01]  /*c970*/  HMMA.16816.F32.BF16 R128, R128, R138, RZ ;  /* 0x0000008a8080723c */ /* 0x000fe200000418ff */
[----:B------:R-:W1:Y:S07]  /*c980*/  LDSM.16.M88.4 R136, [R212] ;  /* 0x00000000d488783b */ /* 0x000e6e0000000200 */
[-C--:B------:R-:W-:Y:S08]  /*c990*/  HMMA.16816.F32.BF16 R4, R172, R176.reuse, R4 ;  /* 0x000000b0ac04723c */ /* 0x080ff00000041804 */
[C---:B---3--:R-:W-:Y:S08]  /*c9a0*/  HMMA.16816.F32.BF16 R8, R180.reuse, R176, R8 ;  /* 0x000000b0b408723c */ /* 0x048ff00000041808 */
[-C--:B------:R-:W-:Y:S08]  /*c9b0*/  HMMA.16816.F32.BF16 R12, R180, R178.reuse, R12 ;  /* 0x000000b2b40c723c */ /* 0x080ff0000004180c */
[C---:B------:R-:W-:Y:S01]  /*c9c0*/  HMMA.16816.F32.BF16 R16, R172.reuse, R178, R16 ;  /* 0x000000b2ac10723c */ /* 0x040fe20000041810 */
[----:B------:R-:W2:Y:S01]  /*c9d0*/  LDSM.16.M88.4 R176, [R210] ;  /* 0x00000000d2b0783b */ /* 0x000ea20000000200 */
[----:B------:R-:W-:Y:S05]  /*c9e0*/  DEPBAR.LE SB0, 0x0 ;  /* 0x000080000000791a */ /* 0x000fea0000000000 */
[----:B------:R-:W-:Y:S01]  /*c9f0*/  BAR.SYNC.DEFER_BLOCKING 0x0 ;  /* 0x0000000000007b1d */ /* 0x000fe20000010000 */
        /* <DEDUP_REMOVED lines=29> */
.L_x_78:
[----:B------:R-:W-:Y:S02]  /*cbd0*/  FMNMX.FTZ R0, R4, R132, !PT ;  /* 0x0000008404007209 */ /* 0x000fe40007810000 */
[----:B------:R-:W-:Y:S02]  /*cbe0*/  IADD3 R218, R218, -0x1, RZ ;  /* 0xffffffffdada7810 */ /* 0x000fe40007ffe0ff */
[----:B------:R-:W-:Y:S02]  /*cbf0*/  FMNMX.FTZ R2, R5, R0, !PT ;  /* 0x0000000005027209 */ /* 0x000fe40007810000 */
[----:B------:R-:W-:Y:S02]  /*cc00*/  FMNMX.FTZ R0, R6, R133, !PT ;  /* 0x0000008506007209 */ /* 0x000fe40007810000 */
[----:B------:R-:W-:Y:S02]  /*cc10*/  FMNMX.FTZ R3, R16, R2, !PT ;  /* 0x0000000210037209 */ /* 0x000fe40007810000 */
[----:B------:R-:W-:Y:S02]  /*cc20*/  FMNMX.FTZ R2, R7, R0, !PT ;  /* 0x0000000007027209 */ /* 0x000fe40007810000 */
        /* <DEDUP_REMOVED lines=142> */
[----:B-1----:R-:W-:Y:S05]  /*d510*/  FMNMX.FTZ R3, R2, R3, !PT ;  /* 0x0000000302037209 */ /* 0x002fea0007810000 */
[----:B------:R-:W-:Y:S02]  /*d520*/  FMUL.FTZ R172, R3, c[0x0][0x23c] ;  /* 0x00008f0003ac7a20 */ /* 0x000fe40000410000 */
[C---:B--2---:R-:W-:Y:S02]  /*d530*/  FADD.FTZ R0, -R137.reuse, R133 ;  /* 0x0000008589007221 */ /* 0x044fe40000010100 */
[----:B------:R-:W-:Y:S02]  /*d540*/  FMUL.FTZ R133, R136, c[0x0][0x23c] ;  /* 0x00008f0088857a20 */ /* 0x000fe40000410000 */
        /* <DEDUP_REMOVED lines=44> */
[----:B------:R-:W-:Y:S02]  /*d810*/  FFMA.FTZ R45, R45, c[0x0][0x23c], -R133 ;  /* 0x00008f002d2d7a23 */ /* 0x000fe40000010885 */
[--C-:B------:R-:W-:Y:S01]  /*d820*/  FFMA.FTZ R46, R46, c[0x0][0x23c], -R172.reuse ;  /* 0x00008f002e2e7a23 */ /* 0x100fe200000108ac */
[----:B------:R4:W-:Y:S01]  /*d830*/  MUFU.EX2 R189, R23 ;  /* 0x0000001700bd7308 */ /* 0x0009e20000000800 */
[--C-:B------:R-:W-:Y:S02]  /*d840*/  FFMA.FTZ R47, R47, c[0x0][0x23c], -R172.reuse ;  /* 0x00008f002f2f7a23 */ /* 0x100fe400000108ac */
[----:B---3--:R-:W-:Y:S02]  /*d850*/  FMUL.FTZ R16, R139, R152 ;  /* 0x000000988b107220 */ /* 0x008fe40000410000 */
[--C-:B------:R-:W-:Y:S02]  /*d860*/  FFMA.FTZ R51, R51, c[0x0][0x23c], -R135.reuse ;  /* 0x00008f0033337a23 */ /* 0x100fe40000010887 */
[--C-:B------:R-:W-:Y:S02]  /*d870*/  FFMA.FTZ R54, R54, c[0x0][0x23c], -R135.reuse ;  /* 0x00008f0036367a23 */ /* 0x100fe40000010887 */
[--C-:B------:R-:W-:Y:S01]  /*d880*/  FFMA.FTZ R55, R55, c[0x0][0x23c], -R135.reuse ;  /* 0x00008f0037377a23 */ /* 0x100fe20000010887 */
[----:B------:R3:W5:Y:S01]  /*d890*/  MUFU.EX2 R221, R5 ;  /* 0x0000000500dd7308 */ /* 0x0007620000000800 */
[--C-:B------:R-:W-:Y:S02]  /*d8a0*/  FFMA.FTZ R18, R18, c[0x0][0x23c], -R135.reuse ;  /* 0x00008f0012127a23 */ /* 0x100fe40000010887 */
[--C-:B------:R-:W-:Y:S02]  /*d8b0*/  FFMA.FTZ R19, R19, c[0x0][0x23c], -R135.reuse ;  /* 0x00008f0013137a23 */ /* 0x100fe40000010887 */
[--C-:B------:R-:W-:Y:S02]  /*d8c0*/  FFMA.FTZ R15, R15, c[0x0][0x23c], -R172.reuse ;  /* 0x00008f000f0f7a23 */ /* 0x100fe400000108ac */
[----:B-1----:R-:W-:Y:S02]  /*d8d0*/  FMUL.FTZ R4, R139, R144 ;  /* 0x000000908b047220 */ /* 0x002fe40000410000 */
[--C-:B------:R-:W-:Y:S01]  /*d8e0*/  FFMA.FTZ R26, R26, c[0x0][0x23c], -R172.reuse ;  /* 0x00008f001a1a7a23 */ /* 0x100fe200000108ac */
        /* <DEDUP_REMOVED lines=118> */
[--C-:B------:R-:W-:Y:S02]  /*e050*/  FFMA.FTZ R119, R119, c[0x0][0x23c], -R135.reuse ;  /* 0x00008f0077777a23 */ /* 0x100fe40000010887 */
[--C-:B------:R-:W-:Y:S02]  /*e060*/  FFMA.FTZ R128, R128, c[0x0][0x23c], -R134.reuse ;  /* 0x00008f0080807a23 */ /* 0x100fe40000010886 */
[----:B--2---:R-:W-:Y:S02]  /*e070*/  FMUL.FTZ R12, R2, R148 ;  /* 0x00000094020c7220 */ /* 0x004fe40000410000 */
[----:B------:R-:W-:Y:S02]  /*e080*/  FFMA.FTZ R134, R129, c[0x0][0x23c], -R134 ;  /* 0x00008f0081867a23 */ /* 0x000fe40000010886 */
        /* <DEDUP_REMOVED lines=29> */
[C---:B--2---:R-:W-:Y:S03]  /*e260*/  FMUL.FTZ R24, R2.reuse, R160 ;  /* 0x000000a002187220 */ /* 0x044fe60000410000 */
        /* <DEDUP_REMOVED lines=372> */
.L_x_76:
[----:B------:R1:W5:Y:S01]  /*f9b0*/  LDL R45, [R1+0x10] ;  /* 0x00001000012d7983 */ /* 0x0003620000100800 */
[----:B------:R-:W-:Y:S01]  /*f9c0*/  ISETP.NE.AND P0, PT, R252, -0x1, PT ;  /* 0xfffffffffc00780c */ /* 0x000fe20003f05270 */
[----:B------:R-:W2:Y:S01]  /*f9d0*/  LDC.U8 R25, c[0x0][0x329] ;  /* 0x0000ca40ff197b82 */ /* 0x000ea20000000000 */
[----:B------:R-:W-:Y:S01]  /*f9e0*/  BSSY B0, `(.L_x_80) ;  /* 0x00000e1000007945 */ /* 0x000fe20003800000 */
[----:B------:R-:W3:Y:S04]  /*f9f0*/  SHFL.BFLY PT, R2, R241, 0x2, 0x1f ;  /* 0x0c401f00f1027f89 */ /* 0x000ee800000e0000 */
[----:B------:R-:W4:Y:S02]  /*fa00*/  SHFL.BFLY PT, R0, R240, 0x2, 0x1f ;  /* 0x0c401f00f0007f89 */ /* 0x000f2400000e0000 */
[----:B------:R-:W1:Y:S02]  /*fa10*/  LDC.U8 R26, c[0x0][0x328] ;  /* 0x0000ca00ff1a7b82 */ /* 0x000e640000000000 */
[----:B------:R-:W1:Y:S04]  /*fa20*/  SHFL.BFLY PT, R4, R242, 0x2, 0x1f ;  /* 0x0c401f00f2047f89 */ /* 0x000e6800000e0000 */
[----:B------:R-:W2:Y:S04]  /*fa30*/  SHFL.BFLY PT, R5, R243, 0x2, 0x1f ;  /* 0x0c401f00f3057f89 */ /* 0x000ea800000e0000 */
[----:B------:R-:W2:Y:S01]  /*fa40*/  S2R R44, SR_TID.X ;  /* 0x00000000002c7919 */ /* 0x000ea20000002100 */
[----:B---3--:R-:W-:-:S02]  /*fa50*/  FADD.FTZ R2, R2, R241 ;  /* 0x000000f102027221 */ /* 0x008fc40000010000 */
[----:B----4-:R-:W-:-:S03]  /*fa60*/  FADD.FTZ R0, R0, R240 ;  /* 0x000000f000007221 */ /* 0x010fc60000010000 */
[----:B------:R-:W3:Y:S01]  /*fa70*/  SHFL.BFLY PT, R8, R2, 0x1, 0x1f ;  /* 0x0c201f0002087f89 */ /* 0x000ee200000e0000 */
[----:B-1----:R-:W-:-:S03]  /*fa80*/  FADD.FTZ R4, R4, R242 ;  /* 0x000000f204047221 */ /* 0x002fc60000010000 */
[----:B------:R-:W1:Y:S01]  /*fa90*/  SHFL.BFLY PT, R7, R0, 0x1, 0x1f ;  /* 0x0c201f0000077f89 */ /* 0x000e6200000e0000 */
[----:B--2---:R-:W-:-:S03]  /*faa0*/  FADD.FTZ R5, R5, R243 ;  /* 0x000000f305057221 */ /* 0x004fc60000010000 */
[----:B------:R-:W2:Y:S01]  /*fab0*/  SHFL.BFLY PT, R6, R4, 0x1, 0x1f ;  /* 0x0c201f0004067f89 */ /* 0x000ea200000e0000 */
[----:B------:R-:W-:-:S04]  /*fac0*/  SHF.R.S32.HI R24, RZ, 0x1f, R44 ;  /* 0x0000001fff187819 */ /* 0x000fc8000001142c */
[CC--:B------:R-:W-:Y:S02]  /*fad0*/  LEA.HI R41, R24.reuse, R44.reuse, RZ, 0x2 ;  /* 0x0000002c18297211 */ /* 0x0c0fe400078f10ff */
[----:B------:R-:W-:Y:S02]  /*fae0*/  LEA.HI R24, R24, R44, RZ, 0x5 ;  /* 0x0000002c18187211 */ /* 0x000fe400078f28ff */
[----:B------:R-:W-:Y:S02]  /*faf0*/  SHF.R.S32.HI R43, RZ, 0x2, R41 ;  /* 0x00000002ff2b7819 */ /* 0x000fe40000011429 */
[----:B------:R-:W-:Y:S01]  /*fb00*/  SHF.R.S32.HI R19, RZ, 0x5, R24 ;  /* 0x00000005ff137819 */ /* 0x000fe20000011418 */
[----:B---3--:R-:W-:Y:S02]  /*fb10*/  FADD.FTZ R20, R2, R8 ;  /* 0x0000000802147221 */ /* 0x008fe40000010000 */
[----:B------:R-:W3:Y:S01]  /*fb20*/  SHFL.BFLY PT, R2, R5, 0x1, 0x1f ;  /* 0x0c201f0005027f89 */ /* 0x000ee200000e0000 */
[----:B-1----:R-:W-:-:S02]  /*fb30*/  FADD.FTZ R22, R0, R7 ;  /* 0x0000000700167221 */ /* 0x002fc40000010000 */
[----:B------:R-:W-:Y:S02]  /*fb40*/  FSETP.NE.FTZ.AND P6, PT, R20, RZ, PT ;  /* 0x000000ff1400720b */ /* 0x000fe40003fd5000 */
[----:B------:R-:W-:Y:S01]  /*fb50*/  MOV R0, 0x3f800000 ;  /* 0x3f80000000007802 */ /* 0x000fe20000000f00 */
[----:B--2---:R-:W-:Y:S01]  /*fb60*/  FADD.FTZ R21, R4, R6 ;  /* 0x0000000604157221 */ /* 0x004fe20000010000 */
[----:B------:R-:W-:Y:S01]  /*fb70*/  FSETP.NE.FTZ.AND P5, PT, R22, RZ, PT ;  /* 0x000000ff1600720b */ /* 0x000fe20003fb5000 */
[----:B------:R-:W-:Y:S02]  /*fb80*/  IMAD.MOV.U32 R4, RZ, RZ, 0x3f800000 ;  /* 0x3f800000ff047424 */ /* 0x000fe400078e00ff */
[----:B------:R-:W-:Y:S01]  /*fb90*/  @P0 IMAD.WIDE.U32 R6, R252, c[0x0][0x1e8], RZ ;  /* 0x00007a00fc060a25 */ /* 0x000fe200078e00ff */
[----:B------:R-:W-:-:S03]  /*fba0*/  FSETP.NE.FTZ.AND P4, PT, R21, RZ, PT ;  /* 0x000000ff1500720b */ /* 0x000fc60003f95000 */
[----:B------:R-:W-:Y:S02]  /*fbb0*/  @P0 IMAD R42, R252, c[0x0][0x1ec], R7 ;  /* 0x00007b00fc2a0a24 */ /* 0x000fe400078e0207 */
[----:B------:R-:W1:Y:S01]  /*fbc0*/  @P6 MUFU.RCP R0, R20 ;  /* 0x0000001400006308 */ /* 0x000e620000001000 */
[----:B------:R-:W-:-:S07]  /*fbd0*/  @P0 IMAD.MOV.U32 R40, RZ, RZ, R6 ;  /* 0x000000ffff280224 */ /* 0x000fce00078e0006 */
[----:B------:R-:W2:Y:S01]  /*fbe0*/  @P5 MUFU.RCP R4, R22 ;  /* 0x0000001600045308 */ /* 0x000ea20000001000 */
[----:B---3--:R-:W-:Y:S01]  /*fbf0*/  FADD.FTZ R23, R5, R2 ;  /* 0x0000000205177221 */ /* 0x008fe20000010000 */
[----:B------:R-:W-:Y:S02]  /*fc00*/  MOV R2, 0x3f800000 ;  /* 0x3f80000000027802 */ /* 0x000fe40000000f00 */
[----:B------:R-:W-:Y:S02]  /*fc10*/  LOP3.LUT R5, R41, 0xfffffffc, RZ, 0xc0, !PT ;  /* 0xfffffffc29057812 */ /* 0x000fe400078ec0ff */
[----:B------:R-:W-:Y:S01]  /*fc20*/  FSETP.NE.FTZ.AND P3, PT, R23, RZ, PT ;  /* 0x000000ff1700720b */ /* 0x000fe20003f75000 */
[C---:B-1----:R-:W-:Y:S01]  /*fc30*/  FMUL.FTZ R144, R0.reuse, R144 ;  /* 0x0000009000907220 */ /* 0x042fe20000410000 */
[----:B------:R-:W1:Y:S01]  /*fc40*/  @P4 MUFU.RCP R2, R21 ;  /* 0x0000001500024308 */ /* 0x000e620000001000 */
[C---:B------:R-:W-:Y:S02]  /*fc50*/  FMUL.FTZ R17, R0.reuse, R145 ;  /* 0x0000009100117220 */ /* 0x040fe40000410000 */
        /* <DEDUP_REMOVED lines=9> */
[C---:B--2---:R-:W-:Y:S01]  /*fcf0*/  FMUL.FTZ R146, R4.reuse, R146 ;  /* 0x0000009204927220 */ /* 0x044fe20000410000 */
[----:B------:R-:W-:Y:S01]  /*fd00*/  F2FP.BF16.PACK_AB R13, R13, R156 ;  /* 0x0000009c0d0d723e */ /* 0x000fe200000010ff */
[C---:B------:R-:W-:Y:S01]  /*fd10*/  FMUL.FTZ R18, R4.reuse, R147 ;  /* 0x0000009304127220 */ /* 0x040fe20000410000 */
[----:B------:R-:W-:Y:S01]  /*fd20*/  F2FP.BF16.PACK_AB R9, R9, R168 ;  /* 0x000000a80909723e */ /* 0x000fe200000010ff */
[C---:B------:R-:W-:Y:S01]  /*fd30*/  FMUL.FTZ R154, R4.reuse, R154 ;  /* 0x0000009a049a7220 */ /* 0x040fe20000410000 */
[----:B------:R-:W2:Y:S01]  /*fd40*/  @P3 MUFU.RCP R0, R23 ;  /* 0x0000001700003308 */ /* 0x000ea20000001000 */
[----:B------:R-:W-:Y:S01]  /*fd50*/  FMUL.FTZ R15, R4, R155 ;  /* 0x0000009b040f7220 */ /* 0x000fe20000410000 */
[----:B------:R-:W-:Y:S01]  /*fd60*/  F2FP.BF16.PACK_AB R18, R18, R146 ;  /* 0x000000921212723e */ /* 0x000fe200000010ff */
[----:B------:R-:W-:-:S02]  /*fd70*/  FMUL.FTZ R158, R4, R158 ;  /* 0x0000009e049e7220 */ /* 0x000fc40000410000 */
[C---:B------:R-:W-:Y:S01]  /*fd80*/  FMUL.FTZ R12, R4.reuse, R159 ;  /* 0x0000009f040c7220 */ /* 0x040fe20000410000 */
        /* <DEDUP_REMOVED lines=8> */
[----:B------:R-:W-:-:S02]  /*fe10*/  FMUL.FTZ R148, R2, R148 ;  /* 0x0000009402947220 */ /* 0x000fc40000410000 */
[----:B------:R-:W-:Y:S01]  /*fe20*/  FMUL.FTZ R14, R2, R149 ;  /* 0x00000095020e7220 */ /* 0x000fe20000410000 */
[----:B------:R-:W-:Y:S01]  /*fe30*/  LOP3.LUT R4, R4, 0xfffffff8, RZ, 0xc0, !PT ;  /* 0xfffffff804047812 */ /* 0x000fe200078ec0ff */
[C---:B------:R-:W-:Y:S01]  /*fe40*/  FMUL.FTZ R160, R2.reuse, R160 ;  /* 0x000000a002a07220 */ /* 0x040fe20000410000 */
[----:B------:R-:W-:Y:S01]  /*fe50*/  F2FP.BF16.PACK_AB R141, R141, R140 ;  /* 0x0000008c8d8d723e */ /* 0x000fe200000010ff */
[----:B------:R-:W-:Y:S01]  /*fe60*/  FMUL.FTZ R11, R2, R161 ;  /* 0x000000a1020b7220 */ /* 0x000fe20000410000 */
[----:B------:R-:W-:Y:S01]  /*fe70*/  F2FP.BF16.PACK_AB R14, R14, R148 ;  /* 0x000000940e0e723e */ /* 0x000fe200000010ff */
[----:B------:R-:W-:Y:S02]  /*fe80*/  IMAD.IADD R4, R43, 0x1, -R4 ;  /* 0x000000012b047824 */ /* 0x000fe400078e0a04 */
[C---:B------:R-:W-:Y:S01]  /*fe90*/  FMUL.FTZ R164, R2.reuse, R164 ;  /* 0x000000a402a47220 */ /* 0x040fe20000410000 */
[----:B------:R-:W-:Y:S01]  /*fea0*/  F2FP.BF16.PACK_AB R11, R11, R160 ;  /* 0x000000a00b0b723e */ /* 0x000fe200000010ff */
[----:B------:R-:W-:Y:S01]  /*feb0*/  FMUL.FTZ R8, R2, R165 ;  /* 0x000000a502087220 */ /* 0x000fe20000410000 */
[----:B------:R-:W-:Y:S01]  /*fec0*/  LEA.HI R2, R4, R4, RZ, 0x1 ;  /* 0x0000000404027211 */ /* 0x000fe200078f08ff */
[----:B--2---:R-:W-:-:S02]  /*fed0*/  FMUL.FTZ R143, R0, R143 ;  /* 0x0000008f008f7220 */ /* 0x004fc40000410000 */
[----:B------:R-:W-:Y:S01]  /*fee0*/  FMUL.FTZ R142, R0, R142 ;  /* 0x0000008e008e7220 */ /* 0x000fe20000410000 */
[----:B------:R-:W-:Y:S01]  /*fef0*/  LOP3.LUT R6, R2, 0x3fffffe, RZ, 0xc0, !PT ;  /* 0x03fffffe02067812 */ /* 0x000fe200078ec0ff */
[----:B------:R-:W-:Y:S01]  /*ff00*/  FMUL.FTZ R151, R0, R151 ;  /* 0x0000009700977220 */ /* 0x000fe20000410000 */
[----:B------:R-:W-:Y:S01]  /*ff10*/  F2FP.BF16.PACK_AB R8, R8, R164 ;  /* 0x000000a40808723e */ /* 0x000fe200000010ff */
[----:B------:R-:W-:Y:S01]  /*ff20*/  FMUL.FTZ R150, R0, R150 ;  /* 0x0000009600967220 */ /* 0x000fe20000410000 */
[----:B------:R-:W-:Y:S01]  /*ff30*/  IADD3 R4, R4, -R6, RZ ;  /* 0x8000000604047210 */ /* 0x000fe20007ffe0ff */
[C---:B------:R-:W-:Y:S01]  /*ff40*/  FMUL.FTZ R163, R0.reuse, R163 ;  /* 0x000000a300a37220 */ /* 0x040fe20000410000 */
[----:B------:R-:W-:Y:S01]  /*ff50*/  F2FP.BF16.PACK_AB R142, R143, R142 ;  /* 0x0000008e8f8e723e */ /* 0x000fe200000010ff */
[C---:B------:R-:W-:Y:S01]  /*ff60*/  FMUL.FTZ R10, R0.reuse, R162 ;  /* 0x000000a2000a7220 */ /* 0x040fe20000410000 */
[----:B------:R-:W-:Y:S01]  /*ff70*/  F2FP.BF16.PACK_AB R150, R151, R150 ;  /* 0x000000969796723e */ /* 0x000fe200000010ff */
[C---:B------:R-:W-:Y:S01]  /*ff80*/  FMUL.FTZ R167, R0.reuse, R167 ;  /* 0x000000a700a77220 */ /* 0x040fe20000410000 */
[----:B------:R-:W-:Y:S01]  /*ff90*/  F2FP.BF16.PACK_AB R6, R171, R170 ;  /* 0x000000aaab06723e */ /* 0x000fe200000010ff */
[----:B------:R-:W-:Y:S01]  /*ffa0*/  FMUL.FTZ R7, R0, R166 ;  /* 0x000000a600077220 */ /* 0x000fe20000410000 */
[----:B------:R-:W-:-:S02]  /*ffb0*/  SHF.R.S32.HI R0, RZ, 0x1, R2 ;  /* 0x00000001ff007819 */ /* 0x000fc40000011402 */
[----:B------:R-:W-:Y:S02]  /*ffc0*/  IADD3 R2, -R5, R44, RZ ;  /* 0x0000002c05027210 */ /* 0x000fe40007ffe1ff */
[C---:B------:R-:W-:Y:S01]  /*ffd0*/  LOP3.LUT P2, RZ, R0.reuse, 0x2, RZ, 0xc0, !PT ;  /* 0x0000000200ff7812 */ /* 0x040fe2000784c0ff */
[----:B------:R-:W-:Y:S01]  /*ffe0*/  IMAD.SHL.U32 R5, R0, 0x40, RZ ;  /* 0x0000004000057824 */ /* 0x000fe200078e00ff */
[----:B------:R-:W-:Y:S01]  /*fff0*/  F2FP.BF16.PACK_AB R10, R163, R10 ;  /* 0x0000000aa30a723e */ /* 0x000fe200000010ff */
[----:B------:R-:W-:Y:S01]  /*10000*/  IMAD R2, R19, 0x100, R2 ;  /* 0x0000010013027824 */ /* 0x000fe200078e0202 */
[----:B------:R-:W-:Y:S02]  /*10010*/  F2FP.BF16.PACK_AB R7, R167, R7 ;  /* 0x00000007a707723e */ /* 0x000fe400000010ff */
[----:B------:R-:W-:Y:S02]  /*10020*/  LOP3.LUT R5, R5, 0xc0, RZ, 0xc0, !PT ;  /* 0x000000c005057812 */ /* 0x000fe400078ec0ff */
[----:B------:R-:W-:-:S02]  /*10030*/  LEA R2, R4, R2, 0x4 ;  /* 0x0000000204027211 */ /* 0x000fc400078e20ff */
[----:B------:R-:W-:Y:S02]  /*10040*/  LEA.HI R4, R5, R5, RZ, 0x1d ;  /* 0x0000000505047211 */ /* 0x000fe400078fe8ff */
[----:B------:R-:W-:-:S03]  /*10050*/  LOP3.LUT R5, R0, 0x1, RZ, 0xc0, !PT ;  /* 0x0000000100057812 */ /* 0x000fc600078ec0ff */
[----:B------:R-:W-:Y:S01]  /*10060*/  IMAD.U32 R0, R2, 0x2, R4 ;  /* 0x0000000202007824 */ /* 0x000fe200078e0004 */
[----:B------:R-:W-:Y:S02]  /*10070*/  ISETP.NE.U32.AND P1, PT, R5, 0x1, PT ;  /* 0x000000010500780c */ /* 0x000fe40003f25070 */
[----:B------:R-:W-:Y:S01]  /*10080*/  MOV R5, 0xfffffff0 ;  /* 0xfffffff000057802 */ /* 0x000fe20000000f00 */
[----:B------:R-:W-:-:S03]  /*10090*/  IMAD.SHL.U32 R0, R0, 0x2, RZ ;  /* 0x0000000200007824 */ /* 0x000fc600078e00ff */
[----:B------:R-:W-:Y:S02]  /*100a0*/  SEL R5, R5, 0x10, !P1 ;  /* 0x0000001005057807 */ /* 0x000fe40004800000 */
[C---:B------:R-:W-:Y:S01]  /*100b0*/  IADD3 R2, R0.reuse, 0x20, RZ ;  /* 0x0000002000027810 */ /* 0x040fe20007ffe0ff */
[----:B------:R1:W-:Y:S01]  /*100c0*/  STS [R0], R17 ;  /* 0x0000001100007388 */ /* 0x0003e20000000800 */
[C---:B------:R-:W-:Y:S02]  /*100d0*/  IADD3 R4, R0.reuse, R5, RZ ;  /* 0x0000000500047210 */ /* 0x040fe40007ffe0ff */
[----:B------:R-:W-:Y:S01]  /*100e0*/  @P2 IADD3 R2, R0, -0x20, RZ ;  /* 0xffffffe000022810 */ /* 0x000fe20007ffe0ff */
[----:B------:R-:W-:Y:S01]  /*100f0*/  STS [R0+0x200], R18 ;  /* 0x0002001200007388 */ /* 0x000fe20000000800 */
[----:B------:R-:W-:Y:S02]  /*10100*/  ISETP.NE.AND P1, PT, R25, RZ, PT ;  /* 0x000000ff1900720c */ /* 0x000fe40003f25270 */
[----:B------:R-:W-:Y:S01]  /*10110*/  ISETP.NE.AND P2, PT, R26, RZ, PT ;  /* 0x000000ff1a00720c */ /* 0x000fe20003f45270 */
[----:B------:R2:W-:Y:S04]  /*10120*/  STS [R4], R16 ;  /* 0x0000001004007388 */ /* 0x0005e80000000800 */
[----:B------:R3:W-:Y:S04]  /*10130*/  STS [R4+0x200], R15 ;  /* 0x0002000f04007388 */ /* 0x0007e80000000800 */
[----:B------:R-:W-:Y:S04]  /*10140*/  STS [R0+0x1000], R141 ;  /* 0x0010008d00007388 */ /* 0x000fe80000000800 */
[----:B------:R4:W-:Y:S04]  /*10150*/  STS [R0+0x1200], R142 ;  /* 0x0012008e00007388 */ /* 0x0009e80000000800 */
[----:B------:R4:W-:Y:S04]  /*10160*/  STS [R4+0x1000], R14 ;  /* 0x0010000e04007388 */ /* 0x0009e80000000800 */
[----:B-1----:R-:W1:Y:S04]  /*10170*/  S2R R17, SR_CTAID.Y ;  /* 0x0000000000117919 */ /* 0x002e680000002600 */
[----:B------:R1:W-:Y:S01]  /*10180*/  STS [R4+0x1200], R150 ;  /* 0x0012009604007388 */ /* 0x0003e20000000800 */
[----:B--2---:R-:W-:-:S03]  /*10190*/  MOV R16, 0x7f800000 ;  /* 0x7f80000000107802 */ /* 0x004fc60000000f00 */
[----:B------:R2:W-:Y:S01]  /*101a0*/  STS [R2], R13 ;  /* 0x0000000d02007388 */ /* 0x0005e20000000800 */
[----:B---3--:R-:W-:-:S03]  /*101b0*/  MOV R15, 0x7f800000 ;  /* 0x7f800000000f7802 */ /* 0x008fc60000000f00 */
[----:B------:R3:W-:Y:S04]  /*101c0*/  STS [R2+0x200], R12 ;  /* 0x0002000c02007388 */ /* 0x0007e80000000800 */
[----:B------:R-:W3:Y:S01]  /*101d0*/  S2R R18, SR_CTAID.Z ;  /* 0x0000000000127919 */ /* 0x000ee20000002700 */
[----:B----4-:R-:W-:Y:S02]  /*101e0*/  IMAD.IADD R0, R5, 0x1, R2 ;  /* 0x0000000105007824 */ /* 0x010fe400078e0202 */
[----:B------:R-:W-:-:S03]  /*101f0*/  IMAD.MOV.U32 R14, RZ, RZ, 0x7f800000 ;  /* 0x7f800000ff0e7424 */ /* 0x000fc600078e00ff */
[----:B------:R-:W-:Y:S04]  /*10200*/  STS [R0], R9 ;  /* 0x0000000900007388 */ /* 0x000fe80000000800 */
[----:B------:R4:W-:Y:S01]  /*10210*/  STS [R0+0x200], R6 ;  /* 0x0002000600007388 */ /* 0x0009e20000000800 */
[----:B-1----:R-:W-:-:S03]  /*10220*/  @P1 MOV R4, c[0x0][0x210] ;  /* 0x0000840000041a02 */ /* 0x002fc60000000f00 */
[----:B------:R1:W-:Y:S01]  /*10230*/  STS [R2+0x1000], R11 ;  /* 0x0010000b02007388 */ /* 0x0003e20000000800 */
[----:B--2---:R-:W-:Y:S03]  /*10240*/  @P5 MUFU.LG2 R13, R22 ;  /* 0x00000016000d5308 */ /* 0x004fe60000000c00 */
[----:B------:R2:W-:Y:S04]  /*10250*/  STS [R2+0x1200], R10 ;  /* 0x0012000a02007388 */ /* 0x0005e80000000800 */
[----:B------:R2:W-:Y:S01]  /*10260*/  STS [R0+0x1000], R8 ;  /* 0x0010000800007388 */ /* 0x0005e20000000800 */
[----:B---3--:R-:W-:Y:S03]  /*10270*/  @P4 MUFU.LG2 R12, R21 ;  /* 0x00000015000c4308 */ /* 0x008fe60000000c00 */
[----:B------:R3:W-:Y:S04]  /*10280*/  STS [R0+0x1200], R7 ;  /* 0x0012000700007388 */ /* 0x0007e80000000800 */
[----:B------:R-:W-:Y:S01]  /*10290*/  BAR.SYNC.DEFER_BLOCKING 0x0 ;  /* 0x0000000000007b1d */ /* 0x000fe20000010000 */
[----:B----4-:R-:W-:-:S02]  /*102a0*/  @P1 IMAD R6, R4, c[0x0][0x214], RZ ;  /* 0x0000850004061a24 */ /* 0x010fc400078e02ff */
[----:B------:R-:W-:-:S03]  /*102b0*/  @!P1 IMAD.MOV.U32 R4, RZ, RZ, c[0x0][0x214] ;  /* 0x00008500ff049624 */ /* 0x000fc600078e00ff */
[----:B-1----:R-:W-:Y:S02]  /*102c0*/  @P3 MUFU.LG2 R11, R23 ;  /* 0x00000017000b3308 */ /* 0x002fe40000000c00 */
[----:B------:R-:W-:Y:S02]  /*102d0*/  @!P1 SEL R6, R4, c[0x0][0x234], !P2 ;  /* 0x00008d0004069a07 */ /* 0x000fe40005000000 */
[----:B--2---:R-:W-:Y:S02]  /*102e0*/  @!P0 SHF.R.S32.HI R2, RZ, 0x1f, R17 ;  /* 0x0000001fff028819 */ /* 0x004fe40000011411 */
[----:B------:R-:W-:Y:S02]  /*102f0*/  ISETP.NE.OR P2, PT, R25, RZ, !P2 ;  /* 0x000000ff1900720c */ /* 0x000fe40005745670 */
[----:B------:R1:W2:Y:S01]  /*10300*/  @P6 MUFU.LG2 R10, R20 ;  /* 0x00000014000a6308 */ /* 0x0002a20000000c00 */
[----:B------:R-:W-:Y:S01]  /*10310*/  @!P0 IMAD.WIDE.U32 R8, R17, c[0x0][0x1e0], RZ ;  /* 0x0000780011088a25 */ /* 0x000fe200078e00ff */
[----:B---3--:R-:W-:-:S03]  /*10320*/  @P1 MOV R0, 0x1 ;  /* 0x0000000100001802 */ /* 0x008fc60000000f00 */
[----:B------:R-:W-:Y:S01]  /*10330*/  @!P0 IMAD R4, R2, c[0x0][0x1e0], RZ ;  /* 0x0000780002048a24 */ /* 0x000fe200078e02ff */
[----:B------:R-:W-:Y:S01]  /*10340*/  LOP3.LUT R2, R24, 0xffffffe0, RZ, 0xc0, !PT ;  /* 0xffffffe018027812 */ /* 0x000fe200078ec0ff */
[----:B------:R3:W4:Y:S01]  /*10350*/  LDS.128 R28, [R217+0x800] ;  /* 0x00080000d91c7984 */ /* 0x0007220000000c00 */
[----:B------:R-:W-:Y:S01]  /*10360*/  @!P1 IMAD R0, R6, c[0x0][0x1c0], RZ ;  /* 0x0000700006009a24 */ /* 0x000fe200078e02ff */
[----:B------:R-:W-:Y:S01]  /*10370*/  @P1 MOV R7, c[0x0][0x210] ;  /* 0x0000840000071a02 */ /* 0x000fe20000000f00 */
[C---:B------:R-:W-:Y:S01]  /*10380*/  @!P0 IMAD R4, R17.reuse, c[0x0][0x1e4], R4 ;  /* 0x0000790011048a24 */ /* 0x040fe200078e0204 */
[----:B------:R3:W3:Y:S01]  /*10390*/  LDS.128 R24, [R217] ;  /* 0x00000000d9187984 */ /* 0x0006e20000000c00 */
[C---:B------:R-:W-:Y:S02]  /*103a0*/  @!P2 IMAD R5, R17.reuse, c[0x0][0x214], RZ ;  /* 0x000085001105aa24 */ /* 0x040fe400078e02ff */
[----:B------:R-:W-:Y:S01]  /*103b0*/  IMAD R0, R17, R0, RZ ;  /* 0x0000000011007224 */ /* 0x000fe200078e02ff */
[----:B------:R3:W3:Y:S01]  /*103c0*/  LDS.128 R32, [R217+0x1000] ;  /* 0x00100000d9207984 */ /* 0x0006e20000000c00 */
[----:B------:R-:W-:Y:S01]  /*103d0*/  @!P0 IADD3 R42, R9, R4, RZ ;  /* 0x00000004092a8210 */ /* 0x000fe20007ffe0ff */
[----:B------:R-:W-:Y:S01]  /*103e0*/  IMAD.IADD R9, R44, 0x1, -R2 ;  /* 0x000000012c097824 */ /* 0x000fe200078e0a02 */
[----:B------:R-:W-:Y:S01]  /*103f0*/  @!P2 SEL R2, R5, R252, !P0 ;  /* 0x000000fc0502a207 */ /* 0x000fe20004000000 */
[----:B-1----:R-:W1:Y:S01]  /*10400*/  S2R R20, SR_CTAID.X ;  /* 0x0000000000147919 */ /* 0x002e620000002500 */
[----:B------:R-:W-:Y:S01]  /*10410*/  @!P1 IMAD.MOV.U32 R7, RZ, RZ, 0x1 ;  /* 0x00000001ff079424 */ /* 0x000fe200078e00ff */
[----:B------:R-:W-:Y:S01]  /*10420*/  CS2R R4, SRZ ;  /* 0x0000000000047805 */ /* 0x000fe2000001ff00 */
[----:B------:R-:W-:Y:S01]  /*10430*/  @!P0 IMAD.MOV.U32 R40, RZ, RZ, R8 ;  /* 0x000000ffff288224 */ /* 0x000fe200078e0008 */
[----:B------:R3:W3:Y:S01]  /*10440*/  LDS.128 R36, [R217+0x1800] ;  /* 0x00180000d9247984 */ /* 0x0006e20000000c00 */
[----:B--2---:R-:W-:Y:S01]  /*10450*/  @P6 FMUL.FTZ R8, R10, 0.69314718246459960938 ;  /* 0x3f3172180a086820 */ /* 0x004fe20000410000 */
[----:B------:R-:W-:-:S02]  /*10460*/  SEL R10, R0, RZ, P2 ;  /* 0x000000ff000a7207 */ /* 0x000fc40001000000 */
[----:B------:R-:W-:Y:S01]  /*10470*/  LOP3.LUT P0, RZ, R9, 0x3, RZ, 0xc0, !PT ;  /* 0x0000000309ff7812 */ /* 0x000fe2000780c0ff */
[----:B------:R-:W-:Y:S01]  /*10480*/  @P5 FMUL.FTZ R9, R13, 0.69314718246459960938 ;  /* 0x3f3172180d095820 */ /* 0x000fe20000410000 */
[----:B------:R-:W-:Y:S02]  /*10490*/  @!P2 SHF.R.S32.HI R5, RZ, 0x1f, R2 ;  /* 0x0000001fff05a819 */ /* 0x000fe40000011402 */
[----:B------:R-:W-:Y:S01]  /*104a0*/  @!P2 MOV R4, R2 ;  /* 0x000000020004a202 */ /* 0x000fe20000000f00 */
[----:B------:R-:W-:Y:S01]  /*104b0*/  IMAD R2, R18, R6, R10 ;  /* 0x0000000612027224 */ /* 0x000fe200078e020a */
[----:B------:R-:W-:Y:S01]  /*104c0*/  MOV R17, 0x7f800000 ;  /* 0x7f80000000117802 */ /* 0x000fe20000000f00 */
[----:B------:R-:W-:Y:S02]  /*104d0*/  @P3 FMUL.FTZ R6, R11, 0.69314718246459960938 ;  /* 0x3f3172180b063820 */ /* 0x000fe40000410000 */
[----:B------:R-:W-:Y:S02]  /*104e0*/  @P6 FFMA.FTZ R17, R138, c[0x0][0x238], R8 ;  /* 0x00008e008a116a23 */ /* 0x000fe40000010008 */
[----:B------:R-:W-:-:S02]  /*104f0*/  @P4 FMUL.FTZ R8, R12, 0.69314718246459960938 ;  /* 0x3f3172180c084820 */ /* 0x000fc40000410000 */
[----:B------:R-:W-:Y:S02]  /*10500*/  @P5 FFMA.FTZ R16, R137, c[0x0][0x238], R9 ;  /* 0x00008e0089105a23 */ /* 0x000fe40000010009 */
[----:B------:R-:W-:Y:S02]  /*10510*/  @P4 FFMA.FTZ R14, R136, c[0x0][0x238], R8 ;  /* 0x00008e00880e4a23 */ /* 0x000fe40000010008 */
[----:B-1----:R-:W-:Y:S02]  /*10520*/  IMAD R0, R20, R7, RZ ;  /* 0x0000000714007224 */ /* 0x002fe400078e02ff */
[----:B------:R-:W-:-:S03]  /*10530*/  @P3 FFMA.FTZ R15, R3, c[0x0][0x238], R6 ;  /* 0x00008e00030f3a23 */ /* 0x000fc60000010006 */
[----:B------:R-:W-:-:S04]  /*10540*/  SHF.L.U32 R0, R0, 0x7, RZ ;  /* 0x0000000700007819 */ /* 0x000fc800000006ff */
[----:B------:R-:W-:Y:S02]  /*10550*/  IADD3 R11, P2, P1, R0, R4, R2 ;  /* 0x00000004000b7210 */ /* 0x000fe4000795e002 */
[----:B------:R-:W-:Y:S02]  /*10560*/  SHF.R.S32.HI R0, RZ, 0x1f, R0 ;  /* 0x0000001fff007819 */ /* 0x000fe40000011400 */
[----:B------:R-:W-:-:S04]  /*10570*/  SHF.R.S32.HI R2, RZ, 0x1f, R2 ;  /* 0x0000001fff027819 */ /* 0x000fc80000011402 */
[----:B------:R-:W-:Y:S01]  /*10580*/  IADD3.X R5, R0, R5, R2, P2, P1 ;  /* 0x0000000500057210 */ /* 0x000fe200017e2402 */
[----:B------:R-:W-:Y:S05]  /*10590*/  @P0 BRA `(.L_x_81) ;  /* 0x0000025000000947 */ /* 0x000fea0003800000 */
[----:B----4-:R-:W2:Y:S01]  /*105a0*/  LDL.LU R46, [R1+0x28] ;  /* 0x00002800012e7983 */ /* 0x010ea20000300800 */
        /* <DEDUP_REMOVED lines=36> */
.L_x_81:
[----:B----4-:R-:W-:Y:S05]  /*107f0*/  BSYNC B0 ;  /* 0x0000000000007941 */ /* 0x010fea0003800000 */
.L_x_80:
[----:B-1----:R-:W2:Y:S01]  /*10800*/  LDL.LU R6, [R1+0x14] ;  /* 0x0000140001067983 */ /* 0x002ea20000300800 */
[----:B------:R-:W-:Y:S01]  /*10810*/  ISETP.GE.AND P1, PT, R246, c[0x0][0x220], PT ;  /* 0x00008800f6007a0c */ /* 0x000fe20003f26270 */
[----:B------:R-:W-:Y:S01]  /*10820*/  BSSY B0, `(.L_x_82) ;  /* 0x000001e000007945 */ /* 0x000fe20003800000 */
[----:B------:R-:W-:Y:S01]  /*10830*/  SHF.R.S32.HI R5, RZ, 0x1f, R18 ;  /* 0x0000001fff057819 */ /* 0x000fe20000011412 */
[----:B------:R-:W1:Y:S04]  /*10840*/  S2R R2, SR_TID.X ;  /* 0x0000000000027919 */ /* 0x000e680000002100 */
[----:B------:R-:W4:Y:S01]  /*10850*/  S2R R8, SR_CTAID.X ;  /* 0x0000000000087919 */ /* 0x000f220000002500 */
[----:B-1----:R-:W-:-:S04]  /*10860*/  SHF.R.S32.HI R4, RZ, 0x1f, R2 ;  /* 0x0000001fff047819 */ /* 0x002fc80000011402 */
[----:B------:R-:W-:-:S04]  /*10870*/  LEA.HI R4, R4, R2, RZ, 0x2 ;  /* 0x0000000204047211 */ /* 0x000fc800078f10ff */
[----:B------:R-:W-:Y:S02]  /*10880*/  LOP3.LUT R0, R4, 0xfffffffc, RZ, 0xc0, !PT ;  /* 0xfffffffc04007812 */ /* 0x000fe400078ec0ff */
[----:B------:R-:W-:-:S03]  /*10890*/  SHF.R.S32.HI R10, RZ, 0x2, R4 ;  /* 0x00000002ff0a7819 */ /* 0x000fc60000011404 */
[----:B------:R-:W-:Y:S01]  /*108a0*/  IMAD.IADD R0, R2, 0x1, -R0 ;  /* 0x0000000102007824 */ /* 0x000fe200078e0a00 */
[----:B------:R-:W-:Y:S02]  /*108b0*/  IADD3 R2, P0, R246, R40, RZ ;  /* 0x00000028f6027210 */ /* 0x000fe40007f1e0ff */
[----:B------:R-:W-:Y:S01]  /*108c0*/  SHF.R.S32.HI R11, RZ, 0x1f, R10 ;  /* 0x0000001fff0b7819 */ /* 0x000fe2000001140a */
[----:B------:R-:W-:-:S05]  /*108d0*/  IMAD.SHL.U32 R0, R0, 0x8, RZ ;  /* 0x0000000800007824 */ /* 0x000fca00078e00ff */
[----:B------:R-:W-:-:S05]  /*108e0*/  SHF.R.S32.HI R0, RZ, 0x1f, R0 ;  /* 0x0000001fff007819 */ /* 0x000fca0000011400 */
[----:B------:R-:W-:Y:S02]  /*108f0*/  IMAD.X R3, R0, 0x1, R42, P0 ;  /* 0x0000000100037824 */ /* 0x000fe400000e062a */
[----:B------:R-:W-:-:S04]  /*10900*/  IMAD R0, R5, c[0x0][0x1f0], RZ ;  /* 0x00007c0005007a24 */ /* 0x000fc800078e02ff */
[----:B------:R-:W-:Y:S02]  /*10910*/  IMAD R0, R18, c[0x0][0x1f4], R0 ;  /* 0x00007d0012007a24 */ /* 0x000fe400078e0200 */
[----:B--2---:R-:W-:Y:S02]  /*10920*/  IMAD R14, R20, -0x80, R6 ;  /* 0xffffff80140e7824 */ /* 0x004fe400078e0206 */
[----:B------:R-:W-:-:S03]  /*10930*/  IMAD.WIDE.U32 R6, R18, c[0x0][0x1f0], R2 ;  /* 0x00007c0012067a25 */ /* 0x000fc600078e0002 */
[----:B------:R-:W-:Y:S01]  /*10940*/  ISETP.GE.OR P0, PT, R43, R14, P1 ;  /* 0x0000000e2b00720c */ /* 0x000fe20000f06670 */
[----:B----4-:R-:W-:-:S04]  /*10950*/  IMAD.WIDE R2, R8, 0x80, R10 ;  /* 0x0000008008027825 */ /* 0x010fc800078e020a */
[----:B------:R-:W-:-:S08]  /*10960*/  IMAD.IADD R5, R7, 0x1, R0 ;  /* 0x0000000107057824 */ /* 0x000fd000078e0200 */
        /* <DEDUP_REMOVED lines=8> */
[----:B---3--:R1:W-:Y:S02]  /*109f0*/  STG.E.128 [R12.64], R24 ;  /* 0x000000180c007986 */ /* 0x0083e4000c101d08 */
.L_x_83:
[----:B------:R-:W-:Y:S05]  /*10a00*/  BSYNC B0 ;  /* 0x0000000000007941 */ /* 0x000fea0003800000 */
.L_x_82:
[----:B------:R-:W-:Y:S01]  /*10a10*/  LEA.HI.SX32 R0, R41, 0x20, 0x1e ;  /* 0x0000002029007811 */ /* 0x000fe200078ff2ff */
[----:B------:R-:W-:Y:S03]  /*10a20*/  BSSY B0, `(.L_x_84) ;  /* 0x000000e000007945 */ /* 0x000fe60003800000 */
[----:B------:R-:W-:-:S13]  /*10a30*/  ISETP.GE.OR P0, PT, R0, R14, P1 ;  /* 0x0000000e0000720c */ /* 0x000fda0000f06670 */
[----:B------:R-:W-:Y:S05]  /*10a40*/  @P0 BRA `(.L_x_85) ;  /* 0x000000b000000947 */ /* 0x000fea0003800000 */
[----:B------:R-:W-:Y:S02]  /*10a50*/  IADD3 R0, P0, R2, 0x20, RZ ;  /* 0x0000002002007810 */ /* 0x000fe40007f1e0ff */
[----:B------:R-:W-:-:S03]  /*10a60*/  MOV R9, R5 ;  /* 0x0000000500097202 */ /* 0x000fc60000000f00 */
[----:B------:R-:W-:-:S04]  /*10a70*/  IMAD.X R8, RZ, RZ, R3, P0 ;  /* 0x000000ffff087224 */ /* 0x000fc800000e0603 */
[----:B-1----:R-:W-:Y:S02]  /*10a80*/  IMAD R12, R8, c[0x0][0x1e8], RZ ;  /* 0x00007a00080c7a24 */ /* 0x002fe400078e02ff */
[----:B------:R-:W-:-:S04]  /*10a90*/  IMAD.MOV.U32 R8, RZ, RZ, R6 ;  /* 0x000000ffff087224 */ /* 0x000fc800078e0006 */
[----:B------:R-:W-:-:S04]  /*10aa0*/  IMAD.WIDE.U32 R8, R0, c[0x0][0x1e8], R8 ;  /* 0x00007a0000087a25 */ /* 0x000fc800078e0008 */
[----:B------:R-:W-:Y:S01]  /*10ab0*/  IMAD R0, R0, c[0x0][0x1ec], R12 ;  /* 0x00007b0000007a24 */ /* 0x000fe200078e020c */
[----:B------:R-:W-:-:S04]  /*10ac0*/  LEA R12, P0, R8, c[0x0][0x1d0], 0x1 ;  /* 0x00007400080c7a11 */ /* 0x000fc800078008ff */
[----:B------:R-:W-:-:S04]  /*10ad0*/  IADD3 R0, R9, R0, RZ ;  /* 0x0000000009007210 */ /* 0x000fc80007ffe0ff */
[----:B------:R-:W-:-:S05]  /*10ae0*/  LEA.HI.X R13, R8, c[0x0][0x1d4], R0, 0x1, P0 ;  /* 0x00007500080d7a11 */ /* 0x000fca00000f0c00 */
[----:B------:R1:W-:Y:S02]  /*10af0*/  STG.E.128 [R12.64], R28 ;  /* 0x0000001c0c007986 */ /* 0x0003e4000c101d08 */
.L_x_85:
[----:B------:R-:W-:Y:S05]  /*10b00*/  BSYNC B0 ;  /* 0x0000000000007941 */ /* 0x000fea0003800000 */
.L_x_84:
[----:B------:R-:W-:Y:S01]  /*10b10*/  IADD3 R0, R10, 0x40, RZ ;  /* 0x000000400a007810 */ /* 0x000fe20007ffe0ff */
[----:B------:R-:W-:Y:S03]  /*10b20*/  BSSY B0, `(.L_x_86) ;  /* 0x000000e000007945 */ /* 0x000fe60003800000 */
[----:B-----5:R-:W-:-:S13]  /*10b30*/  ISETP.GE.OR P0, PT, R0, R45, P1 ;  /* 0x0000002d0000720c */ /* 0x020fda0000f06670 */
        /* <DEDUP_REMOVED lines=11> */
[----:B---3--:R1:W-:Y:S02]  /*10bf0*/  STG.E.128 [R12.64], R32 ;  /* 0x000000200c007986 */ /* 0x0083e4000c101d08 */
.L_x_87:
[----:B------:R-:W-:Y:S05]  /*10c00*/  BSYNC B0 ;  /* 0x0000000000007941 */ /* 0x000fea0003800000 */
.L_x_86:
[----:B------:R-:W-:-:S04]  /*10c10*/  IADD3 R0, R10, 0x60, RZ ;  /* 0x000000600a007810 */ /* 0x000fc80007ffe0ff */
[----:B------:R-:W-:-:S13]  /*10c20*/  ISETP.GE.OR P1, PT, R0, R45, P1 ;  /* 0x0000002d0000720c */ /* 0x000fda0000f26670 */
[----:B------:R-:W-:Y:S05]  /*10c30*/  @P1 EXIT ;  /* 0x000000000000194d */ /* 0x000fea0003800000 */
[----:B------:R-:W-:-:S05]  /*10c40*/  IADD3 R0, P0, R2, 0x60, RZ ;  /* 0x0000006002007810 */ /* 0x000fca0007f1e0ff */
[----:B------:R-:W-:Y:S01]  /*10c50*/  IMAD.X R2, RZ, RZ, R3, P0 ;  /* 0x000000ffff027224 */ /* 0x000fe200000e0603 */
[----:B------:R-:W-:-:S03]  /*10c60*/  MOV R3, R5 ;  /* 0x0000000500037202 */ /* 0x000fc60000000f00 */
[----:B------:R-:W-:Y:S02]  /*10c70*/  IMAD R7, R2, c[0x0][0x1e8], RZ ;  /* 0x00007a0002077a24 */ /* 0x000fe400078e02ff */
[----:B------:R-:W-:-:S04]  /*10c80*/  IMAD.MOV.U32 R2, RZ, RZ, R6 ;  /* 0x000000ffff027224 */ /* 0x000fc800078e0006 */
[----:B------:R-:W-:-:S04]  /*10c90*/  IMAD.WIDE.U32 R4, R0, c[0x0][0x1e8], R2 ;  /* 0x00007a0000047a25 */ /* 0x000fc800078e0002 */
[----:B------:R-:W-:Y:S01]  /*10ca0*/  IMAD R0, R0, c[0x0][0x1ec], R7 ;  /* 0x00007b0000007a24 */ /* 0x000fe200078e0207 */
[----:B------:R-:W-:-:S04]  /*10cb0*/  LEA R2, P0, R4, c[0x0][0x1d0], 0x1 ;  /* 0x0000740004027a11 */ /* 0x000fc800078008ff */
[----:B------:R-:W-:-:S04]  /*10cc0*/  IADD3 R0, R5, R0, RZ ;  /* 0x0000000005007210 */ /* 0x000fc80007ffe0ff */
[----:B------:R-:W-:-:S05]  /*10cd0*/  LEA.HI.X R3, R4, c[0x0][0x1d4], R0, 0x1, P0 ;  /* 0x0000750004037a11 */ /* 0x000fca00000f0c00 */
[----:B---3--:R-:W-:Y:S01]  /*10ce0*/  STG.E.128 [R2.64], R36 ;  /* 0x0000002402007986 */ /* 0x008fe2000c101d08 */
[----:B------:R-:W-:Y:S05]  /*10cf0*/  EXIT ;  /* 0x000000000000794d */ /* 0x000fea0003800000 */
.L_x_41:
[----:B--2---:R-:W2:Y:S01]  /*10d00*/  LDL.LU R14, [R1+0x14] ;  /* 0x00001400010e7983 */ /* 0x004ea20000300800 */
[----:B------:R-:W1:Y:S01]  /*10d10*/  LDC.U8 R4, c[0x0][0x329] ;  /* 0x0000ca40ff047b82 */ /* 0x000e620000000000 */
[----:B------:R-:W-:Y:S01]  /*10d20*/  ISETP.NE.AND P4, PT, R252, -0x1, PT ;  /* 0xfffffffffc00780c */ /* 0x000fe20003f85270 */
[----:B------:R-:W-:Y:S01]  /*10d30*/  BSSY B0, `(.L_x_88) ;  /* 0x0000040000007945 */ /* 0x000fe20003800000 */
[----:B------:R-:W-:Y:S01]  /*10d40*/  SHF.R.S32.HI R8, RZ, 0x1f, R28 ;  /* 0x0000001fff087819 */ /* 0x000fe2000001141c */
[----:B------:R-:W3:Y:S01]  /*10d50*/  S2R R15, SR_CTAID.X ;  /* 0x00000000000f7919 */ /* 0x000ee20000002500 */
[----:B------:R-:W-:Y:S02]  /*10d60*/  SHF.R.S32.HI R9, RZ, 0x1f, R13 ;  /* 0x0000001fff097819 */ /* 0x000fe4000001140d */
[----:B------:R-:W-:Y:S01]  /*10d70*/  LEA.HI R8, R8, R28, RZ, 0x2 ;  /* 0x0000001c08087211 */ /* 0x000fe200078f10ff */
[----:B------:R-:W4:Y:S02]  /*10d80*/  LDC.U8 R0, c[0x0][0x328] ;  /* 0x0000ca00ff007b82 */ /* 0x000f240000000000 */
[----:B------:R-:W-:Y:S01]  /*10d90*/  IMAD R9, R9, c[0x0][0x1f0], RZ ;  /* 0x00007c0009097a24 */ /* 0x000fe200078e02ff */
[----:B------:R-:W-:-:S03]  /*10da0*/  LOP3.LUT R7, R8, 0xfffffffc, RZ, 0xc0, !PT ;  /* 0xfffffffc08077812 */ /* 0x000fc600078ec0ff */
[----:B------:R-:W-:-:S04]  /*10db0*/  @P4 IMAD.WIDE.U32 R2, R252, c[0x0][0x1e8], RZ ;  /* 0x00007a00fc024a25 */ /* 0x000fc800078e00ff */
[----:B------:R-:W-:Y:S02]  /*10dc0*/  @P4 IMAD.MOV.U32 R10, RZ, RZ, R2 ;  /* 0x000000ffff0a4224 */ /* 0x000fe400078e0002 */
[----:B------:R-:W-:Y:S02]  /*10dd0*/  IMAD.IADD R19, R28, 0x1, -R7 ;  /* 0x000000011c137824 */ /* 0x000fe400078e0a07 */
[----:B------:R-:W-:Y:S01]  /*10de0*/  IMAD R9, R13, c[0x0][0x1f4], R9 ;  /* 0x00007d000d097a24 */ /* 0x000fe200078e0209 */
[----:B-1----:R-:W-:Y:S02]  /*10df0*/  ISETP.NE.AND P0, PT, R4, RZ, PT ;  /* 0x000000ff0400720c */ /* 0x002fe40003f05270 */
[----:B----4-:R-:W-:Y:S02]  /*10e00*/  ISETP.NE.AND P3, PT, R0, RZ, PT ;  /* 0x000000ff0000720c */ /* 0x010fe40003f65270 */
[----:B------:R-:W-:Y:S02]  /*10e10*/  @!P4 SHF.R.S32.HI R0, RZ, 0x1f, R12 ;  /* 0x0000001fff00c819 */ /* 0x000fe4000001140c */
[----:B------:R-:W-:Y:S01]  /*10e20*/  ISETP.NE.OR P2, PT, R4, RZ, !P3 ;  /* 0x000000ff0400720c */ /* 0x000fe20005f45670 */
[----:B------:R-:W-:-:S06]  /*10e30*/  @P4 IMAD R4, R252, c[0x0][0x1ec], R3 ;  /* 0x00007b00fc044a24 */ /* 0x000fcc00078e0203 */
[----:B------:R-:W-:Y:S01]  /*10e40*/  @P0 MOV R17, c[0x0][0x210] ;  /* 0x0000840000110a02 */ /* 0x000fe20000000f00 */
[----:B------:R-:W-:Y:S01]  /*10e50*/  @!P4 IMAD R0, R0, c[0x0][0x1e0], RZ ;  /* 0x000078000000ca24 */ /* 0x000fe200078e02ff */
[----:B------:R-:W-:Y:S01]  /*10e60*/  ISETP.NE.OR P1, PT, R252, -0x1, P2 ;  /* 0xfffffffffc00780c */ /* 0x000fe20001725670 */
[----:B------:R-:W-:Y:S02]  /*10e70*/  @P0 IMAD.MOV.U32 R5, RZ, RZ, c[0x0][0x210] ;  /* 0x00008400ff050624 */ /* 0x000fe400078e00ff */
[----:B------:R-:W-:Y:S02]  /*10e80*/  @!P0 IMAD.MOV.U32 R6, RZ, RZ, c[0x0][0x214] ;  /* 0x00008500ff068624 */ /* 0x000fe400078e00ff */
[----:B------:R-:W-:-:S04]  /*10e90*/  @!P4 IMAD.WIDE.U32 R2, R12, c[0x0][0x1e0], RZ ;  /* 0x000078000c02ca25 */ /* 0x000fc800078e00ff */
[----:B------:R-:W-:Y:S01]  /*10ea0*/  @!P4 IMAD R0, R12, c[0x0][0x1e4], R0 ;  /* 0x000079000c00ca24 */ /* 0x000fe200078e0200 */
[----:B------:R-:W-:Y:S01]  /*10eb0*/  @!P4 MOV R10, R2 ;  /* 0x00000002000ac202 */ /* 0x000fe20000000f00 */
[----:B------:R-:W-:Y:S01]  /*10ec0*/  @P0 IMAD R5, R5, c[0x0][0x214], RZ ;  /* 0x0000850005050a24 */ /* 0x000fe200078e02ff */
[----:B------:R-:W-:Y:S01]  /*10ed0*/  @!P0 SEL R5, R6, c[0x0][0x234], !P3 ;  /* 0x00008d0006058a07 */ /* 0x000fe20005800000 */
[----:B------:R-:W-:Y:S01]  /*10ee0*/  @!P4 IMAD.IADD R4, R3, 0x1, R0 ;  /* 0x000000010304c824 */ /* 0x000fe200078e0200 */
[----:B------:R-:W-:Y:S01]  /*10ef0*/  CS2R R6, SRZ ;  /* 0x0000000000067805 */ /* 0x000fe2000001ff00 */
[----:B------:R-:W-:Y:S02]  /*10f00*/  IMAD.SHL.U32 R0, R19, 0x8, RZ ;  /* 0x0000000813007824 */ /* 0x000fe400078e00ff */
[----:B------:R-:W-:Y:S02]  /*10f10*/  @P0 IMAD.MOV.U32 R2, RZ, RZ, 0x1 ;  /* 0x00000001ff020424 */ /* 0x000fe400078e00ff */
[----:B------:R-:W-:Y:S01]  /*10f20*/  @!P0 IMAD R2, R5, c[0x0][0x1c0], RZ ;  /* 0x0000700005028a24 */ /* 0x000fe200078e02ff */
[----:B------:R-:W-:Y:S01]  /*10f30*/  IADD3 R10, P3, R0, R10, RZ ;  /* 0x0000000a000a7210 */ /* 0x000fe20007f7e0ff */
[----:B------:R-:W-:Y:S01]  /*10f40*/  @!P1 IMAD R252, R12, c[0x0][0x214], RZ ;  /* 0x000085000cfc9a24 */ /* 0x000fe200078e02ff */
[----:B------:R-:W-:Y:S01]  /*10f50*/  ISETP.GE.AND P1, PT, R0, c[0x0][0x220], PT ;  /* 0x0000880000007a0c */ /* 0x000fe20003f26270 */
[----:B------:R-:W-:Y:S01]  /*10f60*/  IMAD R2, R12, R2, RZ ;  /* 0x000000020c027224 */ /* 0x000fe200078e02ff */
[----:B------:R-:W-:Y:S01]  /*10f70*/  LEA.HI.X.SX32 R11, R0, R4, 0x1, P3 ;  /* 0x00000004000b7211 */ /* 0x000fe200018f0eff */
[----:B------:R-:W-:Y:S01]  /*10f80*/  @!P0 IMAD.MOV.U32 R17, RZ, RZ, 0x1 ;  /* 0x00000001ff118424 */ /* 0x000fe200078e00ff */
[----:B------:R-:W-:Y:S01]  /*10f90*/  SHF.R.S32.HI R4, RZ, 0x2, R8 ;  /* 0x00000002ff047819 */ /* 0x000fe20000011408 */
[--C-:B------:R-:W-:Y:S01]  /*10fa0*/  @!P2 IMAD.MOV.U32 R6, RZ, RZ, R252.reuse ;  /* 0x000000ffff06a224 */ /* 0x100fe200078e00fc */
[----:B------:R-:W-:Y:S01]  /*10fb0*/  SEL R0, R2, RZ, P2 ;  /* 0x000000ff02007207 */ /* 0x000fe20001000000 */
[----:B------:R-:W-:Y:S01]  /*10fc0*/  IMAD R2, R29, R17, RZ ;  /* 0x000000111d027224 */ /* 0x000fe200078e02ff */
[----:B------:R-:W-:Y:S01]  /*10fd0*/  @!P2 SHF.R.S32.HI R7, RZ, 0x1f, R252 ;  /* 0x0000001fff07a819 */ /* 0x000fe200000114fc */
[----:B------:R-:W-:-:S03]  /*10fe0*/  IMAD.WIDE.U32 R10, R13, c[0x0][0x1f0], R10 ;  /* 0x00007c000d0a7a25 */ /* 0x000fc600078e000a */
[----:B------:R-:W-:Y:S01]  /*10ff0*/  SHF.R.S32.HI R8, RZ, 0x1f, R2 ;  /* 0x0000001fff087819 */ /* 0x000fe20000011402 */
[----:B------:R-:W-:Y:S01]  /*11000*/  IMAD R0, R13, R5, R0 ;  /* 0x000000050d007224 */ /* 0x000fe200078e0200 */
[----:B------:R-:W-:-:S04]  /*11010*/  SHF.R.S32.HI R5, RZ, 0x1f, R4 ;  /* 0x0000001fff057819 */ /* 0x000fc80000011404 */
[----:B------:R-:W-:Y:S01]  /*11020*/  IADD3 R20, P2, P0, R2, R6, R0 ;  /* 0x0000000602147210 */ /* 0x000fe2000785e000 */
[----:B---3--:R-:W-:Y:S01]  /*11030*/  IMAD.WIDE R2, R15, 0x80, R4 ;  /* 0x000000800f027825 */ /* 0x008fe200078e0204 */
[----:B------:R-:W-:-:S04]  /*11040*/  SHF.R.S32.HI R0, RZ, 0x1f, R0 ;  /* 0x0000001fff007819 */ /* 0x000fc80000011400 */
[----:B------:R-:W-:Y:S01]  /*11050*/  IADD3.X R18, R8, R7, R0, P2, P0 ;  /* 0x0000000708127210 */ /* 0x000fe200017e0400 */
[----:B------:R-:W-:Y:S01]  /*11060*/  IMAD.IADD R7, R9, 0x1, R11 ;  /* 0x0000000109077824 */ /* 0x000fe200078e020b */
[----:B--2---:R-:W-:-:S04]  /*11070*/  IADD3 R14, -R29, R14, RZ ;  /* 0x0000000e1d0e7210 */ /* 0x004fc80007ffe1ff */
[CC--:B------:R-:W-:Y:S02]  /*11080*/  ISETP.GE.OR P3, PT, R4.reuse, R14.reuse, P1 ;  /* 0x0000000e0400720c */ /* 0x0c0fe40000f66670 */
[----:B------:R-:W-:-:S11]  /*11090*/  ISETP.GE.AND P6, PT, R4, R14, PT ;  /* 0x0000000e0400720c */ /* 0x000fd60003fc6270 */
        /* <DEDUP_REMOVED lines=9> */
.L_x_89:
[----:B------:R-:W-:Y:S05]  /*11130*/  BSYNC B0 ;  /* 0x0000000000007941 */ /* 0x000fea0003800000 */
.L_x_88:
[----:B------:R-:W-:Y:S01]  /*11140*/  IADD3 R16, R4, 0x20, RZ ;  /* 0x0000002004107810 */ /* 0x000fe20007ffe0ff */
[----:B------:R-:W-:Y:S03]  /*11150*/  BSSY B0, `(.L_x_90) ;  /* 0x000000f000007945 */ /* 0x000fe60003800000 */
[CC--:B------:R-:W-:Y:S02]  /*11160*/  ISETP.GE.OR P0, PT, R16.reuse, R14.reuse, P1 ;  /* 0x0000000e1000720c */ /* 0x0c0fe40000f06670 */
[----:B------:R-:W-:-:S11]  /*11170*/  ISETP.GE.AND P5, PT, R16, R14, PT ;  /* 0x0000000e1000720c */ /* 0x000fd60003fa6270 */
        /* <DEDUP_REMOVED lines=11> */
[----:B------:R1:W-:Y:S02]  /*11230*/  STG.E.128 [R12.64], RZ ;  /* 0x000000ff0c007986 */ /* 0x0003e4000c101d08 */
.L_x_91:
[----:B------:R-:W-:Y:S05]  /*11240*/  BSYNC B0 ;  /* 0x0000000000007941 */ /* 0x000fea0003800000 */
.L_x_90:
        /* <DEDUP_REMOVED lines=16> */
.L_x_93:
[----:B------:R-:W-:Y:S05]  /*11350*/  BSYNC B0 ;  /* 0x0000000000007941 */ /* 0x000fea0003800000 */
.L_x_92:
[----:B-1----:R-:W-:Y:S01]  /*11360*/  IADD3 R12, R4, 0x60, RZ ;  /* 0x00000060040c7810 */ /* 0x002fe20007ffe0ff */
[----:B------:R-:W-:Y:S03]  /*11370*/  BSSY B0, `(.L_x_94) ;  /* 0x000000e000007945 */ /* 0x000fe60003800000 */
[CC--:B------:R-:W-:Y:S02]  /*11380*/  ISETP.GE.OR P1, PT, R12.reuse, R14.reuse, P1 ;  /* 0x0000000e0c00720c */ /* 0x0c0fe40000f26670 */
[----:B------:R-:W-:-:S11]  /*11390*/  ISETP.GE.AND P0, PT, R12, R14, PT ;  /* 0x0000000e0c00720c */ /* 0x000fd60003f06270 */
        /* <DEDUP_REMOVED lines=11> */
.L_x_95:
[----:B------:R-:W-:Y:S05]  /*11450*/  BSYNC B0 ;  /* 0x0000000000007941 */ /* 0x000fea0003800000 */
.L_x_94:
[C---:B------:R-:W-:Y:S02]  /*11460*/  ISETP.NE.OR P6, PT, R19.reuse, RZ, P6 ;  /* 0x000000ff1300720c */ /* 0x040fe400037c5670 */
[C---:B------:R-:W-:Y:S02]  /*11470*/  ISETP.NE.OR P5, PT, R19.reuse, RZ, P5 ;  /* 0x000000ff1300720c */ /* 0x040fe40002fa5670 */
[C---:B------:R-:W-:Y:S02]  /*11480*/  ISETP.NE.OR P4, PT, R19.reuse, RZ, P4 ;  /* 0x000000ff1300720c */ /* 0x040fe40002785670 */
[----:B------:R-:W-:-:S07]  /*11490*/  ISETP.NE.OR P0, PT, R19, RZ, P0 ;  /* 0x000000ff1300720c */ /* 0x000fce0000705670 */
[-C--:B------:R-:W-:Y:S02]  /*114a0*/  @!P6 IMAD R4, R4, R17.reuse, RZ ;  /* 0x000000110404e224 */ /* 0x080fe400078e02ff */
[-C--:B-1----:R-:W-:Y:S02]  /*114b0*/  @!P5 IMAD R2, R16, R17.reuse, RZ ;  /* 0x000000111002d224 */ /* 0x082fe400078e02ff */
        /* <DEDUP_REMOVED lines=20> */
[----:B-1----:R-:W-:-:S05]  /*11600*/  IMAD R0, R12, R17, RZ ;  /* 0x000000110c007224 */ /* 0x002fca00078e02ff */
[----:B------:R-:W-:-:S04]  /*11610*/  IADD3 R3, P0, R0, R20, RZ ;  /* 0x0000001400037210 */ /* 0x000fc80007f1e0ff */
[----:B------:R-:W-:Y:S02]  /*11620*/  LEA.HI.X.SX32 R0, R0, R18, 0x1, P0 ;  /* 0x0000001200007211 */ /* 0x000fe400000f0eff */
[----:B------:R-:W-:-:S04]  /*11630*/  LEA R2, P0, R3, c[0x0][0x200], 0x2 ;  /* 0x0000800003027a11 */ /* 0x000fc800078010ff */
[----:B------:R-:W-:Y:S01]  /*11640*/  LEA.HI.X R3, R3, c[0x0][0x204], R0, 0x2, P0 ;  /* 0x0000810003037a11 */ /* 0x000fe200000f1400 */
[----:B------:R-:W-:-:S05]  /*11650*/  IMAD.MOV.U32 R0, RZ, RZ, 0x7f800000 ;  /* 0x7f800000ff007424 */ /* 0x000fca00078e00ff */
[----:B------:R-:W-:Y:S01]  /*11660*/  STG.E [R2.64], R0 ;  /* 0x0000000002007986 */ /* 0x000fe2000c101908 */
[----:B------:R-:W-:Y:S05]  /*11670*/  EXIT ;  /* 0x000000000000794d */ /* 0x000fea0003800000 */
.L_x_96:
        /* <DEDUP_REMOVED lines=16> */
.L_x_610:


//--------------------- .text._ZN5flash16flash_fwd_kernelI23Flash_fwd_kernel_traitsILi32ELi128ELi128ELi4ELb0ELb0EN7cutlass10bfloat16_tE19Flash_kernel_traitsILi32ELi128ELi128ELi4ES3_EELb0ELb1ELb0ELb1ELb0ELb0ELb0ELb0EEEvNS_16Flash_fwd_paramsE --------------------------
	.section	.text._ZN5flash16flash_fwd_kernelI23Flash_fwd_kernel_traitsILi32ELi128ELi128ELi4ELb0ELb0EN7cutlass10bfloat16_tE19Flash_kernel_traitsILi32ELi128ELi128ELi4ES3_EELb0ELb1ELb0ELb1ELb0ELb0ELb0ELb0EEEvNS_16Flash_fwd_paramsE,"ax",@progbits
	.sectioninfo	@"SHI_REGISTERS=255"
	.align	128
        .global         _ZN5flash16flash_fwd_kernelI23Flash_fwd_kernel_traitsILi32ELi128ELi128ELi4ELb0ELb0EN7cutlass10bfloat16_tE19Flash_kernel_traitsILi32ELi128ELi128ELi4ES3_EELb0ELb1ELb0ELb1ELb0ELb0ELb0ELb0EEEvNS_16Flash_fwd_paramsE
        .type           _ZN5flash16flash_fwd_kernelI23Flash_fwd_kernel_traitsILi32ELi128ELi128ELi4ELb0ELb0EN7cutlass10bfloat16_tE19Flash_kernel_traitsILi32ELi128ELi128ELi4ES3_EELb0ELb1ELb0ELb1ELb0ELb0ELb0ELb0EEEvNS_16Flash_fwd_paramsE,@function
        .size           _ZN5flash16flash_fwd_kernelI23Flash_fwd_kernel_traitsILi32ELi128ELi128ELi4ELb0ELb0EN7cutlass10bfloat16_tE19Flash_kernel_traitsILi32ELi128ELi128ELi4ES3_EELb0ELb1ELb0ELb1ELb0ELb0ELb0ELb0EEEvNS_16Flash_fwd_paramsE,(.L_x_611 - _ZN5flash16flash_fwd_kernelI23Flash_fwd_kernel_traitsILi32ELi128ELi128ELi4ELb0ELb0EN7cutlass10bfloat16_tE19Flash_kernel_traitsILi32ELi128ELi128ELi4ES3_EELb0ELb1ELb0ELb1ELb0ELb0ELb0ELb0EEEvNS_16Flash_fwd_paramsE)
        .other          _ZN5flash16flash_fwd_kernelI23Flash_fwd_kernel_traitsILi32ELi128ELi128ELi4ELb0ELb0EN7cutlass10bfloat16_tE19Flash_kernel_traitsILi32ELi128ELi128ELi4ES3_EELb0ELb1ELb0ELb1ELb0ELb0ELb0ELb0EEEvNS_16Flash_fwd_paramsE,@"STO_CUDA_ENTRY STV_DEFAULT"
_ZN5flash16flash_fwd_kernelI23Flash_fwd_kernel_traitsILi32ELi128ELi128ELi4ELb0ELb0EN7cutlass10bfloat16_tE19Flash_kernel_traitsILi32ELi128ELi128ELi4ES3_EELb0ELb1ELb0ELb1ELb0ELb0ELb0ELb0EEEvNS_16Flash_fwd_paramsE:
.text._ZN5flash16flash_fwd_kernelI23Flash_fwd_kernel_traitsILi32ELi128ELi128ELi4ELb0ELb0EN7cutlass10bfloat16_tE19Flash_kernel_traitsILi32ELi128ELi128ELi4ES3_EELb0ELb1ELb0ELb1ELb0ELb0ELb0ELb0EEEvNS_16Flash_fwd_paramsE:
[----:B------:R-:W-:Y:S02]  /*0000*/  MOV R1, c[0x0][0x28] ;  /* 0x00000a0000017a02 */ /* 0x000fe40000000f00 */
[----:B------:R-:W1:Y:S01]  /*0010*/  S2UR UR6, SR_CTAID.Y ;  /* 0x00000000000679c3 */ /* 0x000e620000002600 */
[----:B------:R-:W-:Y:S02]  /*0020*/  ULDC.64 UR4, c[0x0][0x240] ;  /* 0x0000900000047ab9 */ /* 0x000fe40000000a00 */
[----:B------:R-:W-:Y:S02]  /*0030*/  UISETP.NE.U32.AND UP2, UPT, URZ, UR4, UPT ;  /* 0x000000043f00728c */ /* 0x000fe4000bf45070 */
[----:B------:R-:W-:Y:S02]  /*0040*/  UMOV UR7, 0x4 ;  /* 0x0000000400077882 */ /* 0x000fe40000000000 */
[----:B------:R-:W-:Y:S02]  /*0050*/  UISETP.NE.AND.EX UP2, UPT, URZ, UR5, UPT, UP2 ;  /* 0x000000053f00728c */ /* 0x000fe4000bf45320 */
[----:B------:R-:W-:Y:S02]  /*0060*/  ULDC.64 UR12, c[0x0][0x240] ;  /* 0x00009000000c7ab9 */ /* 0x000fe40000000a00 */
[----:B------:R-:W-:-:S02]  /*0070*/  ULDC.64 UR4, c[0x0][0x250] ;  /* 0x0000940000047ab9 */ /* 0x000fc40000000a00 */
[----:B------:R-:W-:Y:S01]  /*0080*/  PLOP3.LUT P2, PT, PT, PT, UP2, 0x80, 0x0 ;  /* 0x000000000000781c */ /* 0x000fe20003f4f028 */
[----:B------:R-:W-:Y:S02]  /*0090*/  UISETP.NE.U32.AND UP0, UPT, URZ, UR4, UPT ;  /* 0x000000043f00728c */ /* 0x000fe4000bf05070 */
[----:B------:R-:W-:Y:S02]  /*00a0*/  ULDC.64 UR18, c[0x0][0x118] ;  /* 0x0000460000127ab9 */ /* 0x000fe40000000a00 */
[----:B------:R-:W-:Y:S02]  /*00b0*/  UISETP.NE.AND.EX UP0, UPT, URZ, UR5, UPT, UP0 ;  /* 0x000000053f00728c */ /* 0x000fe4000bf05300 */
[----:B------:R-:W-:Y:S02]  /*00c0*/  ULDC.U8 UR10, c[0x0][0x312] ;  /* 0x0000c480000a7ab9 */ /* 0x000fe40000000000 */
[----:B------:R-:W-:Y:S02]  /*00d0*/  ULDC.64 UR8, c[0x0][0x248] ;  /* 0x0000920000087ab9 */ /* 0x000fe40000000a00 */
[----:B-1----:R-:W-:Y:S01]  /*00e0*/  UIMAD.WIDE UR12, UR6, UR7, UR12 ;  /* 0x00000007060c72a5 */ /* 0x002fe2000f8e020c */
[----:B------:R-:W-:Y:S01]  /*00f0*/  PLOP3.LUT P0, PT, PT, PT, UP0, 0x80, 0x0 ;  /* 0x000000000000781c */ /* 0x000fe20003f0f008 */
[----:B------:R-:W-:-:S02]  /*0100*/  ULDC.64 UR4, c[0x0][0x250] ;  /* 0x0000940000047ab9 */ /* 0x000fc40000000a00 */
[----:B------:R-:W-:Y:S02]  /*0110*/  UISETP.NE.AND UP3, UPT, UR10, URZ, UPT ;  /* 0x0000003f0a00728c */ /* 0x000fe4000bf65270 */
[----:B------:R-:W-:Y:S01]  /*0120*/  IMAD.U32 R10, RZ, RZ, UR12 ;  /* 0x0000000cff0a7e24 */ /* 0x000fe2000f8e00ff */
[----:B------:R-:W-:Y:S01]  /*0130*/  UISETP.EQ.U32.AND UP1, UPT, URZ, UR8, UPT ;  /* 0x000000083f00728c */ /* 0x000fe2000bf22070 */
[----:B------:R-:W-:Y:S01]  /*0140*/  IMAD.U32 R11, RZ, RZ, UR13 ;  /* 0x0000000dff0b7e24 */ /* 0x000fe2000f8e00ff */
[----:B------:R-:W-:Y:S02]  /*0150*/  @UP0 UIMAD.WIDE UR4, UR6, UR7, UR4 ;  /* 0x00000007060402a5 */ /* 0x000fe4000f8e0204 */
[----:B------:R-:W-:Y:S02]  /*0160*/  UISETP.EQ.OR.EX UP1, UPT, URZ, UR9, !UP3, UP1 ;  /* 0x000000093f00728c */ /* 0x000fe4000df22710 */
[----:B------:R-:W2:Y:S01]  /*0170*/  @P2 LDG.E R4, [R10.64] ;  /* 0x000000120a042981 */ /* 0x000ea2000c1e1900 */
[----:B------:R-:W-:-:S03]  /*0180*/  ULDC.64 UR8, c[0x0][0x248] ;  /* 0x0000920000087ab9 */ /* 0x000fc60000000a00 */
[----:B------:R-:W3:Y:S01]  /*0190*/  @P2 LDG.E R0, [R10.64+0x4] ;  /* 0x000004120a002981 */ /* 0x000ee2000c1e1900 */
[----:B------:R-:W-:Y:S01]  /*01a0*/  IMAD.U32 R8, RZ, RZ, UR4 ;  /* 0x00000004ff087e24 */ /* 0x000fe2000f8e00ff */
[----:B------:R-:W-:-:S05]  /*01b0*/  MOV R9, UR5 ;  /* 0x0000000500097c02 */ /* 0x000fca0008000f00 */
[----:B------:R-:W4:Y:S01]  /*01c0*/  @P0 LDG.E R2, [R8.64] ;  /* 0x0000001208020981 */ /* 0x000f22000c1e1900 */
[----:B------:R-:W-:Y:S01]  /*01d0*/  PLOP3.LUT P1, PT, PT, PT, UP1, 0x80, 0x0 ;  /* 0x000000000000781c */ /* 0x000fe20003f2f018 */
[----:B------:R-:W-:-:S06]  /*01e0*/  UIMAD.WIDE UR8, UR6, UR7, UR8 ;  /* 0x00000007060872a5 */ /* 0x000fcc000f8e0208 */
[----:B------:R-:W-:Y:S01]  /*01f0*/  IMAD.U32 R6, RZ, RZ, UR8 ;  /* 0x00000008ff067e24 */ /* 0x000fe2000f8e00ff */
[----:B------:R-:W-:-:S05]  /*0200*/  MOV R7, UR9 ;  /* 0x0000000900077c02 */ /* 0x000fca0008000f00 */
[----:B------:R-:W5:Y:S01]  /*0210*/  @!P1 LDG.E R3, [R6.64] ;  /* 0x0000001206039981 */ /* 0x000f62000c1e1900 */
[----:B------:R-:W-:Y:S02]  /*0220*/  UMOV UR15, 0xffffffff ;  /* 0xffffffff000f7882 */ /* 0x000fe40000000000 */
[----:B------:R-:W-:Y:S02]  /*0230*/  UMOV UR13, URZ ;  /* 0x0000003f000d7c82 */ /* 0x000fe40008000000 */
[----:B------:R-:W-:Y:S01]  /*0240*/  UMOV UR14, 0xffffffff ;  /* 0xffffffff000e7882 */ /* 0x000fe20000000000 */
[----:B------:R-:W1:Y:S08]  /*0250*/  S2UR UR16, SR_CTAID.X ;  /* 0x00000000001079c3 */ /* 0x000e700000002500 */
[----:B------:R-:W1:Y:S08]  /*0260*/  S2UR UR12, SR_CTAID.Z ;  /* 0x00000000000c79c3 */ /* 0x000e700000002700 */
[----:B--2---:R-:W2:Y:S08]  /*0270*/  @P2 R2UR UR15, R4 ;  /* 0x00000000040f23c2 */ /* 0x004eb000000e0000 */
[----:B---3--:R-:W2:Y:S08]  /*0280*/  @P2 R2UR UR17, R0 ;  /* 0x00000000001123c2 */ /* 0x008eb000000e0000 */
[----:B----4-:R3:W4:Y:S01]  /*0290*/  @P0 R2UR UR13, R2 ;  /* 0x00000000020d03c2 */ /* 0x01072200000e0000 */
[----:B------:R-:W-:-:S04]  /*02a0*/  ISETP.NE.U32.AND P0, PT, RZ, c[0x0][0x248], PT ;  /* 0x00009200ff007a0c */ /* 0x000fc80003f05070 */
[----:B------:R-:W-:-:S03]  /*02b0*/  ISETP.NE.AND.EX P0, PT, RZ, c[0x0][0x24c], PT, P0 ;  /* 0x00009300ff007a0c */ /* 0x000fc60003f05300 */
[----:B-----5:R3:W1:Y:S01]  /*02c0*/  @!P1 R2UR UR14, R3 ;  /* 0x00000000030e93c2 */ /* 0x02066200000e0000 */
[----:B--2---:R-:W-:-:S07]  /*02d0*/  @UP2 UIADD3 UR17, UR17, -UR15, URZ ;  /* 0x8000000f11112290 */ /* 0x004fce000fffe03f */
[----:B------:R-:W-:Y:S02]  /*02e0*/  @!UP2 ULDC UR17, c[0x0][0x214] ;  /* 0x000085000011aab9 */ /* 0x000fe40000000800 */
[----:B-1-34-:R-:W-:Y:S05]  /*02f0*/  @!P0 BRA `(.L_x_97) ;  /* 0x0000007000008947 */ /* 0x01afea0003800000 */
[----:B------:R-:W-:-:S13]  /*0300*/  PLOP3.LUT P0, PT, PT, PT, UP3, 0x80, 0x0 ;  /* 0x000000000000781c */ /* 0x000fda0003f0f038 */
[----:B------:R-:W2:Y:S04]  /*0310*/  @P0 LDG.E R0, [R6.64+0x4] ;  /* 0x0000041206000981 */ /* 0x000ea8000c1e1900 */
[----:B------:R-:W3:Y:S01]  /*0320*/  @!P0 LDG.E R2, [R6.64] ;  /* 0x0000001206028981 */ /* 0x000ee2000c1e1900 */
[----:B--2---:R-:W1:Y:S02]  /*0330*/  @P0 R2UR UR8, R0 ;  /* 0x00000000000803c2 */ /* 0x004e6400000e0000 */
[----:B-1----:R-:W-:-:S11]  /*0340*/  @UP3 UIADD3 UR8, UR8, -UR14, URZ ;  /* 0x8000000e08083290 */ /* 0x002fd6000fffe03f */
[----:B---3--:R1:W2:Y:S02]  /*0350*/  @!P0 R2UR UR8, R2 ;  /* 0x00000000020883c2 */ /* 0x0082a400000e0000 */
[----:B-12---:R-:W-:Y:S05]  /*0360*/  BRA `(.L_x_98) ;  /* 0x0000001000007947 */ /* 0x006fea0003800000 */
.L_x_97:
[----:B------:R-:W-:Y:S02]  /*0370*/  ULDC UR8, c[0x0][0x218] ;  /* 0x0000860000087ab9 */ /* 0x000fe40000000800 */
.L_x_98:
[----:B------:R-:W-:Y:S02]  /*0380*/  ULDC.64 UR4, c[0x0][0x258] ;  /* 0x0000960000047ab9 */ /* 0x000fe40000000a00 */
[----:B------:R-:W-:-:S04]  /*0390*/  UISETP.NE.U32.AND UP2, UPT, URZ, UR4, UPT ;  /* 0x000000043f00728c */ /* 0x000fc8000bf45070 */
[----:B------:R-:W-:-:S03]  /*03a0*/  UISETP.NE.AND.EX UP2, UPT, URZ, UR5, UPT, UP2 ;  /* 0x000000053f00728c */ /* 0x000fc6000bf45320 */
[----:B------:R-:W-:-:S03]  /*03b0*/  ULDC.64 UR4, c[0x0][0x258] ;  /* 0x0000960000047ab9 */ /* 0x000fc60000000a00 */
[----:B------:R-:W-:-:S05]  /*03c0*/  PLOP3.LUT P0, PT, PT, PT, UP2, 0x80, 0x0 ;  /* 0x000000000000781c */ /* 0x000fca0003f0f028 */
[----:B------:R-:W-:-:S06]  /*03d0*/  @UP2 UIMAD.WIDE UR4, UR6, UR7, UR4 ;  /* 0x00000007060422a5 */ /* 0x000fcc000f8e0204 */
[----:B------:R-:W-:Y:S02]  /*03e0*/  IMAD.U32 R2, RZ, RZ, UR4 ;  /* 0x00000004ff027e24 */ /* 0x000fe4000f8e00ff */
[----:B------:R-:W-:Y:S01]  /*03f0*/  IMAD.U32 R3, RZ, RZ, UR5 ;  /* 0x00000005ff037e24 */ /* 0x000fe2000f8e00ff */
[----:B------:R-:W-:Y:S02]  /*0400*/  USHF.L.U32 UR7, UR16, 0x7, URZ ;  /* 0x0000000710077899 */ /* 0x000fe4000800063f */
[----:B------:R-:W-:Y:S02]  /*0410*/  ULDC.64 UR4, c[0x0][0x268] ;  /* 0x00009a0000047ab9 */ /* 0x000fe40000000a00 */
[----:B------:R-:W2:Y:S01]  /*0420*/  @P0 LDG.E R0, [R2.64] ;  /* 0x0000001202000981 */ /* 0x000ea2000c1e1900 */
[----:B------:R-:W-:Y:S02]  /*0430*/  UISETP.GT.AND UP0, UPT, UR17, UR7, UPT ;  /* 0x000000071100728c */ /* 0x000fe4000bf04270 */
[----:B------:R-:W-:-:S03]  /*0440*/  @!UP2 UISETP.NE.U32.AND UP1, UPT, URZ, UR4, UPT ;  /* 0x000000043f00a28c */ /* 0x000fc6000bf25070 */
[----:B------:R-:W-:Y:S02]  /*0450*/  ULDC UR4, c[0x0][0x21c] ;  /* 0x0000870000047ab9 */ /* 0x000fe40000000800 */
[----:B------:R-:W-:-:S04]  /*0460*/  @!UP2 UISETP.NE.AND.EX UP1, UPT, URZ, UR5, UPT, UP1 ;  /* 0x000000053f00a28c */ /* 0x000fc8000bf25310 */
[----:B------:R-:W-:Y:S01]  /*0470*/  @!UP2 USEL UR4, URZ, UR4, !UP1 ;  /* 0x000000043f04a287 */ /* 0x000fe2000c800000 */
[----:B--2---:R-:W1:Y:S01]  /*0480*/  @P0 R2UR UR23, R0 ;  /* 0x00000000001703c2 */ /* 0x004e6200000e0000 */
[----:B------:R-:W-:Y:S01]  /*0490*/  PLOP3.LUT P0, PT, PT, PT, UP0, 0x80, 0x0 ;  /* 0x000000000000781c */ /* 0x000fe20003f0f008 */
[----:B-1----:R-:W-:Y:S02]  /*04a0*/  @UP2 UIADD3 UR23, UR23, -UR13, URZ ;  /* 0x8000000d17172290 */ /* 0x002fe4000fffe03f */
[----:B------:R-:W-:-:S10]  /*04b0*/  @!UP2 UIADD3 UR23, UR4, UR8, -UR13 ;  /* 0x000000080417a290 */ /* 0x000fd4000fffe80d */
[----:B------:R-:W-:Y:S05]  /*04c0*/  @!P0 EXIT ;  /* 0x000000000000894d */ /* 0x000fea0003800000 */
[----:B------:R-:W-:Y:S01]  /*04d0*/  UIADD3 UR4, -UR17, 0xff, UR7 ;  /* 0x000000ff11047890 */ /* 0x000fe2000fffe107 */
[----:B------:R-:W1:Y:S01]  /*04e0*/  S2R R182, SR_TID.X ;  /* 0x0000000000b67919 */ /* 0x000e620000002100 */
[----:B------:R-:W-:Y:S02]  /*04f0*/  ULDC UR5, c[0x0][0x2e8] ;  /* 0x0000ba0000057ab9 */ /* 0x000fe40000000800 */
[----:B------:R-:W-:Y:S02]  /*0500*/  UIADD3 UR9, UR23, 0x7f, URZ ;  /* 0x0000007f17097890 */ /* 0x000fe4000fffe03f */
[----:B------:R-:W-:Y:S02]  /*0510*/  UIADD3 UR5, UR4, UR5, UR23 ;  /* 0x0000000504057290 */ /* 0x000fe4000fffe017 */
[----:B------:R-:W-:Y:S02]  /*0520*/  USHF.R.S32.HI UR8, URZ, 0x1f, UR9 ;  /* 0x0000001f3f087899 */ /* 0x000fe40008011409 */
[----:B------:R-:W-:-:S02]  /*0530*/  USHF.R.S32.HI UR4, URZ, 0x1f, UR5 ;  /* 0x0000001f3f047899 */ /* 0x000fc40008011405 */
[----:B------:R-:W-:Y:S02]  /*0540*/  ULEA.HI UR8, UR8, UR9, URZ, 0x7 ;  /* 0x0000000908087291 */ /* 0x000fe4000f8f383f */
[----:B------:R-:W-:Y:S02]  /*0550*/  ULEA.HI UR4, UR4, UR5, URZ, 0x7 ;  /* 0x0000000504047291 */ /* 0x000fe4000f8f383f */
[----:B------:R-:W-:Y:S02]  /*0560*/  USHF.R.S32.HI UR8, URZ, 0x7, UR8 ;  /* 0x000000073f087899 */ /* 0x000fe40008011408 */
[----:B------:R-:W-:-:S04]  /*0570*/  USHF.R.S32.HI UR4, URZ, 0x7, UR4 ;  /* 0x000000073f047899 */ /* 0x000fc80008011404 */
[----:B------:R-:W-:-:S04]  /*0580*/  UISETP.LT.AND UP0, UPT, UR8, UR4, UPT ;  /* 0x000000040800728c */ /* 0x000fc8000bf01270 */
[----:B------:R-:W-:-:S04]  /*0590*/  USEL UR22, UR8, UR4, UP0 ;  /* 0x0000000408167287 */ /* 0x000fc80008000000 */
[----:B------:R-:W-:-:S06]  /*05a0*/  UISETP.GE.AND UP0, UPT, UR22, 0x1, UPT ;  /* 0x000000011600788c */ /* 0x000fcc000bf06270 */
[----:B------:R-:W-:-:S13]  /*05b0*/  PLOP3.LUT P0, PT, PT, PT, UP0, 0x80, 0x0 ;  /* 0x000000000000781c */ /* 0x000fda0003f0f008 */
[----:B------:R-:W-:Y:S05]  /*05c0*/  @!P0 BRA `(.L_x_99) ;  /* 0x00011fd000008947 */ /* 0x000fea0003800000 */
[----:B-1----:R-:W-:Y:S02]  /*05d0*/  UISETP.NE.AND UP1, UPT, UR15, -0x1, UPT ;  /* 0xffffffff0f00788c */ /* 0x002fe4000bf25270 */
[----:B------:R-:W-:Y:S02]  /*05e0*/  UISETP.NE.AND UP0, UPT, UR14, -0x1, UPT ;  /* 0xffffffff0e00788c */ /* 0x000fe4000bf05270 */
[----:B------:R-:W-:Y:S02]  /*05f0*/  ULDC.64 UR10, c[0x0][0x190] ;  /* 0x00006400000a7ab9 */ /* 0x000fe40000000a00 */
[----:B------:R-:W-:Y:S02]  /*0600*/  ULDC.64 UR8, c[0x0][0x178] ;  /* 0x00005e0000087ab9 */ /* 0x000fe40000000a00 */
[----:B------:R-:W-:Y:S01]  /*0610*/  PLOP3.LUT P0, PT, PT, PT, UP0, 0x80, 0x0 ;  /* 0x000000000000781c */ /* 0x000fe20003f0f008 */
[----:B------:R-:W-:Y:S02]  /*0620*/  ULDC.64 UR4, c[0x0][0x198] ;  /* 0x0000660000047ab9 */ /* 0x000fe40000000a00 */
[----:B------:R-:W-:-:S02]  /*0630*/  @UP1 UIMAD.WIDE.U32 UR20, UR15, UR10, URZ ;  /* 0x0000000a0f1412a5 */ /* 0x000fc4000f8e003f */
[----:B------:R-:W-:Y:S02]  /*0640*/  @!UP1 USHF.R.S32.HI UR10, URZ, 0x1f, UR6 ;  /* 0x0000001f3f0a9899 */ /* 0x000fe40008011406 */
[----:B------:R-:W-:Y:S02]  /*0650*/  @UP1 UIMAD UR11, UR15, UR11, UR21 ;  /* 0x0000000b0f0b12a4 */ /* 0x000fe4000f8e0215 */
[----:B------:R-:W-:Y:S02]  /*0660*/  @UP0 UIADD3 UR21, UR13, UR14, URZ ;  /* 0x0000000e0d150290 */ /* 0x000fe4000fffe03f */
[----:B------:R-:W-:Y:S02]  /*0670*/  @!UP1 UIMAD UR10, UR10, UR8, URZ ;  /* 0x000000080a0a92a4 */ /* 0x000fe4000f8e023f */
[----:B------:R-:W-:Y:S02]  /*0680*/  @UP0 UIMAD.WIDE.U32 UR24, UR21, UR4, URZ ;  /* 0x00000004151802a5 */ /* 0x000fe4000f8e003f */
[----:B------:R-:W-:-:S02]  /*0690*/  @!UP1 UIMAD.WIDE.U32 UR28, UR6, UR8, URZ ;  /* 0x00000008061c92a5 */ /* 0x000fc4000f8e003f */
[----:B------:R-:W-:Y:S02]  /*06a0*/  @!UP1 UIMAD UR10, UR6, UR9, UR10 ;  /* 0x00000009060a92a4 */ /* 0x000fe4000f8e020a */
[----:B------:R-:W-:Y:S02]  /*06b0*/  @UP1 UMOV UR8, UR20 ;  /* 0x0000001400081c82 */ /* 0x000fe40008000000 */
[----:B------:R-:W-:Y:S02]  /*06c0*/  @!UP1 UIADD3 UR11, UR29, UR10, URZ ;  /* 0x0000000a1d0b9290 */ /* 0x000fe4000fffe03f */
[----:B------:R-:W-:Y:S02]  /*06d0*/  @UP0 UIMAD UR9, UR21, UR5, UR25 ;  /* 0x00000005150902a4 */ /* 0x000fe4000f8e0219 */
[----:B------:R-:W-:Y:S02]  /*06e0*/  USHF.R.S32.HI UR27, URZ, 0x1f, UR12 ;  /* 0x0000001f3f1b7899 */ /* 0x000fe4000801140c */
[----:B------:R-:W-:-:S02]  /*06f0*/  @!UP1 UMOV UR8, UR28 ;  /* 0x0000001c00089c82 */ /* 0x000fc40008000000 */
[----:B------:R-:W-:Y:S01]  /*0700*/  @UP0 UMOV UR10, UR24 ;  /* 0x00000018000a0c82 */ /* 0x000fe20008000000 */
[----:B------:R-:W-:Y:S05]  /*0710*/  @P0 BRA `(.L_x_100) ;  /* 0x000000d000000947 */ /* 0x000fea0003800000 */
[----:B------:R-:W-:Y:S02]  /*0720*/  USHF.R.S32.HI UR10, URZ, 0x1f, UR13 ;  /* 0x0000001f3f0a7899 */ /* 0x000fe4000801140d */
[----:B------:R-:W-:Y:S02]  /*0730*/  ULDC.64 UR4, c[0x0][0x198] ;  /* 0x0000660000047ab9 */ /* 0x000fe40000000a00 */
[----:B------:R-:W-:Y:S02]  /*0740*/  UIMAD UR10, UR10, UR4, URZ ;  /* 0x000000040a0a72a4 */ /* 0x000fe4000f8e023f */
[----:B------:R-:W-:Y:S02]  /*0750*/  USHF.R.S32.HI UR9, URZ, 0x1f, UR6 ;  /* 0x0000001f3f097899 */ /* 0x000fe40008011406 */
[----:B------:R-:W-:Y:S02]  /*0760*/  UIMAD.WIDE.U32 UR20, UR13, UR4, URZ ;  /* 0x000000040d1472a5 */ /* 0x000fe4000f8e003f */
[----:B------:R-:W-:-:S03]  /*0770*/  UIMAD UR10, UR13, UR5, UR10 ;  /* 0x000000050d0a72a4 */ /* 0x000fc6000f8e020a */
[----:B------:R-:W-:Y:S02]  /*0780*/  ULDC.64 UR4, c[0x0][0x180] ;  /* 0x0000600000047ab9 */ /* 0x000fe40000000a00 */
[----:B------:R-:W-:Y:S02]  /*0790*/  UIMAD UR9, UR9, UR4, URZ ;  /* 0x00000004090972a4 */ /* 0x000fe4000f8e023f */
[----:B------:R-:W-:Y:S02]  /*07a0*/  UIADD3 UR21, UR21, UR10, URZ ;  /* 0x0000000a15157290 */ /* 0x000fe4000fffe03f */
[----:B------:R-:W-:Y:S02]  /*07b0*/  UIMAD UR9, UR6, UR5, UR9 ;  /* 0x00000005060972a4 */ /* 0x000fe4000f8e0209 */
[----:B------:R-:W-:-:S04]  /*07c0*/  UIMAD.WIDE.U32 UR4, UR6, UR4, UR20 ;  /* 0x00000004060472a5 */ /* 0x000fc8000f8e0014 */
[----:B------:R-:W-:-:S03]  /*07d0*/  UIADD3 UR9, UR5, UR9, URZ ;  /* 0x0000000905097290 */ /* 0x000fc6000fffe03f */
[----:B------:R-:W-:Y:S02]  /*07e0*/  UMOV UR10, UR4 ;  /* 0x00000004000a7c82 */ /* 0x000fe40008000000 */
.L_x_100:
[----:B------:R-:W-:Y:S01]  /*07f0*/  IABS R3, c[0x0][0x1c8] ;  /* 0x0000720000037a13 */ /* 0x000fe20000000000 */
[----:B------:R-:W1:Y:S01]  /*0800*/  S2R R0, SR_CTAID.Z ;  /* 0x0000000000007919 */ /* 0x000e620000002700 */
[----:B------:R-:W-:Y:S02]  /*0810*/  ULDC UR4, c[0x0][0x1c8] ;  /* 0x0000720000047ab9 */ /* 0x000fe40000000800 */
[----:B------:R-:W2:Y:S01]  /*0820*/  I2F.RP R6, R3 ;  /* 0x0000000300067306 */ /* 0x000ea20000209400 */
[----:B------:R-:W-:Y:S02]  /*0830*/  ULOP3.LUT UR4, UR12, UR4, URZ, 0x3c, !UPT ;  /* 0x000000040c047292 */ /* 0x000fe4000f8e3c3f */
[----:B------:R-:W-:-:S04]  /*0840*/  @UP0 UIADD3 UR14, UR13, UR14, URZ ;  /* 0x0000000e0d0e0290 */ /* 0x000fc8000fffe03f */
[----:B------:R-:W-:Y:S01]  /*0850*/  ISETP.LE.AND P1, PT, RZ, UR4, PT ;  /* 0x00000004ff007c0c */ /* 0x000fe2000bf23270 */
[----:B------:R-:W-:Y:S02]  /*0860*/  ULDC.64 UR4, c[0x0][0x1a0] ;  /* 0x0000680000047ab9 */ /* 0x000fe40000000a00 */
[----:B------:R-:W-:-:S04]  /*0870*/  @UP0 UIMAD.WIDE.U32 UR24, UR14, UR4, URZ ;  /* 0x000000040e1802a5 */ /* 0x000fc8000f8e003f */
[----:B------:R-:W-:Y:S01]  /*0880*/  @UP0 UIMAD UR14, UR14, UR5, UR25 ;  /* 0x000000050e0e02a4 */ /* 0x000fe2000f8e0219 */
[----:B--2---:R-:W2:Y:S01]  /*0890*/  MUFU.RCP R4, R6 ;  /* 0x0000000600047308 */ /* 0x004ea20000001000 */
[----:B-1----:R-:W-:Y:S02]  /*08a0*/  IABS R0, R0 ;  /* 0x0000000000007213 */ /* 0x002fe40000000000 */
[----:B--2---:R-:W-:-:S05]  /*08b0*/  IADD3 R4, R4, 0xffffffe, RZ ;  /* 0x0ffffffe04047810 */ /* 0x004fca0007ffe0ff */
[----:B------:R-:W1:Y:S02]  /*08c0*/  F2I.FTZ.U32.TRUNC.NTZ R5, R4 ;  /* 0x0000000400057305 */ /* 0x000e64000021f000 */
[----:B-1----:R-:W-:Y:S02]  /*08d0*/  IMAD.MOV R2, RZ, RZ, -R5 ;  /* 0x000000ffff027224 */ /* 0x002fe400078e0a05 */
[----:B------:R-:W-:Y:S02]  /*08e0*/  IMAD.MOV.U32 R4, RZ, RZ, RZ ;  /* 0x000000ffff047224 */ /* 0x000fe400078e00ff */
[----:B------:R-:W-:-:S04]  /*08f0*/  IMAD R2, R2, R3, RZ ;  /* 0x0000000302027224 */ /* 0x000fc800078e02ff */
[----:B------:R-:W-:-:S04]  /*0900*/  IMAD.HI.U32 R5, R5, R2, R4 ;  /* 0x0000000205057227 */ /* 0x000fc800078e0004 */
[----:B------:R-:W-:-:S04]  /*0910*/  IMAD.MOV.U32 R2, RZ, RZ, R0 ;  /* 0x000000ffff027224 */ /* 0x000fc800078e0000 */
[----:B------:R-:W-:-:S04]  /*0920*/  IMAD.HI.U32 R232, R5, R2, RZ ;  /* 0x0000000205e87227 */ /* 0x000fc800078e00ff */
[----:B------:R-:W-:-:S04]  /*0930*/  IMAD.MOV R0, RZ, RZ, -R232 ;  /* 0x000000ffff007224 */ /* 0x000fc800078e0ae8 */
[----:B------:R-:W-:-:S05]  /*0940*/  IMAD R0, R3, R0, R2 ;  /* 0x0000000003007224 */ /* 0x000fca00078e0202 */
[----:B------:R-:W-:-:S13]  /*0950*/  ISETP.GT.U32.AND P2, PT, R3, R0, PT ;  /* 0x000000000300720c */ /* 0x000fda0003f44070 */
[----:B------:R-:W-:Y:S01]  /*0960*/  @!P2 IMAD.IADD R0, R0, 0x1, -R3 ;  /* 0x000000010000a824 */ /* 0x000fe200078e0a03 */
[----:B------:R-:W-:Y:S02]  /*0970*/  @!P2 IADD3 R232, R232, 0x1, RZ ;  /* 0x00000001e8e8a810 */ /* 0x000fe40007ffe0ff */
[----:B------:R-:W-:Y:S02]  /*0980*/  ISETP.NE.AND P2, PT, RZ, c[0x0][0x1c8], PT ;  /* 0x00007200ff007a0c */ /* 0x000fe40003f45270 */
[----:B------:R-:W-:-:S13]  /*0990*/  ISETP.GE.U32.AND P3, PT, R0, R3, PT ;  /* 0x000000030000720c */ /* 0x000fda0003f66070 */
[----:B------:R-:W-:-:S05]  /*09a0*/  @P3 IADD3 R232, R232, 0x1, RZ ;  /* 0x00000001e8e83810 */ /* 0x000fca0007ffe0ff */
[----:B------:R-:W-:Y:S01]  /*09b0*/  @!P1 IMAD.MOV R232, RZ, RZ, -R232 ;  /* 0x000000ffffe89224 */ /* 0x000fe200078e0ae8 */
[----:B------:R-:W-:Y:S01]  /*09c0*/  @!P2 LOP3.LUT R232, RZ, c[0x0][0x1c8], RZ, 0x33, !PT ;  /* 0x00007200ffe8aa12 */ /* 0x000fe200078e33ff */
[----:B------:R-:W-:Y:S05]  /*09d0*/  @P0 BRA `(.L_x_101) ;  /* 0x000000c000000947 */ /* 0x000fea0003800000 */
[----:B------:R-:W-:Y:S02]  /*09e0*/  USHF.R.S32.HI UR14, URZ, 0x1f, UR13 ;  /* 0x0000001f3f0e7899 */ /* 0x000fe4000801140d */
[----:B------:R-:W-:Y:S02]  /*09f0*/  ULDC.64 UR4, c[0x0][0x1a0] ;  /* 0x0000680000047ab9 */ /* 0x000fe40000000a00 */
[----:B------:R-:W-:Y:S02]  /*0a00*/  UIMAD UR14, UR14, UR4, URZ ;  /* 0x000000040e0e72a4 */ /* 0x000fe4000f8e023f */
[----:B------:R-:W-:Y:S02]  /*0a10*/  UIMAD.WIDE.U32 UR20, UR13, UR4, URZ ;  /* 0x000000040d1472a5 */ /* 0x000fe4000f8e003f */
[----:B------:R-:W-:-:S02]  /*0a20*/  UIMAD UR14, UR13, UR5, UR14 ;  /* 0x000000050d0e72a4 */ /* 0x000fc4000f8e020e */
[----:B------:R-:W-:Y:S02]  /*0a30*/  USHF.R.S32.HI UR13, URZ, 0x1f, UR6 ;  /* 0x0000001f3f0d7899 */ /* 0x000fe40008011406 */
[----:B------:R-:W-:Y:S02]  /*0a40*/  ULDC.64 UR4, c[0x0][0x188] ;  /* 0x0000620000047ab9 */ /* 0x000fe40000000a00 */
[----:B------:R-:W-:Y:S02]  /*0a50*/  UIADD3 UR21, UR21, UR14, URZ ;  /* 0x0000000e15157290 */ /* 0x000fe4000fffe03f */
[----:B------:R-:W-:Y:S02]  /*0a60*/  UIMAD UR13, UR13, UR4, URZ ;  /* 0x000000040d0d72a4 */ /* 0x000fe4000f8e023f */
[----:B------:R-:W-:Y:S02]  /*0a70*/  UIMAD.WIDE.U32 UR24, UR6, UR4, UR20 ;  /* 0x00000004061872a5 */ /* 0x000fe4000f8e0014 */
[----:B------:R-:W-:-:S04]  /*0a80*/  UIMAD UR5, UR6, UR5, UR13 ;  /* 0x00000005060572a4 */ /* 0x000fc8000f8e020d */
[----:B------:R-:W-:Y:S02]  /*0a90*/  UIADD3 UR14, UR25, UR5, URZ ;  /* 0x00000005190e7290 */ /* 0x000fe4000fffe03f */
.L_x_101:
[----:B------:R-:W-:Y:S01]  /*0aa0*/  SHF.R.S32.HI R7, RZ, 0x1f, R182 ;  /* 0x0000001fff077819 */ /* 0x000fe200000114b6 */
[----:B------:R-:W1:Y:S01]  /*0ab0*/  S2R R8, SR_CTAID.Z ;  /* 0x0000000000087919 */ /* 0x000e620000002700 */
[----:B------:R-:W-:Y:S01]  /*0ac0*/  ULDC.64 UR4, c[0x0][0x1a8] ;  /* 0x00006a0000047ab9 */ /* 0x000fe20000000a00 */
[----:B------:R-:W-:Y:S01]  /*0ad0*/  IMAD.U32 R21, RZ, RZ, UR16 ;  /* 0x00000010ff157e24 */ /* 0x000fe2000f8e00ff */
[CC--:B------:R-:W-:Y:S01]  /*0ae0*/  LEA.HI R191, R7.reuse, R182.reuse, RZ, 0x2 ;  /* 0x000000b607bf7211 */ /* 0x0c0fe200078f10ff */
[----:B------:R-:W-:Y:S01]  /*0af0*/  UIMAD UR4, UR27, UR4, URZ ;  /* 0x000000041b0472a4 */ /* 0x000fe2000f8e023f */
[----:B------:R-:W-:Y:S01]  /*0b00*/  LEA.HI R10, R7, R182, RZ, 0x3 ;  /* 0x000000b6070a7211 */ /* 0x000fe200078f18ff */
[----:B------:R-:W-:Y:S01]  /*0b10*/  BSSY B0, `(.L_x_102) ;  /* 0x000002f000007945 */ /* 0x000fe20003800000 */
[----:B------:R-:W-:Y:S01]  /*0b20*/  LOP3.LUT R3, R191, 0xfffffffc, RZ, 0xc0, !PT ;  /* 0xfffffffcbf037812 */ /* 0x000fe200078ec0ff */
[----:B------:R-:W-:Y:S01]  /*0b30*/  UIMAD UR4, UR12, UR5, UR4 ;  /* 0x000000050c0472a4 */ /* 0x000fe2000f8e0204 */
        /* <DEDUP_REMOVED lines=9> */
[----:B------:R-:W-:Y:S01]  /*0bd0*/  IADD3 R2, P0, R228, UR8, RZ ;  /* 0x00000008e4027c10 */ /* 0x000fe2000ff1e0ff */
[----:B------:R-:W-:Y:S01]  /*0be0*/  UIADD3 UR8, -UR7, UR17, URZ ;  /* 0x0000001107087290 */ /* 0x000fe2000fffe13f */
[----:B------:R-:W-:-:S02]  /*0bf0*/  LOP3.LUT R3, R5, 0x18, R228, 0xf8, !PT ;  /* 0x0000001805037812 */ /* 0x000fc400078ef8e4 */
[----:B------:R-:W-:Y:S02]  /*0c00*/  SHF.R.U32.HI R0, RZ, 0x3, R5 ;  /* 0x00000003ff007819 */ /* 0x000fe40000011605 */
[----:B------:R-:W-:Y:S02]  /*0c10*/  SHF.R.S32.HI R229, RZ, 0x1f, R228 ;  /* 0x0000001fffe57819 */ /* 0x000fe400000114e4 */
[----:B------:R-:W-:Y:S02]  /*0c20*/  LOP3.LUT R191, R191, 0x7fffffe, RZ, 0xc0, !PT ;  /* 0x07fffffebfbf7812 */ /* 0x000fe400078ec0ff */
[----:B------:R-:W-:Y:S02]  /*0c30*/  LOP3.LUT R0, R3, R0, RZ, 0x3c, !PT ;  /* 0x0000000003007212 */ /* 0x000fe400078e3cff */
[----:B------:R-:W-:Y:S01]  /*0c40*/  IADD3.X R3, R229, UR11, RZ, P0, !PT ;  /* 0x0000000be5037c10 */ /* 0x000fe200087fe4ff */
[C---:B------:R-:W-:Y:S01]  /*0c50*/  IMAD.IADD R191, R16.reuse, 0x1, -R191 ;  /* 0x0000000110bf7824 */ /* 0x040fe200078e0abf */
[----:B------:R-:W-:-:S02]  /*0c60*/  ISETP.GE.AND P0, PT, R16, UR8, PT ;  /* 0x0000000810007c0c */ /* 0x000fc4000bf06270 */
[----:B------:R-:W-:Y:S01]  /*0c70*/  SHF.R.S32.HI R17, RZ, 0x1f, R16 ;  /* 0x0000001fff117819 */ /* 0x000fe20000011410 */
[----:B------:R-:W-:Y:S01]  /*0c80*/  IMAD R191, R6, 0x8, R191 ;  /* 0x0000000806bf7824 */ /* 0x000fe200078e02bf */
[----:B------:R-:W-:Y:S01]  /*0c90*/  SHF.R.S32.HI R235, RZ, 0x1f, R232 ;  /* 0x0000001fffeb7819 */ /* 0x000fe200000114e8 */
[----:B-1----:R-:W-:-:S04]  /*0ca0*/  IMAD.WIDE.U32 R8, R8, c[0x0][0x1a8], R2 ;  /* 0x00006a0008087a25 */ /* 0x002fc800078e0002 */
[----:B------:R-:W-:Y:S01]  /*0cb0*/  IMAD.U32 R191, R191, 0x20, R0 ;  /* 0x00000020bfbf7824 */ /* 0x000fe200078e0000 */
[----:B------:R-:W-:Y:S01]  /*0cc0*/  IADD3 R15, R9, UR4, RZ ;  /* 0x00000004090f7c10 */ /* 0x000fe2000fffe0ff */
[----:B------:R-:W-:-:S04]  /*0cd0*/  IMAD.WIDE R20, R21, 0x80, R16 ;  /* 0x0000008015147825 */ /* 0x000fc800078e0210 */
[----:B------:R-:W-:Y:S01]  /*0ce0*/  IMAD.SHL.U32 R191, R191, 0x2, RZ ;  /* 0x00000002bfbf7824 */ /* 0x000fe200078e00ff */
[----:B------:R-:W-:Y:S05]  /*0cf0*/  @P0 BRA `(.L_x_103) ;  /* 0x0000010000000947 */ /* 0x000fea0003800000 */
[----:B------:R-:W-:-:S13]  /*0d00*/  ISETP.GE.AND P0, PT, R228, c[0x0][0x220], PT ;  /* 0x00008800e4007a0c */ /* 0x000fda0003f06270 */
        /* <DEDUP_REMOVED lines=15> */
.L_x_103:
[----:B------:R-:W-:Y:S05]  /*0e00*/  BSYNC B0 ;  /* 0x0000000000007941 */ /* 0x000fea0003800000 */
.L_x_102:
[----:B------:R-:W-:Y:S01]  /*0e10*/  IADD3 R5, R16, 0x20, RZ ;  /* 0x0000002010057810 */ /* 0x000fe20007ffe0ff */
[----:B------:R-:W-:Y:S03]  /*0e20*/  BSSY B0, `(.L_x_104) ;  /* 0x0000014000007945 */ /* 0x000fe60003800000 */
[----:B------:R-:W-:-:S13]  /*0e30*/  ISETP.GE.AND P0, PT, R5, UR8, PT ;  /* 0x0000000805007c0c */ /* 0x000fda000bf06270 */
[----:B------:R-:W-:Y:S05]  /*0e40*/  @P0 BRA `(.L_x_105) ;  /* 0x0000011000000947 */ /* 0x000fea0003800000 */
[----:B------:R-:W-:-:S13]  /*0e50*/  ISETP.GE.AND P0, PT, R228, c[0x0][0x220], PT ;  /* 0x00008800e4007a0c */ /* 0x000fda0003f06270 */
[----:B------:R3:W-:Y:S01]  /*0e60*/  @P0 STS.128 [R191+0x800], RZ ;  /* 0x000800ffbf000388 */ /* 0x0007e20000000c00 */
[----:B------:R-:W-:Y:S05]  /*0e70*/  @P0 BRA `(.L_x_105) ;  /* 0x000000e000000947 */ /* 0x000fea0003800000 */
[----:B--2---:R-:W-:Y:S01]  /*0e80*/  IADD3 R3, P0, R20, 0x20, RZ ;  /* 0x0000002014037810 */ /* 0x004fe20007f1e0ff */
[----:B------:R-:W-:Y:S01]  /*0e90*/  IMAD.MOV.U32 R22, RZ, RZ, R8 ;  /* 0x000000ffff167224 */ /* 0x000fe200078e0008 */
[----:B------:R-:W-:-:S03]  /*0ea0*/  MOV R23, R15 ;  /* 0x0000000f00177202 */ /* 0x000fc60000000f00 */
[----:B------:R-:W-:Y:S02]  /*0eb0*/  IMAD.X R0, RZ, RZ, R21, P0 ;  /* 0x000000ffff007224 */ /* 0x000fe400000e0615 */
[----:B------:R-:W-:-:S04]  /*0ec0*/  IMAD.WIDE.U32 R22, R3, c[0x0][0x190], R22 ;  /* 0x0000640003167a25 */ /* 0x000fc800078e0016 */
[----:B------:R-:W-:Y:S01]  /*0ed0*/  IMAD R0, R0, c[0x0][0x190], RZ ;  /* 0x0000640000007a24 */ /* 0x000fe200078e02ff */
[----:B------:R-:W-:-:S03]  /*0ee0*/  LEA R2, P0, R22, c[0x0][0x160], 0x1 ;  /* 0x0000580016027a11 */ /* 0x000fc600078008ff */
[----:B------:R-:W-:-:S05]  /*0ef0*/  IMAD R0, R3, c[0x0][0x194], R0 ;  /* 0x0000650003007a24 */ /* 0x000fca00078e0200 */
[----:B------:R-:W-:-:S04]  /*0f00*/  IADD3 R0, R23, R0, RZ ;  /* 0x0000000017007210 */ /* 0x000fc80007ffe0ff */
[----:B------:R-:W-:-:S05]  /*0f10*/  LEA.HI.X R3, R22, c[0x0][0x164], R0, 0x1, P0 ;  /* 0x0000590016037a11 */ /* 0x000fca00000f0c00 */
[----:B------:R-:W-:Y:S01]  /*0f20*/  @!PT LDS RZ, [RZ] ;  /* 0x00000000fffff984 */ /* 0x000fe20000000800 */
[----:B------:R-:W-:Y:S01]  /*0f30*/  @!PT LDS RZ, [RZ] ;  /* 0x00000000fffff984 */ /* 0x000fe20000000800 */
[----:B------:R-:W-:Y:S01]  /*0f40*/  @!PT LDS RZ, [RZ] ;  /* 0x00000000fffff984 */ /* 0x000fe20000000800 */
[----:B------:R2:W-:Y:S02]  /*0f50*/  LDGSTS.E.BYPASS.LTC128B.128 [R191+0x800], [R2.64] ;  /* 0x0080000002bf7fae */ /* 0x0005e4000b901d52 */
.L_x_105:
[----:B------:R-:W-:Y:S05]  /*0f60*/  BSYNC B0 ;  /* 0x0000000000007941 */ /* 0x000fea0003800000 */
.L_x_104:
        /* <DEDUP_REMOVED lines=21> */
.L_x_107:
[----:B------:R-:W-:Y:S05]  /*10c0*/  BSYNC B0 ;  /* 0x0000000000007941 */ /* 0x000fea0003800000 */
.L_x_106:
[----:B--2---:R-:W-:Y:S01]  /*10d0*/  IADD3 R2, R16, 0x60, RZ ;  /* 0x0000006010027810 */ /* 0x004fe20007ffe0ff */
[----:B------:R-:W-:Y:S01]  /*10e0*/  UMOV UR11, 0x7 ;  /* 0x00000007000b7882 */ /* 0x000fe20000000000 */
[----:B------:R-:W-:Y:S01]  /*10f0*/  BSSY B0, `(.L_x_108) ;  /* 0x0000016000007945 */ /* 0x000fe20003800000 */
[----:B------:R-:W-:Y:S01]  /*1100*/  ULDC.64 UR20, c[0x0][0x198] ;  /* 0x0000660000147ab9 */ /* 0x000fe20000000a00 */
[----:B------:R-:W-:Y:S01]  /*1110*/  ISETP.GE.AND P0, PT, R2, UR8, PT ;  /* 0x0000000802007c0c */ /* 0x000fe2000bf06270 */
[----:B------:R-:W-:Y:S02]  /*1120*/  USHF.L.U64.HI UR25, UR20, UR11, UR21 ;  /* 0x0000000b14197299 */ /* 0x000fe40008010215 */
[----:B------:R-:W-:-:S10]  /*1130*/  USHF.L.U32 UR26, UR20, 0x7, URZ ;  /* 0x00000007141a7899 */ /* 0x000fd4000800063f */
        /* <DEDUP_REMOVED lines=17> */
.L_x_109:
[----:B------:R-:W-:Y:S05]  /*1250*/  BSYNC B0 ;  /* 0x0000000000007941 */ /* 0x000fea0003800000 */
.L_x_108:
[-C--:B------:R-:W-:Y:S01]  /*1260*/  LEA.HI R8, R7, R182.reuse, RZ, 0x4 ;  /* 0x000000b607087211 */ /* 0x080fe200078f20ff */
[----:B------:R-:W-:Y:S01]  /*1270*/  IMAD R3, R17, c[0x0][0x198], RZ ;  /* 0x0000660011037a24 */ /* 0x000fe200078e02ff */
[----:B------:R-:W-:Y:S01]  /*1280*/  LOP3.LUT R19, R19, 0xffffffe0, RZ, 0xc0, !PT ;  /* 0xffffffe013137812 */ /* 0x000fe200078ec0ff */
[----:B------:R-:W-:Y:S01]  /*1290*/  IMAD R7, R17, c[0x0][0x1a0], RZ ;  /* 0x0000680011077a24 */ /* 0x000fe200078e02ff */
[----:B------:R-:W-:Y:S01]  /*12a0*/  LOP3.LUT R9, R8, 0xfffffff0, RZ, 0xc0, !PT ;  /* 0xfffffff008097812 */ /* 0x000fe200078ec0ff */
[C-C-:B------:R-:W-:Y:S01]  /*12b0*/  IMAD.WIDE.U32 R20, R16.reuse, c[0x0][0x198], R228.reuse ;  /* 0x0000660010147a25 */ /* 0x140fe200078e00e4 */
[----:B------:R-:W-:Y:S01]  /*12c0*/  BSSY B0, `(.L_x_110) ;  /* 0x0000031000007945 */ /* 0x000fe20003800000 */
[----:B------:R-:W-:Y:S02]  /*12d0*/  IADD3 R19, -R19, R182, RZ ;  /* 0x000000b613137210 */ /* 0x000fe40007ffe1ff */
[----:B-1----:R-:W-:Y:S01]  /*12e0*/  IMAD.WIDE.U32 R14, R16, c[0x0][0x1a0], R228 ;  /* 0x00006800100e7a25 */ /* 0x002fe200078e00e4 */
[----:B------:R-:W-:-:S03]  /*12f0*/  IADD3 R224, P1, R20, UR10, RZ ;  /* 0x0000000a14e07c10 */ /* 0x000fc6000ff3e0ff */
[----:B------:R-:W-:Y:S01]  /*1300*/  IMAD.IADD R9, R182, 0x1, -R9 ;  /* 0x00000001b6097824 */ /* 0x000fe200078e0a09 */
[----:B------:R-:W-:Y:S01]  /*1310*/  IADD3 R14, P0, R14, UR24, RZ ;  /* 0x000000180e0e7c10 */ /* 0x000fe2000ff1e0ff */
[C---:B------:R-:W-:Y:S01]  /*1320*/  IMAD R3, R16.reuse, c[0x0][0x19c], R3 ;  /* 0x0000670010037a24 */ /* 0x040fe200078e0203 */
[----:B------:R-:W-:Y:S01]  /*1330*/  UIADD3 UR24, UR22, -0x1, URZ ;  /* 0xffffffff16187890 */ /* 0x000fe2000fffe03f */
[----:B------:R-:W-:Y:S01]  /*1340*/  IMAD R0, R16, c[0x0][0x1a4], R7 ;  /* 0x0000690010007a24 */ /* 0x000fe200078e0207 */
[----:B------:R-:W-:Y:S01]  /*1350*/  LEA.HI R7, R9, R9, RZ, 0x1 ;  /* 0x0000000909077211 */ /* 0x000fe200078f08ff */
[----:B------:R-:W-:Y:S01]  /*1360*/  IMAD R227, R235, c[0x0][0x1b0], RZ ;  /* 0x00006c00ebe37a24 */ /* 0x000fe200078e02ff */
[----:B------:R-:W-:Y:S01]  /*1370*/  IADD3.X R225, R21, UR9, R3, P1, !PT ;  /* 0x0000000915e17c10 */ /* 0x000fe20008ffe403 */
[----:B------:R-:W-:Y:S01]  /*1380*/  UIMAD UR21, UR24, -0x80, UR23 ;  /* 0xffffff80181578a4 */ /* 0x000fe2000f8e0217 */
[----:B------:R-:W-:Y:S01]  /*1390*/  IADD3.X R15, R15, UR14, R0, P0, !PT ;  /* 0x0000000e0f0f7c10 */ /* 0x000fe200087fe400 */
[C---:B------:R-:W-:Y:S01]  /*13a0*/  IMAD R227, R232.reuse, c[0x0][0x1b4], R227 ;  /* 0x00006d00e8e37a24 */ /* 0x040fe200078e02e3 */
[----:B------:R-:W-:Y:S01]  /*13b0*/  SHF.R.S32.HI R0, RZ, 0x1, R7 ;  /* 0x00000001ff007819 */ /* 0x000fe20000011407 */
[----:B------:R-:W-:Y:S01]  /*13c0*/  IMAD.WIDE.U32 R224, R232, c[0x0][0x1b0], R224 ;  /* 0x00006c00e8e07a25 */ /* 0x000fe200078e00e0 */
[----:B------:R-:W-:Y:S01]  /*13d0*/  SHF.R.S32.HI R11, RZ, 0x1f, R7 ;  /* 0x0000001fff0b7819 */ /* 0x000fe20000011407 */
[----:B------:R-:W-:Y:S01]  /*13e0*/  USHF.R.S32.HI UR14, URZ, 0x1f, UR24 ;  /* 0x0000001f3f0e7899 */ /* 0x000fe20008011418 */
[----:B------:R-:W-:Y:S01]  /*13f0*/  ISETP.GE.AND P0, PT, R16, UR21, PT ;  /* 0x0000001510007c0c */ /* 0x000fe2000bf06270 */
[----:B------:R-:W-:Y:S01]  /*1400*/  UIMAD UR4, UR25, UR24, URZ ;  /* 0x00000018190472a4 */ /* 0x000fe2000f8e023f */
[----:B------:R-:W-:Y:S01]  /*1410*/  LEA.HI R11, R11, R0, RZ, 0x2 ;  /* 0x000000000b0b7211 */ /* 0x000fe200078f10ff */
[----:B------:R-:W-:Y:S01]  /*1420*/  IMAD.MOV.U32 R226, RZ, RZ, R224 ;  /* 0x000000ffffe27224 */ /* 0x000fe200078e00e0 */
[----:B------:R-:W-:Y:S01]  /*1430*/  IADD3 R227, R225, R227, RZ ;  /* 0x000000e3e1e37210 */ /* 0x000fe20007ffe0ff */
[----:B------:R-:W-:Y:S01]  /*1440*/  IMAD R235, R235, c[0x0][0x1b8], RZ ;  /* 0x00006e00ebeb7a24 */ /* 0x000fe200078e02ff */
[----:B------:R-:W-:Y:S01]  /*1450*/  LOP3.LUT R11, R11, 0xfffffffc, RZ, 0xc0, !PT ;  /* 0xfffffffc0b0b7812 */ /* 0x000fe200078ec0ff */
[----:B------:R-:W-:Y:S01]  /*1460*/  UIMAD UR4, UR14, UR26, UR4 ;  /* 0x0000001a0e0472a4 */ /* 0x000fe2000f8e0204 */
[----:B------:R-:W-:Y:S01]  /*1470*/  MOV R21, UR24 ;  /* 0x0000001800157c02 */ /* 0x000fe20008000f00 */
[----:B------:R-:W-:-:S02]  /*1480*/  IMAD R235, R232, c[0x0][0x1bc], R235 ;  /* 0x00006f00e8eb7a24 */ /* 0x000fc400078e02eb */
[----:B------:R-:W-:Y:S02]  /*1490*/  IMAD.IADD R11, R0, 0x1, -R11 ;  /* 0x00000001000b7824 */ /* 0x000fe400078e0a0b */
[----:B------:R-:W-:-:S03]  /*14a0*/  IMAD.WIDE.U32 R20, R21, UR26, R226 ;  /* 0x0000001a15147c25 */ /* 0x000fc6000f8e00e2 */
[----:B------:R-:W-:Y:S01]  /*14b0*/  LOP3.LUT P1, RZ, R11, 0x2, RZ, 0xc0, !PT ;  /* 0x000000020bff7812 */ /* 0x000fe2000782c0ff */
[----:B------:R-:W-:Y:S01]  /*14c0*/  IMAD.MOV.U32 R3, RZ, RZ, 0x10 ;  /* 0x00000010ff037424 */ /* 0x000fe200078e00ff */
[----:B------:R-:W-:Y:S01]  /*14d0*/  IADD3 R23, R21, UR4, RZ ;  /* 0x0000000415177c10 */ /* 0x000fe2000fffe0ff */
[----:B------:R-:W-:-:S03]  /*14e0*/  IMAD.WIDE.U32 R232, R232, c[0x0][0x1b8], R14 ;  /* 0x00006e00e8e87a25 */ /* 0x000fc600078e000e */
[----:B------:R-:W-:Y:S01]  /*14f0*/  SEL R0, R3, 0xfffffff0, !P1 ;  /* 0xfffffff003007807 */ /* 0x000fe20004800000 */
        /* <DEDUP_REMOVED lines=13> */
.L_x_111:
[----:B------:R-:W-:Y:S05]  /*15d0*/  BSYNC B0 ;  /* 0x0000000000007941 */ /* 0x000fea0003800000 */
.L_x_110:
[----:B------:R-:W-:Y:S01]  /*15e0*/  ISETP.GE.AND P0, PT, R5, UR21, PT ;  /* 0x0000001505007c0c */ /* 0x000fe2000bf06270 */
[----:B------:R-:W-:Y:S01]  /*15f0*/  UMOV UR13, 0x5 ;  /* 0x00000005000d7882 */ /* 0x000fe20000000000 */
[----:B------:R-:W-:Y:S01]  /*1600*/  BSSY B0, `(.L_x_112) ;  /* 0x0000010000007945 */ /* 0x000fe20003800000 */
[----:B------:R-:W-:Y:S02]  /*1610*/  ULDC UR9, c[0x0][0x19c] ;  /* 0x0000670000097ab9 */ /* 0x000fe40000000800 */
[----:B------:R-:W-:Y:S02]  /*1620*/  USHF.L.U32 UR10, UR20, 0x5, URZ ;  /* 0x00000005140a7899 */ /* 0x000fe4000800063f */
[----:B------:R-:W-:-:S06]  /*1630*/  USHF.L.U64.HI UR9, UR20, UR13, UR9 ;  /* 0x0000000d14097299 */ /* 0x000fcc0008010209 */
[----:B------:R-:W-:Y:S05]  /*1640*/  @P0 BRA `(.L_x_113) ;  /* 0x000000b000000947 */ /* 0x000fea0003800000 */
[----:B------:R-:W-:-:S13]  /*1650*/  ISETP.GE.AND P0, PT, R228, c[0x0][0x220], PT ;  /* 0x00008800e4007a0c */ /* 0x000fda0003f06270 */
[----:B------:R1:W-:Y:S01]  /*1660*/  @P0 STS.128 [R191+0x2800], RZ ;  /* 0x002800ffbf000388 */ /* 0x0003e20000000c00 */
[----:B------:R-:W-:Y:S05]  /*1670*/  @P0 BRA `(.L_x_113) ;  /* 0x0000008000000947 */ /* 0x000fea0003800000 */
[----:B-1----:R-:W-:-:S04]  /*1680*/  IADD3 R15, P0, R20, UR10, RZ ;  /* 0x0000000a140f7c10 */ /* 0x002fc8000ff1e0ff */
[----:B------:R-:W-:Y:S02]  /*1690*/  IADD3.X R12, R23, UR9, RZ, P0, !PT ;  /* 0x00000009170c7c10 */ /* 0x000fe400087fe4ff */
[----:B------:R-:W-:-:S04]  /*16a0*/  LEA R14, P0, R15, c[0x0][0x168], 0x1 ;  /* 0x00005a000f0e7a11 */ /* 0x000fc800078008ff */
[----:B------:R-:W-:-:S05]  /*16b0*/  LEA.HI.X R15, R15, c[0x0][0x16c], R12, 0x1, P0 ;  /* 0x00005b000f0f7a11 */ /* 0x000fca00000f0c0c */
[----:B------:R-:W-:Y:S01]  /*16c0*/  @!PT LDS RZ, [RZ] ;  /* 0x00000000fffff984 */ /* 0x000fe20000000800 */
[----:B------:R-:W-:Y:S01]  /*16d0*/  @!PT LDS RZ, [RZ] ;  /* 0x00000000fffff984 */ /* 0x000fe20000000800 */
[----:B------:R-:W-:Y:S01]  /*16e0*/  @!PT LDS RZ, [RZ] ;  /* 0x00000000fffff984 */ /* 0x000fe20000000800 */
[----:B------:R1:W-:Y:S04]  /*16f0*/  LDGSTS.E.BYPASS.LTC128B.128 [R191+0x2800], [R14.64] ;  /* 0x028000000ebf7fae */ /* 0x0003e8000b901d52 */
.L_x_113:
[----:B------:R-:W-:Y:S05]  /*1700*/  BSYNC B0 ;  /* 0x0000000000007941 */ /* 0x000fea0003800000 */
.L_x_112:
[----:B------:R-:W-:Y:S01]  /*1710*/  ISETP.GE.AND P0, PT, R4, UR21, PT ;  /* 0x0000001504007c0c */ /* 0x000fe2000bf06270 */
[----:B------:R-:W-:-:S12]  /*1720*/  BSSY B0, `(.L_x_114) ;  /* 0x0000010000007945 */ /* 0x000fd80003800000 */
[----:B------:R-:W-:Y:S05]  /*1730*/  @P0 BRA `(.L_x_115) ;  /* 0x000000e000000947 */ /* 0x000fea0003800000 */
[----:B------:R-:W-:-:S13]  /*1740*/  ISETP.GE.AND P0, PT, R228, c[0x0][0x220], PT ;  /* 0x00008800e4007a0c */ /* 0x000fda0003f06270 */
[----:B------:R1:W-:Y:S01]  /*1750*/  @P0 STS.128 [R191+0x3000], RZ ;  /* 0x003000ffbf000388 */ /* 0x0003e20000000c00 */
[----:B------:R-:W-:Y:S05]  /*1760*/  @P0 BRA `(.L_x_115) ;  /* 0x000000b000000947 */ /* 0x000fea0003800000 */
[----:B-1----:R-:W-:Y:S02]  /*1770*/  IMAD.U32 R14, RZ, RZ, UR20 ;  /* 0x00000014ff0e7e24 */ /* 0x002fe4000f8e00ff */
[----:B------:R-:W-:Y:S02]  /*1780*/  IMAD.MOV.U32 R15, RZ, RZ, c[0x0][0x19c] ;  /* 0x00006700ff0f7624 */ /* 0x000fe400078e00ff */
[----:B------:R-:W-:Y:S01]  /*1790*/  IMAD.U32 R12, RZ, RZ, UR20 ;  /* 0x00000014ff0c7e24 */ /* 0x000fe2000f8e00ff */
        /* <DEDUP_REMOVED lines=8> */
.L_x_115:
[----:B------:R-:W-:Y:S05]  /*1820*/  BSYNC B0 ;  /* 0x0000000000007941 */ /* 0x000fea0003800000 */
.L_x_114:
[----:B------:R-:W-:Y:S01]  /*1830*/  ISETP.GE.AND P0, PT, R2, UR21, PT ;  /* 0x0000001502007c0c */ /* 0x000fe2000bf06270 */
[----:B------:R-:W-:-:S12]  /*1840*/  BSSY B0, `(.L_x_116) ;  /* 0x0000011000007945 */ /* 0x000fd80003800000 */
[----:B------:R-:W-:Y:S05]  /*1850*/  @P0 BRA `(.L_x_117) ;  /* 0x000000f000000947 */ /* 0x000fea0003800000 */
[----:B------:R-:W-:-:S13]  /*1860*/  ISETP.GE.AND P0, PT, R228, c[0x0][0x220], PT ;  /* 0x00008800e4007a0c */ /* 0x000fda0003f06270 */
[----:B------:R1:W-:Y:S01]  /*1870*/  @P0 STS.128 [R191+0x3800], RZ ;  /* 0x003800ffbf000388 */ /* 0x0003e20000000c00 */
[----:B------:R-:W-:Y:S05]  /*1880*/  @P0 BRA `(.L_x_117) ;  /* 0x000000c000000947 */ /* 0x000fea0003800000 */
[----:B------:R-:W-:Y:S01]  /*1890*/  IMAD.U32 R12, RZ, RZ, UR20 ;  /* 0x00000014ff0c7e24 */ /* 0x000fe2000f8e00ff */
[----:B------:R-:W-:Y:S01]  /*18a0*/  ULDC UR4, c[0x0][0x19c] ;  /* 0x0000670000047ab9 */ /* 0x000fe20000000800 */
[----:B------:R-:W-:Y:S01]  /*18b0*/  IMAD.MOV.U32 R22, RZ, RZ, R20 ;  /* 0x000000ffff167224 */ /* 0x000fe200078e0014 */
[----:B------:R-:W-:-:S03]  /*18c0*/  UIMAD UR4, UR4, 0x60, URZ ;  /* 0x00000060040478a4 */ /* 0x000fc6000f8e023f */
[----:B------:R-:W-:-:S05]  /*18d0*/  IMAD.WIDE.U32 R22, R12, 0x60, R22 ;  /* 0x000000600c167825 */ /* 0x000fca00078e0016 */
[----:B------:R-:W-:Y:S02]  /*18e0*/  IADD3 R12, R23, UR4, RZ ;  /* 0x00000004170c7c10 */ /* 0x000fe4000fffe0ff */
[----:B-1----:R-:W-:-:S04]  /*18f0*/  LEA R14, P0, R22, c[0x0][0x168], 0x1 ;  /* 0x00005a00160e7a11 */ /* 0x002fc800078008ff */
[----:B------:R-:W-:-:S05]  /*1900*/  LEA.HI.X R15, R22, c[0x0][0x16c], R12, 0x1, P0 ;  /* 0x00005b00160f7a11 */ /* 0x000fca00000f0c0c */
[----:B------:R-:W-:Y:S01]  /*1910*/  @!PT LDS RZ, [RZ] ;  /* 0x00000000fffff984 */ /* 0x000fe20000000800 */
[----:B------:R-:W-:Y:S01]  /*1920*/  @!PT LDS RZ, [RZ] ;  /* 0x00000000fffff984 */ /* 0x000fe20000000800 */
[----:B------:R-:W-:Y:S01]  /*1930*/  @!PT LDS RZ, [RZ] ;  /* 0x00000000fffff984 */ /* 0x000fe20000000800 */
[----:B------:R1:W-:Y:S04]  /*1940*/  LDGSTS.E.BYPASS.LTC128B.128 [R191+0x3800], [R14.64] ;  /* 0x038000000ebf7fae */ /* 0x0003e8000b901d52 */
.L_x_117:
[----:B------:R-:W-:Y:S05]  /*1950*/  BSYNC B0 ;  /* 0x0000000000007941 */ /* 0x000fea0003800000 */
.L_x_116:
[----:B------:R-:W-:Y:S01]  /*1960*/  ULDC.64 UR4, c[0x0][0x318] ;  /* 0x0000c60000047ab9 */ /* 0x000fe20000000a00 */
[----:B------:R-:W0:Y:S01]  /*1970*/  LDGDEPBAR ;  /* 0x00000000000079af */ /* 0x000e220000000000 */
[----:B------:R-:W-:-:S04]  /*1980*/  UISETP.NE.U32.AND UP1, UPT, URZ, UR4, UPT ;  /* 0x000000043f00728c */ /* 0x000fc8000bf25070 */
[----:B------:R-:W-:-:S03]  /*1990*/  UISETP.NE.AND.EX UP1, UPT, URZ, UR5, UPT, UP1 ;  /* 0x000000053f00728c */ /* 0x000fc6000bf25310 */
[----:B------:R-:W-:-:S03]  /*19a0*/  ULDC.64 UR4, c[0x0][0x320] ;  /* 0x0000c80000047ab9 */ /* 0x000fc60000000a00 */
[----:B------:R-:W-:-:S05]  /*19b0*/  PLOP3.LUT P0, PT, PT, PT, UP1, 0x80, 0x0 ;  /* 0x000000000000781c */ /* 0x000fca0003f0f018 */
[----:B------:R-:W-:Y:S02]  /*19c0*/  @UP1 USHF.R.S32.HI UR28, URZ, 0x1f, UR6 ;  /* 0x0000001f3f1c1899 */ /* 0x000fe40008011406 */
[----:B------:R-:W-:Y:S02]  /*19d0*/  @UP1 UMOV UR30, UR12 ;  /* 0x0000000c001e1c82 */ /* 0x000fe40008000000 */
[----:B------:R-:W-:Y:S02]  /*19e0*/  @UP1 UIMAD UR28, UR28, UR4, URZ ;  /* 0x000000041c1c12a4 */ /* 0x000fe4000f8e023f */
[----:B------:R-:W-:Y:S02]  /*19f0*/  @UP1 UMOV UR31, UR27 ;  /* 0x0000001b001f1c82 */ /* 0x000fe40008000000 */
[----:B------:R-:W-:Y:S01]  /*1a00*/  @UP1 UIMAD.WIDE.U32 UR30, UR6, UR4, UR30 ;  /* 0x00000004061e12a5 */ /* 0x000fe2000f8e001e */
[----:B------:R-:W-:Y:S01]  /*1a10*/  LOP3.LUT R21, R10, 0xfffffff8, RZ, 0xc0, !PT ;  /* 0xfffffff80a157812 */ /* 0x000fe200078ec0ff */
[----:B------:R-:W-:Y:S01]  /*1a20*/  @UP1 UIMAD UR5, UR6, UR5, UR28 ;  /* 0x00000005060512a4 */ /* 0x000fe2000f8e021c */
[----:B-1----:R-:W-:Y:S01]  /*1a30*/  SHF.R.S32.HI R14, RZ, 0x1f, R9 ;  /* 0x0000001fff0e7819 */ /* 0x002fe20000011409 */
[----:B------:R-:W-:Y:S01]  /*1a40*/  ULDC UR4, c[0x0][0x318] ;  /* 0x0000c60000047ab9 */ /* 0x000fe20000000800 */
[----:B------:R-:W-:-:S04]  /*1a50*/  DEPBAR.LE SB0, 0x0 ;  /* 0x000080000000791a */ /* 0x000fc80000000000 */
[----:B------:R-:W-:Y:S02]  /*1a60*/  @UP1 ULEA UR28, UP0, UR30, UR4, 0x2 ;  /* 0x000000041e1c1291 */ /* 0x000fe4000f80103f */
[----:B------:R-:W-:Y:S02]  /*1a70*/  @UP1 UIADD3 UR5, UR31, UR5, URZ ;  /* 0x000000051f051290 */ /* 0x000fe4000fffe03f */
[----:B------:R-:W-:Y:S02]  /*1a80*/  ULDC UR4, c[0x0][0x31c] ;  /* 0x0000c70000047ab9 */ /* 0x000fe40000000800 */
[----:B------:R-:W-:Y:S01]  /*1a90*/  @UP1 ULEA.HI.X UR29, UR30, UR4, UR5, 0x2, UP0 ;  /* 0x000000041e1d1291 */ /* 0x000fe200080f1405 */
[----:B------:R-:W-:-:S05]  /*1aa0*/  IMAD.U32 R22, RZ, RZ, UR28 ;  /* 0x0000001cff167e24 */ /* 0x000fca000f8e00ff */
[----:B------:R-:W-:-:S05]  /*1ab0*/  IMAD.U32 R23, RZ, RZ, UR29 ;  /* 0x0000001dff177e24 */ /* 0x000fca000f8e00ff */
[----:B------:R-:W5:Y:S01]  /*1ac0*/  @P0 LDG.E R15, [R22.64] ;  /* 0x00000012160f0981 */ /* 0x000f62000c1e1900 */
[----:B------:R-:W-:Y:S01]  /*1ad0*/  LOP3.LUT R10, R7, 0x7fffffe, RZ, 0xc0, !PT ;  /* 0x07fffffe070a7812 */ /* 0x000fe200078ec0ff */
[----:B------:R-:W-:Y:S01]  /*1ae0*/  IMAD.SHL.U32 R178, R13, 0x8, RZ ;  /* 0x000000080db27824 */ /* 0x000fe200078e00ff */
[----:B------:R-:W-:Y:S01]  /*1af0*/  SHF.R.S32.HI R17, RZ, 0x4, R8 ;  /* 0x00000004ff117819 */ /* 0x000fe20000011408 */
[----:B------:R-:W-:Y:S01]  /*1b00*/  IMAD.MOV.U32 R234, RZ, RZ, R232 ;  /* 0x000000ffffea7224 */ /* 0x000fe200078e00e8 */
[----:B------:R-:W-:Y:S01]  /*1b10*/  SHF.R.S32.HI R189, RZ, 0x1f, R6 ;  /* 0x0000001fffbd7819 */ /* 0x000fe20000011406 */
[----:B------:R-:W-:Y:S01]  /*1b20*/  IMAD.IADD R10, R9, 0x1, -R10 ;  /* 0x00000001090a7824 */ /* 0x000fe200078e0a0a */
[----:B------:R-:W-:Y:S01]  /*1b30*/  LEA.HI R9, R14, R9, RZ, 0x3 ;  /* 0x000000090e097211 */ /* 0x000fe200078f18ff */
[----:B------:R-:W-:Y:S01]  /*1b40*/  IMAD.U32 R181, RZ, RZ, UR23 ;  /* 0x00000017ffb57e24 */ /* 0x000fe2000f8e00ff */
[----:B------:R-:W5:Y:S01]  /*1b50*/  @P0 MUFU.RCP R14, c[0x0][0x238] ;  /* 0x00008e00000e0b08 */ /* 0x000f620000001000 */
[----:B------:R-:W-:Y:S01]  /*1b60*/  BAR.SYNC.DEFER_BLOCKING 0x0 ;  /* 0x0000000000007b1d */ /* 0x000fe20000010000 */
[----:B------:R-:W-:Y:S01]  /*1b70*/  ISETP.GE.AND P1, PT, R16, UR21, PT ;  /* 0x0000001510007c0c */ /* 0x000fe2000bf26270 */
[----:B------:R-:W-:Y:S01]  /*1b80*/  IMAD.IADD R16, R182, 0x1, -R21 ;  /* 0x00000001b6107824 */ /* 0x000fe200078e0a15 */
[----:B------:R-:W-:Y:S01]  /*1b90*/  LEA.HI R12, R8, R17, RZ, 0x1 ;  /* 0x00000011080c7211 */ /* 0x000fe200078f08ff */
[----:B------:R-:W-:Y:S01]  /*1ba0*/  IMAD.SHL.U32 R9, R9, 0x20, RZ ;  /* 0x0000002009097824 */ /* 0x000fe200078e00ff */
[----:B------:R-:W-:Y:S01]  /*1bb0*/  LEA.HI R189, R189, R6, RZ, 0x2 ;  /* 0x00000006bdbd7211 */ /* 0x000fe200078f10ff */
[----:B------:R-:W-:Y:S01]  /*1bc0*/  IMAD.SHL.U32 R182, R182, 0x2, RZ ;  /* 0x00000002b6b67824 */ /* 0x000fe200078e00ff */
[----:B------:R-:W-:Y:S01]  /*1bd0*/  LOP3.LUT R12, R12, 0xfffffffe, RZ, 0xc0, !PT ;  /* 0xfffffffe0c0c7812 */ /* 0x000fe200078ec0ff */
[----:B------:R-:W-:Y:S01]  /*1be0*/  BSSY B0, `(.L_x_118) ;  /* 0x0000040000007945 */ /* 0x000fe20003800000 */
[----:B------:R-:W-:-:S02]  /*1bf0*/  LOP3.LUT R189, R189, 0xfffffffc, RZ, 0xc0, !PT ;  /* 0xfffffffcbdbd7812 */ /* 0x000fc400078ec0ff */
[----:B------:R-:W-:Y:S01]  /*1c00*/  LEA.HI R8, R16, R16, RZ, 0x1 ;  /* 0x0000001010087211 */ /* 0x000fe200078f08ff */
[----:B------:R-:W-:Y:S01]  /*1c10*/  IMAD.IADD R12, R17, 0x1, -R12 ;  /* 0x00000001110c7824 */ /* 0x000fe200078e0a0c */
[----:B------:R-:W-:Y:S01]  /*1c20*/  LOP3.LUT R9, R9, 0xffffff00, RZ, 0xc0, !PT ;  /* 0xffffff0009097812 */ /* 0x000fe200078ec0ff */
[----:B------:R-:W-:Y:S01]  /*1c30*/  IMAD.IADD R189, R6, 0x1, -R189 ;  /* 0x0000000106bd7824 */ /* 0x000fe200078e0abd */
[----:B------:R-:W-:Y:S01]  /*1c40*/  LOP3.LUT R7, R8, 0x7fffffe, RZ, 0xc0, !PT ;  /* 0x07fffffe08077812 */ /* 0x000fe200078ec0ff */
[----:B------:R-:W-:Y:S01]  /*1c50*/  IMAD.SHL.U32 R179, R12, 0x8, RZ ;  /* 0x000000080cb37824 */ /* 0x000fe200078e00ff */
[C---:B------:R-:W-:Y:S01]  /*1c60*/  LEA R17, R6.reuse, UR7, 0x4 ;  /* 0x0000000706117c11 */ /* 0x040fe2000f8e20ff */
[--C-:B------:R-:W-:Y:S01]  /*1c70*/  IMAD R6, R6, 0x200, R9.reuse ;  /* 0x0000020006067824 */ /* 0x100fe200078e0209 */
[----:B------:R-:W-:Y:S01]  /*1c80*/  SHF.R.S32.HI R8, RZ, 0x1, R8 ;  /* 0x00000001ff087819 */ /* 0x000fe20000011408 */
[----:B------:R-:W-:Y:S01]  /*1c90*/  IMAD R180, R10, 0x20, R9 ;  /* 0x000000200ab47824 */ /* 0x000fe200078e0209 */
[----:B------:R-:W-:Y:S01]  /*1ca0*/  SHF.R.S32.HI R190, RZ, 0x1f, R19 ;  /* 0x0000001fffbe7819 */ /* 0x000fe20000011413 */
[----:B------:R-:W-:Y:S01]  /*1cb0*/  IMAD.SHL.U32 R9, R11, 0x40, RZ ;  /* 0x000000400b097824 */ /* 0x000fe200078e00ff */
[----:B------:R-:W-:Y:S01]  /*1cc0*/  ULDC.64 UR6, c[0x0][0x1a0] ;  /* 0x0000680000067ab9 */ /* 0x000fe20000000a00 */
[----:B------:R1:W-:Y:S01]  /*1cd0*/  @P1 STS [R191+0x4000], RZ ;  /* 0x004000ffbf001388 */ /* 0x0003e20000000800 */
[----:B------:R-:W-:Y:S01]  /*1ce0*/  IMAD.SHL.U32 R11, R8, 0x40, RZ ;  /* 0x00000040080b7824 */ /* 0x000fe200078e00ff */
[----:B------:R-:W-:Y:S01]  /*1cf0*/  USHF.L.U64.HI UR11, UR6, UR11, UR7 ;  /* 0x0000000b060b7299 */ /* 0x000fe20008010207 */
[----:B------:R-:W-:Y:S01]  /*1d00*/  LEA.HI R190, R190, R19, RZ, 0x2 ;  /* 0x00000013bebe7211 */ /* 0x000fe200078f10ff */
[----:B------:R1:W-:Y:S01]  /*1d10*/  @P1 STS [R191+0x4004], RZ ;  /* 0x004004ffbf001388 */ /* 0x0003e20000000800 */
[----:B------:R-:W-:Y:S01]  /*1d20*/  USHF.L.U32 UR12, UR6, 0x7, URZ ;  /* 0x00000007060c7899 */ /* 0x000fe2000800063f */
[----:B------:R-:W-:Y:S01]  /*1d30*/  LOP3.LUT R11, R11, 0xc0, RZ, 0xc0, !PT ;  /* 0x000000c00b0b7812 */ /* 0x000fe200078ec0ff */
[----:B------:R-:W-:Y:S01]  /*1d40*/  UIMAD UR4, UR11, UR24, URZ ;  /* 0x000000180b0472a4 */ /* 0x000fe2000f8e023f */
[----:B------:R1:W-:Y:S01]  /*1d50*/  @P1 STS.64 [R191+0x4008], RZ ;  /* 0x004008ffbf001388 */ /* 0x0003e20000000a00 */
[----:B------:R-:W-:Y:S01]  /*1d60*/  SHF.R.S32.HI R190, RZ, 0x2, R190 ;  /* 0x00000002ffbe7819 */ /* 0x000fe200000114be */
[----:B------:R-:W-:Y:S01]  /*1d70*/  IMAD.IADD R7, R16, 0x1, -R7 ;  /* 0x0000000110077824 */ /* 0x000fe200078e0a07 */
[----:B------:R-:W-:Y:S01]  /*1d80*/  LOP3.LUT R178, R11, 0x8, R178, 0xf8, !PT ;  /* 0x000000080bb27812 */ /* 0x000fe200078ef8b2 */
[----:B------:R-:W-:Y:S01]  /*1d90*/  UIMAD UR14, UR14, UR12, UR4 ;  /* 0x0000000c0e0e72a4 */ /* 0x000fe2000f8e0204 */
[----:B------:R-:W-:Y:S01]  /*1da0*/  SHF.R.U32.HI R11, RZ, 0x3, R11 ;  /* 0x00000003ff0b7819 */ /* 0x000fe2000001160b */
[----:B------:R-:W-:Y:S01]  /*1db0*/  IMAD R6, R10, 0x20, R6 ;  /* 0x000000200a067824 */ /* 0x000fe200078e0206 */
[----:B------:R-:W-:Y:S01]  /*1dc0*/  IADD3 R16, R17, 0x1, R190 ;  /* 0x0000000111107810 */ /* 0x000fe20007ffe0be */
[----:B------:R-:W-:Y:S01]  /*1dd0*/  IMAD R7, R12, 0x8, R7 ;  /* 0x000000080c077824 */ /* 0x000fe200078e0207 */
[----:B------:R-:W-:Y:S01]  /*1de0*/  LOP3.LUT R178, R178, R11, RZ, 0x3c, !PT ;  /* 0x0000000bb2b27212 */ /* 0x000fe200078e3cff */
[----:B------:R-:W-:Y:S01]  /*1df0*/  UMOV UR4, URZ ;  /* 0x0000003f00047c82 */ /* 0x000fe20008000000 */
[----:B------:R-:W-:-:S02]  /*1e00*/  IADD3 R181, R181, -UR17, R16 ;  /* 0x80000011b5b57c10 */ /* 0x000fc4000fffe010 */
[----:B------:R-:W-:Y:S01]  /*1e10*/  LOP3.LUT R182, R182, 0x6, RZ, 0xc0, !PT ;  /* 0x00000006b6b67812 */ /* 0x000fe200078ec0ff */
[----:B------:R-:W-:Y:S01]  /*1e20*/  IMAD.U32 R178, R7, 0x20, R178 ;  /* 0x0000002007b27824 */ /* 0x000fe200078e00b2 */
[----:B------:R-:W-:Y:S01]  /*1e30*/  IADD3 R181, R181, c[0x0][0x2e8], RZ ;  /* 0x0000ba00b5b57a10 */ /* 0x000fe20007ffe0ff */
[----:B-----5:R-:W-:-:S04]  /*1e40*/  @P0 FMUL.FTZ R14, R15, R14 ;  /* 0x0000000e0f0e0220 */ /* 0x020fc80000410000 */
[----:B------:R-:W5:Y:S01]  /*1e50*/  @P0 R2UR UR5, R14 ;  /* 0x000000000e0503c2 */ /* 0x000f6200000e0000 */
[----:B------:R-:W-:Y:S02]  /*1e60*/  LOP3.LUT P0, RZ, R8, 0x2, RZ, 0xc0, !PT ;  /* 0x0000000208ff7812 */ /* 0x000fe4000780c0ff */
[----:B------:R-:W-:Y:S01]  /*1e70*/  LOP3.LUT R8, R9, 0xc0, RZ, 0xc0, !PT ;  /* 0x000000c009087812 */ /* 0x000fe200078ec0ff */
[----:B------:R-:W-:Y:S01]  /*1e80*/  IMAD.U32 R9, RZ, RZ, UR24 ;  /* 0x00000018ff097e24 */ /* 0x000fe2000f8e00ff */
[----:B------:R-:W-:Y:S02]  /*1e90*/  SEL R3, R3, 0xfffffff0, !P0 ;  /* 0xfffffff003037807 */ /* 0x000fe40004000000 */
[----:B------:R-:W-:Y:S02]  /*1ea0*/  LOP3.LUT R179, R8, 0x8, R179, 0xf8, !PT ;  /* 0x0000000808b37812 */ /* 0x000fe400078ef8b3 */
[----:B------:R-:W-:-:S04]  /*1eb0*/  SHF.R.U32.HI R8, RZ, 0x3, R8 ;  /* 0x00000003ff087819 */ /* 0x000fc80000011608 */
[----:B------:R-:W-:Y:S01]  /*1ec0*/  LOP3.LUT R179, R179, R8, RZ, 0x3c, !PT ;  /* 0x00000008b3b37212 */ /* 0x000fe200078e3cff */
[----:B------:R-:W-:-:S04]  /*1ed0*/  IMAD.WIDE.U32 R8, R9, UR12, R234 ;  /* 0x0000000c09087c25 */ /* 0x000fc8000f8e00ea */
[----:B------:R-:W-:Y:S01]  /*1ee0*/  IMAD.IADD R180, R179, 0x1, R180 ;  /* 0x00000001b3b47824 */ /* 0x000fe200078e02b4 */
[----:B------:R-:W-:Y:S01]  /*1ef0*/  IADD3 R11, R9, UR14, RZ ;  /* 0x0000000e090b7c10 */ /* 0x000fe2000fffe0ff */
[----:B------:R-:W-:Y:S01]  /*1f00*/  IMAD.IADD R179, R179, 0x1, R6 ;  /* 0x00000001b3b37824 */ /* 0x000fe200078e0206 */
[----:B-----5:R-:W-:Y:S01]  /*1f10*/  @UP1 UMOV UR4, UR5 ;  /* 0x0000000500041c82 */ /* 0x020fe20008000000 */
[----:B------:R-:W-:Y:S05]  /*1f20*/  @P1 BRA `(.L_x_119) ;  /* 0x000000b000001947 */ /* 0x000fea0003800000 */
[----:B-1----:R-:W-:-:S13]  /*1f30*/  ISETP.GE.AND P0, PT, R228, c[0x0][0x220], PT ;  /* 0x00008800e4007a0c */ /* 0x002fda0003f06270 */
        /* <DEDUP_REMOVED lines=10> */
.L_x_119:
[----:B-1----:R-:W-:Y:S05]  /*1fe0*/  BSYNC B0 ;  /* 0x0000000000007941 */ /* 0x002fea0003800000 */
.L_x_118:
[----:B------:R-:W-:Y:S01]  /*1ff0*/  ISETP.GE.AND P0, PT, R5, UR21, PT ;  /* 0x0000001505007c0c */ /* 0x000fe2000bf06270 */
[----:B------:R-:W-:Y:S01]  /*2000*/  ULDC UR5, c[0x0][0x1a4] ;  /* 0x0000690000057ab9 */ /* 0x000fe20000000800 */
[----:B------:R-:W-:Y:S01]  /*2010*/  BSSY B0, `(.L_x_120) ;  /* 0x0000010000007945 */ /* 0x000fe20003800000 */
[----:B------:R-:W-:Y:S02]  /*2020*/  USHF.L.U32 UR14, UR6, 0x5, URZ ;  /* 0x00000005060e7899 */ /* 0x000fe4000800063f */
[----:B------:R-:W-:-:S08]  /*2030*/  USHF.L.U64.HI UR13, UR6, UR13, UR5 ;  /* 0x0000000d060d7299 */ /* 0x000fd00008010205 */
[----:B------:R1:W-:Y:S01]  /*2040*/  @P0 STS.128 [R191+0x4800], RZ ;  /* 0x004800ffbf000388 */ /* 0x0003e20000000c00 */
[----:B------:R-:W-:Y:S05]  /*2050*/  @P0 BRA `(.L_x_121) ;  /* 0x000000b000000947 */ /* 0x000fea0003800000 */
[----:B------:R-:W-:-:S13]  /*2060*/  ISETP.GE.AND P0, PT, R228, c[0x0][0x220], PT ;  /* 0x00008800e4007a0c */ /* 0x000fda0003f06270 */
[----:B------:R1:W-:Y:S01]  /*2070*/  @P0 STS.128 [R191+0x4800], RZ ;  /* 0x004800ffbf000388 */ /* 0x0003e20000000c00 */
[----:B------:R-:W-:Y:S05]  /*2080*/  @P0 BRA `(.L_x_121) ;  /* 0x0000008000000947 */ /* 0x000fea0003800000 */
[----:B------:R-:W-:-:S04]  /*2090*/  IADD3 R6, P0, R8, UR14, RZ ;  /* 0x0000000e08067c10 */ /* 0x000fc8000ff1e0ff */
[----:B------:R-:W-:Y:S02]  /*20a0*/  IADD3.X R5, R11, UR13, RZ, P0, !PT ;  /* 0x0000000d0b057c10 */ /* 0x000fe400087fe4ff */
[----:B------:R-:W-:-:S04]  /*20b0*/  LEA R12, P0, R6, c[0x0][0x170], 0x1 ;  /* 0x00005c00060c7a11 */ /* 0x000fc800078008ff */
[----:B------:R-:W-:-:S05]  /*20c0*/  LEA.HI.X R13, R6, c[0x0][0x174], R5, 0x1, P0 ;  /* 0x00005d00060d7a11 */ /* 0x000fca00000f0c05 */
[----:B------:R-:W-:Y:S01]  /*20d0*/  @!PT LDS RZ, [RZ] ;  /* 0x00000000fffff984 */ /* 0x000fe20000000800 */
[----:B------:R-:W-:Y:S01]  /*20e0*/  @!PT LDS RZ, [RZ] ;  /* 0x00000000fffff984 */ /* 0x000fe20000000800 */
[----:B------:R-:W-:Y:S01]  /*20f0*/  @!PT LDS RZ, [RZ] ;  /* 0x00000000fffff984 */ /* 0x000fe20000000800 */
[----:B------:R1:W-:Y:S04]  /*2100*/  LDGSTS.E.BYPASS.LTC128B.128 [R191+0x4800], [R12.64] ;  /* 0x048000000cbf7fae */ /* 0x0003e8000b901d52 */
.L_x_121:
[----:B------:R-:W-:Y:S05]  /*2110*/  BSYNC B0 ;  /* 0x0000000000007941 */ /* 0x000fea0003800000 */
.L_x_120:
[----:B------:R-:W-:Y:S01]  /*2120*/  ISETP.GE.AND P0, PT, R4, UR21, PT ;  /* 0x0000001504007c0c */ /* 0x000fe2000bf06270 */
[----:B------:R-:W-:-:S12]  /*2130*/  BSSY B0, `(.L_x_122) ;  /* 0x0000011000007945 */ /* 0x000fd80003800000 */
[----:B------:R1:W-:Y:S01]  /*2140*/  @P0 STS.128 [R191+0x5000], RZ ;  /* 0x005000ffbf000388 */ /* 0x0003e20000000c00 */
[----:B------:R-:W-:Y:S05]  /*2150*/  @P0 BRA `(.L_x_123) ;  /* 0x000000e000000947 */ /* 0x000fea0003800000 */
[----:B------:R-:W-:-:S13]  /*2160*/  ISETP.GE.AND P0, PT, R228, c[0x0][0x220], PT ;  /* 0x00008800e4007a0c */ /* 0x000fda0003f06270 */
[----:B------:R1:W-:Y:S01]  /*2170*/  @P0 STS.128 [R191+0x5000], RZ ;  /* 0x005000ffbf000388 */ /* 0x0003e20000000c00 */
[----:B------:R-:W-:Y:S05]  /*2180*/  @P0 BRA `(.L_x_123) ;  /* 0x000000b000000947 */ /* 0x000fea0003800000 */
[----:B------:R-:W-:Y:S02]  /*2190*/  IMAD.U32 R5, RZ, RZ, UR6 ;  /* 0x00000006ff057e24 */ /* 0x000fe4000f8e00ff */
        /* <DEDUP_REMOVED lines=10> */
.L_x_123:
[----:B------:R-:W-:Y:S05]  /*2240*/  BSYNC B0 ;  /* 0x0000000000007941 */ /* 0x000fea0003800000 */
.L_x_122:
[----:B------:R-:W-:Y:S01]  /*2250*/  ISETP.GE.AND P0, PT, R2, UR21, PT ;  /* 0x0000001502007c0c */ /* 0x000fe2000bf06270 */
[----:B------:R-:W-:-:S12]  /*2260*/  BSSY B0, `(.L_x_124) ;  /* 0x0000012000007945 */ /* 0x000fd80003800000 */
[----:B------:R1:W-:Y:S01]  /*2270*/  @P0 STS.128 [R191+0x5800], RZ ;  /* 0x005800ffbf000388 */ /* 0x0003e20000000c00 */
        /* <DEDUP_REMOVED lines=16> */
.L_x_125:
[----:B------:R-:W-:Y:S05]  /*2380*/  BSYNC B0 ;  /* 0x0000000000007941 */ /* 0x000fea0003800000 */
.L_x_124:
[----:B------:R-:W-:Y:S01]  /*2390*/  IMAD.SHL.U32 R179, R179, 0x2, RZ ;  /* 0x00000002b3b37824 */ /* 0x000fe200078e00ff */
[----:B------:R-:W0:Y:S01]  /*23a0*/  LDGDEPBAR ;  /* 0x00000000000079af */ /* 0x000e220000000000 */
[----:B------:R-:W-:Y:S01]  /*23b0*/  IMAD.SHL.U32 R178, R178, 0x2, RZ ;  /* 0x00000002b2b27824 */ /* 0x000fe200078e00ff */
[----:B------:R-:W-:Y:S01]  /*23c0*/  UISETP.GE.AND UP0, UPT, UR22, 0x2, UPT ;  /* 0x000000021600788c */ /* 0x000fe2000bf06270 */
[----:B------:R-:W-:Y:S01]  /*23d0*/  IMAD R177, R0, 0x2, R179 ;  /* 0x0000000200b17824 */ /* 0x000fe200078e02b3 */
[----:B------:R-:W-:Y:S01]  /*23e0*/  LDSM.16.M88.4 R64, [R179] ;  /* 0x00000000b340783b */ /* 0x000fe20000000200 */
[----:B------:R-:W-:Y:S02]  /*23f0*/  IMAD R2, R3, 0x2, R178 ;  /* 0x0000000203027824 */ /* 0x000fe400078e02b2 */
[----:B------:R-:W-:Y:S01]  /*2400*/  IMAD.U32 R183, RZ, RZ, UR24 ;  /* 0x00000018ffb77e24 */ /* 0x000fe2000f8e00ff */
[----:B------:R-:W5:Y:S03]  /*2410*/  LDSM.16.M88.4 R132, [R178+0x2000] ;  /* 0x00200000b284783b */ /* 0x000f660000000200 */
[----:B------:R-:W-:Y:S01]  /*2420*/  IMAD R183, R183, 0x80, R182 ;  /* 0x00000080b7b77824 */ /* 0x000fe200078e02b6 */
[----:B------:R-:W1:Y:S04]  /*2430*/  LDSM.16.M88.4 R76, [R179+0x1000] ;  /* 0x00100000b34c783b */ /* 0x000e680000000200 */
[----:B------:R-:W2:Y:S04]  /*2440*/  LDSM.16.M88.4 R124, [R178+0x2400] ;  /* 0x00240000b27c783b */ /* 0x000ea80000000200 */
[----:B------:R-:W3:Y:S04]  /*2450*/  LDSM.16.M88.4 R116, [R178+0x2800] ;  /* 0x00280000b274783b */ /* 0x000ee80000000200 */
[----:B------:R-:W4:Y:S04]  /*2460*/  LDSM.16.M88.4 R108, [R178+0x2c00] ;  /* 0x002c0000b26c783b */ /* 0x000f280000000200 */
[----:B------:R-:W2:Y:S04]  /*2470*/  LDSM.16.M88.4 R100, [R178+0x3000] ;  /* 0x00300000b264783b */ /* 0x000ea80000000200 */
[----:B------:R-:W2:Y:S04]  /*2480*/  LDSM.16.M88.4 R92, [R178+0x3400] ;  /* 0x00340000b25c783b */ /* 0x000ea80000000200 */
[----:B------:R-:W2:Y:S04]  /*2490*/  LDSM.16.M88.4 R84, [R178+0x3800] ;  /* 0x00380000b254783b */ /* 0x000ea80000000200 */
[----:B------:R-:W2:Y:S04]  /*24a0*/  LDSM.16.M88.4 R172, [R178+0x3c00] ;  /* 0x003c0000b2ac783b */ /* 0x000ea80000000200 */
[----:B------:R-:W-:Y:S04]  /*24b0*/  LDSM.16.M88.4 R164, [R2+0x2000] ;  /* 0x0020000002a4783b */ /* 0x000fe80000000200 */
[----:B------:R-:W3:Y:S01]  /*24c0*/  LDSM.16.M88.4 R168, [R177+0x1000] ;  /* 0x00100000b1a8783b */ /* 0x000ee20000000200 */
[-C--:B-----5:R-:W-:Y:S03]  /*24d0*/  HMMA.16816.F32.BF16 R136, R64, R132.reuse, RZ ;  /* 0x000000844088723c */ /* 0x0a0fe600000418ff */
[----:B------:R-:W5:Y:S04]  /*24e0*/  LDSM.16.M88.4 R68, [R177] ;  /* 0x00000000b144783b */ /* 0x000f680000000200 */
[----:B------:R-:W4:Y:S01]  /*24f0*/  LDSM.16.M88.4 R72, [R2+0x3c00] ;  /* 0x003c00000248783b */ /* 0x000f220000000200 */
[C---:B-1----:R-:W-:Y:S03]  /*2500*/  HMMA.16816.F32.BF16 R60, R76.reuse, R132, RZ ;  /* 0x000000844c3c723c */ /* 0x042fe600000418ff */
[----:B------:R-:W1:Y:S04]  /*2510*/  LDSM.16.M88.4 R160, [R2+0x2400] ;  /* 0x0024000002a0783b */ /* 0x000e680000000200 */
[----:B------:R-:W1:Y:S01]  /*2520*/  LDSM.16.M88.4 R156, [R2+0x2800] ;  /* 0x00280000029c783b */ /* 0x000e620000000200 */
[-C--:B------:R-:W-:Y:S03]  /*2530*/  HMMA.16816.F32.BF16 R56, R76, R134.reuse, RZ ;  /* 0x000000864c38723c */ /* 0x080fe600000418ff */
[----:B------:R-:W1:Y:S04]  /*2540*/  LDSM.16.M88.4 R152, [R2+0x2c00] ;  /* 0x002c00000298783b */ /* 0x000e680000000200 */
[----:B------:R-:W1:Y:S01]  /*2550*/  LDSM.16.M88.4 R148, [R2+0x3000] ;  /* 0x003000000294783b */ /* 0x000e620000000200 */
[----:B------:R-:W-:Y:S03]  /*2560*/  HMMA.16816.F32.BF16 R132, R64, R134, RZ ;  /* 0x000000864084723c */ /* 0x000fe600000418ff */
[----:B------:R-:W1:Y:S04]  /*2570*/  LDSM.16.M88.4 R144, [R2+0x3400] ;  /* 0x003400000290783b */ /* 0x000e680000000200 */
[----:B------:R5:W1:Y:S01]  /*2580*/  LDSM.16.M88.4 R140, [R2+0x3800] ;  /* 0x00380000028c783b */ /* 0x000a620000000200 */
[----:B--2---:R-:W-:Y:S01]  /*2590*/  HMMA.16816.F32.BF16 R52, R76, R124, RZ ;  /* 0x0000007c4c34723c */ /* 0x004fe200000418ff */
[----:B------:R-:W-:-:S07]  /*25a0*/  DEPBAR.LE SB0, 0x0 ;  /* 0x000080000000791a */ /* 0x000fce0000000000 */
[C---:B---3--:R-:W-:Y:S08]  /*25b0*/  HMMA.16816.F32.BF16 R44, R76.reuse, R116, RZ ;  /* 0x000000744c2c723c */ /* 0x048ff000000418ff */
[----:B----4-:R-:W-:Y:S01]  /*25c0*/  HMMA.16816.F32.BF16 R36, R76, R108, RZ ;  /* 0x0000006c4c24723c */ /* 0x010fe200000418ff */
[----:B-----5:R-:W-:-:S07]  /*25d0*/  IADD3 R2, R178, 0x2000, RZ ;  /* 0x00002000b2027810 */ /* 0x020fce0007ffe0ff */
[----:B------:R-:W-:Y:S01]  /*25e0*/  HMMA.16816.F32.BF16 R28, R76, R100, RZ ;  /* 0x000000644c1c723c */ /* 0x000fe200000418ff */
[----:B------:R-:W-:Y:S01]  /*25f0*/  IMAD R176, R3, 0x2, R2 ;  /* 0x0000000203b07824 */ /* 0x000fe200078e0202 */
[C---:B------:R-:W-:Y:S02]  /*2600*/  IADD3 R2, R181.reuse, 0x8, RZ ;  /* 0x00000008b5027810 */ /* 0x040fe40007ffe0ff */
[----:B------:R-:W-:-:S04]  /*2610*/  IMNMX R3, R181, UR23, PT ;  /* 0x00000017b5037c17 */ /* 0x000fc8000b800200 */
[----:B------:R-:W-:Y:S01]  /*2620*/  HMMA.16816.F32.BF16 R20, R76, R92, RZ ;  /* 0x0000005c4c14723c */ /* 0x000fe200000418ff */
[----:B------:R-:W-:-:S07]  /*2630*/  IMNMX R2, R2, UR23, PT ;  /* 0x0000001702027c17 */ /* 0x000fce000b800200 */
        /* <DEDUP_REMOVED lines=12> */
[----:B------:R-:W-:Y:S08]  /*2700*/  HMMA.16816.F32.BF16 R88, R64, R84, RZ ;  /* 0x000000544058723c */ /* 0x000ff000000418ff */
        /* <DEDUP_REMOVED lines=8> */
[-C--:B------:R-:W-:Y:S08]  /*2790*/  HMMA.16816.F32.BF16 R64, R64, R174.reuse, RZ ;  /* 0x000000ae4040723c */ /* 0x080ff000000418ff */
[----:B------:R-:W-:Y:S08]  /*27a0*/  HMMA.16816.F32.BF16 R76, R76, R174, RZ ;  /* 0x000000ae4c4c723c */ /* 0x000ff000000418ff */
[-C--:B------:R-:W-:Y:S08]  /*27b0*/  HMMA.16816.F32.BF16 R60, R168, R164.reuse, R60 ;  /* 0x000000a4a83c723c */ /* 0x080ff0000004183c */
[C---:B------:R-:W-:Y:S08]  /*27c0*/  HMMA.16816.F32.BF16 R136, R68.reuse, R164, R136 ;  /* 0x000000a44488723c */ /* 0x040ff00000041888 */
[----:B------:R-:W-:Y:S08]  /*27d0*/  HMMA.16816.F32.BF16 R132, R68, R166, R132 ;  /* 0x000000a64484723c */ /* 0x000ff00000041884 */
[-C--:B------:R-:W-:Y:S08]  /*27e0*/  HMMA.16816.F32.BF16 R4, R168, R72.reuse, R4 ;  /* 0x00000048a804723c */ /* 0x080ff00000041804 */
[C---:B------:R-:W-:Y:S07]  /*27f0*/  HMMA.16816.F32.BF16 R80, R68.reuse, R72, R80 ;  /* 0x000000484450723c */ /* 0x040fee0000041850 */
[----:B------:R-:W-:Y:S01]  /*2800*/  IADD3 R72, R183, 0x1, RZ ;  /* 0x00000001b7487810 */ /* 0x000fe20007ffe0ff */
[----:B-1----:R-:W-:Y:S03]  /*2810*/  HMMA.16816.F32.BF16 R128, R68, R160, R128 ;  /* 0x000000a04480723c */ /* 0x002fe60000041880 */
[----:B------:R-:W-:-:S02]  /*2820*/  ISETP.GE.AND P3, PT, R72, R3, PT ;  /* 0x000000034800720c */ /* 0x000fc40003f66270 */
[----:B------:R-:W-:-:S03]  /*2830*/  ISETP.GE.AND P1, PT, R72, R2, PT ;  /* 0x000000024800720c */ /* 0x000fc60003f26270 */
[C---:B------:R-:W-:Y:S08]  /*2840*/  HMMA.16816.F32.BF16 R120, R68.reuse, R156, R120 ;  /* 0x0000009c4478723c */ /* 0x040ff00000041878 */
        /* <DEDUP_REMOVED lines=10> */
[----:B------:R-:W-:Y:S07]  /*28f0*/  HMMA.16816.F32.BF16 R64, R68, R74, R64 ;  /* 0x0000004a4440723c */ /* 0x000fee0000041840 */
[C---:B------:R-:W-:Y:S01]  /*2900*/  IADD3 R70, R183.reuse, 0x8, RZ ;  /* 0x00000008b7467810 */ /* 0x040fe20007ffe0ff */
[----:B------:R-:W-:Y:S01]  /*2910*/  HMMA.16816.F32.BF16 R8, R168, R142, R8 ;  /* 0x0000008ea808723c */ /* 0x000fe20000041808 */
[----:B------:R-:W1:Y:S01]  /*2920*/  I2F R142, R72 ;  /* 0x00000048008e7306 */ /* 0x000e620000201400 */
[----:B------:R-:W-:-:S02]  /*2930*/  IADD3 R71, R183, 0x9, RZ ;  /* 0x00000009b7477810 */ /* 0x000fc40007ffe0ff */
[C---:B------:R-:W-:Y:S02]  /*2940*/  ISETP.GE.AND P2, PT, R70.reuse, R3, PT ;  /* 0x000000034600720c */ /* 0x040fe40003f46270 */
[----:B------:R-:W-:Y:S02]  /*2950*/  ISETP.GE.AND P6, PT, R70, R2, PT ;  /* 0x000000024600720c */ /* 0x000fe40003fc6270 */
[C---:B------:R-:W-:Y:S01]  /*2960*/  HMMA.16816.F32.BF16 R12, R168.reuse, R140, R12 ;  /* 0x0000008ca80c723c */ /* 0x040fe2000004180c */
[----:B------:R-:W2:Y:S06]  /*2970*/  I2F R69, R70 ;  /* 0x0000004600457306 */ /* 0x000eac0000201400 */
[C---:B------:R-:W-:Y:S01]  /*2980*/  IADD3 R141, R181.reuse, 0x40, RZ ;  /* 0x00000040b58d7810 */ /* 0x040fe20007ffe0ff */
[C---:B------:R-:W-:Y:S01]  /*2990*/  HMMA.16816.F32.BF16 R56, R168.reuse, R166, R56 ;  /* 0x000000a6a838723c */ /* 0x040fe20000041838 */
[----:B------:R-:W-:Y:S01]  /*29a0*/  IADD3 R140, R181, 0x48, RZ ;  /* 0x00000048b58c7810 */ /* 0x000fe20007ffe0ff */
[C---:B-1----:R-:W-:Y:S01]  /*29b0*/  FFMA.FTZ R68, R142.reuse, UR4, R137 ;  /* 0x000000048e447c23 */ /* 0x042fe20008010089 */
[----:B------:R-:W-:Y:S01]  /*29c0*/  IMNMX R141, R141, UR23, PT ;  /* 0x000000178d8d7c17 */ /* 0x000fe2000b800200 */
[----:B------:R-:W-:Y:S01]  /*29d0*/  FFMA.FTZ R61, R142, UR4, R61 ;  /* 0x000000048e3d7c23 */ /* 0x000fe2000801003d */
[----:B------:R-:W-:Y:S01]  /*29e0*/  IMNMX R140, R140, UR23, PT ;  /* 0x000000178c8c7c17 */ /* 0x000fe2000b800200 */
[----:B------:R-:W-:Y:S01]  /*29f0*/  FFMA.FTZ R63, R142, UR4, R63 ;  /* 0x000000048e3f7c23 */ /* 0x000fe2000801003f */
[C---:B------:R-:W-:Y:S01]  /*2a00*/  ISETP.GE.AND P0, PT, R72.reuse, R141, PT ;  /* 0x0000008d4800720c */ /* 0x040fe20003f06270 */
[----:B------:R-:W-:Y:S01]  /*2a10*/  HMMA.16816.F32.BF16 R76, R168, R74, R76 ;  /* 0x0000004aa84c723c */ /* 0x000fe2000004184c */
[C---:B--2---:R-:W-:Y:S01]  /*2a20*/  FFMA.FTZ R132, R69.reuse, UR4, R132 ;  /* 0x0000000445847c23 */ /* 0x044fe20008010084 */
[----:B------:R-:W-:Y:S01]  /*2a30*/  ISETP.GE.AND P4, PT, R72, R140, PT ;  /* 0x0000008c4800720c */ /* 0x000fe20003f86270 */
[----:B------:R-:W-:Y:S01]  /*2a40*/  FFMA.FTZ R134, R69, UR4, R134 ;  /* 0x0000000445867c23 */ /* 0x000fe20008010086 */
[----:B------:R-:W-:-:S02]  /*2a50*/  FSEL R68, R68, -INF , !P3 ;  /* 0xff80000044447808 */ /* 0x000fc40005800000 */
[----:B------:R-:W-:Y:S01]  /*2a60*/  ISETP.GE.AND P5, PT, R70, R141, PT ;  /* 0x0000008d4600720c */ /* 0x000fe20003fa6270 */
[----:B------:R-:W-:Y:S01]  /*2a70*/  FFMA.FTZ R74, R142, UR4, R139 ;  /* 0x000000048e4a7c23 */ /* 0x000fe2000801008b */
[C---:B------:R-:W-:Y:S01]  /*2a80*/  HMMA.16816.F32.BF16 R52, R168.reuse, R160, R52 ;  /* 0x000000a0a834723c */ /* 0x040fe20000041834 */
[----:B------:R-:W-:Y:S02]  /*2a90*/  ISETP.GE.AND P3, PT, R70, R140, PT ;  /* 0x0000008c4600720c */ /* 0x000fe40003f66270 */
[----:B------:R-:W-:Y:S01]  /*2aa0*/  FSEL R192, R63, -INF , !P4 ;  /* 0xff8000003fc07808 */ /* 0x000fe20006000000 */
[----:B------:R-:W1:Y:S01]  /*2ab0*/  I2F R70, R71 ;  /* 0x0000004700467306 */ /* 0x000e620000201400 */
[----:B------:R-:W-:Y:S02]  /*2ac0*/  FSEL R74, R74, -INF , !P1 ;  /* 0xff8000004a4a7808 */ /* 0x000fe40004800000 */
[C---:B------:R-:W-:Y:S01]  /*2ad0*/  ISETP.GE.AND P1, PT, R71.reuse, R3, PT ;  /* 0x000000034700720c */ /* 0x040fe20003f26270 */
[----:B------:R-:W-:Y:S01]  /*2ae0*/  HMMA.16816.F32.BF16 R44, R168, R156, R44 ;  /* 0x0000009ca82c723c */ /* 0x000fe2000004182c */
[----:B------:R-:W-:Y:S01]  /*2af0*/  ISETP.GE.AND P4, PT, R71, R141, PT ;  /* 0x0000008d4700720c */ /* 0x000fe20003f86270 */
[C---:B------:R-:W-:Y:S01]  /*2b00*/  FFMA.FTZ R58, R69.reuse, UR4, R58 ;  /* 0x00000004453a7c23 */ /* 0x040fe2000801003a */
[----:B------:R-:W-:Y:S01]  /*2b10*/  FSEL R196, R134, -INF , !P6 ;  /* 0xff80000086c47808 */ /* 0x000fe20007000000 */
[----:B------:R-:W-:Y:S01]  /*2b20*/  FFMA.FTZ R56, R69, UR4, R56 ;  /* 0x0000000445387c23 */ /* 0x000fe20008010038 */
[----:B------:R-:W-:-:S02]  /*2b30*/  IADD3 R69, R183, 0x11, RZ ;  /* 0x00000011b7457810 */ /* 0x000fc40007ffe0ff */
[----:B------:R-:W-:Y:S01]  /*2b40*/  FSEL R72, R58, -INF , !P3 ;  /* 0xff8000003a487808 */ /* 0x000fe20005800000 */
[----:B------:R-:W-:Y:S01]  /*2b50*/  HMMA.16816.F32.BF16 R36, R168, R152, R36 ;  /* 0x00000098a824723c */ /* 0x000fe20000041824 */
[----:B------:R-:W2:Y:S01]  /*2b60*/  I2F R58, R69 ;  /* 0x00000045003a7306 */ /* 0x000ea20000201400 */
[----:B------:R-:W-:Y:S01]  /*2b70*/  FSEL R173, R56, -INF , !P5 ;  /* 0xff80000038ad7808 */ /* 0x000fe20006800000 */
[C---:B-1----:R-:W-:Y:S02]  /*2b80*/  FFMA.FTZ R57, R70.reuse, UR4, R57 ;  /* 0x0000000446397c23 */ /* 0x042fe40008010039 */
[----:B------:R-:W-:-:S03]  /*2b90*/  FFMA.FTZ R135, R70, UR4, R135 ;  /* 0x0000000446877c23 */ /* 0x000fc60008010087 */
[----:B------:R-:W-:Y:S01]  /*2ba0*/  HMMA.16816.F32.BF16 R28, R168, R148, R28 ;  /* 0x00000094a81c723c */ /* 0x000fe2000004181c */
[C---:B------:R-:W-:Y:S01]  /*2bb0*/  FFMA.FTZ R59, R70.reuse, UR4, R59 ;  /* 0x00000004463b7c23 */ /* 0x040fe2000801003b */
[----:B------:R-:W-:Y:S01]  /*2bc0*/  FSEL R175, R57, -INF , !P4 ;  /* 0xff80000039af7808 */ /* 0x000fe20006000000 */
[----:B------:R-:W-:Y:S01]  /*2bd0*/  FFMA.FTZ R133, R70, UR4, R133 ;  /* 0x0000000446857c23 */ /* 0x000fe20008010085 */
[----:B------:R-:W-:-:S04]  /*2be0*/  ISETP.GE.AND P4, PT, R69, R2, PT ;  /* 0x000000024500720c */ /* 0x000fc80003f86270 */
[C---:B------:R-:W-:Y:S01]  /*2bf0*/  HMMA.16816.F32.BF16 R20, R168.reuse, R144, R20 ;  /* 0x00000090a814723c */ /* 0x040fe20000041814 */
[----:B------:R-:W-:Y:S01]  /*2c00*/  FSEL R56, R133, -INF , !P1 ;  /* 0xff80000085387808 */ /* 0x000fe20004800000 */
[C---:B--2---:R-:W-:Y:S02]  /*2c10*/  FFMA.FTZ R55, R58.reuse, UR4, R55 ;  /* 0x000000043a377c23 */ /* 0x044fe40008010037 */
[C---:B------:R-:W-:Y:S02]  /*2c20*/  FFMA.FTZ R129, R58.reuse, UR4, R129 ;  /* 0x000000043a817c23 */ /* 0x040fe40008010081 */
[C---:B------:R-:W-:Y:S02]  /*2c30*/  FFMA.FTZ R131, R58.reuse, UR4, R131 ;  /* 0x000000043a837c23 */ /* 0x040fe40008010083 */
[----:B------:R-:W-:Y:S01]  /*2c40*/  HMMA.16816.F32.BF16 R48, R168, R162, R48 ;  /* 0x000000a2a830723c */ /* 0x000fe20000041830 */
[----:B------:R-:W-:Y:S01]  /*2c50*/  FFMA.FTZ R53, R58, UR4, R53 ;  /* 0x000000043a357c23 */ /* 0x000fe20008010035 */
[----:B------:R-:W-:-:S02]  /*2c60*/  IADD3 R58, R183, 0x20, RZ ;  /* 0x00000020b73a7810 */ /* 0x000fc40007ffe0ff */
[----:B------:R-:W-:-:S04]  /*2c70*/  FSEL R202, R131, -INF , !P4 ;  /* 0xff80000083ca7808 */ /* 0x000fc80006000000 */
[C---:B------:R-:W-:Y:S08]  /*2c80*/  HMMA.16816.F32.BF16 R40, R168.reuse, R158, R40 ;  /* 0x0000009ea828723c */ /* 0x040ff00000041828 */
[C---:B------:R-:W-:Y:S08]  /*2c90*/  HMMA.16816.F32.BF16 R32, R168.reuse, R154, R32 ;  /* 0x0000009aa820723c */ /* 0x040ff00000041820 */
[C---:B------:R-:W-:Y:S08]  /*2ca0*/  HMMA.16816.F32.BF16 R24, R168.reuse, R150, R24 ;  /* 0x00000096a818723c */ /* 0x040ff00000041818 */
[----:B------:R-:W-:Y:S07]  /*2cb0*/  HMMA.16816.F32.BF16 R16, R168, R146, R16 ;  /* 0x00000092a810723c */ /* 0x000fee0000041810 */
[----:B------:R-:W-:-:S02]  /*2cc0*/  FSEL R171, R61, -INF , !P0 ;  /* 0xff8000003dab7808 */ /* 0x000fc40004000000 */
[----:B------:R-:W-:Y:S01]  /*2cd0*/  FSEL R61, R132, -INF , !P2 ;  /* 0xff800000843d7808 */ /* 0x000fe20005000000 */
[----:B------:R-:W-:Y:S01]  /*2ce0*/  BAR.SYNC.DEFER_BLOCKING 0x0 ;  /* 0x0000000000007b1d */ /* 0x000fe20000010000 */
[C---:B------:R-:W-:Y:S02]  /*2cf0*/  ISETP.GE.AND P0, PT, R71.reuse, R2, PT ;  /* 0x000000024700720c */ /* 0x040fe40003f06270 */
[----:B------:R-:W-:Y:S02]  /*2d00*/  ISETP.GE.AND P2, PT, R71, R140, PT ;  /* 0x0000008c4700720c */ /* 0x000fe40003f46270 */
[----:B------:R-:W-:Y:S02]  /*2d10*/  IADD3 R71, R183, 0x10, RZ ;  /* 0x00000010b7477810 */ /* 0x000fe40007ffe0ff */
[----:B------:R-:W-:Y:S02]  /*2d20*/  FSEL R198, R135, -INF , !P0 ;  /* 0xff80000087c67808 */ /* 0x000fe40004000000 */
[----:B------:R-:W1:Y:S01]  /*2d30*/  I2F R63, R71 ;  /* 0x00000047003f7306 */ /* 0x000e620000201400 */
[----:B------:R-:W-:-:S02]  /*2d40*/  ISETP.GE.AND P6, PT, R71, R3, PT ;  /* 0x000000034700720c */ /* 0x000fc40003fc6270 */
[----:B------:R-:W-:Y:S02]  /*2d50*/  FSEL R194, R59, -INF , !P2 ;  /* 0xff8000003bc27808 */ /* 0x000fe40005000000 */
[C---:B------:R-:W-:Y:S02]  /*2d60*/  ISETP.GE.AND P0, PT, R69.reuse, R3, PT ;  /* 0x000000034500720c */ /* 0x040fe40003f06270 */
[-C--:B------:R-:W-:Y:S02]  /*2d70*/  ISETP.GE.AND P2, PT, R69, R141.reuse, PT ;  /* 0x0000008d4500720c */ /* 0x080fe40003f46270 */
[C---:B------:R-:W-:Y:S02]  /*2d80*/  ISETP.GE.AND P1, PT, R71.reuse, R140, PT ;  /* 0x0000008c4700720c */ /* 0x040fe40003f26270 */
[C---:B------:R-:W-:Y:S02]  /*2d90*/  ISETP.GE.AND P3, PT, R71.reuse, R141, PT ;  /* 0x0000008d4700720c */ /* 0x040fe40003f66270 */
[----:B------:R-:W-:-:S02]  /*2da0*/  ISETP.GE.AND P5, PT, R71, R2, PT ;  /* 0x000000024700720c */ /* 0x000fc40003fa6270 */
[----:B------:R-:W-:Y:S01]  /*2db0*/  FSEL R169, R53, -INF , !P2 ;  /* 0xff80000035a97808 */ /* 0x000fe20005000000 */
[C---:B-1----:R-:W-:Y:S02]  /*2dc0*/  FFMA.FTZ R128, R63.reuse, UR4, R128 ;  /* 0x000000043f807c23 */ /* 0x042fe40008010080 */
[C---:B------:R-:W-:Y:S02]  /*2dd0*/  FFMA.FTZ R54, R63.reuse, UR4, R54 ;  /* 0x000000043f367c23 */ /* 0x040fe40008010036 */
[C---:B------:R-:W-:Y:S01]  /*2de0*/  FFMA.FTZ R130, R63.reuse, UR4, R130 ;  /* 0x000000043f827c23 */ /* 0x040fe20008010082 */
[----:B------:R-:W-:Y:S01]  /*2df0*/  FSEL R57, R128, -INF , !P6 ;  /* 0xff80000080397808 */ /* 0x000fe20007000000 */
[----:B------:R-:W-:Y:S01]  /*2e00*/  FFMA.FTZ R52, R63, UR4, R52 ;  /* 0x000000043f347c23 */ /* 0x000fe20008010034 */
[----:B------:R-:W-:Y:S02]  /*2e10*/  ISETP.GE.AND P6, PT, R69, R140, PT ;  /* 0x0000008c4500720c */ /* 0x000fe40003fc6270 */
[----:B------:R-:W-:-:S02]  /*2e20*/  IADD3 R69, R183, 0x18, RZ ;  /* 0x00000018b7457810 */ /* 0x000fc40007ffe0ff */
[----:B------:R-:W-:Y:S02]  /*2e30*/  IADD3 R63, R183, 0x19, RZ ;  /* 0x00000019b73f7810 */ /* 0x000fe40007ffe0ff */
[----:B------:R-:W1:Y:S01]  /*2e40*/  I2F R59, R69 ;  /* 0x00000045003b7306 */ /* 0x000e620000201400 */
[----:B------:R-:W-:Y:S02]  /*2e50*/  FSEL R70, R54, -INF , !P1 ;  /* 0xff80000036467808 */ /* 0x000fe40004800000 */
[----:B------:R-:W-:Y:S02]  /*2e60*/  FSEL R188, R55, -INF , !P6 ;  /* 0xff80000037bc7808 */ /* 0x000fe40007000000 */
[----:B------:R-:W-:Y:S02]  /*2e70*/  FSEL R71, R52, -INF , !P3 ;  /* 0xff80000034477808 */ /* 0x000fe40005800000 */
[----:B------:R-:W-:Y:S01]  /*2e80*/  FSEL R200, R130, -INF , !P5 ;  /* 0xff80000082c87808 */ /* 0x000fe20006800000 */
[----:B------:R-:W2:Y:S01]  /*2e90*/  I2F R54, R63 ;  /* 0x0000003f00367306 */ /* 0x000ea20000201400 */
[----:B------:R-:W-:-:S02]  /*2ea0*/  FSEL R52, R129, -INF , !P0 ;  /* 0xff80000081347808 */ /* 0x000fc40004000000 */
[C---:B------:R-:W-:Y:S02]  /*2eb0*/  ISETP.GE.AND P5, PT, R69.reuse, R3, PT ;  /* 0x000000034500720c */ /* 0x040fe40003fa6270 */
[C---:B------:R-:W-:Y:S02]  /*2ec0*/  ISETP.GE.AND P0, PT, R69.reuse, R140, PT ;  /* 0x0000008c4500720c */ /* 0x040fe40003f06270 */
[----:B------:R-:W-:Y:S01]  /*2ed0*/  ISETP.GE.AND P1, PT, R69, R141, PT ;  /* 0x0000008d4500720c */ /* 0x000fe20003f26270 */
[----:B------:R-:W3:Y:S01]  /*2ee0*/  I2F R55, R58 ;  /* 0x0000003a00377306 */ /* 0x000ee20000201400 */
[----:B-1----:R-:W-:Y:S01]  /*2ef0*/  FFMA.FTZ R124, R59, UR4, R124 ;  /* 0x000000043b7c7c23 */ /* 0x002fe2000801007c */
[----:B------:R-:W-:Y:S01]  /*2f00*/  ISETP.GE.AND P4, PT, R63, R3, PT ;  /* 0x000000033f00720c */ /* 0x000fe20003f86270 */
[----:B------:R-:W-:Y:S01]  /*2f10*/  FFMA.FTZ R50, R59, UR4, R50 ;  /* 0x000000043b327c23 */ /* 0x000fe20008010032 */
[----:B------:R-:W-:Y:S01]  /*2f20*/  ISETP.GE.AND P3, PT, R69, R2, PT ;  /* 0x000000024500720c */ /* 0x000fe20003f66270 */
[C---:B------:R-:W-:Y:S01]  /*2f30*/  FFMA.FTZ R48, R59.reuse, UR4, R48 ;  /* 0x000000043b307c23 */ /* 0x040fe20008010030 */
[----:B------:R-:W-:Y:S01]  /*2f40*/  FSEL R53, R124, -INF , !P5 ;  /* 0xff8000007c357808 */ /* 0x000fe20006800000 */
[----:B------:R-:W-:Y:S01]  /*2f50*/  FFMA.FTZ R126, R59, UR4, R126 ;  /* 0x000000043b7e7c23 */ /* 0x000fe2000801007e */
[----:B------:R-:W-:Y:S01]  /*2f60*/  IADD3 R59, R183, 0x21, RZ ;  /* 0x00000021b73b7810 */ /* 0x000fe20007ffe0ff */
[----:B--2---:R-:W-:Y:S01]  /*2f70*/  FFMA.FTZ R125, R54, UR4, R125 ;  /* 0x00000004367d7c23 */ /* 0x004fe2000801007d */
[----:B------:R-:W-:Y:S01]  /*2f80*/  FSEL R186, R50, -INF , !P0 ;  /* 0xff80000032ba7808 */ /* 0x000fe20004000000 */
[C---:B------:R-:W-:Y:S01]  /*2f90*/  FFMA.FTZ R51, R54.reuse, UR4, R51 ;  /* 0x0000000436337c23 */ /* 0x040fe20008010033 */
[-C--:B------:R-:W-:Y:S01]  /*2fa0*/  ISETP.GE.AND P5, PT, R63, R140.reuse, PT ;  /* 0x0000008c3f00720c */ /* 0x080fe20003fa6270 */
[C---:B------:R-:W-:Y:S01]  /*2fb0*/  FFMA.FTZ R127, R54.reuse, UR4, R127 ;  /* 0x00000004367f7c23 */ /* 0x040fe2000801007f */
[----:B------:R-:W1:Y:S01]  /*2fc0*/  I2F R50, R59 ;  /* 0x0000003b00327306 */ /* 0x000e620000201400 */
[----:B------:R-:W-:Y:S01]  /*2fd0*/  FFMA.FTZ R49, R54, UR4, R49 ;  /* 0x0000000436317c23 */ /* 0x000fe20008010031 */
[----:B------:R-:W-:Y:S01]  /*2fe0*/  IADD3 R54, R183, 0x28, RZ ;  /* 0x00000028b7367810 */ /* 0x000fe20007ffe0ff */
[C---:B---3--:R-:W-:Y:S01]  /*2ff0*/  FFMA.FTZ R46, R55.reuse, UR4, R46 ;  /* 0x00000004372e7c23 */ /* 0x048fe2000801002e */
[----:B------:R-:W-:Y:S01]  /*3000*/  FSEL R167, R48, -INF , !P1 ;  /* 0xff80000030a77808 */ /* 0x000fe20004800000 */
[----:B------:R-:W-:Y:S01]  /*3010*/  FFMA.FTZ R120, R55, UR4, R120 ;  /* 0x0000000437787c23 */ /* 0x000fe20008010078 */
[----:B------:R-:W-:Y:S01]  /*3020*/  FSEL R48, R125, -INF , !P4 ;  /* 0xff8000007d307808 */ /* 0x000fe20006000000 */
[----:B------:R-:W-:Y:S01]  /*3030*/  FFMA.FTZ R122, R55, UR4, R122 ;  /* 0x00000004377a7c23 */ /* 0x000fe2000801007a */
[----:B------:R-:W-:Y:S01]  /*3040*/  FSEL R184, R51, -INF , !P5 ;  /* 0xff80000033b87808 */ /* 0x000fe20006800000 */
[----:B------:R-:W-:Y:S01]  /*3050*/  FFMA.FTZ R44, R55, UR4, R44 ;  /* 0x00000004372c7c23 */ /* 0x000fe2000801002c */
[----:B------:R-:W-:Y:S01]  /*3060*/  ISETP.GE.AND P4, PT, R58, R140, PT ;  /* 0x0000008c3a00720c */ /* 0x000fe20003f86270 */
[----:B------:R-:W2:Y:S01]  /*3070*/  I2F R51, R54 ;  /* 0x0000003600337306 */ /* 0x000ea20000201400 */
[----:B------:R-:W-:-:S02]  /*3080*/  IADD3 R55, R183, 0x29, RZ ;  /* 0x00000029b7377810 */ /* 0x000fc40007ffe0ff */
[----:B------:R-:W-:Y:S02]  /*3090*/  FSEL R172, R46, -INF , !P4 ;  /* 0xff8000002eac7808 */ /* 0x000fe40006000000 */
[CC--:B------:R-:W-:Y:S01]  /*30a0*/  ISETP.GE.AND P2, PT, R63.reuse, R2.reuse, PT ;  /* 0x000000023f00720c */ /* 0x0c0fe20003f46270 */
[----:B-1----:R-:W-:Y:S01]  /*30b0*/  FFMA.FTZ R121, R50, UR4, R121 ;  /* 0x0000000432797c23 */ /* 0x002fe20008010079 */
[----:B------:R-:W-:Y:S01]  /*30c0*/  ISETP.GE.AND P6, PT, R63, R141, PT ;  /* 0x0000008d3f00720c */ /* 0x000fe20003fc6270 */
[----:B------:R-:W1:Y:S01]  /*30d0*/  I2F R46, R55 ;  /* 0x00000037002e7306 */ /* 0x000e620000201400 */
[----:B------:R-:W-:Y:S01]  /*30e0*/  FSEL R204, R126, -INF , !P3 ;  /* 0xff8000007ecc7808 */ /* 0x000fe20005800000 */
[----:B------:R-:W-:Y:S01]  /*30f0*/  FFMA.FTZ R45, R50, UR4, R45 ;  /* 0x00000004322d7c23 */ /* 0x000fe2000801002d */
[----:B------:R-:W-:Y:S01]  /*3100*/  ISETP.GE.AND P3, PT, R58, R3, PT ;  /* 0x000000033a00720c */ /* 0x000fe20003f66270 */
[----:B------:R-:W-:Y:S01]  /*3110*/  FFMA.FTZ R47, R50, UR4, R47 ;  /* 0x00000004322f7c23 */ /* 0x000fe2000801002f */
[----:B------:R-:W-:Y:S01]  /*3120*/  ISETP.GE.AND P0, PT, R58, R141, PT ;  /* 0x0000008d3a00720c */ /* 0x000fe20003f06270 */
[----:B------:R-:W-:Y:S01]  /*3130*/  FFMA.FTZ R123, R50, UR4, R123 ;  /* 0x00000004327b7c23 */ /* 0x000fe2000801007b */
[----:B------:R-:W-:Y:S01]  /*3140*/  FSEL R206, R127, -INF , !P2 ;  /* 0xff8000007fce7808 */ /* 0x000fe20005000000 */
[C---:B--2---:R-:W-:Y:S01]  /*3150*/  FFMA.FTZ R116, R51.reuse, UR4, R116 ;  /* 0x0000000433747c23 */ /* 0x044fe20008010074 */
[----:B------:R-:W-:Y:S01]  /*3160*/  ISETP.GE.AND P1, PT, R58, R2, PT ;  /* 0x000000023a00720c */ /* 0x000fe20003f26270 */
[----:B------:R-:W-:Y:S01]  /*3170*/  FFMA.FTZ R42, R51, UR4, R42 ;  /* 0x00000004332a7c23 */ /* 0x000fe2000801002a */
[----:B------:R-:W-:Y:S01]  /*3180*/  ISETP.GE.AND P2, PT, R59, R3, PT ;  /* 0x000000033b00720c */ /* 0x000fe20003f46270 */
[----:B------:R-:W-:Y:S01]  /*3190*/  FFMA.FTZ R40, R51, UR4, R40 ;  /* 0x0000000433287c23 */ /* 0x000fe20008010028 */
[----:B------:R-:W-:Y:S01]  /*31a0*/  FSEL R73, R49, -INF , !P6 ;  /* 0xff80000031497808 */ /* 0x000fe20007000000 */
[----:B------:R-:W-:Y:S01]  /*31b0*/  FFMA.FTZ R118, R51, UR4, R118 ;  /* 0x0000000433767c23 */ /* 0x000fe20008010076 */
[----:B------:R-:W-:Y:S01]  /*31c0*/  FSEL R49, R120, -INF , !P3 ;  /* 0xff80000078317808 */ /* 0x000fe20005800000 */
[----:B-1----:R-:W-:Y:S01]  /*31d0*/  FFMA.FTZ R43, R46, UR4, R43 ;  /* 0x000000042e2b7c23 */ /* 0x002fe2000801002b */
[----:B------:R-:W-:Y:S01]  /*31e0*/  FSEL R165, R44, -INF , !P0 ;  /* 0xff8000002ca57808 */ /* 0x000fe20004000000 */
[C---:B------:R-:W-:Y:S01]  /*31f0*/  FFMA.FTZ R117, R46.reuse, UR4, R117 ;  /* 0x000000042e757c23 */ /* 0x040fe20008010075 */
[C---:B------:R-:W-:Y:S01]  /*3200*/  ISETP.GE.AND P5, PT, R59.reuse, R141, PT ;  /* 0x0000008d3b00720c */ /* 0x040fe20003fa6270 */
[C---:B------:R-:W-:Y:S01]  /*3210*/  FFMA.FTZ R119, R46.reuse, UR4, R119 ;  /* 0x000000042e777c23 */ /* 0x040fe20008010077 */
[----:B------:R-:W-:Y:S01]  /*3220*/  ISETP.GE.AND P3, PT, R59, R140, PT ;  /* 0x0000008c3b00720c */ /* 0x000fe20003f66270 */
[----:B------:R-:W-:Y:S01]  /*3230*/  FFMA.FTZ R41, R46, UR4, R41 ;  /* 0x000000042e297c23 */ /* 0x000fe20008010029 */
[----:B------:R-:W-:-:S02]  /*3240*/  FSEL R122, R122, -INF , !P1 ;  /* 0xff8000007a7a7808 */ /* 0x000fc40004800000 */
[----:B------:R-:W-:Y:S02]  /*3250*/  FSEL R44, R121, -INF , !P2 ;  /* 0xff800000792c7808 */ /* 0x000fe40005000000 */
[C---:B------:R-:W-:Y:S02]  /*3260*/  ISETP.GE.AND P1, PT, R54.reuse, R3, PT ;  /* 0x000000033600720c */ /* 0x040fe40003f26270 */
[----:B------:R-:W-:Y:S02]  /*3270*/  ISETP.GE.AND P2, PT, R54, R140, PT ;  /* 0x0000008c3600720c */ /* 0x000fe40003f46270 */
[C---:B------:R-:W-:Y:S02]  /*3280*/  IADD3 R50, R183.reuse, 0x30, RZ ;  /* 0x00000030b7327810 */ /* 0x040fe40007ffe0ff */
[----:B------:R-:W-:Y:S02]  /*3290*/  IADD3 R51, R183, 0x31, RZ ;  /* 0x00000031b7337810 */ /* 0x000fe40007ffe0ff */
[----:B------:R-:W-:-:S02]  /*32a0*/  FSEL R163, R45, -INF , !P5 ;  /* 0xff8000002da37808 */ /* 0x000fc40006800000 */
[----:B------:R-:W-:Y:S02]  /*32b0*/  FSEL R170, R47, -INF , !P3 ;  /* 0xff8000002faa7808 */ /* 0x000fe40005800000 */
[----:B------:R-:W-:Y:S01]  /*32c0*/  FSEL R45, R116, -INF , !P1 ;  /* 0xff800000742d7808 */ /* 0x000fe20004800000 */
[----:B------:R-:W1:Y:S01]  /*32d0*/  I2F R47, R50 ;  /* 0x00000032002f7306 */ /* 0x000e620000201400 */
[----:B------:R-:W-:Y:S02]  /*32e0*/  FSEL R120, R42, -INF , !P2 ;  /* 0xff8000002a787808 */ /* 0x000fe40005000000 */
[----:B------:R-:W-:Y:S02]  /*32f0*/  ISETP.GE.AND P1, PT, R55, R140, PT ;  /* 0x0000008c3700720c */ /* 0x000fe40003f26270 */
[----:B------:R-:W-:Y:S02]  /*3300*/  IADD3 R46, R183, 0x38, RZ ;  /* 0x00000038b72e7810 */ /* 0x000fe40007ffe0ff */
[----:B------:R-:W-:Y:S01]  /*3310*/  FSEL R116, R43, -INF , !P1 ;  /* 0xff8000002b747808 */ /* 0x000fe20004800000 */
[----:B------:R-:W2:Y:S01]  /*3320*/  I2F R42, R51 ;  /* 0x00000033002a7306 */ /* 0x000ea20000201400 */
[----:B------:R-:W-:-:S02]  /*3330*/  ISETP.GE.AND P6, PT, R59, R2, PT ;  /* 0x000000023b00720c */ /* 0x000fc40003fc6270 */
[C---:B------:R-:W-:Y:S02]  /*3340*/  ISETP.GE.AND P4, PT, R54.reuse, R141, PT ;  /* 0x0000008d3600720c */ /* 0x040fe40003f86270 */
[----:B------:R-:W-:Y:S02]  /*3350*/  FSEL R208, R123, -INF , !P6 ;  /* 0xff8000007bd07808 */ /* 0x000fe40007000000 */
[-C--:B------:R-:W-:Y:S01]  /*3360*/  ISETP.GE.AND P0, PT, R54, R2.reuse, PT ;  /* 0x000000023600720c */ /* 0x080fe20003f06270 */
[----:B------:R-:W3:Y:S01]  /*3370*/  I2F R43, R46 ;  /* 0x0000002e002b7306 */ /* 0x000ee20000201400 */
[----:B------:R-:W-:Y:S01]  /*3380*/  ISETP.GE.AND P6, PT, R55, R3, PT ;  /* 0x000000033700720c */ /* 0x000fe20003fc6270 */
[----:B-1----:R-:W-:Y:S01]  /*3390*/  FFMA.FTZ R112, R47, UR4, R112 ;  /* 0x000000042f707c23 */ /* 0x002fe20008010070 */
[----:B------:R-:W-:Y:S01]  /*33a0*/  ISETP.GE.AND P5, PT, R55, R2, PT ;  /* 0x000000023700720c */ /* 0x000fe20003fa6270 */
[C---:B------:R-:W-:Y:S01]  /*33b0*/  FFMA.FTZ R36, R47.reuse, UR4, R36 ;  /* 0x000000042f247c23 */ /* 0x040fe20008010024 */
[----:B------:R-:W-:Y:S01]  /*33c0*/  FSEL R161, R40, -INF , !P4 ;  /* 0xff80000028a17808 */ /* 0x000fe20006000000 */
[----:B------:R-:W-:Y:S01]  /*33d0*/  FFMA.FTZ R38, R47, UR4, R38 ;  /* 0x000000042f267c23 */ /* 0x000fe20008010026 */
[----:B------:R-:W-:Y:S01]  /*33e0*/  ISETP.GE.AND P3, PT, R55, R141, PT ;  /* 0x0000008d3700720c */ /* 0x000fe20003f66270 */
[----:B------:R-:W-:Y:S01]  /*33f0*/  FFMA.FTZ R114, R47, UR4, R114 ;  /* 0x000000042f727c23 */ /* 0x000fe20008010072 */
[----:B------:R-:W-:Y:S01]  /*3400*/  FSEL R210, R118, -INF , !P0 ;  /* 0xff80000076d27808 */ /* 0x000fe20004000000 */
[C---:B--2---:R-:W-:Y:S01]  /*3410*/  FFMA.FTZ R113, R42.reuse, UR4, R113 ;  /* 0x000000042a717c23 */ /* 0x044fe20008010071 */
[----:B------:R-:W-:Y:S01]  /*3420*/  FSEL R40, R117, -INF , !P6 ;  /* 0xff80000075287808 */ /* 0x000fe20007000000 */
[----:B------:R-:W-:Y:S01]  /*3430*/  FFMA.FTZ R216, R42, UR4, R115 ;  /* 0x000000042ad87c23 */ /* 0x000fe20008010073 */
[----:B------:R-:W-:Y:S01]  /*3440*/  ISETP.GE.AND P0, PT, R50, R3, PT ;  /* 0x000000033200720c */ /* 0x000fe20003f06270 */
[----:B------:R-:W-:Y:S01]  /*3450*/  FFMA.FTZ R39, R42, UR4, R39 ;  /* 0x000000042a277c23 */ /* 0x000fe20008010027 */
[----:B------:R-:W-:Y:S01]  /*3460*/  ISETP.GE.AND P2, PT, R50, R141, PT ;  /* 0x0000008d3200720c */ /* 0x000fe20003f46270 */
[----:B------:R-:W-:Y:S01]  /*3470*/  FFMA.FTZ R37, R42, UR4, R37 ;  /* 0x000000042a257c23 */ /* 0x000fe20008010025 */
[----:B------:R-:W-:Y:S01]  /*3480*/  ISETP.GE.AND P6, PT, R50, R140, PT ;  /* 0x0000008c3200720c */ /* 0x000fe20003fc6270 */
[----:B---3--:R-:W-:Y:S01]  /*3490*/  FFMA.FTZ R34, R43, UR4, R34 ;  /* 0x000000042b227c23 */ /* 0x008fe20008010022 */
[----:B------:R-:W-:Y:S01]  /*34a0*/  FSEL R212, R119, -INF , !P5 ;  /* 0xff80000077d47808 */ /* 0x000fe20006800000 */
[----:B------:R-:W-:Y:S01]  /*34b0*/  FFMA.FTZ R108, R43, UR4, R108 ;  /* 0x000000042b6c7c23 */ /* 0x000fe2000801006c */
[----:B------:R-:W-:Y:S01]  /*34c0*/  ISETP.GE.AND P5, PT, R51, R3, PT ;  /* 0x000000033300720c */ /* 0x000fe20003fa6270 */
[----:B------:R-:W-:Y:S01]  /*34d0*/  FFMA.FTZ R32, R43, UR4, R32 ;  /* 0x000000042b207c23 */ /* 0x000fe20008010020 */
[----:B------:R-:W-:Y:S01]  /*34e0*/  IADD3 R47, R183, 0x39, RZ ;  /* 0x00000039b72f7810 */ /* 0x000fe20007ffe0ff */
[----:B------:R-:W-:Y:S01]  /*34f0*/  FFMA.FTZ R110, R43, UR4, R110 ;  /* 0x000000042b6e7c23 */ /* 0x000fe2000801006e */
[----:B------:R-:W-:-:S02]  /*3500*/  FSEL R131, R41, -INF , !P3 ;  /* 0xff80000029837808 */ /* 0x000fc40005800000 */
[----:B------:R-:W-:Y:S02]  /*3510*/  FSEL R41, R112, -INF , !P0 ;  /* 0xff80000070297808 */ /* 0x000fe40004000000 */
[----:B------:R-:W-:Y:S02]  /*3520*/  FSEL R115, R36, -INF , !P2 ;  /* 0xff80000024737808 */ /* 0x000fe40005000000 */
[----:B------:R-:W-:Y:S02]  /*3530*/  FSEL R130, R38, -INF , !P6 ;  /* 0xff80000026827808 */ /* 0x000fe40007000000 */
[-C--:B------:R-:W-:Y:S01]  /*3540*/  ISETP.GE.AND P0, PT, R51, R140.reuse, PT ;  /* 0x0000008c3300720c */ /* 0x080fe20003f06270 */
[----:B------:R-:W1:Y:S01]  /*3550*/  I2F R38, R47 ;  /* 0x0000002f00267306 */ /* 0x000e620000201400 */
[----:B------:R-:W-:Y:S02]  /*3560*/  FSEL R36, R113, -INF , !P5 ;  /* 0xff80000071247808 */ /* 0x000fe40006800000 */
[----:B------:R-:W-:-:S02]  /*3570*/  ISETP.GE.AND P5, PT, R46, R140, PT ;  /* 0x0000008c2e00720c */ /* 0x000fc40003fa6270 */
[C---:B------:R-:W-:Y:S02]  /*3580*/  IADD3 R42, R183.reuse, 0x40, RZ ;  /* 0x00000040b72a7810 */ /* 0x040fe40007ffe0ff */
[----:B------:R-:W-:Y:S02]  /*3590*/  IADD3 R43, R183, 0x41, RZ ;  /* 0x00000041b72b7810 */ /* 0x000fe40007ffe0ff */
[----:B------:R-:W-:Y:S02]  /*35a0*/  FSEL R166, R39, -INF , !P0 ;  /* 0xff80000027a67808 */ /* 0x000fe40004000000 */
[----:B------:R-:W2:Y:S01]  /*35b0*/  I2F R39, R42 ;  /* 0x0000002a00277306 */ /* 0x000ea20000201400 */
[----:B------:R-:W-:Y:S02]  /*35c0*/  FSEL R164, R34, -INF , !P5 ;  /* 0xff80000022a47808 */ /* 0x000fe40006800000 */
[-C--:B------:R-:W-:Y:S02]  /*35d0*/  ISETP.GE.AND P4, PT, R50, R2.reuse, PT ;  /* 0x000000023200720c */ /* 0x080fe40003f86270 */
        /* <DEDUP_REMOVED lines=11> */
[----:B--2---:R-:W-:Y:S01]  /*3690*/  FFMA.FTZ R30, R39, UR4, R30 ;  /* 0x00000004271e7c23 */ /* 0x004fe2000801001e */
[----:B------:R-:W-:Y:S01]  /*36a0*/  ISETP.GE.AND P3, PT, R47, R3, PT ;  /* 0x000000032f00720c */ /* 0x000fe20003f66270 */
[----:B------:R-:W-:Y:S01]  /*36b0*/  FFMA.FTZ R106, R39, UR4, R106 ;  /* 0x00000004276a7c23 */ /* 0x000fe2000801006a */
[----:B------:R-:W-:Y:S01]  /*36c0*/  FSEL R129, R37, -INF , !P1 ;  /* 0xff80000025817808 */ /* 0x000fe20004800000 */
[----:B------:R-:W-:Y:S01]  /*36d0*/  FFMA.FTZ R159, R39, UR4, R28 ;  /* 0x00000004279f7c23 */ /* 0x000fe2000801001c */
[----:B------:R-:W-:Y:S01]  /*36e0*/  ISETP.GE.AND P1, PT, R47, R2, PT ;  /* 0x000000022f00720c */ /* 0x000fe20003f26270 */
[----:B------:R-:W-:Y:S01]  /*36f0*/  FFMA.FTZ R104, R39, UR4, R104 ;  /* 0x0000000427687c23 */ /* 0x000fe20008010068 */
[----:B------:R-:W-:Y:S01]  /*3700*/  FSEL R37, R108, -INF , !P4 ;  /* 0xff8000006c257808 */ /* 0x000fe20006000000 */
[C---:B-1----:R-:W-:Y:S01]  /*3710*/  FFMA.FTZ R105, R34.reuse, UR4, R105 ;  /* 0x0000000422697c23 */ /* 0x042fe20008010069 */
[----:B------:R-:W-:Y:S01]  /*3720*/  ISETP.GE.AND P4, PT, R47, R140, PT ;  /* 0x0000008c2f00720c */ /* 0x000fe20003f86270 */
[----:B------:R-:W-:Y:S01]  /*3730*/  FFMA.FTZ R31, R34, UR4, R31 ;  /* 0x00000004221f7c23 */ /* 0x000fe2000801001f */
[----:B------:R-:W-:Y:S01]  /*3740*/  FSEL R127, R32, -INF , !P6 ;  /* 0xff800000207f7808 */ /* 0x000fe20007000000 */
[----:B------:R-:W-:Y:S01]  /*3750*/  FFMA.FTZ R29, R34, UR4, R29 ;  /* 0x00000004221d7c23 */ /* 0x000fe2000801001d */
[----:B------:R-:W-:-:S02]  /*3760*/  FSEL R32, R109, -INF , !P3 ;  /* 0xff8000006d207808 */ /* 0x000fc40005800000 */
[----:B------:R-:W-:Y:S02]  /*3770*/  IADD3 R38, R183, 0x48, RZ ;  /* 0x00000048b7267810 */ /* 0x000fe40007ffe0ff */
[C---:B------:R-:W-:Y:S02]  /*3780*/  ISETP.GE.AND P3, PT, R42.reuse, R140, PT ;  /* 0x0000008c2a00720c */ /* 0x040fe40003f66270 */
[----:B------:R-:W-:Y:S02]  /*3790*/  FSEL R220, R111, -INF , !P1 ;  /* 0xff8000006fdc7808 */ /* 0x000fe40004800000 */
[C---:B------:R-:W-:Y:S02]  /*37a0*/  ISETP.GE.AND P6, PT, R42.reuse, R2, PT ;  /* 0x000000022a00720c */ /* 0x040fe40003fc6270 */
[----:B------:R-:W-:Y:S02]  /*37b0*/  ISETP.GE.AND P5, PT, R42, R141, PT ;  /* 0x0000008d2a00720c */ /* 0x000fe40003fa6270 */
[----:B------:R-:W-:-:S02]  /*37c0*/  ISETP.GE.AND P1, PT, R43, R3, PT ;  /* 0x000000032b00720c */ /* 0x000fc40003f26270 */
[----:B------:R-:W-:Y:S02]  /*37d0*/  FSEL R152, R35, -INF , !P4 ;  /* 0xff80000023987808 */ /* 0x000fe40006000000 */
[----:B------:R-:W1:Y:S01]  /*37e0*/  I2F R35, R38 ;  /* 0x0000002600237306 */ /* 0x000e620000201400 */
[----:B------:R-:W-:Y:S02]  /*37f0*/  IADD3 R39, R183, 0x49, RZ ;  /* 0x00000049b7277810 */ /* 0x000fe40007ffe0ff */
[----:B------:R-:W-:Y:S02]  /*3800*/  FSEL R154, R30, -INF , !P3 ;  /* 0xff8000001e9a7808 */ /* 0x000fe40005800000 */
[----:B------:R-:W-:Y:S02]  /*3810*/  FSEL R28, R106, -INF , !P6 ;  /* 0xff8000006a1c7808 */ /* 0x000fe40007000000 */
[----:B------:R-:W-:Y:S02]  /*3820*/  FSEL R159, R159, -INF , !P5 ;  /* 0xff8000009f9f7808 */ /* 0x000fe40006800000 */
[----:B------:R-:W-:-:S02]  /*3830*/  FSEL R30, R105, -INF , !P1 ;  /* 0xff800000691e7808 */ /* 0x000fc40004800000 */
[C---:B------:R-:W-:Y:S02]  /*3840*/  ISETP.GE.AND P6, PT, R38.reuse, R3, PT ;  /* 0x000000032600720c */ /* 0x040fe40003fc6270 */
[C---:B------:R-:W-:Y:S02]  /*3850*/  ISETP.GE.AND P5, PT, R38.reuse, R2, PT ;  /* 0x000000022600720c */ /* 0x040fe40003fa6270 */
[CC--:B------:R-:W-:Y:S01]  /*3860*/  ISETP.GE.AND P3, PT, R38.reuse, R141.reuse, PT ;  /* 0x0000008d2600720c */ /* 0x0c0fe20003f66270 */
[C---:B-1----:R-:W-:Y:S01]  /*3870*/  FFMA.FTZ R100, R35.reuse, UR4, R100 ;  /* 0x0000000423647c23 */ /* 0x042fe20008010064 */
[----:B------:R-:W-:Y:S01]  /*3880*/  ISETP.GE.AND P1, PT, R38, R140, PT ;  /* 0x0000008c2600720c */ /* 0x000fe20003f26270 */
[C---:B------:R-:W-:Y:S01]  /*3890*/  FFMA.FTZ R24, R35.reuse, UR4, R24 ;  /* 0x0000000423187c23 */ /* 0x040fe20008010018 */
[----:B------:R-:W1:Y:S01]  /*38a0*/  I2F R38, R39 ;  /* 0x0000002700267306 */ /* 0x000e620000201400 */
[----:B------:R-:W-:Y:S01]  /*38b0*/  ISETP.GE.AND P2, PT, R46, R2, PT ;  /* 0x000000022e00720c */ /* 0x000fe20003f46270 */
[----:B------:R-:W-:Y:S01]  /*38c0*/  FFMA.FTZ R102, R35, UR4, R102 ;  /* 0x0000000423667c23 */ /* 0x000fe20008010066 */
[----:B------:R-:W-:Y:S01]  /*38d0*/  ISETP.GE.AND P0, PT, R47, R141, PT ;  /* 0x0000008d2f00720c */ /* 0x000fe20003f06270 */
[----:B------:R-:W-:Y:S01]  /*38e0*/  FFMA.FTZ R156, R35, UR4, R26 ;  /* 0x00000004239c7c23 */ /* 0x000fe2000801001a */
[----:B------:R-:W-:-:S02]  /*38f0*/  FSEL R218, R110, -INF , !P2 ;  /* 0xff8000006eda7808 */ /* 0x000fc40005000000 */
[----:B------:R-:W-:Y:S02]  /*3900*/  ISETP.GE.AND P2, PT, R42, R3, PT ;  /* 0x000000032a00720c */ /* 0x000fe40003f46270 */
[----:B------:R-:W-:Y:S02]  /*3910*/  FSEL R125, R33, -INF , !P0 ;  /* 0xff800000217d7808 */ /* 0x000fe40004000000 */
[----:B------:R-:W-:Y:S01]  /*3920*/  FSEL R33, R104, -INF , !P2 ;  /* 0xff80000068217808 */ /* 0x000fe20005000000 */
[----:B------:R-:W-:Y:S01]  /*3930*/  FFMA.FTZ R104, R34, UR4, R107 ;  /* 0x0000000422687c23 */ /* 0x000fe2000801006b */
[C---:B------:R-:W-:Y:S02]  /*3940*/  ISETP.GE.AND P2, PT, R43.reuse, R140, PT ;  /* 0x0000008c2b00720c */ /* 0x040fe40003f46270 */
[C---:B------:R-:W-:Y:S01]  /*3950*/  ISETP.GE.AND P0, PT, R43.reuse, R2, PT ;  /* 0x000000022b00720c */ /* 0x040fe20003f06270 */
[C---:B-1----:R-:W-:Y:S01]  /*3960*/  FFMA.FTZ R25, R38.reuse, UR4, R25 ;  /* 0x0000000426197c23 */ /* 0x042fe20008010019 */
[----:B------:R-:W-:Y:S01]  /*3970*/  ISETP.GE.AND P4, PT, R43, R141, PT ;  /* 0x0000008d2b00720c */ /* 0x000fe20003f86270 */
[C---:B------:R-:W-:Y:S01]  /*3980*/  FFMA.FTZ R27, R38.reuse, UR4, R27 ;  /* 0x00000004261b7c23 */ /* 0x040fe2000801001b */
[----:B------:R-:W-:Y:S01]  /*3990*/  IADD3 R34, R183, 0x50, RZ ;  /* 0x00000050b7227810 */ /* 0x000fe20007ffe0ff */
[C---:B------:R-:W-:Y:S01]  /*39a0*/  FFMA.FTZ R103, R38.reuse, UR4, R103 ;  /* 0x0000000426677c23 */ /* 0x040fe20008010067 */
[----:B------:R-:W-:Y:S01]  /*39b0*/  FSEL R160, R31, -INF , !P2 ;  /* 0xff8000001fa07808 */ /* 0x000fe20005000000 */
[----:B------:R-:W-:Y:S01]  /*39c0*/  FFMA.FTZ R31, R38, UR4, R101 ;  /* 0x00000004261f7c23 */ /* 0x000fe20008010065 */
[----:B------:R-:W-:Y:S01]  /*39d0*/  FSEL R104, R104, -INF , !P0 ;  /* 0xff80000068687808 */ /* 0x000fe20004000000 */
[----:B------:R-:W1:Y:S01]  /*39e0*/  I2F R35, R34 ;  /* 0x0000002200237306 */ /* 0x000e620000201400 */
[----:B------:R-:W-:-:S02]  /*39f0*/  FSEL R145, R29, -INF , !P4 ;  /* 0xff8000001d917808 */ /* 0x000fc40006000000 */
[C---:B------:R-:W-:Y:S02]  /*3a00*/  ISETP.GE.AND P0, PT, R39.reuse, R3, PT ;  /* 0x000000032700720c */ /* 0x040fe40003f06270 */
[----:B------:R-:W-:Y:S02]  /*3a10*/  FSEL R29, R100, -INF , !P6 ;  /* 0xff800000641d7808 */ /* 0x000fe40007000000 */
[C---:B------:R-:W-:Y:S02]  /*3a20*/  ISETP.GE.AND P4, PT, R39.reuse, R2, PT ;  /* 0x000000022700720c */ /* 0x040fe40003f86270 */
[C---:B------:R-:W-:Y:S02]  /*3a30*/  ISETP.GE.AND P2, PT, R39.reuse, R141, PT ;  /* 0x0000008d2700720c */ /* 0x040fe40003f46270 */
[----:B------:R-:W-:Y:S02]  /*3a40*/  ISETP.GE.AND P6, PT, R39, R140, PT ;  /* 0x0000008c2700720c */ /* 0x000fe40003fc6270 */
[----:B------:R-:W-:-:S02]  /*3a50*/  IADD3 R39, R183, 0x51, RZ ;  /* 0x00000051b7277810 */ /* 0x000fc40007ffe0ff */
[----:B------:R-:W-:Y:S01]  /*3a60*/  FSEL R26, R102, -INF , !P5 ;  /* 0xff800000661a7808 */ /* 0x000fe20006800000 */
[C---:B-1----:R-:W-:Y:S01]  /*3a70*/  FFMA.FTZ R96, R35.reuse, UR4, R96 ;  /* 0x0000000423607c23 */ /* 0x042fe20008010060 */
[----:B------:R-:W-:Y:S01]  /*3a80*/  FSEL R147, R24, -INF , !P3 ;  /* 0xff80000018937808 */ /* 0x000fe20005800000 */
[C---:B------:R-:W-:Y:S01]  /*3a90*/  FFMA.FTZ R157, R35.reuse, UR4, R20 ;  /* 0x00000004239d7c23 */ /* 0x040fe20008010014 */
[----:B------:R-:W-:Y:S01]  /*3aa0*/  FSEL R156, R156, -INF , !P1 ;  /* 0xff8000009c9c7808 */ /* 0x000fe20004800000 */
[----:B------:R-:W-:Y:S01]  /*3ab0*/  FFMA.FTZ R150, R35, UR4, R22 ;  /* 0x0000000423967c23 */ /* 0x000fe20008010016 */
[----:B------:R-:W-:Y:S02]  /*3ac0*/  FSEL R31, R31, -INF , !P0 ;  /* 0xff8000001f1f7808 */ /* 0x000fe40004000000 */
[C---:B------:R-:W-:Y:S02]  /*3ad0*/  ISETP.GE.AND P5, PT, R34.reuse, R3, PT ;  /* 0x000000032200720c */ /* 0x040fe40003fa6270 */
[----:B------:R-:W-:-:S02]  /*3ae0*/  ISETP.GE.AND P3, PT, R34, R2, PT ;  /* 0x000000022200720c */ /* 0x000fc40003f66270 */
[C---:B------:R-:W-:Y:S02]  /*3af0*/  ISETP.GE.AND P1, PT, R34.reuse, R141, PT ;  /* 0x0000008d2200720c */ /* 0x040fe40003f26270 */
[----:B------:R-:W-:Y:S02]  /*3b00*/  ISETP.GE.AND P0, PT, R34, R140, PT ;  /* 0x0000008c2200720c */ /* 0x000fe40003f06270 */
[----:B------:R-:W1:Y:S01]  /*3b10*/  I2F R34, R39 ;  /* 0x0000002700227306 */ /* 0x000e620000201400 */
[----:B------:R-:W-:Y:S02]  /*3b20*/  IADD3 R38, R183, 0x58, RZ ;  /* 0x00000058b7267810 */ /* 0x000fe40007ffe0ff */
[----:B------:R-:W-:Y:S02]  /*3b30*/  FSEL R149, R25, -INF , !P2 ;  /* 0xff80000019957808 */ /* 0x000fe40005000000 */
[----:B------:R-:W-:Y:S01]  /*3b40*/  FSEL R25, R96, -INF , !P5 ;  /* 0xff80000060197808 */ /* 0x000fe20006800000 */
[----:B------:R-:W-:Y:S01]  /*3b50*/  FFMA.FTZ R96, R35, UR4, R98 ;  /* 0x0000000423607c23 */ /* 0x000fe20008010062 */
[----:B------:R-:W-:Y:S01]  /*3b60*/  FSEL R158, R27, -INF , !P6 ;  /* 0xff8000001b9e7808 */ /* 0x000fe20007000000 */
[----:B------:R-:W2:Y:S01]  /*3b70*/  I2F R35, R38 ;  /* 0x0000002600237306 */ /* 0x000ea20000201400 */
[----:B------:R-:W-:-:S02]  /*3b80*/  FSEL R24, R103, -INF , !P4 ;  /* 0xff80000067187808 */ /* 0x000fc40006000000 */
[-C--:B------:R-:W-:Y:S02]  /*3b90*/  ISETP.GE.AND P4, PT, R39, R3.reuse, PT ;  /* 0x000000032700720c */ /* 0x080fe40003f86270 */
[----:B------:R-:W-:Y:S02]  /*3ba0*/  IADD3 R20, R183, 0x59, RZ ;  /* 0x00000059b7147810 */ /* 0x000fe40007ffe0ff */
[----:B------:R-:W-:Y:S01]  /*3bb0*/  FSEL R96, R96, -INF , !P3 ;  /* 0xff80000060607808 */ /* 0x000fe20005800000 */
[C---:B-1----:R-:W-:Y:S01]  /*3bc0*/  FFMA.FTZ R27, R34.reuse, UR4, R97 ;  /* 0x00000004221b7c23 */ /* 0x042fe20008010061 */
[----:B------:R-:W-:Y:S01]  /*3bd0*/  FSEL R157, R157, -INF , !P1 ;  /* 0xff8000009d9d7808 */ /* 0x000fe20004800000 */
[----:B------:R-:W-:Y:S01]  /*3be0*/  FFMA.FTZ R21, R34, UR4, R21 ;  /* 0x0000000422157c23 */ /* 0x000fe20008010015 */
[----:B------:R-:W-:Y:S01]  /*3bf0*/  FSEL R150, R150, -INF , !P0 ;  /* 0xff80000096967808 */ /* 0x000fe20004000000 */
[C---:B------:R-:W-:Y:S01]  /*3c00*/  FFMA.FTZ R22, R34.reuse, UR4, R99 ;  /* 0x0000000422167c23 */ /* 0x040fe20008010063 */
[----:B------:R-:W-:Y:S01]  /*3c10*/  FSEL R27, R27, -INF , !P4 ;  /* 0xff8000001b1b7808 */ /* 0x000fe20006000000 */
[----:B------:R-:W-:Y:S01]  /*3c20*/  FFMA.FTZ R23, R34, UR4, R23 ;  /* 0x0000000422177c23 */ /* 0x000fe20008010017 */
[C---:B------:R-:W-:Y:S01]  /*3c30*/  ISETP.GE.AND P3, PT, R38.reuse, R3, PT ;  /* 0x000000032600720c */ /* 0x040fe20003f66270 */
[C---:B--2---:R-:W-:Y:S01]  /*3c40*/  FFMA.FTZ R92, R35.reuse, UR4, R92 ;  /* 0x00000004235c7c23 */ /* 0x044fe2000801005c */
[C---:B------:R-:W-:Y:S01]  /*3c50*/  ISETP.GE.AND P1, PT, R38.reuse, R2, PT ;  /* 0x000000022600720c */ /* 0x040fe20003f26270 */
[C---:B------:R-:W-:Y:S01]  /*3c60*/  FFMA.FTZ R16, R35.reuse, UR4, R16 ;  /* 0x0000000423107c23 */ /* 0x040fe20008010010 */
[C---:B------:R-:W-:Y:S01]  /*3c70*/  ISETP.GE.AND P0, PT, R38.reuse, R141, PT ;  /* 0x0000008d2600720c */ /* 0x040fe20003f06270 */
[----:B------:R-:W-:Y:S01]  /*3c80*/  FFMA.FTZ R18, R35, UR4, R18 ;  /* 0x0000000423127c23 */ /* 0x000fe20008010012 */
[----:B------:R-:W-:-:S02]  /*3c90*/  ISETP.GE.AND P4, PT, R38, R140, PT ;  /* 0x0000008c2600720c */ /* 0x000fc40003f86270 */
[----:B------:R-:W1:Y:S01]  /*3ca0*/  I2F R38, R20 ;  /* 0x0000001400267306 */ /* 0x000e620000201400 */
[C---:B------:R-:W-:Y:S02]  /*3cb0*/  ISETP.GE.AND P6, PT, R39.reuse, R141, PT ;  /* 0x0000008d2700720c */ /* 0x040fe40003fc6270 */
[C---:B------:R-:W-:Y:S02]  /*3cc0*/  ISETP.GE.AND P2, PT, R39.reuse, R2, PT ;  /* 0x000000022700720c */ /* 0x040fe40003f46270 */
[----:B------:R-:W-:Y:S02]  /*3cd0*/  ISETP.GE.AND P5, PT, R39, R140, PT ;  /* 0x0000008c2700720c */ /* 0x000fe40003fa6270 */
[----:B------:R-:W-:Y:S02]  /*3ce0*/  FSEL R153, R21, -INF , !P6 ;  /* 0xff80000015997808 */ /* 0x000fe40007000000 */
[----:B------:R-:W-:Y:S02]  /*3cf0*/  FSEL R22, R22, -INF , !P2 ;  /* 0xff80000016167808 */ /* 0x000fe40005000000 */
[----:B------:R-:W-:-:S02]  /*3d00*/  FSEL R146, R23, -INF , !P5 ;  /* 0xff80000017927808 */ /* 0x000fc40006800000 */
[----:B------:R-:W-:Y:S02]  /*3d10*/  FSEL R21, R92, -INF , !P3 ;  /* 0xff8000005c157808 */ /* 0x000fe40005800000 */
[----:B------:R-:W-:Y:S01]  /*3d20*/  ISETP.GE.AND P2, PT, R20, R3, PT ;  /* 0x000000031400720c */ /* 0x000fe20003f46270 */
[----:B-1----:R-:W-:Y:S01]  /*3d30*/  FFMA.FTZ R93, R38, UR4, R93 ;  /* 0x00000004265d7c23 */ /* 0x002fe2000801005d */
[----:B------:R-:W-:Y:S01]  /*3d40*/  ISETP.GE.AND P6, PT, R20, R2, PT ;  /* 0x000000021400720c */ /* 0x000fe20003fc6270 */
[----:B------:R-:W-:Y:S01]  /*3d50*/  FFMA.FTZ R19, R38, UR4, R19 ;  /* 0x0000000426137c23 */ /* 0x000fe20008010013 */
[----:B------:R-:W-:Y:S01]  /*3d60*/  ISETP.GE.AND P5, PT, R20, R141, PT ;  /* 0x0000008d1400720c */ /* 0x000fe20003fa6270 */
[----:B------:R-:W-:Y:S01]  /*3d70*/  FFMA.FTZ R17, R38, UR4, R17 ;  /* 0x0000000426117c23 */ /* 0x000fe20008010011 */
[----:B------:R-:W-:Y:S01]  /*3d80*/  ISETP.GE.AND P3, PT, R20, R140, PT ;  /* 0x0000008c1400720c */ /* 0x000fe20003f66270 */
[----:B------:R-:W-:Y:S01]  /*3d90*/  FFMA.FTZ R20, R35, UR4, R94 ;  /* 0x0000000423147c23 */ /* 0x000fe2000801005e */
[----:B------:R-:W-:Y:S01]  /*3da0*/  IADD3 R34, R183, 0x60, RZ ;  /* 0x00000060b7227810 */ /* 0x000fe20007ffe0ff */
[----:B------:R-:W-:Y:S01]  /*3db0*/  FFMA.FTZ R95, R38, UR4, R95 ;  /* 0x00000004265f7c23 */ /* 0x000fe2000801005f */
[----:B------:R-:W-:-:S02]  /*3dc0*/  FSEL R155, R16, -INF , !P0 ;  /* 0xff800000109b7808 */ /* 0x000fc40004000000 */
[----:B------:R-:W-:Y:S01]  /*3dd0*/  FSEL R20, R20, -INF , !P1 ;  /* 0xff80000014147808 */ /* 0x000fe20004800000 */
[----:B------:R-:W1:Y:S01]  /*3de0*/  I2F R23, R34 ;  /* 0x0000002200177306 */ /* 0x000e620000201400 */
[----:B------:R-:W-:Y:S02]  /*3df0*/  FSEL R144, R18, -INF , !P4 ;  /* 0xff80000012907808 */ /* 0x000fe40006000000 */
[----:B------:R-:W-:Y:S02]  /*3e00*/  FSEL R16, R93, -INF , !P2 ;  /* 0xff8000005d107808 */ /* 0x000fe40005000000 */
[C---:B------:R-:W-:Y:S02]  /*3e10*/  ISETP.GE.AND P1, PT, R34.reuse, R3, PT ;  /* 0x000000032200720c */ /* 0x040fe40003f26270 */
[C---:B------:R-:W-:Y:S02]  /*3e20*/  ISETP.GE.AND P0, PT, R34.reuse, R2, PT ;  /* 0x000000022200720c */ /* 0x040fe40003f06270 */
[----:B------:R-:W-:-:S02]  /*3e30*/  ISETP.GE.AND P4, PT, R34, R141, PT ;  /* 0x0000008d2200720c */ /* 0x000fc40003f86270 */
[----:B------:R-:W-:Y:S02]  /*3e40*/  ISETP.GE.AND P2, PT, R34, R140, PT ;  /* 0x0000008c2200720c */ /* 0x000fe40003f46270 */
[----:B------:R-:W-:Y:S02]  /*3e50*/  FSEL R142, R19, -INF , !P3 ;  /* 0xff800000138e7808 */ /* 0x000fe40005800000 */
[----:B------:R-:W-:Y:S01]  /*3e60*/  IADD3 R35, R183, 0x61, RZ ;  /* 0x00000061b7237810 */ /* 0x000fe20007ffe0ff */
[----:B-1----:R-:W-:Y:S01]  /*3e70*/  FFMA.FTZ R14, R23, UR4, R14 ;  /* 0x00000004170e7c23 */ /* 0x002fe2000801000e */
[----:B------:R-:W-:Y:S01]  /*3e80*/  IADD3 R34, R183, 0x68, RZ ;  /* 0x00000068b7227810 */ /* 0x000fe20007ffe0ff */
[C---:B------:R-:W-:Y:S01]  /*3e90*/  FFMA.FTZ R88, R23.reuse, UR4, R88 ;  /* 0x0000000417587c23 */ /* 0x040fe20008010058 */
[----:B------:R-:W1:Y:S01]  /*3ea0*/  I2F R18, R35 ;  /* 0x0000002300127306 */ /* 0x000e620000201400 */
[C---:B------:R-:W-:Y:S01]  /*3eb0*/  FFMA.FTZ R90, R23.reuse, UR4, R90 ;  /* 0x00000004175a7c23 */ /* 0x040fe2000801005a */
[----:B------:R-:W-:Y:S01]  /*3ec0*/  FSEL R134, R14, -INF , !P2 ;  /* 0xff8000000e867808 */ /* 0x000fe20005000000 */
[----:B------:R-:W-:Y:S01]  /*3ed0*/  FFMA.FTZ R12, R23, UR4, R12 ;  /* 0x00000004170c7c23 */ /* 0x000fe2000801000c */
[----:B------:R-:W-:-:S02]  /*3ee0*/  IADD3 R23, R183, 0x69, RZ ;  /* 0x00000069b7177810 */ /* 0x000fc40007ffe0ff */
[-C--:B------:R-:W-:Y:S02]  /*3ef0*/  ISETP.GE.AND P2, PT, R34, R141.reuse, PT ;  /* 0x0000008d2200720c */ /* 0x080fe40003f46270 */
[----:B------:R-:W2:Y:S01]  /*3f00*/  I2F R19, R34 ;  /* 0x0000002200137306 */ /* 0x000ea20000201400 */
[----:B------:R-:W-:Y:S02]  /*3f10*/  FSEL R151, R17, -INF , !P5 ;  /* 0xff80000011977808 */ /* 0x000fe40006800000 */
[----:B------:R-:W-:Y:S02]  /*3f20*/  FSEL R17, R88, -INF , !P1 ;  /* 0xff80000058117808 */ /* 0x000fe40004800000 */
[C---:B------:R-:W-:Y:S02]  /*3f30*/  ISETP.GE.AND P3, PT, R35.reuse, R141, PT ;  /* 0x0000008d2300720c */ /* 0x040fe40003f66270 */
[-C--:B------:R-:W-:Y:S01]  /*3f40*/  ISETP.GE.AND P1, PT, R35, R140.reuse, PT ;  /* 0x0000008c2300720c */ /* 0x080fe20003f26270 */
[----:B------:R-:W3:Y:S01]  /*3f50*/  I2F R14, R23 ;  /* 0x00000017000e7306 */ /* 0x000ee20000201400 */
[----:B-1----:R-:W-:Y:S01]  /*3f60*/  FFMA.FTZ R13, R18, UR4, R13 ;  /* 0x00000004120d7c23 */ /* 0x002fe2000801000d */
[----:B------:R-:W-:Y:S01]  /*3f70*/  FSEL R168, R90, -INF , !P0 ;  /* 0xff8000005aa87808 */ /* 0x000fe20004000000 */
        /* <DEDUP_REMOVED lines=9> */
[----:B------:R-:W1:Y:S01]  /*4010*/  I2F R15, R18 ;  /* 0x00000012000f7306 */ /* 0x000e620000201400 */
[C---:B------:R-:W-:Y:S01]  /*4020*/  FFMA.FTZ R86, R19.reuse, UR4, R86 ;  /* 0x0000000413567c23 */ /* 0x040fe20008010056 */
[----:B------:R-:W-:Y:S01]  /*4030*/  FSEL R139, R8, -INF , !P2 ;  /* 0xff800000088b7808 */ /* 0x000fe20005000000 */
[----:B------:R-:W-:Y:S01]  /*4040*/  FFMA.FTZ R10, R19, UR4, R10 ;  /* 0x00000004130a7c23 */ /* 0x000fe2000801000a */
[----:B------:R-:W-:Y:S01]  /*4050*/  IADD3 R19, R183, 0x71, RZ ;  /* 0x00000071b7137810 */ /* 0x000fe20007ffe0ff */
[----:B---3--:R-:W-:Y:S01]  /*4060*/  FFMA.FTZ R11, R14, UR4, R11 ;  /* 0x000000040e0b7c23 */ /* 0x008fe2000801000b */
[----:B------:R-:W-:Y:S01]  /*4070*/  FSEL R13, R84, -INF , !P0 ;  /* 0xff800000540d7808 */ /* 0x000fe20004000000 */
[C---:B------:R-:W-:Y:S01]  /*4080*/  FFMA.FTZ R85, R14.reuse, UR4, R85 ;  /* 0x000000040e557c23 */ /* 0x040fe20008010055 */
[----:B------:R-:W2:Y:S01]  /*4090*/  I2F R8, R19 ;  /* 0x0000001300087306 */ /* 0x000ea20000201400 */
[----:B------:R-:W-:Y:S01]  /*40a0*/  ISETP.GE.AND P0, PT, R23, R140, PT ;  /* 0x0000008c1700720c */ /* 0x000fe20003f06270 */
[C---:B------:R-:W-:Y:S01]  /*40b0*/  FFMA.FTZ R87, R14.reuse, UR4, R87 ;  /* 0x000000040e577c23 */ /* 0x040fe20008010057 */
[----:B------:R-:W-:Y:S01]  /*40c0*/  FSEL R174, R95, -INF , !P6 ;  /* 0xff8000005fae7808 */ /* 0x000fe20007000000 */
[----:B------:R-:W-:Y:S01]  /*40d0*/  FFMA.FTZ R9, R14, UR4, R9 ;  /* 0x000000040e097c23 */ /* 0x000fe20008010009 */
[----:B------:R-:W-:-:S02]  /*40e0*/  IADD3 R14, R183, 0x78, RZ ;  /* 0x00000078b70e7810 */ /* 0x000fc40007ffe0ff */
[----:B------:R-:W-:Y:S01]  /*40f0*/  FSEL R124, R11, -INF , !P0 ;  /* 0xff8000000b7c7808 */ /* 0x000fe20004000000 */
[----:B-1----:R-:W-:Y:S01]  /*4100*/  FFMA.FTZ R4, R15, UR4, R4 ;  /* 0x000000040f047c23 */ /* 0x002fe20008010004 */
[----:B------:R-:W1:Y:S01]  /*4110*/  I2F R11, R14 ;  /* 0x0000000e000b7306 */ /* 0x000e620000201400 */
[-C--:B------:R-:W-:Y:S01]  /*4120*/  ISETP.GE.AND P6, PT, R35, R3.reuse, PT ;  /* 0x000000032300720c */ /* 0x080fe20003fc6270 */
[----:B------:R-:W-:Y:S01]  /*4130*/  FFMA.FTZ R6, R15, UR4, R6 ;  /* 0x000000040f067c23 */ /* 0x000fe20008010006 */
[----:B------:R-:W-:Y:S01]  /*4140*/  ISETP.GE.AND P5, PT, R35, R2, PT ;  /* 0x000000022300720c */ /* 0x000fe20003fa6270 */
[C---:B------:R-:W-:Y:S01]  /*4150*/  FFMA.FTZ R80, R15.reuse, UR4, R80 ;  /* 0x000000040f507c23 */ /* 0x040fe20008010050 */
[----:B------:R-:W-:Y:S01]  /*4160*/  FSEL R143, R12, -INF , !P4 ;  /* 0xff8000000c8f7808 */ /* 0x000fe20006000000 */
[----:B------:R-:W-:Y:S01]  /*4170*/  FFMA.FTZ R82, R15, UR4, R82 ;  /* 0x000000040f527c23 */ /* 0x000fe20008010052 */
[----:B------:R-:W-:Y:S01]  /*4180*/  FSEL R12, R89, -INF , !P6 ;  /* 0xff800000590c7808 */ /* 0x000fe20007000000 */
[----:B--2---:R-:W-:Y:S01]  /*4190*/  FFMA.FTZ R112, R8, UR4, R7 ;  /* 0x0000000408707c23 */ /* 0x004fe20008010007 */
[----:B------:R-:W-:Y:S01]  /*41a0*/  ISETP.GE.AND P6, PT, R34, R140, PT ;  /* 0x0000008c2200720c */ /* 0x000fe20003fc6270 */
[----:B------:R-:W2:Y:S01]  /*41b0*/  I2F R7, R183 ;  /* 0x000000b700077306 */ /* 0x000ea20000201400 */
[----:B------:R-:W-:Y:S01]  /*41c0*/  FSEL R162, R91, -INF , !P5 ;  /* 0xff8000005ba27808 */ /* 0x000fe20006800000 */
[C---:B------:R-:W-:Y:S01]  /*41d0*/  FFMA.FTZ R81, R8.reuse, UR4, R81 ;  /* 0x0000000408517c23 */ /* 0x040fe20008010051 */
[C---:B------:R-:W-:Y:S01]  /*41e0*/  ISETP.GE.AND P5, PT, R23.reuse, R3, PT ;  /* 0x000000031700720c */ /* 0x040fe20003fa6270 */
[----:B------:R-:W-:Y:S01]  /*41f0*/  FFMA.FTZ R83, R8, UR4, R83 ;  /* 0x0000000408537c23 */ /* 0x000fe20008010053 */
[----:B------:R-:W-:Y:S01]  /*4200*/  ISETP.GE.AND P3, PT, R23, R2, PT ;  /* 0x000000021700720c */ /* 0x000fe20003f66270 */
[----:B-1----:R-:W-:Y:S01]  /*4210*/  FFMA.FTZ R76, R11, UR4, R76 ;  /* 0x000000040b4c7c23 */ /* 0x002fe2000801004c */
[-C--:B------:R-:W-:Y:S01]  /*4220*/  ISETP.GE.AND P1, PT, R23, R141.reuse, PT ;  /* 0x0000008d1700720c */ /* 0x080fe20003f26270 */
[C---:B------:R-:W-:Y:S01]  /*4230*/  FFMA.FTZ R66, R11.reuse, UR4, R66 ;  /* 0x000000040b427c23 */ /* 0x040fe20008010042 */
[----:B------:R-:W-:Y:S01]  /*4240*/  FSEL R126, R10, -INF , !P6 ;  /* 0xff8000000a7e7808 */ /* 0x000fe20007000000 */
[----:B------:R-:W-:Y:S01]  /*4250*/  FFMA.FTZ R78, R11, UR4, R78 ;  /* 0x000000040b4e7c23 */ /* 0x000fe2000801004e */
[----:B------:R-:W-:Y:S01]  /*4260*/  ISETP.GE.AND P6, PT, R18, R141, PT ;  /* 0x0000008d1200720c */ /* 0x000fe20003fc6270 */
[----:B------:R-:W-:Y:S01]  /*4270*/  FFMA.FTZ R5, R8, UR4, R5 ;  /* 0x0000000408057c23 */ /* 0x000fe20008010005 */
[----:B------:R-:W-:Y:S01]  /*4280*/  FSEL R10, R85, -INF , !P5 ;  /* 0xff800000550a7808 */ /* 0x000fe20006800000 */
[----:B------:R-:W-:Y:S01]  /*4290*/  FFMA.FTZ R64, R11, UR4, R64 ;  /* 0x000000040b407c23 */ /* 0x000fe20008010040 */
[----:B------:R-:W-:Y:S01]  /*42a0*/  FSEL R118, R87, -INF , !P3 ;  /* 0xff80000057767808 */ /* 0x000fe20005800000 */
[----:B--2---:R-:W-:Y:S01]  /*42b0*/  FFMA.FTZ R15, R7, UR4, R136 ;  /* 0x00000004070f7c23 */ /* 0x004fe20008010088 */
[----:B------:R-:W-:Y:S01]  /*42c0*/  FSEL R135, R9, -INF , !P1 ;  /* 0xff80000009877808 */ /* 0x000fe20004800000 */
[C---:B------:R-:W-:Y:S01]  /*42d0*/  FFMA.FTZ R60, R7.reuse, UR4, R60 ;  /* 0x00000004073c7c23 */ /* 0x040fe2000801003c */
[----:B------:R-:W-:Y:S01]  /*42e0*/  ISETP.GE.AND P5, PT, R18, R140, PT ;  /* 0x0000008c1200720c */ /* 0x000fe20003fa6270 */
[----:B------:R-:W-:Y:S01]  /*42f0*/  FFMA.FTZ R62, R7, UR4, R62 ;  /* 0x00000004073e7c23 */ /* 0x000fe2000801003e */
[----:B------:R-:W-:-:S02]  /*4300*/  ISETP.GE.AND P3, PT, R19, R3, PT ;  /* 0x000000031300720c */ /* 0x000fc40003f66270 */
[-C--:B------:R-:W-:Y:S02]  /*4310*/  ISETP.GE.AND P1, PT, R19, R2.reuse, PT ;  /* 0x000000021300720c */ /* 0x080fe40003f26270 */
[----:B------:R-:W-:Y:S02]  /*4320*/  FSEL R123, R4, -INF , !P6 ;  /* 0xff800000047b7808 */ /* 0x000fe40007000000 */
[----:B------:R-:W-:Y:S02]  /*4330*/  FSEL R114, R6, -INF , !P5 ;  /* 0xff80000006727808 */ /* 0x000fe40006800000 */
[----:B------:R-:W-:Y:S02]  /*4340*/  FSEL R4, R81, -INF , !P3 ;  /* 0xff80000051047808 */ /* 0x000fe40005800000 */
[----:B------:R-:W-:Y:S02]  /*4350*/  FSEL R103, R83, -INF , !P1 ;  /* 0xff80000053677808 */ /* 0x000fe40004800000 */
[----:B------:R-:W-:-:S02]  /*4360*/  ISETP.GE.AND P6, PT, R14, R2, PT ;  /* 0x000000020e00720c */ /* 0x000fc40003fc6270 */
[C---:B------:R-:W-:Y:S02]  /*4370*/  ISETP.GE.AND P5, PT, R14.reuse, R141, PT ;  /* 0x0000008d0e00720c */ /* 0x040fe40003fa6270 */
[----:B------:R-:W-:Y:S02]  /*4380*/  ISETP.GE.AND P3, PT, R14, R140, PT ;  /* 0x0000008c0e00720c */ /* 0x000fe40003f66270 */
[C---:B------:R-:W-:Y:S02]  /*4390*/  ISETP.GE.AND P1, PT, R183.reuse, R3, PT ;  /* 0x00000003b700720c */ /* 0x040fe40003f26270 */
[----:B------:R-:W-:Y:S02]  /*43a0*/  IADD3 R6, R183, 0x79, RZ ;  /* 0x00000079b7067810 */ /* 0x000fe40007ffe0ff */
[----:B------:R-:W-:Y:S02]  /*43b0*/  ISETP.GE.AND P0, PT, R19, R141, PT ;  /* 0x0000008d1300720c */ /* 0x000fe40003f06270 */
[----:B------:R-:W-:Y:S01]  /*43c0*/  FSEL R98, R66, -INF , !P6 ;  /* 0xff80000042627808 */ /* 0x000fe20007000000 */
[----:B------:R1:W2:Y:S01]  /*43d0*/  I2F R8, R6 ;  /* 0x0000000600087306 */ /* 0x0002a20000201400 */
[----:B------:R-:W-:-:S02]  /*43e0*/  FSEL R117, R76, -INF , !P5 ;  /* 0xff8000004c757808 */ /* 0x000fc40006800000 */
[----:B------:R-:W-:Y:S02]  /*43f0*/  FSEL R110, R78, -INF , !P3 ;  /* 0xff8000004e6e7808 */ /* 0x000fe40005800000 */
[----:B------:R-:W-:Y:S02]  /*4400*/  FSEL R15, R15, -INF , !P1 ;  /* 0xff8000000f0f7808 */ /* 0x000fe40004800000 */
[C---:B------:R-:W-:Y:S02]  /*4410*/  ISETP.GE.AND P6, PT, R6.reuse, R3, PT ;  /* 0x000000030600720c */ /* 0x040fe40003fc6270 */
[C---:B------:R-:W-:Y:S02]  /*4420*/  ISETP.GE.AND P5, PT, R6.reuse, R2, PT ;  /* 0x000000020600720c */ /* 0x040fe40003fa6270 */
[C---:B------:R-:W-:Y:S02]  /*4430*/  ISETP.GE.AND P3, PT, R6.reuse, R141, PT ;  /* 0x0000008d0600720c */ /* 0x040fe40003f66270 */
[----:B------:R-:W-:-:S02]  /*4440*/  ISETP.GE.AND P1, PT, R6, R140, PT ;  /* 0x0000008c0600720c */ /* 0x000fc40003f26270 */
[----:B------:R-:W-:Y:S01]  /*4450*/  FSEL R119, R5, -INF , !P0 ;  /* 0xff80000005777808 */ /* 0x000fe20004000000 */
[----:B-1----:R-:W-:Y:S01]  /*4460*/  FFMA.FTZ R6, R7, UR4, R138 ;  /* 0x0000000407067c23 */ /* 0x002fe2000801008a */
[-C--:B------:R-:W-:Y:S01]  /*4470*/  ISETP.GE.AND P0, PT, R183, R2.reuse, PT ;  /* 0x00000002b700720c */ /* 0x080fe20003f06270 */
[----:B--2---:R-:W-:Y:S01]  /*4480*/  FFMA.FTZ R11, R8, UR4, R65 ;  /* 0x00000004080b7c23 */ /* 0x004fe20008010041 */
[----:B------:R-:W-:Y:S01]  /*4490*/  ISETP.GE.AND P4, PT, R34, R2, PT ;  /* 0x000000022200720c */ /* 0x000fe20003f86270 */
[----:B------:R-:W-:Y:S01]  /*44a0*/  FFMA.FTZ R67, R8, UR4, R67 ;  /* 0x0000000408437c23 */ /* 0x000fe20008010043 */
[----:B------:R-:W-:Y:S01]  /*44b0*/  FSEL R6, R6, -INF , !P0 ;  /* 0xff80000006067808 */ /* 0x000fe20004000000 */
[----:B------:R-:W-:Y:S01]  /*44c0*/  FFMA.FTZ R77, R8, UR4, R77 ;  /* 0x00000004084d7c23 */ /* 0x000fe2000801004d */
[----:B------:R-:W-:Y:S01]  /*44d0*/  FSEL R148, R86, -INF , !P4 ;  /* 0xff80000056947808 */ /* 0x000fe20006000000 */
[----:B------:R-:W-:Y:S01]  /*44e0*/  FFMA.FTZ R79, R8, UR4, R79 ;  /* 0x00000004084f7c23 */ /* 0x000fe2000801004f */
[----:B------:R-:W-:-:S02]  /*44f0*/  PLOP3.LUT P0, PT, PT, PT, UP0, 0x80, 0x0 ;  /* 0x000000000000781c */ /* 0x000fc40003f0f008 */
[CC--:B------:R-:W-:Y:S02]  /*4500*/  ISETP.GE.AND P4, PT, R18.reuse, R3.reuse, PT ;  /* 0x000000031200720c */ /* 0x0c0fe40003f86270 */
[----:B------:R-:W-:Y:S02]  /*4510*/  ISETP.GE.AND P2, PT, R18, R2, PT ;  /* 0x000000021200720c */ /* 0x000fe40003f46270 */
[----:B------:R-:W-:Y:S02]  /*4520*/  FSEL R9, R80, -INF , !P4 ;  /* 0xff80000050097808 */ /* 0x000fe40006000000 */
[----:B------:R-:W-:Y:S02]  /*4530*/  FSEL R100, R82, -INF , !P2 ;  /* 0xff80000052647808 */ /* 0x000fe40005000000 */
[----:B------:R-:W-:Y:S02]  /*4540*/  ISETP.GE.AND P4, PT, R19, R140, PT ;  /* 0x0000008c1300720c */ /* 0x000fe40003f86270 */
[----:B------:R-:W-:-:S02]  /*4550*/  ISETP.GE.AND P2, PT, R14, R3, PT ;  /* 0x000000030e00720c */ /* 0x000fc40003f46270 */
[----:B------:R-:W-:Y:S02]  /*4560*/  FSEL R112, R112, -INF , !P4 ;  /* 0xff80000070707808 */ /* 0x000fe40006000000 */
[----:B------:R-:W-:Y:S02]  /*4570*/  FSEL R5, R64, -INF , !P2 ;  /* 0xff80000040057808 */ /* 0x000fe40005000000 */
        /* <DEDUP_REMOVED lines=9> */
[----:B------:R-:W-:Y:S01]  /*4610*/  UIADD3 UR7, UR22, -0x2, URZ ;  /* 0xfffffffe16077890 */ /* 0x000fe2000fffe03f */
[----:B------:R-:W-:Y:S01]  /*4620*/  ISETP.GE.AND P1, PT, R228, c[0x0][0x220], PT ;  /* 0x00008800e4007a0c */ /* 0x000fe20003f26270 */
[----:B------:R-:W-:Y:S01]  /*4630*/  IMAD.U32 R23, RZ, RZ, UR20 ;  /* 0x00000014ff177e24 */ /* 0x000fe2000f8e00ff */
[----:B------:R-:W-:Y:S01]  /*4640*/  BSSY B0, `(.L_x_127) ;  /* 0x0000032000007945 */ /* 0x000fe20003800000 */
[----:B------:R-:W-:Y:S01]  /*4650*/  USHF.R.S32.HI UR5, URZ, 0x1f, UR7 ;  /* 0x0000001f3f057899 */ /* 0x000fe20008011407 */
[----:B------:R-:W-:-:S02]  /*4660*/  IMAD.U32 R14, RZ, RZ, UR20 ;  /* 0x00000014ff0e7e24 */ /* 0x000fc4000f8e00ff */
[----:B------:R-:W-:Y:S01]  /*4670*/  IMAD.U32 R35, RZ, RZ, UR7 ;  /* 0x00000007ff237e24 */ /* 0x000fe2000f8e00ff */
[----:B------:R-:W-:-:S03]  /*4680*/  UIMAD UR7, UR25, UR7, URZ ;  /* 0x00000007190772a4 */ /* 0x000fc6000f8e023f */
[----:B------:R-:W-:Y:S01]  /*4690*/  IMAD.WIDE.U32 R34, R35, UR26, R226 ;  /* 0x0000001a23227c25 */ /* 0x000fe2000f8e00e2 */
[----:B------:R-:W-:Y:S02]  /*46a0*/  UIMAD UR5, UR5, UR26, UR7 ;  /* 0x0000001a050572a4 */ /* 0x000fe4000f8e0207 */
[----:B------:R1:W-:Y:S01]  /*46b0*/  @P1 STS [R191+0x2000], RZ ;  /* 0x002000ffbf001388 */ /* 0x0003e20000000800 */
[----:B------:R-:W-:Y:S01]  /*46c0*/  @!P1 IMAD.MOV.U32 R19, RZ, RZ, c[0x0][0x19c] ;  /* 0x00006700ff139624 */ /* 0x000fe200078e00ff */
[----:B------:R-:W-:Y:S02]  /*46d0*/  @!P1 LEA R23, P2, R23, R34, 0x6 ;  /* 0x0000002217179211 */ /* 0x000fe400078430ff */
[----:B------:R-:W-:Y:S01]  /*46e0*/  IADD3 R39, R35, UR5, RZ ;  /* 0x0000000523277c10 */ /* 0x000fe2000fffe0ff */
[----:B------:R1:W-:Y:S01]  /*46f0*/  @P1 STS [R191+0x2004], RZ ;  /* 0x002004ffbf001388 */ /* 0x0003e20000000800 */
[----:B------:R-:W-:Y:S02]  /*4700*/  @!P1 IADD3 R18, P3, R34, UR10, RZ ;  /* 0x0000000a22129c10 */ /* 0x000fe4000ff7e0ff */
[----:B------:R-:W-:Y:S01]  /*4710*/  @!P1 LEA.HI.X R14, R14, R39, R19, 0x6, P2 ;  /* 0x000000270e0e9211 */ /* 0x000fe200010f3413 */
[----:B------:R1:W-:Y:S01]  /*4720*/  @P1 STS.64 [R191+0x2008], RZ ;  /* 0x002008ffbf001388 */ /* 0x0003e20000000a00 */
[----:B------:R-:W-:-:S02]  /*4730*/  @!P1 LEA R50, P4, R34, c[0x0][0x168], 0x1 ;  /* 0x00005a0022329a11 */ /* 0x000fc400078808ff */
[----:B------:R-:W-:Y:S02]  /*4740*/  @!P1 IADD3.X R19, R39, UR9, RZ, P3, !PT ;  /* 0x0000000927139c10 */ /* 0x000fe40009ffe4ff */
[----:B------:R-:W-:Y:S02]  /*4750*/  @!P1 LEA R46, P3, R18, c[0x0][0x168], 0x1 ;  /* 0x00005a00122e9a11 */ /* 0x000fe400078608ff */
[C---:B------:R-:W-:Y:S02]  /*4760*/  @!P1 LEA R42, P2, R23.reuse, c[0x0][0x168], 0x1 ;  /* 0x00005a00172a9a11 */ /* 0x040fe400078408ff */
        /* <DEDUP_REMOVED lines=31> */
.L_x_128:
[----:B------:R-:W-:Y:S05]  /*4960*/  BSYNC B0 ;  /* 0x0000000000007941 */ /* 0x000fea0003800000 */
.L_x_127:
[----:B------:R-:W0:Y:S02]  /*4970*/  LDGDEPBAR ;  /* 0x00000000000079af */ /* 0x000e240000000000 */
.L_x_126:
[----:B------:R-:W-:Y:S01]  /*4980*/  FMNMX.FTZ R14, R15, R68, !PT ;  /* 0x000000440f0e7209 */ /* 0x000fe20007810000 */
[----:B------:R-:W-:Y:S01]  /*4990*/  UMOV UR20, UR24 ;  /* 0x0000001800147c82 */ /* 0x000fe20008000000 */
[----:B------:R-:W-:Y:S02]  /*49a0*/  SHF.L.U32 R231, R180, 0x1, RZ ;  /* 0x00000001b4e77819 */ /* 0x000fe400000006ff */
[----:B--2---:R-:W-:Y:S02]  /*49b0*/  FMNMX.FTZ R19, R61, R14, !PT ;  /* 0x0000000e3d137209 */ /* 0x004fe40007810000 */
[----:B------:R-:W-:Y:S02]  /*49c0*/  LEA R230, R0, R231, 0x1 ;  /* 0x000000e700e67211 */ /* 0x000fe400078e08ff */
        /* <DEDUP_REMOVED lines=36> */
[--C-:B------:R-:W-:Y:S01]  /*4c10*/  FFMA.FTZ R97, R15, c[0x0][0x23c], -R14.reuse ;  /* 0x00008f000f617a23 */ /* 0x100fe2000001080e */
[----:B------:R-:W-:Y:S01]  /*4c20*/  FMNMX.FTZ R15, R6, R74, !PT ;  /* 0x0000004a060f7209 */ /* 0x000fe20007810000 */
[--C-:B------:R-:W-:Y:S02]  /*4c30*/  FFMA.FTZ R60, R44, c[0x0][0x23c], -R14.reuse ;  /* 0x00008f002c3c7a23 */ /* 0x100fe4000001080e */
[--C-:B------:R-:W-:Y:S01]  /*4c40*/  FFMA.FTZ R44, R12, c[0x0][0x23c], -R14.reuse ;  /* 0x00008f000c2c7a23 */ /* 0x100fe2000001080e */
[----:B------:R-:W-:Y:S01]  /*4c50*/  FMNMX.FTZ R15, R196, R15, !PT ;  /* 0x0000000fc40f7209 */ /* 0x000fe20007810000 */
[--C-:B-1----:R-:W-:Y:S01]  /*4c60*/  FFMA.FTZ R42, R10, c[0x0][0x23c], -R14.reuse ;  /* 0x00008f000a2a7a23 */ /* 0x102fe2000001080e */
[----:B------:R-:W-:Y:S01]  /*4c70*/  FMNMX.FTZ R12, R7, R171, !PT ;  /* 0x000000ab070c7209 */ /* 0x000fe20007810000 */
[--C-:B------:R-:W-:Y:S01]  /*4c80*/  FFMA.FTZ R43, R9, c[0x0][0x23c], -R14.reuse ;  /* 0x00008f00092b7a23 */ /* 0x100fe2000001080e */
        /* <DEDUP_REMOVED lines=25> */
[----:B------:R-:W-:Y:S01]  /*4e20*/  MUFU.EX2 R97, R97 ;  /* 0x0000006100617308 */ /* 0x000fe20000000800 */
        /* <DEDUP_REMOVED lines=35> */
[----:B------:R-:W-:Y:S01]  /*5060*/  FFMA.FTZ R49, R21, c[0x0][0x23c], -R14 ;  /* 0x00008f0015317a23 */ /* 0x000fe2000001080e */
[----:B------:R-:W-:Y:S01]  /*5070*/  FMNMX.FTZ R4, R131, R4, !PT ;  /* 0x0000000483047209 */ /* 0x000fe20007810000 */
[----:B------:R-:W-:Y:S01]  /*5080*/  MUFU.EX2 R77, R77 ;  /* 0x0000004d004d7308 */ /* 0x000fe20000000800 */
[----:B------:R-:W-:-:S02]  /*5090*/  FMNMX.FTZ R15, R24, R15, !PT ;  /* 0x0000000f180f7209 */ /* 0x000fc40007810000 */
[----:B------:R-:W-:Y:S02]  /*50a0*/  FMNMX.FTZ R9, R184, R9, !PT ;  /* 0x00000009b8097209 */ /* 0x000fe40007810000 */
[----:B------:R-:W-:Y:S02]  /*50b0*/  FMNMX.FTZ R15, R96, R15, !PT ;  /* 0x0000000f600f7209 */ /* 0x000fe40007810000 */
[----:B------:R-:W-:Y:S01]  /*50c0*/  FMNMX.FTZ R4, R115, R4, !PT ;  /* 0x0000000473047209 */ /* 0x000fe20007810000 */
[----:B------:R-:W-:Y:S01]  /*50d0*/  MUFU.EX2 R76, R76 ;  /* 0x0000004c004c7308 */ /* 0x000fe20000000800 */
[----:B------:R-:W-:Y:S02]  /*50e0*/  FMNMX.FTZ R15, R22, R15, !PT ;  /* 0x0000000f160f7209 */ /* 0x000fe40007810000 */
[----:B------:R-:W-:Y:S02]  /*50f0*/  FMNMX.FTZ R9, R172, R9, !PT ;  /* 0x00000009ac097209 */ /* 0x000fe40007810000 */
[----:B------:R-:W-:-:S02]  /*5100*/  FMNMX.FTZ R15, R20, R15, !PT ;  /* 0x0000000f140f7209 */ /* 0x000fc40007810000 */
[----:B------:R-:W-:Y:S01]  /*5110*/  FMNMX.FTZ R4, R129, R4, !PT ;  /* 0x0000000481047209 */ /* 0x000fe20007810000 */
[----:B------:R-:W-:Y:S01]  /*5120*/  MUFU.EX2 R69, R69 ;  /* 0x0000004500457308 */ /* 0x000fe20000000800 */
[----:B------:R-:W-:Y:S02]  /*5130*/  FMNMX.FTZ R15, R174, R15, !PT ;  /* 0x0000000fae0f7209 */ /* 0x000fe40007810000 */
[----:B------:R-:W-:Y:S02]  /*5140*/  FMNMX.FTZ R9, R170, R9, !PT ;  /* 0x00000009aa097209 */ /* 0x000fe40007810000 */
[----:B------:R-:W-:Y:S02]  /*5150*/  FMNMX.FTZ R15, R168, R15, !PT ;  /* 0x0000000fa80f7209 */ /* 0x000fe40007810000 */
        /* <DEDUP_REMOVED lines=21> */
[----:B------:R-:W1:Y:S01]  /*52b0*/  SHFL.BFLY PT, R18, R15, 0x2, 0x1f ;  /* 0x0c401f000f127f89 */ /* 0x000e6200000e0000 */
[----:B------:R-:W-:Y:S01]  /*52c0*/  FMNMX.FTZ R4, R149, R4, !PT ;  /* 0x0000000495047209 */ /* 0x000fe20007810000 */
[----:B------:R-:W-:Y:S01]  /*52d0*/  MUFU.EX2 R58, R58 ;  /* 0x0000003a003a7308 */ /* 0x000fe20000000800 */
[----:B------:R-:W-:Y:S02]  /*52e0*/  FMNMX.FTZ R9, R152, R9, !PT ;  /* 0x0000000998097209 */ /* 0x000fe40007810000 */
[----:B------:R-:W-:-:S02]  /*52f0*/  FMNMX.FTZ R4, R157, R4, !PT ;  /* 0x000000049d047209 */ /* 0x000fc40007810000 */
[----:B------:R-:W-:Y:S02]  /*5300*/  FMNMX.FTZ R9, R154, R9, !PT ;  /* 0x000000099a097209 */ /* 0x000fe40007810000 */
        /* <DEDUP_REMOVED lines=10> */
[----:B-1----:R-:W-:Y:S01]  /*53b0*/  FMNMX.FTZ R13, R15, R18, !PT ;  /* 0x000000120f0d7209 */ /* 0x002fe20007810000 */
[----:B------:R-:W-:Y:S01]  /*53c0*/  MUFU.EX2 R57, R57 ;  /* 0x0000003900397308 */ /* 0x000fe20000000800 */
[----:B------:R-:W-:Y:S01]  /*53d0*/  FMNMX.FTZ R4, R137, R4, !PT ;  /* 0x0000000489047209 */ /* 0x000fe20007810000 */
[----:B------:R-:W-:Y:S01]  /*53e0*/  LDSM.16.MT88.4 R16, [R230+0x4400] ;  /* 0x00440000e610783b */ /* 0x000fe20000004200 */
[----:B------:R-:W-:Y:S02]  /*53f0*/  FMNMX.FTZ R9, R146, R9, !PT ;  /* 0x0000000992097209 */ /* 0x000fe40007810000 */
[----:B------:R-:W-:Y:S01]  /*5400*/  FMNMX.FTZ R4, R139, R4, !PT ;  /* 0x000000048b047209 */ /* 0x000fe20007810000 */
[----:B------:R-:W1:Y:S01]  /*5410*/  SHFL.BFLY PT, R132, R13, 0x1, 0x1f ;  /* 0x0c201f000d847f89 */ /* 0x000e6200000e0000 */
        /* <DEDUP_REMOVED lines=14> */
[----:B-1----:R-:W-:Y:S01]  /*5500*/  FMNMX.FTZ R132, R13, R132, !PT ;  /* 0x000000840d847209 */ /* 0x002fe20007810000 */
[----:B------:R-:W1:Y:S01]  /*5510*/  SHFL.BFLY PT, R4, R5, 0x2, 0x1f ;  /* 0x0c401f0005047f89 */ /* 0x000e6200000e0000 */
[----:B------:R-:W-:Y:S01]  /*5520*/  FMNMX.FTZ R9, R114, R9, !PT ;  /* 0x0000000972097209 */ /* 0x000fe20007810000 */
[----:B------:R-:W-:Y:S01]  /*5530*/  MUFU.EX2 R53, R53 ;  /* 0x0000003500357308 */ /* 0x000fe20000000800 */
[C---:B------:R-:W-:Y:S01]  /*5540*/  FSETP.NEU.FTZ.AND P1, PT, R132.reuse, -INF , PT ;  /* 0xff8000008400780b */ /* 0x040fe20003f3d000 */
[----:B------:R-:W-:Y:S01]  /*5550*/  FMUL.FTZ R105, R132, c[0x0][0x23c] ;  /* 0x00008f0084697a20 */ /* 0x000fe20000410000 */
[----:B------:R-:W-:Y:S01]  /*5560*/  FMNMX.FTZ R9, R112, R9, !PT ;  /* 0x0000000970097209 */ /* 0x000fe20007810000 */
[----:B------:R-:W-:Y:S03]  /*5570*/  LDSM.16.MT88.4 R12, [R230+0x4800] ;  /* 0x00480000e60c783b */ /* 0x000fe60000004200 */
[----:B------:R-:W-:Y:S01]  /*5580*/  FMNMX.FTZ R9, R110, R9, !PT ;  /* 0x000000096e097209 */ /* 0x000fe20007810000 */
[----:B------:R-:W-:Y:S01]  /*5590*/  MUFU.EX2 R50, R50 ;  /* 0x0000003200327308 */ /* 0x000fe20000000800 */
[----:B------:R-:W-:-:S02]  /*55a0*/  FSEL R105, R105, RZ, P1 ;  /* 0x000000ff69697208 */ /* 0x000fc40000800000 */
[----:B------:R-:W-:-:S03]  /*55b0*/  FMNMX.FTZ R9, R108, R9, !PT ;  /* 0x000000096c097209 */ /* 0x000fc60007810000 */
[--C-:B------:R-:W-:Y:S02]  /*55c0*/  FFMA.FTZ R93, R6, c[0x0][0x23c], -R105.reuse ;  /* 0x00008f00065d7a23 */ /* 0x100fe40000010869 */
[----:B------:R-:W2:Y:S01]  /*55d0*/  SHFL.BFLY PT, R6, R9, 0x2, 0x1f ;  /* 0x0c401f0009067f89 */ /* 0x000ea200000e0000 */
[--C-:B------:R-:W-:Y:S01]  /*55e0*/  FFMA.FTZ R63, R122, c[0x0][0x23c], -R105.reuse ;  /* 0x00008f007a3f7a23 */ /* 0x100fe20000010869 */
[----:B------:R-:W-:Y:S01]  /*55f0*/  MUFU.EX2 R51, R51 ;  /* 0x0000003300337308 */ /* 0x000fe20000000800 */
[--C-:B------:R-:W-:Y:S02]  /*5600*/  FFMA.FTZ R92, R74, c[0x0][0x23c], -R105.reuse ;  /* 0x00008f004a5c7a23 */ /* 0x100fe40000010869 */
[--C-:B------:R-:W-:Y:S01]  /*5610*/  FFMA.FTZ R75, R200, c[0x0][0x23c], -R105.reuse ;  /* 0x00008f00c84b7a23 */ /* 0x100fe20000010869 */
[----:B-1----:R-:W-:Y:S01]  /*5620*/  FMNMX.FTZ R5, R5, R4, !PT ;  /* 0x0000000405057209 */ /* 0x002fe20007810000 */
[--C-:B------:R-:W-:Y:S02]  /*5630*/  FFMA.FTZ R74, R202, c[0x0][0x23c], -R105.reuse ;  /* 0x00008f00ca4a7a23 */ /* 0x100fe40000010869 */
[----:B------:R-:W-:Y:S01]  /*5640*/  LDSM.16.MT88.4 R200, [R231+0x4000] ;  /* 0x00400000e7c8783b */ /* 0x000fe20000004200 */
[--C-:B------:R-:W-:Y:S01]  /*5650*/  FFMA.FTZ R85, R196, c[0x0][0x23c], -R105.reuse ;  /* 0x00008f00c4557a23 */ /* 0x100fe20000010869 */
[----:B------:R-:W-:Y:S01]  /*5660*/  MUFU.EX2 R93, R93 ;  /* 0x0000005d005d7308 */ /* 0x000fe20000000800 */
[--C-:B------:R-:W-:Y:S01]  /*5670*/  FFMA.FTZ R82, R198, c[0x0][0x23c], -R105.reuse ;  /* 0x00008f00c6527a23 */ /* 0x100fe20000010869 */
[----:B------:R-:W1:Y:S01]  /*5680*/  SHFL.BFLY PT, R4, R5, 0x1, 0x1f ;  /* 0x0c201f0005047f89 */ /* 0x000e6200000e0000 */
[----:B------:R-:W-:-:S02]  /*5690*/  FFMA.FTZ R31, R26, c[0x0][0x23c], -R105 ;  /* 0x00008f001a1f7a23 */ /* 0x000fc40000010869 */
[--C-:B------:R-:W-:Y:S02]  /*56a0*/  FFMA.FTZ R36, R208, c[0x0][0x23c], -R105.reuse ;  /* 0x00008f00d0247a23 */ /* 0x100fe40000010869 */
[--C-:B------:R-:W-:Y:S01]  /*56b0*/  FFMA.FTZ R39, R210, c[0x0][0x23c], -R105.reuse ;  /* 0x00008f00d2277a23 */ /* 0x100fe20000010869 */
[----:B------:R-:W3:Y:S01]  /*56c0*/  MUFU.EX2 R92, R92 ;  /* 0x0000005c005c7308 */ /* 0x000ee20000000800 */
[--C-:B------:R-:W-:Y:S02]  /*56d0*/  FFMA.FTZ R34, R212, c[0x0][0x23c], -R105.reuse ;  /* 0x00008f00d4227a23 */ /* 0x100fe40000010869 */
[--C-:B------:R-:W-:Y:S01]  /*56e0*/  FFMA.FTZ R37, R214, c[0x0][0x23c], -R105.reuse ;  /* 0x00008f00d6257a23 */ /* 0x100fe20000010869 */
[----:B--2---:R-:W-:Y:S01]  /*56f0*/  FMNMX.FTZ R9, R9, R6, !PT ;  /* 0x0000000609097209 */ /* 0x004fe20007810000 */
[----:B------:R-:W-:-:S03]  /*5700*/  FFMA.FTZ R6, R24, c[0x0][0x23c], -R105 ;  /* 0x00008f0018067a23 */ /* 0x000fc60000010869 */
[----:B------:R-:W-:Y:S01]  /*5710*/  MUFU.EX2 R85, R85 ;  /* 0x0000005500557308 */ /* 0x000fe20000000800 */
[----:B------:R-:W-:Y:S01]  /*5720*/  LDSM.16.MT88.4 R24, [R231+0x4400] ;  /* 0x00440000e718783b */ /* 0x000fe20000004200 */
[--C-:B------:R-:W-:Y:S02]  /*5730*/  FFMA.FTZ R32, R216, c[0x0][0x23c], -R105.reuse ;  /* 0x00008f00d8207a23 */ /* 0x100fe40000010869 */
[--C-:B------:R-:W-:Y:S01]  /*5740*/  FFMA.FTZ R35, R218, c[0x0][0x23c], -R105.reuse ;  /* 0x00008f00da237a23 */ /* 0x100fe20000010869 */
[----:B------:R-:W2:Y:S01]  /*5750*/  SHFL.BFLY PT, R10, R9, 0x1, 0x1f ;  /* 0x0c201f00090a7f89 */ /* 0x000ea200000e0000 */
[--C-:B------:R-:W-:Y:S02]  /*5760*/  FFMA.FTZ R30, R220, c[0x0][0x23c], -R105.reuse ;  /* 0x00008f00dc1e7a23 */ /* 0x100fe40000010869 */
[----:B------:R-:W4:Y:S01]  /*5770*/  MUFU.EX2 R82, R82 ;  /* 0x0000005200527308 */ /* 0x000f220000000800 */
[----:B---3--:R-:W-:Y:S01]  /*5780*/  F2FP.BF16.PACK_AB R193, R92, R93 ;  /* 0x0000005d5cc1723e */ /* 0x008fe200000010ff */
[--C-:B------:R-:W-:Y:S01]  /*5790*/  FFMA.FTZ R67, R204, c[0x0][0x23c], -R105.reuse ;  /* 0x00008f00cc437a23 */ /* 0x100fe20000010869 */
[----:B-1----:R-:W-:Y:S01]  /*57a0*/  FMNMX.FTZ R5, R5, R4, !PT ;  /* 0x0000000405057209 */ /* 0x002fe20007810000 */
[----:B------:R-:W-:-:S02]  /*57b0*/  FFMA.FTZ R62, R206, c[0x0][0x23c], -R105 ;  /* 0x00008f00ce3e7a23 */ /* 0x000fc40000010869 */
[--C-:B------:R-:W-:Y:S01]  /*57c0*/  FFMA.FTZ R4, R22, c[0x0][0x23c], -R105.reuse ;  /* 0x00008f0016047a23 */ /* 0x100fe20000010869 */
[C---:B------:R-:W-:Y:S01]  /*57d0*/  FSETP.NEU.FTZ.AND P1, PT, R5.reuse, -INF , PT ;  /* 0xff8000000500780b */ /* 0x040fe20003f3d000 */
[----:B------:R-:W-:Y:S01]  /*57e0*/  FMUL.FTZ R122, R5, c[0x0][0x23c] ;  /* 0x00008f00057a7a20 */ /* 0x000fe20000410000 */
[----:B------:R-:W-:Y:S01]  /*57f0*/  MUFU.EX2 R75, R75 ;  /* 0x0000004b004b7308 */ /* 0x000fe20000000800 */
[--C-:B------:R-:W-:Y:S02]  /*5800*/  FFMA.FTZ R0, R20, c[0x0][0x23c], -R105.reuse ;  /* 0x00008f0014007a23 */ /* 0x100fe40000010869 */
[----:B------:R-:W-:Y:S01]  /*5810*/  LDSM.16.MT88.4 R20, [R231+0x4800] ;  /* 0x00480000e714783b */ /* 0x000fe20000004200 */
[----:B------:R-:W-:Y:S01]  /*5820*/  FSEL R122, R122, RZ, P1 ;  /* 0x000000ff7a7a7208 */ /* 0x000fe20000800000 */
[----:B------:R-:W-:Y:S01]  /*5830*/  FFMA.FTZ R33, R28, c[0x0][0x23c], -R105 ;  /* 0x00008f001c217a23 */ /* 0x000fe20000010869 */
[----:B----4-:R-:W-:Y:S02]  /*5840*/  F2FP.BF16.PACK_AB R195, R82, R85 ;  /* 0x0000005552c3723e */ /* 0x010fe400000010ff */
[----:B------:R-:W-:Y:S01]  /*5850*/  MUFU.EX2 R74, R74 ;  /* 0x0000004a004a7308 */ /* 0x000fe20000000800 */
[----:B------:R-:W-:-:S02]  /*5860*/  FFMA.FTZ R91, R7, c[0x0][0x23c], -R122 ;  /* 0x00008f00075b7a23 */ /* 0x000fc4000001087a */
[--C-:B------:R-:W-:Y:S01]  /*5870*/  FFMA.FTZ R90, R171, c[0x0][0x23c], -R122.reuse ;  /* 0x00008f00ab5a7a23 */ /* 0x100fe2000001087a */
[----:B--2---:R-:W-:Y:S01]  /*5880*/  FMNMX.FTZ R7, R9, R10, !PT ;  /* 0x0000000a09077209 */ /* 0x004fe20007810000 */
[--C-:B------:R-:W-:Y:S02]  /*5890*/  FFMA.FTZ R83, R173, c[0x0][0x23c], -R122.reuse ;  /* 0x00008f00ad537a23 */ /* 0x100fe4000001087a */
[--C-:B------:R-:W-:Y:S01]  /*58a0*/  FFMA.FTZ R80, R175, c[0x0][0x23c], -R122.reuse ;  /* 0x00008f00af507a23 */ /* 0x100fe2000001087a */
[C---:B------:R-:W-:Y:S01]  /*58b0*/  FSETP.NEU.FTZ.AND P1, PT, R7.reuse, -INF , PT ;  /* 0xff8000000700780b */ /* 0x040fe20003f3d000 */
[----:B------:R-:W-:Y:S01]  /*58c0*/  FMUL.FTZ R109, R7, c[0x0][0x23c] ;  /* 0x00008f00076d7a20 */ /* 0x000fe20000410000 */
[----:B------:R-:W-:Y:S01]  /*58d0*/  MUFU.EX2 R91, R91 ;  /* 0x0000005b005b7308 */ /* 0x000fe20000000800 */
[--C-:B------:R-:W-:Y:S02]  /*58e0*/  FFMA.FTZ R81, R71, c[0x0][0x23c], -R122.reuse ;  /* 0x00008f0047517a23 */ /* 0x100fe4000001087a */
[--C-:B------:R-:W-:Y:S01]  /*58f0*/  FFMA.FTZ R66, R73, c[0x0][0x23c], -R122.reuse ;  /* 0x00008f0049427a23 */ /* 0x100fe2000001087a */
[----:B------:R-:W-:Y:S01]  /*5900*/  FSEL R109, R109, RZ, P1 ;  /* 0x000000ff6d6d7208 */ /* 0x000fe20000800000 */
[----:B------:R-:W-:-:S02]  /*5910*/  FFMA.FTZ R71, R167, c[0x0][0x23c], -R122 ;  /* 0x00008f00a7477a23 */ /* 0x000fc4000001087a */
[----:B------:R-:W-:Y:S01]  /*5920*/  FFMA.FTZ R28, R104, c[0x0][0x23c], -R105 ;  /* 0x00008f00681c7a23 */ /* 0x000fe20000010869 */
[----:B------:R-:W1:Y:S01]  /*5930*/  MUFU.EX2 R90, R90 ;  /* 0x0000005a005a7308 */ /* 0x000e620000000800 */
[--C-:B------:R-:W-:Y:S02]  /*5940*/  FFMA.FTZ R88, R8, c[0x0][0x23c], -R109.reuse ;  /* 0x00008f0008587a23 */ /* 0x100fe4000001086d */
[----:B------:R-:W2:Y:S01]  /*5950*/  LDSM.16.MT88.4 R8, [R230+0x4000] ;  /* 0x00400000e608783b */ /* 0x000ea20000004200 */
[--C-:B------:R-:W-:Y:S01]  /*5960*/  FFMA.FTZ R99, R192, c[0x0][0x23c], -R109.reuse ;  /* 0x00008f00c0637a23 */ /* 0x100fe2000001086d */
[----:B------:R-:W-:Y:S01]  /*5970*/  F2FP.BF16.PACK_AB R192, R94, R97 ;  /* 0x000000615ec0723e */ /* 0x000fe200000010ff */
[--C-:B------:R-:W-:Y:S02]  /*5980*/  FFMA.FTZ R87, R72, c[0x0][0x23c], -R109.reuse ;  /* 0x00008f0048577a23 */ /* 0x100fe4000001086d */
[--C-:B------:R-:W-:Y:S01]  /*5990*/  FFMA.FTZ R78, R194, c[0x0][0x23c], -R109.reuse ;  /* 0x00008f00c24e7a23 */ /* 0x100fe2000001086d */
[----:B------:R-:W-:Y:S01]  /*59a0*/  MUFU.EX2 R83, R83 ;  /* 0x0000005300537308 */ /* 0x000fe20000000800 */
[----:B------:R-:W-:Y:S01]  /*59b0*/  FFMA.FTZ R79, R70, c[0x0][0x23c], -R109 ;  /* 0x00008f00464f7a23 */ /* 0x000fe2000001086d */
[----:B------:R-:W-:Y:S01]  /*59c0*/  F2FP.BF16.PACK_AB R194, R84, R95 ;  /* 0x0000005f54c2723e */ /* 0x000fe200000010ff */
[----:B------:R-:W-:-:S02]  /*59d0*/  FFMA.FTZ R72, R169, c[0x0][0x23c], -R122 ;  /* 0x00008f00a9487a23 */ /* 0x000fc4000001087a */
[--C-:B------:R-:W-:Y:S01]  /*59e0*/  FFMA.FTZ R70, R188, c[0x0][0x23c], -R109.reuse ;  /* 0x00008f00bc467a23 */ /* 0x100fe2000001086d */
[----:B-1----:R-:W-:Y:S02]  /*59f0*/  F2FP.BF16.PACK_AB R208, R90, R91 ;  /* 0x0000005b5ad0723e */ /* 0x002fe400000010ff */
[----:B------:R-:W1:Y:S01]  /*5a00*/  MUFU.EX2 R80, R80 ;  /* 0x0000005000507308 */ /* 0x000e620000000800 */
[--C-:B------:R-:W-:Y:S01]  /*5a10*/  FFMA.FTZ R73, R186, c[0x0][0x23c], -R109.reuse ;  /* 0x00008f00ba497a23 */ /* 0x100fe2000001086d */
[----:B------:R-:W-:Y:S01]  /*5a20*/  HMMA.16816.F32.BF16 R204, R192, R200, RZ ;  /* 0x000000c8c0cc723c */ /* 0x000fe200000418ff */
[----:B------:R-:W-:Y:S02]  /*5a30*/  FFMA.FTZ R64, R184, c[0x0][0x23c], -R109 ;  /* 0x00008f00b8407a23 */ /* 0x000fe4000001086d */
[----:B------:R-:W-:Y:S02]  /*5a40*/  FFMA.FTZ R29, R96, c[0x0][0x23c], -R105 ;  /* 0x00008f00601d7a23 */ /* 0x000fe40000010869 */
[--C-:B------:R-:W-:Y:S01]  /*5a50*/  FFMA.FTZ R89, R165, c[0x0][0x23c], -R122.reuse ;  /* 0x00008f00a5597a23 */ /* 0x100fe2000001087a */
[----:B------:R-:W-:Y:S01]  /*5a60*/  MUFU.EX2 R88, R88 ;  /* 0x0000005800587308 */ /* 0x000fe20000000800 */
[----:B------:R-:W-:-:S02]  /*5a70*/  FFMA.FTZ R86, R163, c[0x0][0x23c], -R122 ;  /* 0x00008f00a3567a23 */ /* 0x000fc4000001087a */
[--C-:B------:R-:W-:Y:S02]  /*5a80*/  FFMA.FTZ R96, R161, c[0x0][0x23c], -R122.reuse ;  /* 0x00008f00a1607a23 */ /* 0x100fe4000001087a */
[----:B------:R-:W-:Y:S02]  /*5a90*/  FFMA.FTZ R101, R131, c[0x0][0x23c], -R122 ;  /* 0x00008f0083657a23 */ /* 0x000fe4000001087a */
[--C-:B------:R-:W-:Y:S01]  /*5aa0*/  FFMA.FTZ R107, R172, c[0x0][0x23c], -R109.reuse ;  /* 0x00008f00ac6b7a23 */ /* 0x100fe2000001086d */
[----:B------:R-:W3:Y:S01]  /*5ab0*/  MUFU.EX2 R99, R99 ;  /* 0x0000006300637308 */ /* 0x000ee20000000800 */
[----:B-1----:R-:W-:Y:S01]  /*5ac0*/  F2FP.BF16.PACK_AB R210, R80, R83 ;  /* 0x0000005350d2723e */ /* 0x002fe200000010ff */
[--C-:B------:R-:W-:Y:S02]  /*5ad0*/  FFMA.FTZ R104, R170, c[0x0][0x23c], -R109.reuse ;  /* 0x00008f00aa687a23 */ /* 0x100fe4000001086d */
[--C-:B------:R-:W-:Y:S02]  /*5ae0*/  FFMA.FTZ R106, R120, c[0x0][0x23c], -R109.reuse ;  /* 0x00008f00786a7a23 */ /* 0x100fe4000001086d */
[----:B------:R-:W-:-:S02]  /*5af0*/  FFMA.FTZ R111, R116, c[0x0][0x23c], -R109 ;  /* 0x00008f00746f7a23 */ /* 0x000fc4000001086d */
[----:B------:R-:W-:Y:S01]  /*5b00*/  MUFU.EX2 R87, R87 ;  /* 0x0000005700577308 */ /* 0x000fe20000000800 */
[--C-:B------:R-:W-:Y:S01]  /*5b10*/  FFMA.FTZ R116, R129, c[0x0][0x23c], -R122.reuse ;  /* 0x00008f0081747a23 */ /* 0x100fe2000001087a */
[----:B--2---:R-:W-:Y:S01]  /*5b20*/  HMMA.16816.F32.BF16 R196, R192, R8, RZ ;  /* 0x00000008c0c4723c */ /* 0x004fe200000418ff */
[--C-:B------:R-:W-:Y:S02]  /*5b30*/  FFMA.FTZ R120, R127, c[0x0][0x23c], -R122.reuse ;  /* 0x00008f007f787a23 */ /* 0x100fe4000001087a */
[--C-:B------:R-:W-:Y:S02]  /*5b40*/  FFMA.FTZ R115, R115, c[0x0][0x23c], -R122.reuse ;  /* 0x00008f0073737a23 */ /* 0x100fe4000001087a */
[----:B------:R-:W-:Y:S01]  /*5b50*/  FFMA.FTZ R125, R125, c[0x0][0x23c], -R122 ;  /* 0x00008f007d7d7a23 */ /* 0x000fe2000001087a */
[----:B------:R-:W1:Y:S01]  /*5b60*/  MUFU.EX2 R78, R78 ;  /* 0x0000004e004e7308 */ /* 0x000e620000000800 */
[----:B---3--:R-:W-:Y:S01]  /*5b70*/  F2FP.BF16.PACK_AB R209, R99, R88 ;  /* 0x0000005863d1723e */ /* 0x008fe200000010ff */
[----:B------:R-:W-:-:S02]  /*5b80*/  FFMA.FTZ R130, R130, c[0x0][0x23c], -R109 ;  /* 0x00008f0082827a23 */ /* 0x000fc4000001086d */
[--C-:B------:R-:W-:Y:S02]  /*5b90*/  FFMA.FTZ R127, R166, c[0x0][0x23c], -R109.reuse ;  /* 0x00008f00a67f7a23 */ /* 0x100fe4000001086d */
[--C-:B------:R-:W-:Y:S02]  /*5ba0*/  FFMA.FTZ R129, R164, c[0x0][0x23c], -R109.reuse ;  /* 0x00008f00a4817a23 */ /* 0x100fe4000001086d */
[----:B------:R-:W-:Y:S01]  /*5bb0*/  MUFU.EX2 R81, R81 ;  /* 0x0000005100517308 */ /* 0x000fe20000000800 */
[----:B------:R-:W-:Y:S02]  /*5bc0*/  FFMA.FTZ R136, R152, c[0x0][0x23c], -R109 ;  /* 0x00008f0098887a23 */ /* 0x000fe4000001086d */
[--C-:B------:R-:W-:Y:S02]  /*5bd0*/  FFMA.FTZ R138, R159, c[0x0][0x23c], -R122.reuse ;  /* 0x00008f009f8a7a23 */ /* 0x100fe4000001087a */
[--C-:B------:R-:W-:Y:S02]  /*5be0*/  FFMA.FTZ R152, R149, c[0x0][0x23c], -R122.reuse ;  /* 0x00008f0095987a23 */ /* 0x100fe4000001087a */
[--C-:B------:R-:W-:Y:S01]  /*5bf0*/  FFMA.FTZ R145, R145, c[0x0][0x23c], -R122.reuse ;  /* 0x00008f0091917a23 */ /* 0x100fe2000001087a */
[----:B-1----:R-:W-:Y:S01]  /*5c00*/  F2FP.BF16.PACK_AB R211, R78, R87 ;  /* 0x000000574ed3723e */ /* 0x002fe200000010ff */
[----:B------:R-:W1:Y:S01]  /*5c10*/  MUFU.EX2 R72, R72 ;  /* 0x0000004800487308 */ /* 0x000e620000000800 */
[----:B------:R-:W-:-:S02]  /*5c20*/  FFMA.FTZ R147, R147, c[0x0][0x23c], -R122 ;  /* 0x00008f0093937a23 */ /* 0x000fc4000001087a */
[--C-:B------:R-:W-:Y:S02]  /*5c30*/  FFMA.FTZ R154, R154, c[0x0][0x23c], -R109.reuse ;  /* 0x00008f009a9a7a23 */ /* 0x100fe4000001086d */
[--C-:B------:R-:W-:Y:S01]  /*5c40*/  FFMA.FTZ R149, R160, c[0x0][0x23c], -R109.reuse ;  /* 0x00008f00a0957a23 */ /* 0x100fe2000001086d */
[C---:B------:R-:W-:Y:S01]  /*5c50*/  HMMA.16816.F32.BF16 R220, R208.reuse, R200, RZ ;  /* 0x000000c8d0dc723c */ /* 0x040fe200000418ff */
[--C-:B------:R-:W-:Y:S01]  /*5c60*/  FFMA.FTZ R156, R156, c[0x0][0x23c], -R109.reuse ;  /* 0x00008f009c9c7a23 */ /* 0x100fe2000001086d */
[----:B------:R-:W-:Y:S01]  /*5c70*/  MUFU.EX2 R71, R71 ;  /* 0x0000004700477308 */ /* 0x000fe20000000800 */
[----:B------:R-:W-:Y:S02]  /*5c80*/  FFMA.FTZ R159, R158, c[0x0][0x23c], -R109 ;  /* 0x00008f009e9f7a23 */ /* 0x000fe4000001086d */
[----:B------:R-:W-:Y:S02]  /*5c90*/  FFMA.FTZ R158, R162, c[0x0][0x23c], -R105 ;  /* 0x00008f00a29e7a23 */ /* 0x000fe40000010869 */
[--C-:B------:R-:W-:Y:S01]  /*5ca0*/  FFMA.FTZ R160, R153, c[0x0][0x23c], -R122.reuse ;  /* 0x00008f0099a07a23 */ /* 0x100fe2000001087a */
[----:B------:R-:W-:Y:S01]  /*5cb0*/  HMMA.16816.F32.BF16 R212, R208, R8, RZ ;  /* 0x00000008d0d4723c */ /* 0x000fe200000418ff */
[--C-:B------:R-:W-:Y:S01]  /*5cc0*/  FFMA.FTZ R153, R155, c[0x0][0x23c], -R122.reuse ;  /* 0x00008f009b997a23 */ /* 0x100fe2000001087a */
[----:B------:R-:W-:Y:S01]  /*5cd0*/  MUFU.EX2 R66, R66 ;  /* 0x0000004200427308 */ /* 0x000fe20000000800 */
[----:B------:R-:W-:-:S02]  /*5ce0*/  FFMA.FTZ R162, R151, c[0x0][0x23c], -R122 ;  /* 0x00008f0097a27a23 */ /* 0x000fc4000001087a */
[----:B------:R-:W-:Y:S02]  /*5cf0*/  FFMA.FTZ R157, R157, c[0x0][0x23c], -R122 ;  /* 0x00008f009d9d7a23 */ /* 0x000fe4000001087a */
[----:B-1----:R-:W-:Y:S01]  /*5d00*/  F2FP.BF16.PACK_AB R8, R72, R81 ;  /* 0x000000514808723e */ /* 0x002fe200000010ff */
[C---:B------:R-:W-:Y:S01]  /*5d10*/  HMMA.16816.F32.BF16 R216, R208.reuse, R202, RZ ;  /* 0x000000cad0d8723c */ /* 0x040fe200000418ff */
[--C-:B------:R-:W-:Y:S01]  /*5d20*/  FFMA.FTZ R150, R150, c[0x0][0x23c], -R109.reuse ;  /* 0x00008f0096967a23 */ /* 0x100fe2000001086d */
[----:B------:R-:W-:Y:S01]  /*5d30*/  MUFU.EX2 R79, R79 ;  /* 0x0000004f004f7308 */ /* 0x000fe20000000800 */
[--C-:B------:R-:W-:Y:S02]  /*5d40*/  FFMA.FTZ R151, R146, c[0x0][0x23c], -R109.reuse ;  /* 0x00008f0092977a23 */ /* 0x100fe4000001086d */
[--C-:B------:R-:W-:Y:S02]  /*5d50*/  FFMA.FTZ R144, R144, c[0x0][0x23c], -R109.reuse ;  /* 0x00008f0090907a23 */ /* 0x100fe4000001086d */
[----:B------:R-:W-:Y:S01]  /*5d60*/  FFMA.FTZ R155, R142, c[0x0][0x23c], -R109 ;  /* 0x00008f008e9b7a23 */ /* 0x000fe2000001086d */
[----:B------:R-:W-:Y:S01]  /*5d70*/  HMMA.16816.F32.BF16 R208, R208, R10, RZ ;  /* 0x0000000ad0d0723c */ /* 0x000fe200000418ff */
[----:B------:R-:W-:Y:S01]  /*5d80*/  FFMA.FTZ R113, R174, c[0x0][0x23c], -R105 ;  /* 0x00008f00ae717a23 */ /* 0x000fe20000010869 */
[----:B------:R-:W1:Y:S01]  /*5d90*/  MUFU.EX2 R70, R70 ;  /* 0x0000004600467308 */ /* 0x000e620000000800 */
[----:B------:R-:W-:-:S02]  /*5da0*/  FADD.FTZ R94, R97, R94 ;  /* 0x0000005e615e7221 */ /* 0x000fc40000010000 */
[----:B------:R-:W-:Y:S02]  /*5db0*/  FADD.FTZ R92, R93, R92 ;  /* 0x0000005c5d5c7221 */ /* 0x000fe40000010000 */
[----:B------:R-:W-:Y:S01]  /*5dc0*/  FADD.FTZ R90, R91, R90 ;  /* 0x0000005a5b5a7221 */ /* 0x000fe20000010000 */
[C---:B------:R-:W-:Y:S01]  /*5dd0*/  HMMA.16816.F32.BF16 R200, R192.reuse, R202, RZ ;  /* 0x000000cac0c8723c */ /* 0x040fe200000418ff */
[----:B------:R-:W-:Y:S01]  /*5de0*/  FADD.FTZ R88, R88, R99 ;  /* 0x0000006358587221 */ /* 0x000fe20000010000 */
[----:B------:R-:W-:Y:S01]  /*5df0*/  MUFU.EX2 R73, R73 ;  /* 0x0000004900497308 */ /* 0x000fe20000000800 */
[----:B------:R-:W-:Y:S02]  /*5e00*/  FADD.FTZ R95, R95, R94 ;  /* 0x0000005e5f5f7221 */ /* 0x000fe40000010000 */
[----:B------:R-:W-:Y:S02]  /*5e10*/  FADD.FTZ R85, R85, R92 ;  /* 0x0000005c55557221 */ /* 0x000fe40000010000 */
[----:B------:R-:W-:Y:S01]  /*5e20*/  FADD.FTZ R83, R83, R90 ;  /* 0x0000005a53537221 */ /* 0x000fe20000010000 */
[----:B------:R-:W-:Y:S01]  /*5e30*/  HMMA.16816.F32.BF16 R192, R192, R10, RZ ;  /* 0x0000000ac0c0723c */ /* 0x000fe200000418ff */
[----:B------:R-:W-:Y:S01]  /*5e40*/  FADD.FTZ R87, R87, R88 ;  /* 0x0000005857577221 */ /* 0x000fe20000010000 */
[----:B------:R-:W2:Y:S01]  /*5e50*/  MUFU.EX2 R64, R64 ;  /* 0x0000004000407308 */ /* 0x000ea20000000800 */
[----:B-1----:R-:W-:Y:S01]  /*5e60*/  F2FP.BF16.PACK_AB R9, R70, R79 ;  /* 0x0000004f4609723e */ /* 0x002fe200000010ff */
[----:B------:R-:W-:-:S02]  /*5e70*/  FADD.FTZ R84, R84, R95 ;  /* 0x0000005f54547221 */ /* 0x000fc40000010000 */
[----:B------:R-:W-:Y:S01]  /*5e80*/  FADD.FTZ R82, R82, R85 ;  /* 0x0000005552527221 */ /* 0x000fe20000010000 */
[----:B------:R-:W-:Y:S01]  /*5e90*/  F2FP.BF16.PACK_AB R10, R66, R71 ;  /* 0x00000047420a723e */ /* 0x000fe200000010ff */
[----:B------:R-:W-:Y:S02]  /*5ea0*/  FADD.FTZ R80, R80, R83 ;  /* 0x0000005350507221 */ /* 0x000fe40000010000 */
[----:B------:R-:W-:Y:S01]  /*5eb0*/  MUFU.EX2 R67, R67 ;  /* 0x0000004300437308 */ /* 0x000fe20000000800 */
[----:B------:R-:W-:Y:S02]  /*5ec0*/  FADD.FTZ R78, R78, R87 ;  /* 0x000000574e4e7221 */ /* 0x000fe40000010000 */
[----:B------:R-:W-:Y:S02]  /*5ed0*/  FADD.FTZ R81, R81, R80 ;  /* 0x0000005051517221 */ /* 0x000fe40000010000 */
[----:B------:R-:W-:Y:S02]  /*5ee0*/  FADD.FTZ R79, R79, R78 ;  /* 0x0000004e4f4f7221 */ /* 0x000fe40000010000 */
[----:B------:R-:W-:Y:S01]  /*5ef0*/  FADD.FTZ R72, R72, R81 ;  /* 0x0000005148487221 */ /* 0x000fe20000010000 */
[----:B------:R-:W1:Y:S01]  /*5f00*/  MUFU.EX2 R62, R62 ;  /* 0x0000003e003e7308 */ /* 0x000e620000000800 */
[----:B--2---:R-:W-:Y:S01]  /*5f10*/  F2FP.BF16.PACK_AB R11, R64, R73 ;  /* 0x00000049400b723e */ /* 0x004fe200000010ff */
[----:B------:R-:W-:-:S02]  /*5f20*/  FADD.FTZ R70, R70, R79 ;  /* 0x0000004f46467221 */ /* 0x000fc40000010000 */
[----:B------:R-:W-:Y:S02]  /*5f30*/  FADD.FTZ R71, R71, R72 ;  /* 0x0000004847477221 */ /* 0x000fe40000010000 */
[----:B------:R-:W-:Y:S02]  /*5f40*/  FADD.FTZ R73, R73, R70 ;  /* 0x0000004649497221 */ /* 0x000fe40000010000 */
[----:B------:R-:W-:Y:S01]  /*5f50*/  HMMA.16816.F32.BF16 R220, R8, R24, R220 ;  /* 0x0000001808dc723c */ /* 0x000fe200000418dc */
[----:B------:R-:W-:Y:S01]  /*5f60*/  MUFU.EX2 R89, R89 ;  /* 0x0000005900597308 */ /* 0x000fe20000000800 */
[----:B------:R-:W-:Y:S02]  /*5f70*/  FADD.FTZ R66, R66, R71 ;  /* 0x0000004742427221 */ /* 0x000fe40000010000 */
[----:B------:R-:W-:Y:S02]  /*5f80*/  FADD.FTZ R64, R64, R73 ;  /* 0x0000004940407221 */ /* 0x000fe40000010000 */
[----:B------:R-:W-:-:S02]  /*5f90*/  FFMA.FTZ R142, R148, c[0x0][0x23c], -R105 ;  /* 0x00008f00948e7a23 */ /* 0x000fc40000010869 */
[C---:B------:R-:W-:Y:S01]  /*5fa0*/  HMMA.16816.F32.BF16 R212, R8.reuse, R16, R212 ;  /* 0x0000001008d4723c */ /* 0x040fe200000418d4 */
[----:B------:R-:W2:Y:S01]  /*5fb0*/  MUFU.EX2 R86, R86 ;  /* 0x0000005600567308 */ /* 0x000ea20000000800 */
[--C-:B------:R-:W-:Y:S02]  /*5fc0*/  FFMA.FTZ R146, R137, c[0x0][0x23c], -R122.reuse ;  /* 0x00008f0089927a23 */ /* 0x100fe4000001087a */
[--C-:B------:R-:W-:Y:S02]  /*5fd0*/  FFMA.FTZ R148, R135, c[0x0][0x23c], -R122.reuse ;  /* 0x00008f0087947a23 */ /* 0x100fe4000001087a */
[--C-:B------:R-:W-:Y:S02]  /*5fe0*/  FFMA.FTZ R143, R143, c[0x0][0x23c], -R122.reuse ;  /* 0x00008f008f8f7a23 */ /* 0x100fe4000001087a */
[----:B------:R-:W-:Y:S01]  /*5ff0*/  HMMA.16816.F32.BF16 R216, R8, R26, R216 ;  /* 0x0000001a08d8723c */ /* 0x000fe200000418d8 */
[----:B------:R-:W-:Y:S01]  /*6000*/  MUFU.EX2 R96, R96 ;  /* 0x0000006000607308 */ /* 0x000fe20000000800 */
[----:B------:R-:W-:-:S02]  /*6010*/  FFMA.FTZ R137, R139, c[0x0][0x23c], -R122 ;  /* 0x00008f008b897a23 */ /* 0x000fc4000001087a */
[--C-:B------:R-:W-:Y:S02]  /*6020*/  FFMA.FTZ R134, R134, c[0x0][0x23c], -R109.reuse ;  /* 0x00008f0086867a23 */ /* 0x100fe4000001086d */
[----:B------:R-:W-:Y:S02]  /*6030*/  FFMA.FTZ R135, R128, c[0x0][0x23c], -R109 ;  /* 0x00008f0080877a23 */ /* 0x000fe4000001086d */
[----:B------:R-:W-:Y:S01]  /*6040*/  HMMA.16816.F32.BF16 R208, R8, R18, R208 ;  /* 0x0000001208d0723c */ /* 0x000fe200000418d0 */
[----:B------:R-:W-:Y:S01]  /*6050*/  MUFU.EX2 R101, R101 ;  /* 0x0000006500657308 */ /* 0x000fe20000000800 */
[----:B------:R-:W-:Y:S02]  /*6060*/  FFMA.FTZ R131, R168, c[0x0][0x23c], -R105 ;  /* 0x00008f00a8837a23 */ /* 0x000fe40000010869 */
[--C-:B------:R-:W-:Y:S02]  /*6070*/  FFMA.FTZ R180, R121, c[0x0][0x23c], -R122.reuse ;  /* 0x00008f0079b47a23 */ /* 0x100fe4000001087a */
[----:B------:R-:W-:Y:S01]  /*6080*/  FFMA.FTZ R119, R119, c[0x0][0x23c], -R122 ;  /* 0x00008f0077777a23 */ /* 0x000fe2000001087a */
[----:B------:R-:W-:Y:S01]  /*6090*/  F2FP.BF16.PACK_AB R8, R76, R77 ;  /* 0x0000004d4c08723e */ /* 0x000fe200000010ff */
[----:B------:R-:W-:Y:S01]  /*60a0*/  FADD.FTZ R77, R77, R84 ;  /* 0x000000544d4d7221 */ /* 0x000fe20000010000 */
[----:B------:R-:W-:Y:S01]  /*60b0*/  F2FP.BF16.PACK_AB R9, R74, R75 ;  /* 0x0000004b4a09723e */ /* 0x000fe200000010ff */
[----:B------:R-:W-:Y:S01]  /*60c0*/  MUFU.EX2 R107, R107 ;  /* 0x0000006b006b7308 */ /* 0x000fe20000000800 */
[----:B------:R-:W-:Y:S01]  /*60d0*/  F2FP.BF16.PACK_AB R10, R68, R69 ;  /* 0x00000045440a723e */ /* 0x000fe200000010ff */
[----:B------:R-:W-:Y:S01]  /*60e0*/  FADD.FTZ R75, R75, R82 ;  /* 0x000000524b4b7221 */ /* 0x000fe20000010000 */
[----:B-1----:R-:W-:Y:S01]  /*60f0*/  F2FP.BF16.PACK_AB R11, R62, R67 ;  /* 0x000000433e0b723e */ /* 0x002fe200000010ff */
[----:B------:R-:W-:-:S02]  /*6100*/  FADD.FTZ R76, R76, R77 ;  /* 0x0000004d4c4c7221 */ /* 0x000fc40000010000 */
[----:B------:R-:W-:Y:S02]  /*6110*/  FADD.FTZ R74, R74, R75 ;  /* 0x0000004b4a4a7221 */ /* 0x000fe40000010000 */
[----:B------:R-:W1:Y:S01]  /*6120*/  MUFU.EX2 R104, R104 ;  /* 0x0000006800687308 */ /* 0x000e620000000800 */
[----:B------:R-:W-:Y:S01]  /*6130*/  FADD.FTZ R69, R69, R76 ;  /* 0x0000004c45457221 */ /* 0x000fe20000010000 */
[C---:B------:R-:W-:Y:S01]  /*6140*/  HMMA.16816.F32.BF16 R204, R8.reuse, R24, R204 ;  /* 0x0000001808cc723c */ /* 0x040fe200000418cc */
[----:B------:R-:W-:Y:S02]  /*6150*/  FADD.FTZ R67, R67, R74 ;  /* 0x0000004a43437221 */ /* 0x000fe40000010000 */
[----:B------:R-:W-:Y:S02]  /*6160*/  FADD.FTZ R68, R68, R69 ;  /* 0x0000004544447221 */ /* 0x000fe40000010000 */
[----:B------:R-:W-:Y:S01]  /*6170*/  FADD.FTZ R62, R62, R67 ;  /* 0x000000433e3e7221 */ /* 0x000fe20000010000 */
[----:B------:R-:W-:Y:S01]  /*6180*/  MUFU.EX2 R106, R106 ;  /* 0x0000006a006a7308 */ /* 0x000fe20000000800 */
[----:B------:R-:W-:Y:S01]  /*6190*/  FFMA.FTZ R117, R117, c[0x0][0x23c], -R122 ;  /* 0x00008f0075757a23 */ /* 0x000fe2000001087a */
[----:B------:R-:W-:Y:S01]  /*61a0*/  HMMA.16816.F32.BF16 R196, R8, R16, R196 ;  /* 0x0000001008c4723c */ /* 0x000fe200000418c4 */
[----:B------:R-:W-:-:S02]  /*61b0*/  FFMA.FTZ R114, R114, c[0x0][0x23c], -R109 ;  /* 0x00008f0072727a23 */ /* 0x000fc4000001086d */
[--C-:B------:R-:W-:Y:S02]  /*61c0*/  FFMA.FTZ R121, R112, c[0x0][0x23c], -R109.reuse ;  /* 0x00008f0070797a23 */ /* 0x100fe4000001086d */
[--C-:B------:R-:W-:Y:S01]  /*61d0*/  FFMA.FTZ R110, R110, c[0x0][0x23c], -R109.reuse ;  /* 0x00008f006e6e7a23 */ /* 0x100fe2000001086d */
[----:B------:R-:W3:Y:S01]  /*61e0*/  MUFU.EX2 R111, R111 ;  /* 0x0000006f006f7308 */ /* 0x000ee20000000800 */
[----:B------:R-:W-:Y:S01]  /*61f0*/  FFMA.FTZ R185, R108, c[0x0][0x23c], -R109 ;  /* 0x00008f006cb97a23 */ /* 0x000fe2000001086d */
[----:B------:R-:W-:Y:S01]  /*6200*/  HMMA.16816.F32.BF16 R200, R8, R26, R200 ;  /* 0x0000001a08c8723c */ /* 0x000fe200000418c8 */
[----:B------:R-:W4:Y:S01]  /*6210*/  LDSM.16.MT88.4 R24, [R231+0x4c00] ;  /* 0x004c0000e718783b */ /* 0x000f220000004200 */
[----:B------:R-:W-:-:S04]  /*6220*/  FFMA.FTZ R183, R102, c[0x0][0x23c], -R105 ;  /* 0x00008f0066b77a23 */ /* 0x000fc80000010869 */
[----:B------:R-:W-:Y:S02]  /*6230*/  MUFU.EX2 R63, R63 ;  /* 0x0000003f003f7308 */ /* 0x000fe40000000800 */
[----:B------:R-:W-:Y:S01]  /*6240*/  HMMA.16816.F32.BF16 R192, R8, R18, R192 ;  /* 0x0000001208c0723c */ /* 0x000fe200000418c0 */
[----:B------:R-:W5:Y:S05]  /*6250*/  LDSM.16.MT88.4 R16, [R230+0x4c00] ;  /* 0x004c0000e610783b */ /* 0x000f6a0000004200 */
[----:B------:R-:W4:Y:S01]  /*6260*/  MUFU.EX2 R36, R36 ;  /* 0x0000002400247308 */ /* 0x000f220000000800 */
[----:B--2---:R-:W-:Y:S01]  /*6270*/  F2FP.BF16.PACK_AB R8, R86, R89 ;  /* 0x000000595608723e */ /* 0x004fe200000010ff */
[----:B------:R-:W-:Y:S01]  /*6280*/  FADD.FTZ R89, R89, R66 ;  /* 0x0000004259597221 */ /* 0x000fe20000010000 */
[----:B-1----:R-:W-:Y:S01]  /*6290*/  F2FP.BF16.PACK_AB R9, R104, R107 ;  /* 0x0000006b6809723e */ /* 0x002fe200000010ff */
[----:B------:R-:W-:Y:S01]  /*62a0*/  FADD.FTZ R107, R107, R64 ;  /* 0x000000406b6b7221 */ /* 0x000fe20000010000 */
[----:B------:R-:W-:Y:S01]  /*62b0*/  F2FP.BF16.PACK_AB R10, R101, R96 ;  /* 0x00000060650a723e */ /* 0x000fe200000010ff */
[----:B------:R-:W-:Y:S01]  /*62c0*/  FADD.FTZ R89, R86, R89 ;  /* 0x0000005956597221 */ /* 0x000fe20000010000 */
[----:B---3--:R-:W-:Y:S01]  /*62d0*/  F2FP.BF16.PACK_AB R11, R111, R106 ;  /* 0x0000006a6f0b723e */ /* 0x008fe200000010ff */
[----:B------:R-:W-:Y:S01]  /*62e0*/  MUFU.EX2 R39, R39 ;  /* 0x0000002700277308 */ /* 0x000fe20000000800 */
[----:B------:R-:W-:-:S02]  /*62f0*/  FADD.FTZ R107, R104, R107 ;  /* 0x0000006b686b7221 */ /* 0x000fc40000010000 */
[----:B------:R-:W-:Y:S02]  /*6300*/  FADD.FTZ R96, R96, R89 ;  /* 0x0000005960607221 */ /* 0x000fe40000010000 */
[----:B------:R-:W-:Y:S01]  /*6310*/  FADD.FTZ R106, R106, R107 ;  /* 0x0000006b6a6a7221 */ /* 0x000fe20000010000 */
[----:B------:R-:W-:Y:S01]  /*6320*/  HMMA.16816.F32.BF16 R220, R8, R20, R220 ;  /* 0x0000001408dc723c */ /* 0x000fe200000418dc */
[----:B------:R-:W-:Y:S01]  /*6330*/  FADD.FTZ R96, R101, R96 ;  /* 0x0000006065607221 */ /* 0x000fe20000010000 */
[----:B------:R-:W1:Y:S01]  /*6340*/  MUFU.EX2 R34, R34 ;  /* 0x0000002200227308 */ /* 0x000e620000000800 */
[----:B------:R-:W-:-:S05]  /*6350*/  FADD.FTZ R111, R111, R106 ;  /* 0x0000006a6f6f7221 */ /* 0x000fca0000010000 */
[C---:B------:R-:W-:Y:S02]  /*6360*/  HMMA.16816.F32.BF16 R212, R8.reuse, R12, R212 ;  /* 0x0000000c08d4723c */ /* 0x040fe400000418d4 */
[----:B------:R-:W-:Y:S06]  /*6370*/  MUFU.EX2 R115, R115 ;  /* 0x0000007300737308 */ /* 0x000fec0000000800 */
[C---:B------:R-:W-:Y:S02]  /*6380*/  HMMA.16816.F32.BF16 R216, R8.reuse, R22, R216 ;  /* 0x0000001608d8723c */ /* 0x040fe400000418d8 */
[----:B------:R-:W2:Y:S06]  /*6390*/  MUFU.EX2 R116, R116 ;  /* 0x0000007400747308 */ /* 0x000eac0000000800 */
[----:B------:R-:W-:Y:S02]  /*63a0*/  HMMA.16816.F32.BF16 R208, R8, R14, R208 ;  /* 0x0000000e08d0723c */ /* 0x000fe400000418d0 */
[----:B------:R-:W-:Y:S05]  /*63b0*/  MUFU.EX2 R120, R120 ;  /* 0x0000007800787308 */ /* 0x000fea0000000800 */
[----:B------:R-:W-:Y:S01]  /*63c0*/  F2FP.BF16.PACK_AB R8, R60, R65 ;  /* 0x000000413c08723e */ /* 0x000fe200000010ff */
[----:B------:R-:W-:Y:S01]  /*63d0*/  FADD.FTZ R65, R65, R68 ;  /* 0x0000004441417221 */ /* 0x000fe20000010000 */
[----:B----4-:R-:W-:Y:S01]  /*63e0*/  F2FP.BF16.PACK_AB R9, R36, R63 ;  /* 0x0000003f2409723e */ /* 0x010fe200000010ff */
[----:B------:R-:W-:Y:S01]  /*63f0*/  MUFU.EX2 R125, R125 ;  /* 0x0000007d007d7308 */ /* 0x000fe20000000800 */
[----:B------:R-:W-:Y:S01]  /*6400*/  F2FP.BF16.PACK_AB R10, R58, R61 ;  /* 0x0000003d3a0a723e */ /* 0x000fe200000010ff */
[----:B------:R-:W-:Y:S01]  /*6410*/  FADD.FTZ R63, R63, R62 ;  /* 0x0000003e3f3f7221 */ /* 0x000fe20000010000 */
[----:B-1----:R-:W-:Y:S01]  /*6420*/  F2FP.BF16.PACK_AB R11, R34, R39 ;  /* 0x00000027220b723e */ /* 0x002fe200000010ff */
[----:B------:R-:W-:-:S02]  /*6430*/  FADD.FTZ R60, R60, R65 ;  /* 0x000000413c3c7221 */ /* 0x000fc40000010000 */
[----:B------:R-:W-:Y:S02]  /*6440*/  FADD.FTZ R36, R36, R63 ;  /* 0x0000003f24247221 */ /* 0x000fe40000010000 */
[----:B------:R-:W-:Y:S01]  /*6450*/  MUFU.EX2 R130, R130 ;  /* 0x0000008200827308 */ /* 0x000fe20000000800 */
[----:B------:R-:W-:Y:S01]  /*6460*/  FADD.FTZ R61, R61, R60 ;  /* 0x0000003c3d3d7221 */ /* 0x000fe20000010000 */
[C---:B------:R-:W-:Y:S01]  /*6470*/  HMMA.16816.F32.BF16 R204, R8.reuse, R20, R204 ;  /* 0x0000001408cc723c */ /* 0x040fe200000418cc */
[----:B------:R-:W-:Y:S02]  /*6480*/  FADD.FTZ R39, R39, R36 ;  /* 0x0000002427277221 */ /* 0x000fe40000010000 */
[----:B------:R-:W-:Y:S02]  /*6490*/  FADD.FTZ R58, R58, R61 ;  /* 0x0000003d3a3a7221 */ /* 0x000fe40000010000 */
[----:B------:R-:W-:Y:S01]  /*64a0*/  FADD.FTZ R34, R34, R39 ;  /* 0x0000002722227221 */ /* 0x000fe20000010000 */
[----:B------:R-:W1:Y:S02]  /*64b0*/  MUFU.EX2 R127, R127 ;  /* 0x0000007f007f7308 */ /* 0x000e640000000800 */
[C---:B------:R-:W-:Y:S01]  /*64c0*/  HMMA.16816.F32.BF16 R200, R8.reuse, R22, R200 ;  /* 0x0000001608c8723c */ /* 0x040fe200000418c8 */
[----:B------:R-:W3:Y:S05]  /*64d0*/  LDSM.16.MT88.4 R20, [R231+0x5000] ;  /* 0x00500000e714783b */ /* 0x000eea0000004200 */
[----:B------:R-:W-:Y:S02]  /*64e0*/  MUFU.EX2 R129, R129 ;  /* 0x0000008100817308 */ /* 0x000fe40000000800 */
[C---:B------:R-:W-:Y:S06]  /*64f0*/  HMMA.16816.F32.BF16 R196, R8.reuse, R12, R196 ;  /* 0x0000000c08c4723c */ /* 0x040fec00000418c4 */
[----:B------:R-:W4:Y:S02]  /*6500*/  MUFU.EX2 R136, R136 ;  /* 0x0000008800887308 */ /* 0x000f240000000800 */
[----:B------:R-:W-:Y:S01]  /*6510*/  HMMA.16816.F32.BF16 R192, R8, R14, R192 ;  /* 0x0000000e08c0723c */ /* 0x000fe200000418c0 */
[----:B------:R-:W3:Y:S05]  /*6520*/  LDSM.16.MT88.4 R12, [R230+0x5000] ;  /* 0x00500000e60c783b */ /* 0x000eea0000004200 */
[----:B------:R-:W-:Y:S01]  /*6530*/  MUFU.EX2 R37, R37 ;  /* 0x0000002500257308 */ /* 0x000fe20000000800 */
[----:B--2---:R-:W-:Y:S01]  /*6540*/  F2FP.BF16.PACK_AB R8, R116, R115 ;  /* 0x000000737408723e */ /* 0x004fe200000010ff */
[----:B------:R-:W-:Y:S01]  /*6550*/  FADD.FTZ R115, R115, R96 ;  /* 0x0000006073737221 */ /* 0x000fe20000010000 */
[----:B-1----:R-:W-:Y:S01]  /*6560*/  F2FP.BF16.PACK_AB R9, R127, R130 ;  /* 0x000000827f09723e */ /* 0x002fe200000010ff */
[----:B------:R-:W-:Y:S01]  /*6570*/  FADD.FTZ R130, R130, R111 ;  /* 0x0000006f82827221 */ /* 0x000fe20000010000 */
[----:B------:R-:W-:Y:S01]  /*6580*/  F2FP.BF16.PACK_AB R10, R125, R120 ;  /* 0x000000787d0a723e */ /* 0x000fe200000010ff */
[----:B------:R-:W-:-:S02]  /*6590*/  FADD.FTZ R115, R116, R115 ;  /* 0x0000007374737221 */ /* 0x000fc40000010000 */
[----:B------:R-:W1:Y:S01]  /*65a0*/  MUFU.EX2 R32, R32 ;  /* 0x0000002000207308 */ /* 0x000e620000000800 */
[----:B----4-:R-:W-:Y:S01]  /*65b0*/  F2FP.BF16.PACK_AB R11, R136, R129 ;  /* 0x00000081880b723e */ /* 0x010fe200000010ff */
[----:B------:R-:W-:Y:S02]  /*65c0*/  FADD.FTZ R130, R127, R130 ;  /* 0x000000827f827221 */ /* 0x000fe40000010000 */
[----:B------:R-:W-:Y:S02]  /*65d0*/  FADD.FTZ R120, R120, R115 ;  /* 0x0000007378787221 */ /* 0x000fe40000010000 */
[----:B------:R-:W-:Y:S02]  /*65e0*/  FADD.FTZ R129, R129, R130 ;  /* 0x0000008281817221 */ /* 0x000fe40000010000 */
[----:B------:R-:W-:Y:S01]  /*65f0*/  MUFU.EX2 R35, R35 ;  /* 0x0000002300237308 */ /* 0x000fe20000000800 */
[----:B------:R-:W-:Y:S01]  /*6600*/  HMMA.16816.F32.BF16 R220, R8, R24, R220 ;  /* 0x0000001808dc723c */ /* 0x000fe200000418dc */
[----:B------:R-:W-:-:S02]  /*6610*/  FADD.FTZ R125, R125, R120 ;  /* 0x000000787d7d7221 */ /* 0x000fc40000010000 */
[----:B------:R-:W-:-:S04]  /*6620*/  FADD.FTZ R129, R136, R129 ;  /* 0x0000008188817221 */ /* 0x000fc80000010000 */
[----:B------:R-:W2:Y:S01]  /*6630*/  MUFU.EX2 R30, R30 ;  /* 0x0000001e001e7308 */ /* 0x000ea20000000800 */
[C---:B------:R-:W-:Y:S07]  /*6640*/  HMMA.16816.F32.BF16 R216, R8.reuse, R26, R216 ;  /* 0x0000001a08d8723c */ /* 0x040fee00000418d8 */
[----:B------:R-:W-:Y:S01]  /*6650*/  MUFU.EX2 R138, R138 ;  /* 0x0000008a008a7308 */ /* 0x000fe20000000800 */
[C---:B-----5:R-:W-:Y:S07]  /*6660*/  HMMA.16816.F32.BF16 R212, R8.reuse, R16, R212 ;  /* 0x0000001008d4723c */ /* 0x060fee00000418d4 */
[----:B------:R-:W4:Y:S01]  /*6670*/  MUFU.EX2 R145, R145 ;  /* 0x0000009100917308 */ /* 0x000f220000000800 */
[----:B------:R-:W-:Y:S07]  /*6680*/  HMMA.16816.F32.BF16 R208, R8, R18, R208 ;  /* 0x0000001208d0723c */ /* 0x000fee00000418d0 */
[----:B------:R-:W-:Y:S01]  /*6690*/  F2FP.BF16.PACK_AB R8, R56, R59 ;  /* 0x0000003b3808723e */ /* 0x000fe200000010ff */
[----:B------:R-:W-:Y:S01]  /*66a0*/  MUFU.EX2 R147, R147 ;  /* 0x0000009300937308 */ /* 0x000fe20000000800 */
[----:B-1----:R-:W-:Y:S01]  /*66b0*/  F2FP.BF16.PACK_AB R9, R32, R37 ;  /* 0x000000252009723e */ /* 0x002fe200000010ff */
[----:B------:R-:W-:Y:S01]  /*66c0*/  FADD.FTZ R59, R59, R58 ;  /* 0x0000003a3b3b7221 */ /* 0x000fe20000010000 */
[----:B------:R-:W-:Y:S01]  /*66d0*/  F2FP.BF16.PACK_AB R10, R54, R57 ;  /* 0x00000039360a723e */ /* 0x000fe200000010ff */
[----:B------:R-:W-:Y:S01]  /*66e0*/  FADD.FTZ R37, R37, R34 ;  /* 0x0000002225257221 */ /* 0x000fe20000010000 */
[----:B--2---:R-:W-:Y:S01]  /*66f0*/  F2FP.BF16.PACK_AB R11, R30, R35 ;  /* 0x000000231e0b723e */ /* 0x004fe200000010ff */
[----:B------:R-:W-:-:S02]  /*6700*/  FADD.FTZ R56, R56, R59 ;  /* 0x0000003b38387221 */ /* 0x000fc40000010000 */
[----:B------:R-:W-:Y:S01]  /*6710*/  MUFU.EX2 R152, R152 ;  /* 0x0000009800987308 */ /* 0x000fe20000000800 */
[----:B------:R-:W-:Y:S02]  /*6720*/  FADD.FTZ R32, R32, R37 ;  /* 0x0000002520207221 */ /* 0x000fe40000010000 */
[----:B------:R-:W-:Y:S01]  /*6730*/  FADD.FTZ R57, R57, R56 ;  /* 0x0000003839397221 */ /* 0x000fe20000010000 */
[----:B------:R-:W-:Y:S01]  /*6740*/  HMMA.16816.F32.BF16 R204, R8, R24, R204 ;  /* 0x0000001808cc723c */ /* 0x000fe200000418cc */
[----:B------:R-:W-:Y:S02]  /*6750*/  FADD.FTZ R35, R35, R32 ;  /* 0x0000002023237221 */ /* 0x000fe40000010000 */
[----:B------:R-:W-:Y:S01]  /*6760*/  FADD.FTZ R54, R54, R57 ;  /* 0x0000003936367221 */ /* 0x000fe20000010000 */
[----:B------:R-:W-:Y:S01]  /*6770*/  MUFU.EX2 R154, R154 ;  /* 0x0000009a009a7308 */ /* 0x000fe20000000800 */
[----:B------:R-:W-:-:S03]  /*6780*/  FADD.FTZ R30, R30, R35 ;  /* 0x000000231e1e7221 */ /* 0x000fc60000010000 */
[C---:B------:R-:W-:Y:S01]  /*6790*/  HMMA.16816.F32.BF16 R200, R8.reuse, R26, R200 ;  /* 0x0000001a08c8723c */ /* 0x040fe200000418c8 */
[----:B------:R-:W1:Y:S03]  /*67a0*/  LDSM.16.MT88.4 R24, [R231+0x5400] ;  /* 0x00540000e718783b */ /* 0x000e660000004200 */
[----:B------:R-:W2:Y:S04]  /*67b0*/  MUFU.EX2 R149, R149 ;  /* 0x0000009500957308 */ /* 0x000ea80000000800 */
[C---:B------:R-:W-:Y:S04]  /*67c0*/  HMMA.16816.F32.BF16 R196, R8.reuse, R16, R196 ;  /* 0x0000001008c4723c */ /* 0x040fe800000418c4 */
[----:B------:R-:W-:Y:S04]  /*67d0*/  MUFU.EX2 R156, R156 ;  /* 0x0000009c009c7308 */ /* 0x000fe80000000800 */
[----:B------:R-:W-:Y:S01]  /*67e0*/  HMMA.16816.F32.BF16 R192, R8, R18, R192 ;  /* 0x0000001208c0723c */ /* 0x000fe200000418c0 */
[----:B------:R-:W5:Y:S03]  /*67f0*/  LDSM.16.MT88.4 R16, [R230+0x5400] ;  /* 0x00540000e610783b */ /* 0x000f660000004200 */
[----:B------:R-:W3:Y:S03]  /*6800*/  MUFU.EX2 R159, R159 ;  /* 0x0000009f009f7308 */ /* 0x000ee60000000800 */
[----:B----4-:R-:W-:Y:S01]  /*6810*/  F2FP.BF16.PACK_AB R8, R145, R138 ;  /* 0x0000008a9108723e */ /* 0x010fe200000010ff */
[----:B------:R-:W-:Y:S01]  /*6820*/  FADD.FTZ R138, R138, R125 ;  /* 0x0000007d8a8a7221 */ /* 0x000fe20000010000 */
[----:B--2---:R-:W-:Y:S01]  /*6830*/  F2FP.BF16.PACK_AB R9, R149, R154 ;  /* 0x0000009a9509723e */ /* 0x004fe200000010ff */
[----:B------:R-:W-:Y:S01]  /*6840*/  FADD.FTZ R154, R154, R129 ;  /* 0x000000819a9a7221 */ /* 0x000fe20000010000 */
[----:B------:R-:W-:Y:S01]  /*6850*/  F2FP.BF16.PACK_AB R10, R152, R147 ;  /* 0x00000093980a723e */ /* 0x000fe200000010ff */
[----:B------:R-:W-:Y:S01]  /*6860*/  MUFU.EX2 R33, R33 ;  /* 0x0000002100217308 */ /* 0x000fe20000000800 */
[----:B------:R-:W-:-:S02]  /*6870*/  FADD.FTZ R138, R145, R138 ;  /* 0x0000008a918a7221 */ /* 0x000fc40000010000 */
[----:B------:R-:W-:Y:S02]  /*6880*/  FADD.FTZ R149, R149, R154 ;  /* 0x0000009a95957221 */ /* 0x000fe40000010000 */
[----:B------:R-:W-:-:S03]  /*6890*/  FADD.FTZ R147, R147, R138 ;  /* 0x0000008a93937221 */ /* 0x000fc60000010000 */
[----:B------:R-:W2:Y:S01]  /*68a0*/  MUFU.EX2 R28, R28 ;  /* 0x0000001c001c7308 */ /* 0x000ea20000000800 */
[C---:B---3--:R-:W-:Y:S01]  /*68b0*/  F2FP.BF16.PACK_AB R11, R159.reuse, R156 ;  /* 0x0000009c9f0b723e */ /* 0x048fe200000010ff */
[----:B------:R-:W-:Y:S02]  /*68c0*/  FADD.FTZ R156, R156, R149 ;  /* 0x000000959c9c7221 */ /* 0x000fe40000010000 */
[----:B------:R-:W-:Y:S02]  /*68d0*/  FADD.FTZ R152, R152, R147 ;  /* 0x0000009398987221 */ /* 0x000fe40000010000 */
[----:B------:R-:W-:Y:S02]  /*68e0*/  FADD.FTZ R159, R159, R156 ;  /* 0x0000009c9f9f7221 */ /* 0x000fe40000010000 */
[----:B------:R-:W-:Y:S01]  /*68f0*/  MUFU.EX2 R31, R31 ;  /* 0x0000001f001f7308 */ /* 0x000fe20000000800 */
[C---:B------:R-:W-:Y:S07]  /*6900*/  HMMA.16816.F32.BF16 R220, R8.reuse, R20, R220 ;  /* 0x0000001408dc723c */ /* 0x040fee00000418dc */
[----:B------:R-:W3:Y:S01]  /*6910*/  MUFU.EX2 R6, R6 ;  /* 0x0000000600067308 */ /* 0x000ee20000000800 */
[C---:B------:R-:W-:Y:S07]  /*6920*/  HMMA.16816.F32.BF16 R216, R8.reuse, R22, R216 ;  /* 0x0000001608d8723c */ /* 0x040fee00000418d8 */
[----:B------:R-:W-:Y:S01]  /*6930*/  MUFU.EX2 R157, R157 ;  /* 0x0000009d009d7308 */ /* 0x000fe20000000800 */
[C---:B------:R-:W-:Y:S07]  /*6940*/  HMMA.16816.F32.BF16 R212, R8.reuse, R12, R212 ;  /* 0x0000000c08d4723c */ /* 0x040fee00000418d4 */
[----:B------:R-:W4:Y:S01]  /*6950*/  MUFU.EX2 R160, R160 ;  /* 0x000000a000a07308 */ /* 0x000f220000000800 */
[----:B------:R-:W-:Y:S07]  /*6960*/  HMMA.16816.F32.BF16 R208, R8, R14, R208 ;  /* 0x0000000e08d0723c */ /* 0x000fee00000418d0 */
[----:B------:R-:W-:Y:S01]  /*6970*/  MUFU.EX2 R153, R153 ;  /* 0x0000009900997308 */ /* 0x000fe20000000800 */
[----:B------:R-:W-:Y:S01]  /*6980*/  F2FP.BF16.PACK_AB R8, R52, R55 ;  /* 0x000000373408723e */ /* 0x000fe200000010ff */
[----:B------:R-:W-:Y:S01]  /*6990*/  FADD.FTZ R55, R55, R54 ;  /* 0x0000003637377221 */ /* 0x000fe20000010000 */
[----:B--2---:R-:W-:Y:S01]  /*69a0*/  F2FP.BF16.PACK_AB R9, R28, R33 ;  /* 0x000000211c09723e */ /* 0x004fe200000010ff */
        /* <DEDUP_REMOVED lines=10> */
[----:B------:R-:W-:Y:S01]  /*6a50*/  MUFU.EX2 R150, R150 ;  /* 0x0000009600967308 */ /* 0x000fe20000000800 */
[----:B------:R-:W-:-:S05]  /*6a60*/  FADD.FTZ R6, R6, R31 ;  /* 0x0000001f06067221 */ /* 0x000fca0000010000 */
[C---:B------:R-:W-:Y:S01]  /*6a70*/  HMMA.16816.F32.BF16 R200, R8.reuse, R22, R200 ;  /* 0x0000001608c8723c */ /* 0x040fe200000418c8 */
[----:B------:R-:W-:Y:S01]  /*6a80*/  LDSM.16.MT88.4 R20, [R230+0x5800] ;  /* 0x00580000e614783b */ /* 0x000fe20000004200 */
[----:B------:R-:W2:Y:S06]  /*6a90*/  MUFU.EX2 R151, R151 ;  /* 0x0000009700977308 */ /* 0x000eac0000000800 */
[C---:B------:R-:W-:Y:S02]  /*6aa0*/  HMMA.16816.F32.BF16 R196, R8.reuse, R12, R196 ;  /* 0x0000000c08c4723c */ /* 0x040fe400000418c4 */
[----:B------:R-:W-:Y:S06]  /*6ab0*/  MUFU.EX2 R144, R144 ;  /* 0x0000009000907308 */ /* 0x000fec0000000800 */
[----:B------:R-:W-:Y:S01]  /*6ac0*/  HMMA.16816.F32.BF16 R192, R8, R14, R192 ;  /* 0x0000000e08c0723c */ /* 0x000fe200000418c0 */
[----:B------:R-:W3:Y:S01]  /*6ad0*/  LDSM.16.MT88.4 R12, [R231+0x5800] ;  /* 0x00580000e70c783b */ /* 0x000ee20000004200 */
[----:B------:R-:W1:Y:S05]  /*6ae0*/  MUFU.EX2 R155, R155 ;  /* 0x0000009b009b7308 */ /* 0x000e6a0000000800 */
[----:B----4-:R-:W-:Y:S01]  /*6af0*/  F2FP.BF16.PACK_AB R8, R160, R157 ;  /* 0x0000009da008723e */ /* 0x010fe200000010ff */
[----:B------:R-:W-:Y:S01]  /*6b00*/  FADD.FTZ R157, R157, R152 ;  /* 0x000000989d9d7221 */ /* 0x000fe20000010000 */
[----:B--2---:R-:W-:Y:S01]  /*6b10*/  F2FP.BF16.PACK_AB R9, R151, R150 ;  /* 0x000000969709723e */ /* 0x004fe200000010ff */
[----:B------:R-:W2:Y:S01]  /*6b20*/  MUFU.EX2 R48, R48 ;  /* 0x0000003000307308 */ /* 0x000ea20000000800 */
[----:B------:R-:W-:Y:S01]  /*6b30*/  F2FP.BF16.PACK_AB R10, R162, R153 ;  /* 0x00000099a20a723e */ /* 0x000fe200000010ff */
[----:B------:R-:W-:-:S02]  /*6b40*/  FADD.FTZ R150, R150, R159 ;  /* 0x0000009f96967221 */ /* 0x000fc40000010000 */
[----:B------:R-:W-:Y:S02]  /*6b50*/  FADD.FTZ R160, R160, R157 ;  /* 0x0000009da0a07221 */ /* 0x000fe40000010000 */
[----:B------:R-:W-:Y:S02]  /*6b60*/  FADD.FTZ R151, R151, R150 ;  /* 0x0000009697977221 */ /* 0x000fe40000010000 */
[----:B------:R-:W-:Y:S01]  /*6b70*/  MUFU.EX2 R49, R49 ;  /* 0x0000003100317308 */ /* 0x000fe20000000800 */
[----:B-1----:R-:W-:Y:S01]  /*6b80*/  F2FP.BF16.PACK_AB R11, R155, R144 ;  /* 0x000000909b0b723e */ /* 0x002fe200000010ff */
[----:B------:R-:W-:Y:S02]  /*6b90*/  FADD.FTZ R153, R153, R160 ;  /* 0x000000a099997221 */ /* 0x000fe40000010000 */
[----:B------:R-:W-:Y:S02]  /*6ba0*/  FADD.FTZ R144, R144, R151 ;  /* 0x0000009790907221 */ /* 0x000fe40000010000 */
[----:B------:R-:W-:-:S02]  /*6bb0*/  FADD.FTZ R162, R162, R153 ;  /* 0x00000099a2a27221 */ /* 0x000fc40000010000 */
[----:B------:R-:W-:Y:S01]  /*6bc0*/  MUFU.EX2 R46, R46 ;  /* 0x0000002e002e7308 */ /* 0x000fe20000000800 */
[----:B------:R-:W-:Y:S01]  /*6bd0*/  HMMA.16816.F32.BF16 R220, R8, R24, R220 ;  /* 0x0000001808dc723c */ /* 0x000fe200000418dc */
[----:B------:R-:W-:-:S06]  /*6be0*/  FADD.FTZ R155, R155, R144 ;  /* 0x000000909b9b7221 */ /* 0x000fcc0000010000 */
[----:B------:R-:W-:Y:S01]  /*6bf0*/  MUFU.EX2 R29, R29 ;  /* 0x0000001d001d7308 */ /* 0x000fe20000000800 */
[C---:B------:R-:W-:Y:S07]  /*6c00*/  HMMA.16816.F32.BF16 R216, R8.reuse, R26, R216 ;  /* 0x0000001a08d8723c */ /* 0x040fee00000418d8 */
[----:B------:R-:W1:Y:S01]  /*6c10*/  MUFU.EX2 R4, R4 ;  /* 0x0000000400047308 */ /* 0x000e620000000800 */
[C---:B-----5:R-:W-:Y:S07]  /*6c20*/  HMMA.16816.F32.BF16 R212, R8.reuse, R16, R212 ;  /* 0x0000001008d4723c */ /* 0x060fee00000418d4 */
[----:B------:R-:W-:Y:S01]  /*6c30*/  MUFU.EX2 R0, R0 ;  /* 0x0000000000007308 */ /* 0x000fe20000000800 */
[----:B------:R-:W-:Y:S07]  /*6c40*/  HMMA.16816.F32.BF16 R208, R8, R18, R208 ;  /* 0x0000001208d0723c */ /* 0x000fee00000418d0 */
[----:B------:R-:W4:Y:S01]  /*6c50*/  MUFU.EX2 R113, R113 ;  /* 0x0000007100717308 */ /* 0x000f220000000800 */
[----:B--2---:R-:W-:Y:S01]  /*6c60*/  F2FP.BF16.PACK_AB R8, R48, R51 ;  /* 0x000000333008723e */ /* 0x004fe200000010ff */
[----:B------:R-:W-:Y:S01]  /*6c70*/  FADD.FTZ R51, R51, R50 ;  /* 0x0000003233337221 */ /* 0x000fe20000010000 */
[----:B-1----:R-:W-:Y:S01]  /*6c80*/  F2FP.BF16.PACK_AB R9, R4, R29 ;  /* 0x0000001d0409723e */ /* 0x002fe200000010ff */
[----:B------:R-:W-:Y:S01]  /*6c90*/  FADD.FTZ R29, R29, R6 ;  /* 0x000000061d1d7221 */ /* 0x000fe20000010000 */
[----:B------:R-:W-:Y:S01]  /*6ca0*/  F2FP.BF16.PACK_AB R10, R46, R49 ;  /* 0x000000312e0a723e */ /* 0x000fe200000010ff */
[----:B------:R-:W-:-:S02]  /*6cb0*/  FADD.FTZ R48, R48, R51 ;  /* 0x0000003330307221 */ /* 0x000fc40000010000 */
[----:B------:R-:W-:Y:S01]  /*6cc0*/  MUFU.EX2 R143, R143 ;  /* 0x0000008f008f7308 */ /* 0x000fe20000000800 */
[----:B------:R-:W-:Y:S02]  /*6cd0*/  FADD.FTZ R29, R4, R29 ;  /* 0x0000001d041d7221 */ /* 0x000fe40000010000 */
[----:B------:R-:W-:-:S04]  /*6ce0*/  FADD.FTZ R49, R49, R48 ;  /* 0x0000003031317221 */ /* 0x000fc80000010000 */
[----:B------:R-:W-:Y:S01]  /*6cf0*/  FADD.FTZ R46, R46, R49 ;  /* 0x000000312e2e7221 */ /* 0x000fe20000010000 */
[----:B----4-:R-:W-:Y:S01]  /*6d00*/  F2FP.BF16.PACK_AB R11, R113, R0 ;  /* 0x00000000710b723e */ /* 0x010fe200000010ff */
[----:B------:R-:W1:Y:S01]  /*6d10*/  MUFU.EX2 R146, R146 ;  /* 0x0000009200927308 */ /* 0x000e620000000800 */
[----:B------:R-:W-:-:S04]  /*6d20*/  FADD.FTZ R0, R0, R29 ;  /* 0x0000001d00007221 */ /* 0x000fc80000010000 */
[----:B------:R-:W-:Y:S01]  /*6d30*/  FADD.FTZ R0, R113, R0 ;  /* 0x0000000071007221 */ /* 0x000fe20000010000 */
[C---:B------:R-:W-:Y:S02]  /*6d40*/  HMMA.16816.F32.BF16 R204, R8.reuse, R24, R204 ;  /* 0x0000001808cc723c */ /* 0x040fe400000418cc */
[----:B------:R-:W-:Y:S05]  /*6d50*/  MUFU.EX2 R137, R137 ;  /* 0x0000008900897308 */ /* 0x000fea0000000800 */
[--C-:B------:R-:W-:Y:S01]  /*6d60*/  FFMA.FTZ R24, R126, c[0x0][0x23c], -R109.reuse ;  /* 0x00008f007e187a23 */ /* 0x100fe2000001086d */
[C---:B------:R-:W-:Y:S01]  /*6d70*/  HMMA.16816.F32.BF16 R200, R8.reuse, R26, R200 ;  /* 0x0000001a08c8723c */ /* 0x040fe200000418c8 */
[----:B------:R-:W-:Y:S01]  /*6d80*/  FFMA.FTZ R25, R124, c[0x0][0x23c], -R109 ;  /* 0x00008f007c197a23 */ /* 0x000fe2000001086d */
[----:B------:R-:W2:Y:S05]  /*6d90*/  MUFU.EX2 R148, R148 ;  /* 0x0000009400947308 */ /* 0x000eaa0000000800 */
[----:B------:R-:W-:Y:S01]  /*6da0*/  FFMA.FTZ R27, R118, c[0x0][0x23c], -R105 ;  /* 0x00008f00761b7a23 */ /* 0x000fe20000010869 */
[C---:B------:R-:W-:Y:S01]  /*6db0*/  HMMA.16816.F32.BF16 R196, R8.reuse, R16, R196 ;  /* 0x0000001008c4723c */ /* 0x040fe200000418c4 */
[----:B------:R-:W-:Y:S01]  /*6dc0*/  FFMA.FTZ R26, R123, c[0x0][0x23c], -R122 ;  /* 0x00008f007b1a7a23 */ /* 0x000fe2000001087a */
[----:B------:R-:W-:Y:S06]  /*6dd0*/  MUFU.EX2 R134, R134 ;  /* 0x0000008600867308 */ /* 0x000fec0000000800 */
[----:B------:R-:W-:Y:S01]  /*6de0*/  HMMA.16816.F32.BF16 R192, R8, R18, R192 ;  /* 0x0000001208c0723c */ /* 0x000fe200000418c0 */
[----:B------:R-:W4:Y:S01]  /*6df0*/  LDSM.16.MT88.4 R16, [R231+0x5c00] ;  /* 0x005c0000e710783b */ /* 0x000f220000004200 */
[----:B------:R-:W5:Y:S05]  /*6e00*/  MUFU.EX2 R135, R135 ;  /* 0x0000008700877308 */ /* 0x000f6a0000000800 */
[----:B-1----:R-:W-:Y:S01]  /*6e10*/  F2FP.BF16.PACK_AB R8, R146, R143 ;  /* 0x0000008f9208723e */ /* 0x002fe200000010ff */
[----:B------:R-:W-:Y:S01]  /*6e20*/  FADD.FTZ R143, R143, R162 ;  /* 0x000000a28f8f7221 */ /* 0x000fe20000010000 */
[----:B--2---:R-:W-:Y:S01]  /*6e30*/  F2FP.BF16.PACK_AB R10, R148, R137 ;  /* 0x00000089940a723e */ /* 0x004fe200000010ff */
[----:B------:R-:W-:Y:S02]  /*6e40*/  MUFU.EX2 R24, R24 ;  /* 0x0000001800187308 */ /* 0x000fe40000000800 */
[----:B------:R-:W-:-:S04]  /*6e50*/  FADD.FTZ R146, R146, R143 ;  /* 0x0000008f92927221 */ /* 0x000fc80000010000 */
[----:B------:R-:W-:Y:S02]  /*6e60*/  FADD.FTZ R137, R137, R146 ;  /* 0x0000009289897221 */ /* 0x000fe40000010000 */
[----:B------:R-:W1:Y:S01]  /*6e70*/  MUFU.EX2 R25, R25 ;  /* 0x0000001900197308 */ /* 0x000e620000000800 */
[C---:B-----5:R-:W-:Y:S01]  /*6e80*/  F2FP.BF16.PACK_AB R9, R135.reuse, R134 ;  /* 0x000000868709723e */ /* 0x060fe200000010ff */
[----:B------:R-:W-:Y:S02]  /*6e90*/  FADD.FTZ R134, R134, R155 ;  /* 0x0000009b86867221 */ /* 0x000fe40000010000 */
[----:B------:R-:W-:Y:S02]  /*6ea0*/  FADD.FTZ R137, R148, R137 ;  /* 0x0000008994897221 */ /* 0x000fe40000010000 */
[----:B------:R-:W-:Y:S02]  /*6eb0*/  FADD.FTZ R135, R135, R134 ;  /* 0x0000008687877221 */ /* 0x000fe40000010000 */
[----:B------:R-:W-:Y:S08]  /*6ec0*/  MUFU.EX2 R47, R47 ;  /* 0x0000002f002f7308 */ /* 0x000ff00000000800 */
[----:B------:R-:W2:Y:S01]  /*6ed0*/  MUFU.EX2 R44, R44 ;  /* 0x0000002c002c7308 */ /* 0x000ea20000000800 */
[----:B-1----:R-:W-:Y:S01]  /*6ee0*/  F2FP.BF16.PACK_AB R11, R25, R24 ;  /* 0x00000018190b723e */ /* 0x002fe200000010ff */
[----:B------:R-:W-:-:S04]  /*6ef0*/  FADD.FTZ R24, R24, R135 ;  /* 0x0000008718187221 */ /* 0x000fc80000010000 */
[----:B------:R-:W-:Y:S02]  /*6f00*/  FADD.FTZ R25, R25, R24 ;  /* 0x0000001819197221 */ /* 0x000fe40000010000 */
[----:B------:R-:W-:Y:S01]  /*6f10*/  MUFU.EX2 R45, R45 ;  /* 0x0000002d002d7308 */ /* 0x000fe20000000800 */
[C---:B---3--:R-:W-:Y:S07]  /*6f20*/  HMMA.16816.F32.BF16 R220, R8.reuse, R12, R220 ;  /* 0x0000000c08dc723c */ /* 0x048fee00000418dc */
[----:B------:R-:W1:Y:S01]  /*6f30*/  MUFU.EX2 R42, R42 ;  /* 0x0000002a002a7308 */ /* 0x000e620000000800 */
[C---:B------:R-:W-:Y:S07]  /*6f40*/  HMMA.16816.F32.BF16 R216, R8.reuse, R14, R216 ;  /* 0x0000000e08d8723c */ /* 0x040fee00000418d8 */
[----:B------:R-:W-:Y:S01]  /*6f50*/  MUFU.EX2 R131, R131 ;  /* 0x0000008300837308 */ /* 0x000fe20000000800 */
[C---:B------:R-:W-:Y:S07]  /*6f60*/  HMMA.16816.F32.BF16 R212, R8.reuse, R20, R212 ;  /* 0x0000001408d4723c */ /* 0x040fee00000418d4 */
[----:B------:R-:W3:Y:S01]  /*6f70*/  MUFU.EX2 R158, R158 ;  /* 0x0000009e009e7308 */ /* 0x000ee20000000800 */
[----:B------:R-:W-:Y:S07]  /*6f80*/  HMMA.16816.F32.BF16 R208, R8, R22, R208 ;  /* 0x0000001608d0723c */ /* 0x000fee00000418d0 */
[----:B------:R-:W-:Y:S01]  /*6f90*/  MUFU.EX2 R142, R142 ;  /* 0x0000008e008e7308 */ /* 0x000fe20000000800 */
[----:B--2---:R-:W-:Y:S01]  /*6fa0*/  F2FP.BF16.PACK_AB R8, R44, R47 ;  /* 0x0000002f2c08723e */ /* 0x004fe200000010ff */
[----:B------:R-:W-:Y:S01]  /*6fb0*/  FADD.FTZ R47, R47, R46 ;  /* 0x0000002e2f2f7221 */ /* 0x000fe20000010000 */
[----:B-1----:R-:W-:-:S03]  /*6fc0*/  F2FP.BF16.PACK_AB R10, R42, R45 ;  /* 0x0000002d2a0a723e */ /* 0x002fc600000010ff */
[----:B------:R-:W-:Y:S02]  /*6fd0*/  FADD.FTZ R44, R44, R47 ;  /* 0x0000002f2c2c7221 */ /* 0x000fe40000010000 */
[----:B------:R-:W1:Y:S01]  /*6fe0*/  MUFU.EX2 R27, R27 ;  /* 0x0000001b001b7308 */ /* 0x000e620000000800 */
[C---:B---3--:R-:W-:Y:S01]  /*6ff0*/  F2FP.BF16.PACK_AB R9, R158.reuse, R131 ;  /* 0x000000839e09723e */ /* 0x048fe200000010ff */
[----:B------:R-:W-:Y:S02]  /*7000*/  FADD.FTZ R131, R131, R0 ;  /* 0x0000000083837221 */ /* 0x000fe40000010000 */
[----:B------:R-:W-:Y:S02]  /*7010*/  FADD.FTZ R45, R45, R44 ;  /* 0x0000002c2d2d7221 */ /* 0x000fe40000010000 */
[----:B------:R-:W-:Y:S02]  /*7020*/  FADD.FTZ R131, R158, R131 ;  /* 0x000000839e837221 */ /* 0x000fe40000010000 */
[----:B------:R-:W-:Y:S01]  /*7030*/  MUFU.EX2 R26, R26 ;  /* 0x0000001a001a7308 */ /* 0x000fe20000000800 */
[----:B------:R-:W-:Y:S01]  /*7040*/  FADD.FTZ R42, R42, R45 ;  /* 0x0000002d2a2a7221 */ /* 0x000fe20000010000 */
[----:B-1----:R-:W-:-:S06]  /*7050*/  F2FP.BF16.PACK_AB R11, R27, R142 ;  /* 0x0000008e1b0b723e */ /* 0x002fcc00000010ff */
[----:B------:R-:W1:Y:S01]  /*7060*/  MUFU.EX2 R119, R119 ;  /* 0x0000007700777308 */ /* 0x000e620000000800 */
[----:B------:R-:W-:-:S04]  /*7070*/  FADD.FTZ R142, R142, R131 ;  /* 0x000000838e8e7221 */ /* 0x000fc80000010000 */
[----:B------:R-:W-:Y:S01]  /*7080*/  FADD.FTZ R27, R27, R142 ;  /* 0x0000008e1b1b7221 */ /* 0x000fe20000010000 */
[C---:B------:R-:W-:Y:S02]  /*7090*/  HMMA.16816.F32.BF16 R204, R8.reuse, R12, R204 ;  /* 0x0000000c08cc723c */ /* 0x040fe400000418cc */
[----:B------:R-:W-:Y:S06]  /*70a0*/  MUFU.EX2 R117, R117 ;  /* 0x0000007500757308 */ /* 0x000fec0000000800 */
[C---:B------:R-:W-:Y:S01]  /*70b0*/  HMMA.16816.F32.BF16 R200, R8.reuse, R14, R200 ;  /* 0x0000000e08c8723c */ /* 0x040fe200000418c8 */
[----:B------:R-:W2:Y:S01]  /*70c0*/  LDSM.16.MT88.4 R12, [R230+0x5c00] ;  /* 0x005c0000e60c783b */ /* 0x000ea20000004200 */
[----:B------:R-:W3:Y:S06]  /*70d0*/  MUFU.EX2 R180, R180 ;  /* 0x000000b400b47308 */ /* 0x000eec0000000800 */
[C---:B------:R-:W-:Y:S02]  /*70e0*/  HMMA.16816.F32.BF16 R196, R8.reuse, R20, R196 ;  /* 0x0000001408c4723c */ /* 0x040fe400000418c4 */
[----:B------:R-:W-:Y:S05]  /*70f0*/  MUFU.EX2 R114, R114 ;  /* 0x0000007200727308 */ /* 0x000fea0000000800 */
[--C-:B------:R-:W-:Y:S01]  /*7100*/  FFMA.FTZ R20, R100, c[0x0][0x23c], -R105.reuse ;  /* 0x00008f0064147a23 */ /* 0x100fe20000010869 */
[----:B------:R-:W-:Y:S01]  /*7110*/  HMMA.16816.F32.BF16 R192, R8, R22, R192 ;  /* 0x0000001608c0723c */ /* 0x000fe200000418c0 */
[--C-:B------:R-:W-:Y:S01]  /*7120*/  FFMA.FTZ R21, R103, c[0x0][0x23c], -R105.reuse ;  /* 0x00008f0067157a23 */ /* 0x100fe20000010869 */
[----:B------:R-:W5:Y:S05]  /*7130*/  MUFU.EX2 R121, R121 ;  /* 0x0000007900797308 */ /* 0x000f6a0000000800 */
[----:B------:R-:W-:Y:S01]  /*7140*/  FFMA.FTZ R22, R98, c[0x0][0x23c], -R105 ;  /* 0x00008f0062167a23 */ /* 0x000fe20000010869 */
[----:B-1----:R-:W-:Y:S01]  /*7150*/  F2FP.BF16.PACK_AB R8, R119, R26 ;  /* 0x0000001a7708723e */ /* 0x002fe200000010ff */
[----:B------:R-:W-:Y:S01]  /*7160*/  FADD.FTZ R26, R26, R137 ;  /* 0x000000891a1a7221 */ /* 0x000fe20000010000 */
[----:B------:R-:W-:Y:S01]  /*7170*/  MUFU.EX2 R110, R110 ;  /* 0x0000006e006e7308 */ /* 0x000fe20000000800 */
[----:B---3--:R-:W-:-:S02]  /*7180*/  F2FP.BF16.PACK_AB R10, R180, R117 ;  /* 0x00000075b40a723e */ /* 0x008fc400000010ff */
[----:B------:R-:W-:-:S04]  /*7190*/  FADD.FTZ R26, R119, R26 ;  /* 0x0000001a771a7221 */ /* 0x000fc80000010000 */
[----:B------:R-:W-:Y:S01]  /*71a0*/  FADD.FTZ R117, R117, R26 ;  /* 0x0000001a75757221 */ /* 0x000fe20000010000 */
[----:B------:R-:W1:Y:S01]  /*71b0*/  MUFU.EX2 R185, R185 ;  /* 0x000000b900b97308 */ /* 0x000e620000000800 */
[C---:B-----5:R-:W-:Y:S01]  /*71c0*/  F2FP.BF16.PACK_AB R9, R121.reuse, R114 ;  /* 0x000000727909723e */ /* 0x060fe200000010ff */
[----:B------:R-:W-:Y:S02]  /*71d0*/  FADD.FTZ R114, R114, R25 ;  /* 0x0000001972727221 */ /* 0x000fe40000010000 */
[----:B------:R-:W-:Y:S02]  /*71e0*/  FADD.FTZ R180, R180, R117 ;  /* 0x00000075b4b47221 */ /* 0x000fe40000010000 */
[----:B------:R-:W-:Y:S02]  /*71f0*/  FADD.FTZ R121, R121, R114 ;  /* 0x0000007279797221 */ /* 0x000fe40000010000 */
[----:B------:R-:W-:Y:S08]  /*7200*/  MUFU.EX2 R43, R43 ;  /* 0x0000002b002b7308 */ /* 0x000ff00000000800 */
[----:B------:R-:W3:Y:S01]  /*7210*/  MUFU.EX2 R40, R40 ;  /* 0x0000002800287308 */ /* 0x000ee20000000800 */
[----:B-1----:R-:W-:Y:S01]  /*7220*/  F2FP.BF16.PACK_AB R11, R185, R110 ;  /* 0x0000006eb90b723e */ /* 0x002fe200000010ff */
[----:B------:R-:W-:-:S04]  /*7230*/  FADD.FTZ R110, R110, R121 ;  /* 0x000000796e6e7221 */ /* 0x000fc80000010000 */
[----:B------:R-:W-:Y:S02]  /*7240*/  FADD.FTZ R185, R185, R110 ;  /* 0x0000006eb9b97221 */ /* 0x000fe40000010000 */
[----:B------:R-:W-:Y:S01]  /*7250*/  MUFU.EX2 R20, R20 ;  /* 0x0000001400147308 */ /* 0x000fe20000000800 */
[C---:B----4-:R-:W-:Y:S07]  /*7260*/  HMMA.16816.F32.BF16 R220, R8.reuse, R16, R220 ;  /* 0x0000001008dc723c */ /* 0x050fee00000418dc */
[----:B------:R-:W1:Y:S01]  /*7270*/  MUFU.EX2 R21, R21 ;  /* 0x0000001500157308 */ /* 0x000e620000000800 */
[C---:B------:R-:W-:Y:S07]  /*7280*/  HMMA.16816.F32.BF16 R216, R8.reuse, R18, R216 ;  /* 0x0000001208d8723c */ /* 0x040fee00000418d8 */
[----:B------:R-:W-:Y:S01]  /*7290*/  MUFU.EX2 R41, R41 ;  /* 0x0000002900297308 */ /* 0x000fe20000000800 */
[C---:B--2---:R-:W-:Y:S07]  /*72a0*/  HMMA.16816.F32.BF16 R212, R8.reuse, R12, R212 ;  /* 0x0000000c08d4723c */ /* 0x044fee00000418d4 */
[----:B------:R-:W2:Y:S01]  /*72b0*/  MUFU.EX2 R38, R38 ;  /* 0x0000002600267308 */ /* 0x000ea20000000800 */
[----:B------:R-:W-:Y:S07]  /*72c0*/  HMMA.16816.F32.BF16 R208, R8, R14, R208 ;  /* 0x0000000e08d0723c */ /* 0x000fee00000418d0 */
[----:B------:R-:W-:Y:S01]  /*72d0*/  MUFU.EX2 R22, R22 ;  /* 0x0000001600167308 */ /* 0x000fe20000000800 */
[----:B---3--:R-:W-:Y:S01]  /*72e0*/  F2FP.BF16.PACK_AB R8, R40, R43 ;  /* 0x0000002b2808723e */ /* 0x008fe200000010ff */
[----:B------:R-:W-:Y:S01]  /*72f0*/  FADD.FTZ R43, R43, R42 ;  /* 0x0000002a2b2b7221 */ /* 0x000fe20000010000 */
[----:B-1----:R-:W-:Y:S01]  /*7300*/  F2FP.BF16.PACK_AB R9, R21, R20 ;  /* 0x000000141509723e */ /* 0x002fe200000010ff */
[----:B------:R-:W-:-:S02]  /*7310*/  FADD.FTZ R20, R20, R27 ;  /* 0x0000001b14147221 */ /* 0x000fc40000010000 */
[----:B------:R-:W-:Y:S02]  /*7320*/  FADD.FTZ R40, R40, R43 ;  /* 0x0000002b28287221 */ /* 0x000fe40000010000 */
[----:B------:R-:W1:Y:S01]  /*7330*/  MUFU.EX2 R183, R183 ;  /* 0x000000b700b77308 */ /* 0x000e620000000800 */
[----:B--2---:R-:W-:Y:S01]  /*7340*/  F2FP.BF16.PACK_AB R10, R38, R41 ;  /* 0x00000029260a723e */ /* 0x004fe200000010ff */
[----:B------:R-:W-:Y:S02]  /*7350*/  FADD.FTZ R21, R21, R20 ;  /* 0x0000001415157221 */ /* 0x000fe40000010000 */
[----:B------:R-:W-:-:S04]  /*7360*/  FADD.FTZ R41, R41, R40 ;  /* 0x0000002829297221 */ /* 0x000fc80000010000 */
[----:B------:R-:W-:Y:S01]  /*7370*/  FADD.FTZ R181, R38, R41 ;  /* 0x0000002926b57221 */ /* 0x000fe20000010000 */
[----:B-1----:R-:W-:Y:S01]  /*7380*/  F2FP.BF16.PACK_AB R11, R183, R22 ;  /* 0x00000016b70b723e */ /* 0x002fe200000010ff */
[----:B------:R-:W-:-:S04]  /*7390*/  FADD.FTZ R22, R22, R21 ;  /* 0x0000001516167221 */ /* 0x000fc80000010000 */
[----:B------:R-:W-:Y:S02]  /*73a0*/  FADD.FTZ R183, R183, R22 ;  /* 0x00000016b7b77221 */ /* 0x000fe40000010000 */
[C---:B------:R-:W-:Y:S08]  /*73b0*/  HMMA.16816.F32.BF16 R204, R8.reuse, R16, R204 ;  /* 0x0000001008cc723c */ /* 0x040ff000000418cc */
[C---:B------:R-:W-:Y:S08]  /*73c0*/  HMMA.16816.F32.BF16 R200, R8.reuse, R18, R200 ;  /* 0x0000001208c8723c */ /* 0x040ff000000418c8 */
[C---:B------:R-:W-:Y:S08]  /*73d0*/  HMMA.16816.F32.BF16 R196, R8.reuse, R12, R196 ;  /* 0x0000000c08c4723c */ /* 0x040ff000000418c4 */
[----:B------:R-:W-:Y:S01]  /*73e0*/  HMMA.16816.F32.BF16 R192, R8, R14, R192 ;  /* 0x0000000e08c0723c */ /* 0x000fe200000418c0 */
[----:B------:R-:W-:Y:S11]  /*73f0*/  @!P0 BRA `(.L_x_129) ;  /* 0x000057a000008947 */ /* 0x000ff60003800000 */
[----:B------:R-:W-:Y:S01]  /*7400*/  UIADD3 UR20, UR22, -0x2, URZ ;  /* 0xfffffffe16147890 */ /* 0x000fe2000fffe03f */
[----:B------:R-:W-:Y:S01]  /*7410*/  ISETP.GE.AND P1, PT, R228, c[0x0][0x220], PT ;  /* 0x00008800e4007a0c */ /* 0x000fe20003f26270 */
[----:B------:R-:W-:-:S04]  /*7420*/  DEPBAR.LE SB0, 0x0 ;  /* 0x000080000000791a */ /* 0x000fc80000000000 */
[----:B------:R-:W-:Y:S01]  /*7430*/  BAR.SYNC.DEFER_BLOCKING 0x0 ;  /* 0x0000000000007b1d */ /* 0x000fe20000010000 */
[----:B------:R-:W-:Y:S01]  /*7440*/  USHF.R.S32.HI UR7, URZ, 0x1f, UR20 ;  /* 0x0000001f3f077899 */ /* 0x000fe20008011414 */
[----:B------:R-:W-:Y:S01]  /*7450*/  IMAD.U32 R15, RZ, RZ, UR20 ;  /* 0x00000014ff0f7e24 */ /* 0x000fe2000f8e00ff */
[----:B------:R-:W-:Y:S01]  /*7460*/  UIMAD UR5, UR11, UR20, URZ ;  /* 0x000000140b0572a4 */ /* 0x000fe2000f8e023f */
[----:B------:R-:W-:Y:S01]  /*7470*/  IMAD.U32 R11, RZ, RZ, UR6 ;  /* 0x00000006ff0b7e24 */ /* 0x000fe2000f8e00ff */
[----:B------:R-:W-:Y:S01]  /*7480*/  UISETP.GE.AND UP0, UPT, UR22, 0x3, UPT ;  /* 0x000000031600788c */ /* 0x000fe2000bf06270 */
[----:B------:R-:W-:Y:S01]  /*7490*/  IMAD.WIDE.U32 R14, R15, UR12, R234 ;  /* 0x0000000c0f0e7c25 */ /* 0x000fe2000f8e00ea */
[----:B------:R-:W-:-:S03]  /*74a0*/  UIMAD UR5, UR7, UR12, UR5 ;  /* 0x0000000c070572a4 */ /* 0x000fc6000f8e0205 */
[----:B------:R-:W-:Y:S01]  /*74b0*/  IMAD.U32 R8, RZ, RZ, UR6 ;  /* 0x00000006ff087e24 */ /* 0x000fe2000f8e00ff */
[----:B------:R-:W-:Y:S01]  /*74c0*/  @!P1 LEA R11, P2, R11, R14, 0x6 ;  /* 0x0000000e0b0b9211 */ /* 0x000fe200078430ff */
[----:B------:R-:W-:Y:S01]  /*74d0*/  @!P1 IMAD.MOV.U32 R13, RZ, RZ, c[0x0][0x1a4] ;  /* 0x00006900ff0d9624 */ /* 0x000fe200078e00ff */
[----:B------:R-:W-:Y:S01]  /*74e0*/  IADD3 R15, R15, UR5, RZ ;  /* 0x000000050f0f7c10 */ /* 0x000fe2000fffe0ff */
[----:B------:R-:W-:Y:S01]  /*74f0*/  IMAD.U32 R0, RZ, RZ, UR6 ;  /* 0x00000006ff007e24 */ /* 0x000fe2000f8e00ff */
[C---:B------:R-:W-:Y:S01]  /*7500*/  @!P1 IADD3 R9, P0, R14.reuse, UR14, RZ ;  /* 0x0000000e0e099c10 */ /* 0x040fe2000ff1e0ff */
[----:B------:R-:W-:Y:S01]  /*7510*/  @!P1 IMAD.MOV.U32 R4, RZ, RZ, c[0x0][0x1a4] ;  /* 0x00006900ff049624 */ /* 0x000fe200078e00ff */
[----:B------:R-:W-:Y:S01]  /*7520*/  @!P1 LEA R20, P3, R14, c[0x0][0x170], 0x1 ;  /* 0x00005c000e149a11 */ /* 0x000fe200078608ff */
[----:B------:R-:W-:Y:S01]  /*7530*/  IMAD.U32 R105, RZ, RZ, UR20 ;  /* 0x00000014ff697e24 */ /* 0x000fe2000f8e00ff */
[----:B------:R-:W-:Y:S01]  /*7540*/  @!P1 LEA.HI.X R8, R8, R15, R13, 0x6, P2 ;  /* 0x0000000f08089211 */ /* 0x000fe200010f340d */
[----:B------:R-:W-:Y:S01]  /*7550*/  @!P1 IMAD R4, R4, 0x60, RZ ;  /* 0x0000006004049824 */ /* 0x000fe200078e02ff */
[----:B------:R-:W-:Y:S01]  /*7560*/  @!P1 IADD3.X R6, R15, UR13, RZ, P0, !PT ;  /* 0x0000000d0f069c10 */ /* 0x000fe200087fe4ff */
[----:B------:R-:W-:Y:S01]  /*7570*/  IMAD R105, R105, 0x80, R182 ;  /* 0x0000008069697824 */ /* 0x000fe200078e02b6 */
[--C-:B------:R-:W-:Y:S01]  /*7580*/  @!P1 LEA.HI.X R21, R14, c[0x0][0x174], R15.reuse, 0x1, P3 ;  /* 0x00005d000e159a11 */ /* 0x100fe200018f0c0f */
[----:B------:R-:W-:Y:S01]  /*7590*/  @!P1 IMAD.WIDE.U32 R14, R0, 0x60, R14 ;  /* 0x00000060000e9825 */ /* 0x000fe200078e000e */
[----:B------:R-:W-:Y:S01]  /*75a0*/  @!P1 LEA R10, P0, R11, c[0x0][0x170], 0x1 ;  /* 0x00005c000b0a9a11 */ /* 0x000fe200078008ff */
[----:B------:R-:W-:Y:S01]  /*75b0*/  @P1 STS [R191+0x4000], RZ ;  /* 0x004000ffbf001388 */ /* 0x000fe20000000800 */
[----:B------:R-:W-:Y:S01]  /*75c0*/  @!P1 LEA R12, P2, R9, c[0x0][0x170], 0x1 ;  /* 0x00005c00090c9a11 */ /* 0x000fe200078408ff */
[----:B------:R-:W-:Y:S01]  /*75d0*/  @!P1 IMAD.IADD R4, R4, 0x1, R15 ;  /* 0x0000000104049824 */ /* 0x000fe200078e020f */
[----:B------:R-:W-:Y:S01]  /*75e0*/  @!P1 LEA.HI.X R11, R11, c[0x0][0x174], R8, 0x1, P0 ;  /* 0x00005d000b0b9a11 */ /* 0x000fe200000f0c08 */
[----:B------:R-:W-:Y:S01]  /*75f0*/  @P1 STS [R191+0x4004], RZ ;  /* 0x004004ffbf001388 */ /* 0x000fe20000000800 */
[----:B------:R-:W-:-:S02]  /*7600*/  @!P1 LEA.HI.X R13, R9, c[0x0][0x174], R6, 0x1, P2 ;  /* 0x00005d00090d9a11 */ /* 0x000fc400010f0c06 */
[C---:B------:R-:W-:Y:S01]  /*7610*/  @!P1 LEA R8, P0, R14.reuse, c[0x0][0x170], 0x1 ;  /* 0x00005c000e089a11 */ /* 0x040fe200078008ff */
[----:B------:R-:W-:Y:S03]  /*7620*/  @P1 STS.64 [R191+0x4008], RZ ;  /* 0x004008ffbf001388 */ /* 0x000fe60000000a00 */
[----:B------:R-:W-:Y:S01]  /*7630*/  @!P1 LEA.HI.X R9, R14, c[0x0][0x174], R4, 0x1, P0 ;  /* 0x00005d000e099a11 */ /* 0x000fe200000f0c04 */
        /* <DEDUP_REMOVED lines=19> */
[----:B------:R-:W-:Y:S04]  /*7770*/  LDSM.16.M88.4 R80, [R179] ;  /* 0x00000000b350783b */ /* 0x000fe80000000200 */
[----:B------:R-:W4:Y:S04]  /*7780*/  LDSM.16.M88.4 R64, [R178+0x2000] ;  /* 0x00200000b240783b */ /* 0x000f280000000200 */
[----:B------:R-:W5:Y:S04]  /*7790*/  LDSM.16.M88.4 R16, [R179+0x1000] ;  /* 0x00100000b310783b */ /* 0x000f680000000200 */
[----:B------:R-:W3:Y:S04]  /*77a0*/  LDSM.16.M88.4 R28, [R178+0x2400] ;  /* 0x00240000b21c783b */ /* 0x000ee80000000200 */
[----:B------:R-:W-:Y:S04]  /*77b0*/  LDSM.16.M88.4 R76, [R177] ;  /* 0x00000000b14c783b */ /* 0x000fe80000000200 */
[----:B-1----:R-:W1:Y:S04]  /*77c0*/  LDSM.16.M88.4 R20, [R176] ;  /* 0x00000000b014783b */ /* 0x002e680000000200 */
[----:B------:R-:W1:Y:S04]  /*77d0*/  LDSM.16.M88.4 R72, [R177+0x1000] ;  /* 0x00100000b148783b */ /* 0x000e680000000200 */
[----:B------:R-:W1:Y:S04]  /*77e0*/  LDSM.16.M88.4 R32, [R178+0x2800] ;  /* 0x00280000b220783b */ /* 0x000e680000000200 */
[----:B------:R-:W1:Y:S04]  /*77f0*/  LDSM.16.M88.4 R40, [R176+0x400] ;  /* 0x00040000b028783b */ /* 0x000e680000000200 */
[----:B------:R-:W1:Y:S04]  /*7800*/  LDSM.16.M88.4 R68, [R176+0x800] ;  /* 0x00080000b044783b */ /* 0x000e680000000200 */
[----:B------:R-:W1:Y:S01]  /*7810*/  LDSM.16.M88.4 R24, [R178+0x2c00] ;  /* 0x002c0000b218783b */ /* 0x000e620000000200 */
[-C--:B----4-:R-:W-:Y:S03]  /*7820*/  HMMA.16816.F32.BF16 R100, R80, R64.reuse, RZ ;  /* 0x000000405064723c */ /* 0x090fe600000418ff */
[----:B------:R-:W4:Y:S04]  /*7830*/  LDSM.16.M88.4 R52, [R176+0xc00] ;  /* 0x000c0000b034783b */ /* 0x000f280000000200 */
[----:B------:R-:W-:Y:S01]  /*7840*/  LDSM.16.M88.4 R92, [R176+0x1000] ;  /* 0x00100000b05c783b */ /* 0x000fe20000000200 */
[C---:B-----5:R-:W-:Y:S03]  /*7850*/  HMMA.16816.F32.BF16 R96, R16.reuse, R64, RZ ;  /* 0x000000401060723c */ /* 0x060fe600000418ff */
[----:B------:R-:W0:Y:S05]  /*7860*/  LDGDEPBAR ;  /* 0x00000000000079af */ /* 0x000e2a0000000000 */
[-C--:B--2---:R-:W-:Y:S08]  /*7870*/  HMMA.16816.F32.BF16 R12, R16, R66.reuse, RZ ;  /* 0x00000042100c723c */ /* 0x084ff000000418ff */
[C---:B------:R-:W-:Y:S08]  /*7880*/  HMMA.16816.F32.BF16 R64, R80.reuse, R66, RZ ;  /* 0x000000425040723c */ /* 0x040ff000000418ff */
[-C--:B---3--:R-:W-:Y:S08]  /*7890*/  HMMA.16816.F32.BF16 R8, R80, R28.reuse, RZ ;  /* 0x0000001c5008723c */ /* 0x088ff000000418ff */
[----:B------:R-:W-:Y:S08]  /*78a0*/  HMMA.16816.F32.BF16 R44, R16, R28, RZ ;  /* 0x0000001c102c723c */ /* 0x000ff000000418ff */
[-C--:B-1----:R-:W-:Y:S08]  /*78b0*/  HMMA.16816.F32.BF16 R100, R76, R20.reuse, R100 ;  /* 0x000000144c64723c */ /* 0x082ff00000041864 */
[C---:B------:R-:W-:Y:S08]  /*78c0*/  HMMA.16816.F32.BF16 R96, R72.reuse, R20, R96 ;  /* 0x000000144860723c */ /* 0x040ff00000041860 */
[-C--:B------:R-:W-:Y:S08]  /*78d0*/  HMMA.16816.F32.BF16 R12, R72, R22.reuse, R12 ;  /* 0x00000016480c723c */ /* 0x080ff0000004180c */
[----:B------:R-:W-:Y:S08]  /*78e0*/  HMMA.16816.F32.BF16 R64, R76, R22, R64 ;  /* 0x000000164c40723c */ /* 0x000ff00000041840 */
[-C--:B------:R-:W-:Y:S08]  /*78f0*/  HMMA.16816.F32.BF16 R36, R80, R32.reuse, RZ ;  /* 0x000000205024723c */ /* 0x080ff000000418ff */
[----:B------:R-:W-:Y:S07]  /*7900*/  HMMA.16816.F32.BF16 R20, R16, R32, RZ ;  /* 0x000000201014723c */ /* 0x000fee00000418ff */
[----:B------:R-:W-:Y:S01]  /*7910*/  IMAD.U32 R33, RZ, RZ, UR20 ;  /* 0x00000014ff217e24 */ /* 0x000fe2000f8e00ff */
[----:B------:R-:W-:Y:S03]  /*7920*/  HMMA.16816.F32.BF16 R8, R76, R40, R8 ;  /* 0x000000284c08723c */ /* 0x000fe60000041808 */
[----:B------:R-:W-:-:S05]  /*7930*/  IMAD R0, R33, 0x80, R182 ;  /* 0x0000008021007824 */ /* 0x000fca00078e02b6 */
[----:B------:R-:W-:Y:S07]  /*7940*/  HMMA.16816.F32.BF16 R44, R72, R40, R44 ;  /* 0x00000028482c723c */ /* 0x000fee000004182c */
[C---:B------:R-:W-:Y:S01]  /*7950*/  IADD3 R41, R0.reuse, 0x1, RZ ;  /* 0x0000000100297810 */ /* 0x040fe20007ffe0ff */
[----:B------:R-:W-:Y:S01]  /*7960*/  HMMA.16816.F32.BF16 R48, R16, R30, RZ ;  /* 0x0000001e1030723c */ /* 0x000fe200000418ff */
[----:B------:R-:W-:Y:S02]  /*7970*/  IADD3 R40, R0, 0x8, RZ ;  /* 0x0000000800287810 */ /* 0x000fe40007ffe0ff */
[----:B------:R-:W1:Y:S01]  /*7980*/  I2F R6, R41 ;  /* 0x0000002900067306 */ /* 0x000e620000201400 */
[----:B------:R-:W-:-:S02]  /*7990*/  ISETP.GE.AND P6, PT, R41, R3, PT ;  /* 0x000000032900720c */ /* 0x000fc40003fc6270 */
[C---:B------:R-:W-:Y:S02]  /*79a0*/  ISETP.GE.AND P4, PT, R41.reuse, R2, PT ;  /* 0x000000022900720c */ /* 0x040fe40003f86270 */
[----:B------:R-:W-:Y:S01]  /*79b0*/  HMMA.16816.F32.BF16 R28, R80, R30, RZ ;  /* 0x0000001e501c723c */ /* 0x000fe200000418ff */
[C---:B------:R-:W-:Y:S02]  /*79c0*/  ISETP.GE.AND P3, PT, R41.reuse, R141, PT ;  /* 0x0000008d2900720c */ /* 0x040fe40003f66270 */
[----:B------:R-:W2:Y:S01]  /*79d0*/  I2F R4, R41 ;  /* 0x0000002900047306 */ /* 0x000ea20000201400 */
[----:B------:R-:W-:Y:S02]  /*79e0*/  ISETP.GE.AND P2, PT, R41, R140, PT ;  /* 0x0000008c2900720c */ /* 0x000fe40003f46270 */
[C---:B------:R-:W-:Y:S02]  /*79f0*/  ISETP.GE.AND P5, PT, R40.reuse, R3, PT ;  /* 0x000000032800720c */ /* 0x040fe40003fa6270 */
[----:B------:R-:W-:Y:S01]  /*7a00*/  HMMA.16816.F32.BF16 R60, R16, R34, RZ ;  /* 0x00000022103c723c */ /* 0x000fe200000418ff */
[----:B------:R-:W-:-:S02]  /*7a10*/  ISETP.GE.AND P0, PT, R40, R2, PT ;  /* 0x000000022800720c */ /* 0x000fc40003f06270 */
[----:B------:R-:W3:Y:S01]  /*7a20*/  I2F R85, R40 ;  /* 0x0000002800557306 */ /* 0x000ee20000201400 */
[----:B-1----:R-:W-:Y:S01]  /*7a30*/  FFMA.FTZ R6, R6, UR4, R101 ;  /* 0x0000000406067c23 */ /* 0x002fe20008010065 */
[----:B------:R-:W-:-:S03]  /*7a40*/  IADD3 R101, R0, 0x30, RZ ;  /* 0x0000003000657810 */ /* 0x000fc60007ffe0ff */
[----:B------:R-:W-:Y:S01]  /*7a50*/  HMMA.16816.F32.BF16 R32, R80, R34, RZ ;  /* 0x000000225020723c */ /* 0x000fe200000418ff */
[----:B------:R-:W-:Y:S01]  /*7a60*/  FSEL R113, R6, -INF , !P6 ;  /* 0xff80000006717808 */ /* 0x000fe20007000000 */
[----:B--2---:R-:W-:Y:S01]  /*7a70*/  FFMA.FTZ R103, R4, UR4, R103 ;  /* 0x0000000404677c23 */ /* 0x004fe20008010067 */
[----:B------:R-:W-:-:S05]  /*7a80*/  ISETP.GE.AND P6, PT, R40, R141, PT ;  /* 0x0000008d2800720c */ /* 0x000fca0003fc6270 */
[----:B------:R-:W-:Y:S01]  /*7a90*/  HMMA.16816.F32.BF16 R36, R76, R68, R36 ;  /* 0x000000444c24723c */ /* 0x000fe20000041824 */
[----:B------:R-:W-:Y:S02]  /*7aa0*/  FSEL R108, R103, -INF , !P4 ;  /* 0xff800000676c7808 */ /* 0x000fe40006000000 */
[----:B------:R-:W-:Y:S01]  /*7ab0*/  ISETP.GE.AND P4, PT, R40, R140, PT ;  /* 0x0000008c2800720c */ /* 0x000fe20003f86270 */
[----:B---3--:R-:W-:Y:S01]  /*7ac0*/  FFMA.FTZ R85, R85, UR4, R64 ;  /* 0x0000000455557c23 */ /* 0x008fe20008010040 */
[----:B------:R-:W-:-:S03]  /*7ad0*/  IADD3 R64, R0, 0x10, RZ ;  /* 0x0000001000407810 */ /* 0x000fc60007ffe0ff */
[C---:B------:R-:W-:Y:S01]  /*7ae0*/  HMMA.16816.F32.BF16 R20, R72.reuse, R68, R20 ;  /* 0x000000444814723c */ /* 0x040fe20000041814 */
[----:B------:R-:W1:Y:S06]  /*7af0*/  I2F R69, R40 ;  /* 0x0000002800457306 */ /* 0x000e6c0000201400 */
[----:B------:R-:W-:Y:S01]  /*7b00*/  IADD3 R68, R0, 0x9, RZ ;  /* 0x0000000900447810 */ /* 0x000fe20007ffe0ff */
[-C--:B------:R-:W-:Y:S03]  /*7b10*/  HMMA.16816.F32.BF16 R48, R72, R42.reuse, R48 ;  /* 0x0000002a4830723c */ /* 0x080fe60000041830 */
[----:B------:R-:W2:Y:S05]  /*7b20*/  I2F R6, R68 ;  /* 0x0000004400067306 */ /* 0x000eaa0000201400 */
[----:B------:R-:W-:Y:S01]  /*7b30*/  HMMA.16816.F32.BF16 R28, R76, R42, R28 ;  /* 0x0000002a4c1c723c */ /* 0x000fe2000004181c */
[----:B-1----:R-:W-:-:S02]  /*7b40*/  FFMA.FTZ R66, R69, UR4, R66 ;  /* 0x0000000445427c23 */ /* 0x002fc40008010042 */
[C---:B------:R-:W-:Y:S02]  /*7b50*/  FFMA.FTZ R12, R69.reuse, UR4, R12 ;  /* 0x00000004450c7c23 */ /* 0x040fe4000801000c */
[----:B------:R-:W-:Y:S01]  /*7b60*/  FFMA.FTZ R163, R69, UR4, R14 ;  /* 0x0000000445a37c23 */ /* 0x000fe2000801000e */
[----:B------:R-:W-:Y:S02]  /*7b70*/  FSEL R170, R66, -INF , !P0 ;  /* 0xff80000042aa7808 */ /* 0x000fe40004000000 */
[----:B------:R-:W-:Y:S01]  /*7b80*/  HMMA.16816.F32.BF16 R56, R80, R24, RZ ;  /* 0x000000185038723c */ /* 0x000fe200000418ff */
[----:B------:R-:W-:Y:S02]  /*7b90*/  ISETP.GE.AND P0, PT, R68, R140, PT ;  /* 0x0000008c4400720c */ /* 0x000fe40003f06270 */
[----:B------:R-:W-:Y:S01]  /*7ba0*/  IADD3 R14, R0, 0x11, RZ ;  /* 0x00000011000e7810 */ /* 0x000fe20007ffe0ff */
[----:B--2---:R-:W-:Y:S01]  /*7bb0*/  FFMA.FTZ R65, R6, UR4, R65 ;  /* 0x0000000406417c23 */ /* 0x004fe20008010041 */
[----:B------:R-:W-:-:S02]  /*7bc0*/  FSEL R6, R12, -INF , !P6 ;  /* 0xff8000000c067808 */ /* 0x000fc40007000000 */
[----:B------:R-:W1:Y:S01]  /*7bd0*/  I2F R12, R14 ;  /* 0x0000000e000c7306 */ /* 0x000e620000201400 */
[----:B------:R-:W-:Y:S01]  /*7be0*/  HMMA.16816.F32.BF16 R40, R16, R24, RZ ;  /* 0x000000181028723c */ /* 0x000fe200000418ff */
[----:B------:R-:W-:Y:S02]  /*7bf0*/  FSEL R163, R163, -INF , !P4 ;  /* 0xff800000a3a37808 */ /* 0x000fe40006000000 */
[C---:B------:R-:W-:Y:S02]  /*7c00*/  ISETP.GE.AND P6, PT, R64.reuse, R3, PT ;  /* 0x000000034000720c */ /* 0x040fe40003fc6270 */
[----:B------:R-:W-:Y:S02]  /*7c10*/  ISETP.GE.AND P4, PT, R64, R2, PT ;  /* 0x000000024000720c */ /* 0x000fe40003f86270 */
[C---:B------:R-:W-:Y:S01]  /*7c20*/  FFMA.FTZ R25, R4.reuse, UR4, R97 ;  /* 0x0000000404197c23 */ /* 0x040fe20008010061 */
[----:B------:R2:W3:Y:S01]  /*7c30*/  I2F R24, R68 ;  /* 0x0000004400187306 */ /* 0x0004e20000201400 */
[----:B------:R-:W-:Y:S01]  /*7c40*/  FFMA.FTZ R97, R4, UR4, R99 ;  /* 0x0000000404617c23 */ /* 0x000fe20008010063 */
[----:B------:R-:W-:Y:S01]  /*7c50*/  FSEL R99, R85, -INF , !P5 ;  /* 0xff80000055637808 */ /* 0x000fe20006800000 */
[----:B------:R-:W-:Y:S01]  /*7c60*/  HMMA.16816.F32.BF16 R60, R72, R70, R60 ;  /* 0x00000046483c723c */ /* 0x000fe2000004183c */
[----:B------:R-:W-:-:S02]  /*7c70*/  FSEL R4, R25, -INF , !P3 ;  /* 0xff80000019047808 */ /* 0x000fc40005800000 */
[----:B------:R-:W-:Y:S01]  /*7c80*/  FSEL R97, R97, -INF , !P2 ;  /* 0xff80000061617808 */ /* 0x000fe20005000000 */
[----:B-1----:R-:W-:Y:S01]  /*7c90*/  FFMA.FTZ R9, R12, UR4, R9 ;  /* 0x000000040c097c23 */ /* 0x002fe20008010009 */
[C---:B------:R-:W-:Y:S01]  /*7ca0*/  ISETP.GE.AND P3, PT, R68.reuse, R3, PT ;  /* 0x000000034400720c */ /* 0x040fe20003f66270 */
[----:B------:R-:W1:Y:S01]  /*7cb0*/  I2F R85, R64 ;  /* 0x0000004000557306 */ /* 0x000e620000201400 */
[C---:B------:R-:W-:Y:S01]  /*7cc0*/  ISETP.GE.AND P2, PT, R68.reuse, R2, PT ;  /* 0x000000024400720c */ /* 0x040fe20003f46270 */
[C---:B------:R-:W-:Y:S01]  /*7cd0*/  HMMA.16816.F32.BF16 R32, R76.reuse, R70, R32 ;  /* 0x000000464c20723c */ /* 0x040fe20000041820 */
[-C--:B------:R-:W-:Y:S02]  /*7ce0*/  ISETP.GE.AND P5, PT, R68, R141.reuse, PT ;  /* 0x0000008d4400720c */ /* 0x080fe40003fa6270 */
[----:B------:R-:W-:Y:S01]  /*7cf0*/  FSEL R167, R65, -INF , !P3 ;  /* 0xff80000041a77808 */ /* 0x000fe20005800000 */
[----:B--2---:R-:W2:Y:S02]  /*7d00*/  LDSM.16.M88.4 R68, [R178+0x3000] ;  /* 0x00300000b244783b */ /* 0x004ea40000000200 */
[----:B------:R-:W5:Y:S01]  /*7d10*/  I2F R25, R64 ;  /* 0x0000004000197306 */ /* 0x000f620000201400 */
[C---:B---3--:R-:W-:Y:S01]  /*7d20*/  FFMA.FTZ R67, R24.reuse, UR4, R67 ;  /* 0x0000000418437c23 */ /* 0x048fe20008010043 */
[----:B----4-:R-:W-:Y:S01]  /*7d30*/  HMMA.16816.F32.BF16 R56, R76, R52, R56 ;  /* 0x000000344c38723c */ /* 0x010fe20000041838 */
[----:B------:R-:W-:Y:S01]  /*7d40*/  FFMA.FTZ R13, R24, UR4, R13 ;  /* 0x00000004180d7c23 */ /* 0x000fe2000801000d */
[----:B------:R-:W-:Y:S01]  /*7d50*/  ISETP.GE.AND P3, PT, R64, R141, PT ;  /* 0x0000008d4000720c */ /* 0x000fe20003f66270 */
[----:B------:R-:W-:Y:S01]  /*7d60*/  FFMA.FTZ R15, R24, UR4, R15 ;  /* 0x00000004180f7c23 */ /* 0x000fe2000801000f */
[----:B------:R-:W-:Y:S01]  /*7d70*/  FSEL R184, R67, -INF , !P2 ;  /* 0xff80000043b87808 */ /* 0x000fe20005000000 */
[----:B-1----:R-:W-:Y:S01]  /*7d80*/  FFMA.FTZ R85, R85, UR4, R8 ;  /* 0x0000000455557c23 */ /* 0x002fe20008010008 */
[----:B------:R-:W-:-:S02]  /*7d90*/  IADD3 R8, R0, 0x18, RZ ;  /* 0x0000001800087810 */ /* 0x000fc40007ffe0ff */
[----:B------:R-:W-:Y:S01]  /*7da0*/  HMMA.16816.F32.BF16 R40, R72, R52, R40 ;  /* 0x000000344828723c */ /* 0x000fe20000041828 */
[----:B------:R-:W1:Y:S01]  /*7db0*/  I2F R52, R14 ;  /* 0x0000000e00347306 */ /* 0x000e620000201400 */
[----:B------:R-:W-:Y:S02]  /*7dc0*/  FSEL R136, R13, -INF , !P5 ;  /* 0xff8000000d887808 */ /* 0x000fe40006800000 */
[----:B------:R-:W-:Y:S01]  /*7dd0*/  FSEL R165, R15, -INF , !P0 ;  /* 0xff8000000fa57808 */ /* 0x000fe20004000000 */
[C---:B-----5:R-:W-:Y:S01]  /*7de0*/  FFMA.FTZ R10, R25.reuse, UR4, R10 ;  /* 0x00000004190a7c23 */ /* 0x060fe2000801000a */
[----:B------:R-:W-:Y:S02]  /*7df0*/  ISETP.GE.AND P2, PT, R64, R140, PT ;  /* 0x0000008c4000720c */ /* 0x000fe40003f46270 */
[----:B------:R-:W-:Y:S01]  /*7e00*/  HMMA.16816.F32.BF16 R88, R16, R26, RZ ;  /* 0x0000001a1058723c */ /* 0x000fe200000418ff */
[C---:B------:R-:W-:Y:S01]  /*7e10*/  FFMA.FTZ R44, R25.reuse, UR4, R44 ;  /* 0x00000004192c7c23 */ /* 0x040fe2000801002c */
[----:B------:R-:W3:Y:S01]  /*7e20*/  I2F R53, R8 ;  /* 0x0000000800357306 */ /* 0x000ee20000201400 */
[----:B------:R-:W-:Y:S01]  /*7e30*/  FFMA.FTZ R103, R25, UR4, R46 ;  /* 0x0000000419677c23 */ /* 0x000fe2000801002e */
[----:B------:R-:W-:-:S02]  /*7e40*/  ISETP.GE.AND P5, PT, R14, R3, PT ;  /* 0x000000030e00720c */ /* 0x000fc40003fa6270 */
[----:B------:R-:W-:Y:S02]  /*7e50*/  ISETP.GE.AND P0, PT, R14, R2, PT ;  /* 0x000000020e00720c */ /* 0x000fe40003f06270 */
[----:B------:R-:W-:Y:S01]  /*7e60*/  HMMA.16816.F32.BF16 R24, R80, R26, RZ ;  /* 0x0000001a5018723c */ /* 0x000fe200000418ff */
[----:B-1----:R-:W-:Y:S01]  /*7e70*/  FFMA.FTZ R11, R52, UR4, R11 ;  /* 0x00000004340b7c23 */ /* 0x002fe2000801000b */
[----:B------:R-:W-:Y:S01]  /*7e80*/  FSEL R169, R85, -INF , !P6 ;  /* 0xff80000055a97808 */ /* 0x000fe20007000000 */
[----:B------:R-:W1:Y:S01]  /*7e90*/  I2F R67, R8 ;  /* 0x0000000800437306 */ /* 0x000e620000201400 */
[----:B------:R-:W-:Y:S01]  /*7ea0*/  FSEL R188, R10, -INF , !P4 ;  /* 0xff8000000abc7808 */ /* 0x000fe20006000000 */
[----:B------:R-:W-:Y:S01]  /*7eb0*/  FFMA.FTZ R45, R52, UR4, R45 ;  /* 0x00000004342d7c23 */ /* 0x000fe2000801002d */
[----:B------:R-:W-:Y:S01]  /*7ec0*/  FSEL R172, R44, -INF , !P3 ;  /* 0xff8000002cac7808 */ /* 0x000fe20005800000 */
[----:B------:R-:W-:Y:S01]  /*7ed0*/  FFMA.FTZ R47, R52, UR4, R47 ;  /* 0x00000004342f7c23 */ /* 0x000fe2000801002f */
[----:B------:R-:W-:Y:S01]  /*7ee0*/  FSEL R103, R103, -INF , !P2 ;  /* 0xff80000067677808 */ /* 0x000fe20005000000 */
[----:B------:R-:W4:Y:S01]  /*7ef0*/  LDSM.16.M88.4 R84, [R178+0x3c00] ;  /* 0x003c0000b254783b */ /* 0x000f220000000200 */
[----:B------:R-:W-:Y:S01]  /*7f00*/  FSEL R171, R9, -INF , !P5 ;  /* 0xff80000009ab7808 */ /* 0x000fe20006800000 */
[----:B---3--:R-:W-:Y:S01]  /*7f10*/  FFMA.FTZ R28, R53, UR4, R28 ;  /* 0x00000004351c7c23 */ /* 0x008fe2000801001c */
[----:B------:R-:W-:-:S02]  /*7f20*/  FSEL R238, R11, -INF , !P0 ;  /* 0xff8000000bee7808 */ /* 0x000fc40004000000 */
[C---:B------:R-:W-:Y:S02]  /*7f30*/  ISETP.GE.AND P6, PT, R14.reuse, R141, PT ;  /* 0x0000008d0e00720c */ /* 0x040fe40003fc6270 */
[----:B------:R-:W-:Y:S01]  /*7f40*/  ISETP.GE.AND P4, PT, R14, R140, PT ;  /* 0x0000008c0e00720c */ /* 0x000fe20003f86270 */
[----:B------:R-:W-:Y:S01]  /*7f50*/  HMMA.16816.F32.BF16 R88, R72, R54, R88 ;  /* 0x000000364858723c */ /* 0x000fe20000041858 */
[C---:B------:R-:W-:Y:S01]  /*7f60*/  ISETP.GE.AND P3, PT, R8.reuse, R3, PT ;  /* 0x000000030800720c */ /* 0x040fe20003f66270 */
[C---:B-1----:R-:W-:Y:S01]  /*7f70*/  FFMA.FTZ R50, R67.reuse, UR4, R50 ;  /* 0x0000000443327c23 */ /* 0x042fe20008010032 */
[C---:B------:R-:W-:Y:S01]  /*7f80*/  ISETP.GE.AND P2, PT, R8.reuse, R2, PT ;  /* 0x000000020800720c */ /* 0x040fe20003f46270 */
[C---:B------:R-:W-:Y:S01]  /*7f90*/  FFMA.FTZ R30, R67.reuse, UR4, R30 ;  /* 0x00000004431e7c23 */ /* 0x040fe2000801001e */
[C---:B------:R-:W-:Y:S01]  /*7fa0*/  ISETP.GE.AND P5, PT, R8.reuse, R141, PT ;  /* 0x0000008d0800720c */ /* 0x040fe20003fa6270 */
[----:B------:R-:W-:Y:S01]  /*7fb0*/  FFMA.FTZ R174, R67, UR4, R48 ;  /* 0x0000000443ae7c23 */ /* 0x000fe20008010030 */
[----:B------:R-:W-:Y:S01]  /*7fc0*/  ISETP.GE.AND P0, PT, R8, R140, PT ;  /* 0x0000008c0800720c */ /* 0x000fe20003f06270 */
[----:B--2---:R-:W-:Y:S01]  /*7fd0*/  HMMA.16816.F32.BF16 R12, R80, R68, RZ ;  /* 0x00000044500c723c */ /* 0x004fe200000418ff */
[----:B------:R-:W-:-:S02]  /*7fe0*/  IADD3 R53, R0, 0x20, RZ ;  /* 0x0000002000357810 */ /* 0x000fc40007ffe0ff */
[----:B------:R-:W-:Y:S02]  /*7ff0*/  IADD3 R46, R0, 0x19, RZ ;  /* 0x00000019002e7810 */ /* 0x000fe40007ffe0ff */
[----:B------:R-:W1:Y:S01]  /*8000*/  I2F R65, R53 ;  /* 0x0000003500417306 */ /* 0x000e620000201400 */
[----:B------:R-:W-:Y:S02]  /*8010*/  FSEL R117, R50, -INF , !P0 ;  /* 0xff80000032757808 */ /* 0x000fe40004000000 */
[----:B------:R-:W-:Y:S01]  /*8020*/  HMMA.16816.F32.BF16 R8, R16, R68, RZ ;  /* 0x000000441008723c */ /* 0x000fe200000418ff */
[----:B------:R-:W-:Y:S02]  /*8030*/  ISETP.GE.AND P0, PT, R53, R2, PT ;  /* 0x000000023500720c */ /* 0x000fe40003f06270 */
[----:B------:R-:W-:Y:S02]  /*8040*/  FSEL R173, R28, -INF , !P3 ;  /* 0xff8000001cad7808 */ /* 0x000fe40005800000 */
[----:B------:R-:W2:Y:S01]  /*8050*/  I2F R52, R46 ;  /* 0x0000002e00347306 */ /* 0x000ea20000201400 */
[----:B------:R-:W-:-:S02]  /*8060*/  ISETP.GE.AND P3, PT, R46, R141, PT ;  /* 0x0000008d2e00720c */ /* 0x000fc40003f66270 */
[C---:B------:R-:W-:Y:S01]  /*8070*/  HMMA.16816.F32.BF16 R24, R76.reuse, R54, R24 ;  /* 0x000000364c18723c */ /* 0x040fe20000041818 */
[----:B------:R-:W-:Y:S02]  /*8080*/  FSEL R240, R30, -INF , !P2 ;  /* 0xff8000001ef07808 */ /* 0x000fe40005000000 */
[----:B------:R-:W-:Y:S02]  /*8090*/  FSEL R174, R174, -INF , !P5 ;  /* 0xff800000aeae7808 */ /* 0x000fe40006800000 */
[----:B------:R-:W3:Y:S01]  /*80a0*/  I2F R55, R53 ;  /* 0x0000003500377306 */ /* 0x000ee20000201400 */
[----:B-1----:R-:W-:Y:S01]  /*80b0*/  FFMA.FTZ R65, R65, UR4, R36 ;  /* 0x0000000441417c23 */ /* 0x002fe20008010024 */
[----:B------:R-:W-:Y:S01]  /*80c0*/  ISETP.GE.AND P2, PT, R46, R140, PT ;  /* 0x0000008c2e00720c */ /* 0x000fe20003f46270 */
[----:B------:R-:W-:Y:S01]  /*80d0*/  HMMA.16816.F32.BF16 R12, R76, R92, R12 ;  /* 0x0000005c4c0c723c */ /* 0x000fe2000004180c */
[----:B------:R-:W-:Y:S02]  /*80e0*/  ISETP.GE.AND P5, PT, R53, R3, PT ;  /* 0x000000033500720c */ /* 0x000fe40003fa6270 */
[----:B------:R-:W-:Y:S01]  /*80f0*/  IADD3 R48, R0, 0x21, RZ ;  /* 0x0000002100307810 */ /* 0x000fe20007ffe0ff */
[C---:B--2---:R-:W-:Y:S01]  /*8100*/  FFMA.FTZ R49, R52.reuse, UR4, R49 ;  /* 0x0000000434317c23 */ /* 0x044fe20008010031 */
[----:B------:R-:W1:Y:S01]  /*8110*/  I2F R69, R101 ;  /* 0x0000006500457306 */ /* 0x000e620000201400 */
[----:B------:R-:W-:-:S02]  /*8120*/  FFMA.FTZ R51, R52, UR4, R51 ;  /* 0x0000000434337c23 */ /* 0x000fc40008010033 */
[----:B------:R-:W-:Y:S01]  /*8130*/  HMMA.16816.F32.BF16 R8, R72, R92, R8 ;  /* 0x0000005c4808723c */ /* 0x000fe20000041808 */
[----:B------:R-:W-:Y:S01]  /*8140*/  FSEL R104, R45, -INF , !P6 ;  /* 0xff8000002d687808 */ /* 0x000fe20007000000 */
[----:B------:R-:W-:Y:S01]  /*8150*/  FFMA.FTZ R242, R52, UR4, R31 ;  /* 0x0000000434f27c23 */ /* 0x000fe2000801001f */
[----:B------:R-:W-:Y:S01]  /*8160*/  FSEL R186, R49, -INF , !P3 ;  /* 0xff80000031ba7808 */ /* 0x000fe20005800000 */
[----:B---3--:R-:W-:Y:S01]  /*8170*/  FFMA.FTZ R38, R55, UR4, R38 ;  /* 0x0000000437267c23 */ /* 0x008fe20008010026 */
[----:B------:R-:W2:Y:S01]  /*8180*/  I2F R44, R46 ;  /* 0x0000002e002c7306 */ /* 0x000ea20000201400 */
[----:B------:R-:W-:Y:S01]  /*8190*/  FSEL R109, R51, -INF , !P2 ;  /* 0xff800000336d7808 */ /* 0x000fe20005000000 */
[----:B------:R-:W-:Y:S01]  /*81a0*/  FFMA.FTZ R20, R55, UR4, R20 ;  /* 0x0000000437147c23 */ /* 0x000fe20008010014 */
[----:B------:R-:W-:Y:S01]  /*81b0*/  FSEL R93, R65, -INF , !P5 ;  /* 0xff800000415d7808 */ /* 0x000fe20006800000 */
[----:B------:R-:W-:Y:S01]  /*81c0*/  FFMA.FTZ R22, R55, UR4, R22 ;  /* 0x0000000437167c23 */ /* 0x000fe20008010016 */
[----:B------:R-:W-:Y:S01]  /*81d0*/  FSEL R92, R38, -INF , !P0 ;  /* 0xff800000265c7808 */ /* 0x000fe20004000000 */
[----:B------:R-:W-:Y:S01]  /*81e0*/  HMMA.16816.F32.BF16 R64, R16, R70, RZ ;  /* 0x000000461040723c */ /* 0x000fe200000418ff */
[----:B------:R-:W-:Y:S01]  /*81f0*/  IADD3 R38, R0, 0x28, RZ ;  /* 0x0000002800267810 */ /* 0x000fe20007ffe0ff */
[----:B------:R-:W3:Y:S01]  /*8200*/  I2F R50, R48 ;  /* 0x0000003000327306 */ /* 0x000ee20000201400 */
[C---:B------:R-:W-:Y:S01]  /*8210*/  ISETP.GE.AND P3, PT, R48.reuse, R3, PT ;  /* 0x000000033000720c */ /* 0x040fe20003f66270 */
[C---:B-1----:R-:W-:Y:S01]  /*8220*/  FFMA.FTZ R150, R69.reuse, UR4, R40 ;  /* 0x0000000445967c23 */ /* 0x042fe20008010028 */
[C---:B------:R-:W-:Y:S01]  /*8230*/  ISETP.GE.AND P2, PT, R48.reuse, R2, PT ;  /* 0x000000023000720c */ /* 0x040fe20003f46270 */
[C---:B------:R-:W-:Y:S01]  /*8240*/  FFMA.FTZ R56, R69.reuse, UR4, R56 ;  /* 0x0000000445387c23 */ /* 0x040fe20008010038 */
[C---:B------:R-:W-:Y:S01]  /*8250*/  ISETP.GE.AND P5, PT, R48.reuse, R141, PT ;  /* 0x0000008d3000720c */ /* 0x040fe20003fa6270 */
[----:B------:R-:W-:Y:S01]  /*8260*/  FFMA.FTZ R58, R69, UR4, R58 ;  /* 0x00000004453a7c23 */ /* 0x000fe2000801003a */
[----:B------:R-:W-:Y:S01]  /*8270*/  ISETP.GE.AND P0, PT, R48, R140, PT ;  /* 0x0000008c3000720c */ /* 0x000fe20003f06270 */
[----:B------:R-:W1:Y:S01]  /*8280*/  I2F R49, R38 ;  /* 0x0000002600317306 */ /* 0x000e620000201400 */
[----:B------:R-:W-:Y:S01]  /*8290*/  IADD3 R40, R0, 0x38, RZ ;  /* 0x0000003800287810 */ /* 0x000fe20007ffe0ff */
[----:B--2---:R-:W-:Y:S01]  /*82a0*/  FFMA.FTZ R175, R44, UR4, R29 ;  /* 0x000000042caf7c23 */ /* 0x004fe2000801001d */
[----:B------:R-:W-:Y:S01]  /*82b0*/  FSEL R115, R47, -INF , !P4 ;  /* 0xff8000002f737808 */ /* 0x000fe20006000000 */
[----:B------:R-:W-:Y:S01]  /*82c0*/  LDSM.16.M88.4 R28, [R178+0x3800] ;  /* 0x00380000b21c783b */ /* 0x000fe20000000200 */
[C---:B------:R-:W-:Y:S01]  /*82d0*/  ISETP.GE.AND P6, PT, R46.reuse, R3, PT ;  /* 0x000000032e00720c */ /* 0x040fe20003fc6270 */
[----:B------:R-:W-:Y:S01]  /*82e0*/  FFMA.FTZ R42, R69, UR4, R42 ;  /* 0x00000004452a7c23 */ /* 0x000fe2000801002a */
[----:B------:R-:W-:Y:S01]  /*82f0*/  ISETP.GE.AND P4, PT, R46, R2, PT ;  /* 0x000000022e00720c */ /* 0x000fe20003f86270 */
[----:B------:R-:W2:Y:S01]  /*8300*/  I2F R36, R48 ;  /* 0x0000003000247306 */ /* 0x000ea20000201400 */
[----:B------:R-:W5:Y:S01]  /*8310*/  LDSM.16.M88.4 R44, [R178+0x3400] ;  /* 0x00340000b22c783b */ /* 0x000f620000000200 */
[----:B---3--:R-:W-:Y:S01]  /*8320*/  FFMA.FTZ R37, R50, UR4, R37 ;  /* 0x0000000432257c23 */ /* 0x008fe20008010025 */
[----:B------:R-:W-:-:S02]  /*8330*/  FSEL R175, R175, -INF , !P6 ;  /* 0xff800000afaf7808 */ /* 0x000fc40007000000 */
[----:B------:R-:W-:Y:S01]  /*8340*/  FSEL R242, R242, -INF , !P4 ;  /* 0xff800000f2f27808 */ /* 0x000fe20006000000 */
[----:B------:R-:W-:Y:S01]  /*8350*/  HMMA.16816.F32.BF16 R64, R72, R94, R64 ;  /* 0x0000005e4840723c */ /* 0x000fe20000041840 */
[-C--:B------:R-:W-:Y:S01]  /*8360*/  ISETP.GE.AND P6, PT, R53, R141.reuse, PT ;  /* 0x0000008d3500720c */ /* 0x080fe20003fc6270 */
[----:B-1----:R-:W-:Y:S01]  /*8370*/  FFMA.FTZ R122, R49, UR4, R60 ;  /* 0x00000004317a7c23 */ /* 0x002fe2000801003c */
[----:B------:R-:W-:Y:S01]  /*8380*/  IADD3 R60, R0, 0x31, RZ ;  /* 0x00000031003c7810 */ /* 0x000fe20007ffe0ff */
[----:B------:R-:W1:Y:S01]  /*8390*/  I2F R137, R40 ;  /* 0x0000002800897306 */ /* 0x000e620000201400 */
[----:B------:R-:W-:Y:S01]  /*83a0*/  ISETP.GE.AND P4, PT, R53, R140, PT ;  /* 0x0000008c3500720c */ /* 0x000fe20003f86270 */
[----:B------:R-:W-:Y:S01]  /*83b0*/  FFMA.FTZ R62, R49, UR4, R62 ;  /* 0x00000004313e7c23 */ /* 0x000fe2000801003e */
[----:B------:R-:W-:Y:S01]  /*83c0*/  FSEL R237, R37, -INF , !P3 ;  /* 0xff80000025ed7808 */ /* 0x000fe20005800000 */
[----:B------:R-:W-:Y:S01]  /*83d0*/  FFMA.FTZ R32, R49, UR4, R32 ;  /* 0x0000000431207c23 */ /* 0x000fe20008010020 */
[----:B------:R-:W-:Y:S01]  /*83e0*/  ISETP.GE.AND P3, PT, R38, R141, PT ;  /* 0x0000008d2600720c */ /* 0x000fe20003f66270 */
[----:B--2---:R-:W-:Y:S01]  /*83f0*/  FFMA.FTZ R39, R36, UR4, R39 ;  /* 0x0000000424277c23 */ /* 0x004fe20008010027 */
[----:B------:R-:W-:Y:S01]  /*8400*/  IADD3 R48, R0, 0x29, RZ ;  /* 0x0000002900307810 */ /* 0x000fe20007ffe0ff */
[----:B------:R-:W2:Y:S01]  /*8410*/  I2F R106, R60 ;  /* 0x0000003c006a7306 */ /* 0x000ea20000201400 */
[----:B------:R-:W-:Y:S01]  /*8420*/  FFMA.FTZ R21, R36, UR4, R21 ;  /* 0x0000000424157c23 */ /* 0x000fe20008010015 */
[----:B------:R-:W-:Y:S01]  /*8430*/  FSEL R114, R20, -INF , !P6 ;  /* 0xff80000014727808 */ /* 0x000fe20007000000 */
[----:B------:R-:W-:Y:S01]  /*8440*/  FFMA.FTZ R23, R36, UR4, R23 ;  /* 0x0000000424177c23 */ /* 0x000fe20008010017 */
[----:B------:R-:W-:Y:S01]  /*8450*/  FSEL R244, R39, -INF , !P2 ;  /* 0xff80000027f47808 */ /* 0x000fe20005000000 */
[----:B------:R-:W-:Y:S01]  /*8460*/  FFMA.FTZ R34, R49, UR4, R34 ;  /* 0x0000000431227c23 */ /* 0x000fe20008010022 */
[----:B------:R-:W-:-:S02]  /*8470*/  FSEL R126, R21, -INF , !P5 ;  /* 0xff800000157e7808 */ /* 0x000fc40006800000 */
[----:B------:R-:W3:Y:S01]  /*8480*/  I2F R68, R48 ;  /* 0x0000003000447306 */ /* 0x000ee20000201400 */
[----:B------:R-:W-:Y:S01]  /*8490*/  FSEL R121, R23, -INF , !P0 ;  /* 0xff80000017797808 */ /* 0x000fe20004000000 */
[C---:B-1----:R-:W-:Y:S01]  /*84a0*/  FFMA.FTZ R24, R137.reuse, UR4, R24 ;  /* 0x0000000489187c23 */ /* 0x042fe20008010018 */
[----:B------:R-:W-:Y:S01]  /*84b0*/  ISETP.GE.AND P2, PT, R38, R140, PT ;  /* 0x0000008c2600720c */ /* 0x000fe20003f46270 */
[C---:B------:R-:W-:Y:S01]  /*84c0*/  FFMA.FTZ R26, R137.reuse, UR4, R26 ;  /* 0x00000004891a7c23 */ /* 0x040fe2000801001a */
[CC--:B------:R-:W-:Y:S01]  /*84d0*/  ISETP.GE.AND P5, PT, R48.reuse, R3.reuse, PT ;  /* 0x000000033000720c */ /* 0x0c0fe20003fa6270 */
[----:B------:R-:W-:Y:S01]  /*84e0*/  FFMA.FTZ R152, R137, UR4, R88 ;  /* 0x0000000489987c23 */ /* 0x000fe20008010058 */
[-C--:B------:R-:W-:Y:S01]  /*84f0*/  ISETP.GE.AND P0, PT, R48, R2.reuse, PT ;  /* 0x000000023000720c */ /* 0x080fe20003f06270 */
[----:B--2---:R-:W-:Y:S01]  /*8500*/  FFMA.FTZ R245, R106, UR4, R57 ;  /* 0x000000046af57c23 */ /* 0x004fe20008010039 */
[----:B------:R-:W-:Y:S01]  /*8510*/  FSEL R161, R22, -INF , !P4 ;  /* 0xff80000016a17808 */ /* 0x000fe20006000000 */
[----:B------:R-:W-:Y:S01]  /*8520*/  FFMA.FTZ R252, R106, UR4, R59 ;  /* 0x000000046afc7c23 */ /* 0x000fe2000801003b */
[-C--:B------:R-:W-:Y:S01]  /*8530*/  ISETP.GE.AND P6, PT, R38, R3.reuse, PT ;  /* 0x000000032600720c */ /* 0x080fe20003fc6270 */
[----:B------:R-:W-:Y:S01]  /*8540*/  FFMA.FTZ R41, R106, UR4, R41 ;  /* 0x000000046a297c23 */ /* 0x000fe20008010029 */
[-C--:B------:R-:W-:Y:S01]  /*8550*/  ISETP.GE.AND P4, PT, R38, R2.reuse, PT ;  /* 0x000000022600720c */ /* 0x080fe20003f86270 */
[----:B------:R-:W-:Y:S01]  /*8560*/  FFMA.FTZ R43, R106, UR4, R43 ;  /* 0x000000046a2b7c23 */ /* 0x000fe2000801002b */
[----:B------:R-:W-:Y:S01]  /*8570*/  FSEL R122, R122, -INF , !P3 ;  /* 0xff8000007a7a7808 */ /* 0x000fe20005800000 */
[----:B---3--:R-:W-:Y:S01]  /*8580*/  FFMA.FTZ R33, R68, UR4, R33 ;  /* 0x0000000444217c23 */ /* 0x008fe20008010021 */
[----:B------:R-:W-:Y:S01]  /*8590*/  FSEL R155, R62, -INF , !P2 ;  /* 0xff8000003e9b7808 */ /* 0x000fe20005000000 */
[C---:B------:R-:W-:Y:S01]  /*85a0*/  FFMA.FTZ R248, R68.reuse, UR4, R35 ;  /* 0x0000000444f87c23 */ /* 0x040fe20008010023 */
[----:B------:R-:W-:Y:S01]  /*85b0*/  ISETP.GE.AND P3, PT, R101, R3, PT ;  /* 0x000000036500720c */ /* 0x000fe20003f66270 */
[C---:B------:R-:W-:Y:S01]  /*85c0*/  FFMA.FTZ R61, R68.reuse, UR4, R61 ;  /* 0x00000004443d7c23 */ /* 0x040fe2000801003d */
[----:B------:R-:W-:Y:S01]  /*85d0*/  FSEL R241, R33, -INF , !P5 ;  /* 0xff80000021f17808 */ /* 0x000fe20006800000 */
[----:B------:R-:W-:Y:S01]  /*85e0*/  FFMA.FTZ R63, R68, UR4, R63 ;  /* 0x00000004443f7c23 */ /* 0x000fe2000801003f */
[----:B------:R-:W-:Y:S01]  /*85f0*/  IADD3 R68, R0, 0x39, RZ ;  /* 0x0000003900447810 */ /* 0x000fe20007ffe0ff */
[----:B------:R-:W-:Y:S01]  /*8600*/  FFMA.FTZ R137, R137, UR4, R90 ;  /* 0x0000000489897c23 */ /* 0x000fe2000801005a */
[----:B------:R-:W-:Y:S01]  /*8610*/  FSEL R248, R248, -INF , !P0 ;  /* 0xff800000f8f87808 */ /* 0x000fe20004000000 */
[----:B----4-:R-:W-:Y:S01]  /*8620*/  HMMA.16816.F32.BF16 R20, R16, R84, RZ ;  /* 0x000000541014723c */ /* 0x010fe200000418ff */
[----:B------:R-:W1:Y:S01]  /*8630*/  I2F R106, R68 ;  /* 0x00000044006a7306 */ /* 0x000e620000201400 */
[----:B------:R-:W-:-:S02]  /*8640*/  ISETP.GE.AND P2, PT, R101, R2, PT ;  /* 0x000000026500720c */ /* 0x000fc40003f46270 */
[CC--:B------:R-:W-:Y:S02]  /*8650*/  ISETP.GE.AND P5, PT, R101.reuse, R141.reuse, PT ;  /* 0x0000008d6500720c */ /* 0x0c0fe40003fa6270 */
[-C--:B------:R-:W-:Y:S02]  /*8660*/  ISETP.GE.AND P0, PT, R101, R140.reuse, PT ;  /* 0x0000008c6500720c */ /* 0x080fe40003f06270 */
[----:B------:R-:W-:Y:S01]  /*8670*/  FSEL R239, R32, -INF , !P6 ;  /* 0xff80000020ef7808 */ /* 0x000fe20007000000 */
[----:B-----5:R-:W-:Y:S01]  /*8680*/  HMMA.16816.F32.BF16 R52, R16, R44, RZ ;  /* 0x0000002c1034723c */ /* 0x020fe200000418ff */
[----:B------:R-:W-:Y:S01]  /*8690*/  FSEL R246, R34, -INF , !P4 ;  /* 0xff80000022f67808 */ /* 0x000fe20006000000 */
[----:B------:R-:W-:Y:S01]  /*86a0*/  I2F R101, R0 ;  /* 0x0000000000657306 */ /* 0x000fe20000201400 */
[C---:B------:R-:W-:Y:S02]  /*86b0*/  ISETP.GE.AND P6, PT, R48.reuse, R141, PT ;  /* 0x0000008d3000720c */ /* 0x040fe40003fc6270 */
[----:B------:R-:W-:-:S02]  /*86c0*/  ISETP.GE.AND P4, PT, R48, R140, PT ;  /* 0x0000008c3000720c */ /* 0x000fc40003f86270 */
[----:B------:R-:W-:Y:S01]  /*86d0*/  FSEL R243, R56, -INF , !P3 ;  /* 0xff80000038f37808 */ /* 0x000fe20005800000 */
[----:B-1----:R-:W-:Y:S01]  /*86e0*/  FFMA.FTZ R249, R106, UR4, R25 ;  /* 0x000000046af97c23 */ /* 0x002fe20008010019 */
[----:B------:R-:W-:Y:S01]  /*86f0*/  FSEL R250, R58, -INF , !P2 ;  /* 0xff8000003afa7808 */ /* 0x000fe20005000000 */
[----:B------:R-:W-:Y:S01]  /*8700*/  FFMA.FTZ R88, R106, UR4, R27 ;  /* 0x000000046a587c23 */ /* 0x000fe2000801001b */
[----:B------:R-:W-:Y:S01]  /*8710*/  FSEL R150, R150, -INF , !P5 ;  /* 0xff80000096967808 */ /* 0x000fe20006800000 */
[----:B------:R-:W-:Y:S01]  /*8720*/  FFMA.FTZ R89, R106, UR4, R89 ;  /* 0x000000046a597c23 */ /* 0x000fe20008010059 */
[----:B------:R-:W-:Y:S01]  /*8730*/  FSEL R147, R42, -INF , !P0 ;  /* 0xff8000002a937808 */ /* 0x000fe20004000000 */
[----:B------:R-:W-:Y:S01]  /*8740*/  FFMA.FTZ R91, R106, UR4, R91 ;  /* 0x000000046a5b7c23 */ /* 0x000fe2000801005b */
[C---:B------:R-:W-:Y:S01]  /*8750*/  ISETP.GE.AND P3, PT, R60.reuse, R141, PT ;  /* 0x0000008d3c00720c */ /* 0x040fe20003f66270 */
[----:B------:R-:W-:Y:S01]  /*8760*/  HMMA.16816.F32.BF16 R56, R80, R44, RZ ;  /* 0x0000002c5038723c */ /* 0x000fe200000418ff */
[----:B------:R-:W-:-:S02]  /*8770*/  ISETP.GE.AND P2, PT, R60, R140, PT ;  /* 0x0000008c3c00720c */ /* 0x000fc40003f46270 */
[CC--:B------:R-:W-:Y:S02]  /*8780*/  ISETP.GE.AND P5, PT, R40.reuse, R3.reuse, PT ;  /* 0x000000032800720c */ /* 0x0c0fe40003fa6270 */
[----:B------:R-:W-:Y:S02]  /*8790*/  ISETP.GE.AND P0, PT, R40, R2, PT ;  /* 0x000000022800720c */ /* 0x000fe40003f06270 */
[----:B------:R-:W-:Y:S01]  /*87a0*/  IADD3 R90, R0, 0x40, RZ ;  /* 0x00000040005a7810 */ /* 0x000fe20007ffe0ff */
[----:B------:R-:W-:Y:S01]  /*87b0*/  HMMA.16816.F32.BF16 R36, R16, R28, RZ ;  /* 0x0000001c1024723c */ /* 0x000fe200000418ff */
[----:B------:R-:W-:Y:S02]  /*87c0*/  FSEL R120, R61, -INF , !P6 ;  /* 0xff8000003d787808 */ /* 0x000fe40007000000 */
[----:B------:R-:W-:Y:S01]  /*87d0*/  FSEL R153, R63, -INF , !P4 ;  /* 0xff8000003f997808 */ /* 0x000fe20006000000 */
[----:B------:R-:W1:Y:S01]  /*87e0*/  I2F R107, R90 ;  /* 0x0000005a006b7306 */ /* 0x000e620000201400 */
[----:B------:R-:W-:-:S02]  /*87f0*/  ISETP.GE.AND P6, PT, R60, R3, PT ;  /* 0x000000033c00720c */ /* 0x000fc40003fc6270 */
[----:B------:R-:W-:Y:S01]  /*8800*/  ISETP.GE.AND P4, PT, R60, R2, PT ;  /* 0x000000023c00720c */ /* 0x000fe20003f86270 */
[----:B------:R-:W-:Y:S01]  /*8810*/  HMMA.16816.F32.BF16 R48, R16, R46, RZ ;  /* 0x0000002e1030723c */ /* 0x000fe200000418ff */
[----:B------:R-:W-:Y:S02]  /*8820*/  FSEL R148, R41, -INF , !P3 ;  /* 0xff80000029947808 */ /* 0x000fe40005800000 */
[----:B------:R-:W-:Y:S02]  /*8830*/  FSEL R139, R43, -INF , !P2 ;  /* 0xff8000002b8b7808 */ /* 0x000fe40005000000 */
[----:B------:R-:W-:Y:S02]  /*8840*/  FSEL R247, R24, -INF , !P5 ;  /* 0xff80000018f77808 */ /* 0x000fe40006800000 */
[----:B------:R-:W-:Y:S01]  /*8850*/  FSEL R187, R26, -INF , !P0 ;  /* 0xff8000001abb7808 */ /* 0x000fe20004000000 */
[----:B------:R-:W-:Y:S01]  /*8860*/  HMMA.16816.F32.BF16 R60, R80, R70, RZ ;  /* 0x00000046503c723c */ /* 0x000fe200000418ff */
[----:B------:R-:W-:-:S02]  /*8870*/  ISETP.GE.AND P3, PT, R68, R3, PT ;  /* 0x000000034400720c */ /* 0x000fc40003f66270 */
[C---:B------:R-:W-:Y:S01]  /*8880*/  ISETP.GE.AND P2, PT, R68.reuse, R2, PT ;  /* 0x000000024400720c */ /* 0x040fe20003f46270 */
[C---:B-1----:R-:W-:Y:S01]  /*8890*/  FFMA.FTZ R12, R107.reuse, UR4, R12 ;  /* 0x000000046b0c7c23 */ /* 0x042fe2000801000c */
[CC--:B------:R-:W-:Y:S01]  /*88a0*/  ISETP.GE.AND P5, PT, R68.reuse, R141.reuse, PT ;  /* 0x0000008d4400720c */ /* 0x0c0fe20003fa6270 */
[----:B------:R-:W-:Y:S01]  /*88b0*/  FFMA.FTZ R14, R107, UR4, R14 ;  /* 0x000000046b0e7c23 */ /* 0x000fe2000801000e */
[----:B------:R-:W-:Y:S01]  /*88c0*/  ISETP.GE.AND P0, PT, R68, R140, PT ;  /* 0x0000008c4400720c */ /* 0x000fe20003f06270 */
[----:B------:R-:W-:Y:S01]  /*88d0*/  HMMA.16816.F32.BF16 R24, R80, R84, RZ ;  /* 0x000000545018723c */ /* 0x000fe200000418ff */
[----:B------:R-:W1:Y:S01]  /*88e0*/  LDSM.16.M88.4 R68, [R176+0x1400] ;  /* 0x00140000b044783b */ /* 0x000e620000000200 */
[----:B------:R-:W-:Y:S01]  /*88f0*/  FSEL R245, R245, -INF , !P6 ;  /* 0xff800000f5f57808 */ /* 0x000fe20007000000 */
[C---:B------:R-:W-:Y:S01]  /*8900*/  FFMA.FTZ R134, R107.reuse, UR4, R8 ;  /* 0x000000046b867c23 */ /* 0x040fe20008010008 */
[----:B------:R-:W-:Y:S01]  /*8910*/  FSEL R252, R252, -INF , !P4 ;  /* 0xff800000fcfc7808 */ /* 0x000fe20006000000 */
[----:B------:R-:W-:Y:S01]  /*8920*/  FFMA.FTZ R129, R107, UR4, R10 ;  /* 0x000000046b817c23 */ /* 0x000fe2000801000a */
[----:B------:R-:W-:-:S02]  /*8930*/  ISETP.GE.AND P6, PT, R40, R141, PT ;  /* 0x0000008d2800720c */ /* 0x000fc40003fc6270 */
[----:B------:R-:W-:Y:S01]  /*8940*/  IADD3 R84, R0, 0x41, RZ ;  /* 0x0000004100547810 */ /* 0x000fe20007ffe0ff */
[----:B------:R-:W-:Y:S01]  /*8950*/  HMMA.16816.F32.BF16 R32, R16, R30, RZ ;  /* 0x0000001e1020723c */ /* 0x000fe200000418ff */
[----:B------:R-:W-:Y:S02]  /*8960*/  ISETP.GE.AND P4, PT, R40, R140, PT ;  /* 0x0000008c2800720c */ /* 0x000fe40003f86270 */
[----:B------:R-:W2:Y:S01]  /*8970*/  I2F R106, R84 ;  /* 0x00000054006a7306 */ /* 0x000ea20000201400 */
[----:B------:R-:W-:Y:S02]  /*8980*/  FSEL R152, R152, -INF , !P6 ;  /* 0xff80000098987808 */ /* 0x000fe40007000000 */
[----:B------:R-:W-:Y:S02]  /*8990*/  FSEL R137, R137, -INF , !P4 ;  /* 0xff80000089897808 */ /* 0x000fe40006000000 */
[C---:B------:R-:W-:Y:S01]  /*89a0*/  ISETP.GE.AND P6, PT, R90.reuse, R3, PT ;  /* 0x000000035a00720c */ /* 0x040fe20003fc6270 */
[----:B------:R-:W-:Y:S01]  /*89b0*/  HMMA.16816.F32.BF16 R40, R80, R28, RZ ;  /* 0x0000001c5028723c */ /* 0x000fe200000418ff */
[----:B------:R-:W-:-:S02]  /*89c0*/  ISETP.GE.AND P4, PT, R90, R2, PT ;  /* 0x000000025a00720c */ /* 0x000fc40003f86270 */
[----:B------:R-:W-:Y:S02]  /*89d0*/  FSEL R160, R89, -INF , !P5 ;  /* 0xff80000059a07808 */ /* 0x000fe40006800000 */
[----:B------:R-:W-:Y:S02]  /*89e0*/  FSEL R151, R91, -INF , !P0 ;  /* 0xff8000005b977808 */ /* 0x000fe40004000000 */
[----:B------:R-:W-:Y:S01]  /*89f0*/  FSEL R89, R12, -INF , !P6 ;  /* 0xff8000000c597808 */ /* 0x000fe20007000000 */
[C---:B------:R-:W-:Y:S01]  /*8a00*/  HMMA.16816.F32.BF16 R44, R80.reuse, R46, RZ ;  /* 0x0000002e502c723c */ /* 0x040fe200000418ff */
[----:B------:R-:W-:Y:S01]  /*8a10*/  FSEL R91, R14, -INF , !P4 ;  /* 0xff8000000e5b7808 */ /* 0x000fe20006000000 */
[----:B--2---:R-:W-:Y:S01]  /*8a20*/  FFMA.FTZ R251, R106, UR4, R13 ;  /* 0x000000046afb7c23 */ /* 0x004fe2000801000d */
[----:B------:R-:W-:Y:S01]  /*8a30*/  ISETP.GE.AND P5, PT, R84, R3, PT ;  /* 0x000000035400720c */ /* 0x000fe20003fa6270 */
[----:B------:R-:W-:Y:S01]  /*8a40*/  FFMA.FTZ R8, R106, UR4, R15 ;  /* 0x000000046a087c23 */ /* 0x000fe2000801000f */
[C---:B------:R-:W-:Y:S01]  /*8a50*/  ISETP.GE.AND P0, PT, R84.reuse, R2, PT ;  /* 0x000000025400720c */ /* 0x040fe20003f06270 */
[----:B------:R-:W-:Y:S01]  /*8a60*/  LDSM.16.M88.4 R12, [R176+0x1c00] ;  /* 0x001c0000b00c783b */ /* 0x000fe20000000200 */
[C---:B------:R-:W-:Y:S01]  /*8a70*/  ISETP.GE.AND P6, PT, R84.reuse, R141, PT ;  /* 0x0000008d5400720c */ /* 0x040fe20003fc6270 */
[----:B------:R-:W-:Y:S01]  /*8a80*/  HMMA.16816.F32.BF16 R28, R80, R30, RZ ;  /* 0x0000001e501c723c */ /* 0x000fe200000418ff */
[----:B------:R-:W-:Y:S01]  /*8a90*/  ISETP.GE.AND P4, PT, R84, R140, PT ;  /* 0x0000008c5400720c */ /* 0x000fe20003f86270 */
[----:B------:R-:W-:Y:S01]  /*8aa0*/  FFMA.FTZ R9, R106, UR4, R9 ;  /* 0x000000046a097c23 */ /* 0x000fe20008010009 */
[----:B------:R-:W-:Y:S01]  /*8ab0*/  IADD3 R10, R0, 0x48, RZ ;  /* 0x00000048000a7810 */ /* 0x000fe20007ffe0ff */
[----:B------:R-:W-:Y:S01]  /*8ac0*/  FFMA.FTZ R11, R106, UR4, R11 ;  /* 0x000000046a0b7c23 */ /* 0x000fe2000801000b */
[----:B------:R-:W-:-:S02]  /*8ad0*/  FSEL R249, R249, -INF , !P3 ;  /* 0xff800000f9f97808 */ /* 0x000fc40005800000 */
[----:B------:R-:W2:Y:S01]  /*8ae0*/  I2F R107, R10 ;  /* 0x0000000a006b7306 */ /* 0x000ea20000201400 */
[-C--:B------:R-:W-:Y:S01]  /*8af0*/  HMMA.16816.F32.BF16 R16, R16, R86.reuse, RZ ;  /* 0x000000561010723c */ /* 0x080fe200000418ff */
[----:B------:R-:W-:Y:S02]  /*8b00*/  FSEL R88, R88, -INF , !P2 ;  /* 0xff80000058587808 */ /* 0x000fe40005000000 */
[C---:B------:R-:W-:Y:S02]  /*8b10*/  ISETP.GE.AND P3, PT, R90.reuse, R141, PT ;  /* 0x0000008d5a00720c */ /* 0x040fe40003f66270 */
[----:B------:R-:W-:Y:S02]  /*8b20*/  ISETP.GE.AND P2, PT, R90, R140, PT ;  /* 0x0000008c5a00720c */ /* 0x000fe40003f46270 */
[----:B------:R-:W-:Y:S01]  /*8b30*/  IADD3 R90, R0, 0x50, RZ ;  /* 0x00000050005a7810 */ /* 0x000fe20007ffe0ff */
[----:B------:R-:W-:Y:S01]  /*8b40*/  HMMA.16816.F32.BF16 R80, R80, R86, RZ ;  /* 0x000000565050723c */ /* 0x000fe200000418ff */
[----:B------:R-:W3:Y:S01]  /*8b50*/  LDSM.16.M88.4 R84, [R176+0x1800] ;  /* 0x00180000b054783b */ /* 0x000ee20000000200 */
[----:B------:R-:W-:Y:S01]  /*8b60*/  FSEL R134, R134, -INF , !P3 ;  /* 0xff80000086867808 */ /* 0x000fe20005800000 */
[----:B------:R-:W-:-:S04]  /*8b70*/  DEPBAR.LE SB0, 0x0 ;  /* 0x000080000000791a */ /* 0x000fc80000000000 */
[----:B------:R-:W-:Y:S01]  /*8b80*/  FSEL R129, R129, -INF , !P2 ;  /* 0xff80000081817808 */ /* 0x000fe20005000000 */
[C---:B------:R-:W-:Y:S01]  /*8b90*/  HMMA.16816.F32.BF16 R60, R76.reuse, R94, R60 ;  /* 0x0000005e4c3c723c */ /* 0x040fe2000004183c */
[----:B------:R-:W-:Y:S01]  /*8ba0*/  FSEL R251, R251, -INF , !P5 ;  /* 0xff800000fbfb7808 */ /* 0x000fe20006800000 */
[C---:B--2---:R-:W-:Y:S01]  /*8bb0*/  FFMA.FTZ R64, R107.reuse, UR4, R64 ;  /* 0x000000046b407c23 */ /* 0x044fe20008010040 */
[----:B------:R-:W-:Y:S01]  /*8bc0*/  FSEL R8, R8, -INF , !P0 ;  /* 0xff80000008087808 */ /* 0x000fe20004000000 */
[----:B------:R-:W-:Y:S01]  /*8bd0*/  FFMA.FTZ R145, R107, UR4, R66 ;  /* 0x000000046b917c23 */ /* 0x000fe20008010042 */
[----:B------:R-:W-:Y:S01]  /*8be0*/  ISETP.GE.AND P3, PT, R10, R3, PT ;  /* 0x000000030a00720c */ /* 0x000fe20003f66270 */
[----:B------:R-:W-:Y:S01]  /*8bf0*/  I2F R95, R105 ;  /* 0x00000069005f7306 */ /* 0x000fe20000201400 */
[----:B------:R-:W-:Y:S01]  /*8c00*/  IADD3 R94, R0, 0x49, RZ ;  /* 0x00000049005e7810 */ /* 0x000fe20007ffe0ff */
[----:B-1----:R-:W-:Y:S01]  /*8c10*/  HMMA.16816.F32.BF16 R56, R76, R68, R56 ;  /* 0x000000444c38723c */ /* 0x002fe20000041838 */
[----:B------:R-:W-:-:S02]  /*8c20*/  ISETP.GE.AND P2, PT, R10, R2, PT ;  /* 0x000000020a00720c */ /* 0x000fc40003f46270 */
[C---:B------:R-:W-:Y:S02]  /*8c30*/  ISETP.GE.AND P5, PT, R10.reuse, R141, PT ;  /* 0x0000008d0a00720c */ /* 0x040fe40003fa6270 */
[-C--:B------:R-:W-:Y:S01]  /*8c40*/  ISETP.GE.AND P0, PT, R10, R140.reuse, PT ;  /* 0x0000008c0a00720c */ /* 0x080fe20003f06270 */
[----:B------:R-:W1:Y:S01]  /*8c50*/  I2F R110, R94 ;  /* 0x0000005e006e7306 */ /* 0x000e620000201400 */
[----:B------:R-:W-:Y:S01]  /*8c60*/  IADD3 R106, R0, 0x51, RZ ;  /* 0x00000051006a7810 */ /* 0x000fe20007ffe0ff */
[----:B------:R-:W-:Y:S01]  /*8c70*/  HMMA.16816.F32.BF16 R52, R72, R68, R52 ;  /* 0x000000444834723c */ /* 0x000fe20000041834 */
[----:B------:R-:W-:Y:S02]  /*8c80*/  FSEL R146, R9, -INF , !P6 ;  /* 0xff80000009927808 */ /* 0x000fe40007000000 */
[----:B------:R-:W-:Y:S02]  /*8c90*/  FSEL R135, R11, -INF , !P4 ;  /* 0xff8000000b877808 */ /* 0x000fe40006000000 */
[----:B------:R-:W-:Y:S01]  /*8ca0*/  FSEL R142, R64, -INF , !P5 ;  /* 0xff800000408e7808 */ /* 0x000fe20006800000 */
[----:B------:R-:W2:Y:S01]  /*8cb0*/  I2F R69, R90 ;  /* 0x0000005a00457306 */ /* 0x000ea20000201400 */
[-C--:B------:R-:W-:Y:S01]  /*8cc0*/  ISETP.GE.AND P6, PT, R0, R3.reuse, PT ;  /* 0x000000030000720c */ /* 0x080fe20003fc6270 */
[C---:B------:R-:W-:Y:S01]  /*8cd0*/  FFMA.FTZ R60, R107.reuse, UR4, R60 ;  /* 0x000000046b3c7c23 */ /* 0x040fe2000801003c */
[C---:B------:R-:W-:Y:S01]  /*8ce0*/  ISETP.GE.AND P4, PT, R94.reuse, R3, PT ;  /* 0x000000035e00720c */ /* 0x040fe20003f86270 */
[----:B------:R-:W-:Y:S01]  /*8cf0*/  FFMA.FTZ R10, R107, UR4, R62 ;  /* 0x000000046b0a7c23 */ /* 0x000fe2000801003e */
[----:B------:R-:W-:Y:S01]  /*8d00*/  ISETP.GE.AND P5, PT, R94, R140, PT ;  /* 0x0000008c5e00720c */ /* 0x000fe20003fa6270 */
[C---:B------:R-:W-:Y:S01]  /*8d10*/  HMMA.16816.F32.BF16 R44, R76.reuse, R70, R44 ;  /* 0x000000464c2c723c */ /* 0x040fe2000004182c */
[----:B------:R-:W-:Y:S01]  /*8d20*/  FSEL R60, R60, -INF , !P3 ;  /* 0xff8000003c3c7808 */ /* 0x000fe20005800000 */
[----:B------:R-:W4:Y:S01]  /*8d30*/  I2F R0, R106 ;  /* 0x0000006a00007306 */ /* 0x000f220000201400 */
[----:B------:R-:W-:Y:S01]  /*8d40*/  FSEL R10, R10, -INF , !P2 ;  /* 0xff8000000a0a7808 */ /* 0x000fe20005000000 */
[----:B-1----:R-:W-:Y:S01]  /*8d50*/  FFMA.FTZ R61, R110, UR4, R61 ;  /* 0x000000046e3d7c23 */ /* 0x002fe2000801003d */
[-C--:B------:R-:W-:Y:S01]  /*8d60*/  ISETP.GE.AND P3, PT, R94, R2.reuse, PT ;  /* 0x000000025e00720c */ /* 0x080fe20003f66270 */
[----:B------:R-:W-:Y:S01]  /*8d70*/  FFMA.FTZ R9, R110, UR4, R63 ;  /* 0x000000046e097c23 */ /* 0x000fe2000801003f */
[----:B------:R-:W-:Y:S01]  /*8d80*/  ISETP.GE.AND P2, PT, R94, R141, PT ;  /* 0x0000008d5e00720c */ /* 0x000fe20003f46270 */
[----:B------:R-:W-:Y:S01]  /*8d90*/  FFMA.FTZ R65, R110, UR4, R65 ;  /* 0x000000046e417c23 */ /* 0x000fe20008010041 */
[C---:B---3--:R-:W-:Y:S01]  /*8da0*/  HMMA.16816.F32.BF16 R40, R76.reuse, R84, R40 ;  /* 0x000000544c28723c */ /* 0x048fe20000041828 */
[----:B------:R-:W1:Y:S01]  /*8db0*/  I2F R94, R106 ;  /* 0x0000006a005e7306 */ /* 0x000e620000201400 */
[----:B------:R-:W-:Y:S01]  /*8dc0*/  IADD3 R68, R105, 0x58, RZ ;  /* 0x0000005869447810 */ /* 0x000fe20007ffe0ff */
[----:B--2---:R-:W-:Y:S01]  /*8dd0*/  FFMA.FTZ R56, R69, UR4, R56 ;  /* 0x0000000445387c23 */ /* 0x004fe20008010038 */
[----:B------:R-:W-:Y:S01]  /*8de0*/  FSEL R145, R145, -INF , !P0 ;  /* 0xff80000091917808 */ /* 0x000fe20004000000 */
[----:B------:R-:W-:Y:S01]  /*8df0*/  FFMA.FTZ R128, R69, UR4, R52 ;  /* 0x0000000445807c23 */ /* 0x000fe20008010034 */
[----:B------:R-:W-:Y:S01]  /*8e00*/  FSEL R61, R61, -INF , !P4 ;  /* 0xff8000003d3d7808 */ /* 0x000fe20006000000 */
[----:B------:R-:W-:Y:S01]  /*8e10*/  FFMA.FTZ R11, R69, UR4, R58 ;  /* 0x00000004450b7c23 */ /* 0x000fe2000801003a */
[----:B------:R-:W-:Y:S01]  /*8e20*/  FSEL R9, R9, -INF , !P3 ;  /* 0xff80000009097808 */ /* 0x000fe20005800000 */
[----:B------:R-:W2:Y:S01]  /*8e30*/  I2F R63, R68 ;  /* 0x00000044003f7306 */ /* 0x000ea20000201400 */
[----:B------:R-:W-:Y:S01]  /*8e40*/  FSEL R154, R65, -INF , !P2 ;  /* 0xff800000419a7808 */ /* 0x000fe20005000000 */
[C---:B------:R-:W-:Y:S01]  /*8e50*/  HMMA.16816.F32.BF16 R28, R76.reuse, R86, R28 ;  /* 0x000000564c1c723c */ /* 0x040fe2000004181c */
[----:B------:R-:W-:Y:S01]  /*8e60*/  ISETP.GE.AND P0, PT, R90, R3, PT ;  /* 0x000000035a00720c */ /* 0x000fe20003f06270 */
[----:B----4-:R-:W-:Y:S01]  /*8e70*/  FFMA.FTZ R59, R0, UR4, R59 ;  /* 0x00000004003b7c23 */ /* 0x010fe2000801003b */
[C---:B------:R-:W-:Y:S01]  /*8e80*/  ISETP.GE.AND P4, PT, R90.reuse, R2, PT ;  /* 0x000000025a00720c */ /* 0x040fe20003f86270 */
[----:B------:R-:W-:Y:S01]  /*8e90*/  FFMA.FTZ R54, R69, UR4, R54 ;  /* 0x0000000445367c23 */ /* 0x000fe20008010036 */
[-C--:B------:R-:W-:Y:S01]  /*8ea0*/  ISETP.GE.AND P3, PT, R90, R141.reuse, PT ;  /* 0x0000008d5a00720c */ /* 0x080fe20003f66270 */
[----:B-1----:R-:W-:Y:S01]  /*8eb0*/  FFMA.FTZ R55, R94, UR4, R55 ;  /* 0x000000045e377c23 */ /* 0x002fe20008010037 */
[----:B------:R-:W-:Y:S01]  /*8ec0*/  ISETP.GE.AND P2, PT, R90, R140, PT ;  /* 0x0000008c5a00720c */ /* 0x000fe20003f46270 */
[C---:B------:R-:W-:Y:S01]  /*8ed0*/  HMMA.16816.F32.BF16 R24, R76.reuse, R12, R24 ;  /* 0x0000000c4c18723c */ /* 0x040fe20000041818 */
[C---:B------:R-:W-:Y:S01]  /*8ee0*/  IADD3 R66, R105.reuse, 0x59, RZ ;  /* 0x0000005969427810 */ /* 0x040fe20007ffe0ff */
[----:B------:R-:W-:Y:S01]  /*8ef0*/  FFMA.FTZ R67, R110, UR4, R67 ;  /* 0x000000046e437c23 */ /* 0x000fe20008010043 */
[C---:B------:R-:W-:Y:S01]  /*8f00*/  IADD3 R90, R105.reuse, 0x60, RZ ;  /* 0x00000060695a7810 */ /* 0x040fe20007ffe0ff */
[----:B------:R-:W-:Y:S01]  /*8f10*/  FFMA.FTZ R130, R0, UR4, R53 ;  /* 0x0000000400827c23 */ /* 0x000fe20008010035 */
[----:B------:R-:W-:Y:S01]  /*8f20*/  IADD3 R64, R105, 0x61, RZ ;  /* 0x0000006169407810 */ /* 0x000fe20007ffe0ff */
[----:B------:R-:W1:Y:S01]  /*8f30*/  I2F R62, R66 ;  /* 0x00000042003e7306 */ /* 0x000e620000201400 */
[----:B------:R-:W-:Y:S01]  /*8f40*/  FSEL R52, R56, -INF , !P0 ;  /* 0xff80000038347808 */ /* 0x000fe20004000000 */
[----:B------:R-:W-:Y:S01]  /*8f50*/  HMMA.16816.F32.BF16 R80, R76, R14, R80 ;  /* 0x0000000e4c50723c */ /* 0x000fe20000041850 */
[----:B------:R-:W-:Y:S01]  /*8f60*/  ISETP.GE.AND P0, PT, R106, R2, PT ;  /* 0x000000026a00720c */ /* 0x000fe20003f06270 */
[----:B------:R-:W-:Y:S01]  /*8f70*/  FFMA.FTZ R56, R101, UR4, R100 ;  /* 0x0000000465387c23 */ /* 0x000fe20008010064 */
[----:B------:R-:W-:Y:S01]  /*8f80*/  IADD3 R94, R105, 0x69, RZ ;  /* 0x00000069695e7810 */ /* 0x000fe20007ffe0ff */
[----:B--2---:R-:W-:Y:S01]  /*8f90*/  FFMA.FTZ R44, R63, UR4, R44 ;  /* 0x000000043f2c7c23 */ /* 0x004fe2000801002c */
[C---:B------:R-:W-:Y:S01]  /*8fa0*/  IADD3 R107, R105.reuse, 0x68, RZ ;  /* 0x00000068696b7810 */ /* 0x040fe20007ffe0ff */
[----:B------:R-:W2:Y:S01]  /*8fb0*/  I2F R65, R90 ;  /* 0x0000005a00417306 */ /* 0x000ea20000201400 */
[----:B------:R-:W-:Y:S01]  /*8fc0*/  IADD3 R79, R105, 0x70, RZ ;  /* 0x00000070694f7810 */ /* 0x000fe20007ffe0ff */
[----:B------:R-:W-:Y:S01]  /*8fd0*/  FFMA.FTZ R57, R0, UR4, R57 ;  /* 0x0000000400397c23 */ /* 0x000fe20008010039 */
[----:B------:R-:W-:Y:S01]  /*8fe0*/  FSEL R100, R59, -INF , !P0 ;  /* 0xff8000003b647808 */ /* 0x000fe20004000000 */
[C---:B------:R-:W-:Y:S01]  /*8ff0*/  HMMA.16816.F32.BF16 R48, R72.reuse, R70, R48 ;  /* 0x000000464830723c */ /* 0x040fe20000041830 */
[----:B------:R-:W-:Y:S01]  /*9000*/  FSEL R128, R128, -INF , !P3 ;  /* 0xff80000080807808 */ /* 0x000fe20005800000 */
[----:B------:R-:W-:Y:S01]  /*9010*/  FFMA.FTZ R102, R95, UR4, R102 ;  /* 0x000000045f667c23 */ /* 0x000fe20008010066 */
[----:B------:R-:W-:Y:S01]  /*9020*/  ISETP.GE.AND P3, PT, R106, R140, PT ;  /* 0x0000008c6a00720c */ /* 0x000fe20003f66270 */
[----:B------:R-:W3:Y:S01]  /*9030*/  I2F R58, R64 ;  /* 0x00000040003a7306 */ /* 0x000ee20000201400 */
[----:B------:R-:W-:Y:S01]  /*9040*/  FSEL R11, R11, -INF , !P4 ;  /* 0xff8000000b0b7808 */ /* 0x000fe20006000000 */
[----:B-1----:R-:W-:Y:S01]  /*9050*/  FFMA.FTZ R47, R62, UR4, R47 ;  /* 0x000000043e2f7c23 */ /* 0x002fe2000801002f */
[----:B------:R-:W-:Y:S01]  /*9060*/  ISETP.GE.AND P4, PT, R106, R141, PT ;  /* 0x0000008d6a00720c */ /* 0x000fe20003f86270 */
[----:B------:R-:W-:Y:S01]  /*9070*/  HMMA.16816.F32.BF16 R32, R72, R86, R32 ;  /* 0x000000564820723c */ /* 0x000fe20000041820 */
[----:B------:R-:W-:-:S02]  /*9080*/  ISETP.GE.AND P0, PT, R68, R3, PT ;  /* 0x000000034400720c */ /* 0x000fc40003f06270 */
[----:B------:R-:W-:Y:S01]  /*9090*/  FSEL R127, R55, -INF , !P3 ;  /* 0xff800000377f7808 */ /* 0x000fe20005800000 */
[----:B------:R-:W1:Y:S01]  /*90a0*/  I2F R78, R94 ;  /* 0x0000005e004e7306 */ /* 0x000e620000201400 */
[----:B------:R-:W-:Y:S01]  /*90b0*/  FSEL R143, R67, -INF , !P5 ;  /* 0xff800000438f7808 */ /* 0x000fe20006800000 */
[----:B------:R-:W-:Y:S01]  /*90c0*/  FFMA.FTZ R55, R62, UR4, R45 ;  /* 0x000000043e377c23 */ /* 0x000fe2000801002d */
[-C--:B------:R-:W-:Y:S01]  /*90d0*/  ISETP.GE.AND P5, PT, R106, R3.reuse, PT ;  /* 0x000000036a00720c */ /* 0x080fe20003fa6270 */
[C---:B--2---:R-:W-:Y:S01]  /*90e0*/  FFMA.FTZ R40, R65.reuse, UR4, R40 ;  /* 0x0000000441287c23 */ /* 0x044fe20008010028 */
[----:B------:R-:W-:Y:S01]  /*90f0*/  FSEL R130, R130, -INF , !P4 ;  /* 0xff80000082827808 */ /* 0x000fe20006000000 */
[C---:B------:R-:W-:Y:S01]  /*9100*/  HMMA.16816.F32.BF16 R20, R72.reuse, R12, R20 ;  /* 0x0000000c4814723c */ /* 0x040fe20000041814 */
[-C--:B------:R-:W-:Y:S01]  /*9110*/  ISETP.GE.AND P3, PT, R90, R3.reuse, PT ;  /* 0x000000035a00720c */ /* 0x080fe20003f66270 */
[----:B------:R-:W2:Y:S01]  /*9120*/  I2F R69, R107 ;  /* 0x0000006b00457306 */ /* 0x000ea20000201400 */
[----:B------:R-:W-:Y:S01]  /*9130*/  FSEL R45, R44, -INF , !P0 ;  /* 0xff8000002c2d7808 */ /* 0x000fe20004000000 */
[----:B---3--:R-:W-:Y:S01]  /*9140*/  FFMA.FTZ R41, R58, UR4, R41 ;  /* 0x000000043a297c23 */ /* 0x008fe20008010029 */
[-C--:B------:R-:W-:Y:S01]  /*9150*/  ISETP.GE.AND P4, PT, R66, R3.reuse, PT ;  /* 0x000000034200720c */ /* 0x080fe20003f86270 */
[----:B------:R-:W-:Y:S01]  /*9160*/  FFMA.FTZ R42, R65, UR4, R42 ;  /* 0x00000004412a7c23 */ /* 0x000fe2000801002a */
[-C--:B------:R-:W-:Y:S01]  /*9170*/  ISETP.GE.AND P0, PT, R64, R3.reuse, PT ;  /* 0x000000034000720c */ /* 0x080fe20003f06270 */
[C---:B------:R-:W-:Y:S01]  /*9180*/  HMMA.16816.F32.BF16 R36, R72.reuse, R84, R36 ;  /* 0x000000544824723c */ /* 0x040fe20000041824 */
[----:B------:R-:W-:Y:S01]  /*9190*/  IADD3 R67, R105, 0x71, RZ ;  /* 0x0000007169437810 */ /* 0x000fe20007ffe0ff */
[----:B------:R-:W3:Y:S01]  /*91a0*/  I2F R59, R79 ;  /* 0x0000004f003b7306 */ /* 0x000ee20000201400 */
[----:B------:R-:W-:Y:S01]  /*91b0*/  FSEL R53, R57, -INF , !P5 ;  /* 0xff80000039357808 */ /* 0x000fe20006800000 */
[----:B-1----:R-:W-:Y:S01]  /*91c0*/  FFMA.FTZ R29, R78, UR4, R29 ;  /* 0x000000044e1d7c23 */ /* 0x002fe2000801001d */
[----:B------:R-:W-:Y:S01]  /*91d0*/  FSEL R44, R40, -INF , !P3 ;  /* 0xff800000282c7808 */ /* 0x000fe20005800000 */
[----:B------:R-:W-:Y:S01]  /*91e0*/  FFMA.FTZ R106, R78, UR4, R31 ;  /* 0x000000044e6a7c23 */ /* 0x000fe2000801001f */
[----:B------:R-:W-:Y:S01]  /*91f0*/  FSEL R131, R54, -INF , !P2 ;  /* 0xff80000036837808 */ /* 0x000fe20005000000 */
[----:B------:R-:W-:Y:S01]  /*9200*/  FFMA.FTZ R43, R58, UR4, R43 ;  /* 0x000000043a2b7c23 */ /* 0x000fe2000801002b */
[----:B------:R-:W-:Y:S01]  /*9210*/  FSEL R56, R56, -INF , !P6 ;  /* 0xff80000038387808 */ /* 0x000fe20007000000 */
[----:B--2---:R-:W-:Y:S01]  /*9220*/  FFMA.FTZ R28, R69, UR4, R28 ;  /* 0x00000004451c7c23 */ /* 0x004fe2000801001c */
[----:B------:R-:W-:Y:S01]  /*9230*/  IADD3 R57, R105, 0x78, RZ ;  /* 0x0000007869397810 */ /* 0x000fe20007ffe0ff */
[----:B------:R-:W1:Y:S01]  /*9240*/  I2F R76, R67 ;  /* 0x00000043004c7306 */ /* 0x000e620000201400 */
[----:B------:R-:W-:Y:S01]  /*9250*/  FSEL R55, R55, -INF , !P4 ;  /* 0xff80000037377808 */ /* 0x000fe20006000000 */
[----:B------:R-:W-:Y:S01]  /*9260*/  FFMA.FTZ R124, R69, UR4, R30 ;  /* 0x00000004457c7c23 */ /* 0x000fe2000801001e */
[----:B------:R-:W-:Y:S01]  /*9270*/  ISETP.GE.AND P3, PT, R94, R3, PT ;  /* 0x000000035e00720c */ /* 0x000fe20003f66270 */
[----:B------:R-:W-:Y:S01]  /*9280*/  FFMA.FTZ R49, R62, UR4, R49 ;  /* 0x000000043e317c23 */ /* 0x000fe20008010031 */
[----:B------:R-:W-:Y:S01]  /*9290*/  FSEL R41, R41, -INF , !P0 ;  /* 0xff80000029297808 */ /* 0x000fe20004000000 */
[----:B---3--:R-:W-:Y:S01]  /*92a0*/  FFMA.FTZ R24, R59, UR4, R24 ;  /* 0x000000043b187c23 */ /* 0x008fe20008010018 */
[C---:B------:R-:W-:Y:S01]  /*92b0*/  ISETP.GE.AND P2, PT, R105.reuse, R2, PT ;  /* 0x000000026900720c */ /* 0x040fe20003f46270 */
[----:B------:R-:W2:Y:S01]  /*92c0*/  I2F R77, R57 ;  /* 0x00000039004d7306 */ /* 0x000ea20000201400 */
[C---:B------:R-:W-:Y:S01]  /*92d0*/  ISETP.GE.AND P6, PT, R105.reuse, R141, PT ;  /* 0x0000008d6900720c */ /* 0x040fe20003fc6270 */
[----:B------:R-:W-:Y:S01]  /*92e0*/  HMMA.16816.F32.BF16 R16, R72, R14, R16 ;  /* 0x0000000e4810723c */ /* 0x000fe20000041810 */
[----:B------:R-:W-:Y:S01]  /*92f0*/  ISETP.GE.AND P5, PT, R105, R140, PT ;  /* 0x0000008c6900720c */ /* 0x000fe20003fa6270 */
[----:B------:R-:W-:Y:S01]  /*9300*/  FFMA.FTZ R32, R69, UR4, R32 ;  /* 0x0000000445207c23 */ /* 0x000fe20008010020 */
[-C--:B------:R-:W-:Y:S01]  /*9310*/  ISETP.GE.AND P4, PT, R107, R3.reuse, PT ;  /* 0x000000036b00720c */ /* 0x080fe20003f86270 */
[----:B------:R-:W-:Y:S01]  /*9320*/  FFMA.FTZ R48, R63, UR4, R48 ;  /* 0x000000043f307c23 */ /* 0x000fe20008010030 */
[-C--:B------:R-:W-:Y:S01]  /*9330*/  ISETP.GE.AND P0, PT, R79, R3.reuse, PT ;  /* 0x000000034f00720c */ /* 0x080fe20003f06270 */
[C---:B-1----:R-:W-:Y:S01]  /*9340*/  FFMA.FTZ R25, R76.reuse, UR4, R25 ;  /* 0x000000044c197c23 */ /* 0x042fe20008010019 */
[----:B------:R-:W-:Y:S01]  /*9350*/  IADD3 R105, R105, 0x79, RZ ;  /* 0x0000007969697810 */ /* 0x000fe20007ffe0ff */
[C---:B------:R-:W-:Y:S01]  /*9360*/  FFMA.FTZ R0, R76.reuse, UR4, R27 ;  /* 0x000000044c007c23 */ /* 0x040fe2000801001b */
[----:B------:R-:W-:Y:S01]  /*9370*/  FSEL R40, R29, -INF , !P3 ;  /* 0xff8000001d287808 */ /* 0x000fe20005800000 */
[----:B------:R-:W-:Y:S01]  /*9380*/  FFMA.FTZ R21, R76, UR4, R21 ;  /* 0x000000044c157c23 */ /* 0x000fe20008010015 */
[----:B------:R-:W-:Y:S01]  /*9390*/  FSEL R54, R28, -INF , !P4 ;  /* 0xff8000001c367808 */ /* 0x000fe20006000000 */
[----:B------:R-:W-:Y:S01]  /*93a0*/  FFMA.FTZ R28, R95, UR4, R96 ;  /* 0x000000045f1c7c23 */ /* 0x000fe20008010060 */
[----:B------:R-:W-:Y:S01]  /*93b0*/  FSEL R29, R24, -INF , !P0 ;  /* 0xff800000181d7808 */ /* 0x000fe20004000000 */
[----:B--2---:R-:W-:Y:S01]  /*93c0*/  FFMA.FTZ R80, R77, UR4, R80 ;  /* 0x000000044d507c23 */ /* 0x004fe20008010050 */
[-C--:B------:R-:W-:Y:S01]  /*93d0*/  ISETP.GE.AND P4, PT, R67, R3.reuse, PT ;  /* 0x000000034300720c */ /* 0x080fe20003f86270 */
[----:B------:R-:W-:Y:S01]  /*93e0*/  FFMA.FTZ R82, R77, UR4, R82 ;  /* 0x000000044d527c23 */ /* 0x000fe20008010052 */
[-C--:B------:R-:W-:Y:S01]  /*93f0*/  ISETP.GE.AND P3, PT, R57, R3.reuse, PT ;  /* 0x000000033900720c */ /* 0x080fe20003f66270 */
[----:B------:R-:W-:Y:S01]  /*9400*/  FFMA.FTZ R50, R63, UR4, R50 ;  /* 0x000000043f327c23 */ /* 0x000fe20008010032 */
[----:B------:R-:W-:Y:S01]  /*9410*/  ISETP.GE.AND P0, PT, R105, R3, PT ;  /* 0x000000036900720c */ /* 0x000fe20003f06270 */
[----:B------:R-:W-:Y:S01]  /*9420*/  FFMA.FTZ R3, R59, UR4, R26 ;  /* 0x000000043b037c23 */ /* 0x000fe2000801001a */
[----:B------:R-:W-:Y:S01]  /*9430*/  FSEL R27, R102, -INF , !P2 ;  /* 0xff800000661b7808 */ /* 0x000fe20005000000 */
[----:B------:R-:W-:Y:S01]  /*9440*/  FFMA.FTZ R26, R63, UR4, R46 ;  /* 0x000000043f1a7c23 */ /* 0x000fe2000801002e */
[-C--:B------:R-:W-:Y:S01]  /*9450*/  ISETP.GE.AND P2, PT, R90, R2.reuse, PT ;  /* 0x000000025a00720c */ /* 0x080fe20003f46270 */
[----:B------:R-:W1:Y:S01]  /*9460*/  I2F R46, R105 ;  /* 0x00000069002e7306 */ /* 0x000e620000201400 */
[----:B------:R-:W-:Y:S01]  /*9470*/  FSEL R31, R25, -INF , !P4 ;  /* 0xff800000191f7808 */ /* 0x000fe20006000000 */
[----:B------:R-:W-:Y:S01]  /*9480*/  FFMA.FTZ R25, R95, UR4, R98 ;  /* 0x000000045f197c23 */ /* 0x000fe20008010062 */
[-C--:B------:R-:W-:Y:S01]  /*9490*/  ISETP.GE.AND P4, PT, R68, R2.reuse, PT ;  /* 0x000000024400720c */ /* 0x080fe20003f86270 */
[----:B------:R-:W-:Y:S01]  /*94a0*/  FFMA.FTZ R51, R62, UR4, R51 ;  /* 0x000000043e337c23 */ /* 0x000fe20008010033 */
[----:B------:R-:W-:Y:S01]  /*94b0*/  FSEL R168, R42, -INF , !P2 ;  /* 0xff8000002aa87808 */ /* 0x000fe20005000000 */
[C---:B------:R-:W-:Y:S01]  /*94c0*/  FFMA.FTZ R36, R65.reuse, UR4, R36 ;  /* 0x0000000441247c23 */ /* 0x040fe20008010024 */
[----:B------:R-:W-:Y:S01]  /*94d0*/  FSEL R30, R80, -INF , !P3 ;  /* 0xff800000501e7808 */ /* 0x000fe20005800000 */
[----:B------:R-:W-:Y:S01]  /*94e0*/  FFMA.FTZ R38, R65, UR4, R38 ;  /* 0x0000000441267c23 */ /* 0x000fe20008010026 */
[-C--:B------:R-:W-:Y:S01]  /*94f0*/  ISETP.GE.AND P3, PT, R66, R2.reuse, PT ;  /* 0x000000024200720c */ /* 0x080fe20003f66270 */
[----:B------:R-:W-:Y:S01]  /*9500*/  FFMA.FTZ R37, R58, UR4, R37 ;  /* 0x000000043a257c23 */ /* 0x000fe20008010025 */
[----:B------:R-:W-:Y:S01]  /*9510*/  FSEL R26, R26, -INF , !P4 ;  /* 0xff8000001a1a7808 */ /* 0x000fe20006000000 */
[----:B------:R-:W-:Y:S01]  /*9520*/  FFMA.FTZ R39, R58, UR4, R39 ;  /* 0x000000043a277c23 */ /* 0x000fe20008010027 */
[-C--:B------:R-:W-:Y:S01]  /*9530*/  ISETP.GE.AND P4, PT, R64, R2.reuse, PT ;  /* 0x000000024000720c */ /* 0x080fe20003f86270 */
[----:B------:R-:W-:Y:S01]  /*9540*/  FFMA.FTZ R34, R69, UR4, R34 ;  /* 0x0000000445227c23 */ /* 0x000fe20008010022 */
[----:B------:R-:W-:Y:S01]  /*9550*/  FSEL R236, R47, -INF , !P3 ;  /* 0xff8000002fec7808 */ /* 0x000fe20005800000 */
[C---:B-1----:R-:W-:Y:S01]  /*9560*/  FFMA.FTZ R42, R46.reuse, UR4, R81 ;  /* 0x000000042e2a7c23 */ /* 0x042fe20008010051 */
[-C--:B------:R-:W-:Y:S01]  /*9570*/  ISETP.GE.AND P3, PT, R107, R2.reuse, PT ;  /* 0x000000026b00720c */ /* 0x080fe20003f66270 */
        /* <DEDUP_REMOVED lines=13> */
[----:B------:R-:W-:Y:S01]  /*9650*/  FSEL R164, R49, -INF , !P0 ;  /* 0xff80000031a47808 */ /* 0x000fe20004000000 */
[----:B------:R-:W-:Y:S01]  /*9660*/  FFMA.FTZ R18, R77, UR4, R18 ;  /* 0x000000044d127c23 */ /* 0x000fe20008010012 */
[----:B------:R-:W-:Y:S01]  /*9670*/  ISETP.GE.AND P3, PT, R67, R2, PT ;  /* 0x000000024300720c */ /* 0x000fe20003f66270 */
[----:B------:R-:W-:Y:S01]  /*9680*/  FFMA.FTZ R17, R46, UR4, R17 ;  /* 0x000000042e117c23 */ /* 0x000fe20008010011 */
[----:B------:R-:W-:Y:S01]  /*9690*/  FSEL R106, R106, -INF , !P2 ;  /* 0xff8000006a6a7808 */ /* 0x000fe20005000000 */
[----:B------:R-:W-:Y:S01]  /*96a0*/  FFMA.FTZ R19, R46, UR4, R19 ;  /* 0x000000042e137c23 */ /* 0x000fe20008010013 */
[----:B------:R-:W-:Y:S01]  /*96b0*/  BAR.SYNC.DEFER_BLOCKING 0x0 ;  /* 0x0000000000007b1d */ /* 0x000fe20000010000 */
[----:B------:R-:W-:-:S02]  /*96c0*/  ISETP.GE.AND P0, PT, R107, R141, PT ;  /* 0x0000008d6b00720c */ /* 0x000fc40003f06270 */
[-C--:B------:R-:W-:Y:S02]  /*96d0*/  ISETP.GE.AND P2, PT, R57, R2.reuse, PT ;  /* 0x000000023900720c */ /* 0x080fe40003f46270 */
[----:B------:R-:W-:Y:S02]  /*96e0*/  FSEL R3, R3, -INF , !P4 ;  /* 0xff80000003037808 */ /* 0x000fe40006000000 */
[----:B------:R-:W-:Y:S02]  /*96f0*/  ISETP.GE.AND P4, PT, R105, R2, PT ;  /* 0x000000026900720c */ /* 0x000fe40003f86270 */
[----:B------:R-:W-:Y:S02]  /*9700*/  FSEL R2, R0, -INF , !P3 ;  /* 0xff80000000027808 */ /* 0x000fe40005800000 */
[----:B------:R-:W-:Y:S02]  /*9710*/  FSEL R158, R32, -INF , !P0 ;  /* 0xff800000209e7808 */ /* 0x000fe40004000000 */
[----:B------:R-:W-:-:S02]  /*9720*/  FSEL R0, R82, -INF , !P2 ;  /* 0xff80000052007808 */ /* 0x000fc40005000000 */
[-C--:B------:R-:W-:Y:S02]  /*9730*/  ISETP.GE.AND P0, PT, R67, R141.reuse, PT ;  /* 0x0000008d4300720c */ /* 0x080fe40003f06270 */
[C---:B------:R-:W-:Y:S02]  /*9740*/  ISETP.GE.AND P3, PT, R68.reuse, R141, PT ;  /* 0x0000008d4400720c */ /* 0x040fe40003f66270 */
[----:B------:R-:W-:Y:S02]  /*9750*/  ISETP.GE.AND P2, PT, R68, R140, PT ;  /* 0x0000008c4400720c */ /* 0x000fe40003f46270 */
[----:B------:R-:W-:Y:S02]  /*9760*/  FSEL R116, R21, -INF , !P0 ;  /* 0xff80000015747808 */ /* 0x000fe40004000000 */
[----:B------:R-:W-:Y:S02]  /*9770*/  FSEL R24, R24, -INF , !P4 ;  /* 0xff80000018187808 */ /* 0x000fe40006000000 */
[----:B------:R-:W-:-:S02]  /*9780*/  FSEL R28, R28, -INF , !P6 ;  /* 0xff8000001c1c7808 */ /* 0x000fc40007000000 */
[----:B------:R-:W-:Y:S02]  /*9790*/  FSEL R25, R25, -INF , !P5 ;  /* 0xff80000019197808 */ /* 0x000fe40006800000 */
[----:B------:R-:W-:Y:S02]  /*97a0*/  FSEL R166, R48, -INF , !P3 ;  /* 0xff80000030a67808 */ /* 0x000fe40005800000 */
[----:B------:R-:W-:Y:S02]  /*97b0*/  FSEL R159, R50, -INF , !P2 ;  /* 0xff800000329f7808 */ /* 0x000fe40005000000 */
[----:B------:R-:W-:Y:S02]  /*97c0*/  PLOP3.LUT P0, PT, PT, PT, UP0, 0x80, 0x0 ;  /* 0x000000000000781c */ /* 0x000fe40003f0f008 */
[----:B------:R-:W-:Y:S02]  /*97d0*/  ISETP.GE.AND P4, PT, R66, R140, PT ;  /* 0x0000008c4200720c */ /* 0x000fe40003f86270 */
[----:B------:R-:W-:-:S02]  /*97e0*/  ISETP.GE.AND P6, PT, R90, R141, PT ;  /* 0x0000008d5a00720c */ /* 0x000fc40003fc6270 */
        /* <DEDUP_REMOVED lines=8> */
[-C--:B------:R-:W-:Y:S02]  /*9870*/  ISETP.GE.AND P4, PT, R107, R140.reuse, PT ;  /* 0x0000008c6b00720c */ /* 0x080fe40003f86270 */
[CC--:B------:R-:W-:Y:S02]  /*9880*/  ISETP.GE.AND P6, PT, R94.reuse, R141.reuse, PT ;  /* 0x0000008d5e00720c */ /* 0x0c0fe40003fc6270 */
[----:B------:R-:W-:Y:S02]  /*9890*/  ISETP.GE.AND P5, PT, R94, R140, PT ;  /* 0x0000008c5e00720c */ /* 0x000fe40003fa6270 */
[----:B------:R-:W-:-:S02]  /*98a0*/  ISETP.GE.AND P3, PT, R79, R141, PT ;  /* 0x0000008d4f00720c */ /* 0x000fc40003f66270 */
[----:B------:R-:W-:Y:S02]  /*98b0*/  ISETP.GE.AND P2, PT, R79, R140, PT ;  /* 0x0000008c4f00720c */ /* 0x000fe40003f46270 */
[----:B------:R-:W-:Y:S02]  /*98c0*/  FSEL R125, R34, -INF , !P4 ;  /* 0xff800000227d7808 */ /* 0x000fe40006000000 */
[----:B------:R-:W-:Y:S02]  /*98d0*/  FSEL R144, R33, -INF , !P6 ;  /* 0xff80000021907808 */ /* 0x000fe40007000000 */
[----:B------:R-:W-:Y:S02]  /*98e0*/  FSEL R119, R35, -INF , !P5 ;  /* 0xff80000023777808 */ /* 0x000fe40006800000 */
[----:B------:R-:W-:Y:S02]  /*98f0*/  FSEL R118, R20, -INF , !P3 ;  /* 0xff80000014767808 */ /* 0x000fe40005800000 */
[----:B------:R-:W-:-:S02]  /*9900*/  FSEL R111, R22, -INF , !P2 ;  /* 0xff800000166f7808 */ /* 0x000fc40005000000 */
[-C--:B------:R-:W-:Y:S02]  /*9910*/  ISETP.GE.AND P4, PT, R67, R140.reuse, PT ;  /* 0x0000008c4300720c */ /* 0x080fe40003f86270 */
        /* <DEDUP_REMOVED lines=8> */
[----:B------:R-:W-:Y:S01]  /*99a0*/  FSEL R101, R19, -INF , !P2 ;  /* 0xff80000013657808 */ /* 0x000fe20005000000 */
[----:B------:R-:W-:Y:S05]  /*99b0*/  @!P0 BRA `(.L_x_130) ;  /* 0x0000038000008947 */ /* 0x000fea0003800000 */
[----:B------:R-:W-:Y:S01]  /*99c0*/  UIADD3 UR21, UR22, -0x3, URZ ;  /* 0xfffffffd16157890 */ /* 0x000fe2000fffe03f */
[----:B------:R-:W-:Y:S01]  /*99d0*/  IMAD.MOV.U32 R12, RZ, RZ, c[0x0][0x198] ;  /* 0x00006600ff0c7624 */ /* 0x000fe200078e00ff */
[----:B------:R-:W-:Y:S01]  /*99e0*/  ULDC.64 UR6, c[0x0][0x198] ;  /* 0x0000660000067ab9 */ /* 0x000fe20000000a00 */
[----:B------:R1:W-:Y:S01]  /*99f0*/  @P1 STS [R191+0x2000], RZ ;  /* 0x002000ffbf001388 */ /* 0x0003e20000000800 */
[----:B------:R-:W-:Y:S01]  /*9a00*/  USHF.R.S32.HI UR5, URZ, 0x1f, UR21 ;  /* 0x0000001f3f057899 */ /* 0x000fe20008011415 */
[----:B------:R-:W-:Y:S01]  /*9a10*/  BSSY B0, `(.L_x_131) ;  /* 0x0000031000007945 */ /* 0x000fe20003800000 */
[----:B------:R-:W-:Y:S01]  /*9a20*/  UIMAD.WIDE.U32 UR24, UR21, UR6, URZ ;  /* 0x00000006151872a5 */ /* 0x000fe2000f8e003f */
[----:B------:R1:W-:Y:S01]  /*9a30*/  @P1 STS [R191+0x2004], RZ ;  /* 0x002004ffbf001388 */ /* 0x0003e20000000800 */
[----:B------:R-:W-:-:S03]  /*9a40*/  UIMAD UR5, UR5, UR6, URZ ;  /* 0x00000006050572a4 */ /* 0x000fc6000f8e023f */
[----:B------:R1:W-:Y:S01]  /*9a50*/  @P1 STS.64 [R191+0x2008], RZ ;  /* 0x002008ffbf001388 */ /* 0x0003e20000000a00 */
[----:B------:R-:W-:Y:S01]  /*9a60*/  UIMAD UR5, UR21, UR7, UR5 ;  /* 0x00000007150572a4 */ /* 0x000fe2000f8e0205 */
[----:B------:R-:W-:Y:S02]  /*9a70*/  IMAD.U32 R19, RZ, RZ, UR24 ;  /* 0x00000018ff137e24 */ /* 0x000fe4000f8e00ff */
[----:B------:R-:W-:Y:S01]  /*9a80*/  IMAD.U32 R14, RZ, RZ, UR24 ;  /* 0x00000018ff0e7e24 */ /* 0x000fe2000f8e00ff */
[----:B------:R-:W-:Y:S02]  /*9a90*/  UIADD3 UR5, UR25, UR5, URZ ;  /* 0x0000000519057290 */ /* 0x000fe4000fffe03f */
[----:B------:R-:W-:-:S04]  /*9aa0*/  LEA R18, P3, R19, R224, 0x7 ;  /* 0x000000e013127211 */ /* 0x000fc800078638ff */
[----:B------:R-:W-:Y:S01]  /*9ab0*/  IMAD.U32 R13, RZ, RZ, UR5 ;  /* 0x00000005ff0d7e24 */ /* 0x000fe2000f8e00ff */
[C---:B------:R-:W-:Y:S02]  /*9ac0*/  @!P1 IADD3 R15, P2, R18.reuse, UR10, RZ ;  /* 0x0000000a120f9c10 */ /* 0x040fe4000ff5e0ff */
[----:B------:R-:W-:Y:S02]  /*9ad0*/  @!P1 LEA R32, P5, R18, c[0x0][0x168], 0x1 ;  /* 0x00005a0012209a11 */ /* 0x000fe400078a08ff */
[----:B------:R-:W-:Y:S01]  /*9ae0*/  LEA.HI.X R19, R14, R227, R13, 0x7, P3 ;  /* 0x000000e30e137211 */ /* 0x000fe200018f3c0d */
[----:B------:R-:W-:Y:S01]  /*9af0*/  @!P1 IMAD.MOV.U32 R13, RZ, RZ, c[0x0][0x19c] ;  /* 0x00006700ff0d9624 */ /* 0x000fe200078e00ff */
[----:B------:R-:W-:Y:S02]  /*9b00*/  @!P1 LEA R16, P3, R12, R18, 0x6 ;  /* 0x000000120c109211 */ /* 0x000fe400078630ff */
[----:B------:R-:W-:Y:S02]  /*9b10*/  @!P1 LEA R22, P4, R15, c[0x0][0x168], 0x1 ;  /* 0x00005a000f169a11 */ /* 0x000fe400078808ff */
[----:B------:R-:W-:-:S02]  /*9b20*/  @!P1 IADD3.X R14, R19, UR9, RZ, P2, !PT ;  /* 0x00000009130e9c10 */ /* 0x000fc400097fe4ff */
[----:B------:R-:W-:Y:S02]  /*9b30*/  @!P1 LEA R20, P2, R16, c[0x0][0x168], 0x1 ;  /* 0x00005a0010149a11 */ /* 0x000fe400078408ff */
        /* <DEDUP_REMOVED lines=21> */
[----:B------:R-:W-:Y:S01]  /*9c90*/  IMAD.WIDE.U32 R18, R12, 0x60, R18 ;  /* 0x000000600c127825 */ /* 0x000fe200078e0012 */
        /* <DEDUP_REMOVED lines=8> */
.L_x_132:
[----:B------:R-:W-:Y:S05]  /*9d20*/  BSYNC B0 ;  /* 0x0000000000007941 */ /* 0x000fea0003800000 */
.L_x_131:
[----:B------:R-:W0:Y:S02]  /*9d30*/  LDGDEPBAR ;  /* 0x00000000000079af */ /* 0x000e240000000000 */
.L_x_130:
[----:B------:R-:W-:Y:S01]  /*9d40*/  FMNMX.FTZ R12, R133, R56, !PT ;  /* 0x00000038850c7209 */ /* 0x000fe20007810000 */
[----:B------:R-:W-:-:S03]  /*9d50*/  @UP0 UIADD3 UR5, UR22, -0x3, URZ ;  /* 0xfffffffd16050890 */ /* 0x000fc6000fffe03f */
        /* <DEDUP_REMOVED lines=30> */
[----:B--2---:R-:W-:-:S05]  /*9f40*/  FMNMX.FTZ R14, R42, R13, !PT ;  /* 0x0000000d2a0e7209 */ /* 0x004fca0007810000 */
[----:B------:R-:W2:Y:S02]  /*9f50*/  SHFL.BFLY PT, R13, R14, 0x2, 0x1f ;  /* 0x0c401f000e0d7f89 */ /* 0x000ea400000e0000 */
[----:B--2---:R-:W-:-:S05]  /*9f60*/  FMNMX.FTZ R13, R14, R13, !PT ;  /* 0x0000000d0e0d7209 */ /* 0x004fca0007810000 */
[----:B------:R-:W2:Y:S02]  /*9f70*/  SHFL.BFLY PT, R90, R13, 0x1, 0x1f ;  /* 0x0c201f000d5a7f89 */ /* 0x000ea400000e0000 */
[----:B--2---:R-:W-:Y:S02]  /*9f80*/  FMNMX.FTZ R90, R13, R90, !PT ;  /* 0x0000005a0d5a7209 */ /* 0x004fe40007810000 */
[----:B------:R-:W-:Y:S02]  /*9f90*/  FMNMX.FTZ R13, R132, R27, !PT ;  /* 0x0000001b840d7209 */ /* 0x000fe40007810000 */
[C---:B------:R-:W-:Y:S01]  /*9fa0*/  FSETP.NEU.FTZ.AND P4, PT, R90.reuse, -INF , PT ;  /* 0xff8000005a00780b */ /* 0x040fe20003f9d000 */
[----:B------:R-:W-:Y:S01]  /*9fb0*/  FMUL.FTZ R12, R90, c[0x0][0x23c] ;  /* 0x00008f005a0c7a20 */ /* 0x000fe20000410000 */
[----:B------:R-:W-:Y:S02]  /*9fc0*/  FMNMX.FTZ R13, R108, R13, !PT ;  /* 0x0000000d6c0d7209 */ /* 0x000fe40007810000 */
[----:B------:R-:W-:-:S02]  /*9fd0*/  FSEL R98, R90, RZ, P4 ;  /* 0x000000ff5a627208 */ /* 0x000fc40002000000 */
[----:B------:R-:W-:Y:S02]  /*9fe0*/  FMNMX.FTZ R13, R170, R13, !PT ;  /* 0x0000000daa0d7209 */ /* 0x000fe40007810000 */
[----:B------:R-:W-:Y:S01]  /*9ff0*/  FSEL R12, R12, RZ, P4 ;  /* 0x000000ff0c0c7208 */ /* 0x000fe20002000000 */
[----:B------:R-:W-:Y:S01]  /*a000*/  FADD.FTZ R98, R133, -R98 ;  /* 0x8000006285627221 */ /* 0x000fe20000010000 */
[----:B------:R-:W-:Y:S02]  /*a010*/  FMNMX.FTZ R13, R184, R13, !PT ;  /* 0x0000000db80d7209 */ /* 0x000fe40007810000 */
[-C--:B------:R-:W-:Y:S01]  /*a020*/  MOV R133, R90.reuse ;  /* 0x0000005a00857202 */ /* 0x080fe20000000f00 */
[--C-:B------:R-:W-:Y:S01]  /*a030*/  FFMA.FTZ R72, R89, c[0x0][0x23c], -R12.reuse ;  /* 0x00008f0059487a23 */ /* 0x100fe2000001080c */
[----:B------:R-:W-:Y:S01]  /*a040*/  FMNMX.FTZ R13, R188, R13, !PT ;  /* 0x0000000dbc0d7209 */ /* 0x000fe20007810000 */
[--C-:B------:R-:W-:Y:S01]  /*a050*/  FFMA.FTZ R70, R60, c[0x0][0x23c], -R12.reuse ;  /* 0x00008f003c467a23 */ /* 0x100fe2000001080c */
[----:B------:R-:W-:Y:S01]  /*a060*/  @P0 MOV R133, R90 ;  /* 0x0000005a00850202 */ /* 0x000fe20000000f00 */
[--C-:B------:R-:W-:Y:S01]  /*a070*/  FFMA.FTZ R69, R61, c[0x0][0x23c], -R12.reuse ;  /* 0x00008f003d457a23 */ /* 0x100fe2000001080c */
[----:B------:R-:W-:Y:S01]  /*a080*/  FMNMX.FTZ R13, R238, R13, !PT ;  /* 0x0000000dee0d7209 */ /* 0x000fe20007810000 */
[--C-:B------:R-:W-:Y:S01]  /*a090*/  FFMA.FTZ R95, R56, c[0x0][0x23c], -R12.reuse ;  /* 0x00008f00385f7a23 */ /* 0x100fe2000001080c */
[----:B------:R-:W-:Y:S01]  /*a0a0*/  MUFU.EX2 R72, R72 ;  /* 0x0000004800487308 */ /* 0x000fe20000000800 */
[--C-:B------:R-:W-:Y:S01]  /*a0b0*/  FFMA.FTZ R94, R113, c[0x0][0x23c], -R12.reuse ;  /* 0x00008f00715e7a23 */ /* 0x100fe2000001080c */
[----:B------:R-:W-:Y:S01]  /*a0c0*/  FMNMX.FTZ R13, R240, R13, !PT ;  /* 0x0000000df00d7209 */ /* 0x000fe20007810000 */
[----:B------:R-:W-:-:S02]  /*a0d0*/  FFMA.FTZ R86, R99, c[0x0][0x23c], -R12 ;  /* 0x00008f0063567a23 */ /* 0x000fc4000001080c */
[--C-:B------:R-:W-:Y:S01]  /*a0e0*/  FFMA.FTZ R85, R167, c[0x0][0x23c], -R12.reuse ;  /* 0x00008f00a7557a23 */ /* 0x100fe2000001080c */
[----:B------:R-:W-:Y:S01]  /*a0f0*/  FMNMX.FTZ R13, R242, R13, !PT ;  /* 0x0000000df20d7209 */ /* 0x000fe20007810000 */
[--C-:B------:R-:W-:Y:S01]  /*a100*/  FFMA.FTZ R84, R169, c[0x0][0x23c], -R12.reuse ;  /* 0x00008f00a9547a23 */ /* 0x100fe2000001080c */
[----:B------:R-:W-:Y:S01]  /*a110*/  MUFU.EX2 R95, R95 ;  /* 0x0000005f005f7308 */ /* 0x000fe20000000800 */
[--C-:B------:R-:W-:Y:S01]  /*a120*/  FFMA.FTZ R83, R171, c[0x0][0x23c], -R12.reuse ;  /* 0x00008f00ab537a23 */ /* 0x100fe2000001080c */
[----:B------:R-:W-:Y:S01]  /*a130*/  FMNMX.FTZ R13, R92, R13, !PT ;  /* 0x0000000d5c0d7209 */ /* 0x000fe20007810000 */
[--C-:B------:R-:W-:Y:S02]  /*a140*/  FFMA.FTZ R82, R173, c[0x0][0x23c], -R12.reuse ;  /* 0x00008f00ad527a23 */ /* 0x100fe4000001080c */
[--C-:B------:R-:W-:Y:S01]  /*a150*/  FFMA.FTZ R81, R175, c[0x0][0x23c], -R12.reuse ;  /* 0x00008f00af517a23 */ /* 0x100fe2000001080c */
[----:B------:R-:W-:Y:S01]  /*a160*/  FMNMX.FTZ R13, R244, R13, !PT ;  /* 0x0000000df40d7209 */ /* 0x000fe20007810000 */
[--C-:B------:R-:W-:Y:S01]  /*a170*/  FFMA.FTZ R80, R93, c[0x0][0x23c], -R12.reuse ;  /* 0x00008f005d507a23 */ /* 0x100fe2000001080c */
[----:B------:R-:W2:Y:S01]  /*a180*/  MUFU.EX2 R94, R94 ;  /* 0x0000005e005e7308 */ /* 0x000ea20000000800 */
        /* <DEDUP_REMOVED lines=13> */
[----:B------:R-:W3:Y:S01]  /*a260*/  MUFU.EX2 R85, R85 ;  /* 0x0000005500557308 */ /* 0x000ee20000000800 */
[--C-:B------:R-:W-:Y:S01]  /*a270*/  FFMA.FTZ R68, R52, c[0x0][0x23c], -R12.reuse ;  /* 0x00008f0034447a23 */ /* 0x100fe2000001080c */
[----:B------:R-:W-:Y:S01]  /*a280*/  FMNMX.FTZ R13, R187, R14, !PT ;  /* 0x0000000ebb0d7209 */ /* 0x000fe20007810000 */
[--C-:B------:R-:W-:Y:S01]  /*a290*/  FFMA.FTZ R67, R53, c[0x0][0x23c], -R12.reuse ;  /* 0x00008f0035437a23 */ /* 0x100fe2000001080c */
[----:B-12---:R-:W-:Y:S01]  /*a2a0*/  F2FP.BF16.PACK_AB R20, R94, R95 ;  /* 0x0000005f5e14723e */ /* 0x006fe200000010ff */
        /* <DEDUP_REMOVED lines=10> */
[----:B---3--:R-:W-:Y:S01]  /*a350*/  F2FP.BF16.PACK_AB R22, R85, R86 ;  /* 0x000000565516723e */ /* 0x008fe200000010ff */
[--C-:B------:R-:W-:Y:S01]  /*a360*/  FFMA.FTZ R60, R29, c[0x0][0x23c], -R12.reuse ;  /* 0x00008f001d3c7a23 */ /* 0x100fe2000001080c */
[----:B------:R-:W-:Y:S01]  /*a370*/  FMNMX.FTZ R14, R10, R13, !PT ;  /* 0x0000000d0a0e7209 */ /* 0x000fe20007810000 */
[--C-:B------:R-:W-:Y:S01]  /*a380*/  FFMA.FTZ R59, R31, c[0x0][0x23c], -R12.reuse ;  /* 0x00008f001f3b7a23 */ /* 0x100fe2000001080c */
[----:B------:R-:W-:Y:S01]  /*a390*/  MUFU.EX2 R83, R83 ;  /* 0x0000005300537308 */ /* 0x000fe20000000800 */
[--C-:B------:R-:W-:Y:S01]  /*a3a0*/  FFMA.FTZ R58, R30, c[0x0][0x23c], -R12.reuse ;  /* 0x00008f001e3a7a23 */ /* 0x100fe2000001080c */
[----:B------:R-:W-:Y:S01]  /*a3b0*/  FMNMX.FTZ R14, R9, R14, !PT ;  /* 0x0000000e090e7209 */ /* 0x000fe20007810000 */
[----:B------:R-:W-:-:S02]  /*a3c0*/  FFMA.FTZ R57, R42, c[0x0][0x23c], -R12 ;  /* 0x00008f002a397a23 */ /* 0x000fc4000001080c */
[----:B------:R-:W-:Y:S01]  /*a3d0*/  FMUL.FTZ R98, R98, c[0x0][0x23c] ;  /* 0x00008f0062627a20 */ /* 0x000fe20000410000 */
[----:B------:R-:W-:Y:S02]  /*a3e0*/  FMNMX.FTZ R13, R11, R14, !PT ;  /* 0x0000000e0b0d7209 */ /* 0x000fe40007810000 */
[----:B------:R-:W-:Y:S02]  /*a3f0*/  MUFU.EX2 R82, R82 ;  /* 0x0000005200527308 */ /* 0x000fe40000000800 */
[----:B------:R-:W-:-:S04]  /*a400*/  FMNMX.FTZ R13, R100, R13, !PT ;  /* 0x0000000d640d7209 */ /* 0x000fc80007810000 */
[----:B------:R-:W-:Y:S02]  /*a410*/  FMNMX.FTZ R13, R26, R13, !PT ;  /* 0x0000000d1a0d7209 */ /* 0x000fe40007810000 */
[----:B------:R-:W1:Y:S02]  /*a420*/  MUFU.EX2 R98, R98 ;  /* 0x0000006200627308 */ /* 0x000e640000000800 */
[----:B------:R-:W-:-:S04]  /*a430*/  FMNMX.FTZ R13, R236, R13, !PT ;  /* 0x0000000dec0d7209 */ /* 0x000fc80007810000 */
[----:B------:R-:W-:Y:S02]  /*a440*/  FMNMX.FTZ R13, R168, R13, !PT ;  /* 0x0000000da80d7209 */ /* 0x000fe40007810000 */
[----:B------:R-:W-:Y:S02]  /*a450*/  MUFU.EX2 R81, R81 ;  /* 0x0000005100517308 */ /* 0x000fe40000000800 */
[----:B------:R-:W-:-:S04]  /*a460*/  FMNMX.FTZ R13, R162, R13, !PT ;  /* 0x0000000da20d7209 */ /* 0x000fc80007810000 */
[----:B------:R-:W-:Y:S01]  /*a470*/  FMNMX.FTZ R13, R124, R13, !PT ;  /* 0x0000000d7c0d7209 */ /* 0x000fe20007810000 */
[-C--:B-1----:R-:W-:Y:S01]  /*a480*/  FMUL.FTZ R196, R196, R98.reuse ;  /* 0x00000062c4c47220 */ /* 0x082fe20000410000 */
[----:B------:R-:W-:Y:S02]  /*a490*/  MUFU.EX2 R80, R80 ;  /* 0x0000005000507308 */ /* 0x000fe40000000800 */
[----:B------:R-:W-:Y:S01]  /*a4a0*/  FMNMX.FTZ R14, R106, R13, !PT ;  /* 0x0000000d6a0e7209 */ /* 0x000fe20007810000 */
[-C--:B------:R-:W-:Y:S02]  /*a4b0*/  FMUL.FTZ R197, R197, R98.reuse ;  /* 0x00000062c5c57220 */ /* 0x080fe40000410000 */
[----:B------:R-:W-:Y:S01]  /*a4c0*/  FMUL.FTZ R192, R192, R98 ;  /* 0x00000062c0c07220 */ /* 0x000fe20000410000 */
[----:B------:R-:W-:Y:S01]  /*a4d0*/  FMNMX.FTZ R13, R3, R14, !PT ;  /* 0x0000000e030d7209 */ /* 0x000fe20007810000 */
[-C--:B------:R-:W-:Y:S02]  /*a4e0*/  FMUL.FTZ R193, R193, R98.reuse ;  /* 0x00000062c1c17220 */ /* 0x080fe40000410000 */
[-C--:B------:R-:W-:Y:S01]  /*a4f0*/  FMUL.FTZ R204, R204, R98.reuse ;  /* 0x00000062cccc7220 */ /* 0x080fe20000410000 */
[----:B------:R-:W-:Y:S01]  /*a500*/  FMNMX.FTZ R13, R2, R13, !PT ;  /* 0x0000000d020d7209 */ /* 0x000fe20007810000 */
[-C--:B------:R-:W-:Y:S01]  /*a510*/  FMUL.FTZ R205, R205, R98.reuse ;  /* 0x00000062cdcd7220 */ /* 0x080fe20000410000 */
[----:B------:R-:W-:Y:S01]  /*a520*/  MUFU.EX2 R79, R79 ;  /* 0x0000004f004f7308 */ /* 0x000fe20000000800 */
[-C--:B------:R-:W-:Y:S01]  /*a530*/  FMUL.FTZ R200, R200, R98.reuse ;  /* 0x00000062c8c87220 */ /* 0x080fe20000410000 */
[----:B------:R-:W-:Y:S01]  /*a540*/  FMNMX.FTZ R13, R0, R13, !PT ;  /* 0x0000000d000d7209 */ /* 0x000fe20007810000 */
[----:B------:R-:W-:-:S02]  /*a550*/  FMUL.FTZ R201, R201, R98 ;  /* 0x00000062c9c97220 */ /* 0x000fc40000410000 */
[----:B------:R-:W-:Y:S01]  /*a560*/  FFMA.FTZ R95, R181, R98, R95 ;  /* 0x00000062b55f7223 */ /* 0x000fe2000001005f */
[----:B------:R-:W-:Y:S02]  /*a570*/  FMNMX.FTZ R13, R24, R13, !PT ;  /* 0x0000000d180d7209 */ /* 0x000fe40007810000 */
[----:B------:R-:W-:Y:S01]  /*a580*/  MUFU.EX2 R78, R78 ;  /* 0x0000004e004e7308 */ /* 0x000fe20000000800 */
[----:B------:R-:W-:Y:S02]  /*a590*/  FADD.FTZ R95, R94, R95 ;  /* 0x0000005f5e5f7221 */ /* 0x000fe40000010000 */
[----:B------:R-:W1:Y:S02]  /*a5a0*/  SHFL.BFLY PT, R14, R13, 0x2, 0x1f ;  /* 0x0c401f000d0e7f89 */ /* 0x000e6400000e0000 */
[----:B------:R-:W-:-:S03]  /*a5b0*/  FADD.FTZ R86, R86, R95 ;  /* 0x0000005f56567221 */ /* 0x000fc60000010000 */
[----:B------:R-:W-:Y:S01]  /*a5c0*/  MUFU.EX2 R77, R77 ;  /* 0x0000004d004d7308 */ /* 0x000fe20000000800 */
[----:B------:R-:W-:-:S07]  /*a5d0*/  FADD.FTZ R85, R85, R86 ;  /* 0x0000005655557221 */ /* 0x000fce0000010000 */
[----:B------:R-:W-:Y:S08]  /*a5e0*/  MUFU.EX2 R76, R76 ;  /* 0x0000004c004c7308 */ /* 0x000ff00000000800 */
[----:B------:R-:W-:Y:S01]  /*a5f0*/  MUFU.EX2 R75, R75 ;  /* 0x0000004b004b7308 */ /* 0x000fe20000000800 */
[----:B-1----:R-:W-:Y:S02]  /*a600*/  FMNMX.FTZ R14, R13, R14, !PT ;  /* 0x0000000e0d0e7209 */ /* 0x002fe40007810000 */
[----:B------:R-:W-:-:S03]  /*a610*/  FMNMX.FTZ R13, R5, R28, !PT ;  /* 0x0000001c050d7209 */ /* 0x000fc60007810000 */
[----:B------:R-:W1:Y:S01]  /*a620*/  SHFL.BFLY PT, R89, R14, 0x1, 0x1f ;  /* 0x0c201f000e597f89 */ /* 0x000e6200000e0000 */
[----:B------:R-:W-:Y:S01]  /*a630*/  FMNMX.FTZ R13, R4, R13, !PT ;  /* 0x0000000d040d7209 */ /* 0x000fe20007810000 */
[----:B------:R-:W-:Y:S03]  /*a640*/  MUFU.EX2 R74, R74 ;  /* 0x0000004a004a7308 */ /* 0x000fe60000000800 */
[----:B------:R-:W-:-:S04]  /*a650*/  FMNMX.FTZ R13, R6, R13, !PT ;  /* 0x0000000d060d7209 */ /* 0x000fc80007810000 */
[----:B------:R-:W-:Y:S01]  /*a660*/  FMNMX.FTZ R13, R136, R13, !PT ;  /* 0x0000000d880d7209 */ /* 0x000fe20007810000 */
[----:B------:R-:W-:Y:S03]  /*a670*/  MUFU.EX2 R73, R73 ;  /* 0x0000004900497308 */ /* 0x000fe60000000800 */
[----:B------:R-:W-:-:S04]  /*a680*/  FMNMX.FTZ R13, R172, R13, !PT ;  /* 0x0000000dac0d7209 */ /* 0x000fc80007810000 */
[----:B------:R-:W-:Y:S01]  /*a690*/  FMNMX.FTZ R13, R104, R13, !PT ;  /* 0x0000000d680d7209 */ /* 0x000fe20007810000 */
[----:B------:R-:W-:Y:S03]  /*a6a0*/  MUFU.EX2 R71, R71 ;  /* 0x0000004700477308 */ /* 0x000fe60000000800 */
[----:B------:R-:W-:Y:S02]  /*a6b0*/  FMNMX.FTZ R13, R174, R13, !PT ;  /* 0x0000000dae0d7209 */ /* 0x000fe40007810000 */
[----:B-1----:R-:W-:Y:S02]  /*a6c0*/  FMNMX.FTZ R89, R14, R89, !PT ;  /* 0x000000590e597209 */ /* 0x002fe40007810000 */
[----:B------:R-:W-:Y:S01]  /*a6d0*/  FMNMX.FTZ R14, R7, R25, !PT ;  /* 0x00000019070e7209 */ /* 0x000fe20007810000 */
[----:B------:R-:W-:Y:S01]  /*a6e0*/  MUFU.EX2 R70, R70 ;  /* 0x0000004600467308 */ /* 0x000fe20000000800 */
[----:B------:R-:W-:Y:S01]  /*a6f0*/  FMNMX.FTZ R13, R186, R13, !PT ;  /* 0x0000000dba0d7209 */ /* 0x000fe20007810000 */
[----:B------:R-:W-:Y:S01]  /*a700*/  FMUL.FTZ R99, R89, c[0x0][0x23c] ;  /* 0x00008f0059637a20 */ /* 0x000fe20000410000 */
        /* <DEDUP_REMOVED lines=61> */
[----:B------:R-:W-:Y:S01]  /*aae0*/  FSETP.NEU.FTZ.AND P3, PT, R89, -INF , PT ;  /* 0xff8000005900780b */ /* 0x000fe20003f7d000 */
[----:B------:R-:W1:Y:S01]  /*aaf0*/  SHFL.BFLY PT, R12, R13, 0x2, 0x1f ;  /* 0x0c401f000d0c7f89 */ /* 0x000e6200000e0000 */
[----:B------:R-:W-:Y:S01]  /*ab00*/  FMNMX.FTZ R14, R125, R14, !PT ;  /* 0x0000000e7d0e7209 */ /* 0x000fe20007810000 */
[----:B------:R-:W-:Y:S01]  /*ab10*/  MUFU.EX2 R57, R57 ;  /* 0x0000003900397308 */ /* 0x000fe20000000800 */
[----:B------:R-:W-:-:S02]  /*ab20*/  FSEL R99, R99, RZ, P3 ;  /* 0x000000ff63637208 */ /* 0x000fc40001800000 */
[----:B------:R-:W-:Y:S02]  /*ab30*/  FMNMX.FTZ R14, R119, R14, !PT ;  /* 0x0000000e770e7209 */ /* 0x000fe40007810000 */
[----:B------:R-:W-:Y:S01]  /*ab40*/  FSEL R17, R89, RZ, P3 ;  /* 0x000000ff59117208 */ /* 0x000fe20001800000 */
[--C-:B------:R-:W-:Y:S01]  /*ab50*/  FFMA.FTZ R40, R8, c[0x0][0x23c], -R99.reuse ;  /* 0x00008f0008287a23 */ /* 0x100fe20000010863 */
[----:B------:R-:W-:Y:S01]  /*ab60*/  FMNMX.FTZ R14, R111, R14, !PT ;  /* 0x0000000e6f0e7209 */ /* 0x000fe20007810000 */
[--C-:B------:R-:W-:Y:S02]  /*ab70*/  FFMA.FTZ R42, R88, c[0x0][0x23c], -R99.reuse ;  /* 0x00008f00582a7a23 */ /* 0x100fe40000010863 */
        /* <DEDUP_REMOVED lines=11> */
[----:B-1----:R-:W-:Y:S01]  /*ac30*/  FMNMX.FTZ R12, R13, R12, !PT ;  /* 0x0000000c0d0c7209 */ /* 0x002fe20007810000 */
[--C-:B------:R-:W-:Y:S01]  /*ac40*/  FFMA.FTZ R35, R26, c[0x0][0x23c], -R99.reuse ;  /* 0x00008f001a237a23 */ /* 0x100fe20000010863 */
[----:B------:R-:W1:Y:S01]  /*ac50*/  SHFL.BFLY PT, R14, R87, 0x2, 0x1f ;  /* 0x0c401f00570e7f89 */ /* 0x000e6200000e0000 */
[----:B------:R-:W-:Y:S02]  /*ac60*/  FFMA.FTZ R36, R100, c[0x0][0x23c], -R99 ;  /* 0x00008f0064247a23 */ /* 0x000fe40000010863 */
[----:B------:R-:W-:Y:S01]  /*ac70*/  FADD.FTZ R100, R132, -R17 ;  /* 0x8000001184647221 */ /* 0x000fe20000010000 */
[----:B------:R-:W2:Y:S01]  /*ac80*/  SHFL.BFLY PT, R13, R12, 0x1, 0x1f ;  /* 0x0c201f000c0d7f89 */ /* 0x000ea200000e0000 */
[--C-:B------:R-:W-:Y:S01]  /*ac90*/  FFMA.FTZ R56, R108, c[0x0][0x23c], -R99.reuse ;  /* 0x00008f006c387a23 */ /* 0x100fe20000010863 */
[----:B------:R-:W-:Y:S01]  /*aca0*/  MUFU.EX2 R49, R49 ;  /* 0x0000003100317308 */ /* 0x000fe20000000800 */
[--C-:B------:R-:W-:Y:S01]  /*acb0*/  FFMA.FTZ R55, R170, c[0x0][0x23c], -R99.reuse ;  /* 0x00008f00aa377a23 */ /* 0x100fe20000010863 */
[----:B------:R-:W-:Y:S01]  /*acc0*/  LDSM.16.MT88.4 R16, [R231+0x4400] ;  /* 0x00440000e710783b */ /* 0x000fe20000004200 */
[--C-:B------:R-:W-:Y:S01]  /*acd0*/  FFMA.FTZ R54, R184, c[0x0][0x23c], -R99.reuse ;  /* 0x00008f00b8367a23 */ /* 0x100fe20000010863 */
[-C--:B------:R-:W-:Y:S01]  /*ace0*/  MOV R132, R89.reuse ;  /* 0x0000005900847202 */ /* 0x080fe20000000f00 */
[----:B------:R-:W-:Y:S01]  /*acf0*/  FMUL.FTZ R100, R100, c[0x0][0x23c] ;  /* 0x00008f0064647a20 */ /* 0x000fe20000410000 */
[----:B------:R-:W-:Y:S01]  /*ad00*/  @P0 MOV R132, R89 ;  /* 0x0000005900840202 */ /* 0x000fe20000000f00 */
[--C-:B------:R-:W-:Y:S01]  /*ad10*/  FFMA.FTZ R53, R188, c[0x0][0x23c], -R99.reuse ;  /* 0x00008f00bc357a23 */ /* 0x100fe20000010863 */
[----:B------:R-:W3:Y:S01]  /*ad20*/  MUFU.EX2 R56, R56 ;  /* 0x0000003800387308 */ /* 0x000ee20000000800 */
[----:B------:R-:W-:-:S02]  /*ad30*/  FFMA.FTZ R52, R238, c[0x0][0x23c], -R99 ;  /* 0x00008f00ee347a23 */ /* 0x000fc40000010863 */
[--C-:B------:R-:W-:Y:S02]  /*ad40*/  FFMA.FTZ R51, R240, c[0x0][0x23c], -R99.reuse ;  /* 0x00008f00f0337a23 */ /* 0x100fe40000010863 */
[--C-:B------:R-:W-:Y:S02]  /*ad50*/  FFMA.FTZ R50, R242, c[0x0][0x23c], -R99.reuse ;  /* 0x00008f00f2327a23 */ /* 0x100fe40000010863 */
[--C-:B------:R-:W-:Y:S01]  /*ad60*/  FFMA.FTZ R48, R244, c[0x0][0x23c], -R99.reuse ;  /* 0x00008f00f4307a23 */ /* 0x100fe20000010863 */
[----:B------:R-:W-:Y:S01]  /*ad70*/  MUFU.EX2 R55, R55 ;  /* 0x0000003700377308 */ /* 0x000fe20000000800 */
[--C-:B------:R-:W-:Y:S01]  /*ad80*/  FFMA.FTZ R47, R246, c[0x0][0x23c], -R99.reuse ;  /* 0x00008f00f62f7a23 */ /* 0x100fe20000010863 */
[----:B-1----:R-:W-:Y:S01]  /*ad90*/  FMNMX.FTZ R87, R87, R14, !PT ;  /* 0x0000000e57577209 */ /* 0x002fe20007810000 */
[--C-:B------:R-:W-:Y:S02]  /*ada0*/  FFMA.FTZ R46, R248, c[0x0][0x23c], -R99.reuse ;  /* 0x00008f00f82e7a23 */ /* 0x100fe40000010863 */
[--C-:B------:R-:W-:Y:S01]  /*adb0*/  FFMA.FTZ R45, R250, c[0x0][0x23c], -R99.reuse ;  /* 0x00008f00fa2d7a23 */ /* 0x100fe20000010863 */
[----:B--2---:R-:W-:Y:S01]  /*adc0*/  FMNMX.FTZ R88, R12, R13, !PT ;  /* 0x0000000d0c587209 */ /* 0x004fe20007810000 */
[----:B------:R-:W1:Y:S01]  /*add0*/  SHFL.BFLY PT, R8, R87, 0x1, 0x1f ;  /* 0x0c201f0057087f89 */ /* 0x000e6200000e0000 */
[----:B------:R-:W2:Y:S01]  /*ade0*/  MUFU.EX2 R54, R54 ;  /* 0x0000003600367308 */ /* 0x000ea20000000800 */
[----:B---3--:R-:W-:Y:S01]  /*adf0*/  F2FP.BF16.PACK_AB R21, R56, R93 ;  /* 0x0000005d3815723e */ /* 0x008fe200000010ff */
[----:B------:R-:W-:Y:S01]  /*ae00*/  FFMA.FTZ R44, R252, c[0x0][0x23c], -R99 ;  /* 0x00008f00fc2c7a23 */ /* 0x000fe20000010863 */
[C---:B------:R-:W-:Y:S01]  /*ae10*/  FSETP.NEU.FTZ.AND P2, PT, R88.reuse, -INF , PT ;  /* 0xff8000005800780b */ /* 0x040fe20003f5d000 */
[----:B------:R-:W-:-:S02]  /*ae20*/  FMUL.FTZ R113, R88, c[0x0][0x23c] ;  /* 0x00008f0058717a20 */ /* 0x000fc40000410000 */
[--C-:B------:R-:W-:Y:S02]  /*ae30*/  FFMA.FTZ R43, R187, c[0x0][0x23c], -R99.reuse ;  /* 0x00008f00bb2b7a23 */ /* 0x100fe40000010863 */
[----:B------:R-:W3:Y:S01]  /*ae40*/  MUFU.EX2 R100, R100 ;  /* 0x0000006400647308 */ /* 0x000ee20000000800 */
[----:B------:R-:W-:Y:S01]  /*ae50*/  FSEL R113, R113, RZ, P2 ;  /* 0x000000ff71717208 */ /* 0x000fe20001000000 */
[--C-:B------:R-:W-:Y:S02]  /*ae60*/  FFMA.FTZ R124, R124, c[0x0][0x23c], -R99.reuse ;  /* 0x00008f007c7c7a23 */ /* 0x100fe40000010863 */
[----:B------:R-:W-:Y:S02]  /*ae70*/  FFMA.FTZ R3, R3, c[0x0][0x23c], -R99 ;  /* 0x00008f0003037a23 */ /* 0x000fe40000010863 */
[--C-:B------:R-:W-:Y:S01]  /*ae80*/  FFMA.FTZ R34, R4, c[0x0][0x23c], -R113.reuse ;  /* 0x00008f0004227a23 */ /* 0x100fe20000010871 */
[----:B------:R-:W-:Y:S01]  /*ae90*/  FSEL R4, R88, RZ, P2 ;  /* 0x000000ff58047208 */ /* 0x000fe20001000000 */
[--C-:B------:R-:W-:Y:S01]  /*aea0*/  FFMA.FTZ R33, R6, c[0x0][0x23c], -R113.reuse ;  /* 0x00008f0006217a23 */ /* 0x100fe20000010871 */
[----:B--2---:R-:W-:Y:S01]  /*aeb0*/  F2FP.BF16.PACK_AB R23, R54, R55 ;  /* 0x000000373617723e */ /* 0x004fe200000010ff */
[----:B------:R-:W-:Y:S01]  /*aec0*/  FFMA.FTZ R91, R28, c[0x0][0x23c], -R113 ;  /* 0x00008f001c5b7a23 */ /* 0x000fe20000010871 */
[----:B------:R-:W-:Y:S01]  /*aed0*/  MUFU.EX2 R53, R53 ;  /* 0x0000003500357308 */ /* 0x000fe20000000800 */
[----:B------:R-:W-:-:S02]  /*aee0*/  FADD.FTZ R4, R5, -R4 ;  /* 0x8000000405047221 */ /* 0x000fc40000010000 */
[--C-:B------:R-:W-:Y:S01]  /*aef0*/  FFMA.FTZ R32, R136, c[0x0][0x23c], -R113.reuse ;  /* 0x00008f0088207a23 */ /* 0x100fe20000010871 */
[----:B-1----:R-:W-:Y:S01]  /*af00*/  FMNMX.FTZ R87, R87, R8, !PT ;  /* 0x0000000857577209 */ /* 0x002fe20007810000 */
[--C-:B------:R-:W-:Y:S01]  /*af10*/  FFMA.FTZ R30, R104, c[0x0][0x23c], -R113.reuse ;  /* 0x00008f00681e7a23 */ /* 0x100fe20000010871 */
[----:B------:R-:W1:Y:S01]  /*af20*/  LDSM.16.MT88.4 R8, [R231+0x4000] ;  /* 0x00400000e708783b */ /* 0x000e620000004200 */
[--C-:B------:R-:W-:Y:S01]  /*af30*/  FFMA.FTZ R31, R172, c[0x0][0x23c], -R113.reuse ;  /* 0x00008f00ac1f7a23 */ /* 0x100fe20000010871 */
[C---:B------:R-:W-:Y:S01]  /*af40*/  FSETP.NEU.FTZ.AND P1, PT, R87.reuse, -INF , PT ;  /* 0xff8000005700780b */ /* 0x040fe20003f3d000 */
[C---:B------:R-:W-:Y:S01]  /*af50*/  FMUL.FTZ R102, R87.reuse, c[0x0][0x23c] ;  /* 0x00008f0057667a20 */ /* 0x040fe20000410000 */
[----:B------:R-:W-:Y:S01]  /*af60*/  MUFU.EX2 R91, R91 ;  /* 0x0000005b005b7308 */ /* 0x000fe20000000800 */
[--C-:B------:R-:W-:Y:S01]  /*af70*/  FFMA.FTZ R29, R174, c[0x0][0x23c], -R113.reuse ;  /* 0x00008f00ae1d7a23 */ /* 0x100fe20000010871 */
[----:B------:R-:W-:Y:S01]  /*af80*/  FSEL R6, R87, RZ, P1 ;  /* 0x000000ff57067208 */ /* 0x000fe20000800000 */
[----:B------:R-:W-:Y:S01]  /*af90*/  FFMA.FTZ R28, R186, c[0x0][0x23c], -R113 ;  /* 0x00008f00ba1c7a23 */ /* 0x000fe20000010871 */
[----:B------:R-:W-:Y:S01]  /*afa0*/  FSEL R102, R102, RZ, P1 ;  /* 0x000000ff66667208 */ /* 0x000fe20000800000 */
[----:B---3--:R-:W-:-:S02]  /*afb0*/  FMUL.FTZ R198, R198, R100 ;  /* 0x00000064c6c67220 */ /* 0x008fc40000410000 */
[----:B------:R-:W-:Y:S01]  /*afc0*/  FADD.FTZ R6, R7, -R6 ;  /* 0x8000000607067221 */ /* 0x000fe20000010000 */
[----:B------:R-:W2:Y:S01]  /*afd0*/  MUFU.EX2 R34, R34 ;  /* 0x0000002200227308 */ /* 0x000ea20000000800 */
[--C-:B------:R-:W-:Y:S02]  /*afe0*/  FFMA.FTZ R27, R97, c[0x0][0x23c], -R102.reuse ;  /* 0x00008f00611b7a23 */ /* 0x100fe40000010866 */
[----:B------:R-:W-:Y:S02]  /*aff0*/  FMUL.FTZ R97, R4, c[0x0][0x23c] ;  /* 0x00008f0004617a20 */ /* 0x000fe40000410000 */
[----:B------:R-:W-:Y:S02]  /*b000*/  FMUL.FTZ R96, R6, c[0x0][0x23c] ;  /* 0x00008f0006607a20 */ /* 0x000fe40000410000 */
[----:B------:R-:W3:Y:S01]  /*b010*/  LDSM.16.MT88.4 R4, [R230+0x4000] ;  /* 0x00400000e604783b */ /* 0x000ee20000004200 */
[--C-:B------:R-:W-:Y:S01]  /*b020*/  FFMA.FTZ R92, R25, c[0x0][0x23c], -R102.reuse ;  /* 0x00008f00195c7a23 */ /* 0x100fe20000010866 */
[----:B------:R-:W-:Y:S01]  /*b030*/  MUFU.EX2 R33, R33 ;  /* 0x0000002100217308 */ /* 0x000fe20000000800 */
[----:B------:R-:W-:-:S02]  /*b040*/  FFMA.FTZ R26, R163, c[0x0][0x23c], -R102 ;  /* 0x00008f00a31a7a23 */ /* 0x000fc40000010866 */
[--C-:B------:R-:W-:Y:S02]  /*b050*/  FFMA.FTZ R25, R165, c[0x0][0x23c], -R102.reuse ;  /* 0x00008f00a5197a23 */ /* 0x100fe40000010866 */
[--C-:B------:R-:W-:Y:S01]  /*b060*/  FFMA.FTZ R103, R103, c[0x0][0x23c], -R102.reuse ;  /* 0x00008f0067677a23 */ /* 0x100fe20000010866 */
[----:B--2---:R-:W-:Y:S02]  /*b070*/  F2FP.BF16.PACK_AB R12, R34, R91 ;  /* 0x0000005b220c723e */ /* 0x004fe400000010ff */
[----:B------:R-:W2:Y:S01]  /*b080*/  MUFU.EX2 R32, R32 ;  /* 0x0000002000207308 */ /* 0x000ea20000000800 */
[--C-:B------:R-:W-:Y:S02]  /*b090*/  FFMA.FTZ R104, R115, c[0x0][0x23c], -R102.reuse ;  /* 0x00008f0073687a23 */ /* 0x100fe40000010866 */
[--C-:B------:R-:W-:Y:S02]  /*b0a0*/  FFMA.FTZ R108, R117, c[0x0][0x23c], -R102.reuse ;  /* 0x00008f00756c7a23 */ /* 0x100fe40000010866 */
[----:B------:R-:W-:-:S02]  /*b0b0*/  FFMA.FTZ R109, R109, c[0x0][0x23c], -R102 ;  /* 0x00008f006d6d7a23 */ /* 0x000fc40000010866 */
[-C--:B------:R-:W-:Y:S01]  /*b0c0*/  FMUL.FTZ R199, R199, R100.reuse ;  /* 0x00000064c7c77220 */ /* 0x080fe20000410000 */
[----:B------:R-:W-:Y:S01]  /*b0d0*/  MUFU.EX2 R92, R92 ;  /* 0x0000005c005c7308 */ /* 0x000fe20000000800 */
[-C--:B------:R-:W-:Y:S02]  /*b0e0*/  FMUL.FTZ R194, R194, R100.reuse ;  /* 0x00000064c2c27220 */ /* 0x080fe40000410000 */
[-C--:B------:R-:W-:Y:S02]  /*b0f0*/  FMUL.FTZ R195, R195, R100.reuse ;  /* 0x00000064c3c37220 */ /* 0x080fe40000410000 */
[-C--:B------:R-:W-:Y:S02]  /*b100*/  FMUL.FTZ R206, R206, R100.reuse ;  /* 0x00000064cece7220 */ /* 0x080fe40000410000 */
[-C--:B------:R-:W-:Y:S01]  /*b110*/  FMUL.FTZ R207, R207, R100.reuse ;  /* 0x00000064cfcf7220 */ /* 0x080fe20000410000 */
[----:B------:R-:W4:Y:S01]  /*b120*/  MUFU.EX2 R27, R27 ;  /* 0x0000001b001b7308 */ /* 0x000f220000000800 */
[----:B--2---:R-:W-:Y:S01]  /*b130*/  F2FP.BF16.PACK_AB R14, R32, R33 ;  /* 0x00000021200e723e */ /* 0x004fe200000010ff */
[----:B------:R-:W-:-:S02]  /*b140*/  FMUL.FTZ R202, R202, R100 ;  /* 0x00000064caca7220 */ /* 0x000fc40000410000 */
[----:B------:R-:W-:Y:S02]  /*b150*/  FMUL.FTZ R203, R203, R100 ;  /* 0x00000064cbcb7220 */ /* 0x000fe40000410000 */
[C---:B-1----:R-:W-:Y:S01]  /*b160*/  HMMA.16816.F32.BF16 R204, R20.reuse, R8, R204 ;  /* 0x0000000814cc723c */ /* 0x042fe200000418cc */
[--C-:B------:R-:W-:Y:S01]  /*b170*/  FFMA.FTZ R115, R126, c[0x0][0x23c], -R113.reuse ;  /* 0x00008f007e737a23 */ /* 0x100fe20000010871 */
[----:B------:R-:W-:Y:S01]  /*b180*/  MUFU.EX2 R26, R26 ;  /* 0x0000001a001a7308 */ /* 0x000fe20000000800 */
[--C-:B------:R-:W-:Y:S02]  /*b190*/  FFMA.FTZ R117, R122, c[0x0][0x23c], -R113.reuse ;  /* 0x00008f007a757a23 */ /* 0x100fe40000010871 */
[--C-:B------:R-:W-:Y:S02]  /*b1a0*/  FFMA.FTZ R114, R114, c[0x0][0x23c], -R113.reuse ;  /* 0x00008f0072727a23 */ /* 0x100fe40000010871 */
[----:B------:R-:W-:Y:S01]  /*b1b0*/  FFMA.FTZ R120, R120, c[0x0][0x23c], -R113 ;  /* 0x00008f0078787a23 */ /* 0x000fe20000010871 */
[----:B---3--:R-:W-:Y:S01]  /*b1c0*/  HMMA.16816.F32.BF16 R196, R20, R4, R196 ;  /* 0x0000000414c4723c */ /* 0x008fe200000418c4 */
[--C-:B------:R-:W-:Y:S01]  /*b1d0*/  FFMA.FTZ R122, R161, c[0x0][0x23c], -R102.reuse ;  /* 0x00008f00a17a7a23 */ /* 0x100fe20000010866 */
[----:B------:R-:W1:Y:S01]  /*b1e0*/  MUFU.EX2 R25, R25 ;  /* 0x0000001900197308 */ /* 0x000e620000000800 */
[----:B----4-:R-:W-:Y:S01]  /*b1f0*/  F2FP.BF16.PACK_AB R13, R27, R92 ;  /* 0x0000005c1b0d723e */ /* 0x010fe200000010ff */
[----:B------:R-:W-:-:S02]  /*b200*/  FFMA.FTZ R121, R121, c[0x0][0x23c], -R102 ;  /* 0x00008f0079797a23 */ /* 0x000fc40000010866 */
[--C-:B------:R-:W-:Y:S02]  /*b210*/  FFMA.FTZ R126, R155, c[0x0][0x23c], -R102.reuse ;  /* 0x00008f009b7e7a23 */ /* 0x100fe40000010866 */
[C---:B------:R-:W-:Y:S01]  /*b220*/  HMMA.16816.F32.BF16 R192, R20.reuse, R6, R192 ;  /* 0x0000000614c0723c */ /* 0x040fe200000418c0 */
[--C-:B------:R-:W-:Y:S01]  /*b230*/  FFMA.FTZ R141, R153, c[0x0][0x23c], -R102.reuse ;  /* 0x00008f00998d7a23 */ /* 0x100fe20000010866 */
[----:B------:R-:W2:Y:S01]  /*b240*/  MUFU.EX2 R97, R97 ;  /* 0x0000006100617308 */ /* 0x000ea20000000800 */
[--C-:B------:R-:W-:Y:S02]  /*b250*/  FFMA.FTZ R153, R148, c[0x0][0x23c], -R113.reuse ;  /* 0x00008f0094997a23 */ /* 0x100fe40000010871 */
[--C-:B------:R-:W-:Y:S02]  /*b260*/  FFMA.FTZ R140, R150, c[0x0][0x23c], -R113.reuse ;  /* 0x00008f00968c7a23 */ /* 0x100fe40000010871 */
[--C-:B------:R-:W-:Y:S01]  /*b270*/  FFMA.FTZ R148, R152, c[0x0][0x23c], -R113.reuse ;  /* 0x00008f0098947a23 */ /* 0x100fe20000010871 */
[----:B------:R-:W-:Y:S01]  /*b280*/  HMMA.16816.F32.BF16 R200, R20, R10, R200 ;  /* 0x0000000a14c8723c */ /* 0x000fe200000418c8 */
[----:B------:R-:W-:Y:S01]  /*b290*/  FFMA.FTZ R155, R160, c[0x0][0x23c], -R113 ;  /* 0x00008f00a09b7a23 */ /* 0x000fe20000010871 */
[----:B------:R-:W3:Y:S01]  /*b2a0*/  MUFU.EX2 R96, R96 ;  /* 0x0000006000607308 */ /* 0x000ee20000000800 */
[----:B-1----:R-:W-:Y:S01]  /*b2b0*/  F2FP.BF16.PACK_AB R15, R25, R26 ;  /* 0x0000001a190f723e */ /* 0x002fe200000010ff */
[----:B------:R-:W-:-:S02]  /*b2c0*/  FFMA.FTZ R147, R147, c[0x0][0x23c], -R102 ;  /* 0x00008f0093937a23 */ /* 0x000fc40000010866 */
[--C-:B------:R-:W-:Y:S01]  /*b2d0*/  FFMA.FTZ R150, R139, c[0x0][0x23c], -R102.reuse ;  /* 0x00008f008b967a23 */ /* 0x100fe20000010866 */
[----:B------:R-:W-:Y:S01]  /*b2e0*/  F2FP.BF16.PACK_AB R20, R83, R84 ;  /* 0x000000545314723e */ /* 0x000fe200000010ff */
[----:B------:R-:W-:Y:S01]  /*b2f0*/  FFMA.FTZ R137, R137, c[0x0][0x23c], -R102 ;  /* 0x00008f0089897a23 */ /* 0x000fe20000010866 */
[----:B------:R-:W-:Y:S01]  /*b300*/  F2FP.BF16.PACK_AB R22, R81, R82 ;  /* 0x000000525116723e */ /* 0x000fe200000010ff */
[-C--:B--2---:R-:W-:Y:S01]  /*b310*/  FMUL.FTZ R220, R220, R97.reuse ;  /* 0x00000061dcdc7220 */ /* 0x084fe20000410000 */
[----:B------:R-:W-:Y:S01]  /*b320*/  MUFU.EX2 R31, R31 ;  /* 0x0000001f001f7308 */ /* 0x000fe20000000800 */
[-C--:B------:R-:W-:Y:S02]  /*b330*/  FMUL.FTZ R221, R221, R97.reuse ;  /* 0x00000061dddd7220 */ /* 0x080fe40000410000 */
[-C--:B------:R-:W-:Y:S02]  /*b340*/  FMUL.FTZ R216, R216, R97.reuse ;  /* 0x00000061d8d87220 */ /* 0x080fe40000410000 */
[----:B------:R-:W-:-:S02]  /*b350*/  FMUL.FTZ R217, R217, R97 ;  /* 0x00000061d9d97220 */ /* 0x000fc40000410000 */
[-C--:B---3--:R-:W-:Y:S01]  /*b360*/  FMUL.FTZ R222, R222, R96.reuse ;  /* 0x00000060dede7220 */ /* 0x088fe20000410000 */
[----:B------:R-:W1:Y:S01]  /*b370*/  MUFU.EX2 R30, R30 ;  /* 0x0000001e001e7308 */ /* 0x000e620000000800 */
[-C--:B------:R-:W-:Y:S02]  /*b380*/  FMUL.FTZ R223, R223, R96.reuse ;  /* 0x00000060dfdf7220 */ /* 0x080fe40000410000 */
[-C--:B------:R-:W-:Y:S02]  /*b390*/  FMUL.FTZ R218, R218, R96.reuse ;  /* 0x00000060dada7220 */ /* 0x080fe40000410000 */
[-C--:B------:R-:W-:Y:S02]  /*b3a0*/  FMUL.FTZ R219, R219, R96.reuse ;  /* 0x00000060dbdb7220 */ /* 0x080fe40000410000 */
[-C--:B------:R-:W-:Y:S01]  /*b3b0*/  FMUL.FTZ R212, R212, R97.reuse ;  /* 0x00000061d4d47220 */ /* 0x080fe20000410000 */
[----:B------:R-:W-:Y:S01]  /*b3c0*/  HMMA.16816.F32.BF16 R220, R12, R8, R220 ;  /* 0x000000080cdc723c */ /* 0x000fe200000418dc */
[----:B------:R-:W-:Y:S01]  /*b3d0*/  FMUL.FTZ R213, R213, R97 ;  /* 0x00000061d5d57220 */ /* 0x000fe20000410000 */
[----:B------:R-:W-:Y:S01]  /*b3e0*/  MUFU.EX2 R29, R29 ;  /* 0x0000001d001d7308 */ /* 0x000fe20000000800 */
[----:B------:R-:W-:-:S02]  /*b3f0*/  FMUL.FTZ R214, R214, R96 ;  /* 0x00000060d6d67220 */ /* 0x000fc40000410000 */
[-C--:B------:R-:W-:Y:S02]  /*b400*/  FMUL.FTZ R215, R215, R96.reuse ;  /* 0x00000060d7d77220 */ /* 0x080fe40000410000 */
[-C--:B------:R-:W-:Y:S01]  /*b410*/  FMUL.FTZ R208, R208, R97.reuse ;  /* 0x00000061d0d07220 */ /* 0x080fe20000410000 */
[C---:B------:R-:W-:Y:S01]  /*b420*/  HMMA.16816.F32.BF16 R216, R12.reuse, R10, R216 ;  /* 0x0000000a0cd8723c */ /* 0x040fe200000418d8 */
[----:B------:R-:W-:Y:S01]  /*b430*/  FMUL.FTZ R209, R209, R97 ;  /* 0x00000061d1d17220 */ /* 0x000fe20000410000 */
[----:B------:R-:W2:Y:S01]  /*b440*/  MUFU.EX2 R28, R28 ;  /* 0x0000001c001c7308 */ /* 0x000ea20000000800 */
[-C--:B------:R-:W-:Y:S01]  /*b450*/  FMUL.FTZ R210, R210, R96.reuse ;  /* 0x00000060d2d27220 */ /* 0x080fe20000410000 */
[----:B------:R-:W-:Y:S01]  /*b460*/  LDSM.16.MT88.4 R8, [R231+0x4800] ;  /* 0x00480000e708783b */ /* 0x000fe20000004200 */
[----:B------:R-:W-:Y:S02]  /*b470*/  FMUL.FTZ R211, R211, R96 ;  /* 0x00000060d3d37220 */ /* 0x000fe40000410000 */
[----:B------:R-:W-:Y:S01]  /*b480*/  FFMA.FTZ R152, R151, c[0x0][0x23c], -R102 ;  /* 0x00008f0097987a23 */ /* 0x000fe20000010866 */
[----:B------:R-:W-:Y:S01]  /*b490*/  HMMA.16816.F32.BF16 R212, R12, R4, R212 ;  /* 0x000000040cd4723c */ /* 0x000fe200000418d4 */
[--C-:B------:R-:W-:Y:S01]  /*b4a0*/  FFMA.FTZ R151, R146, c[0x0][0x23c], -R113.reuse ;  /* 0x00008f0092977a23 */ /* 0x100fe20000010871 */
[----:B------:R-:W-:Y:S01]  /*b4b0*/  MUFU.EX2 R103, R103 ;  /* 0x0000006700677308 */ /* 0x000fe20000000800 */
[----:B------:R-:W-:-:S02]  /*b4c0*/  FFMA.FTZ R161, R154, c[0x0][0x23c], -R113 ;  /* 0x00008f009aa17a23 */ /* 0x000fc40000010871 */
[--C-:B------:R-:W-:Y:S02]  /*b4d0*/  FFMA.FTZ R146, R135, c[0x0][0x23c], -R102.reuse ;  /* 0x00008f0087927a23 */ /* 0x100fe40000010866 */
[----:B-1----:R-:W-:Y:S01]  /*b4e0*/  F2FP.BF16.PACK_AB R4, R30, R31 ;  /* 0x0000001f1e04723e */ /* 0x002fe200000010ff */
[----:B------:R-:W-:Y:S01]  /*b4f0*/  HMMA.16816.F32.BF16 R208, R12, R6, R208 ;  /* 0x000000060cd0723c */ /* 0x000fe200000418d0 */
[----:B------:R-:W1:Y:S01]  /*b500*/  LDSM.16.MT88.4 R12, [R230+0x4400] ;  /* 0x00440000e60c783b */ /* 0x000e620000004200 */
[----:B------:R-:W3:Y:S01]  /*b510*/  MUFU.EX2 R104, R104 ;  /* 0x0000006800687308 */ /* 0x000ee20000000800 */
[--C-:B------:R-:W-:Y:S02]  /*b520*/  FFMA.FTZ R134, R134, c[0x0][0x23c], -R113.reuse ;  /* 0x00008f0086867a23 */ /* 0x100fe40000010871 */
[----:B------:R-:W-:Y:S02]  /*b530*/  FFMA.FTZ R142, R142, c[0x0][0x23c], -R113 ;  /* 0x00008f008e8e7a23 */ /* 0x000fe40000010871 */
[----:B--2---:R-:W-:Y:S01]  /*b540*/  F2FP.BF16.PACK_AB R6, R28, R29 ;  /* 0x0000001d1c06723e */ /* 0x004fe200000010ff */
[----:B------:R-:W-:-:S02]  /*b550*/  FFMA.FTZ R129, R129, c[0x0][0x23c], -R102 ;  /* 0x00008f0081817a23 */ /* 0x000fc40000010866 */
[----:B------:R-:W-:Y:S01]  /*b560*/  MUFU.EX2 R108, R108 ;  /* 0x0000006c006c7308 */ /* 0x000fe20000000800 */
[--C-:B------:R-:W-:Y:S02]  /*b570*/  FFMA.FTZ R135, R145, c[0x0][0x23c], -R102.reuse ;  /* 0x00008f0091877a23 */ /* 0x100fe40000010866 */
[----:B------:R-:W-:Y:S02]  /*b580*/  FFMA.FTZ R154, R143, c[0x0][0x23c], -R102 ;  /* 0x00008f008f9a7a23 */ /* 0x000fe40000010866 */
[----:B------:R-:W-:Y:S02]  /*b590*/  FFMA.FTZ R160, R162, c[0x0][0x23c], -R99 ;  /* 0x00008f00a2a07a23 */ /* 0x000fe40000010863 */
[--C-:B------:R-:W-:Y:S01]  /*b5a0*/  FFMA.FTZ R143, R130, c[0x0][0x23c], -R113.reuse ;  /* 0x00008f00828f7a23 */ /* 0x100fe20000010871 */
[----:B------:R-:W2:Y:S01]  /*b5b0*/  MUFU.EX2 R109, R109 ;  /* 0x0000006d006d7308 */ /* 0x000ea20000000800 */
[----:B---3--:R-:W-:Y:S01]  /*b5c0*/  F2FP.BF16.PACK_AB R5, R104, R103 ;  /* 0x000000676805723e */ /* 0x008fe200000010ff */
[----:B------:R-:W-:-:S02]  /*b5d0*/  FFMA.FTZ R145, R164, c[0x0][0x23c], -R113 ;  /* 0x00008f00a4917a23 */ /* 0x000fc40000010871 */
[--C-:B------:R-:W-:Y:S02]  /*b5e0*/  FFMA.FTZ R162, R127, c[0x0][0x23c], -R102.reuse ;  /* 0x00008f007fa27a23 */ /* 0x100fe40000010866 */
[--C-:B------:R-:W-:Y:S02]  /*b5f0*/  FFMA.FTZ R128, R128, c[0x0][0x23c], -R113.reuse ;  /* 0x00008f0080807a23 */ /* 0x100fe40000010871 */
[----:B------:R-:W3:Y:S01]  /*b600*/  MUFU.EX2 R52, R52 ;  /* 0x0000003400347308 */ /* 0x000ee20000000800 */
[----:B------:R-:W-:Y:S02]  /*b610*/  FFMA.FTZ R130, R166, c[0x0][0x23c], -R113 ;  /* 0x00008f00a6827a23 */ /* 0x000fe40000010871 */
[--C-:B------:R-:W-:Y:S02]  /*b620*/  FFMA.FTZ R131, R131, c[0x0][0x23c], -R102.reuse ;  /* 0x00008f0083837a23 */ /* 0x100fe40000010866 */
[--C-:B------:R-:W-:Y:S02]  /*b630*/  FFMA.FTZ R127, R159, c[0x0][0x23c], -R102.reuse ;  /* 0x00008f009f7f7a23 */ /* 0x100fe40000010866 */
[----:B------:R-:W-:Y:S01]  /*b640*/  FFMA.FTZ R164, R157, c[0x0][0x23c], -R102 ;  /* 0x00008f009da47a23 */ /* 0x000fe20000010866 */
[----:B--2---:R-:W-:Y:S01]  /*b650*/  F2FP.BF16.PACK_AB R7, R109, R108 ;  /* 0x0000006c6d07723e */ /* 0x004fe200000010ff */
[----:B------:R-:W-:Y:S01]  /*b660*/  MUFU.EX2 R51, R51 ;  /* 0x0000003300337308 */ /* 0x000fe20000000800 */
[----:B------:R-:W-:-:S02]  /*b670*/  FFMA.FTZ R93, R183, R100, R93 ;  /* 0x00000064b75d7223 */ /* 0x000fc4000001005d */
[----:B------:R-:W-:Y:S02]  /*b680*/  FFMA.FTZ R91, R180, R97, R91 ;  /* 0x00000061b45b7223 */ /* 0x000fe4000001005b */
[----:B------:R-:W-:Y:S01]  /*b690*/  FFMA.FTZ R92, R185, R96, R92 ;  /* 0x00000060b95c7223 */ /* 0x000fe2000001005c */
[C---:B------:R-:W-:Y:S01]  /*b6a0*/  HMMA.16816.F32.BF16 R220, R4.reuse, R16, R220 ;  /* 0x0000001004dc723c */ /* 0x040fe200000418dc */
[----:B---3--:R-:W-:Y:S01]  /*b6b0*/  F2FP.BF16.PACK_AB R21, R52, R53 ;  /* 0x000000353415723e */ /* 0x008fe200000010ff */
[----:B------:R-:W2:Y:S01]  /*b6c0*/  MUFU.EX2 R50, R50 ;  /* 0x0000003200327308 */ /* 0x000ea20000000800 */
[----:B------:R-:W-:Y:S02]  /*b6d0*/  FADD.FTZ R56, R56, R93 ;  /* 0x0000005d38387221 */ /* 0x000fe40000010000 */
[----:B------:R-:W-:Y:S02]  /*b6e0*/  FADD.FTZ R34, R34, R91 ;  /* 0x0000005b22227221 */ /* 0x000fe40000010000 */
[----:B------:R-:W-:Y:S01]  /*b6f0*/  FADD.FTZ R27, R27, R92 ;  /* 0x0000005c1b1b7221 */ /* 0x000fe20000010000 */
[----:B------:R-:W-:Y:S01]  /*b700*/  HMMA.16816.F32.BF16 R216, R4, R18, R216 ;  /* 0x0000001204d8723c */ /* 0x000fe200000418d8 */
[----:B------:R-:W-:Y:S01]  /*b710*/  FADD.FTZ R55, R55, R56 ;  /* 0x0000003837377221 */ /* 0x000fe20000010000 */
[----:B------:R-:W-:Y:S01]  /*b720*/  MUFU.EX2 R114, R114 ;  /* 0x0000007200727308 */ /* 0x000fe20000000800 */
[----:B------:R-:W-:-:S02]  /*b730*/  FADD.FTZ R33, R33, R34 ;  /* 0x0000002221217221 */ /* 0x000fc40000010000 */
[----:B------:R-:W-:Y:S02]  /*b740*/  FADD.FTZ R26, R26, R27 ;  /* 0x0000001b1a1a7221 */ /* 0x000fe40000010000 */
[----:B------:R-:W-:Y:S01]  /*b750*/  FADD.FTZ R54, R54, R55 ;  /* 0x0000003736367221 */ /* 0x000fe20000010000 */
[C---:B-1----:R-:W-:Y:S01]  /*b760*/  HMMA.16816.F32.BF16 R212, R4.reuse, R12, R212 ;  /* 0x0000000c04d4723c */ /* 0x042fe200000418d4 */
[----:B------:R-:W-:Y:S01]  /*b770*/  FADD.FTZ R32, R32, R33 ;  /* 0x0000002120207221 */ /* 0x000fe20000010000 */
[----:B------:R-:W1:Y:S01]  /*b780*/  MUFU.EX2 R115, R115 ;  /* 0x0000007300737308 */ /* 0x000e620000000800 */
[----:B--2---:R-:W-:Y:S01]  /*b790*/  F2FP.BF16.PACK_AB R23, R50, R51 ;  /* 0x000000333217723e */ /* 0x004fe200000010ff */
[----:B------:R-:W-:Y:S02]  /*b7a0*/  FADD.FTZ R26, R25, R26 ;  /* 0x0000001a191a7221 */ /* 0x000fe40000010000 */
[----:B------:R-:W-:Y:S02]  /*b7b0*/  FFMA.FTZ R136, R236, c[0x0][0x23c], -R99 ;  /* 0x00008f00ec887a23 */ /* 0x000fe40000010863 */
[----:B------:R-:W-:Y:S01]  /*b7c0*/  HMMA.16816.F32.BF16 R208, R4, R14, R208 ;  /* 0x0000000e04d0723c */ /* 0x000fe200000418d0 */
[----:B------:R-:W2:Y:S01]  /*b7d0*/  LDSM.16.MT88.4 R4, [R230+0x4800] ;  /* 0x00480000e604783b */ /* 0x000ea20000004200 */
[----:B------:R-:W-:Y:S01]  /*b7e0*/  MUFU.EX2 R117, R117 ;  /* 0x0000007500757308 */ /* 0x000fe20000000800 */
[----:B------:R-:W-:-:S02]  /*b7f0*/  FADD.FTZ R84, R84, R85 ;  /* 0x0000005554547221 */ /* 0x000fc40000010000 */
[----:B------:R-:W-:Y:S02]  /*b800*/  FADD.FTZ R53, R53, R54 ;  /* 0x0000003635357221 */ /* 0x000fe40000010000 */
[----:B------:R-:W-:Y:S01]  /*b810*/  FADD.FTZ R31, R31, R32 ;  /* 0x000000201f1f7221 */ /* 0x000fe20000010000 */
[C---:B------:R-:W-:Y:S01]  /*b820*/  HMMA.16816.F32.BF16 R196, R20.reuse, R12, R196 ;  /* 0x0000000c14c4723c */ /* 0x040fe200000418c4 */
[----:B------:R-:W-:Y:S01]  /*b830*/  FADD.FTZ R103, R103, R26 ;  /* 0x0000001a67677221 */ /* 0x000fe20000010000 */
[----:B------:R-:W3:Y:S01]  /*b840*/  MUFU.EX2 R120, R120 ;  /* 0x0000007800787308 */ /* 0x000ee20000000800 */
[----:B------:R-:W-:Y:S02]  /*b850*/  FADD.FTZ R83, R83, R84 ;  /* 0x0000005453537221 */ /* 0x000fe40000010000 */
[----:B------:R-:W-:Y:S02]  /*b860*/  FADD.FTZ R52, R52, R53 ;  /* 0x0000003534347221 */ /* 0x000fe40000010000 */
[----:B-1----:R-:W-:Y:S01]  /*b870*/  F2FP.BF16.PACK_AB R12, R115, R114 ;  /* 0x00000072730c723e */ /* 0x002fe200000010ff */
[----:B------:R-:W-:Y:S01]  /*b880*/  HMMA.16816.F32.BF16 R192, R20, R14, R192 ;  /* 0x0000000e14c0723c */ /* 0x000fe200000418c0 */
[----:B------:R-:W-:Y:S01]  /*b890*/  FADD.FTZ R30, R30, R31 ;  /* 0x0000001f1e1e7221 */ /* 0x000fe20000010000 */
[----:B------:R-:W-:Y:S01]  /*b8a0*/  MUFU.EX2 R122, R122 ;  /* 0x0000007a007a7308 */ /* 0x000fe20000000800 */
[----:B------:R-:W-:-:S02]  /*b8b0*/  FADD.FTZ R103, R104, R103 ;  /* 0x0000006768677221 */ /* 0x000fc40000010000 */
[----:B------:R-:W-:Y:S02]  /*b8c0*/  FADD.FTZ R82, R82, R83 ;  /* 0x0000005352527221 */ /* 0x000fe40000010000 */
[----:B------:R-:W-:Y:S01]  /*b8d0*/  FADD.FTZ R51, R51, R52 ;  /* 0x0000003433337221 */ /* 0x000fe20000010000 */
[C---:B------:R-:W-:Y:S01]  /*b8e0*/  HMMA.16816.F32.BF16 R204, R20.reuse, R16, R204 ;  /* 0x0000001014cc723c */ /* 0x040fe200000418cc */
[----:B------:R-:W-:Y:S01]  /*b8f0*/  FADD.FTZ R29, R29, R30 ;  /* 0x0000001e1d1d7221 */ /* 0x000fe20000010000 */
[----:B------:R-:W1:Y:S01]  /*b900*/  MUFU.EX2 R121, R121 ;  /* 0x0000007900797308 */ /* 0x000e620000000800 */
[----:B---3--:R-:W-:Y:S01]  /*b910*/  F2FP.BF16.PACK_AB R14, R120, R117 ;  /* 0x00000075780e723e */ /* 0x008fe200000010ff */
[----:B------:R-:W-:Y:S02]  /*b920*/  FADD.FTZ R108, R108, R103 ;  /* 0x000000676c6c7221 */ /* 0x000fe40000010000 */
[----:B------:R-:W-:Y:S02]  /*b930*/  FADD.FTZ R81, R81, R82 ;  /* 0x0000005251517221 */ /* 0x000fe40000010000 */
[----:B------:R-:W-:Y:S01]  /*b940*/  HMMA.16816.F32.BF16 R200, R20, R18, R200 ;  /* 0x0000001214c8723c */ /* 0x000fe200000418c8 */
[----:B------:R-:W3:Y:S01]  /*b950*/  LDSM.16.MT88.4 R16, [R231+0x4c00] ;  /* 0x004c0000e710783b */ /* 0x000ee20000004200 */
[----:B------:R-:W-:Y:S01]  /*b960*/  MUFU.EX2 R126, R126 ;  /* 0x0000007e007e7308 */ /* 0x000fe20000000800 */
[----:B------:R-:W-:-:S02]  /*b970*/  FADD.FTZ R50, R50, R51 ;  /* 0x0000003332327221 */ /* 0x000fc40000010000 */
[----:B------:R-:W-:Y:S02]  /*b980*/  FADD.FTZ R29, R28, R29 ;  /* 0x0000001d1c1d7221 */ /* 0x000fe40000010000 */
[----:B------:R-:W-:Y:S01]  /*b990*/  F2FP.BF16.PACK_AB R20, R79, R80 ;  /* 0x000000504f14723e */ /* 0x000fe200000010ff */
[----:B------:R-:W-:Y:S01]  /*b9a0*/  FADD.FTZ R109, R109, R108 ;  /* 0x0000006c6d6d7221 */ /* 0x000fe20000010000 */
[----:B------:R-:W-:Y:S01]  /*b9b0*/  F2FP.BF16.PACK_AB R22, R77, R78 ;  /* 0x0000004e4d16723e */ /* 0x000fe200000010ff */
[----:B------:R-:W4:Y:S01]  /*b9c0*/  MUFU.EX2 R141, R141 ;  /* 0x0000008d008d7308 */ /* 0x000f220000000800 */
[----:B-1----:R-:W-:Y:S01]  /*b9d0*/  F2FP.BF16.PACK_AB R13, R121, R122 ;  /* 0x0000007a790d723e */ /* 0x002fe200000010ff */
[----:B------:R-:W-:Y:S02]  /*b9e0*/  FADD.FTZ R80, R80, R81 ;  /* 0x0000005150507221 */ /* 0x000fe40000010000 */
[----:B------:R-:W-:Y:S02]  /*b9f0*/  FADD.FTZ R114, R114, R29 ;  /* 0x0000001d72727221 */ /* 0x000fe40000010000 */
[----:B------:R-:W-:-:S02]  /*ba00*/  FADD.FTZ R122, R122, R109 ;  /* 0x0000006d7a7a7221 */ /* 0x000fc40000010000 */
[----:B------:R-:W1:Y:S01]  /*ba10*/  MUFU.EX2 R48, R48 ;  /* 0x0000003000307308 */ /* 0x000e620000000800 */
[----:B------:R-:W-:Y:S02]  /*ba20*/  FADD.FTZ R79, R79, R80 ;  /* 0x000000504f4f7221 */ /* 0x000fe40000010000 */
[----:B------:R-:W-:Y:S02]  /*ba30*/  FADD.FTZ R114, R115, R114 ;  /* 0x0000007273727221 */ /* 0x000fe40000010000 */
[----:B------:R-:W-:Y:S02]  /*ba40*/  FADD.FTZ R121, R121, R122 ;  /* 0x0000007a79797221 */ /* 0x000fe40000010000 */
[--C-:B------:R-:W-:Y:S01]  /*ba50*/  FFMA.FTZ R157, R138, c[0x0][0x23c], -R113.reuse ;  /* 0x00008f008a9d7a23 */ /* 0x100fe20000010871 */
[----:B----4-:R-:W-:Y:S01]  /*ba60*/  F2FP.BF16.PACK_AB R15, R141, R126 ;  /* 0x0000007e8d0f723e */ /* 0x010fe200000010ff */
[----:B------:R-:W-:Y:S01]  /*ba70*/  MUFU.EX2 R47, R47 ;  /* 0x0000002f002f7308 */ /* 0x000fe20000000800 */
[----:B------:R-:W-:-:S02]  /*ba80*/  FFMA.FTZ R138, R158, c[0x0][0x23c], -R113 ;  /* 0x00008f009e8a7a23 */ /* 0x000fc40000010871 */
[----:B------:R-:W-:Y:S02]  /*ba90*/  FFMA.FTZ R159, R144, c[0x0][0x23c], -R113 ;  /* 0x00008f00909f7a23 */ /* 0x000fe40000010871 */
[----:B------:R-:W-:Y:S01]  /*baa0*/  FFMA.FTZ R158, R119, c[0x0][0x23c], -R102 ;  /* 0x00008f00779e7a23 */ /* 0x000fe20000010866 */
[C---:B------:R-:W-:Y:S01]  /*bab0*/  HMMA.16816.F32.BF16 R220, R12.reuse, R8, R220 ;  /* 0x000000080cdc723c */ /* 0x040fe200000418dc */
[----:B-1----:R-:W-:Y:S01]  /*bac0*/  F2FP.BF16.PACK_AB R21, R48, R49 ;  /* 0x000000313015723e */ /* 0x002fe200000010ff */
[----:B------:R-:W1:Y:S01]  /*bad0*/  MUFU.EX2 R46, R46 ;  /* 0x0000002e002e7308 */ /* 0x000e620000000800 */
[----:B------:R-:W-:Y:S02]  /*bae0*/  FADD.FTZ R49, R49, R50 ;  /* 0x0000003231317221 */ /* 0x000fe40000010000 */
[----:B------:R-:W-:Y:S02]  /*baf0*/  FFMA.FTZ R139, R168, c[0x0][0x23c], -R99 ;  /* 0x00008f00a88b7a23 */ /* 0x000fe40000010863 */
[----:B------:R-:W-:Y:S01]  /*bb00*/  FADD.FTZ R48, R48, R49 ;  /* 0x0000003130307221 */ /* 0x000fe20000010000 */
[----:B------:R-:W-:Y:S01]  /*bb10*/  HMMA.16816.F32.BF16 R216, R12, R10, R216 ;  /* 0x0000000a0cd8723c */ /* 0x000fe200000418d8 */
[----:B------:R-:W-:Y:S01]  /*bb20*/  FFMA.FTZ R156, R156, c[0x0][0x23c], -R113 ;  /* 0x00008f009c9c7a23 */ /* 0x000fe20000010871 */
[----:B------:R-:W-:Y:S01]  /*bb30*/  MUFU.EX2 R140, R140 ;  /* 0x0000008c008c7308 */ /* 0x000fe20000000800 */
[----:B------:R-:W-:-:S02]  /*bb40*/  FFMA.FTZ R144, R149, c[0x0][0x23c], -R102 ;  /* 0x00008f0095907a23 */ /* 0x000fc40000010866 */
[--C-:B------:R-:W-:Y:S02]  /*bb50*/  FFMA.FTZ R123, R123, c[0x0][0x23c], -R102.reuse ;  /* 0x00008f007b7b7a23 */ /* 0x100fe40000010866 */
[----:B------:R-:W-:Y:S01]  /*bb60*/  FFMA.FTZ R125, R125, c[0x0][0x23c], -R102 ;  /* 0x00008f007d7d7a23 */ /* 0x000fe20000010866 */
[C---:B--2---:R-:W-:Y:S01]  /*bb70*/  HMMA.16816.F32.BF16 R212, R12.reuse, R4, R212 ;  /* 0x000000040cd4723c */ /* 0x044fe200000418d4 */
[----:B------:R-:W-:Y:S01]  /*bb80*/  FFMA.FTZ R119, R106, c[0x0][0x23c], -R99 ;  /* 0x00008f006a777a23 */ /* 0x000fe20000010863 */
[----:B------:R-:W2:Y:S01]  /*bb90*/  MUFU.EX2 R153, R153 ;  /* 0x0000009900997308 */ /* 0x000ea20000000800 */
[----:B-1----:R-:W-:Y:S01]  /*bba0*/  F2FP.BF16.PACK_AB R23, R46, R47 ;  /* 0x0000002f2e17723e */ /* 0x002fe200000010ff */
[----:B------:R-:W-:Y:S02]  /*bbb0*/  FADD.FTZ R78, R78, R79 ;  /* 0x0000004f4e4e7221 */ /* 0x000fe40000010000 */
[----:B------:R-:W-:Y:S02]  /*bbc0*/  FADD.FTZ R47, R47, R48 ;  /* 0x000000302f2f7221 */ /* 0x000fe40000010000 */
[----:B------:R-:W-:Y:S01]  /*bbd0*/  HMMA.16816.F32.BF16 R208, R12, R6, R208 ;  /* 0x000000060cd0723c */ /* 0x000fe200000418d0 */
[----:B------:R-:W1:Y:S01]  /*bbe0*/  LDSM.16.MT88.4 R12, [R230+0x4c00] ;  /* 0x004c0000e60c783b */ /* 0x000e620000004200 */
[----:B------:R-:W-:Y:S01]  /*bbf0*/  MUFU.EX2 R148, R148 ;  /* 0x0000009400947308 */ /* 0x000fe20000000800 */
[----:B------:R-:W-:-:S02]  /*bc00*/  FADD.FTZ R117, R117, R114 ;  /* 0x0000007275757221 */ /* 0x000fc40000010000 */
[----:B------:R-:W-:Y:S02]  /*bc10*/  FADD.FTZ R126, R126, R121 ;  /* 0x000000797e7e7221 */ /* 0x000fe40000010000 */
[----:B------:R-:W-:Y:S01]  /*bc20*/  FADD.FTZ R77, R77, R78 ;  /* 0x0000004e4d4d7221 */ /* 0x000fe20000010000 */
[C---:B------:R-:W-:Y:S01]  /*bc30*/  HMMA.16816.F32.BF16 R196, R20.reuse, R4, R196 ;  /* 0x0000000414c4723c */ /* 0x040fe200000418c4 */
[----:B------:R-:W-:Y:S01]  /*bc40*/  FADD.FTZ R46, R46, R47 ;  /* 0x0000002f2e2e7221 */ /* 0x000fe20000010000 */
[----:B------:R-:W4:Y:S01]  /*bc50*/  MUFU.EX2 R155, R155 ;  /* 0x0000009b009b7308 */ /* 0x000f220000000800 */
[----:B------:R-:W-:Y:S02]  /*bc60*/  FADD.FTZ R117, R120, R117 ;  /* 0x0000007578757221 */ /* 0x000fe40000010000 */
[----:B------:R-:W-:Y:S02]  /*bc70*/  FADD.FTZ R126, R141, R126 ;  /* 0x0000007e8d7e7221 */ /* 0x000fe40000010000 */
[----:B--2---:R-:W-:Y:S01]  /*bc80*/  F2FP.BF16.PACK_AB R4, R153, R140 ;  /* 0x0000008c9904723e */ /* 0x004fe200000010ff */
[----:B------:R-:W-:Y:S01]  /*bc90*/  HMMA.16816.F32.BF16 R192, R20, R6, R192 ;  /* 0x0000000614c0723c */ /* 0x000fe200000418c0 */
[----:B------:R-:W-:Y:S01]  /*bca0*/  FADD.FTZ R140, R140, R117 ;  /* 0x000000758c8c7221 */ /* 0x000fe20000010000 */
[----:B------:R-:W-:Y:S01]  /*bcb0*/  MUFU.EX2 R147, R147 ;  /* 0x0000009300937308 */ /* 0x000fe20000000800 */
[----:B------:R-:W-:-:S02]  /*bcc0*/  FFMA.FTZ R106, R111, c[0x0][0x23c], -R102 ;  /* 0x00008f006f6a7a23 */ /* 0x000fc40000010866 */
[----:B------:R-:W-:Y:S02]  /*bcd0*/  FADD.FTZ R153, R153, R140 ;  /* 0x0000008c99997221 */ /* 0x000fe40000010000 */
[--C-:B------:R-:W-:Y:S01]  /*bce0*/  FFMA.FTZ R107, R107, c[0x0][0x23c], -R102.reuse ;  /* 0x00008f006b6b7a23 */ /* 0x100fe20000010866 */
[C---:B------:R-:W-:Y:S01]  /*bcf0*/  HMMA.16816.F32.BF16 R204, R20.reuse, R8, R204 ;  /* 0x0000000814cc723c */ /* 0x040fe200000418cc */
[--C-:B------:R-:W-:Y:S01]  /*bd00*/  FFMA.FTZ R105, R105, c[0x0][0x23c], -R102.reuse ;  /* 0x00008f0069697a23 */ /* 0x100fe20000010866 */
[----:B------:R-:W2:Y:S01]  /*bd10*/  MUFU.EX2 R150, R150 ;  /* 0x0000009600967308 */ /* 0x000ea20000000800 */
[----:B----4-:R-:W-:Y:S01]  /*bd20*/  F2FP.BF16.PACK_AB R6, R155, R148 ;  /* 0x000000949b06723e */ /* 0x010fe200000010ff */
[----:B------:R-:W-:Y:S02]  /*bd30*/  FADD.FTZ R148, R148, R153 ;  /* 0x0000009994947221 */ /* 0x000fe40000010000 */
[----:B------:R-:W-:Y:S02]  /*bd40*/  FFMA.FTZ R102, R101, c[0x0][0x23c], -R102 ;  /* 0x00008f0065667a23 */ /* 0x000fe40000010866 */
[----:B------:R-:W-:Y:S01]  /*bd50*/  HMMA.16816.F32.BF16 R200, R20, R10, R200 ;  /* 0x0000000a14c8723c */ /* 0x000fe200000418c8 */
[----:B------:R-:W4:Y:S01]  /*bd60*/  LDSM.16.MT88.4 R8, [R231+0x5000] ;  /* 0x00500000e708783b */ /* 0x000f220000004200 */
[----:B------:R-:W-:Y:S01]  /*bd70*/  MUFU.EX2 R137, R137 ;  /* 0x0000008900897308 */ /* 0x000fe20000000800 */
[----:B------:R-:W-:-:S02]  /*bd80*/  FADD.FTZ R155, R155, R148 ;  /* 0x000000949b9b7221 */ /* 0x000fc40000010000 */
[----:B------:R-:W-:Y:S02]  /*bd90*/  FFMA.FTZ R118, R118, c[0x0][0x23c], -R113 ;  /* 0x00008f0076767a23 */ /* 0x000fe40000010871 */
[----:B------:R-:W-:Y:S01]  /*bda0*/  F2FP.BF16.PACK_AB R20, R75, R76 ;  /* 0x0000004c4b14723e */ /* 0x000fe200000010ff */
[----:B------:R-:W-:Y:S01]  /*bdb0*/  FADD.FTZ R76, R76, R77 ;  /* 0x0000004d4c4c7221 */ /* 0x000fe20000010000 */
[----:B------:R-:W-:Y:S01]  /*bdc0*/  F2FP.BF16.PACK_AB R22, R73, R74 ;  /* 0x0000004a4916723e */ /* 0x000fe200000010ff */
[----:B------:R-:W5:Y:S01]  /*bdd0*/  MUFU.EX2 R152, R152 ;  /* 0x0000009800987308 */ /* 0x000f620000000800 */
[C---:B--2---:R-:W-:Y:S01]  /*bde0*/  F2FP.BF16.PACK_AB R5, R150.reuse, R147 ;  /* 0x000000939605723e */ /* 0x044fe200000010ff */
[----:B------:R-:W-:Y:S02]  /*bdf0*/  FADD.FTZ R147, R147, R126 ;  /* 0x0000007e93937221 */ /* 0x000fe40000010000 */
[----:B------:R-:W-:Y:S02]  /*be00*/  FADD.FTZ R75, R75, R76 ;  /* 0x0000004c4b4b7221 */ /* 0x000fe40000010000 */
[----:B------:R-:W-:-:S02]  /*be10*/  FADD.FTZ R150, R150, R147 ;  /* 0x0000009396967221 */ /* 0x000fc40000010000 */
[----:B------:R-:W-:Y:S01]  /*be20*/  MUFU.EX2 R45, R45 ;  /* 0x0000002d002d7308 */ /* 0x000fe20000000800 */
[----:B------:R-:W-:Y:S02]  /*be30*/  FADD.FTZ R74, R74, R75 ;  /* 0x0000004b4a4a7221 */ /* 0x000fe40000010000 */
[----:B------:R-:W-:Y:S02]  /*be40*/  FFMA.FTZ R24, R24, c[0x0][0x23c], -R99 ;  /* 0x00008f0018187a23 */ /* 0x000fe40000010863 */
[----:B------:R-:W-:Y:S01]  /*be50*/  FADD.FTZ R73, R73, R74 ;  /* 0x0000004a49497221 */ /* 0x000fe20000010000 */
[----:B-----5:R-:W-:Y:S02]  /*be60*/  F2FP.BF16.PACK_AB R7, R152, R137 ;  /* 0x000000899807723e */ /* 0x020fe400000010ff */
[----:B------:R-:W2:Y:S01]  /*be70*/  MUFU.EX2 R44, R44 ;  /* 0x0000002c002c7308 */ /* 0x000ea20000000800 */
[----:B------:R-:W-:-:S04]  /*be80*/  FADD.FTZ R137, R137, R150 ;  /* 0x0000009689897221 */ /* 0x000fc80000010000 */
[----:B------:R-:W-:Y:S01]  /*be90*/  FADD.FTZ R152, R152, R137 ;  /* 0x0000008998987221 */ /* 0x000fe20000010000 */
[C---:B---3--:R-:W-:Y:S02]  /*bea0*/  HMMA.16816.F32.BF16 R220, R4.reuse, R16, R220 ;  /* 0x0000001004dc723c */ /* 0x048fe400000418dc */
[----:B------:R-:W-:Y:S06]  /*beb0*/  MUFU.EX2 R43, R43 ;  /* 0x0000002b002b7308 */ /* 0x000fec0000000800 */
[----:B------:R-:W-:Y:S02]  /*bec0*/  HMMA.16816.F32.BF16 R216, R4, R18, R216 ;  /* 0x0000001204d8723c */ /* 0x000fe400000418d8 */
[----:B------:R-:W3:Y:S01]  /*bed0*/  MUFU.EX2 R42, R42 ;  /* 0x0000002a002a7308 */ /* 0x000ee20000000800 */
[----:B--2---:R-:W-:Y:S01]  /*bee0*/  F2FP.BF16.PACK_AB R21, R44, R45 ;  /* 0x0000002d2c15723e */ /* 0x004fe200000010ff */
[----:B------:R-:W-:-:S04]  /*bef0*/  FADD.FTZ R45, R45, R46 ;  /* 0x0000002e2d2d7221 */ /* 0x000fc80000010000 */
[C---:B-1----:R-:W-:Y:S01]  /*bf00*/  HMMA.16816.F32.BF16 R212, R4.reuse, R12, R212 ;  /* 0x0000000c04d4723c */ /* 0x042fe200000418d4 */
[----:B------:R-:W-:Y:S01]  /*bf10*/  FADD.FTZ R44, R44, R45 ;  /* 0x0000002d2c2c7221 */ /* 0x000fe20000010000 */
[----:B------:R-:W-:Y:S06]  /*bf20*/  MUFU.EX2 R134, R134 ;  /* 0x0000008600867308 */ /* 0x000fec0000000800 */
[----:B------:R-:W-:Y:S01]  /*bf30*/  HMMA.16816.F32.BF16 R208, R4, R14, R208 ;  /* 0x0000000e04d0723c */ /* 0x000fe200000418d0 */
[----:B------:R-:W1:Y:S01]  /*bf40*/  LDSM.16.MT88.4 R4, [R230+0x5000] ;  /* 0x00500000e604783b */ /* 0x000e620000004200 */
[----:B------:R-:W2:Y:S01]  /*bf50*/  MUFU.EX2 R151, R151 ;  /* 0x0000009700977308 */ /* 0x000ea20000000800 */
[----:B---3--:R-:W-:Y:S01]  /*bf60*/  F2FP.BF16.PACK_AB R23, R42, R43 ;  /* 0x0000002b2a17723e */ /* 0x008fe200000010ff */
[----:B------:R-:W-:-:S04]  /*bf70*/  FADD.FTZ R43, R43, R44 ;  /* 0x0000002c2b2b7221 */ /* 0x000fc80000010000 */
[----:B------:R-:W-:Y:S02]  /*bf80*/  FADD.FTZ R42, R42, R43 ;  /* 0x0000002b2a2a7221 */ /* 0x000fe40000010000 */
[----:B------:R-:W-:Y:S01]  /*bf90*/  MUFU.EX2 R142, R142 ;  /* 0x0000008e008e7308 */ /* 0x000fe20000000800 */
[C---:B------:R-:W-:Y:S07]  /*bfa0*/  HMMA.16816.F32.BF16 R196, R20.reuse, R12, R196 ;  /* 0x0000000c14c4723c */ /* 0x040fee00000418c4 */
[----:B------:R-:W3:Y:S01]  /*bfb0*/  MUFU.EX2 R161, R161 ;  /* 0x000000a100a17308 */ /* 0x000ee20000000800 */
[----:B------:R-:W-:Y:S01]  /*bfc0*/  HMMA.16816.F32.BF16 R192, R20, R14, R192 ;  /* 0x0000000e14c0723c */ /* 0x000fe200000418c0 */
[----:B--2---:R-:W-:Y:S01]  /*bfd0*/  F2FP.BF16.PACK_AB R12, R151, R134 ;  /* 0x00000086970c723e */ /* 0x004fe200000010ff */
[----:B------:R-:W-:-:S04]  /*bfe0*/  FADD.FTZ R134, R134, R155 ;  /* 0x0000009b86867221 */ /* 0x000fc80000010000 */
[----:B------:R-:W-:Y:S01]  /*bff0*/  FADD.FTZ R151, R151, R134 ;  /* 0x0000008697977221 */ /* 0x000fe20000010000 */
[----:B------:R-:W-:Y:S01]  /*c000*/  MUFU.EX2 R129, R129 ;  /* 0x0000008100817308 */ /* 0x000fe20000000800 */
[C---:B------:R-:W-:Y:S07]  /*c010*/  HMMA.16816.F32.BF16 R204, R20.reuse, R16, R204 ;  /* 0x0000001014cc723c */ /* 0x040fee00000418cc */
[----:B------:R-:W2:Y:S01]  /*c020*/  MUFU.EX2 R146, R146 ;  /* 0x0000009200927308 */ /* 0x000ea20000000800 */
[----:B---3--:R-:W-:Y:S01]  /*c030*/  F2FP.BF16.PACK_AB R14, R161, R142 ;  /* 0x0000008ea10e723e */ /* 0x008fe200000010ff */
[----:B------:R-:W-:Y:S01]  /*c040*/  HMMA.16816.F32.BF16 R200, R20, R18, R200 ;  /* 0x0000001214c8723c */ /* 0x000fe200000418c8 */
[----:B------:R-:W3:Y:S01]  /*c050*/  LDSM.16.MT88.4 R16, [R231+0x5400] ;  /* 0x00540000e710783b */ /* 0x000ee20000004200 */
[----:B------:R-:W-:-:S04]  /*c060*/  FADD.FTZ R142, R142, R151 ;  /* 0x000000978e8e7221 */ /* 0x000fc80000010000 */
[----:B------:R-:W-:Y:S01]  /*c070*/  MUFU.EX2 R135, R135 ;  /* 0x0000008700877308 */ /* 0x000fe20000000800 */
[----:B------:R-:W-:Y:S01]  /*c080*/  F2FP.BF16.PACK_AB R20, R71, R72 ;  /* 0x000000484714723e */ /* 0x000fe200000010ff */
[----:B------:R-:W-:Y:S01]  /*c090*/  FADD.FTZ R72, R72, R73 ;  /* 0x0000004948487221 */ /* 0x000fe20000010000 */
[----:B------:R-:W-:Y:S01]  /*c0a0*/  F2FP.BF16.PACK_AB R22, R69, R70 ;  /* 0x000000464516723e */ /* 0x000fe200000010ff */
[----:B------:R-:W-:Y:S02]  /*c0b0*/  FADD.FTZ R161, R161, R142 ;  /* 0x0000008ea1a17221 */ /* 0x000fe40000010000 */
[----:B------:R-:W-:Y:S02]  /*c0c0*/  FADD.FTZ R71, R71, R72 ;  /* 0x0000004847477221 */ /* 0x000fe40000010000 */
[----:B------:R-:W5:Y:S01]  /*c0d0*/  MUFU.EX2 R154, R154 ;  /* 0x0000009a009a7308 */ /* 0x000f620000000800 */
[----:B--2---:R-:W-:Y:S01]  /*c0e0*/  F2FP.BF16.PACK_AB R13, R146, R129 ;  /* 0x00000081920d723e */ /* 0x004fe200000010ff */
[----:B------:R-:W-:-:S02]  /*c0f0*/  FADD.FTZ R129, R129, R152 ;  /* 0x0000009881817221 */ /* 0x000fc40000010000 */
[----:B------:R-:W-:Y:S02]  /*c100*/  FADD.FTZ R70, R70, R71 ;  /* 0x0000004746467221 */ /* 0x000fe40000010000 */
[----:B------:R-:W-:Y:S02]  /*c110*/  FADD.FTZ R146, R146, R129 ;  /* 0x0000008192927221 */ /* 0x000fe40000010000 */
[----:B------:R-:W2:Y:S01]  /*c120*/  MUFU.EX2 R41, R41 ;  /* 0x0000002900297308 */ /* 0x000ea20000000800 */
[----:B------:R-:W-:Y:S01]  /*c130*/  FADD.FTZ R69, R69, R70 ;  /* 0x0000004645457221 */ /* 0x000fe20000010000 */
[----:B-----5:R-:W-:-:S06]  /*c140*/  F2FP.BF16.PACK_AB R15, R154, R135 ;  /* 0x000000879a0f723e */ /* 0x020fcc00000010ff */
[----:B------:R-:W-:Y:S01]  /*c150*/  MUFU.EX2 R39, R39 ;  /* 0x0000002700277308 */ /* 0x000fe20000000800 */
[----:B------:R-:W-:-:S04]  /*c160*/  FADD.FTZ R135, R135, R146 ;  /* 0x0000009287877221 */ /* 0x000fc80000010000 */
[----:B------:R-:W-:Y:S01]  /*c170*/  FADD.FTZ R154, R154, R135 ;  /* 0x000000879a9a7221 */ /* 0x000fe20000010000 */
[----:B----4-:R-:W-:Y:S01]  /*c180*/  HMMA.16816.F32.BF16 R220, R12, R8, R220 ;  /* 0x000000080cdc723c */ /* 0x010fe200000418dc */
[----:B--2---:R-:W-:Y:S01]  /*c190*/  F2FP.BF16.PACK_AB R21, R40, R41 ;  /* 0x000000292815723e */ /* 0x004fe200000010ff */
[----:B------:R-:W2:Y:S01]  /*c1a0*/  MUFU.EX2 R38, R38 ;  /* 0x0000002600267308 */ /* 0x000ea20000000800 */
[----:B------:R-:W-:-:S04]  /*c1b0*/  FADD.FTZ R41, R41, R42 ;  /* 0x0000002a29297221 */ /* 0x000fc80000010000 */
[----:B------:R-:W-:Y:S01]  /*c1c0*/  FADD.FTZ R40, R40, R41 ;  /* 0x0000002928287221 */ /* 0x000fe20000010000 */
[C---:B------:R-:W-:Y:S02]  /*c1d0*/  HMMA.16816.F32.BF16 R216, R12.reuse, R10, R216 ;  /* 0x0000000a0cd8723c */ /* 0x040fe400000418d8 */
[----:B------:R-:W-:Y:S06]  /*c1e0*/  MUFU.EX2 R128, R128 ;  /* 0x0000008000807308 */ /* 0x000fec0000000800 */
[----:B-1----:R-:W-:Y:S02]  /*c1f0*/  HMMA.16816.F32.BF16 R212, R12, R4, R212 ;  /* 0x000000040cd4723c */ /* 0x002fe400000418d4 */
[----:B------:R-:W1:Y:S01]  /*c200*/  MUFU.EX2 R143, R143 ;  /* 0x0000008f008f7308 */ /* 0x000e620000000800 */
[----:B--2---:R-:W-:Y:S01]  /*c210*/  F2FP.BF16.PACK_AB R23, R38, R39 ;  /* 0x000000272617723e */ /* 0x004fe200000010ff */
[----:B------:R-:W-:-:S04]  /*c220*/  FADD.FTZ R39, R39, R40 ;  /* 0x0000002827277221 */ /* 0x000fc80000010000 */
[----:B------:R-:W-:Y:S01]  /*c230*/  HMMA.16816.F32.BF16 R208, R12, R6, R208 ;  /* 0x000000060cd0723c */ /* 0x000fe200000418d0 */
[----:B------:R-:W2:Y:S01]  /*c240*/  LDSM.16.MT88.4 R12, [R230+0x5400] ;  /* 0x00540000e60c783b */ /* 0x000ea20000004200 */
[----:B------:R-:W-:Y:S01]  /*c250*/  MUFU.EX2 R130, R130 ;  /* 0x0000008200827308 */ /* 0x000fe20000000800 */
[----:B------:R-:W-:-:S05]  /*c260*/  FADD.FTZ R38, R38, R39 ;  /* 0x0000002726267221 */ /* 0x000fca0000010000 */
[C---:B------:R-:W-:Y:S02]  /*c270*/  HMMA.16816.F32.BF16 R196, R20.reuse, R4, R196 ;  /* 0x0000000414c4723c */ /* 0x040fe400000418c4 */
[----:B------:R-:W4:Y:S05]  /*c280*/  MUFU.EX2 R145, R145 ;  /* 0x0000009100917308 */ /* 0x000f2a0000000800 */
[C---:B-1----:R-:W-:Y:S01]  /*c290*/  F2FP.BF16.PACK_AB R4, R143.reuse, R128 ;  /* 0x000000808f04723e */ /* 0x042fe200000010ff */
[----:B------:R-:W-:Y:S01]  /*c2a0*/  HMMA.16816.F32.BF16 R192, R20, R6, R192 ;  /* 0x0000000614c0723c */ /* 0x000fe200000418c0 */
[----:B------:R-:W-:Y:S01]  /*c2b0*/  FADD.FTZ R128, R128, R161 ;  /* 0x000000a180807221 */ /* 0x000fe20000010000 */
[----:B------:R-:W-:Y:S03]  /*c2c0*/  MUFU.EX2 R131, R131 ;  /* 0x0000008300837308 */ /* 0x000fe60000000800 */
[----:B------:R-:W-:-:S03]  /*c2d0*/  FADD.FTZ R143, R143, R128 ;  /* 0x000000808f8f7221 */ /* 0x000fc60000010000 */
[----:B------:R-:W-:Y:S02]  /*c2e0*/  HMMA.16816.F32.BF16 R204, R20, R8, R204 ;  /* 0x0000000814cc723c */ /* 0x000fe400000418cc */
[----:B------:R-:W1:Y:S01]  /*c2f0*/  MUFU.EX2 R162, R162 ;  /* 0x000000a200a27308 */ /* 0x000e620000000800 */
[----:B----4-:R-:W-:Y:S01]  /*c300*/  F2FP.BF16.PACK_AB R6, R145, R130 ;  /* 0x000000829106723e */ /* 0x010fe200000010ff */
[----:B------:R-:W-:-:S04]  /*c310*/  FADD.FTZ R130, R130, R143 ;  /* 0x0000008f82827221 */ /* 0x000fc80000010000 */
[----:B------:R-:W-:Y:S01]  /*c320*/  HMMA.16816.F32.BF16 R200, R20, R10, R200 ;  /* 0x0000000a14c8723c */ /* 0x000fe200000418c8 */
[----:B------:R-:W4:Y:S01]  /*c330*/  LDSM.16.MT88.4 R8, [R231+0x5800] ;  /* 0x00580000e708783b */ /* 0x000f220000004200 */
[----:B------:R-:W-:Y:S01]  /*c340*/  MUFU.EX2 R127, R127 ;  /* 0x0000007f007f7308 */ /* 0x000fe20000000800 */
[----:B------:R-:W-:-:S04]  /*c350*/  FADD.FTZ R145, R145, R130 ;  /* 0x0000008291917221 */ /* 0x000fc80000010000 */
[----:B------:R-:W-:Y:S01]  /*c360*/  F2FP.BF16.PACK_AB R20, R67, R68 ;  /* 0x000000444314723e */ /* 0x000fe200000010ff */
[----:B------:R-:W-:Y:S01]  /*c370*/  FADD.FTZ R68, R68, R69 ;  /* 0x0000004544447221 */ /* 0x000fe20000010000 */
[----:B------:R-:W-:Y:S01]  /*c380*/  F2FP.BF16.PACK_AB R22, R65, R66 ;  /* 0x000000424116723e */ /* 0x000fe200000010ff */
[----:B------:R-:W5:Y:S01]  /*c390*/  MUFU.EX2 R164, R164 ;  /* 0x000000a400a47308 */ /* 0x000f620000000800 */
[C---:B-1----:R-:W-:Y:S01]  /*c3a0*/  F2FP.BF16.PACK_AB R5, R162.reuse, R131 ;  /* 0x00000083a205723e */ /* 0x042fe200000010ff */
[----:B------:R-:W-:Y:S02]  /*c3b0*/  FADD.FTZ R131, R131, R154 ;  /* 0x0000009a83837221 */ /* 0x000fe40000010000 */
[----:B------:R-:W-:Y:S02]  /*c3c0*/  FADD.FTZ R67, R67, R68 ;  /* 0x0000004443437221 */ /* 0x000fe40000010000 */
[----:B------:R-:W-:Y:S02]  /*c3d0*/  FADD.FTZ R162, R162, R131 ;  /* 0x00000083a2a27221 */ /* 0x000fe40000010000 */
[----:B------:R-:W-:Y:S01]  /*c3e0*/  MUFU.EX2 R37, R37 ;  /* 0x0000002500257308 */ /* 0x000fe20000000800 */
[----:B------:R-:W-:-:S04]  /*c3f0*/  FADD.FTZ R66, R66, R67 ;  /* 0x0000004342427221 */ /* 0x000fc80000010000 */
[----:B------:R-:W-:Y:S01]  /*c400*/  FADD.FTZ R65, R65, R66 ;  /* 0x0000004241417221 */ /* 0x000fe20000010000 */
[----:B-----5:R-:W-:Y:S02]  /*c410*/  F2FP.BF16.PACK_AB R7, R164, R127 ;  /* 0x0000007fa407723e */ /* 0x020fe400000010ff */
[----:B------:R-:W1:Y:S01]  /*c420*/  MUFU.EX2 R36, R36 ;  /* 0x0000002400247308 */ /* 0x000e620000000800 */
[----:B------:R-:W-:-:S04]  /*c430*/  FADD.FTZ R127, R127, R162 ;  /* 0x000000a27f7f7221 */ /* 0x000fc80000010000 */
[----:B------:R-:W-:Y:S01]  /*c440*/  FADD.FTZ R127, R164, R127 ;  /* 0x0000007fa47f7221 */ /* 0x000fe20000010000 */
[C---:B---3--:R-:W-:Y:S02]  /*c450*/  HMMA.16816.F32.BF16 R220, R4.reuse, R16, R220 ;  /* 0x0000001004dc723c */ /* 0x048fe400000418dc */
[----:B------:R-:W-:Y:S06]  /*c460*/  MUFU.EX2 R35, R35 ;  /* 0x0000002300237308 */ /* 0x000fec0000000800 */
[----:B------:R-:W-:Y:S02]  /*c470*/  HMMA.16816.F32.BF16 R216, R4, R18, R216 ;  /* 0x0000001204d8723c */ /* 0x000fe400000418d8 */
[----:B------:R-:W3:Y:S01]  /*c480*/  MUFU.EX2 R136, R136 ;  /* 0x0000008800887308 */ /* 0x000ee20000000800 */
[----:B-1----:R-:W-:Y:S01]  /*c490*/  F2FP.BF16.PACK_AB R21, R36, R37 ;  /* 0x000000252415723e */ /* 0x002fe200000010ff */
[----:B------:R-:W-:-:S04]  /*c4a0*/  FADD.FTZ R37, R37, R38 ;  /* 0x0000002625257221 */ /* 0x000fc80000010000 */
[C---:B--2---:R-:W-:Y:S01]  /*c4b0*/  HMMA.16816.F32.BF16 R212, R4.reuse, R12, R212 ;  /* 0x0000000c04d4723c */ /* 0x044fe200000418d4 */
[----:B------:R-:W-:Y:S01]  /*c4c0*/  FADD.FTZ R36, R36, R37 ;  /* 0x0000002524247221 */ /* 0x000fe20000010000 */
[----:B------:R-:W-:Y:S06]  /*c4d0*/  MUFU.EX2 R139, R139 ;  /* 0x0000008b008b7308 */ /* 0x000fec0000000800 */
[----:B------:R-:W-:Y:S01]  /*c4e0*/  HMMA.16816.F32.BF16 R208, R4, R14, R208 ;  /* 0x0000000e04d0723c */ /* 0x000fe200000418d0 */
[----:B------:R-:W1:Y:S01]  /*c4f0*/  LDSM.16.MT88.4 R4, [R230+0x5800] ;  /* 0x00580000e604783b */ /* 0x000e620000004200 */
[----:B---3--:R-:W-:Y:S01]  /*c500*/  F2FP.BF16.PACK_AB R23, R136, R35 ;  /* 0x000000238817723e */ /* 0x008fe200000010ff */
[----:B------:R-:W2:Y:S01]  /*c510*/  MUFU.EX2 R160, R160 ;  /* 0x000000a000a07308 */ /* 0x000ea20000000800 */
[----:B------:R-:W-:-:S04]  /*c520*/  FADD.FTZ R35, R35, R36 ;  /* 0x0000002423237221 */ /* 0x000fc80000010000 */
[----:B------:R-:W-:Y:S01]  /*c530*/  FADD.FTZ R136, R136, R35 ;  /* 0x0000002388887221 */ /* 0x000fe20000010000 */
[C---:B------:R-:W-:Y:S02]  /*c540*/  HMMA.16816.F32.BF16 R204, R20.reuse, R16, R204 ;  /* 0x0000001014cc723c */ /* 0x040fe400000418cc */
[----:B------:R-:W-:Y:S05]  /*c550*/  MUFU.EX2 R124, R124 ;  /* 0x0000007c007c7308 */ /* 0x000fea0000000800 */
[----:B------:R-:W-:Y:S01]  /*c560*/  F2FP.BF16.PACK_AB R16, R63, R64 ;  /* 0x000000403f10723e */ /* 0x000fe200000010ff */
[----:B------:R-:W-:Y:S01]  /*c570*/  HMMA.16816.F32.BF16 R200, R20, R18, R200 ;  /* 0x0000001214c8723c */ /* 0x000fe200000418c8 */
[----:B------:R-:W-:Y:S01]  /*c580*/  FADD.FTZ R64, R64, R65 ;  /* 0x0000004140407221 */ /* 0x000fe20000010000 */
[----:B------:R-:W-:Y:S01]  /*c590*/  MUFU.EX2 R156, R156 ;  /* 0x0000009c009c7308 */ /* 0x000fe20000000800 */
[----:B--2---:R-:W-:Y:S01]  /*c5a0*/  F2FP.BF16.PACK_AB R17, R160, R139 ;  /* 0x0000008ba011723e */ /* 0x004fe200000010ff */
[----:B------:R-:W-:-:S02]  /*c5b0*/  FADD.FTZ R139, R139, R136 ;  /* 0x000000888b8b7221 */ /* 0x000fc40000010000 */
[----:B------:R-:W-:Y:S01]  /*c5c0*/  FADD.FTZ R63, R63, R64 ;  /* 0x000000403f3f7221 */ /* 0x000fe20000010000 */
[----:B------:R-:W-:Y:S01]  /*c5d0*/  F2FP.BF16.PACK_AB R18, R61, R62 ;  /* 0x0000003e3d12723e */ /* 0x000fe200000010ff */
[----:B------:R-:W-:Y:S01]  /*c5e0*/  HMMA.16816.F32.BF16 R196, R20, R12, R196 ;  /* 0x0000000c14c4723c */ /* 0x000fe200000418c4 */
[----:B------:R-:W-:Y:S01]  /*c5f0*/  FADD.FTZ R139, R160, R139 ;  /* 0x0000008ba08b7221 */ /* 0x000fe20000010000 */
[----:B------:R-:W2:Y:S01]  /*c600*/  MUFU.EX2 R157, R157 ;  /* 0x0000009d009d7308 */ /* 0x000ea20000000800 */
[----:B------:R-:W-:-:S04]  /*c610*/  FADD.FTZ R62, R62, R63 ;  /* 0x0000003f3e3e7221 */ /* 0x000fc80000010000 */
[----:B------:R-:W-:Y:S01]  /*c620*/  FADD.FTZ R61, R61, R62 ;  /* 0x0000003e3d3d7221 */ /* 0x000fe20000010000 */
[----:B------:R-:W-:Y:S02]  /*c630*/  HMMA.16816.F32.BF16 R192, R20, R14, R192 ;  /* 0x0000000e14c0723c */ /* 0x000fe400000418c0 */
[----:B------:R-:W-:Y:S05]  /*c640*/  MUFU.EX2 R138, R138 ;  /* 0x0000008a008a7308 */ /* 0x000fea0000000800 */
[--C-:B------:R-:W-:Y:S02]  /*c650*/  FFMA.FTZ R21, R116, c[0x0][0x23c], -R113.reuse ;  /* 0x00008f0074157a23 */ /* 0x100fe40000010871 */
[--C-:B------:R-:W-:Y:S01]  /*c660*/  FFMA.FTZ R22, R112, c[0x0][0x23c], -R113.reuse ;  /* 0x00008f0070167a23 */ /* 0x100fe20000010871 */
[----:B------:R-:W3:Y:S01]  /*c670*/  MUFU.EX2 R159, R159 ;  /* 0x0000009f009f7308 */ /* 0x000ee20000000800 */
[----:B--2---:R-:W-:Y:S01]  /*c680*/  F2FP.BF16.PACK_AB R12, R157, R156 ;  /* 0x0000009c9d0c723e */ /* 0x004fe200000010ff */
[----:B------:R-:W-:-:S02]  /*c690*/  FFMA.FTZ R23, R110, c[0x0][0x23c], -R113 ;  /* 0x00008f006e177a23 */ /* 0x000fc40000010871 */
[----:B------:R-:W-:-:S04]  /*c6a0*/  FADD.FTZ R156, R156, R145 ;  /* 0x000000919c9c7221 */ /* 0x000fc80000010000 */
[----:B------:R-:W-:Y:S01]  /*c6b0*/  MUFU.EX2 R144, R144 ;  /* 0x0000009000907308 */ /* 0x000fe20000000800 */
[----:B------:R-:W-:-:S07]  /*c6c0*/  FADD.FTZ R157, R157, R156 ;  /* 0x0000009c9d9d7221 */ /* 0x000fce0000010000 */
[----:B------:R-:W2:Y:S01]  /*c6d0*/  MUFU.EX2 R123, R123 ;  /* 0x0000007b007b7308 */ /* 0x000ea20000000800 */
[----:B---3--:R-:W-:Y:S01]  /*c6e0*/  F2FP.BF16.PACK_AB R14, R159, R138 ;  /* 0x0000008a9f0e723e */ /* 0x008fe200000010ff */
[----:B------:R-:W-:-:S04]  /*c6f0*/  FADD.FTZ R138, R138, R157 ;  /* 0x0000009d8a8a7221 */ /* 0x000fc80000010000 */
[----:B------:R-:W-:Y:S02]  /*c700*/  FADD.FTZ R159, R159, R138 ;  /* 0x0000008a9f9f7221 */ /* 0x000fe40000010000 */
[----:B------:R-:W-:Y:S08]  /*c710*/  MUFU.EX2 R125, R125 ;  /* 0x0000007d007d7308 */ /* 0x000ff00000000800 */
[----:B------:R-:W3:Y:S01]  /*c720*/  MUFU.EX2 R158, R158 ;  /* 0x0000009e009e7308 */ /* 0x000ee20000000800 */
[----:B--2---:R-:W-:Y:S01]  /*c730*/  F2FP.BF16.PACK_AB R13, R123, R144 ;  /* 0x000000907b0d723e */ /* 0x004fe200000010ff */
[----:B------:R-:W-:-:S04]  /*c740*/  FADD.FTZ R144, R144, R127 ;  /* 0x0000007f90907221 */ /* 0x000fc80000010000 */
[----:B------:R-:W-:Y:S02]  /*c750*/  FADD.FTZ R144, R123, R144 ;  /* 0x000000907b907221 */ /* 0x000fe40000010000 */
[----:B------:R-:W2:Y:S01]  /*c760*/  MUFU.EX2 R119, R119 ;  /* 0x0000007700777308 */ /* 0x000ea20000000800 */
[----:B---3--:R-:W-:-:S07]  /*c770*/  F2FP.BF16.PACK_AB R15, R158, R125 ;  /* 0x0000007d9e0f723e */ /* 0x008fce00000010ff */
        /* <DEDUP_REMOVED lines=10> */
[C---:B-1----:R-:W-:Y:S02]  /*c820*/  HMMA.16816.F32.BF16 R212, R12.reuse, R4, R212 ;  /* 0x000000040cd4723c */ /* 0x042fe400000418d4 */
[----:B------:R-:W-:Y:S06]  /*c830*/  MUFU.EX2 R23, R23 ;  /* 0x0000001700177308 */ /* 0x000fec0000000800 */
[----:B------:R-:W-:Y:S01]  /*c840*/  HMMA.16816.F32.BF16 R208, R12, R6, R208 ;  /* 0x000000060cd0723c */ /* 0x000fe200000418d0 */
[----:B------:R-:W1:Y:S01]  /*c850*/  LDSM.16.MT88.4 R12, [R231+0x5c00] ;  /* 0x005c0000e70c783b */ /* 0x000e620000004200 */
[----:B------:R-:W-:Y:S06]  /*c860*/  MUFU.EX2 R106, R106 ;  /* 0x0000006a006a7308 */ /* 0x000fec0000000800 */
[C---:B------:R-:W-:Y:S02]  /*c870*/  HMMA.16816.F32.BF16 R204, R16.reuse, R8, R204 ;  /* 0x0000000810cc723c */ /* 0x040fe400000418cc */
[----:B------:R-:W3:Y:S06]  /*c880*/  MUFU.EX2 R107, R107 ;  /* 0x0000006b006b7308 */ /* 0x000eec0000000800 */
[C---:B------:R-:W-:Y:S01]  /*c890*/  HMMA.16816.F32.BF16 R200, R16.reuse, R10, R200 ;  /* 0x0000000a10c8723c */ /* 0x040fe200000418c8 */
[----:B------:R-:W4:Y:S01]  /*c8a0*/  LDSM.16.MT88.4 R8, [R230+0x5c00] ;  /* 0x005c0000e608783b */ /* 0x000f220000004200 */
[----:B------:R-:W-:Y:S06]  /*c8b0*/  MUFU.EX2 R105, R105 ;  /* 0x0000006900697308 */ /* 0x000fec0000000800 */
[C---:B------:R-:W-:Y:S02]  /*c8c0*/  HMMA.16816.F32.BF16 R196, R16.reuse, R4, R196 ;  /* 0x0000000410c4723c */ /* 0x040fe400000418c4 */
[----:B------:R-:W5:Y:S05]  /*c8d0*/  MUFU.EX2 R102, R102 ;  /* 0x0000006600667308 */ /* 0x000f6a0000000800 */
[--C-:B------:R-:W-:Y:S01]  /*c8e0*/  FFMA.FTZ R4, R2, c[0x0][0x23c], -R99.reuse ;  /* 0x00008f0002047a23 */ /* 0x100fe20000010863 */
[----:B------:R-:W-:Y:S01]  /*c8f0*/  HMMA.16816.F32.BF16 R192, R16, R6, R192 ;  /* 0x0000000610c0723c */ /* 0x000fe200000418c0 */
[----:B------:R-:W-:Y:S01]  /*c900*/  FFMA.FTZ R2, R0, c[0x0][0x23c], -R99 ;  /* 0x00008f0000027a23 */ /* 0x000fe20000010863 */
[----:B------:R-:W-:Y:S01]  /*c910*/  MUFU.EX2 R3, R3 ;  /* 0x0000000300037308 */ /* 0x000fe20000000800 */
[----:B------:R-:W-:-:S02]  /*c920*/  MOV R5, R88 ;  /* 0x0000005800057202 */ /* 0x000fc40000000f00 */
[----:B------:R-:W-:Y:S02]  /*c930*/  @P0 MOV R5, R88 ;  /* 0x0000005800050202 */ /* 0x000fe40000000f00 */
[----:B--2---:R-:W-:Y:S01]  /*c940*/  F2FP.BF16.PACK_AB R16, R21, R20 ;  /* 0x000000141510723e */ /* 0x004fe200000010ff */
[----:B------:R-:W-:Y:S01]  /*c950*/  FADD.FTZ R20, R20, R159 ;  /* 0x0000009f14147221 */ /* 0x000fe20000010000 */
[----:B---3--:R-:W-:Y:S01]  /*c960*/  F2FP.BF16.PACK_AB R17, R107, R106 ;  /* 0x0000006a6b11723e */ /* 0x008fe200000010ff */
[----:B------:R-:W2:Y:S01]  /*c970*/  MUFU.EX2 R0, R4 ;  /* 0x0000000400007308 */ /* 0x000ea20000000800 */
[----:B------:R-:W-:Y:S01]  /*c980*/  F2FP.BF16.PACK_AB R18, R23, R22 ;  /* 0x000000161712723e */ /* 0x000fe200000010ff */
[----:B------:R-:W-:Y:S01]  /*c990*/  FADD.FTZ R106, R106, R125 ;  /* 0x0000007d6a6a7221 */ /* 0x000fe20000010000 */
[----:B-----5:R-:W-:Y:S01]  /*c9a0*/  F2FP.BF16.PACK_AB R19, R102, R105 ;  /* 0x000000696613723e */ /* 0x020fe200000010ff */
[----:B------:R-:W-:Y:S01]  /*c9b0*/  FADD.FTZ R21, R21, R20 ;  /* 0x0000001415157221 */ /* 0x000fe20000010000 */
[-C--:B------:R-:W-:Y:S01]  /*c9c0*/  MOV R7, R87.reuse ;  /* 0x0000005700077202 */ /* 0x080fe20000000f00 */
[----:B------:R-:W-:Y:S01]  /*c9d0*/  FADD.FTZ R106, R107, R106 ;  /* 0x0000006a6b6a7221 */ /* 0x000fe20000010000 */
[----:B------:R-:W-:Y:S01]  /*c9e0*/  @P0 MOV R7, R87 ;  /* 0x0000005700070202 */ /* 0x000fe20000000f00 */
[----:B------:R-:W-:Y:S01]  /*c9f0*/  MUFU.EX2 R2, R2 ;  /* 0x0000000200027308 */ /* 0x000fe20000000800 */
[----:B------:R-:W-:Y:S01]  /*ca00*/  FADD.FTZ R22, R22, R21 ;  /* 0x0000001516167221 */ /* 0x000fe20000010000 */
[----:B-1----:R-:W-:Y:S01]  /*ca10*/  HMMA.16816.F32.BF16 R220, R16, R12, R220 ;  /* 0x0000000c10dc723c */ /* 0x002fe200000418dc */
[----:B------:R-:W-:-:S02]  /*ca20*/  FADD.FTZ R105, R105, R106 ;  /* 0x0000006a69697221 */ /* 0x000fc40000010000 */
[----:B------:R-:W-:Y:S02]  /*ca30*/  FADD.FTZ R180, R23, R22 ;  /* 0x0000001617b47221 */ /* 0x000fe40000010000 */
[----:B------:R-:W-:Y:S01]  /*ca40*/  FADD.FTZ R185, R102, R105 ;  /* 0x0000006966b97221 */ /* 0x000fe20000010000 */
[----:B------:R-:W1:Y:S02]  /*ca50*/  MUFU.EX2 R89, R24 ;  /* 0x0000001800597308 */ /* 0x000e640000000800 */
[C---:B------:R-:W-:Y:S08]  /*ca60*/  HMMA.16816.F32.BF16 R216, R16.reuse, R14, R216 ;  /* 0x0000000e10d8723c */ /* 0x040ff000000418d8 */
[C---:B----4-:R-:W-:Y:S08]  /*ca70*/  HMMA.16816.F32.BF16 R212, R16.reuse, R8, R212 ;  /* 0x0000000810d4723c */ /* 0x050ff000000418d4 */
[----:B------:R-:W-:Y:S07]  /*ca80*/  HMMA.16816.F32.BF16 R208, R16, R10, R208 ;  /* 0x0000000a10d0723c */ /* 0x000fee00000418d0 */
[----:B------:R-:W-:Y:S01]  /*ca90*/  F2FP.BF16.PACK_AB R16, R59, R60 ;  /* 0x0000003c3b10723e */ /* 0x000fe200000010ff */
[----:B------:R-:W-:Y:S01]  /*caa0*/  FADD.FTZ R60, R60, R61 ;  /* 0x0000003d3c3c7221 */ /* 0x000fe20000010000 */
[C---:B--2---:R-:W-:Y:S01]  /*cab0*/  F2FP.BF16.PACK_AB R17, R0.reuse, R3 ;  /* 0x000000030011723e */ /* 0x044fe200000010ff */
[----:B------:R-:W-:Y:S01]  /*cac0*/  FADD.FTZ R3, R3, R124 ;  /* 0x0000007c03037221 */ /* 0x000fe20000010000 */
[----:B------:R-:W-:Y:S01]  /*cad0*/  F2FP.BF16.PACK_AB R18, R57, R58 ;  /* 0x0000003a3912723e */ /* 0x000fe200000010ff */
[----:B------:R-:W-:Y:S01]  /*cae0*/  FADD.FTZ R59, R59, R60 ;  /* 0x0000003c3b3b7221 */ /* 0x000fe20000010000 */
[----:B-1----:R-:W-:Y:S01]  /*caf0*/  F2FP.BF16.PACK_AB R19, R89, R2 ;  /* 0x000000025913723e */ /* 0x002fe200000010ff */
[----:B------:R-:W-:-:S02]  /*cb00*/  FADD.FTZ R3, R0, R3 ;  /* 0x0000000300037221 */ /* 0x000fc40000010000 */
[----:B------:R-:W-:Y:S02]  /*cb10*/  FADD.FTZ R58, R58, R59 ;  /* 0x0000003b3a3a7221 */ /* 0x000fe40000010000 */
[----:B------:R-:W-:Y:S02]  /*cb20*/  FADD.FTZ R2, R2, R3 ;  /* 0x0000000302027221 */ /* 0x000fe40000010000 */
[----:B------:R-:W-:Y:S01]  /*cb30*/  HMMA.16816.F32.BF16 R204, R16, R12, R204 ;  /* 0x0000000c10cc723c */ /* 0x000fe200000418cc */
[----:B------:R-:W-:Y:S02]  /*cb40*/  FADD.FTZ R181, R57, R58 ;  /* 0x0000003a39b57221 */ /* 0x000fe40000010000 */
[----:B------:R-:W-:-:S05]  /*cb50*/  FADD.FTZ R183, R89, R2 ;  /* 0x0000000259b77221 */ /* 0x000fca0000010000 */
[C---:B------:R-:W-:Y:S08]  /*cb60*/  HMMA.16816.F32.BF16 R200, R16.reuse, R14, R200 ;  /* 0x0000000e10c8723c */ /* 0x040ff000000418c8 */
[C---:B------:R-:W-:Y:S08]  /*cb70*/  HMMA.16816.F32.BF16 R196, R16.reuse, R8, R196 ;  /* 0x0000000810c4723c */ /* 0x040ff000000418c4 */
[----:B------:R-:W-:Y:S01]  /*cb80*/  HMMA.16816.F32.BF16 R192, R16, R10, R192 ;  /* 0x0000000a10c0723c */ /* 0x000fe200000418c0 */
[----:B------:R-:W-:Y:S11]  /*cb90*/  @P0 BRA `(.L_x_133) ;  /* 0x0000001000000947 */ /* 0x000ff60003800000 */
.L_x_129:
[----:B------:R-:W-:-:S12]  /*cba0*/  UIADD3 UR5, UR20, -0x1, URZ ;  /* 0xffffffff14057890 */ /* 0x000fd8000fffe03f */
.L_x_133:
[----:B------:R-:W-:-:S13]  /*cbb0*/  ISETP.LE.AND P0, PT, RZ, UR5, PT ;  /* 0x00000005ff007c0c */ /* 0x000fda000bf03270 */
[----:B------:R-:W-:Y:S05]  /*cbc0*/  @!P0 BRA `(.L_x_134) ;  /* 0x0000469000008947 */ /* 0x000fea0003800000 */
[----:B------:R-:W-:Y:S01]  /*cbd0*/  ULDC.64 UR6, c[0x0][0x1a0] ;  /* 0x0000680000067ab9 */ /* 0x000fe20000000a00 */
[----:B------:R-:W-:Y:S01]  /*cbe0*/  IMAD.MOV.U32 R187, RZ, RZ, R132 ;  /* 0x000000ffffbb7224 */ /* 0x000fe200078e0084 */
[----:B------:R-:W-:Y:S01]  /*cbf0*/  USHF.L.U64.HI UR20, UR6, 0x6, UR7 ;  /* 0x0000000606147899 */ /* 0x000fe20008010207 */
[----:B------:R-:W-:Y:S01]  /*cc00*/  MOV R188, R133 ;  /* 0x0000008500bc7202 */ /* 0x000fe20000000f00 */
[----:B------:R-:W-:Y:S01]  /*cc10*/  USHF.L.U32 UR21, UR6, 0x6, URZ ;  /* 0x0000000606157899 */ /* 0x000fe2000800063f */
[----:B------:R-:W-:Y:S01]  /*cc20*/  IMAD.MOV.U32 R184, RZ, RZ, R7 ;  /* 0x000000ffffb87224 */ /* 0x000fe200078e0007 */
[----:B------:R-:W-:Y:S01]  /*cc30*/  UIMAD.WIDE.U32 UR24, UR6, 0x60, URZ ;  /* 0x00000060061878a5 */ /* 0x000fe2000f8e003f */
[----:B------:R-:W-:Y:S01]  /*cc40*/  MOV R186, R5 ;  /* 0x0000000500ba7202 */ /* 0x000fe20000000f00 */
[----:B------:R-:W-:Y:S01]  /*cc50*/  UIMAD UR26, UR7, 0x60, URZ ;  /* 0x00000060071a78a4 */ /* 0x000fe2000f8e023f */
[----:B------:R-:W-:Y:S01]  /*cc60*/  ISETP.GE.AND P1, PT, R228, c[0x0][0x220], PT ;  /* 0x00008800e4007a0c */ /* 0x000fe20003f26270 */
[----:B------:R-:W-:Y:S01]  /*cc70*/  IMAD.MOV.U32 R233, RZ, RZ, R235 ;  /* 0x000000ffffe97224 */ /* 0x000fe200078e00eb */
[----:B------:R-:W-:-:S02]  /*cc80*/  ULDC.64 UR6, c[0x0][0x198] ;  /* 0x0000660000067ab9 */ /* 0x000fc40000000a00 */
[----:B------:R-:W-:Y:S02]  /*cc90*/  UIMAD.WIDE.U32 UR30, UR6, 0x60, URZ ;  /* 0x00000060061e78a5 */ /* 0x000fe4000f8e003f */
[----:B------:R-:W-:Y:S02]  /*cca0*/  UIMAD UR28, UR7, 0x60, URZ ;  /* 0x00000060071c78a4 */ /* 0x000fe4000f8e023f */
[----:B------:R-:W-:Y:S02]  /*ccb0*/  USHF.L.U64.HI UR22, UR6, 0x6, UR7 ;  /* 0x0000000606167899 */ /* 0x000fe40008010207 */
[----:B------:R-:W-:Y:S02]  /*ccc0*/  USHF.L.U32 UR27, UR6, 0x6, URZ ;  /* 0x00000006061b7899 */ /* 0x000fe4000800063f */
[----:B------:R-:W-:Y:S02]  /*ccd0*/  UIADD3 UR26, UR26, UR25, URZ ;  /* 0x000000191a1a7290 */ /* 0x000fe4000fffe03f */
[----:B------:R-:W-:Y:S01]  /*cce0*/  UIADD3 UR28, UR28, UR31, URZ ;  /* 0x0000001f1c1c7290 */ /* 0x000fe2000fffe03f */
[----:B------:R-:W-:Y:S05]  /*ccf0*/  BRA `(.L_x_135) ;  /* 0x0000032000007947 */ /* 0x000fea0003800000 */
.L_x_137:
[----:B------:R1:W-:Y:S01]  /*cd00*/  @P1 STS [R191+0x2000], RZ ;  /* 0x002000ffbf001388 */ /* 0x0003e20000000800 */
[----:B------:R-:W-:Y:S02]  /*cd10*/  UIADD3 UR29, UR5, -0x1, URZ ;  /* 0xffffffff051d7890 */ /* 0x000fe4000fffe03f */
[----:B------:R-:W-:Y:S01]  /*cd20*/  ULDC.64 UR6, c[0x0][0x198] ;  /* 0x0000660000067ab9 */ /* 0x000fe20000000a00 */
[----:B------:R1:W-:Y:S01]  /*cd30*/  @P1 STS [R191+0x2004], RZ ;  /* 0x002004ffbf001388 */ /* 0x0003e20000000800 */
[----:B------:R-:W-:Y:S02]  /*cd40*/  USHF.R.S32.HI UR23, URZ, 0x1f, UR29 ;  /* 0x0000001f3f177899 */ /* 0x000fe4000801141d */
[----:B------:R-:W-:Y:S01]  /*cd50*/  UIMAD.WIDE.U32 UR32, UR29, UR6, URZ ;  /* 0x000000061d2072a5 */ /* 0x000fe2000f8e003f */
[----:B------:R1:W-:Y:S01]  /*cd60*/  @P1 STS.64 [R191+0x2008], RZ ;  /* 0x002008ffbf001388 */ /* 0x0003e20000000a00 */
[----:B------:R-:W-:Y:S04]  /*cd70*/  UIMAD UR23, UR23, UR6, URZ ;  /* 0x00000006171772a4 */ /* 0x000fe8000f8e023f */
[----:B------:R-:W-:Y:S01]  /*cd80*/  UIMAD UR23, UR29, UR7, UR23 ;  /* 0x000000071d1772a4 */ /* 0x000fe2000f8e0217 */
[----:B------:R-:W-:Y:S02]  /*cd90*/  IMAD.U32 R3, RZ, RZ, UR32 ;  /* 0x00000020ff037e24 */ /* 0x000fe4000f8e00ff */
[----:B------:R-:W-:Y:S01]  /*cda0*/  IMAD.U32 R0, RZ, RZ, UR32 ;  /* 0x00000020ff007e24 */ /* 0x000fe2000f8e00ff */
[----:B------:R-:W-:Y:S02]  /*cdb0*/  UIADD3 UR23, UR33, UR23, URZ ;  /* 0x0000001721177290 */ /* 0x000fe4000fffe03f */
[----:B------:R-:W-:Y:S04]  /*cdc0*/  LEA R3, P3, R3, R224, 0x7 ;  /* 0x000000e003037211 */ /* 0x000fe800078638ff */
[----:B------:R-:W-:Y:S01]  /*cdd0*/  IMAD.U32 R137, RZ, RZ, UR23 ;  /* 0x00000017ff897e24 */ /* 0x000fe2000f8e00ff */
[C---:B------:R-:W-:Y:S02]  /*cde0*/  @!P1 LEA R142, P6, R3.reuse, c[0x0][0x168], 0x1 ;  /* 0x00005a00038e9a11 */ /* 0x040fe400078c08ff */
[----:B------:R-:W-:Y:S02]  /*cdf0*/  @!P1 IADD3 R133, P4, R3, UR10, RZ ;  /* 0x0000000a03859c10 */ /* 0x000fe4000ff9e0ff */
[----:B------:R-:W-:Y:S02]  /*ce00*/  LEA.HI.X R0, R0, R227, R137, 0x7, P3 ;  /* 0x000000e300007211 */ /* 0x000fe400018f3c89 */
[----:B------:R-:W-:Y:S02]  /*ce10*/  @!P1 LEA R140, P5, R133, c[0x0][0x168], 0x1 ;  /* 0x00005a00858c9a11 */ /* 0x000fe400078a08ff */
[C---:B------:R-:W-:Y:S02]  /*ce20*/  @!P1 LEA.HI.X R143, R3.reuse, c[0x0][0x16c], R0, 0x1, P6 ;  /* 0x00005b00038f9a11 */ /* 0x040fe400030f0c00 */
[C---:B------:R-:W-:Y:S02]  /*ce30*/  @!P1 IADD3.X R2, R0.reuse, UR9, RZ, P4, !PT ;  /* 0x0000000900029c10 */ /* 0x040fe4000a7fe4ff */
[----:B------:R-:W-:Y:S01]  /*ce40*/  @!P1 IADD3 R135, P0, R3, UR27, RZ ;  /* 0x0000001b03879c10 */ /* 0x000fe2000ff1e0ff */
[----:B------:R-:W-:Y:S01]  /*ce50*/  @!PT LDS RZ, [RZ] ;  /* 0x00000000fffff984 */ /* 0x000fe20000000800 */
[----:B------:R-:W-:Y:S01]  /*ce60*/  @!PT LDS RZ, [RZ] ;  /* 0x00000000fffff984 */ /* 0x000fe20000000800 */
[----:B------:R-:W-:Y:S01]  /*ce70*/  @!PT LDS RZ, [RZ] ;  /* 0x00000000fffff984 */ /* 0x000fe20000000800 */
[----:B------:R1:W-:Y:S01]  /*ce80*/  @!P1 LDGSTS.E.BYPASS.LTC128B.128 [R191+0x2000], [R142.64] ;  /* 0x020000008ebf9fae */ /* 0x0003e2000b901d52 */
[----:B------:R-:W-:Y:S02]  /*ce90*/  @!P1 LEA.HI.X R141, R133, c[0x0][0x16c], R2, 0x1, P5 ;  /* 0x00005b00858d9a11 */ /* 0x000fe400028f0c02 */
[----:B------:R-:W-:Y:S01]  /*cea0*/  @!P1 LEA R138, P4, R135, c[0x0][0x168], 0x1 ;  /* 0x00005a00878a9a11 */ /* 0x000fe200078808ff */
[----:B------:R1:W-:Y:S01]  /*ceb0*/  @P1 STS.128 [R191+0x2800], RZ ;  /* 0x002800ffbf001388 */ /* 0x0003e20000000c00 */
[C---:B------:R-:W-:Y:S02]  /*cec0*/  @!P1 IADD3.X R132, R0.reuse, UR22, RZ, P0, !PT ;  /* 0x0000001600849c10 */ /* 0x040fe400087fe4ff */
[----:B------:R-:W-:Y:S01]  /*ced0*/  @!P1 IADD3 R137, P3, R3, UR30, RZ ;  /* 0x0000001e03899c10 */ /* 0x000fe2000ff7e0ff */
[----:B------:R-:W-:Y:S01]  /*cee0*/  @!PT LDS RZ, [RZ] ;  /* 0x00000000fffff984 */ /* 0x000fe20000000800 */
[----:B------:R-:W-:Y:S01]  /*cef0*/  @!PT LDS RZ, [RZ] ;  /* 0x00000000fffff984 */ /* 0x000fe20000000800 */
[----:B------:R-:W-:Y:S01]  /*cf00*/  @!PT LDS RZ, [RZ] ;  /* 0x00000000fffff984 */ /* 0x000fe20000000800 */
[----:B------:R1:W-:Y:S01]  /*cf10*/  @!P1 LDGSTS.E.BYPASS.LTC128B.128 [R191+0x2800], [R140.64] ;  /* 0x028000008cbf9fae */ /* 0x0003e2000b901d52 */
[----:B------:R-:W-:Y:S02]  /*cf20*/  @!P1 LEA.HI.X R139, R135, c[0x0][0x16c], R132, 0x1, P4 ;  /* 0x00005b00878b9a11 */ /* 0x000fe400020f0c84 */
[C---:B------:R-:W-:Y:S01]  /*cf30*/  @!P1 LEA R136, P0, R137.reuse, c[0x0][0x168], 0x1 ;  /* 0x00005a0089889a11 */ /* 0x040fe200078008ff */
        /* <DEDUP_REMOVED lines=14> */
.L_x_135:
[----:B------:R-:W-:Y:S04]  /*d020*/  DEPBAR.LE SB0, 0x0 ;  /* 0x000080000000791a */ /* 0x000fe80000000000 */
[----:B------:R-:W-:Y:S01]  /*d030*/  BAR.SYNC.DEFER_BLOCKING 0x0 ;  /* 0x0000000000007b1d */ /* 0x000fe20000010000 */
[----:B------:R-:W-:Y:S01]  /*d040*/  IMAD.U32 R239, RZ, RZ, UR5 ;  /* 0x00000005ffef7e24 */ /* 0x000fe2000f8e00ff */
[----:B------:R-:W-:Y:S02]  /*d050*/  USHF.R.S32.HI UR7, URZ, 0x1f, UR5 ;  /* 0x0000001f3f077899 */ /* 0x000fe40008011405 */
[----:B------:R-:W-:Y:S01]  /*d060*/  UIMAD UR6, UR11, UR5, URZ ;  /* 0x000000050b0672a4 */ /* 0x000fe2000f8e023f */
[----:B------:R-:W-:Y:S03]  /*d070*/  IMAD.WIDE.U32 R238, R239, UR12, R232 ;  /* 0x0000000cefee7c25 */ /* 0x000fe6000f8e00e8 */
[----:B------:R-:W-:Y:S02]  /*d080*/  UIMAD UR6, UR7, UR12, UR6 ;  /* 0x0000000c070672a4 */ /* 0x000fe4000f8e0206 */
[C---:B------:R-:W-:Y:S02]  /*d090*/  @!P1 LEA R246, P4, R238.reuse, c[0x0][0x170], 0x1 ;  /* 0x00005c00eef69a11 */ /* 0x040fe400078808ff */
[C---:B------:R-:W-:Y:S02]  /*d0a0*/  @!P1 IADD3 R3, P3, R238.reuse, UR14, RZ ;  /* 0x0000000eee039c10 */ /* 0x040fe4000ff7e0ff */
[----:B------:R-:W-:Y:S02]  /*d0b0*/  IADD3 R0, R239, UR6, RZ ;  /* 0x00000006ef007c10 */ /* 0x000fe4000fffe0ff */
[C---:B------:R-:W-:Y:S02]  /*d0c0*/  @!P1 IADD3 R235, P2, R238.reuse, UR21, RZ ;  /* 0x00000015eeeb9c10 */ /* 0x040fe4000ff5e0ff */
[----:B------:R-:W-:Y:S02]  /*d0d0*/  @!P1 LEA.HI.X R247, R238, c[0x0][0x174], R0, 0x1, P4 ;  /* 0x00005d00eef79a11 */ /* 0x000fe400020f0c00 */
[C---:B------:R-:W-:Y:S02]  /*d0e0*/  @!P1 IADD3.X R2, R0.reuse, UR13, RZ, P3, !PT ;  /* 0x0000000d00029c10 */ /* 0x040fe40009ffe4ff */
[C---:B------:R-:W-:Y:S01]  /*d0f0*/  @!P1 LEA R244, P3, R3.reuse, c[0x0][0x170], 0x1 ;  /* 0x00005c0003f49a11 */ /* 0x040fe200078608ff */
[----:B------:R-:W-:Y:S01]  /*d100*/  @P1 STS [R191+0x4000], RZ ;  /* 0x004000ffbf001388 */ /* 0x000fe20000000800 */
[----:B------:R-:W-:Y:S02]  /*d110*/  @!P1 IADD3.X R234, R0, UR20, RZ, P2, !PT ;  /* 0x0000001400ea9c10 */ /* 0x000fe400097fe4ff */
[----:B------:R-:W-:Y:S02]  /*d120*/  @!P1 LEA.HI.X R245, R3, c[0x0][0x174], R2, 0x1, P3 ;  /* 0x00005d0003f59a11 */ /* 0x000fe400018f0c02 */
[C---:B------:R-:W-:Y:S01]  /*d130*/  @!P1 LEA R242, P2, R235.reuse, c[0x0][0x170], 0x1 ;  /* 0x00005c00ebf29a11 */ /* 0x040fe200078408ff */
[----:B------:R-:W-:Y:S01]  /*d140*/  @P1 STS [R191+0x4004], RZ ;  /* 0x004004ffbf001388 */ /* 0x000fe20000000800 */
[----:B------:R-:W-:Y:S02]  /*d150*/  @!P1 IADD3 R237, P0, R238, UR24, RZ ;  /* 0x00000018eeed9c10 */ /* 0x000fe4000ff1e0ff */
[----:B------:R-:W-:Y:S02]  /*d160*/  @!P1 LEA.HI.X R243, R235, c[0x0][0x174], R234, 0x1, P2 ;  /* 0x00005d00ebf39a11 */ /* 0x000fe400010f0cea */
[----:B------:R-:W-:Y:S01]  /*d170*/  @!P1 IADD3.X R236, R0, UR26, RZ, P0, !PT ;  /* 0x0000001a00ec9c10 */ /* 0x000fe200087fe4ff */
[----:B------:R-:W-:Y:S01]  /*d180*/  @P1 STS.64 [R191+0x4008], RZ ;  /* 0x004008ffbf001388 */ /* 0x000fe20000000a00 */
[C---:B------:R-:W-:Y:S02]  /*d190*/  @!P1 LEA R240, P0, R237.reuse, c[0x0][0x170], 0x1 ;  /* 0x00005c00edf09a11 */ /* 0x040fe400078008ff */
[----:B------:R-:W-:Y:S02]  /*d1a0*/  ISETP.LT.AND P2, PT, RZ, UR5, PT ;  /* 0x00000005ff007c0c */ /* 0x000fe4000bf41270 */
[----:B------:R-:W-:Y:S01]  /*d1b0*/  @!P1 LEA.HI.X R241, R237, c[0x0][0x174], R236, 0x1, P0 ;  /* 0x00005d00edf19a11 */ /* 0x000fe200000f0cec */
        /* <DEDUP_REMOVED lines=19> */
[----:B------:R-:W-:Y:S06]  /*d2f0*/  LDSM.16.M88.4 R12, [R178+0x2000] ;  /* 0x00200000b20c783b */ /* 0x000fec0000000200 */
[----:B------:R-:W0:Y:S06]  /*d300*/  LDGDEPBAR ;  /* 0x00000000000079af */ /* 0x000e2c0000000000 */
[----:B------:R-:W2:Y:S06]  /*d310*/  LDSM.16.M88.4 R128, [R179+0x1000] ;  /* 0x00100000b380783b */ /* 0x000eac0000000200 */
[----:B------:R-:W3:Y:S06]  /*d320*/  LDSM.16.M88.4 R28, [R178+0x2400] ;  /* 0x00240000b21c783b */ /* 0x000eec0000000200 */
[----:B------:R-:W4:Y:S06]  /*d330*/  LDSM.16.M88.4 R44, [R178+0x2800] ;  /* 0x00280000b22c783b */ /* 0x000f2c0000000200 */
[----:B------:R-:W5:Y:S06]  /*d340*/  LDSM.16.M88.4 R60, [R178+0x2c00] ;  /* 0x002c0000b23c783b */ /* 0x000f6c0000000200 */
[----:B------:R-:W1:Y:S06]  /*d350*/  LDSM.16.M88.4 R76, [R178+0x3000] ;  /* 0x00300000b24c783b */ /* 0x000e6c0000000200 */
[----:B------:R-:W1:Y:S06]  /*d360*/  LDSM.16.M88.4 R92, [R178+0x3400] ;  /* 0x00340000b25c783b */ /* 0x000e6c0000000200 */
[----:B------:R-:W1:Y:S01]  /*d370*/  LDSM.16.M88.4 R108, [R178+0x3800] ;  /* 0x00380000b26c783b */ /* 0x000e620000000200 */
[C---:B--2---:R-:W-:Y:S05]  /*d380*/  HMMA.16816.F32.BF16 R8, R128.reuse, R12, RZ ;  /* 0x0000000c8008723c */ /* 0x044fea00000418ff */
[----:B------:R-:W2:Y:S03]  /*d390*/  LDSM.16.M88.4 R172, [R178+0x3c00] ;  /* 0x003c0000b2ac783b */ /* 0x000ea60000000200 */
[C---:B---3--:R-:W-:Y:S03]  /*d3a0*/  HMMA.16816.F32.BF16 R24, R128.reuse, R28, RZ ;  /* 0x0000001c8018723c */ /* 0x048fe600000418ff */
[----:B------:R-:W3:Y:S06]  /*d3b0*/  LDSM.16.M88.4 R124, [R179] ;  /* 0x00000000b37c783b */ /* 0x000eec0000000200 */
[----:B------:R-:W-:Y:S01]  /*d3c0*/  LDSM.16.M88.4 R164, [R176] ;  /* 0x00000000b0a4783b */ /* 0x000fe20000000200 */
[C---:B----4-:R-:W-:Y:S05]  /*d3d0*/  HMMA.16816.F32.BF16 R40, R128.reuse, R44, RZ ;  /* 0x0000002c8028723c */ /* 0x050fea00000418ff */
[----:B------:R-:W4:Y:S03]  /*d3e0*/  LDSM.16.M88.4 R168, [R177+0x1000] ;  /* 0x00100000b1a8783b */ /* 0x000f260000000200 */
[C---:B-----5:R-:W-:Y:S03]  /*d3f0*/  HMMA.16816.F32.BF16 R56, R128.reuse, R60, RZ ;  /* 0x0000003c8038723c */ /* 0x060fe600000418ff */
[----:B------:R-:W5:Y:S05]  /*d400*/  LDSM.16.M88.4 R160, [R176+0x400] ;  /* 0x00040000b0a0783b */ /* 0x000f6a0000000200 */
[C---:B-1----:R-:W-:Y:S01]  /*d410*/  HMMA.16816.F32.BF16 R72, R128.reuse, R76, RZ ;  /* 0x0000004c8048723c */ /* 0x042fe200000418ff */
[----:B------:R-:W1:Y:S06]  /*d420*/  LDSM.16.M88.4 R156, [R176+0x800] ;  /* 0x00080000b09c783b */ /* 0x000e6c0000000200 */
[----:B------:R-:W1:Y:S01]  /*d430*/  LDSM.16.M88.4 R152, [R176+0xc00] ;  /* 0x000c0000b098783b */ /* 0x000e620000000200 */
[C---:B------:R-:W-:Y:S05]  /*d440*/  HMMA.16816.F32.BF16 R88, R128.reuse, R92, RZ ;  /* 0x0000005c8058723c */ /* 0x040fea00000418ff */
[----:B------:R-:W1:Y:S03]  /*d450*/  LDSM.16.M88.4 R148, [R176+0x1000] ;  /* 0x00100000b094783b */ /* 0x000e660000000200 */
[C---:B------:R-:W-:Y:S03]  /*d460*/  HMMA.16816.F32.BF16 R104, R128.reuse, R108, RZ ;  /* 0x0000006c8068723c */ /* 0x040fe600000418ff */
[----:B------:R-:W1:Y:S05]  /*d470*/  LDSM.16.M88.4 R144, [R176+0x1400] ;  /* 0x00140000b090783b */ /* 0x000e6a0000000200 */
[C---:B--2---:R-:W-:Y:S01]  /*d480*/  HMMA.16816.F32.BF16 R120, R128.reuse, R172, RZ ;  /* 0x000000ac8078723c */ /* 0x044fe200000418ff */
[----:B------:R-:W2:Y:S06]  /*d490*/  LDSM.16.M88.4 R140, [R176+0x1800] ;  /* 0x00180000b08c783b */ /* 0x000eac0000000200 */
[----:B------:R-:W1:Y:S01]  /*d4a0*/  LDSM.16.M88.4 R136, [R176+0x1c00] ;  /* 0x001c0000b088783b */ /* 0x000e620000000200 */
[C---:B------:R-:W-:Y:S05]  /*d4b0*/  HMMA.16816.F32.BF16 R16, R128.reuse, R14, RZ ;  /* 0x0000000e8010723c */ /* 0x040fea00000418ff */
[----:B------:R-:W1:Y:S03]  /*d4c0*/  LDSM.16.M88.4 R132, [R177] ;  /* 0x00000000b184783b */ /* 0x000e660000000200 */
[C---:B------:R-:W-:Y:S01]  /*d4d0*/  HMMA.16816.F32.BF16 R32, R128.reuse, R30, RZ ;  /* 0x0000001e8020723c */ /* 0x040fe200000418ff */
[----:B------:R-:W-:Y:S04]  /*d4e0*/  DEPBAR.LE SB0, 0x0 ;  /* 0x000080000000791a */ /* 0x000fe80000000000 */
[----:B------:R-:W-:Y:S03]  /*d4f0*/  BAR.SYNC.DEFER_BLOCKING 0x0 ;  /* 0x0000000000007b1d */ /* 0x000fe60000010000 */
[C---:B------:R-:W-:Y:S08]  /*d500*/  HMMA.16816.F32.BF16 R48, R128.reuse, R46, RZ ;  /* 0x0000002e8030723c */ /* 0x040ff000000418ff */
[C---:B------:R-:W-:Y:S08]  /*d510*/  HMMA.16816.F32.BF16 R64, R128.reuse, R62, RZ ;  /* 0x0000003e8040723c */ /* 0x040ff000000418ff */
[C---:B------:R-:W-:Y:S08]  /*d520*/  HMMA.16816.F32.BF16 R80, R128.reuse, R78, RZ ;  /* 0x0000004e8050723c */ /* 0x040ff000000418ff */
[C---:B------:R-:W-:Y:S08]  /*d530*/  HMMA.16816.F32.BF16 R96, R128.reuse, R94, RZ ;  /* 0x0000005e8060723c */ /* 0x040ff000000418ff */
[C---:B------:R-:W-:Y:S08]  /*d540*/  HMMA.16816.F32.BF16 R112, R128.reuse, R110, RZ ;  /* 0x0000006e8070723c */ /* 0x040ff000000418ff */
[----:B------:R-:W-:Y:S08]  /*d550*/  HMMA.16816.F32.BF16 R128, R128, R174, RZ ;  /* 0x000000ae8080723c */ /* 0x000ff000000418ff */
[C---:B---3--:R-:W-:Y:S08]  /*d560*/  HMMA.16816.F32.BF16 R4, R124.reuse, R12, RZ ;  /* 0x0000000c7c04723c */ /* 0x048ff000000418ff */
        /* <DEDUP_REMOVED lines=15> */
[C---:B----4-:R-:W-:Y:S08]  /*d660*/  HMMA.16816.F32.BF16 R8, R168.reuse, R164, R8 ;  /* 0x000000a4a808723c */ /* 0x050ff00000041808 */
[C---:B-----5:R-:W-:Y:S08]  /*d670*/  HMMA.16816.F32.BF16 R24, R168.reuse, R160, R24 ;  /* 0x000000a0a818723c */ /* 0x060ff00000041818 */
[C---:B-1----:R-:W-:Y:S08]  /*d680*/  HMMA.16816.F32.BF16 R40, R168.reuse, R156, R40 ;  /* 0x0000009ca828723c */ /* 0x042ff00000041828 */
[C---:B------:R-:W-:Y:S08]  /*d690*/  HMMA.16816.F32.BF16 R56, R168.reuse, R152, R56 ;  /* 0x00000098a838723c */ /* 0x040ff00000041838 */
[C---:B------:R-:W-:Y:S08]  /*d6a0*/  HMMA.16816.F32.BF16 R72, R168.reuse, R148, R72 ;  /* 0x00000094a848723c */ /* 0x040ff00000041848 */
[C---:B------:R-:W-:Y:S08]  /*d6b0*/  HMMA.16816.F32.BF16 R88, R168.reuse, R144, R88 ;  /* 0x00000090a858723c */ /* 0x040ff00000041858 */
[C---:B--2---:R-:W-:Y:S08]  /*d6c0*/  HMMA.16816.F32.BF16 R104, R168.reuse, R140, R104 ;  /* 0x0000008ca868723c */ /* 0x044ff00000041868 */
        /* <DEDUP_REMOVED lines=8> */
[----:B------:R-:W-:Y:S08]  /*d750*/  HMMA.16816.F32.BF16 R128, R168, R138, R128 ;  /* 0x0000008aa880723c */ /* 0x000ff00000041880 */
        /* <DEDUP_REMOVED lines=15> */
[----:B------:R-:W-:Y:S01]  /*d850*/  HMMA.16816.F32.BF16 R124, R132, R138, R124 ;  /* 0x0000008a847c723c */ /* 0x000fe2000004187c */
[----:B------:R-:W-:-:S07]  /*d860*/  @P2 BRA `(.L_x_137) ;  /* 0xfffff49000002947 */ /* 0x000fce000383ffff */
.L_x_136:
[----:B------:R-:W-:Y:S01]  /*d870*/  MOV R135, UR5 ;  /* 0x0000000500877c02 */ /* 0x000fe20008000f00 */
[----:B------:R-:W-:Y:S03]  /*d880*/  UIADD3 UR5, UR5, -0x1, URZ ;  /* 0xffffffff05057890 */ /* 0x000fe6000fffe03f */
[----:B------:R-:W-:Y:S04]  /*d890*/  LEA R148, R135, R182, 0x7 ;  /* 0x000000b687947211 */ /* 0x000fe800078e38ff */
[----:B------:R-:W2:Y:S01]  /*d8a0*/  I2F R135, R148 ;  /* 0x0000009400877306 */ /* 0x000ea20000201400 */
[C---:B-1----:R-:W-:Y:S02]  /*d8b0*/  IADD3 R139, R148.reuse, 0x10, RZ ;  /* 0x00000010948b7810 */ /* 0x042fe40007ffe0ff */
[C---:B------:R-:W-:Y:S02]  /*d8c0*/  IADD3 R138, R148.reuse, 0x11, RZ ;  /* 0x00000011948a7810 */ /* 0x040fe40007ffe0ff */
[C---:B------:R-:W-:Y:S02]  /*d8d0*/  IADD3 R141, R148.reuse, 0x18, RZ ;  /* 0x00000018948d7810 */ /* 0x040fe40007ffe0ff */
[C---:B------:R-:W-:Y:S02]  /*d8e0*/  IADD3 R140, R148.reuse, 0x19, RZ ;  /* 0x00000019948c7810 */ /* 0x040fe40007ffe0ff */
[C---:B------:R-:W-:Y:S01]  /*d8f0*/  IADD3 R143, R148.reuse, 0x20, RZ ;  /* 0x00000020948f7810 */ /* 0x040fe20007ffe0ff */
[----:B------:R-:W-:Y:S01]  /*d900*/  I2F R139, R139 ;  /* 0x0000008b008b7306 */ /* 0x000fe20000201400 */
[C---:B------:R-:W-:Y:S02]  /*d910*/  IADD3 R142, R148.reuse, 0x21, RZ ;  /* 0x00000021948e7810 */ /* 0x040fe40007ffe0ff */
        /* <DEDUP_REMOVED lines=10> */
[----:B------:R-:W1:Y:S01]  /*d9c0*/  I2F R134, R134 ;  /* 0x0000008600867306 */ /* 0x000e620000201400 */
[C---:B------:R-:W-:Y:S02]  /*d9d0*/  IADD3 R0, R148.reuse, 0x39, RZ ;  /* 0x0000003994007810 */ /* 0x040fe40007ffe0ff */
[C---:B------:R-:W-:Y:S02]  /*d9e0*/  IADD3 R133, R148.reuse, 0x40, RZ ;  /* 0x0000004094857810 */ /* 0x040fe40007ffe0ff */
[----:B------:R-:W-:Y:S05]  /*d9f0*/  IADD3 R2, R148, 0x41, RZ ;  /* 0x0000004194027810 */ /* 0x000fea0007ffe0ff */
[----:B------:R-:W3:Y:S10]  /*da00*/  I2F R137, R137 ;  /* 0x0000008900897306 */ /* 0x000ef40000201400 */
[----:B------:R-:W4:Y:S10]  /*da10*/  I2F R136, R136 ;  /* 0x0000008800887306 */ /* 0x000f340000201400 */
[----:B------:R-:W5:Y:S10]  /*da20*/  I2F R141, R141 ;  /* 0x0000008d008d7306 */ /* 0x000f740000201400 */
[----:B------:R-:W1:Y:S10]  /*da30*/  I2F R140, R140 ;  /* 0x0000008c008c7306 */ /* 0x000e740000201400 */
        /* <DEDUP_REMOVED lines=9> */
[----:B------:R-:W3:Y:S10]  /*dad0*/  I2F R2, R2 ;  /* 0x0000000200027306 */ /* 0x000ef40000201400 */
[----:B------:R-:W-:Y:S01]  /*dae0*/  I2F R132, R132 ;  /* 0x0000008400847306 */ /* 0x000fe20000201400 */
[C---:B--2---:R-:W-:Y:S02]  /*daf0*/  FFMA.FTZ R4, R135.reuse, UR4, R4 ;  /* 0x0000000487047c23 */ /* 0x044fe40008010004 */
[C---:B------:R-:W-:Y:S02]  /*db00*/  FFMA.FTZ R6, R135.reuse, UR4, R6 ;  /* 0x0000000487067c23 */ /* 0x040fe40008010006 */
[C---:B------:R-:W-:Y:S01]  /*db10*/  FFMA.FTZ R8, R135.reuse, UR4, R8 ;  /* 0x0000000487087c23 */ /* 0x040fe20008010008 */
[----:B------:R-:W-:Y:S01]  /*db20*/  FMNMX.FTZ R150, R4, R188, !PT ;  /* 0x000000bc04967209 */ /* 0x000fe20007810000 */
[----:B------:R-:W-:Y:S01]  /*db30*/  FFMA.FTZ R10, R135, UR4, R10 ;  /* 0x00000004870a7c23 */ /* 0x000fe2000801000a */
[----:B------:R-:W-:Y:S01]  /*db40*/  IADD3 R135, R148, 0x48, RZ ;  /* 0x0000004894877810 */ /* 0x000fe20007ffe0ff */
[C---:B-1----:R-:W-:Y:S02]  /*db50*/  FFMA.FTZ R5, R134.reuse, UR4, R5 ;  /* 0x0000000486057c23 */ /* 0x042fe40008010005 */
[C---:B------:R-:W-:Y:S02]  /*db60*/  FFMA.FTZ R7, R134.reuse, UR4, R7 ;  /* 0x0000000486077c23 */ /* 0x040fe40008010007 */
[C---:B------:R-:W-:Y:S01]  /*db70*/  FFMA.FTZ R9, R134.reuse, UR4, R9 ;  /* 0x0000000486097c23 */ /* 0x040fe20008010009 */
[----:B------:R-:W1:Y:S01]  /*db80*/  I2F R135, R135 ;  /* 0x0000008700877306 */ /* 0x000e620000201400 */
[----:B------:R-:W-:Y:S01]  /*db90*/  FFMA.FTZ R11, R134, UR4, R11 ;  /* 0x00000004860b7c23 */ /* 0x000fe2000801000b */
[----:B------:R-:W-:Y:S01]  /*dba0*/  FMNMX.FTZ R151, R5, R150, !PT ;  /* 0x0000009605977209 */ /* 0x000fe20007810000 */
[C---:B---3--:R-:W-:Y:S01]  /*dbb0*/  FFMA.FTZ R12, R137.reuse, UR4, R12 ;  /* 0x00000004890c7c23 */ /* 0x048fe2000801000c */
[----:B------:R-:W-:Y:S01]  /*dbc0*/  FMNMX.FTZ R150, R6, R187, !PT ;  /* 0x000000bb06967209 */ /* 0x000fe20007810000 */
[C---:B------:R-:W-:Y:S01]  /*dbd0*/  FFMA.FTZ R14, R137.reuse, UR4, R14 ;  /* 0x00000004890e7c23 */ /* 0x040fe2000801000e */
[----:B------:R-:W-:Y:S01]  /*dbe0*/  IADD3 R134, R148, 0x51, RZ ;  /* 0x0000005194867810 */ /* 0x000fe20007ffe0ff */
[C---:B------:R-:W-:Y:S01]  /*dbf0*/  FFMA.FTZ R16, R137.reuse, UR4, R16 ;  /* 0x0000000489107c23 */ /* 0x040fe20008010010 */
[----:B------:R-:W-:Y:S01]  /*dc00*/  FMNMX.FTZ R152, R12, R151, !PT ;  /* 0x000000970c987209 */ /* 0x000fe20007810000 */
[----:B------:R-:W-:Y:S01]  /*dc10*/  FFMA.FTZ R18, R137, UR4, R18 ;  /* 0x0000000489127c23 */ /* 0x000fe20008010012 */
[----:B------:R-:W-:Y:S01]  /*dc20*/  FMNMX.FTZ R151, R7, R150, !PT ;  /* 0x0000009607977209 */ /* 0x000fe20007810000 */
[C---:B----4-:R-:W-:Y:S01]  /*dc30*/  FFMA.FTZ R13, R136.reuse, UR4, R13 ;  /* 0x00000004880d7c23 */ /* 0x050fe2000801000d */
[----:B------:R-:W-:Y:S01]  /*dc40*/  I2F R134, R134 ;  /* 0x0000008600867306 */ /* 0x000fe20000201400 */
[----:B------:R-:W-:Y:S01]  /*dc50*/  FFMA.FTZ R15, R136, UR4, R15 ;  /* 0x00000004880f7c23 */ /* 0x000fe2000801000f */
[----:B------:R-:W-:Y:S01]  /*dc60*/  IADD3 R137, R148, 0x50, RZ ;  /* 0x0000005094897810 */ /* 0x000fe20007ffe0ff */
[C---:B------:R-:W-:Y:S01]  /*dc70*/  FFMA.FTZ R17, R136.reuse, UR4, R17 ;  /* 0x0000000488117c23 */ /* 0x040fe20008010011 */
[----:B------:R-:W-:Y:S01]  /*dc80*/  FMNMX.FTZ R153, R13, R152, !PT ;  /* 0x000000980d997209 */ /* 0x000fe20007810000 */
[----:B------:R-:W-:Y:S01]  /*dc90*/  FFMA.FTZ R19, R136, UR4, R19 ;  /* 0x0000000488137c23 */ /* 0x000fe20008010013 */
[----:B------:R-:W-:Y:S01]  /*dca0*/  FMNMX.FTZ R152, R14, R151, !PT ;  /* 0x000000970e987209 */ /* 0x000fe20007810000 */
[C---:B------:R-:W-:Y:S02]  /*dcb0*/  FFMA.FTZ R20, R139.reuse, UR4, R20 ;  /* 0x000000048b147c23 */ /* 0x040fe40008010014 */
[----:B------:R-:W-:Y:S01]  /*dcc0*/  FFMA.FTZ R22, R139, UR4, R22 ;  /* 0x000000048b167c23 */ /* 0x000fe20008010016 */
[----:B------:R-:W2:Y:S01]  /*dcd0*/  I2F R137, R137 ;  /* 0x0000008900897306 */ /* 0x000ea20000201400 */
[----:B------:R-:W-:Y:S01]  /*dce0*/  FMNMX.FTZ R151, R15, R152, !PT ;  /* 0x000000980f977209 */ /* 0x000fe20007810000 */
[C---:B------:R-:W-:Y:S01]  /*dcf0*/  FFMA.FTZ R24, R139.reuse, UR4, R24 ;  /* 0x000000048b187c23 */ /* 0x040fe20008010018 */
[----:B------:R-:W-:Y:S01]  /*dd00*/  FMNMX.FTZ R150, R20, R153, !PT ;  /* 0x0000009914967209 */ /* 0x000fe20007810000 */
[----:B------:R-:W-:Y:S02]  /*dd10*/  FFMA.FTZ R26, R139, UR4, R26 ;  /* 0x000000048b1a7c23 */ /* 0x000fe4000801001a */
[C---:B------:R-:W-:Y:S02]  /*dd20*/  FFMA.FTZ R21, R138.reuse, UR4, R21 ;  /* 0x000000048a157c23 */ /* 0x040fe40008010015 */
[C---:B------:R-:W-:Y:S02]  /*dd30*/  FFMA.FTZ R23, R138.reuse, UR4, R23 ;  /* 0x000000048a177c23 */ /* 0x040fe40008010017 */
[C---:B------:R-:W-:Y:S01]  /*dd40*/  FFMA.FTZ R25, R138.reuse, UR4, R25 ;  /* 0x000000048a197c23 */ /* 0x040fe20008010019 */
[----:B------:R-:W-:Y:S01]  /*dd50*/  FMNMX.FTZ R153, R21, R150, !PT ;  /* 0x0000009615997209 */ /* 0x000fe20007810000 */
[----:B------:R-:W-:Y:S01]  /*dd60*/  FFMA.FTZ R27, R138, UR4, R27 ;  /* 0x000000048a1b7c23 */ /* 0x000fe2000801001b */
[----:B------:R-:W-:Y:S01]  /*dd70*/  FMNMX.FTZ R150, R22, R151, !PT ;  /* 0x0000009716967209 */ /* 0x000fe20007810000 */
[C---:B-----5:R-:W-:Y:S02]  /*dd80*/  FFMA.FTZ R28, R141.reuse, UR4, R28 ;  /* 0x000000048d1c7c23 */ /* 0x060fe4000801001c */
[C---:B------:R-:W-:Y:S02]  /*dd90*/  FFMA.FTZ R30, R141.reuse, UR4, R30 ;  /* 0x000000048d1e7c23 */ /* 0x040fe4000801001e */
[C---:B------:R-:W-:Y:S01]  /*dda0*/  FFMA.FTZ R32, R141.reuse, UR4, R32 ;  /* 0x000000048d207c23 */ /* 0x040fe20008010020 */
[----:B------:R-:W-:Y:S01]  /*ddb0*/  FMNMX.FTZ R152, R28, R153, !PT ;  /* 0x000000991c987209 */ /* 0x000fe20007810000 */
[----:B------:R-:W-:Y:S01]  /*ddc0*/  FFMA.FTZ R34, R141, UR4, R34 ;  /* 0x000000048d227c23 */ /* 0x000fe20008010022 */
[----:B------:R-:W-:Y:S01]  /*ddd0*/  FMNMX.FTZ R153, R23, R150, !PT ;  /* 0x0000009617997209 */ /* 0x000fe20007810000 */
[C---:B------:R-:W-:Y:S02]  /*dde0*/  FFMA.FTZ R29, R140.reuse, UR4, R29 ;  /* 0x000000048c1d7c23 */ /* 0x040fe4000801001d */
[----:B------:R-:W-:Y:S01]  /*ddf0*/  FFMA.FTZ R31, R140, UR4, R31 ;  /* 0x000000048c1f7c23 */ /* 0x000fe2000801001f */
        /* <DEDUP_REMOVED lines=10> */
[C---:B------:R-:W-:Y:S02]  /*dea0*/  FFMA.FTZ R37, R142.reuse, UR4, R37 ;  /* 0x000000048e257c23 */ /* 0x040fe40008010025 */
        /* <DEDUP_REMOVED lines=33> */
[----:B------:R-:W-:Y:S01]  /*e0c0*/  IADD3 R3, R148, 0x58, RZ ;  /* 0x0000005894037810 */ /* 0x000fe20007ffe0ff */
[C---:B------:R-:W-:Y:S02]  /*e0d0*/  FFMA.FTZ R61, R0.reuse, UR4, R61 ;  /* 0x00000004003d7c23 */ /* 0x040fe4000801003d */
[C---:B------:R-:W-:Y:S02]  /*e0e0*/  FFMA.FTZ R63, R0.reuse, UR4, R63 ;  /* 0x00000004003f7c23 */ /* 0x040fe4000801003f */
[C---:B------:R-:W-:Y:S01]  /*e0f0*/  FFMA.FTZ R65, R0.reuse, UR4, R65 ;  /* 0x0000000400417c23 */ /* 0x040fe20008010041 */
[----:B------:R-:W3:Y:S01]  /*e100*/  I2F R3, R3 ;  /* 0x0000000300037306 */ /* 0x000ee20000201400 */
[----:B------:R-:W-:Y:S01]  /*e110*/  FFMA.FTZ R67, R0, UR4, R67 ;  /* 0x0000000400437c23 */ /* 0x000fe20008010043 */
[----:B------:R-:W-:Y:S01]  /*e120*/  IADD3 R0, R148, 0x59, RZ ;  /* 0x0000005994007810 */ /* 0x000fe20007ffe0ff */
[C---:B------:R-:W-:Y:S02]  /*e130*/  FFMA.FTZ R68, R133.reuse, UR4, R68 ;  /* 0x0000000485447c23 */ /* 0x040fe40008010044 */
[C---:B------:R-:W-:Y:S02]  /*e140*/  FFMA.FTZ R70, R133.reuse, UR4, R70 ;  /* 0x0000000485467c23 */ /* 0x040fe40008010046 */
[C---:B------:R-:W-:Y:S02]  /*e150*/  FFMA.FTZ R72, R133.reuse, UR4, R72 ;  /* 0x0000000485487c23 */ /* 0x040fe40008010048 */
[----:B------:R-:W-:Y:S01]  /*e160*/  FFMA.FTZ R74, R133, UR4, R74 ;  /* 0x00000004854a7c23 */ /* 0x000fe2000801004a */
[----:B------:R-:W4:Y:S01]  /*e170*/  I2F R0, R0 ;  /* 0x0000000000007306 */ /* 0x000f220000201400 */
[----:B------:R-:W-:Y:S01]  /*e180*/  FFMA.FTZ R69, R2, UR4, R69 ;  /* 0x0000000402457c23 */ /* 0x000fe20008010045 */
[----:B------:R-:W-:Y:S01]  /*e190*/  IADD3 R133, R148, 0x60, RZ ;  /* 0x0000006094857810 */ /* 0x000fe20007ffe0ff */
[C---:B------:R-:W-:Y:S02]  /*e1a0*/  FFMA.FTZ R71, R2.reuse, UR4, R71 ;  /* 0x0000000402477c23 */ /* 0x040fe40008010047 */
[C---:B------:R-:W-:Y:S02]  /*e1b0*/  FFMA.FTZ R73, R2.reuse, UR4, R73 ;  /* 0x0000000402497c23 */ /* 0x040fe40008010049 */
[----:B------:R-:W-:Y:S01]  /*e1c0*/  FFMA.FTZ R75, R2, UR4, R75 ;  /* 0x00000004024b7c23 */ /* 0x000fe2000801004b */
[C---:B------:R-:W-:Y:S01]  /*e1d0*/  IADD3 R2, R148.reuse, 0x61, RZ ;  /* 0x0000006194027810 */ /* 0x040fe20007ffe0ff */
[C---:B-1----:R-:W-:Y:S01]  /*e1e0*/  FFMA.FTZ R76, R135.reuse, UR4, R76 ;  /* 0x00000004874c7c23 */ /* 0x042fe2000801004c */
[----:B------:R-:W1:Y:S01]  /*e1f0*/  I2F R133, R133 ;  /* 0x0000008500857306 */ /* 0x000e620000201400 */
[C---:B------:R-:W-:Y:S02]  /*e200*/  FFMA.FTZ R78, R135.reuse, UR4, R78 ;  /* 0x00000004874e7c23 */ /* 0x040fe4000801004e */
[C---:B------:R-:W-:Y:S02]  /*e210*/  FFMA.FTZ R80, R135.reuse, UR4, R80 ;  /* 0x0000000487507c23 */ /* 0x040fe40008010050 */
[----:B------:R-:W-:Y:S01]  /*e220*/  FFMA.FTZ R82, R135, UR4, R82 ;  /* 0x0000000487527c23 */ /* 0x000fe20008010052 */
[----:B------:R-:W-:Y:S01]  /*e230*/  IADD3 R135, R148, 0x68, RZ ;  /* 0x0000006894877810 */ /* 0x000fe20007ffe0ff */
[C---:B------:R-:W-:Y:S02]  /*e240*/  FFMA.FTZ R77, R132.reuse, UR4, R77 ;  /* 0x00000004844d7c23 */ /* 0x040fe4000801004d */
[C---:B------:R-:W-:Y:S01]  /*e250*/  FFMA.FTZ R79, R132.reuse, UR4, R79 ;  /* 0x00000004844f7c23 */ /* 0x040fe2000801004f */
[----:B------:R-:W5:Y:S01]  /*e260*/  I2F R2, R2 ;  /* 0x0000000200027306 */ /* 0x000f620000201400 */
[C---:B------:R-:W-:Y:S02]  /*e270*/  FFMA.FTZ R81, R132.reuse, UR4, R81 ;  /* 0x0000000484517c23 */ /* 0x040fe40008010051 */
[----:B------:R-:W-:Y:S01]  /*e280*/  FFMA.FTZ R83, R132, UR4, R83 ;  /* 0x0000000484537c23 */ /* 0x000fe20008010053 */
[----:B------:R-:W-:Y:S01]  /*e290*/  FMNMX.FTZ R132, R54, R153, !PT ;  /* 0x0000009936847209 */ /* 0x000fe20007810000 */
[----:B--2---:R-:W-:Y:S01]  /*e2a0*/  FFMA.FTZ R84, R137, UR4, R84 ;  /* 0x0000000489547c23 */ /* 0x004fe20008010054 */
[----:B------:R-:W-:Y:S01]  /*e2b0*/  FMNMX.FTZ R153, R61, R150, !PT ;  /* 0x000000963d997209 */ /* 0x000fe20007810000 */
[----:B------:R-:W-:Y:S01]  /*e2c0*/  FFMA.FTZ R86, R137, UR4, R86 ;  /* 0x0000000489567c23 */ /* 0x000fe20008010056 */
[----:B------:R-:W-:Y:S01]  /*e2d0*/  FMNMX.FTZ R151, R55, R132, !PT ;  /* 0x0000008437977209 */ /* 0x000fe20007810000 */
[C---:B------:R-:W-:Y:S01]  /*e2e0*/  FFMA.FTZ R88, R137.reuse, UR4, R88 ;  /* 0x0000000489587c23 */ /* 0x040fe20008010058 */
[----:B------:R-:W2:Y:S01]  /*e2f0*/  I2F R135, R135 ;  /* 0x0000008700877306 */ /* 0x000ea20000201400 */
[----:B------:R-:W-:Y:S01]  /*e300*/  FMNMX.FTZ R150, R68, R153, !PT ;  /* 0x0000009944967209 */ /* 0x000fe20007810000 */
[----:B------:R-:W-:Y:S01]  /*e310*/  FFMA.FTZ R90, R137, UR4, R90 ;  /* 0x00000004895a7c23 */ /* 0x000fe2000801005a */
[----:B------:R-:W-:Y:S01]  /*e320*/  FMNMX.FTZ R152, R62, R151, !PT ;  /* 0x000000973e987209 */ /* 0x000fe20007810000 */
[C---:B------:R-:W-:Y:S01]  /*e330*/  FFMA.FTZ R85, R134.reuse, UR4, R85 ;  /* 0x0000000486557c23 */ /* 0x040fe20008010055 */
[----:B------:R-:W-:Y:S01]  /*e340*/  FMNMX.FTZ R153, R69, R150, !PT ;  /* 0x0000009645997209 */ /* 0x000fe20007810000 */
[C---:B------:R-:W-:Y:S01]  /*e350*/  FFMA.FTZ R87, R134.reuse, UR4, R87 ;  /* 0x0000000486577c23 */ /* 0x040fe20008010057 */
[----:B------:R-:W-:Y:S01]  /*e360*/  FMNMX.FTZ R151, R63, R152, !PT ;  /* 0x000000983f977209 */ /* 0x000fe20007810000 */
[----:B------:R-:W-:Y:S01]  /*e370*/  FFMA.FTZ R89, R134, UR4, R89 ;  /* 0x0000000486597c23 */ /* 0x000fe20008010059 */
[----:B------:R-:W-:Y:S01]  /*e380*/  FMNMX.FTZ R152, R76, R153, !PT ;  /* 0x000000994c987209 */ /* 0x000fe20007810000 */
[----:B------:R-:W-:Y:S01]  /*e390*/  FFMA.FTZ R91, R134, UR4, R91 ;  /* 0x00000004865b7c23 */ /* 0x000fe2000801005b */
[----:B------:R-:W-:Y:S01]  /*e3a0*/  FMNMX.FTZ R150, R70, R151, !PT ;  /* 0x0000009746967209 */ /* 0x000fe20007810000 */
[----:B---3--:R-:W-:Y:S01]  /*e3b0*/  FFMA.FTZ R92, R3, UR4, R92 ;  /* 0x00000004035c7c23 */ /* 0x008fe2000801005c */
[----:B------:R-:W-:Y:S01]  /*e3c0*/  FMNMX.FTZ R151, R77, R152, !PT ;  /* 0x000000984d977209 */ /* 0x000fe20007810000 */
[----:B------:R-:W-:Y:S01]  /*e3d0*/  FFMA.FTZ R94, R3, UR4, R94 ;  /* 0x00000004035e7c23 */ /* 0x000fe2000801005e */
[----:B------:R-:W-:Y:S01]  /*e3e0*/  FMNMX.FTZ R153, R71, R150, !PT ;  /* 0x0000009647997209 */ /* 0x000fe20007810000 */
[C---:B------:R-:W-:Y:S01]  /*e3f0*/  FFMA.FTZ R96, R3.reuse, UR4, R96 ;  /* 0x0000000403607c23 */ /* 0x040fe20008010060 */
[----:B------:R-:W-:Y:S01]  /*e400*/  FMNMX.FTZ R152, R84, R151, !PT ;  /* 0x0000009754987209 */ /* 0x000fe20007810000 */
[----:B------:R-:W-:Y:S01]  /*e410*/  FFMA.FTZ R98, R3, UR4, R98 ;  /* 0x0000000403627c23 */ /* 0x000fe20008010062 */
[----:B------:R-:W-:Y:S01]  /*e420*/  FMNMX.FTZ R150, R78, R153, !PT ;  /* 0x000000994e967209 */ /* 0x000fe20007810000 */
[C---:B----4-:R-:W-:Y:S01]  /*e430*/  FFMA.FTZ R93, R0.reuse, UR4, R93 ;  /* 0x00000004005d7c23 */ /* 0x050fe2000801005d */
[----:B------:R-:W-:Y:S01]  /*e440*/  FMNMX.FTZ R153, R85, R152, !PT ;  /* 0x0000009855997209 */ /* 0x000fe20007810000 */
[C---:B------:R-:W-:Y:S01]  /*e450*/  FFMA.FTZ R95, R0.reuse, UR4, R95 ;  /* 0x00000004005f7c23 */ /* 0x040fe2000801005f */
[----:B------:R-:W-:Y:S01]  /*e460*/  FMNMX.FTZ R151, R79, R150, !PT ;  /* 0x000000964f977209 */ /* 0x000fe20007810000 */
[----:B------:R-:W-:Y:S01]  /*e470*/  FFMA.FTZ R97, R0, UR4, R97 ;  /* 0x0000000400617c23 */ /* 0x000fe20008010061 */
[----:B------:R-:W-:Y:S01]  /*e480*/  FMNMX.FTZ R150, R92, R153, !PT ;  /* 0x000000995c967209 */ /* 0x000fe20007810000 */
[----:B------:R-:W-:Y:S01]  /*e490*/  FFMA.FTZ R99, R0, UR4, R99 ;  /* 0x0000000400637c23 */ /* 0x000fe20008010063 */
[----:B------:R-:W-:Y:S01]  /*e4a0*/  FMNMX.FTZ R152, R86, R151, !PT ;  /* 0x0000009756987209 */ /* 0x000fe20007810000 */
[----:B-1----:R-:W-:Y:S01]  /*e4b0*/  FFMA.FTZ R100, R133, UR4, R100 ;  /* 0x0000000485647c23 */ /* 0x002fe20008010064 */
[----:B------:R-:W-:Y:S01]  /*e4c0*/  FMNMX.FTZ R153, R93, R150, !PT ;  /* 0x000000965d997209 */ /* 0x000fe20007810000 */
[----:B------:R-:W-:Y:S01]  /*e4d0*/  FFMA.FTZ R102, R133, UR4, R102 ;  /* 0x0000000485667c23 */ /* 0x000fe20008010066 */
[----:B------:R-:W-:Y:S01]  /*e4e0*/  FMNMX.FTZ R151, R87, R152, !PT ;  /* 0x0000009857977209 */ /* 0x000fe20007810000 */
[C---:B------:R-:W-:Y:S01]  /*e4f0*/  FFMA.FTZ R104, R133.reuse, UR4, R104 ;  /* 0x0000000485687c23 */ /* 0x040fe20008010068 */
[----:B------:R-:W-:Y:S01]  /*e500*/  FMNMX.FTZ R152, R100, R153, !PT ;  /* 0x0000009964987209 */ /* 0x000fe20007810000 */
[----:B------:R-:W-:Y:S01]  /*e510*/  FFMA.FTZ R106, R133, UR4, R106 ;  /* 0x00000004856a7c23 */ /* 0x000fe2000801006a */
[----:B------:R-:W-:Y:S01]  /*e520*/  FMNMX.FTZ R150, R94, R151, !PT ;  /* 0x000000975e967209 */ /* 0x000fe20007810000 */
[----:B-----5:R-:W-:Y:S01]  /*e530*/  FFMA.FTZ R101, R2, UR4, R101 ;  /* 0x0000000402657c23 */ /* 0x020fe20008010065 */
[----:B------:R-:W-:Y:S01]  /*e540*/  IADD3 R132, R148, 0x69, RZ ;  /* 0x0000006994847810 */ /* 0x000fe20007ffe0ff */
[C---:B------:R-:W-:Y:S01]  /*e550*/  FFMA.FTZ R103, R2.reuse, UR4, R103 ;  /* 0x0000000402677c23 */ /* 0x040fe20008010067 */
[----:B------:R-:W-:Y:S01]  /*e560*/  FMNMX.FTZ R151, R95, R150, !PT ;  /* 0x000000965f977209 */ /* 0x000fe20007810000 */
[C---:B------:R-:W-:Y:S01]  /*e570*/  FFMA.FTZ R105, R2.reuse, UR4, R105 ;  /* 0x0000000402697c23 */ /* 0x040fe20008010069 */
[----:B------:R-:W-:Y:S01]  /*e580*/  FMNMX.FTZ R153, R101, R152, !PT ;  /* 0x0000009865997209 */ /* 0x000fe20007810000 */
[----:B------:R-:W-:Y:S01]  /*e590*/  FFMA.FTZ R107, R2, UR4, R107 ;  /* 0x00000004026b7c23 */ /* 0x000fe2000801006b */
[----:B------:R-:W1:Y:S01]  /*e5a0*/  I2F R132, R132 ;  /* 0x0000008400847306 */ /* 0x000e620000201400 */
[C---:B--2---:R-:W-:Y:S01]  /*e5b0*/  FFMA.FTZ R108, R135.reuse, UR4, R108 ;  /* 0x00000004876c7c23 */ /* 0x044fe2000801006c */
[C---:B------:R-:W-:Y:S01]  /*e5c0*/  IADD3 R3, R148.reuse, 0x70, RZ ;  /* 0x0000007094037810 */ /* 0x040fe20007ffe0ff */
[C---:B------:R-:W-:Y:S01]  /*e5d0*/  FFMA.FTZ R110, R135.reuse, UR4, R110 ;  /* 0x00000004876e7c23 */ /* 0x040fe2000801006e */
[----:B------:R-:W-:Y:S01]  /*e5e0*/  IADD3 R0, R148, 0x71, RZ ;  /* 0x0000007194007810 */ /* 0x000fe20007ffe0ff */
[C---:B------:R-:W-:Y:S01]  /*e5f0*/  FFMA.FTZ R112, R135.reuse, UR4, R112 ;  /* 0x0000000487707c23 */ /* 0x040fe20008010070 */
[----:B------:R-:W-:Y:S01]  /*e600*/  FMNMX.FTZ R150, R108, R153, !PT ;  /* 0x000000996c967209 */ /* 0x000fe20007810000 */
[----:B------:R-:W-:Y:S01]  /*e610*/  FFMA.FTZ R114, R135, UR4, R114 ;  /* 0x0000000487727c23 */ /* 0x000fe20008010072 */
[C---:B------:R-:W-:Y:S02]  /*e620*/  IADD3 R133, R148.reuse, 0x78, RZ ;  /* 0x0000007894857810 */ /* 0x040fe40007ffe0ff */
[----:B------:R-:W2:Y:S01]  /*e630*/  I2F R3, R3 ;  /* 0x0000000300037306 */ /* 0x000ea20000201400 */
[----:B------:R-:W-:Y:S09]  /*e640*/  IADD3 R2, R148, 0x79, RZ ;  /* 0x0000007994027810 */ /* 0x000ff20007ffe0ff */
[----:B------:R-:W3:Y:S01]  /*e650*/  I2F R0, R0 ;  /* 0x0000000000007306 */ /* 0x000ee20000201400 */
[C---:B-1----:R-:W-:Y:S02]  /*e660*/  FFMA.FTZ R109, R132.reuse, UR4, R109 ;  /* 0x00000004846d7c23 */ /* 0x042fe4000801006d */
[C---:B------:R-:W-:Y:S02]  /*e670*/  FFMA.FTZ R111, R132.reuse, UR4, R111 ;  /* 0x00000004846f7c23 */ /* 0x040fe4000801006f */
[C---:B------:R-:W-:Y:S05]  /*e680*/  FFMA.FTZ R113, R132.reuse, UR4, R113 ;  /* 0x0000000484717c23 */ /* 0x040fea0008010071 */
[----:B------:R1:W-:Y:S01]  /*e690*/  I2F R134, R2 ;  /* 0x0000000200867306 */ /* 0x0003e20000201400 */
[----:B------:R-:W-:Y:S01]  /*e6a0*/  FFMA.FTZ R115, R132, UR4, R115 ;  /* 0x0000000484737c23 */ /* 0x000fe20008010073 */
[----:B------:R-:W-:Y:S02]  /*e6b0*/  FMNMX.FTZ R132, R102, R151, !PT ;  /* 0x0000009766847209 */ /* 0x000fe40007810000 */
[----:B------:R-:W-:Y:S01]  /*e6c0*/  FMNMX.FTZ R151, R109, R150, !PT ;  /* 0x000000966d977209 */ /* 0x000fe20007810000 */
[C---:B--2---:R-:W-:Y:S02]  /*e6d0*/  FFMA.FTZ R116, R3.reuse, UR4, R116 ;  /* 0x0000000403747c23 */ /* 0x044fe40008010074 */
[C---:B------:R-:W-:Y:S02]  /*e6e0*/  FFMA.FTZ R118, R3.reuse, UR4, R118 ;  /* 0x0000000403767c23 */ /* 0x040fe40008010076 */
[C---:B------:R-:W-:Y:S01]  /*e6f0*/  FFMA.FTZ R120, R3.reuse, UR4, R120 ;  /* 0x0000000403787c23 */ /* 0x040fe20008010078 */
[----:B------:R-:W2:Y:S01]  /*e700*/  I2F R133, R133 ;  /* 0x0000008500857306 */ /* 0x000ea20000201400 */
[----:B------:R-:W-:Y:S01]  /*e710*/  FFMA.FTZ R122, R3, UR4, R122 ;  /* 0x00000004037a7c23 */ /* 0x000fe2000801007a */
[----:B------:R-:W-:Y:S01]  /*e720*/  FMNMX.FTZ R3, R103, R132, !PT ;  /* 0x0000008467037209 */ /* 0x000fe20007810000 */
[----:B---3--:R-:W-:Y:S03]  /*e730*/  FFMA.FTZ R117, R0, UR4, R117 ;  /* 0x0000000400757c23 */ /* 0x008fe60008010075 */
[----:B------:R-:W-:Y:S01]  /*e740*/  FMNMX.FTZ R132, R110, R3, !PT ;  /* 0x000000036e847209 */ /* 0x000fe20007810000 */
[C---:B------:R-:W-:Y:S02]  /*e750*/  FFMA.FTZ R119, R0.reuse, UR4, R119 ;  /* 0x0000000400777c23 */ /* 0x040fe40008010077 */
[C---:B------:R-:W-:Y:S02]  /*e760*/  FFMA.FTZ R121, R0.reuse, UR4, R121 ;  /* 0x0000000400797c23 */ /* 0x040fe40008010079 */
[----:B------:R-:W-:Y:S01]  /*e770*/  FFMA.FTZ R123, R0, UR4, R123 ;  /* 0x00000004007b7c23 */ /* 0x000fe2000801007b */
[----:B-1----:R-:W-:Y:S02]  /*e780*/  FMNMX.FTZ R2, R116, R151, !PT ;  /* 0x0000009774027209 */ /* 0x002fe40007810000 */
[----:B------:R-:W-:Y:S02]  /*e790*/  FMNMX.FTZ R151, R111, R132, !PT ;  /* 0x000000846f977209 */ /* 0x000fe40007810000 */
[----:B------:R-:W-:Y:S02]  /*e7a0*/  FMNMX.FTZ R3, R117, R2, !PT ;  /* 0x0000000275037209 */ /* 0x000fe40007810000 */
[----:B------:R-:W-:Y:S01]  /*e7b0*/  FMNMX.FTZ R0, R118, R151, !PT ;  /* 0x0000009776007209 */ /* 0x000fe20007810000 */
[C---:B--2---:R-:W-:Y:S02]  /*e7c0*/  FFMA.FTZ R124, R133.reuse, UR4, R124 ;  /* 0x00000004857c7c23 */ /* 0x044fe4000801007c */
        /* <DEDUP_REMOVED lines=10> */
[----:B------:R-:W-:Y:S01]  /*e870*/  FFMA.FTZ R131, R134, UR4, R131 ;  /* 0x0000000486837c23 */ /* 0x000fe20008010083 */
[----:B------:R-:W-:Y:S03]  /*e880*/  FMNMX.FTZ R3, R127, R0, !PT ;  /* 0x000000007f037209 */ /* 0x000fe60007810000 */
[----:B------:R-:W1:Y:S08]  /*e890*/  SHFL.BFLY PT, R133, R2, 0x2, 0x1f ;  /* 0x0c401f0002857f89 */ /* 0x000e7000000e0000 */
[----:B------:R-:W2:Y:S01]  /*e8a0*/  SHFL.BFLY PT, R0, R3, 0x2, 0x1f ;  /* 0x0c401f0003007f89 */ /* 0x000ea200000e0000 */
[----:B-1----:R-:W-:Y:S07]  /*e8b0*/  FMNMX.FTZ R150, R2, R133, !PT ;  /* 0x0000008502967209 */ /* 0x002fee0007810000 */
[----:B------:R-:W1:Y:S01]  /*e8c0*/  SHFL.BFLY PT, R133, R150, 0x1, 0x1f ;  /* 0x0c201f0096857f89 */ /* 0x000e6200000e0000 */
[----:B--2---:R-:W-:Y:S07]  /*e8d0*/  FMNMX.FTZ R151, R3, R0, !PT ;  /* 0x0000000003977209 */ /* 0x004fee0007810000 */
[----:B------:R-:W2:Y:S01]  /*e8e0*/  SHFL.BFLY PT, R132, R151, 0x1, 0x1f ;  /* 0x0c201f0097847f89 */ /* 0x000ea200000e0000 */
[----:B-1----:R-:W-:Y:S04]  /*e8f0*/  FMNMX.FTZ R133, R150, R133, !PT ;  /* 0x0000008596857209 */ /* 0x002fe80007810000 */
[C---:B------:R-:W-:Y:S01]  /*e900*/  FSETP.NEU.FTZ.AND P0, PT, R133.reuse, -INF , PT ;  /* 0xff8000008500780b */ /* 0x040fe20003f1d000 */
[C---:B------:R-:W-:Y:S02]  /*e910*/  FADD.FTZ R0, -R133.reuse, R188 ;  /* 0x000000bc85007221 */ /* 0x040fe40000010100 */
[----:B------:R-:W-:Y:S01]  /*e920*/  FMUL.FTZ R2, R133, c[0x0][0x23c] ;  /* 0x00008f0085027a20 */ /* 0x000fe20000410000 */
[----:B--2---:R-:W-:Y:S01]  /*e930*/  FMNMX.FTZ R132, R151, R132, !PT ;  /* 0x0000008497847209 */ /* 0x004fe20007810000 */
[----:B------:R-:W-:Y:S03]  /*e940*/  FMUL.FTZ R135, R0, c[0x0][0x23c] ;  /* 0x00008f0000877a20 */ /* 0x000fe60000410000 */
[----:B------:R-:W-:Y:S01]  /*e950*/  FSEL R2, R2, RZ, P0 ;  /* 0x000000ff02027208 */ /* 0x000fe20000000000 */
[C---:B------:R-:W-:Y:S01]  /*e960*/  FADD.FTZ R136, -R132.reuse, R187 ;  /* 0x000000bb84887221 */ /* 0x040fe20000010100 */
[----:B------:R-:W-:Y:S01]  /*e970*/  FSETP.NEU.FTZ.AND P0, PT, R132, -INF , PT ;  /* 0xff8000008400780b */ /* 0x000fe20003f1d000 */
[----:B------:R-:W1:Y:S02]  /*e980*/  MUFU.EX2 R135, R135 ;  /* 0x0000008700877308 */ /* 0x000e640000000800 */
[--C-:B------:R-:W-:Y:S02]  /*e990*/  FFMA.FTZ R155, R21, c[0x0][0x23c], -R2.reuse ;  /* 0x00008f00159b7a23 */ /* 0x100fe40000010802 */
        /* <DEDUP_REMOVED lines=12> */
[C---:B-1----:R-:W-:Y:S02]  /*ea60*/  FMUL.FTZ R204, R135.reuse, R204 ;  /* 0x000000cc87cc7220 */ /* 0x042fe40000410000 */
[C---:B------:R-:W-:Y:S02]  /*ea70*/  FMUL.FTZ R205, R135.reuse, R205 ;  /* 0x000000cd87cd7220 */ /* 0x040fe40000410000 */
[C---:B------:R-:W-:Y:S01]  /*ea80*/  FMUL.FTZ R200, R135.reuse, R200 ;  /* 0x000000c887c87220 */ /* 0x040fe20000410000 */
[----:B------:R-:W-:Y:S01]  /*ea90*/  MUFU.EX2 R152, R152 ;  /* 0x0000009800987308 */ /* 0x000fe20000000800 */
[C---:B------:R-:W-:Y:S02]  /*eaa0*/  FMUL.FTZ R201, R135.reuse, R201 ;  /* 0x000000c987c97220 */ /* 0x040fe40000410000 */
[C---:B------:R-:W-:Y:S02]  /*eab0*/  FMUL.FTZ R196, R135.reuse, R196 ;  /* 0x000000c487c47220 */ /* 0x040fe40000410000 */
[C---:B------:R-:W-:Y:S02]  /*eac0*/  FMUL.FTZ R197, R135.reuse, R197 ;  /* 0x000000c587c57220 */ /* 0x040fe40000410000 */
[C---:B------:R-:W-:Y:S02]  /*ead0*/  FMUL.FTZ R192, R135.reuse, R192 ;  /* 0x000000c087c07220 */ /* 0x040fe40000410000 */
[----:B------:R-:W-:Y:S01]  /*eae0*/  FMUL.FTZ R193, R135, R193 ;  /* 0x000000c187c17220 */ /* 0x000fe20000410000 */
        /* <DEDUP_REMOVED lines=16> */
[----:B------:R-:W-:Y:S02]  /*ebf0*/  FMUL.FTZ R3, R136, c[0x0][0x23c] ;  /* 0x00008f0088037a20 */ /* 0x000fe40000410000 */
[--C-:B------:R-:W-:Y:S01]  /*ec00*/  FFMA.FTZ R151, R12, c[0x0][0x23c], -R2.reuse ;  /* 0x00008f000c977a23 */ /* 0x100fe20000010802 */
[----:B------:R-:W-:Y:S01]  /*ec10*/  MUFU.EX2 R158, R158 ;  /* 0x0000009e009e7308 */ /* 0x000fe20000000800 */
[----:B------:R-:W-:Y:S01]  /*ec20*/  FMNMX.FTZ R12, R8, R186, !PT ;  /* 0x000000ba080c7209 */ /* 0x000fe20007810000 */
[--C-:B------:R-:W-:Y:S02]  /*ec30*/  FFMA.FTZ R153, R5, c[0x0][0x23c], -R2.reuse ;  /* 0x00008f0005997a23 */ /* 0x100fe40000010802 */
[--C-:B------:R-:W-:Y:S02]  /*ec40*/  FFMA.FTZ R150, R13, c[0x0][0x23c], -R2.reuse ;  /* 0x00008f000d967a23 */ /* 0x100fe40000010802 */
[--C-:B------:R-:W-:Y:S02]  /*ec50*/  FFMA.FTZ R0, R4, c[0x0][0x23c], -R2.reuse ;  /* 0x00008f0004007a23 */ /* 0x100fe40000010802 */
[--C-:B------:R-:W-:Y:S02]  /*ec60*/  FFMA.FTZ R116, R116, c[0x0][0x23c], -R2.reuse ;  /* 0x00008f0074747a23 */ /* 0x100fe40000010802 */
[----:B------:R-:W1:Y:S01]  /*ec70*/  MUFU.EX2 R136, R3 ;  /* 0x0000000300887308 */ /* 0x000e620000000800 */
[--C-:B------:R-:W-:Y:S02]  /*ec80*/  FFMA.FTZ R117, R117, c[0x0][0x23c], -R2.reuse ;  /* 0x00008f0075757a23 */ /* 0x100fe40000010802 */
[--C-:B------:R-:W-:Y:S02]  /*ec90*/  FFMA.FTZ R124, R124, c[0x0][0x23c], -R2.reuse ;  /* 0x00008f007c7c7a23 */ /* 0x100fe40000010802 */
[----:B------:R-:W-:Y:S05]  /*eca0*/  FFMA.FTZ R2, R125, c[0x0][0x23c], -R2 ;  /* 0x00008f007d027a23 */ /* 0x000fea0000010802 */
[----:B------:R-:W-:Y:S10]  /*ecb0*/  MUFU.EX2 R125, R2 ;  /* 0x00000002007d7308 */ /* 0x000ff40000000800 */
[----:B------:R-:W-:Y:S01]  /*ecc0*/  MUFU.EX2 R0, R0 ;  /* 0x0000000000007308 */ /* 0x000fe20000000800 */
[C---:B-1----:R-:W-:Y:S01]  /*ecd0*/  FMUL.FTZ R206, R136.reuse, R206 ;  /* 0x000000ce88ce7220 */ /* 0x042fe20000410000 */
[----:B------:R-:W-:Y:S01]  /*ece0*/  FMNMX.FTZ R3, R9, R12, !PT ;  /* 0x0000000c09037209 */ /* 0x000fe20007810000 */
[C---:B------:R-:W-:Y:S02]  /*ecf0*/  FMUL.FTZ R207, R136.reuse, R207 ;  /* 0x000000cf88cf7220 */ /* 0x040fe40000410000 */
[----:B------:R-:W-:Y:S01]  /*ed00*/  FMUL.FTZ R202, R136, R202 ;  /* 0x000000ca88ca7220 */ /* 0x000fe20000410000 */
[----:B------:R-:W-:Y:S04]  /*ed10*/  FMNMX.FTZ R12, R16, R3, !PT ;  /* 0x00000003100c7209 */ /* 0x000fe80007810000 */
[----:B------:R-:W1:Y:S01]  /*ed20*/  MUFU.EX2 R153, R153 ;  /* 0x0000009900997308 */ /* 0x000e620000000800 */
[C---:B------:R-:W-:Y:S02]  /*ed30*/  FMUL.FTZ R203, R136.reuse, R203 ;  /* 0x000000cb88cb7220 */ /* 0x040fe40000410000 */
[C---:B------:R-:W-:Y:S01]  /*ed40*/  FMUL.FTZ R198, R136.reuse, R198 ;  /* 0x000000c688c67220 */ /* 0x040fe20000410000 */
[----:B------:R-:W-:Y:S01]  /*ed50*/  FMNMX.FTZ R3, R17, R12, !PT ;  /* 0x0000000c11037209 */ /* 0x000fe20007810000 */
[C---:B------:R-:W-:Y:S02]  /*ed60*/  FMUL.FTZ R199, R136.reuse, R199 ;  /* 0x000000c788c77220 */ /* 0x040fe40000410000 */
[----:B------:R-:W-:Y:S01]  /*ed70*/  FMUL.FTZ R194, R136, R194 ;  /* 0x000000c288c27220 */ /* 0x000fe20000410000 */
[----:B------:R-:W-:Y:S01]  /*ed80*/  FMNMX.FTZ R12, R24, R3, !PT ;  /* 0x00000003180c7209 */ /* 0x000fe20007810000 */
[----:B------:R-:W-:Y:S01]  /*ed90*/  FMUL.FTZ R195, R136, R195 ;  /* 0x000000c388c37220 */ /* 0x000fe20000410000 */
[----:B------:R-:W-:Y:S02]  /*eda0*/  MUFU.EX2 R151, R151 ;  /* 0x0000009700977308 */ /* 0x000fe40000000800 */
[----:B------:R-:W-:Y:S04]  /*edb0*/  FMNMX.FTZ R3, R25, R12, !PT ;  /* 0x0000000c19037209 */ /* 0x000fe80007810000 */
[----:B------:R-:W-:Y:S04]  /*edc0*/  FMNMX.FTZ R12, R32, R3, !PT ;  /* 0x00000003200c7209 */ /* 0x000fe80007810000 */
[----:B------:R-:W2:Y:S01]  /*edd0*/  MUFU.EX2 R150, R150 ;  /* 0x0000009600967308 */ /* 0x000ea20000000800 */
[----:B------:R-:W-:Y:S02]  /*ede0*/  FMNMX.FTZ R3, R33, R12, !PT ;  /* 0x0000000c21037209 */ /* 0x000fe40007810000 */
[----:B-1----:R-:W-:Y:S01]  /*edf0*/  F2FP.BF16.PACK_AB R52, R153, R0 ;  /* 0x000000009934723e */ /* 0x002fe200000010ff */
[----:B------:R-:W-:Y:S01]  /*ee00*/  FFMA.FTZ R0, R181, R135, R0 ;  /* 0x00000087b5007223 */ /* 0x000fe20000010000 */
[----:B------:R-:W-:Y:S03]  /*ee10*/  FMNMX.FTZ R12, R40, R3, !PT ;  /* 0x00000003280c7209 */ /* 0x000fe60007810000 */
[----:B------:R-:W-:Y:S02]  /*ee20*/  FADD.FTZ R0, R153, R0 ;  /* 0x0000000099007221 */ /* 0x000fe40000010000 */
[----:B------:R-:W-:Y:S01]  /*ee30*/  MUFU.EX2 R161, R161 ;  /* 0x000000a100a17308 */ /* 0x000fe20000000800 */
[----:B------:R-:W-:Y:S04]  /*ee40*/  FMNMX.FTZ R3, R41, R12, !PT ;  /* 0x0000000c29037209 */ /* 0x000fe80007810000 */
[----:B------:R-:W-:Y:S04]  /*ee50*/  FMNMX.FTZ R12, R48, R3, !PT ;  /* 0x00000003300c7209 */ /* 0x000fe80007810000 */
[----:B------:R-:W-:Y:S01]  /*ee60*/  FMNMX.FTZ R3, R49, R12, !PT ;  /* 0x0000000c31037209 */ /* 0x000fe20007810000 */
[----:B------:R-:W-:Y:S03]  /*ee70*/  MUFU.EX2 R160, R160 ;  /* 0x000000a000a07308 */ /* 0x000fe60000000800 */
[----:B------:R-:W-:Y:S04]  /*ee80*/  FMNMX.FTZ R12, R56, R3, !PT ;  /* 0x00000003380c7209 */ /* 0x000fe80007810000 */
[----:B------:R-:W-:Y:S03]  /*ee90*/  FMNMX.FTZ R3, R57, R12, !PT ;  /* 0x0000000c39037209 */ /* 0x000fe60007810000 */
        /* <DEDUP_REMOVED lines=23> */
[----:B------:R-:W-:Y:S01]  /*f010*/  FMNMX.FTZ R12, R128, R3, !PT ;  /* 0x00000003800c7209 */ /* 0x000fe20007810000 */
[----:B------:R-:W-:Y:S03]  /*f020*/  FMUL.FTZ R3, R132, c[0x0][0x23c] ;  /* 0x00008f0084037a20 */ /* 0x000fe60000410000 */
[----:B------:R-:W-:Y:S01]  /*f030*/  FMNMX.FTZ R5, R129, R12, !PT ;  /* 0x0000000c81057209 */ /* 0x000fe20007810000 */
[----:B------:R-:W-:Y:S01]  /*f040*/  MUFU.EX2 R84, R84 ;  /* 0x0000005400547308 */ /* 0x000fe20000000800 */
[----:B------:R-:W-:Y:S03]  /*f050*/  FSEL R3, R3, RZ, P0 ;  /* 0x000000ff03037208 */ /* 0x000fe60000000000 */
[----:B------:R-:W1:Y:S02]  /*f060*/  SHFL.BFLY PT, R12, R5, 0x2, 0x1f ;  /* 0x0c401f00050c7f89 */ /* 0x000e6400000e0000 */
[--C-:B------:R-:W-:Y:S02]  /*f070*/  FFMA.FTZ R164, R22, c[0x0][0x23c], -R3.reuse ;  /* 0x00008f0016a47a23 */ /* 0x100fe40000010803 */
[--C-:B------:R-:W-:Y:S02]  /*f080*/  FFMA.FTZ R167, R23, c[0x0][0x23c], -R3.reuse ;  /* 0x00008f0017a77a23 */ /* 0x100fe40000010803 */
[----:B------:R-:W-:Y:S01]  /*f090*/  MUFU.EX2 R85, R85 ;  /* 0x0000005500557308 */ /* 0x000fe20000000800 */
[--C-:B------:R-:W-:Y:S02]  /*f0a0*/  FFMA.FTZ R166, R30, c[0x0][0x23c], -R3.reuse ;  /* 0x00008f001ea67a23 */ /* 0x100fe40000010803 */
[--C-:B------:R-:W-:Y:S02]  /*f0b0*/  FFMA.FTZ R169, R31, c[0x0][0x23c], -R3.reuse ;  /* 0x00008f001fa97a23 */ /* 0x100fe40000010803 */
[----:B------:R-:W-:Y:S01]  /*f0c0*/  LDSM.16.MT88.4 R28, [R230+0x4000] ;  /* 0x00400000e61c783b */ /* 0x000fe20000004200 */
[--C-:B------:R-:W-:Y:S02]  /*f0d0*/  FFMA.FTZ R168, R38, c[0x0][0x23c], -R3.reuse ;  /* 0x00008f0026a87a23 */ /* 0x100fe40000010803 */
[--C-:B------:R-:W-:Y:S02]  /*f0e0*/  FFMA.FTZ R171, R39, c[0x0][0x23c], -R3.reuse ;  /* 0x00008f0027ab7a23 */ /* 0x100fe40000010803 */
[----:B------:R-:W-:Y:S01]  /*f0f0*/  MUFU.EX2 R164, R164 ;  /* 0x000000a400a47308 */ /* 0x000fe20000000800 */
[--C-:B------:R-:W-:Y:S02]  /*f100*/  FFMA.FTZ R170, R46, c[0x0][0x23c], -R3.reuse ;  /* 0x00008f002eaa7a23 */ /* 0x100fe40000010803 */
[----:B------:R-:W-:Y:S01]  /*f110*/  LDSM.16.MT88.4 R36, [R230+0x4400] ;  /* 0x00440000e624783b */ /* 0x000fe20000004200 */
[--C-:B------:R-:W-:Y:S02]  /*f120*/  FFMA.FTZ R173, R47, c[0x0][0x23c], -R3.reuse ;  /* 0x00008f002fad7a23 */ /* 0x100fe40000010803 */
[--C-:B------:R-:W-:Y:S02]  /*f130*/  FFMA.FTZ R165, R7, c[0x0][0x23c], -R3.reuse ;  /* 0x00008f0007a57a23 */ /* 0x100fe40000010803 */
[--C-:B------:R-:W-:Y:S01]  /*f140*/  FFMA.FTZ R172, R54, c[0x0][0x23c], -R3.reuse ;  /* 0x00008f0036ac7a23 */ /* 0x100fe20000010803 */
[----:B--2---:R-:W-:Y:S01]  /*f150*/  F2FP.BF16.PACK_AB R54, R150, R151 ;  /* 0x000000979636723e */ /* 0x004fe200000010ff */
[----:B------:R-:W-:Y:S01]  /*f160*/  MUFU.EX2 R167, R167 ;  /* 0x000000a700a77308 */ /* 0x000fe20000000800 */
[----:B------:R-:W-:Y:S01]  /*f170*/  LDSM.16.MT88.4 R44, [R231+0x4400] ;  /* 0x00440000e72c783b */ /* 0x000fe20000004200 */
[--C-:B------:R-:W-:Y:S01]  /*f180*/  FFMA.FTZ R175, R55, c[0x0][0x23c], -R3.reuse ;  /* 0x00008f0037af7a23 */ /* 0x100fe20000010803 */
[----:B-1----:R-:W-:Y:S01]  /*f190*/  FMNMX.FTZ R12, R5, R12, !PT ;  /* 0x0000000c050c7209 */ /* 0x002fe20007810000 */
[--C-:B------:R-:W-:Y:S02]  /*f1a0*/  FFMA.FTZ R62, R62, c[0x0][0x23c], -R3.reuse ;  /* 0x00008f003e3e7a23 */ /* 0x100fe40000010803 */
[--C-:B------:R-:W-:Y:S02]  /*f1b0*/  FFMA.FTZ R63, R63, c[0x0][0x23c], -R3.reuse ;  /* 0x00008f003f3f7a23 */ /* 0x100fe40000010803 */
[--C-:B------:R-:W-:Y:S01]  /*f1c0*/  FFMA.FTZ R70, R70, c[0x0][0x23c], -R3.reuse ;  /* 0x00008f0046467a23 */ /* 0x100fe20000010803 */
[----:B------:R-:W1:Y:S01]  /*f1d0*/  SHFL.BFLY PT, R5, R12, 0x1, 0x1f ;  /* 0x0c201f000c057f89 */ /* 0x000e6200000e0000 */
        /* <DEDUP_REMOVED lines=13> */
[--C-:B------:R-:W-:Y:S01]  /*f2b0*/  FFMA.FTZ R111, R111, c[0x0][0x23c], -R3.reuse ;  /* 0x00008f006f6f7a23 */ /* 0x100fe20000010803 */
[----:B-1----:R-:W-:Y:S01]  /*f2c0*/  FMNMX.FTZ R5, R12, R5, !PT ;  /* 0x000000050c057209 */ /* 0x002fe20007810000 */
[--C-:B------:R-:W-:Y:S01]  /*f2d0*/  FFMA.FTZ R162, R14, c[0x0][0x23c], -R3.reuse ;  /* 0x00008f000ea27a23 */ /* 0x100fe20000010803 */
[----:B------:R-:W-:Y:S01]  /*f2e0*/  FMNMX.FTZ R14, R10, R184, !PT ;  /* 0x000000b80a0e7209 */ /* 0x000fe20007810000 */
[--C-:B------:R-:W-:Y:S01]  /*f2f0*/  FFMA.FTZ R6, R6, c[0x0][0x23c], -R3.reuse ;  /* 0x00008f0006067a23 */ /* 0x100fe20000010803 */
[C---:B------:R-:W-:Y:S01]  /*f300*/  FSETP.NEU.FTZ.AND P0, PT, R5.reuse, -INF , PT ;  /* 0xff8000000500780b */ /* 0x040fe20003f1d000 */
[----:B------:R-:W-:Y:S01]  /*f310*/  FADD.FTZ R12, -R5, R186 ;  /* 0x000000ba050c7221 */ /* 0x000fe20000010100 */
[----:B------:R-:W-:Y:S02]  /*f320*/  FMNMX.FTZ R13, R11, R14, !PT ;  /* 0x0000000e0b0d7209 */ /* 0x000fe40007810000 */
[----:B------:R-:W1:Y:S01]  /*f330*/  MUFU.EX2 R2, R6 ;  /* 0x0000000600027308 */ /* 0x000e620000000800 */
[--C-:B------:R-:W-:Y:S02]  /*f340*/  FFMA.FTZ R15, R15, c[0x0][0x23c], -R3.reuse ;  /* 0x00008f000f0f7a23 */ /* 0x100fe40000010803 */
[----:B------:R-:W-:Y:S01]  /*f350*/  FMUL.FTZ R7, R12, c[0x0][0x23c] ;  /* 0x00008f000c077a20 */ /* 0x000fe20000410000 */
[----:B------:R-:W-:Y:S01]  /*f360*/  FMNMX.FTZ R14, R18, R13, !PT ;  /* 0x0000000d120e7209 */ /* 0x000fe20007810000 */
[--C-:B------:R-:W-:Y:S02]  /*f370*/  FFMA.FTZ R118, R118, c[0x0][0x23c], -R3.reuse ;  /* 0x00008f0076767a23 */ /* 0x100fe40000010803 */
[--C-:B------:R-:W-:Y:S01]  /*f380*/  FFMA.FTZ R119, R119, c[0x0][0x23c], -R3.reuse ;  /* 0x00008f0077777a23 */ /* 0x100fe20000010803 */
[----:B------:R-:W-:Y:S01]  /*f390*/  FMNMX.FTZ R13, R19, R14, !PT ;  /* 0x0000000e130d7209 */ /* 0x000fe20007810000 */
[--C-:B------:R-:W-:Y:S01]  /*f3a0*/  FFMA.FTZ R126, R126, c[0x0][0x23c], -R3.reuse ;  /* 0x00008f007e7e7a23 */ /* 0x100fe20000010803 */
[----:B------:R-:W2:Y:S01]  /*f3b0*/  MUFU.EX2 R12, R7 ;  /* 0x00000007000c7308 */ /* 0x000ea20000000800 */
[----:B------:R-:W-:Y:S01]  /*f3c0*/  FFMA.FTZ R3, R127, c[0x0][0x23c], -R3 ;  /* 0x00008f007f037a23 */ /* 0x000fe20000010803 */
[----:B------:R-:W-:Y:S01]  /*f3d0*/  FMNMX.FTZ R14, R26, R13, !PT ;  /* 0x0000000d1a0e7209 */ /* 0x000fe20007810000 */
[----:B------:R-:W-:Y:S03]  /*f3e0*/  FADD.FTZ R151, R151, R0 ;  /* 0x0000000097977221 */ /* 0x000fe60000010000 */
[----:B------:R-:W-:Y:S01]  /*f3f0*/  FMNMX.FTZ R13, R27, R14, !PT ;  /* 0x0000000e1b0d7209 */ /* 0x000fe20007810000 */
[----:B------:R-:W-:Y:S03]  /*f400*/  FADD.FTZ R151, R150, R151 ;  /* 0x0000009796977221 */ /* 0x000fe60000010000 */
[----:B------:R-:W-:Y:S01]  /*f410*/  MUFU.EX2 R127, R3 ;  /* 0x00000003007f7308 */ /* 0x000fe20000000800 */
[----:B------:R-:W-:Y:S02]  /*f420*/  FMNMX.FTZ R14, R34, R13, !PT ;  /* 0x0000000d220e7209 */ /* 0x000fe40007810000 */
[----:B-1----:R-:W-:Y:S01]  /*f430*/  F2FP.BF16.PACK_AB R53, R165, R2 ;  /* 0x00000002a535723e */ /* 0x002fe200000010ff */
[----:B------:R-:W-:Y:S01]  /*f440*/  FMUL.FTZ R6, R5, c[0x0][0x23c] ;  /* 0x00008f0005067a20 */ /* 0x000fe20000410000 */
[----:B------:R-:W-:Y:S01]  /*f450*/  FMNMX.FTZ R13, R35, R14, !PT ;  /* 0x0000000e230d7209 */ /* 0x000fe20007810000 */
[----:B------:R-:W-:Y:S04]  /*f460*/  FFMA.FTZ R2, R183, R136, R2 ;  /* 0x00000088b7027223 */ /* 0x000fe80000010002 */
[----:B------:R-:W-:Y:S01]  /*f470*/  MUFU.EX2 R162, R162 ;  /* 0x000000a200a27308 */ /* 0x000fe20000000800 */
[----:B------:R-:W-:Y:S01]  /*f480*/  FMNMX.FTZ R14, R42, R13, !PT ;  /* 0x0000000d2a0e7209 */ /* 0x000fe20007810000 */
[----:B------:R-:W-:Y:S01]  /*f490*/  FADD.FTZ R165, R165, R2 ;  /* 0x00000002a5a57221 */ /* 0x000fe20000010000 */
[----:B------:R-:W-:Y:S01]  /*f4a0*/  FSEL R6, R6, RZ, P0 ;  /* 0x000000ff06067208 */ /* 0x000fe20000000000 */
[C---:B--2---:R-:W-:Y:S01]  /*f4b0*/  FMUL.FTZ R220, R12.reuse, R220 ;  /* 0x000000dc0cdc7220 */ /* 0x044fe20000410000 */
[----:B------:R-:W-:Y:S01]  /*f4c0*/  FMNMX.FTZ R7, R43, R14, !PT ;  /* 0x0000000e2b077209 */ /* 0x000fe20007810000 */
[----:B------:R-:W-:Y:S02]  /*f4d0*/  FMUL.FTZ R221, R12, R221 ;  /* 0x000000dd0cdd7220 */ /* 0x000fe40000410000 */
[--C-:B------:R-:W-:Y:S01]  /*f4e0*/  FFMA.FTZ R20, R9, c[0x0][0x23c], -R6.reuse ;  /* 0x00008f0009147a23 */ /* 0x100fe20000010806 */
[----:B------:R-:W-:Y:S01]  /*f4f0*/  FMNMX.FTZ R14, R50, R7, !PT ;  /* 0x00000007320e7209 */ /* 0x000fe20007810000 */
[----:B------:R-:W1:Y:S01]  /*f500*/  MUFU.EX2 R15, R15 ;  /* 0x0000000f000f7308 */ /* 0x000e620000000800 */
[--C-:B------:R-:W-:Y:S02]  /*f510*/  FFMA.FTZ R188, R40, c[0x0][0x23c], -R6.reuse ;  /* 0x00008f0028bc7a23 */ /* 0x100fe40000010806 */
[--C-:B------:R-:W-:Y:S01]  /*f520*/  FFMA.FTZ R237, R41, c[0x0][0x23c], -R6.reuse ;  /* 0x00008f0029ed7a23 */ /* 0x100fe20000010806 */
[----:B------:R-:W-:Y:S01]  /*f530*/  FMNMX.FTZ R7, R51, R14, !PT ;  /* 0x0000000e33077209 */ /* 0x000fe20007810000 */
[C---:B------:R-:W-:Y:S02]  /*f540*/  FMUL.FTZ R216, R12.reuse, R216 ;  /* 0x000000d80cd87220 */ /* 0x040fe40000410000 */
[----:B------:R-:W-:Y:S01]  /*f550*/  FMUL.FTZ R217, R12, R217 ;  /* 0x000000d90cd97220 */ /* 0x000fe20000410000 */
[----:B------:R-:W-:Y:S01]  /*f560*/  FMNMX.FTZ R14, R58, R7, !PT ;  /* 0x000000073a0e7209 */ /* 0x000fe20007810000 */
[C---:B------:R-:W-:Y:S01]  /*f570*/  FMUL.FTZ R212, R12.reuse, R212 ;  /* 0x000000d40cd47220 */ /* 0x040fe20000410000 */
[----:B------:R-:W-:Y:S01]  /*f580*/  MUFU.EX2 R168, R168 ;  /* 0x000000a800a87308 */ /* 0x000fe20000000800 */
[C---:B------:R-:W-:Y:S01]  /*f590*/  FMUL.FTZ R213, R12.reuse, R213 ;  /* 0x000000d50cd57220 */ /* 0x040fe20000410000 */
[----:B------:R-:W-:Y:S01]  /*f5a0*/  FMNMX.FTZ R7, R59, R14, !PT ;  /* 0x0000000e3b077209 */ /* 0x000fe20007810000 */
[C---:B------:R-:W-:Y:S02]  /*f5b0*/  FMUL.FTZ R208, R12.reuse, R208 ;  /* 0x000000d00cd07220 */ /* 0x040fe40000410000 */
[----:B------:R-:W-:Y:S01]  /*f5c0*/  FMUL.FTZ R209, R12, R209 ;  /* 0x000000d10cd17220 */ /* 0x000fe20000410000 */
[----:B------:R-:W-:Y:S01]  /*f5d0*/  FMNMX.FTZ R14, R66, R7, !PT ;  /* 0x00000007420e7209 */ /* 0x000fe20007810000 */
[--C-:B------:R-:W-:Y:S02]  /*f5e0*/  FFMA.FTZ R9, R16, c[0x0][0x23c], -R6.reuse ;  /* 0x00008f0010097a23 */ /* 0x100fe40000010806 */
[--C-:B------:R-:W-:Y:S01]  /*f5f0*/  FFMA.FTZ R174, R17, c[0x0][0x23c], -R6.reuse ;  /* 0x00008f0011ae7a23 */ /* 0x100fe20000010806 */
[----:B------:R-:W-:Y:S01]  /*f600*/  MUFU.EX2 R171, R171 ;  /* 0x000000ab00ab7308 */ /* 0x000fe20000000800 */
[--C-:B------:R-:W-:Y:S01]  /*f610*/  FFMA.FTZ R187, R25, c[0x0][0x23c], -R6.reuse ;  /* 0x00008f0019bb7a23 */ /* 0x100fe20000010806 */
[----:B------:R-:W-:Y:S01]  /*f620*/  FMNMX.FTZ R7, R67, R14, !PT ;  /* 0x0000000e43077209 */ /* 0x000fe20007810000 */
[--C-:B------:R-:W-:Y:S01]  /*f630*/  FFMA.FTZ R72, R72, c[0x0][0x23c], -R6.reuse ;  /* 0x00008f0048487a23 */ /* 0x100fe20000010806 */
[----:B-1----:R-:W-:Y:S01]  /*f640*/  F2FP.BF16.PACK_AB R55, R15, R162 ;  /* 0x000000a20f37723e */ /* 0x002fe200000010ff */
[--C-:B------:R-:W-:Y:S01]  /*f650*/  FFMA.FTZ R73, R73, c[0x0][0x23c], -R6.reuse ;  /* 0x00008f0049497a23 */ /* 0x100fe20000010806 */
[----:B------:R-:W-:Y:S01]  /*f660*/  FMNMX.FTZ R14, R74, R7, !PT ;  /* 0x000000074a0e7209 */ /* 0x000fe20007810000 */
[--C-:B------:R-:W-:Y:S02]  /*f670*/  FFMA.FTZ R80, R80, c[0x0][0x23c], -R6.reuse ;  /* 0x00008f0050507a23 */ /* 0x100fe40000010806 */
[--C-:B------:R-:W-:Y:S01]  /*f680*/  FFMA.FTZ R81, R81, c[0x0][0x23c], -R6.reuse ;  /* 0x00008f0051517a23 */ /* 0x100fe20000010806 */
[----:B------:R-:W-:Y:S01]  /*f690*/  MUFU.EX2 R9, R9 ;  /* 0x0000000900097308 */ /* 0x000fe20000000800 */
[C---:B------:R-:W-:Y:S05]  /*f6a0*/  HMMA.16816.F32.BF16 R196, R52.reuse, R28, R196 ;  /* 0x0000001c34c4723c */ /* 0x040fea00000418c4 */
[----:B------:R-:W-:Y:S01]  /*f6b0*/  FMNMX.FTZ R7, R75, R14, !PT ;  /* 0x0000000e4b077209 */ /* 0x000fe20007810000 */
[--C-:B------:R-:W-:Y:S02]  /*f6c0*/  FFMA.FTZ R186, R32, c[0x0][0x23c], -R6.reuse ;  /* 0x00008f0020ba7a23 */ /* 0x100fe40000010806 */
[C---:B------:R-:W-:Y:S01]  /*f6d0*/  HMMA.16816.F32.BF16 R192, R52.reuse, R30, R192 ;  /* 0x0000001e34c0723c */ /* 0x040fe200000418c0 */
[----:B------:R-:W-:Y:S03]  /*f6e0*/  MUFU.EX2 R174, R174 ;  /* 0x000000ae00ae7308 */ /* 0x000fe60000000800 */
[--C-:B------:R-:W-:Y:S01]  /*f6f0*/  FFMA.FTZ R235, R33, c[0x0][0x23c], -R6.reuse ;  /* 0x00008f0021eb7a23 */ /* 0x100fe20000010806 */
[----:B------:R-:W-:Y:S01]  /*f700*/  FMNMX.FTZ R14, R82, R7, !PT ;  /* 0x00000007520e7209 */ /* 0x000fe20007810000 */
[--C-:B------:R-:W-:Y:S02]  /*f710*/  FFMA.FTZ R56, R56, c[0x0][0x23c], -R6.reuse ;  /* 0x00008f0038387a23 */ /* 0x100fe40000010806 */
[--C-:B------:R-:W-:Y:S01]  /*f720*/  FFMA.FTZ R57, R57, c[0x0][0x23c], -R6.reuse ;  /* 0x00008f0039397a23 */ /* 0x100fe20000010806 */
[----:B------:R-:W-:Y:S02]  /*f730*/  FMNMX.FTZ R7, R83, R14, !PT ;  /* 0x0000000e53077209 */ /* 0x000fe40007810000 */
[----:B------:R-:W-:Y:S01]  /*f740*/  MUFU.EX2 R170, R170 ;  /* 0x000000aa00aa7308 */ /* 0x000fe20000000800 */
[--C-:B------:R-:W-:Y:S01]  /*f750*/  FFMA.FTZ R64, R64, c[0x0][0x23c], -R6.reuse ;  /* 0x00008f0040407a23 */ /* 0x100fe20000010806 */
[----:B------:R-:W-:Y:S01]  /*f760*/  FMNMX.FTZ R14, R90, R7, !PT ;  /* 0x000000075a0e7209 */ /* 0x000fe20007810000 */
[--C-:B------:R-:W-:Y:S02]  /*f770*/  FFMA.FTZ R65, R65, c[0x0][0x23c], -R6.reuse ;  /* 0x00008f0041417a23 */ /* 0x100fe40000010806 */
[--C-:B------:R-:W-:Y:S01]  /*f780*/  FFMA.FTZ R48, R48, c[0x0][0x23c], -R6.reuse ;  /* 0x00008f0030307a23 */ /* 0x100fe20000010806 */
[----:B------:R-:W-:Y:S01]  /*f790*/  FMNMX.FTZ R7, R91, R14, !PT ;  /* 0x0000000e5b077209 */ /* 0x000fe20007810000 */
[--C-:B------:R-:W-:Y:S02]  /*f7a0*/  FFMA.FTZ R49, R49, c[0x0][0x23c], -R6.reuse ;  /* 0x00008f0031317a23 */ /* 0x100fe40000010806 */
[----:B------:R-:W-:Y:S01]  /*f7b0*/  FADD.FTZ R162, R162, R165 ;  /* 0x000000a5a2a27221 */ /* 0x000fe20000010000 */
        /* <DEDUP_REMOVED lines=14> */
[----:B------:R-:W-:Y:S02]  /*f8a0*/  MUFU.EX2 R172, R172 ;  /* 0x000000ac00ac7308 */ /* 0x000fe40000000800 */
[----:B------:R-:W1:Y:S08]  /*f8b0*/  SHFL.BFLY PT, R4, R7, 0x2, 0x1f ;  /* 0x0c401f0007047f89 */ /* 0x000e7000000e0000 */
[----:B------:R-:W-:Y:S10]  /*f8c0*/  MUFU.EX2 R175, R175 ;  /* 0x000000af00af7308 */ /* 0x000ff40000000800 */
[----:B------:R-:W-:Y:S01]  /*f8d0*/  MUFU.EX2 R62, R62 ;  /* 0x0000003e003e7308 */ /* 0x000fe20000000800 */
[----:B-1----:R-:W-:Y:S09]  /*f8e0*/  FMNMX.FTZ R4, R7, R4, !PT ;  /* 0x0000000407047209 */ /* 0x002ff20007810000 */
[----:B------:R-:W-:Y:S01]  /*f8f0*/  MUFU.EX2 R63, R63 ;  /* 0x0000003f003f7308 */ /* 0x000fe20000000800 */
[----:B------:R-:W1:Y:S09]  /*f900*/  SHFL.BFLY PT, R7, R4, 0x1, 0x1f ;  /* 0x0c201f0004077f89 */ /* 0x000e7200000e0000 */
[----:B------:R-:W-:Y:S10]  /*f910*/  MUFU.EX2 R188, R188 ;  /* 0x000000bc00bc7308 */ /* 0x000ff40000000800 */
[----:B------:R-:W2:Y:S01]  /*f920*/  MUFU.EX2 R237, R237 ;  /* 0x000000ed00ed7308 */ /* 0x000ea20000000800 */
[----:B-1----:R-:W-:Y:S01]  /*f930*/  FMNMX.FTZ R7, R4, R7, !PT ;  /* 0x0000000704077209 */ /* 0x002fe20007810000 */
[----:B------:R-:W-:Y:S03]  /*f940*/  FFMA.FTZ R4, R8, c[0x0][0x23c], -R6 ;  /* 0x00008f0008047a23 */ /* 0x000fe60000010806 */
[C---:B------:R-:W-:Y:S05]  /*f950*/  FSETP.NEU.FTZ.AND P0, PT, R7.reuse, -INF , PT ;  /* 0xff8000000700780b */ /* 0x040fea0003f1d000 */
[----:B------:R1:W-:Y:S01]  /*f960*/  MUFU.EX2 R3, R4 ;  /* 0x0000000400037308 */ /* 0x0003e20000000800 */
[----:B------:R-:W-:Y:S02]  /*f970*/  FADD.FTZ R14, -R7, R184 ;  /* 0x000000b8070e7221 */ /* 0x000fe40000010100 */
[----:B------:R-:W-:Y:S02]  /*f980*/  FFMA.FTZ R184, R24, c[0x0][0x23c], -R6 ;  /* 0x00008f0018b87a23 */ /* 0x000fe40000010806 */
[----:B------:R-:W-:Y:S05]  /*f990*/  FMUL.FTZ R13, R14, c[0x0][0x23c] ;  /* 0x00008f000e0d7a20 */ /* 0x000fea0000410000 */
[----:B------:R3:W4:Y:S01]  /*f9a0*/  MUFU.EX2 R14, R20 ;  /* 0x00000014000e7308 */ /* 0x0007220000000800 */
[----:B--2---:R-:W-:Y:S09]  /*f9b0*/  F2FP.BF16.PACK_AB R32, R237, R188 ;  /* 0x000000bced20723e */ /* 0x004ff200000010ff */
[----:B------:R-:W2:Y:S01]  /*f9c0*/  MUFU.EX2 R13, R13 ;  /* 0x0000000d000d7308 */ /* 0x000ea20000000800 */
[----:B-1----:R-:W-:Y:S05]  /*f9d0*/  FMUL.FTZ R4, R7, c[0x0][0x23c] ;  /* 0x00008f0007047a20 */ /* 0x002fea0000410000 */
[----:B------:R-:W-:Y:S04]  /*f9e0*/  FSEL R8, R4, RZ, P0 ;  /* 0x000000ff04087208 */ /* 0x000fe80000000000 */
[----:B------:R-:W1:Y:S01]  /*f9f0*/  MUFU.EX2 R184, R184 ;  /* 0x000000b800b87308 */ /* 0x000e620000000800 */
[----:B---3--:R-:W3:Y:S01]  /*fa00*/  LDSM.16.MT88.4 R20, [R231+0x4000] ;  /* 0x00400000e714783b */ /* 0x008ee20000004200 */
[--C-:B------:R-:W-:Y:S01]  /*fa10*/  FFMA.FTZ R42, R42, c[0x0][0x23c], -R8.reuse ;  /* 0x00008f002a2a7a23 */ /* 0x100fe20000010808 */
[----:B----4-:R-:W-:Y:S01]  /*fa20*/  F2FP.BF16.PACK_AB R16, R14, R3 ;  /* 0x000000030e10723e */ /* 0x010fe200000010ff */
[--C-:B------:R-:W-:Y:S02]  /*fa30*/  FFMA.FTZ R234, R19, c[0x0][0x23c], -R8.reuse ;  /* 0x00008f0013ea7a23 */ /* 0x100fe40000010808 */
[--C-:B------:R-:W-:Y:S04]  /*fa40*/  FFMA.FTZ R236, R26, c[0x0][0x23c], -R8.reuse ;  /* 0x00008f001aec7a23 */ /* 0x100fe80000010808 */
[----:B------:R-:W-:Y:S01]  /*fa50*/  MUFU.EX2 R48, R48 ;  /* 0x0000003000307308 */ /* 0x000fe20000000800 */
[----:B------:R-:W-:Y:S01]  /*fa60*/  F2FP.BF16.PACK_AB R26, R235, R186 ;  /* 0x000000baeb1a723e */ /* 0x000fe200000010ff */
[--C-:B------:R-:W-:Y:S02]  /*fa70*/  FFMA.FTZ R241, R27, c[0x0][0x23c], -R8.reuse ;  /* 0x00008f001bf17a23 */ /* 0x100fe40000010808 */
[C---:B--2---:R-:W-:Y:S02]  /*fa80*/  FMUL.FTZ R222, R13.reuse, R222 ;  /* 0x000000de0dde7220 */ /* 0x044fe40000410000 */
[C---:B------:R-:W-:Y:S02]  /*fa90*/  FMUL.FTZ R223, R13.reuse, R223 ;  /* 0x000000df0ddf7220 */ /* 0x040fe40000410000 */
[C---:B------:R-:W-:Y:S02]  /*faa0*/  FMUL.FTZ R218, R13.reuse, R218 ;  /* 0x000000da0dda7220 */ /* 0x040fe40000410000 */
[----:B------:R-:W-:Y:S01]  /*fab0*/  MUFU.EX2 R234, R234 ;  /* 0x000000ea00ea7308 */ /* 0x000fe20000000800 */
[C---:B------:R-:W-:Y:S02]  /*fac0*/  FMUL.FTZ R219, R13.reuse, R219 ;  /* 0x000000db0ddb7220 */ /* 0x040fe40000410000 */
[----:B------:R-:W-:Y:S01]  /*fad0*/  FMUL.FTZ R214, R13, R214 ;  /* 0x000000d60dd67220 */ /* 0x000fe20000410000 */
[----:B-1----:R-:W-:Y:S01]  /*fae0*/  F2FP.BF16.PACK_AB R24, R187, R184 ;  /* 0x000000b8bb18723e */ /* 0x002fe200000010ff */
        /* <DEDUP_REMOVED lines=9> */
[----:B------:R-:W1:Y:S01]  /*fb80*/  MUFU.EX2 R241, R241 ;  /* 0x000000f100f17308 */ /* 0x000e620000000800 */
[----:B------:R-:W-:Y:S01]  /*fb90*/  F2FP.BF16.PACK_AB R18, R174, R9 ;  /* 0x00000009ae12723e */ /* 0x000fe200000010ff */
[--C-:B------:R-:W-:Y:S01]  /*fba0*/  FFMA.FTZ R238, R34, c[0x0][0x23c], -R8.reuse ;  /* 0x00008f0022ee7a23 */ /* 0x100fe20000010808 */
[C---:B---3--:R-:W-:Y:S03]  /*fbb0*/  HMMA.16816.F32.BF16 R204, R52.reuse, R20, R204 ;  /* 0x0000001434cc723c */ /* 0x048fe600000418cc */
[--C-:B------:R-:W-:Y:S02]  /*fbc0*/  FFMA.FTZ R243, R35, c[0x0][0x23c], -R8.reuse ;  /* 0x00008f0023f37a23 */ /* 0x100fe40000010808 */
[--C-:B------:R-:W-:Y:S02]  /*fbd0*/  FFMA.FTZ R58, R58, c[0x0][0x23c], -R8.reuse ;  /* 0x00008f003a3a7a23 */ /* 0x100fe40000010808 */
[----:B------:R-:W-:Y:S01]  /*fbe0*/  MUFU.EX2 R4, R4 ;  /* 0x0000000400047308 */ /* 0x000fe20000000800 */
[--C-:B------:R-:W-:Y:S01]  /*fbf0*/  FFMA.FTZ R90, R90, c[0x0][0x23c], -R8.reuse ;  /* 0x00008f005a5a7a23 */ /* 0x100fe20000010808 */
[----:B------:R-:W-:Y:S03]  /*fc00*/  HMMA.16816.F32.BF16 R200, R52, R22, R200 ;  /* 0x0000001634c8723c */ /* 0x000fe600000418c8 */
[----:B------:R-:W-:Y:S02]  /*fc10*/  FFMA.FTZ R91, R91, c[0x0][0x23c], -R8 ;  /* 0x00008f005b5b7a23 */ /* 0x000fe40000010808 */
[----:B------:R-:W-:Y:S02]  /*fc20*/  FFMA.FTZ R3, R180, R12, R3 ;  /* 0x0000000cb4037223 */ /* 0x000fe40000010003 */
[----:B------:R-:W-:Y:S01]  /*fc30*/  F2FP.BF16.PACK_AB R52, R155, R152 ;  /* 0x000000989b34723e */ /* 0x000fe200000010ff */
[----:B------:R-:W2:Y:S01]  /*fc40*/  MUFU.EX2 R239, R239 ;  /* 0x000000ef00ef7308 */ /* 0x000ea20000000800 */
[----:B------:R-:W-:Y:S03]  /*fc50*/  F2FP.BF16.PACK_AB R54, R157, R154 ;  /* 0x0000009a9d36723e */ /* 0x000fe600000010ff */
[----:B------:R-:W-:Y:S01]  /*fc60*/  F2FP.BF16.PACK_AB R53, R167, R164 ;  /* 0x000000a4a735723e */ /* 0x000fe200000010ff */
[----:B------:R-:W-:Y:S01]  /*fc70*/  FADD.FTZ R14, R14, R3 ;  /* 0x000000030e0e7221 */ /* 0x000fe20000010000 */
[----:B------:R-:W-:Y:S01]  /*fc80*/  F2FP.BF16.PACK_AB R55, R169, R166 ;  /* 0x000000a6a937723e */ /* 0x000fe200000010ff */
[----:B------:R-:W-:Y:S01]  /*fc90*/  FADD.FTZ R3, R15, R162 ;  /* 0x000000a20f037221 */ /* 0x000fe20000010000 */
[----:B-1----:R-:W-:Y:S01]  /*fca0*/  F2FP.BF16.PACK_AB R25, R241, R236 ;  /* 0x000000ecf119723e */ /* 0x002fe200000010ff */
[----:B------:R-:W-:Y:S01]  /*fcb0*/  FADD.FTZ R9, R9, R14 ;  /* 0x0000000e09097221 */ /* 0x000fe20000010000 */
[----:B------:R-:W1:Y:S01]  /*fcc0*/  MUFU.EX2 R11, R11 ;  /* 0x0000000b000b7308 */ /* 0x000e620000000800 */
[----:B------:R-:W-:Y:S02]  /*fcd0*/  FADD.FTZ R152, R152, R151 ;  /* 0x0000009798987221 */ /* 0x000fe40000010000 */
[C---:B------:R-:W-:Y:S03]  /*fce0*/  HMMA.16816.F32.BF16 R204, R52.reuse, R44, R204 ;  /* 0x0000002c34cc723c */ /* 0x040fe600000418cc */
[----:B------:R-:W-:Y:S02]  /*fcf0*/  FADD.FTZ R9, R174, R9 ;  /* 0x00000009ae097221 */ /* 0x000fe40000010000 */
[----:B------:R-:W-:Y:S02]  /*fd00*/  FADD.FTZ R164, R164, R3 ;  /* 0x00000003a4a47221 */ /* 0x000fe40000010000 */
[----:B------:R-:W-:Y:S01]  /*fd10*/  MUFU.EX2 R238, R238 ;  /* 0x000000ee00ee7308 */ /* 0x000fe20000000800 */
[C---:B------:R-:W-:Y:S04]  /*fd20*/  HMMA.16816.F32.BF16 R200, R52.reuse, R46, R200 ;  /* 0x0000002e34c8723c */ /* 0x040fe800000418c8 */
[----:B--2---:R-:W-:Y:S01]  /*fd30*/  F2FP.BF16.PACK_AB R17, R239, R4 ;  /* 0x00000004ef11723e */ /* 0x004fe200000010ff */
[----:B------:R-:W-:Y:S02]  /*fd40*/  FFMA.FTZ R4, R185, R13, R4 ;  /* 0x0000000db9047223 */ /* 0x000fe40000010004 */
[----:B------:R-:W-:Y:S01]  /*fd50*/  FADD.FTZ R184, R184, R9 ;  /* 0x00000009b8b87221 */ /* 0x000fe20000010000 */
[C---:B------:R-:W-:Y:S01]  /*fd60*/  HMMA.16816.F32.BF16 R196, R52.reuse, R36, R196 ;  /* 0x0000002434c4723c */ /* 0x040fe200000418c4 */
[----:B------:R-:W2:Y:S03]  /*fd70*/  MUFU.EX2 R243, R243 ;  /* 0x000000f300f37308 */ /* 0x000ea60000000800 */
[----:B------:R-:W-:Y:S01]  /*fd80*/  FADD.FTZ R0, R239, R4 ;  /* 0x00000004ef007221 */ /* 0x000fe20000010000 */
[C---:B-1----:R-:W-:Y:S01]  /*fd90*/  F2FP.BF16.PACK_AB R19, R234.reuse, R11 ;  /* 0x0000000bea13723e */ /* 0x042fe200000010ff */
[----:B------:R-:W-:Y:S02]  /*fda0*/  FADD.FTZ R155, R155, R152 ;  /* 0x000000989b9b7221 */ /* 0x000fe40000010000 */
[----:B------:R-:W-:Y:S01]  /*fdb0*/  HMMA.16816.F32.BF16 R192, R52, R38, R192 ;  /* 0x0000002634c0723c */ /* 0x000fe200000418c0 */
[----:B------:R-:W1:Y:S02]  /*fdc0*/  LDSM.16.MT88.4 R52, [R231+0x4800] ;  /* 0x00480000e734783b */ /* 0x000e640000004200 */
[----:B------:R-:W3:Y:S01]  /*fdd0*/  MUFU.EX2 R49, R49 ;  /* 0x0000003100317308 */ /* 0x000ee20000000800 */
[----:B------:R-:W-:Y:S02]  /*fde0*/  FADD.FTZ R11, R11, R0 ;  /* 0x000000000b0b7221 */ /* 0x000fe40000010000 */
[----:B------:R-:W-:Y:S02]  /*fdf0*/  FADD.FTZ R167, R167, R164 ;  /* 0x000000a4a7a77221 */ /* 0x000fe40000010000 */
[C---:B------:R-:W-:Y:S05]  /*fe00*/  HMMA.16816.F32.BF16 R220, R16.reuse, R20, R220 ;  /* 0x0000001410dc723c */ /* 0x040fea00000418dc */
[----:B------:R-:W-:Y:S01]  /*fe10*/  MUFU.EX2 R70, R70 ;  /* 0x0000004600467308 */ /* 0x000fe20000000800 */
[----:B------:R-:W-:Y:S02]  /*fe20*/  FADD.FTZ R11, R234, R11 ;  /* 0x0000000bea0b7221 */ /* 0x000fe40000010000 */
[C---:B------:R-:W-:Y:S01]  /*fe30*/  HMMA.16816.F32.BF16 R216, R16.reuse, R22, R216 ;  /* 0x0000001610d8723c */ /* 0x040fe200000418d8 */
[----:B------:R-:W4:Y:S03]  /*fe40*/  LDSM.16.MT88.4 R20, [R230+0x4800] ;  /* 0x00480000e614783b */ /* 0x000f260000004200 */
[----:B--2---:R-:W-:Y:S01]  /*fe50*/  F2FP.BF16.PACK_AB R27, R243, R238 ;  /* 0x000000eef31b723e */ /* 0x004fe200000010ff */
[----:B------:R-:W-:Y:S02]  /*fe60*/  FADD.FTZ R236, R236, R11 ;  /* 0x0000000becec7221 */ /* 0x000fe40000010000 */
[----:B------:R-:W-:Y:S01]  /*fe70*/  MUFU.EX2 R71, R71 ;  /* 0x0000004700477308 */ /* 0x000fe20000000800 */
[C---:B------:R-:W-:Y:S04]  /*fe80*/  HMMA.16816.F32.BF16 R212, R16.reuse, R28, R212 ;  /* 0x0000001c10d4723c */ /* 0x040fe800000418d4 */
[----:B---3--:R-:W-:Y:S01]  /*fe90*/  F2FP.BF16.PACK_AB R34, R49, R48 ;  /* 0x000000303122723e */ /* 0x008fe200000010ff */
[----:B------:R-:W-:Y:S01]  /*fea0*/  FADD.FTZ R187, R187, R184 ;  /* 0x000000b8bbbb7221 */ /* 0x000fe20000010000 */
[----:B------:R-:W-:Y:S01]  /*feb0*/  MOV R184, R7 ;  /* 0x0000000700b87202 */ /* 0x000fe20000000f00 */
[----:B------:R-:W-:Y:S01]  /*fec0*/  FADD.FTZ R241, R241, R236 ;  /* 0x000000ecf1f17221 */ /* 0x000fe20000010000 */
[----:B------:R-:W-:Y:S01]  /*fed0*/  HMMA.16816.F32.BF16 R208, R16, R30, R208 ;  /* 0x0000001e10d0723c */ /* 0x000fe200000418d0 */
[----:B------:R-:W-:Y:S01]  /*fee0*/  MUFU.EX2 R78, R78 ;  /* 0x0000004e004e7308 */ /* 0x000fe20000000800 */
[----:B------:R-:W2:Y:S02]  /*fef0*/  LDSM.16.MT88.4 R28, [R230+0x4c00] ;  /* 0x004c0000e61c783b */ /* 0x000ea40000004200 */
[----:B------:R-:W-:Y:S02]  /*ff00*/  FADD.FTZ R154, R154, R155 ;  /* 0x0000009b9a9a7221 */ /* 0x000fe40000010000 */
[----:B------:R-:W-:Y:S01]  /*ff10*/  FADD.FTZ R166, R166, R167 ;  /* 0x000000a7a6a67221 */ /* 0x000fe20000010000 */
[----:B------:R-:W-:Y:S01]  /*ff20*/  F2FP.BF16.PACK_AB R16, R159, R156 ;  /* 0x0000009c9f10723e */ /* 0x000fe200000010ff */
[C---:B------:R-:W-:Y:S03]  /*ff30*/  HMMA.16816.F32.BF16 R220, R24.reuse, R44, R220 ;  /* 0x0000002c18dc723c */ /* 0x040fe600000418dc */
[----:B------:R3:W-:Y:S02]  /*ff40*/  MUFU.EX2 R44, R42 ;  /* 0x0000002a002c7308 */ /* 0x0007e40000000800 */
[----:B------:R-:W-:Y:S01]  /*ff50*/  F2FP.BF16.PACK_AB R18, R161, R158 ;  /* 0x0000009ea112723e */ /* 0x000fe200000010ff */
[----:B------:R-:W-:Y:S01]  /*ff60*/  FADD.FTZ R186, R186, R187 ;  /* 0x000000bbbaba7221 */ /* 0x000fe20000010000 */
[----:B------:R-:W-:Y:S01]  /*ff70*/  F2FP.BF16.PACK_AB R17, R171, R168 ;  /* 0x000000a8ab11723e */ /* 0x000fe200000010ff */
[----:B------:R-:W-:Y:S01]  /*ff80*/  FFMA.FTZ R45, R43, c[0x0][0x23c], -R8 ;  /* 0x00008f002b2d7a23 */ /* 0x000fe20000010808 */
[----:B------:R-:W-:Y:S01]  /*ff90*/  F2FP.BF16.PACK_AB R19, R173, R170 ;  /* 0x000000aaad13723e */ /* 0x000fe200000010ff */
[----:B------:R-:W-:Y:S03]  /*ffa0*/  HMMA.16816.F32.BF16 R212, R24, R36, R212 ;  /* 0x0000002418d4723c */ /* 0x000fe600000418d4 */
[----:B------:R-:W-:Y:S01]  /*ffb0*/  MUFU.EX2 R79, R79 ;  /* 0x0000004f004f7308 */ /* 0x000fe20000000800 */
[----:B------:R-:W-:Y:S01]  /*ffc0*/  FADD.FTZ R238, R238, R241 ;  /* 0x000000f1eeee7221 */ /* 0x000fe20000010000 */
[----:B------:R-:W-:Y:S01]  /*ffd0*/  MOV R187, R132 ;  /* 0x0000008400bb7202 */ /* 0x000fe20000000f00 */
[----:B------:R-:W-:Y:S02]  /*ffe0*/  FADD.FTZ R157, R157, R154 ;  /* 0x0000009a9d9d7221 */ /* 0x000fe40000010000 */
[C---:B-1----:R-:W-:Y:S05]  /*fff0*/  HMMA.16816.F32.BF16 R204, R16.reuse, R52, R204 ;  /* 0x0000003410cc723c */ /* 0x042fea00000418cc */
[----:B------:R-:W1:Y:S01]  /*10000*/  MUFU.EX2 R45, R45 ;  /* 0x0000002d002d7308 */ /* 0x000e620000000800 */
[----:B------:R-:W-:Y:S02]  /*10010*/  FADD.FTZ R169, R169, R166 ;  /* 0x000000a6a9a97221 */ /* 0x000fe40000010000 */
[C---:B------:R-:W-:Y:S01]  /*10020*/  HMMA.16816.F32.BF16 R200, R16.reuse, R54, R200 ;  /* 0x0000003610c8723c */ /* 0x040fe200000418c8 */
[----:B---3--:R-:W-:Y:S03]  /*10030*/  LDSM.16.MT88.4 R40, [R230+0x5400] ;  /* 0x00540000e628783b */ /* 0x008fe60000004200 */
[----:B------:R-:W-:Y:S01]  /*10040*/  FADD.FTZ R235, R235, R186 ;  /* 0x000000baebeb7221 */ /* 0x000fe20000010000 */
[----:B------:R-:W-:Y:S01]  /*10050*/  MOV R186, R5 ;  /* 0x0000000500ba7202 */ /* 0x000fe20000000f00 */
[----:B------:R-:W-:Y:S01]  /*10060*/  FADD.FTZ R243, R243, R238 ;  /* 0x000000eef3f37221 */ /* 0x000fe20000010000 */
[----:B------:R-:W-:Y:S01]  /*10070*/  MUFU.EX2 R56, R56 ;  /* 0x0000003800387308 */ /* 0x000fe20000000800 */
[C---:B----4-:R-:W-:Y:S04]  /*10080*/  HMMA.16816.F32.BF16 R196, R16.reuse, R20, R196 ;  /* 0x0000001410c4723c */ /* 0x050fe800000418c4 */
[----:B------:R-:W-:Y:S02]  /*10090*/  FADD.FTZ R156, R156, R157 ;  /* 0x0000009d9c9c7221 */ /* 0x000fe40000010000 */
[----:B------:R-:W-:Y:S02]  /*100a0*/  FADD.FTZ R168, R168, R169 ;  /* 0x000000a9a8a87221 */ /* 0x000fe40000010000 */
[----:B------:R-:W-:Y:S01]  /*100b0*/  HMMA.16816.F32.BF16 R192, R16, R22, R192 ;  /* 0x0000001610c0723c */ /* 0x000fe200000418c0 */
[----:B------:R-:W-:Y:S01]  /*100c0*/  MUFU.EX2 R57, R57 ;  /* 0x0000003900397308 */ /* 0x000fe20000000800 */
[----:B------:R-:W3:Y:S02]  /*100d0*/  LDSM.16.MT88.4 R16, [R231+0x4c00] ;  /* 0x004c0000e710783b */ /* 0x000ee40000004200 */
[----:B------:R-:W-:Y:S01]  /*100e0*/  FADD.FTZ R188, R188, R235 ;  /* 0x000000ebbcbc7221 */ /* 0x000fe20000010000 */
[----:B-1----:R-:W-:Y:S01]  /*100f0*/  F2FP.BF16.PACK_AB R33, R45, R44 ;  /* 0x0000002c2d21723e */ /* 0x002fe200000010ff */
[----:B------:R-:W-:Y:S02]  /*10100*/  FADD.FTZ R44, R44, R243 ;  /* 0x000000f32c2c7221 */ /* 0x000fe40000010000 */
[C---:B------:R-:W-:Y:S02]  /*10110*/  HMMA.16816.F32.BF16 R208, R24.reuse, R38, R208 ;  /* 0x0000002618d0723c */ /* 0x040fe400000418d0 */
[----:B------:R-:W1:Y:S01]  /*10120*/  LDSM.16.MT88.4 R36, [R230+0x5000] ;  /* 0x00500000e624783b */ /* 0x000e620000004200 */
[----:B------:R-:W-:Y:S02]  /*10130*/  MUFU.EX2 R64, R64 ;  /* 0x0000004000407308 */ /* 0x000fe40000000800 */
[----:B------:R-:W-:Y:S02]  /*10140*/  FADD.FTZ R159, R159, R156 ;  /* 0x0000009c9f9f7221 */ /* 0x000fe40000010000 */
[----:B------:R-:W-:Y:S01]  /*10150*/  FADD.FTZ R171, R171, R168 ;  /* 0x000000a8abab7221 */ /* 0x000fe20000010000 */
[----:B------:R-:W-:Y:S04]  /*10160*/  HMMA.16816.F32.BF16 R216, R24, R46, R216 ;  /* 0x0000002e18d8723c */ /* 0x000fe800000418d8 */
[----:B------:R-:W-:Y:S01]  /*10170*/  FADD.FTZ R237, R237, R188 ;  /* 0x000000bceded7221 */ /* 0x000fe20000010000 */
[----:B------:R-:W-:Y:S01]  /*10180*/  MUFU.EX2 R65, R65 ;  /* 0x0000004100417308 */ /* 0x000fe20000000800 */
[----:B------:R-:W-:Y:S01]  /*10190*/  MOV R188, R133 ;  /* 0x0000008500bc7202 */ /* 0x000fe20000000f00 */
[--C-:B------:R-:W-:Y:S01]  /*101a0*/  FFMA.FTZ R46, R50, c[0x0][0x23c], -R8.reuse ;  /* 0x00008f00322e7a23 */ /* 0x100fe20000010808 */
[----:B------:R-:W-:Y:S01]  /*101b0*/  F2FP.BF16.PACK_AB R24, R163, R160 ;  /* 0x000000a0a318723e */ /* 0x000fe200000010ff */
[----:B------:R-:W-:Y:S03]  /*101c0*/  FFMA.FTZ R47, R51, c[0x0][0x23c], -R8 ;  /* 0x00008f00332f7a23 */ /* 0x000fe60000010808 */
[----:B------:R-:W-:Y:S01]  /*101d0*/  F2FP.BF16.PACK_AB R26, R61, R60 ;  /* 0x0000003c3d1a723e */ /* 0x000fe200000010ff */
[--C-:B------:R-:W-:Y:S01]  /*101e0*/  FFMA.FTZ R50, R88, c[0x0][0x23c], -R6.reuse ;  /* 0x00008f0058327a23 */ /* 0x100fe20000010806 */
[----:B------:R-:W-:Y:S01]  /*101f0*/  F2FP.BF16.PACK_AB R25, R175, R172 ;  /* 0x000000acaf19723e */ /* 0x000fe200000010ff */
[----:B------:R-:W-:Y:S01]  /*10200*/  MUFU.EX2 R46, R46 ;  /* 0x0000002e002e7308 */ /* 0x000fe20000000800 */
[----:B------:R-:W-:Y:S01]  /*10210*/  F2FP.BF16.PACK_AB R27, R63, R62 ;  /* 0x0000003e3f1b723e */ /* 0x000fe200000010ff */
[--C-:B------:R-:W-:Y:S02]  /*10220*/  FFMA.FTZ R51, R89, c[0x0][0x23c], -R6.reuse ;  /* 0x00008f0059337a23 */ /* 0x100fe40000010806 */
[----:B------:R-:W-:Y:S02]  /*10230*/  FFMA.FTZ R88, R96, c[0x0][0x23c], -R6 ;  /* 0x00008f0060587a23 */ /* 0x000fe40000010806 */
[----:B------:R-:W-:Y:S02]  /*10240*/  FADD.FTZ R45, R45, R44 ;  /* 0x0000002c2d2d7221 */ /* 0x000fe40000010000 */
[C---:B--2---:R-:W-:Y:S02]  /*10250*/  HMMA.16816.F32.BF16 R196, R24.reuse, R28, R196 ;  /* 0x0000001c18c4723c */ /* 0x044fe400000418c4 */
[----:B------:R-:W2:Y:S01]  /*10260*/  MUFU.EX2 R47, R47 ;  /* 0x0000002f002f7308 */ /* 0x000ea20000000800 */
[----:B------:R-:W-:Y:S02]  /*10270*/  FFMA.FTZ R89, R113, c[0x0][0x23c], -R6 ;  /* 0x00008f0071597a23 */ /* 0x000fe40000010806 */
[--C-:B------:R-:W-:Y:S02]  /*10280*/  FFMA.FTZ R106, R106, c[0x0][0x23c], -R8.reuse ;  /* 0x00008f006a6a7a23 */ /* 0x100fe40000010808 */
[----:B------:R-:W-:Y:S01]  /*10290*/  FFMA.FTZ R107, R107, c[0x0][0x23c], -R8 ;  /* 0x00008f006b6b7a23 */ /* 0x000fe20000010808 */
[C---:B---3--:R-:W-:Y:S04]  /*102a0*/  HMMA.16816.F32.BF16 R204, R24.reuse, R16, R204 ;  /* 0x0000001018cc723c */ /* 0x048fe800000418cc */
[----:B------:R-:W-:Y:S01]  /*102b0*/  MUFU.EX2 R92, R92 ;  /* 0x0000005c005c7308 */ /* 0x000fe20000000800 */
[----:B------:R-:W-:Y:S02]  /*102c0*/  FADD.FTZ R158, R158, R159 ;  /* 0x0000009f9e9e7221 */ /* 0x000fe40000010000 */
[----:B------:R-:W-:Y:S01]  /*102d0*/  FADD.FTZ R170, R170, R171 ;  /* 0x000000abaaaa7221 */ /* 0x000fe20000010000 */
[C---:B------:R-:W-:Y:S04]  /*102e0*/  HMMA.16816.F32.BF16 R200, R24.reuse, R18, R200 ;  /* 0x0000001218c8723c */ /* 0x040fe800000418c8 */
[----:B------:R-:W-:Y:S02]  /*102f0*/  FADD.FTZ R48, R48, R237 ;  /* 0x000000ed30307221 */ /* 0x000fe40000010000 */
[----:B------:R-:W-:Y:S01]  /*10300*/  MUFU.EX2 R93, R93 ;  /* 0x0000005d005d7308 */ /* 0x000fe20000000800 */
[----:B------:R-:W-:Y:S01]  /*10310*/  FADD.FTZ R161, R161, R158 ;  /* 0x0000009ea1a17221 */ /* 0x000fe20000010000 */
[----:B------:R-:W-:Y:S01]  /*10320*/  HMMA.16816.F32.BF16 R192, R24, R30, R192 ;  /* 0x0000001e18c0723c */ /* 0x000fe200000418c0 */
[----:B------:R-:W3:Y:S03]  /*10330*/  LDSM.16.MT88.4 R24, [R231+0x5000] ;  /* 0x00500000e718783b */ /* 0x000ee60000004200 */
[----:B--2---:R-:W-:Y:S01]  /*10340*/  F2FP.BF16.PACK_AB R35, R47, R46 ;  /* 0x0000002e2f23723e */ /* 0x004fe200000010ff */
[----:B------:R-:W-:Y:S02]  /*10350*/  FADD.FTZ R46, R46, R45 ;  /* 0x0000002d2e2e7221 */ /* 0x000fe40000010000 */
[----:B------:R-:W-:Y:S01]  /*10360*/  FADD.FTZ R173, R173, R170 ;  /* 0x000000aaadad7221 */ /* 0x000fe20000010000 */
[----:B------:R-:W-:Y:S01]  /*10370*/  MUFU.EX2 R86, R86 ;  /* 0x0000005600567308 */ /* 0x000fe20000000800 */
[----:B------:R-:W-:Y:S02]  /*10380*/  FADD.FTZ R49, R49, R48 ;  /* 0x0000003031317221 */ /* 0x000fe40000010000 */
[C---:B------:R-:W-:Y:S05]  /*10390*/  HMMA.16816.F32.BF16 R212, R32.reuse, R20, R212 ;  /* 0x0000001420d4723c */ /* 0x040fea00000418d4 */
[----:B------:R-:W-:Y:S02]  /*103a0*/  FADD.FTZ R47, R47, R46 ;  /* 0x0000002e2f2f7221 */ /* 0x000fe40000010000 */
[----:B------:R-:W-:Y:S01]  /*103b0*/  MUFU.EX2 R87, R87 ;  /* 0x0000005700577308 */ /* 0x000fe20000000800 */
[----:B------:R-:W-:Y:S01]  /*103c0*/  F2FP.BF16.PACK_AB R20, R69, R68 ;  /* 0x000000444514723e */ /* 0x000fe200000010ff */
[C---:B------:R-:W-:Y:S03]  /*103d0*/  HMMA.16816.F32.BF16 R208, R32.reuse, R22, R208 ;  /* 0x0000001620d0723c */ /* 0x040fe600000418d0 */
[----:B------:R-:W-:Y:S01]  /*103e0*/  F2FP.BF16.PACK_AB R21, R71, R70 ;  /* 0x000000464715723e */ /* 0x000fe200000010ff */
[----:B------:R-:W-:Y:S02]  /*103f0*/  FADD.FTZ R160, R160, R161 ;  /* 0x000000a1a0a07221 */ /* 0x000fe40000010000 */
[----:B------:R-:W-:Y:S01]  /*10400*/  FADD.FTZ R172, R172, R173 ;  /* 0x000000adacac7221 */ /* 0x000fe20000010000 */
[----:B------:R-:W-:Y:S01]  /*10410*/  F2FP.BF16.PACK_AB R22, R77, R76 ;  /* 0x0000004c4d16723e */ /* 0x000fe200000010ff */
[----:B------:R-:W-:Y:S01]  /*10420*/  MUFU.EX2 R94, R94 ;  /* 0x0000005e005e7308 */ /* 0x000fe20000000800 */
[----:B------:R-:W-:Y:S01]  /*10430*/  F2FP.BF16.PACK_AB R23, R79, R78 ;  /* 0x0000004e4f17723e */ /* 0x000fe200000010ff */
[----:B------:R-:W-:Y:S03]  /*10440*/  HMMA.16816.F32.BF16 R220, R32, R52, R220 ;  /* 0x0000003420dc723c */ /* 0x000fe600000418dc */
[----:B------:R-:W-:Y:S02]  /*10450*/  FADD.FTZ R163, R163, R160 ;  /* 0x000000a0a3a37221 */ /* 0x000fe40000010000 */
[----:B------:R-:W-:Y:S02]  /*10460*/  FADD.FTZ R175, R175, R172 ;  /* 0x000000acafaf7221 */ /* 0x000fe40000010000 */
[----:B------:R-:W-:Y:S01]  /*10470*/  FFMA.FTZ R53, R59, c[0x0][0x23c], -R8 ;  /* 0x00008f003b357a23 */ /* 0x000fe20000010808 */
[----:B------:R2:W-:Y:S01]  /*10480*/  MUFU.EX2 R52, R58 ;  /* 0x0000003a00347308 */ /* 0x0005e20000000800 */
[C---:B-1----:R-:W-:Y:S05]  /*10490*/  HMMA.16816.F32.BF16 R196, R20.reuse, R36, R196 ;  /* 0x0000002414c4723c */ /* 0x042fea00000418c4 */
[----:B------:R-:W-:Y:S02]  /*104a0*/  FFMA.FTZ R59, R97, c[0x0][0x23c], -R6 ;  /* 0x00008f00613b7a23 */ /* 0x000fe40000010806 */
[--C-:B------:R-:W-:Y:S01]  /*104b0*/  FFMA.FTZ R97, R98, c[0x0][0x23c], -R8.reuse ;  /* 0x00008f0062617a23 */ /* 0x100fe20000010808 */
[C---:B---3--:R-:W-:Y:S01]  /*104c0*/  HMMA.16816.F32.BF16 R204, R20.reuse, R24, R204 ;  /* 0x0000001814cc723c */ /* 0x048fe200000418cc */
[----:B------:R-:W1:Y:S03]  /*104d0*/  MUFU.EX2 R53, R53 ;  /* 0x0000003500357308 */ /* 0x000e660000000800 */
[----:B------:R-:W-:Y:S02]  /*104e0*/  FFMA.FTZ R98, R99, c[0x0][0x23c], -R8 ;  /* 0x00008f0063627a23 */ /* 0x000fe40000010808 */
[----:B------:R-:W-:Y:S02]  /*104f0*/  FADD.FTZ R60, R60, R163 ;  /* 0x000000a33c3c7221 */ /* 0x000fe40000010000 */
[C---:B------:R-:W-:Y:S03]  /*10500*/  HMMA.16816.F32.BF16 R200, R20.reuse, R26, R200 ;  /* 0x0000001a14c8723c */ /* 0x040fe600000418c8 */
[----:B------:R-:W-:Y:S01]  /*10510*/  MUFU.EX2 R95, R95 ;  /* 0x0000005f005f7308 */ /* 0x000fe20000000800 */
[----:B------:R-:W-:Y:S02]  /*10520*/  FADD.FTZ R62, R62, R175 ;  /* 0x000000af3e3e7221 */ /* 0x000fe40000010000 */
[----:B------:R-:W-:Y:S02]  /*10530*/  FADD.FTZ R61, R61, R60 ;  /* 0x0000003c3d3d7221 */ /* 0x000fe40000010000 */
[----:B------:R-:W-:Y:S01]  /*10540*/  HMMA.16816.F32.BF16 R192, R20, R38, R192 ;  /* 0x0000002614c0723c */ /* 0x000fe200000418c0 */
[----:B------:R-:W3:Y:S03]  /*10550*/  LDSM.16.MT88.4 R20, [R231+0x5400] ;  /* 0x00540000e714783b */ /* 0x000ee60000004200 */
[----:B--2---:R-:W-:Y:S01]  /*10560*/  FFMA.FTZ R58, R104, c[0x0][0x23c], -R6 ;  /* 0x00008f00683a7a23 */ /* 0x004fe20000010806 */
[----:B------:R-:W-:Y:S01]  /*10570*/  MUFU.EX2 R72, R72 ;  /* 0x0000004800487308 */ /* 0x000fe20000000800 */
[----:B------:R-:W-:Y:S02]  /*10580*/  FADD.FTZ R63, R63, R62 ;  /* 0x0000003e3f3f7221 */ /* 0x000fe40000010000 */
[----:B------:R-:W-:Y:S05]  /*10590*/  HMMA.16816.F32.BF16 R216, R32, R54, R216 ;  /* 0x0000003620d8723c */ /* 0x000fea00000418d8 */
[----:B------:R-:W-:Y:S02]  /*105a0*/  FADD.FTZ R68, R68, R61 ;  /* 0x0000003d44447221 */ /* 0x000fe40000010000 */
[----:B------:R-:W-:Y:S01]  /*105b0*/  MUFU.EX2 R73, R73 ;  /* 0x0000004900497308 */ /* 0x000fe20000000800 */
[----:B------:R-:W-:Y:S01]  /*105c0*/  F2FP.BF16.PACK_AB R32, R57, R56 ;  /* 0x000000383920723e */ /* 0x000fe200000010ff */
[--C-:B------:R-:W-:Y:S03]  /*105d0*/  FFMA.FTZ R54, R66, c[0x0][0x23c], -R8.reuse ;  /* 0x00008f0042367a23 */ /* 0x100fe60000010808 */
[----:B------:R-:W-:Y:S01]  /*105e0*/  F2FP.BF16.PACK_AB R34, R65, R64 ;  /* 0x000000404122723e */ /* 0x000fe200000010ff */
[--C-:B------:R-:W-:Y:S01]  /*105f0*/  FFMA.FTZ R66, R74, c[0x0][0x23c], -R8.reuse ;  /* 0x00008f004a427a23 */ /* 0x100fe20000010808 */
[----:B-1----:R-:W-:Y:S01]  /*10600*/  F2FP.BF16.PACK_AB R33, R53, R52 ;  /* 0x000000343521723e */ /* 0x002fe200000010ff */
[--C-:B------:R-:W-:Y:S02]  /*10610*/  FFMA.FTZ R74, R82, c[0x0][0x23c], -R8.reuse ;  /* 0x00008f00524a7a23 */ /* 0x100fe40000010808 */
[----:B------:R-:W-:Y:S01]  /*10620*/  MUFU.EX2 R54, R54 ;  /* 0x0000003600367308 */ /* 0x000fe20000000800 */
[----:B------:R-:W-:Y:S02]  /*10630*/  FFMA.FTZ R55, R67, c[0x0][0x23c], -R8 ;  /* 0x00008f0043377a23 */ /* 0x000fe40000010808 */
[--C-:B------:R-:W-:Y:S02]  /*10640*/  FFMA.FTZ R67, R105, c[0x0][0x23c], -R6.reuse ;  /* 0x00008f0069437a23 */ /* 0x100fe40000010806 */
[----:B------:R-:W-:Y:S02]  /*10650*/  FFMA.FTZ R82, R112, c[0x0][0x23c], -R6 ;  /* 0x00008f0070527a23 */ /* 0x000fe40000010806 */
[----:B------:R-:W-:Y:S02]  /*10660*/  FADD.FTZ R56, R56, R49 ;  /* 0x0000003138387221 */ /* 0x000fe40000010000 */
[----:B------:R-:W-:Y:S01]  /*10670*/  FADD.FTZ R52, R52, R47 ;  /* 0x0000002f34347221 */ /* 0x000fe20000010000 */
[----:B------:R-:W1:Y:S01]  /*10680*/  MUFU.EX2 R55, R55 ;  /* 0x0000003700377308 */ /* 0x000e620000000800 */
[----:B------:R-:W-:Y:S02]  /*10690*/  FADD.FTZ R57, R57, R56 ;  /* 0x0000003839397221 */ /* 0x000fe40000010000 */
[----:B------:R-:W-:Y:S02]  /*106a0*/  FADD.FTZ R53, R53, R52 ;  /* 0x0000003435357221 */ /* 0x000fe40000010000 */
[----:B------:R-:W-:Y:S02]  /*106b0*/  FADD.FTZ R64, R64, R57 ;  /* 0x0000003940407221 */ /* 0x000fe40000010000 */
[----:B------:R-:W-:Y:S02]  /*106c0*/  FADD.FTZ R70, R70, R63 ;  /* 0x0000003f46467221 */ /* 0x000fe40000010000 */
[----:B------:R-:W-:Y:S01]  /*106d0*/  FADD.FTZ R65, R65, R64 ;  /* 0x0000004041417221 */ /* 0x000fe20000010000 */
[----:B------:R-:W-:Y:S01]  /*106e0*/  MUFU.EX2 R80, R80 ;  /* 0x0000005000507308 */ /* 0x000fe20000000800 */
[----:B------:R-:W-:Y:S02]  /*106f0*/  FADD.FTZ R69, R69, R68 ;  /* 0x0000004445457221 */ /* 0x000fe40000010000 */
[----:B------:R-:W-:Y:S02]  /*10700*/  FADD.FTZ R71, R71, R70 ;  /* 0x0000004647477221 */ /* 0x000fe40000010000 */
[--C-:B------:R-:W-:Y:S02]  /*10710*/  FFMA.FTZ R96, R120, c[0x0][0x23c], -R6.reuse ;  /* 0x00008f0078607a23 */ /* 0x100fe40000010806 */
[--C-:B------:R-:W-:Y:S02]  /*10720*/  FFMA.FTZ R99, R121, c[0x0][0x23c], -R6.reuse ;  /* 0x00008f0079637a23 */ /* 0x100fe40000010806 */
[--C-:B------:R-:W-:Y:S01]  /*10730*/  FFMA.FTZ R104, R128, c[0x0][0x23c], -R6.reuse ;  /* 0x00008f0080687a23 */ /* 0x100fe20000010806 */
[----:B------:R-:W2:Y:S01]  /*10740*/  MUFU.EX2 R81, R81 ;  /* 0x0000005100517308 */ /* 0x000ea20000000800 */
[----:B------:R-:W-:Y:S02]  /*10750*/  FFMA.FTZ R6, R129, c[0x0][0x23c], -R6 ;  /* 0x00008f0081067a23 */ /* 0x000fe40000010806 */
[----:B------:R-:W-:Y:S01]  /*10760*/  FADD.FTZ R76, R76, R69 ;  /* 0x000000454c4c7221 */ /* 0x000fe20000010000 */
[C---:B-1----:R-:W-:Y:S01]  /*10770*/  F2FP.BF16.PACK_AB R35, R55.reuse, R54 ;  /* 0x000000363723723e */ /* 0x042fe200000010ff */
[----:B------:R-:W-:Y:S02]  /*10780*/  FADD.FTZ R54, R54, R53 ;  /* 0x0000003536367221 */ /* 0x000fe40000010000 */
[----:B------:R-:W-:Y:S02]  /*10790*/  FADD.FTZ R78, R78, R71 ;  /* 0x000000474e4e7221 */ /* 0x000fe40000010000 */
[----:B------:R-:W-:Y:S01]  /*107a0*/  FADD.FTZ R55, R55, R54 ;  /* 0x0000003637377221 */ /* 0x000fe20000010000 */
[----:B------:R-:W-:Y:S01]  /*107b0*/  MUFU.EX2 R66, R66 ;  /* 0x0000004200427308 */ /* 0x000fe20000000800 */
[C---:B------:R-:W-:Y:S03]  /*107c0*/  HMMA.16816.F32.BF16 R212, R32.reuse, R28, R212 ;  /* 0x0000001c20d4723c */ /* 0x040fe600000418d4 */
[----:B------:R-:W-:Y:S02]  /*107d0*/  FADD.FTZ R77, R77, R76 ;  /* 0x0000004c4d4d7221 */ /* 0x000fe40000010000 */
[----:B------:R-:W-:Y:S03]  /*107e0*/  FADD.FTZ R79, R79, R78 ;  /* 0x0000004e4f4f7221 */ /* 0x000fe60000010000 */
[C---:B------:R-:W-:Y:S01]  /*107f0*/  HMMA.16816.F32.BF16 R208, R32.reuse, R30, R208 ;  /* 0x0000001e20d0723c */ /* 0x040fe200000418d0 */
[----:B------:R-:W1:Y:S01]  /*10800*/  MUFU.EX2 R75, R75 ;  /* 0x0000004b004b7308 */ /* 0x000e620000000800 */
[----:B------:R-:W-:Y:S06]  /*10810*/  LDSM.16.MT88.4 R28, [R230+0x5800] ;  /* 0x00580000e61c783b */ /* 0x000fec0000004200 */
[C---:B------:R-:W-:Y:S03]  /*10820*/  HMMA.16816.F32.BF16 R220, R32.reuse, R16, R220 ;  /* 0x0000001020dc723c */ /* 0x040fe600000418dc */
[----:B------:R-:W-:Y:S04]  /*10830*/  MUFU.EX2 R74, R74 ;  /* 0x0000004a004a7308 */ /* 0x000fe80000000800 */
[----:B------:R-:W-:Y:S01]  /*10840*/  F2FP.BF16.PACK_AB R16, R85, R84 ;  /* 0x000000545510723e */ /* 0x000fe200000010ff */
[----:B------:R-:W-:Y:S04]  /*10850*/  HMMA.16816.F32.BF16 R216, R32, R18, R216 ;  /* 0x0000001220d8723c */ /* 0x000fe800000418d8 */
[----:B------:R-:W-:Y:S01]  /*10860*/  F2FP.BF16.PACK_AB R17, R87, R86 ;  /* 0x000000565711723e */ /* 0x000fe200000010ff */
[----:B------:R-:W4:Y:S01]  /*10870*/  MUFU.EX2 R83, R83 ;  /* 0x0000005300537308 */ /* 0x000f220000000800 */
[----:B------:R-:W-:Y:S01]  /*10880*/  FADD.FTZ R84, R84, R77 ;  /* 0x0000004d54547221 */ /* 0x000fe20000010000 */
[----:B------:R-:W-:Y:S01]  /*10890*/  F2FP.BF16.PACK_AB R18, R93, R92 ;  /* 0x0000005c5d12723e */ /* 0x000fe200000010ff */
[----:B------:R-:W-:Y:S01]  /*108a0*/  FADD.FTZ R86, R86, R79 ;  /* 0x0000004f56567221 */ /* 0x000fe20000010000 */
[----:B------:R-:W-:Y:S03]  /*108b0*/  F2FP.BF16.PACK_AB R19, R95, R94 ;  /* 0x0000005e5f13723e */ /* 0x000fe600000010ff */
[----:B------:R-:W-:Y:S01]  /*108c0*/  F2FP.BF16.PACK_AB R32, R73, R72 ;  /* 0x000000484920723e */ /* 0x000fe200000010ff */
[----:B------:R-:W-:Y:S01]  /*108d0*/  FADD.FTZ R72, R72, R65 ;  /* 0x0000004148487221 */ /* 0x000fe20000010000 */
[----:B--2---:R-:W-:Y:S01]  /*108e0*/  F2FP.BF16.PACK_AB R34, R81, R80 ;  /* 0x000000505122723e */ /* 0x004fe200000010ff */
[----:B------:R-:W-:Y:S01]  /*108f0*/  MUFU.EX2 R100, R100 ;  /* 0x0000006400647308 */ /* 0x000fe20000000800 */
[C---:B---3--:R-:W-:Y:S05]  /*10900*/  HMMA.16816.F32.BF16 R204, R16.reuse, R20, R204 ;  /* 0x0000001410cc723c */ /* 0x048fea00000418cc */
[----:B-1----:R-:W-:Y:S01]  /*10910*/  F2FP.BF16.PACK_AB R33, R75, R66 ;  /* 0x000000424b21723e */ /* 0x002fe200000010ff */
[----:B------:R-:W-:Y:S02]  /*10920*/  FADD.FTZ R66, R66, R55 ;  /* 0x0000003742427221 */ /* 0x000fe40000010000 */
[C---:B------:R-:W-:Y:S01]  /*10930*/  HMMA.16816.F32.BF16 R200, R16.reuse, R22, R200 ;  /* 0x0000001610c8723c */ /* 0x040fe200000418c8 */
[----:B------:R-:W1:Y:S03]  /*10940*/  MUFU.EX2 R101, R101 ;  /* 0x0000006500657308 */ /* 0x000e660000000800 */
[----:B------:R-:W-:Y:S01]  /*10950*/  FADD.FTZ R73, R73, R72 ;  /* 0x0000004849497221 */ /* 0x000fe20000010000 */
[----:B----4-:R-:W-:Y:S01]  /*10960*/  F2FP.BF16.PACK_AB R35, R83, R74 ;  /* 0x0000004a5323723e */ /* 0x010fe200000010ff */
[----:B------:R-:W-:Y:S02]  /*10970*/  FADD.FTZ R75, R75, R66 ;  /* 0x000000424b4b7221 */ /* 0x000fe40000010000 */
[C---:B------:R-:W-:Y:S03]  /*10980*/  HMMA.16816.F32.BF16 R196, R16.reuse, R40, R196 ;  /* 0x0000002810c4723c */ /* 0x040fe600000418c4 */
[----:B------:R-:W-:Y:S01]  /*10990*/  MUFU.EX2 R108, R108 ;  /* 0x0000006c006c7308 */ /* 0x000fe20000000800 */
[----:B------:R-:W-:Y:S02]  /*109a0*/  FADD.FTZ R80, R80, R73 ;  /* 0x0000004950507221 */ /* 0x000fe40000010000 */
[----:B------:R-:W-:Y:S02]  /*109b0*/  FADD.FTZ R74, R74, R75 ;  /* 0x0000004b4a4a7221 */ /* 0x000fe40000010000 */
[----:B------:R-:W-:Y:S01]  /*109c0*/  HMMA.16816.F32.BF16 R192, R16, R42, R192 ;  /* 0x0000002a10c0723c */ /* 0x000fe200000418c0 */
[----:B------:R-:W2:Y:S03]  /*109d0*/  LDSM.16.MT88.4 R16, [R231+0x5800] ;  /* 0x00580000e710783b */ /* 0x000ea60000004200 */
[----:B------:R-:W-:Y:S01]  /*109e0*/  FADD.FTZ R81, R81, R80 ;  /* 0x0000005051517221 */ /* 0x000fe20000010000 */
[----:B------:R-:W3:Y:S01]  /*109f0*/  MUFU.EX2 R109, R109 ;  /* 0x0000006d006d7308 */ /* 0x000ee20000000800 */
[----:B------:R-:W-:Y:S02]  /*10a00*/  FADD.FTZ R83, R83, R74 ;  /* 0x0000004a53537221 */ /* 0x000fe40000010000 */
[C---:B------:R-:W-:Y:S05]  /*10a10*/  HMMA.16816.F32.BF16 R220, R32.reuse, R24, R220 ;  /* 0x0000001820dc723c */ /* 0x040fea00000418dc */
[----:B------:R-:W-:Y:S02]  /*10a20*/  FADD.FTZ R85, R85, R84 ;  /* 0x0000005455557221 */ /* 0x000fe40000010000 */
[----:B------:R-:W-:Y:S01]  /*10a30*/  MUFU.EX2 R102, R102 ;  /* 0x0000006600667308 */ /* 0x000fe20000000800 */
[C---:B------:R-:W-:Y:S04]  /*10a40*/  HMMA.16816.F32.BF16 R216, R32.reuse, R26, R216 ;  /* 0x0000001a20d8723c */ /* 0x040fe800000418d8 */
[----:B-1----:R-:W-:Y:S01]  /*10a50*/  F2FP.BF16.PACK_AB R24, R101, R100 ;  /* 0x000000646518723e */ /* 0x002fe200000010ff */
[----:B------:R-:W-:Y:S02]  /*10a60*/  FADD.FTZ R87, R87, R86 ;  /* 0x0000005657577221 */ /* 0x000fe40000010000 */
[----:B------:R-:W-:Y:S01]  /*10a70*/  FADD.FTZ R92, R92, R85 ;  /* 0x000000555c5c7221 */ /* 0x000fe20000010000 */
[C---:B------:R-:W-:Y:S01]  /*10a80*/  HMMA.16816.F32.BF16 R212, R32.reuse, R36, R212 ;  /* 0x0000002420d4723c */ /* 0x040fe200000418d4 */
[----:B------:R-:W1:Y:S03]  /*10a90*/  MUFU.EX2 R103, R103 ;  /* 0x0000006700677308 */ /* 0x000e660000000800 */
[----:B------:R-:W-:Y:S01]  /*10aa0*/  FADD.FTZ R94, R94, R87 ;  /* 0x000000575e5e7221 */ /* 0x000fe20000010000 */
[----:B---3--:R-:W-:Y:S01]  /*10ab0*/  F2FP.BF16.PACK_AB R26, R109, R108 ;  /* 0x0000006c6d1a723e */ /* 0x008fe200000010ff */
[----:B------:R-:W-:Y:S02]  /*10ac0*/  FADD.FTZ R93, R93, R92 ;  /* 0x0000005c5d5d7221 */ /* 0x000fe40000010000 */
[----:B------:R-:W-:Y:S01]  /*10ad0*/  HMMA.16816.F32.BF16 R208, R32, R38, R208 ;  /* 0x0000002620d0723c */ /* 0x000fe200000418d0 */
[----:B------:R-:W3:Y:S02]  /*10ae0*/  LDSM.16.MT88.4 R32, [R231+0x5c00] ;  /* 0x005c0000e720783b */ /* 0x000ee40000004200 */
[----:B------:R-:W-:Y:S01]  /*10af0*/  MUFU.EX2 R110, R110 ;  /* 0x0000006e006e7308 */ /* 0x000fe20000000800 */
[----:B------:R-:W-:Y:S02]  /*10b00*/  FADD.FTZ R95, R95, R94 ;  /* 0x0000005e5f5f7221 */ /* 0x000fe40000010000 */
[----:B------:R-:W-:Y:S06]  /*10b10*/  FADD.FTZ R100, R100, R93 ;  /* 0x0000005d64647221 */ /* 0x000fec0000010000 */
[----:B------:R-:W-:Y:S01]  /*10b20*/  FADD.FTZ R101, R101, R100 ;  /* 0x0000006465657221 */ /* 0x000fe20000010000 */
[----:B------:R-:W4:Y:S03]  /*10b30*/  MUFU.EX2 R111, R111 ;  /* 0x0000006f006f7308 */ /* 0x000f260000000800 */
[----:B------:R-:W-:Y:S01]  /*10b40*/  FADD.FTZ R108, R108, R101 ;  /* 0x000000656c6c7221 */ /* 0x000fe20000010000 */
[----:B-1----:R-:W-:Y:S01]  /*10b50*/  F2FP.BF16.PACK_AB R25, R103, R102 ;  /* 0x000000666719723e */ /* 0x002fe200000010ff */
[----:B------:R-:W-:Y:S02]  /*10b60*/  FADD.FTZ R102, R102, R95 ;  /* 0x0000005f66667221 */ /* 0x000fe40000010000 */
[----:B------:R-:W-:Y:S02]  /*10b70*/  FADD.FTZ R109, R109, R108 ;  /* 0x0000006c6d6d7221 */ /* 0x000fe40000010000 */
[----:B------:R-:W-:Y:S01]  /*10b80*/  FADD.FTZ R103, R103, R102 ;  /* 0x0000006667677221 */ /* 0x000fe20000010000 */
[----:B------:R-:W-:Y:S10]  /*10b90*/  MUFU.EX2 R50, R50 ;  /* 0x0000003200327308 */ /* 0x000ff40000000800 */
[----:B------:R-:W1:Y:S01]  /*10ba0*/  MUFU.EX2 R51, R51 ;  /* 0x0000003300337308 */ /* 0x000e620000000800 */
[C---:B----4-:R-:W-:Y:S01]  /*10bb0*/  F2FP.BF16.PACK_AB R27, R111.reuse, R110 ;  /* 0x0000006e6f1b723e */ /* 0x050fe200000010ff */
[----:B------:R-:W-:Y:S04]  /*10bc0*/  FADD.FTZ R110, R110, R103 ;  /* 0x000000676e6e7221 */ /* 0x000fe80000010000 */
[----:B------:R-:W-:Y:S04]  /*10bd0*/  FADD.FTZ R111, R111, R110 ;  /* 0x0000006e6f6f7221 */ /* 0x000fe80000010000 */
[----:B------:R-:W-:Y:S01]  /*10be0*/  MUFU.EX2 R88, R88 ;  /* 0x0000005800587308 */ /* 0x000fe20000000800 */
[C---:B--2---:R-:W-:Y:S08]  /*10bf0*/  HMMA.16816.F32.BF16 R204, R24.reuse, R16, R204 ;  /* 0x0000001018cc723c */ /* 0x044ff000000418cc */
[C---:B------:R-:W-:Y:S01]  /*10c00*/  HMMA.16816.F32.BF16 R200, R24.reuse, R18, R200 ;  /* 0x0000001218c8723c */ /* 0x040fe200000418c8 */
[----:B------:R-:W2:Y:S03]  /*10c10*/  MUFU.EX2 R59, R59 ;  /* 0x0000003b003b7308 */ /* 0x000ea60000000800 */
[C---:B-1----:R-:W-:Y:S01]  /*10c20*/  F2FP.BF16.PACK_AB R36, R51.reuse, R50 ;  /* 0x000000323324723e */ /* 0x042fe200000010ff */
[----:B------:R-:W-:Y:S03]  /*10c30*/  FADD.FTZ R50, R50, R81 ;  /* 0x0000005132327221 */ /* 0x000fe60000010000 */
[C---:B------:R-:W-:Y:S03]  /*10c40*/  HMMA.16816.F32.BF16 R196, R24.reuse, R28, R196 ;  /* 0x0000001c18c4723c */ /* 0x040fe600000418c4 */
[----:B------:R-:W-:Y:S01]  /*10c50*/  MUFU.EX2 R90, R90 ;  /* 0x0000005a005a7308 */ /* 0x000fe20000000800 */
[----:B------:R-:W-:Y:S04]  /*10c60*/  FADD.FTZ R51, R51, R50 ;  /* 0x0000003233337221 */ /* 0x000fe80000010000 */
[----:B------:R-:W-:Y:S01]  /*10c70*/  HMMA.16816.F32.BF16 R192, R24, R30, R192 ;  /* 0x0000001e18c0723c */ /* 0x000fe200000418c0 */
[----:B------:R-:W1:Y:S04]  /*10c80*/  LDSM.16.MT88.4 R24, [R230+0x5c00] ;  /* 0x005c0000e618783b */ /* 0x000e680000004200 */
[----:B------:R-:W4:Y:S01]  /*10c90*/  MUFU.EX2 R91, R91 ;  /* 0x0000005b005b7308 */ /* 0x000f220000000800 */
[C---:B--2---:R-:W-:Y:S01]  /*10ca0*/  F2FP.BF16.PACK_AB R38, R59.reuse, R88 ;  /* 0x000000583b26723e */ /* 0x044fe200000010ff */
[----:B------:R-:W-:Y:S08]  /*10cb0*/  FADD.FTZ R88, R88, R51 ;  /* 0x0000003358587221 */ /* 0x000ff00000010000 */
[----:B------:R-:W-:Y:S01]  /*10cc0*/  MUFU.EX2 R97, R97 ;  /* 0x0000006100617308 */ /* 0x000fe20000000800 */
[----:B------:R-:W-:Y:S09]  /*10cd0*/  FADD.FTZ R59, R59, R88 ;  /* 0x000000583b3b7221 */ /* 0x000ff20000010000 */
[----:B------:R-:W2:Y:S01]  /*10ce0*/  MUFU.EX2 R98, R98 ;  /* 0x0000006200627308 */ /* 0x000ea20000000800 */
[C---:B----4-:R-:W-:Y:S01]  /*10cf0*/  F2FP.BF16.PACK_AB R37, R91.reuse, R90 ;  /* 0x0000005a5b25723e */ /* 0x050fe200000010ff */
[----:B------:R-:W-:Y:S04]  /*10d00*/  FADD.FTZ R90, R90, R83 ;  /* 0x000000535a5a7221 */ /* 0x000fe80000010000 */
[----:B------:R-:W-:Y:S04]  /*10d10*/  FADD.FTZ R90, R91, R90 ;  /* 0x0000005a5b5a7221 */ /* 0x000fe80000010000 */
[----:B------:R-:W-:Y:S10]  /*10d20*/  MUFU.EX2 R116, R116 ;  /* 0x0000007400747308 */ /* 0x000ff40000000800 */
[----:B------:R-:W4:Y:S01]  /*10d30*/  MUFU.EX2 R117, R117 ;  /* 0x0000007500757308 */ /* 0x000f220000000800 */
[C---:B--2---:R-:W-:Y:S01]  /*10d40*/  F2FP.BF16.PACK_AB R39, R98.reuse, R97 ;  /* 0x000000616227723e */ /* 0x044fe200000010ff */
[----:B------:R-:W-:Y:S04]  /*10d50*/  FADD.FTZ R97, R97, R90 ;  /* 0x0000005a61617221 */ /* 0x000fe80000010000 */
[----:B------:R-:W-:Y:S04]  /*10d60*/  FADD.FTZ R97, R98, R97 ;  /* 0x0000006162617221 */ /* 0x000fe80000010000 */
[----:B------:R-:W2:Y:S01]  /*10d70*/  MUFU.EX2 R124, R124 ;  /* 0x0000007c007c7308 */ /* 0x000ea20000000800 */
[C---:B------:R-:W-:Y:S08]  /*10d80*/  HMMA.16816.F32.BF16 R220, R36.reuse, R20, R220 ;  /* 0x0000001424dc723c */ /* 0x040ff000000418dc */
[C---:B------:R-:W-:Y:S01]  /*10d90*/  HMMA.16816.F32.BF16 R216, R36.reuse, R22, R216 ;  /* 0x0000001624d8723c */ /* 0x040fe200000418d8 */
[----:B------:R-:W-:Y:S03]  /*10da0*/  MUFU.EX2 R118, R118 ;  /* 0x0000007600767308 */ /* 0x000fe60000000800 */
[C---:B----4-:R-:W-:Y:S01]  /*10db0*/  F2FP.BF16.PACK_AB R20, R117.reuse, R116 ;  /* 0x000000747514723e */ /* 0x050fe200000010ff */
[----:B------:R-:W-:Y:S03]  /*10dc0*/  FADD.FTZ R116, R116, R109 ;  /* 0x0000006d74747221 */ /* 0x000fe60000010000 */
[C---:B------:R-:W-:Y:S03]  /*10dd0*/  HMMA.16816.F32.BF16 R212, R36.reuse, R40, R212 ;  /* 0x0000002824d4723c */ /* 0x040fe600000418d4 */
[----:B------:R-:W4:Y:S01]  /*10de0*/  MUFU.EX2 R119, R119 ;  /* 0x0000007700777308 */ /* 0x000f220000000800 */
[----:B------:R-:W-:Y:S03]  /*10df0*/  FADD.FTZ R117, R117, R116 ;  /* 0x0000007475757221 */ /* 0x000fe60000010000 */
[--C-:B------:R-:W-:Y:S01]  /*10e00*/  FFMA.FTZ R40, R114, c[0x0][0x23c], -R8.reuse ;  /* 0x00008f0072287a23 */ /* 0x100fe20000010808 */
[----:B------:R-:W-:Y:S04]  /*10e10*/  HMMA.16816.F32.BF16 R208, R36, R42, R208 ;  /* 0x0000002a24d0723c */ /* 0x000fe800000418d0 */
[----:B--2---:R-:W-:Y:S01]  /*10e20*/  F2FP.BF16.PACK_AB R22, R125, R124 ;  /* 0x0000007c7d16723e */ /* 0x004fe200000010ff */
[----:B------:R-:W2:Y:S01]  /*10e30*/  MUFU.EX2 R126, R126 ;  /* 0x0000007e007e7308 */ /* 0x000ea20000000800 */
[----:B------:R-:W-:Y:S02]  /*10e40*/  FADD.FTZ R124, R124, R117 ;  /* 0x000000757c7c7221 */ /* 0x000fe40000010000 */
[--C-:B------:R-:W-:Y:S04]  /*10e50*/  FFMA.FTZ R37, R115, c[0x0][0x23c], -R8.reuse ;  /* 0x00008f0073257a23 */ /* 0x100fe80000010808 */
[--C-:B------:R-:W-:Y:S02]  /*10e60*/  FFMA.FTZ R36, R122, c[0x0][0x23c], -R8.reuse ;  /* 0x00008f007a247a23 */ /* 0x100fe40000010808 */
[--C-:B------:R-:W-:Y:S01]  /*10e70*/  FFMA.FTZ R39, R123, c[0x0][0x23c], -R8.reuse ;  /* 0x00008f007b277a23 */ /* 0x100fe20000010808 */
[----:B------:R-:W-:Y:S01]  /*10e80*/  MUFU.EX2 R58, R58 ;  /* 0x0000003a003a7308 */ /* 0x000fe20000000800 */
[--C-:B------:R-:W-:Y:S02]  /*10e90*/  FFMA.FTZ R38, R130, c[0x0][0x23c], -R8.reuse ;  /* 0x00008f0082267a23 */ /* 0x100fe40000010808 */
[----:B------:R-:W-:Y:S01]  /*10ea0*/  FFMA.FTZ R8, R131, c[0x0][0x23c], -R8 ;  /* 0x00008f0083087a23 */ /* 0x000fe20000010808 */
[----:B----4-:R-:W-:Y:S01]  /*10eb0*/  F2FP.BF16.PACK_AB R21, R119, R118 ;  /* 0x000000767715723e */ /* 0x010fe200000010ff */
[----:B------:R-:W-:Y:S02]  /*10ec0*/  FADD.FTZ R118, R118, R111 ;  /* 0x0000006f76767221 */ /* 0x000fe40000010000 */
[----:B------:R-:W-:Y:S02]  /*10ed0*/  FADD.FTZ R181, R125, R124 ;  /* 0x0000007c7db57221 */ /* 0x000fe40000010000 */
[----:B------:R-:W-:Y:S01]  /*10ee0*/  FADD.FTZ R119, R119, R118 ;  /* 0x0000007677777221 */ /* 0x000fe20000010000 */
[----:B------:R-:W4:Y:S01]  /*10ef0*/  MUFU.EX2 R67, R67 ;  /* 0x0000004300437308 */ /* 0x000f220000000800 */
[C---:B--2---:R-:W-:Y:S02]  /*10f00*/  F2FP.BF16.PACK_AB R23, R127.reuse, R126 ;  /* 0x0000007e7f17723e */ /* 0x044fe400000010ff */
[----:B------:R-:W-:Y:S04]  /*10f10*/  FADD.FTZ R126, R126, R119 ;  /* 0x000000777e7e7221 */ /* 0x000fe80000010000 */
[----:B------:R-:W-:Y:S03]  /*10f20*/  FADD.FTZ R183, R127, R126 ;  /* 0x0000007e7fb77221 */ /* 0x000fe60000010000 */
[----:B------:R-:W-:Y:S01]  /*10f30*/  MUFU.EX2 R82, R82 ;  /* 0x0000005200527308 */ /* 0x000fe20000000800 */
[C---:B---3--:R-:W-:Y:S08]  /*10f40*/  HMMA.16816.F32.BF16 R204, R20.reuse, R32, R204 ;  /* 0x0000002014cc723c */ /* 0x048ff000000418cc */
[C---:B------:R-:W-:Y:S01]  /*10f50*/  HMMA.16816.F32.BF16 R200, R20.reuse, R34, R200 ;  /* 0x0000002214c8723c */ /* 0x040fe200000418c8 */
[----:B------:R-:W2:Y:S07]  /*10f60*/  MUFU.EX2 R89, R89 ;  /* 0x0000005900597308 */ /* 0x000eae0000000800 */
[C---:B-1----:R-:W-:Y:S03]  /*10f70*/  HMMA.16816.F32.BF16 R196, R20.reuse, R24, R196 ;  /* 0x0000001814c4723c */ /* 0x042fe600000418c4 */
[----:B------:R-:W-:Y:S05]  /*10f80*/  MUFU.EX2 R106, R106 ;  /* 0x0000006a006a7308 */ /* 0x000fea0000000800 */
[----:B------:R-:W-:Y:S05]  /*10f90*/  HMMA.16816.F32.BF16 R192, R20, R26, R192 ;  /* 0x0000001a14c0723c */ /* 0x000fea00000418c0 */
[----:B------:R-:W1:Y:S02]  /*10fa0*/  MUFU.EX2 R107, R107 ;  /* 0x0000006b006b7308 */ /* 0x000e640000000800 */
[----:B----4-:R-:W-:Y:S01]  /*10fb0*/  F2FP.BF16.PACK_AB R20, R67, R58 ;  /* 0x0000003a4314723e */ /* 0x010fe200000010ff */
[----:B------:R-:W-:Y:S01]  /*10fc0*/  FADD.FTZ R58, R58, R59 ;  /* 0x0000003b3a3a7221 */ /* 0x000fe20000010000 */
[----:B--2---:R-:W-:Y:S03]  /*10fd0*/  F2FP.BF16.PACK_AB R22, R89, R82 ;  /* 0x000000525916723e */ /* 0x004fe600000010ff */
[----:B------:R-:W-:Y:S03]  /*10fe0*/  FADD.FTZ R67, R67, R58 ;  /* 0x0000003a43437221 */ /* 0x000fe60000010000 */
[----:B------:R-:W-:Y:S01]  /*10ff0*/  MUFU.EX2 R40, R40 ;  /* 0x0000002800287308 */ /* 0x000fe20000000800 */
[----:B------:R-:W-:Y:S04]  /*11000*/  FADD.FTZ R82, R82, R67 ;  /* 0x0000004352527221 */ /* 0x000fe80000010000 */
[----:B------:R-:W-:Y:S05]  /*11010*/  FADD.FTZ R89, R89, R82 ;  /* 0x0000005259597221 */ /* 0x000fea0000010000 */
[----:B------:R-:W2:Y:S01]  /*11020*/  MUFU.EX2 R37, R37 ;  /* 0x0000002500257308 */ /* 0x000ea20000000800 */
[C---:B-1----:R-:W-:Y:S01]  /*11030*/  F2FP.BF16.PACK_AB R21, R107.reuse, R106 ;  /* 0x0000006a6b15723e */ /* 0x042fe200000010ff */
[----:B------:R-:W-:Y:S04]  /*11040*/  FADD.FTZ R106, R106, R97 ;  /* 0x000000616a6a7221 */ /* 0x000fe80000010000 */
[----:B------:R-:W-:Y:S04]  /*11050*/  FADD.FTZ R107, R107, R106 ;  /* 0x0000006a6b6b7221 */ /* 0x000fe80000010000 */
[----:B------:R-:W-:Y:S10]  /*11060*/  MUFU.EX2 R96, R96 ;  /* 0x0000006000607308 */ /* 0x000ff40000000800 */
[----:B------:R-:W1:Y:S01]  /*11070*/  MUFU.EX2 R99, R99 ;  /* 0x0000006300637308 */ /* 0x000e620000000800 */
[C---:B--2---:R-:W-:Y:S01]  /*11080*/  F2FP.BF16.PACK_AB R23, R37.reuse, R40 ;  /* 0x000000282517723e */ /* 0x044fe200000010ff */
[----:B------:R-:W-:Y:S04]  /*11090*/  FADD.FTZ R40, R40, R107 ;  /* 0x0000006b28287221 */ /* 0x000fe80000010000 */
[----:B------:R-:W-:Y:S04]  /*110a0*/  FADD.FTZ R37, R37, R40 ;  /* 0x0000002825257221 */ /* 0x000fe80000010000 */
[----:B------:R-:W-:Y:S01]  /*110b0*/  MUFU.EX2 R104, R104 ;  /* 0x0000006800687308 */ /* 0x000fe20000000800 */
[C---:B------:R-:W-:Y:S08]  /*110c0*/  HMMA.16816.F32.BF16 R220, R20.reuse, R16, R220 ;  /* 0x0000001014dc723c */ /* 0x040ff000000418dc */
[C---:B------:R-:W-:Y:S01]  /*110d0*/  HMMA.16816.F32.BF16 R216, R20.reuse, R18, R216 ;  /* 0x0000001214d8723c */ /* 0x040fe200000418d8 */
[----:B------:R-:W2:Y:S03]  /*110e0*/  MUFU.EX2 R105, R6 ;  /* 0x0000000600697308 */ /* 0x000ea60000000800 */
[C---:B-1----:R-:W-:Y:S01]  /*110f0*/  F2FP.BF16.PACK_AB R12, R99.reuse, R96 ;  /* 0x00000060630c723e */ /* 0x042fe200000010ff */
[----:B------:R-:W-:Y:S03]  /*11100*/  FADD.FTZ R96, R96, R89 ;  /* 0x0000005960607221 */ /* 0x000fe60000010000 */
[C---:B------:R-:W-:Y:S03]  /*11110*/  HMMA.16816.F32.BF16 R212, R20.reuse, R28, R212 ;  /* 0x0000001c14d4723c */ /* 0x040fe600000418d4 */
[----:B------:R-:W-:Y:S01]  /*11120*/  MUFU.EX2 R36, R36 ;  /* 0x0000002400247308 */ /* 0x000fe20000000800 */
[----:B------:R-:W-:Y:S04]  /*11130*/  FADD.FTZ R99, R99, R96 ;  /* 0x0000006063637221 */ /* 0x000fe80000010000 */
[----:B------:R-:W-:Y:S05]  /*11140*/  HMMA.16816.F32.BF16 R208, R20, R30, R208 ;  /* 0x0000001e14d0723c */ /* 0x000fea00000418d0 */
[----:B------:R-:W1:Y:S01]  /*11150*/  MUFU.EX2 R39, R39 ;  /* 0x0000002700277308 */ /* 0x000e620000000800 */
[C---:B--2---:R-:W-:Y:S01]  /*11160*/  F2FP.BF16.PACK_AB R14, R105.reuse, R104 ;  /* 0x00000068690e723e */ /* 0x044fe200000010ff */
[----:B------:R-:W-:Y:S08]  /*11170*/  FADD.FTZ R104, R104, R99 ;  /* 0x0000006368687221 */ /* 0x000ff00000010000 */
[----:B------:R-:W-:Y:S01]  /*11180*/  MUFU.EX2 R38, R38 ;  /* 0x0000002600267308 */ /* 0x000fe20000000800 */
[----:B------:R-:W-:Y:S09]  /*11190*/  FADD.FTZ R180, R105, R104 ;  /* 0x0000006869b47221 */ /* 0x000ff20000010000 */
[----:B------:R-:W2:Y:S01]  /*111a0*/  MUFU.EX2 R17, R8 ;  /* 0x0000000800117308 */ /* 0x000ea20000000800 */
[C---:B-1----:R-:W-:Y:S01]  /*111b0*/  F2FP.BF16.PACK_AB R13, R39.reuse, R36 ;  /* 0x00000024270d723e */ /* 0x042fe200000010ff */
[----:B------:R-:W-:Y:S04]  /*111c0*/  FADD.FTZ R36, R36, R37 ;  /* 0x0000002524247221 */ /* 0x000fe80000010000 */
[----:B------:R-:W-:Y:S01]  /*111d0*/  FADD.FTZ R39, R39, R36 ;  /* 0x0000002427277221 */ /* 0x000fe20000010000 */
[C---:B--2---:R-:W-:Y:S03]  /*111e0*/  F2FP.BF16.PACK_AB R15, R17.reuse, R38 ;  /* 0x00000026110f723e */ /* 0x044fe600000010ff */
[----:B------:R-:W-:Y:S04]  /*111f0*/  FADD.FTZ R38, R38, R39 ;  /* 0x0000002726267221 */ /* 0x000fe80000010000 */
[----:B------:R-:W-:Y:S01]  /*11200*/  FADD.FTZ R185, R17, R38 ;  /* 0x0000002611b97221 */ /* 0x000fe20000010000 */
[C---:B------:R-:W-:Y:S08]  /*11210*/  HMMA.16816.F32.BF16 R220, R12.reuse, R32, R220 ;  /* 0x000000200cdc723c */ /* 0x040ff000000418dc */
[C---:B------:R-:W-:Y:S08]  /*11220*/  HMMA.16816.F32.BF16 R216, R12.reuse, R34, R216 ;  /* 0x000000220cd8723c */ /* 0x040ff000000418d8 */
[C---:B------:R-:W-:Y:S08]  /*11230*/  HMMA.16816.F32.BF16 R212, R12.reuse, R24, R212 ;  /* 0x000000180cd4723c */ /* 0x040ff000000418d4 */
[----:B------:R-:W-:Y:S01]  /*11240*/  HMMA.16816.F32.BF16 R208, R12, R26, R208 ;  /* 0x0000001a0cd0723c */ /* 0x000fe200000418d0 */
[----:B------:R-:W-:-:S07]  /*11250*/  @P2 BRA `(.L_x_135) ;  /* 0xffffbdc000002947 */ /* 0x000fce000383ffff */
.L_x_134:
[----:B------:R-:W1:Y:S01]  /*11260*/  SHFL.BFLY PT, R9, R180, 0x2, 0x1f ;  /* 0x0c401f00b4097f89 */ /* 0x000e6200000e0000 */
[----:B------:R-:W-:Y:S01]  /*11270*/  IMAD.MOV.U32 R12, RZ, RZ, 0x3f800000 ;  /* 0x3f800000ff0c7424 */ /* 0x000fe200078e00ff */
[----:B------:R-:W-:Y:S01]  /*11280*/  MOV R13, 0x3f800000 ;  /* 0x3f800000000d7802 */ /* 0x000fe20000000f00 */
[----:B------:R-:W-:Y:S01]  /*11290*/  IMAD.MOV.U32 R14, RZ, RZ, 0x3f800000 ;  /* 0x3f800000ff0e7424 */ /* 0x000fe200078e00ff */
[----:B------:R-:W2:Y:S01]  /*112a0*/  SHFL.BFLY PT, R0, R183, 0x2, 0x1f ;  /* 0x0c401f00b7007f89 */ /* 0x000ea200000e0000 */
[----:B------:R-:W3:Y:S01]  /*112b0*/  S2UR UR6, SR_CTAID.Y ;  /* 0x00000000000679c3 */ /* 0x000ee20000002600 */
[----:B------:R-:W-:Y:S01]  /*112c0*/  UISETP.NE.AND UP0, UPT, UR15, -0x1, UPT ;  /* 0xffffffff0f00788c */ /* 0x000fe2000bf05270 */
[----:B------:R-:W-:Y:S01]  /*112d0*/  BSSY B0, `(.L_x_138) ;  /* 0x00000db000007945 */ /* 0x000fe20003800000 */
[----:B------:R-:W4:Y:S01]  /*112e0*/  SHFL.BFLY PT, R4, R185, 0x2, 0x1f ;  /* 0x0c401f00b9047f89 */ /* 0x000f2200000e0000 */
[----:B------:R-:W-:-:S02]  /*112f0*/  ULDC.64 UR4, c[0x0][0x1e8] ;  /* 0x00007a0000047ab9 */ /* 0x000fc40000000a00 */
[----:B------:R-:W-:Y:S01]  /*11300*/  ULDC UR9, c[0x0][0x214] ;  /* 0x0000850000097ab9 */ /* 0x000fe20000000800 */
[----:B------:R-:W5:Y:S01]  /*11310*/  SHFL.BFLY PT, R2, R181, 0x2, 0x1f ;  /* 0x0c401f00b5027f89 */ /* 0x000f6200000e0000 */
[----:B------:R-:W5:Y:S01]  /*11320*/  S2UR UR10, SR_CTAID.X ;  /* 0x00000000000a79c3 */ /* 0x000f620000002500 */
[----:B------:R-:W-:Y:S02]  /*11330*/  UMOV UR26, URZ ;  /* 0x0000003f001a7c82 */ /* 0x000fe40008000000 */
[----:B------:R-:W-:Y:S02]  /*11340*/  UMOV UR27, URZ ;  /* 0x0000003f001b7c82 */ /* 0x000fe40008000000 */
[----:B------:R-:W-:-:S03]  /*11350*/  @UP0 UIMAD.WIDE.U32 UR20, UR15, UR4, URZ ;  /* 0x000000040f1402a5 */ /* 0x000fc6000f8e003f */
[----:B------:R-:W5:Y:S01]  /*11360*/  S2UR UR11, SR_CTAID.Z ;  /* 0x00000000000b79c3 */ /* 0x000f620000002700 */
[----:B------:R-:W-:Y:S01]  /*11370*/  @UP0 UIMAD UR7, UR15, UR5, UR21 ;  /* 0x000000050f0702a4 */ /* 0x000fe2000f8e0215 */
[----:B-1----:R-:W-:Y:S02]  /*11380*/  FADD.FTZ R9, R9, R180 ;  /* 0x000000b409097221 */ /* 0x002fe40000010000 */
[----:B------:R-:W-:Y:S01]  /*11390*/  ULDC.64 UR4, c[0x0][0x1e0] ;  /* 0x0000780000047ab9 */ /* 0x000fe20000000a00 */
[----:B--2---:R-:W-:Y:S02]  /*113a0*/  FADD.FTZ R3, R0, R183 ;  /* 0x000000b700037221 */ /* 0x004fe40000010000 */
[----:B------:R-:W1:Y:S01]  /*113b0*/  SHFL.BFLY PT, R8, R9, 0x1, 0x1f ;  /* 0x0c201f0009087f89 */ /* 0x000e6200000e0000 */
[----:B---3--:R-:W-:Y:S01]  /*113c0*/  @!UP0 USHF.R.S32.HI UR12, URZ, 0x1f, UR6 ;  /* 0x0000001f3f0c8899 */ /* 0x008fe20008011406 */
[----:B----4-:R-:W-:Y:S02]  /*113d0*/  FADD.FTZ R15, R4, R185 ;  /* 0x000000b9040f7221 */ /* 0x010fe40000010000 */
[----:B------:R-:W2:Y:S01]  /*113e0*/  SHFL.BFLY PT, R10, R3, 0x1, 0x1f ;  /* 0x0c201f00030a7f89 */ /* 0x000ea200000e0000 */
[----:B------:R-:W-:Y:S01]  /*113f0*/  @!UP0 UIMAD UR12, UR12, UR4, URZ ;  /* 0x000000040c0c82a4 */ /* 0x000fe2000f8e023f */
[----:B-----5:R-:W-:-:S02]  /*11400*/  FADD.FTZ R2, R2, R181 ;  /* 0x000000b502027221 */ /* 0x020fc40000010000 */
[----:B------:R-:W3:Y:S01]  /*11410*/  S2R R0, SR_TID.X ;  /* 0x0000000000007919 */ /* 0x000ee20000002100 */
[----:B------:R-:W-:Y:S02]  /*11420*/  @!UP0 UIMAD.WIDE.U32 UR24, UR6, UR4, URZ ;  /* 0x00000004061882a5 */ /* 0x000fe4000f8e003f */
[----:B------:R-:W-:Y:S01]  /*11430*/  @!UP0 UIMAD UR12, UR6, UR5, UR12 ;  /* 0x00000005060c82a4 */ /* 0x000fe2000f8e020c */
[----:B------:R-:W4:Y:S01]  /*11440*/  SHFL.BFLY PT, R6, R15, 0x1, 0x1f ;  /* 0x0c201f000f067f89 */ /* 0x000f2200000e0000 */
[----:B------:R-:W-:Y:S02]  /*11450*/  ULDC.U8 UR4, c[0x0][0x329] ;  /* 0x0000ca4000047ab9 */ /* 0x000fe40000000000 */
[----:B------:R-:W-:Y:S01]  /*11460*/  UISETP.NE.AND UP1, UPT, UR4, URZ, UPT ;  /* 0x0000003f0400728c */ /* 0x000fe2000bf25270 */
[----:B------:R-:W5:Y:S01]  /*11470*/  SHFL.BFLY PT, R11, R2, 0x1, 0x1f ;  /* 0x0c201f00020b7f89 */ /* 0x000f6200000e0000 */
[----:B------:R-:W-:Y:S02]  /*11480*/  ULDC.U8 UR5, c[0x0][0x328] ;  /* 0x0000ca0000057ab9 */ /* 0x000fe40000000000 */
[----:B------:R-:W-:-:S02]  /*11490*/  UISETP.NE.AND UP2, UPT, UR5, URZ, UPT ;  /* 0x0000003f0500728c */ /* 0x000fc4000bf45270 */
[----:B------:R-:W-:Y:S02]  /*114a0*/  @!UP0 UIADD3 UR7, UR25, UR12, URZ ;  /* 0x0000000c19078290 */ /* 0x000fe4000fffe03f */
[----:B------:R-:W-:Y:S01]  /*114b0*/  UISETP.NE.OR UP3, UPT, UR4, URZ, !UP2 ;  /* 0x0000003f0400728c */ /* 0x000fe2000d765670 */
[----:B-1----:R-:W-:Y:S01]  /*114c0*/  FADD.FTZ R8, R9, R8 ;  /* 0x0000000809087221 */ /* 0x002fe20000010000 */
[----:B------:R-:W-:Y:S02]  /*114d0*/  ULDC UR5, c[0x0][0x234] ;  /* 0x00008d0000057ab9 */ /* 0x000fe40000000800 */
[----:B------:R-:W-:Y:S01]  /*114e0*/  @UP1 ULDC UR13, c[0x0][0x210] ;  /* 0x00008400000d1ab9 */ /* 0x000fe20000000800 */
[----:B--2---:R-:W-:Y:S01]  /*114f0*/  FADD.FTZ R10, R3, R10 ;  /* 0x0000000a030a7221 */ /* 0x004fe20000010000 */
[----:B------:R-:W-:Y:S01]  /*11500*/  FSETP.NE.FTZ.AND P2, PT, R8, RZ, PT ;  /* 0x000000ff0800720b */ /* 0x000fe20003f55000 */
[----:B------:R-:W-:Y:S01]  /*11510*/  @UP1 UIMAD UR13, UR13, UR9, URZ ;  /* 0x000000090d0d12a4 */ /* 0x000fe2000f8e023f */
[----:B---3--:R-:W-:Y:S01]  /*11520*/  SHF.R.S32.HI R3, RZ, 0x1f, R0 ;  /* 0x0000001fff037819 */ /* 0x008fe20000011400 */
[----:B------:R-:W-:Y:S01]  /*11530*/  @!UP1 USEL UR13, UR9, UR5, !UP2 ;  /* 0x00000005090d9287 */ /* 0x000fe2000d000000 */
[----:B------:R-:W-:Y:S01]  /*11540*/  FSETP.NE.FTZ.AND P3, PT, R10, RZ, PT ;  /* 0x000000ff0a00720b */ /* 0x000fe20003f75000 */
[----:B------:R-:W-:Y:S01]  /*11550*/  ULDC UR4, c[0x0][0x1c0] ;  /* 0x0000700000047ab9 */ /* 0x000fe20000000800 */
[-C--:B------:R-:W-:Y:S01]  /*11560*/  LEA.HI R4, R3, R0.reuse, RZ, 0x2 ;  /* 0x0000000003047211 */ /* 0x080fe200078f10ff */
[----:B----4-:R-:W-:Y:S01]  /*11570*/  FADD.FTZ R6, R15, R6 ;  /* 0x000000060f067221 */ /* 0x010fe20000010000 */
[----:B------:R-:W-:Y:S01]  /*11580*/  LEA.HI R3, R3, R0, RZ, 0x5 ;  /* 0x0000000003037211 */ /* 0x000fe200078f28ff */
[----:B------:R-:W-:Y:S01]  /*11590*/  @UP1 UMOV UR14, 0x1 ;  /* 0x00000001000e1882 */ /* 0x000fe20000000000 */
[----:B------:R-:W-:Y:S01]  /*115a0*/  LOP3.LUT R9, R4, 0xfffffffc, RZ, 0xc0, !PT ;  /* 0xfffffffc04097812 */ /* 0x000fe200078ec0ff */
[----:B-----5:R-:W-:-:S02]  /*115b0*/  FADD.FTZ R11, R2, R11 ;  /* 0x0000000b020b7221 */ /* 0x020fc40000010000 */
[----:B------:R-:W1:Y:S01]  /*115c0*/  @P2 MUFU.RCP R12, R8 ;  /* 0x00000008000c2308 */ /* 0x000e620000001000 */
[----:B------:R-:W-:Y:S01]  /*115d0*/  FSETP.NE.FTZ.AND P1, PT, R6, RZ, PT ;  /* 0x000000ff0600720b */ /* 0x000fe20003f35000 */
[----:B------:R-:W-:Y:S01]  /*115e0*/  @!UP1 UIMAD UR14, UR13, UR4, URZ ;  /* 0x000000040d0e92a4 */ /* 0x000fe2000f8e023f */
[----:B------:R-:W-:Y:S01]  /*115f0*/  SHF.R.S32.HI R2, RZ, 0x5, R3 ;  /* 0x00000005ff027819 */ /* 0x000fe20000011403 */
[----:B------:R-:W-:Y:S01]  /*11600*/  @!UP3 UIMAD UR22, UR6, UR9, URZ ;  /* 0x000000090616b2a4 */ /* 0x000fe2000f8e023f */
[----:B------:R-:W-:Y:S01]  /*11610*/  IADD3 R9, -R9, R0, RZ ;  /* 0x0000000009097210 */ /* 0x000fe20007ffe1ff */
[----:B------:R-:W-:Y:S01]  /*11620*/  @UP1 ULDC UR21, c[0x0][0x210] ;  /* 0x0000840000151ab9 */ /* 0x000fe20000000800 */
[----:B------:R-:W-:Y:S01]  /*11630*/  FSETP.NE.FTZ.AND P4, PT, R11, RZ, PT ;  /* 0x000000ff0b00720b */ /* 0x000fe20003f95000 */
[----:B------:R-:W2:Y:S01]  /*11640*/  @P3 MUFU.RCP R14, R10 ;  /* 0x0000000a000e3308 */ /* 0x000ea20000001000 */
[----:B------:R-:W-:Y:S01]  /*11650*/  LEA R2, R2, R9, 0x8 ;  /* 0x0000000902027211 */ /* 0x000fe200078e40ff */
[----:B------:R-:W-:Y:S01]  /*11660*/  IMAD.MOV.U32 R9, RZ, RZ, 0x3f800000 ;  /* 0x3f800000ff097424 */ /* 0x000fe200078e00ff */
[----:B------:R-:W-:Y:S01]  /*11670*/  LOP3.LUT R3, R3, 0xffffffe0, RZ, 0xc0, !PT ;  /* 0xffffffe003037812 */ /* 0x000fe200078ec0ff */
[----:B------:R-:W-:-:S02]  /*11680*/  UIMAD UR5, UR6, UR14, URZ ;  /* 0x0000000e060572a4 */ /* 0x000fc4000f8e023f */
[----:B------:R-:W-:Y:S01]  /*11690*/  @!UP1 UMOV UR21, 0x1 ;  /* 0x0000000100159882 */ /* 0x000fe20000000000 */
[----:B------:R-:W-:Y:S01]  /*116a0*/  IADD3 R3, -R3, R0, RZ ;  /* 0x0000000003037210 */ /* 0x000fe20007ffe1ff */
[C---:B-1----:R-:W-:Y:S01]  /*116b0*/  FMUL.FTZ R220, R12.reuse, R220 ;  /* 0x000000dc0cdc7220 */ /* 0x042fe20000410000 */
[----:B------:R-:W1:Y:S01]  /*116c0*/  @P1 MUFU.RCP R9, R6 ;  /* 0x0000000600091308 */ /* 0x000e620000001000 */
[C---:B------:R-:W-:Y:S01]  /*116d0*/  FMUL.FTZ R221, R12.reuse, R221 ;  /* 0x000000dd0cdd7220 */ /* 0x040fe20000410000 */
[----:B------:R-:W-:Y:S01]  /*116e0*/  @!UP3 USEL UR22, UR22, UR15, !UP0 ;  /* 0x0000000f1616b287 */ /* 0x000fe2000c000000 */
[C---:B------:R-:W-:Y:S01]  /*116f0*/  FMUL.FTZ R216, R12.reuse, R216 ;  /* 0x000000d80cd87220 */ /* 0x040fe20000410000 */
[----:B------:R-:W-:Y:S01]  /*11700*/  UIMAD UR4, UR10, UR21, URZ ;  /* 0x000000150a0472a4 */ /* 0x000fe2000f8e023f */
[C---:B------:R-:W-:Y:S01]  /*11710*/  FMUL.FTZ R217, R12.reuse, R217 ;  /* 0x000000d90cd97220 */ /* 0x040fe20000410000 */
[----:B------:R-:W-:Y:S01]  /*11720*/  F2FP.BF16.PACK_AB R220, R221, R220 ;  /* 0x000000dcdddc723e */ /* 0x000fe200000010ff */
[C---:B------:R-:W-:Y:S01]  /*11730*/  FMUL.FTZ R212, R12.reuse, R212 ;  /* 0x000000d40cd47220 */ /* 0x040fe20000410000 */
[----:B------:R-:W3:Y:S01]  /*11740*/  @P4 MUFU.RCP R13, R11 ;  /* 0x0000000b000d4308 */ /* 0x000ee20000001000 */
[C---:B------:R-:W-:Y:S01]  /*11750*/  FMUL.FTZ R213, R12.reuse, R213 ;  /* 0x000000d50cd57220 */ /* 0x040fe20000410000 */
[----:B------:R-:W-:Y:S01]  /*11760*/  F2FP.BF16.PACK_AB R216, R217, R216 ;  /* 0x000000d8d9d8723e */ /* 0x000fe200000010ff */
[C---:B------:R-:W-:Y:S01]  /*11770*/  FMUL.FTZ R208, R12.reuse, R208 ;  /* 0x000000d00cd07220 */ /* 0x040fe20000410000 */
[----:B------:R-:W-:Y:S01]  /*11780*/  USEL UR5, UR5, URZ, UP3 ;  /* 0x0000003f05057287 */ /* 0x000fe20009800000 */
[----:B------:R-:W-:Y:S01]  /*11790*/  FMUL.FTZ R209, R12, R209 ;  /* 0x000000d10cd17220 */ /* 0x000fe20000410000 */
[----:B------:R-:W-:Y:S01]  /*117a0*/  SHF.R.S32.HI R12, RZ, 0x2, R4 ;  /* 0x00000002ff0c7819 */ /* 0x000fe20000011404 */
[----:B--2---:R-:W-:Y:S01]  /*117b0*/  FMUL.FTZ R206, R14, R206 ;  /* 0x000000ce0ece7220 */ /* 0x004fe20000410000 */
[----:B------:R-:W-:Y:S01]  /*117c0*/  F2FP.BF16.PACK_AB R212, R213, R212 ;  /* 0x000000d4d5d4723e */ /* 0x000fe200000010ff */
[C---:B-1----:R-:W-:Y:S01]  /*117d0*/  FMUL.FTZ R223, R9.reuse, R223 ;  /* 0x000000df09df7220 */ /* 0x042fe20000410000 */
[----:B------:R-:W-:Y:S01]  /*117e0*/  SHF.R.S32.HI R15, RZ, 0x1f, R12 ;  /* 0x0000001fff0f7819 */ /* 0x000fe2000001140c */
[----:B------:R-:W-:Y:S01]  /*117f0*/  FMUL.FTZ R222, R9, R222 ;  /* 0x000000de09de7220 */ /* 0x000fe20000410000 */
[----:B------:R-:W-:Y:S01]  /*11800*/  F2FP.BF16.PACK_AB R208, R209, R208 ;  /* 0x000000d0d1d0723e */ /* 0x000fe200000010ff */
[----:B------:R-:W-:Y:S01]  /*11810*/  FMUL.FTZ R219, R9, R219 ;  /* 0x000000db09db7220 */ /* 0x000fe20000410000 */
[----:B------:R-:W-:Y:S01]  /*11820*/  LEA.HI R15, R15, R12, RZ, 0x3 ;  /* 0x0000000c0f0f7211 */ /* 0x000fe200078f18ff */
[----:B------:R-:W-:Y:S01]  /*11830*/  FMUL.FTZ R218, R9, R218 ;  /* 0x000000da09da7220 */ /* 0x000fe20000410000 */
[----:B------:R-:W-:Y:S01]  /*11840*/  F2FP.BF16.PACK_AB R222, R223, R222 ;  /* 0x000000dedfde723e */ /* 0x000fe200000010ff */
[----:B------:R-:W-:Y:S01]  /*11850*/  FMUL.FTZ R215, R9, R215 ;  /* 0x000000d709d77220 */ /* 0x000fe20000410000 */
[----:B------:R-:W-:Y:S01]  /*11860*/  LOP3.LUT R15, R15, 0xfffffff8, RZ, 0xc0, !PT ;  /* 0xfffffff80f0f7812 */ /* 0x000fe200078ec0ff */
[----:B------:R-:W-:Y:S01]  /*11870*/  FMUL.FTZ R214, R9, R214 ;  /* 0x000000d609d67220 */ /* 0x000fe20000410000 */
[----:B------:R-:W-:Y:S01]  /*11880*/  F2FP.BF16.PACK_AB R218, R219, R218 ;  /* 0x000000dadbda723e */ /* 0x000fe200000010ff */
[C---:B------:R-:W-:Y:S01]  /*11890*/  FMUL.FTZ R211, R9.reuse, R211 ;  /* 0x000000d309d37220 */ /* 0x040fe20000410000 */
[----:B------:R-:W-:Y:S01]  /*118a0*/  IADD3 R15, R12, -R15, RZ ;  /* 0x8000000f0c0f7210 */ /* 0x000fe20007ffe0ff */
[----:B------:R-:W-:Y:S01]  /*118b0*/  FMUL.FTZ R210, R9, R210 ;  /* 0x000000d209d27220 */ /* 0x000fe20000410000 */
[----:B------:R-:W-:Y:S01]  /*118c0*/  F2FP.BF16.PACK_AB R214, R215, R214 ;  /* 0x000000d6d7d6723e */ /* 0x000fe200000010ff */
[C---:B------:R-:W-:Y:S01]  /*118d0*/  FMUL.FTZ R207, R14.reuse, R207 ;  /* 0x000000cf0ecf7220 */ /* 0x040fe20000410000 */
[----:B------:R-:W-:Y:S01]  /*118e0*/  LEA.HI R9, R15, R15, RZ, 0x1 ;  /* 0x0000000f0f097211 */ /* 0x000fe200078f08ff */
[C---:B------:R-:W-:Y:S01]  /*118f0*/  FMUL.FTZ R202, R14.reuse, R202 ;  /* 0x000000ca0eca7220 */ /* 0x040fe20000410000 */
[----:B------:R-:W-:Y:S01]  /*11900*/  F2FP.BF16.PACK_AB R210, R211, R210 ;  /* 0x000000d2d3d2723e */ /* 0x000fe200000010ff */
[C---:B------:R-:W-:Y:S01]  /*11910*/  FMUL.FTZ R203, R14.reuse, R203 ;  /* 0x000000cb0ecb7220 */ /* 0x040fe20000410000 */
[----:B------:R-:W-:Y:S01]  /*11920*/  LOP3.LUT R16, R9, 0x3fffffe, RZ, 0xc0, !PT ;  /* 0x03fffffe09107812 */ /* 0x000fe200078ec0ff */
[C---:B------:R-:W-:Y:S01]  /*11930*/  FMUL.FTZ R198, R14.reuse, R198 ;  /* 0x000000c60ec67220 */ /* 0x040fe20000410000 */
[----:B------:R-:W-:Y:S01]  /*11940*/  F2FP.BF16.PACK_AB R206, R207, R206 ;  /* 0x000000cecfce723e */ /* 0x000fe200000010ff */
[C---:B------:R-:W-:Y:S01]  /*11950*/  FMUL.FTZ R199, R14.reuse, R199 ;  /* 0x000000c70ec77220 */ /* 0x040fe20000410000 */
[----:B------:R-:W-:Y:S01]  /*11960*/  F2FP.BF16.PACK_AB R202, R203, R202 ;  /* 0x000000cacbca723e */ /* 0x000fe200000010ff */
[C---:B------:R-:W-:Y:S01]  /*11970*/  FMUL.FTZ R194, R14.reuse, R194 ;  /* 0x000000c20ec27220 */ /* 0x040fe20000410000 */
[----:B------:R-:W1:Y:S01]  /*11980*/  @P4 MUFU.LG2 R11, R11 ;  /* 0x0000000b000b4308 */ /* 0x000e620000000c00 */
[----:B------:R-:W-:Y:S01]  /*11990*/  FMUL.FTZ R195, R14, R195 ;  /* 0x000000c30ec37220 */ /* 0x000fe20000410000 */
[----:B------:R-:W-:Y:S01]  /*119a0*/  SHF.R.S32.HI R14, RZ, 0x1, R9 ;  /* 0x00000001ff0e7819 */ /* 0x000fe20000011409 */
[----:B------:R-:W-:Y:S01]  /*119b0*/  IMAD.IADD R15, R15, 0x1, -R16 ;  /* 0x000000010f0f7824 */ /* 0x000fe200078e0a10 */
[----:B------:R-:W-:Y:S01]  /*119c0*/  F2FP.BF16.PACK_AB R198, R199, R198 ;  /* 0x000000c6c7c6723e */ /* 0x000fe200000010ff */
[C---:B---3--:R-:W-:Y:S01]  /*119d0*/  FMUL.FTZ R204, R13.reuse, R204 ;  /* 0x000000cc0dcc7220 */ /* 0x048fe20000410000 */
[C---:B------:R-:W-:Y:S01]  /*119e0*/  SHF.L.U32 R9, R14.reuse, 0x6, RZ ;  /* 0x000000060e097819 */ /* 0x040fe200000006ff */
[----:B------:R-:W-:Y:S01]  /*119f0*/  FMUL.FTZ R205, R13, R205 ;  /* 0x000000cd0dcd7220 */ /* 0x000fe20000410000 */
[----:B------:R-:W-:Y:S01]  /*11a00*/  LEA R2, R15, R2, 0x4 ;  /* 0x000000020f027211 */ /* 0x000fe200078e20ff */
[----:B------:R-:W-:Y:S01]  /*11a10*/  FMUL.FTZ R200, R13, R200 ;  /* 0x000000c80dc87220 */ /* 0x000fe20000410000 */
[----:B------:R-:W-:Y:S01]  /*11a20*/  LOP3.LUT R16, R9, 0xc0, RZ, 0xc0, !PT ;  /* 0x000000c009107812 */ /* 0x000fe200078ec0ff */
[C---:B------:R-:W-:Y:S01]  /*11a30*/  FMUL.FTZ R201, R13.reuse, R201 ;  /* 0x000000c90dc97220 */ /* 0x040fe20000410000 */
[----:B------:R-:W-:Y:S01]  /*11a40*/  LOP3.LUT R9, R14, 0x1, RZ, 0xc0, !PT ;  /* 0x000000010e097812 */ /* 0x000fe200078ec0ff */
[C---:B------:R-:W-:Y:S01]  /*11a50*/  FMUL.FTZ R196, R13.reuse, R196 ;  /* 0x000000c40dc47220 */ /* 0x040fe20000410000 */
[----:B------:R-:W-:Y:S01]  /*11a60*/  LEA.HI R15, R16, R16, RZ, 0x1d ;  /* 0x00000010100f7211 */ /* 0x000fe200078fe8ff */
[----:B------:R-:W-:Y:S01]  /*11a70*/  FMUL.FTZ R197, R13, R197 ;  /* 0x000000c50dc57220 */ /* 0x000fe20000410000 */
[----:B------:R-:W-:Y:S01]  /*11a80*/  ISETP.NE.U32.AND P0, PT, R9, 0x1, PT ;  /* 0x000000010900780c */ /* 0x000fe20003f05070 */
[----:B------:R-:W-:Y:S01]  /*11a90*/  FMUL.FTZ R192, R13, R192 ;  /* 0x000000c00dc07220 */ /* 0x000fe20000410000 */
[----:B------:R-:W-:Y:S01]  /*11aa0*/  MOV R9, 0xfffffff0 ;  /* 0xfffffff000097802 */ /* 0x000fe20000000f00 */
[----:B------:R-:W-:Y:S01]  /*11ab0*/  IMAD.U32 R2, R2, 0x2, R15 ;  /* 0x0000000202027824 */ /* 0x000fe200078e000f */
[----:B------:R-:W-:Y:S01]  /*11ac0*/  F2FP.BF16.PACK_AB R204, R205, R204 ;  /* 0x000000cccdcc723e */ /* 0x000fe200000010ff */
[----:B------:R-:W-:Y:S01]  /*11ad0*/  FMUL.FTZ R13, R13, R193 ;  /* 0x000000c10d0d7220 */ /* 0x000fe20000410000 */
[----:B------:R-:W-:Y:S01]  /*11ae0*/  SEL R9, R9, 0x10, !P0 ;  /* 0x0000001009097807 */ /* 0x000fe20004000000 */
[----:B------:R-:W2:Y:S01]  /*11af0*/  @P3 MUFU.LG2 R10, R10 ;  /* 0x0000000a000a3308 */ /* 0x000ea20000000c00 */
[----:B------:R-:W-:Y:S01]  /*11b00*/  LOP3.LUT P0, RZ, R14, 0x2, RZ, 0xc0, !PT ;  /* 0x000000020eff7812 */ /* 0x000fe2000780c0ff */
[----:B------:R-:W-:Y:S01]  /*11b10*/  USHF.L.U32 UR4, UR4, 0x7, URZ ;  /* 0x0000000704047899 */ /* 0x000fe2000800063f */
[----:B------:R-:W-:Y:S01]  /*11b20*/  SHF.L.U32 R15, R2, 0x1, RZ ;  /* 0x00000001020f7819 */ /* 0x000fe200000006ff */
[----:B------:R-:W-:Y:S01]  /*11b30*/  UIMAD UR13, UR11, UR13, UR5 ;  /* 0x0000000d0b0d72a4 */ /* 0x000fe2000f8e0205 */
[----:B------:R-:W-:Y:S01]  /*11b40*/  F2FP.BF16.PACK_AB R200, R201, R200 ;  /* 0x000000c8c9c8723e */ /* 0x000fe200000010ff */
[----:B------:R-:W-:Y:S01]  /*11b50*/  @!UP3 UMOV UR26, UR22 ;  /* 0x00000016001abc82 */ /* 0x000fe20008000000 */
[C---:B------:R-:W-:Y:S01]  /*11b60*/  IADD3 R19, R15.reuse, 0x20, RZ ;  /* 0x000000200f137810 */ /* 0x040fe20007ffe0ff */
[----:B------:R-:W-:Y:S01]  /*11b70*/  STS [R15], R204 ;  /* 0x000000cc0f007388 */ /* 0x000fe20000000800 */
[----:B------:R-:W-:Y:S01]  /*11b80*/  IADD3 R17, R15, R9, RZ ;  /* 0x000000090f117210 */ /* 0x000fe20007ffe0ff */
[----:B------:R-:W3:Y:S01]  /*11b90*/  @P2 MUFU.LG2 R8, R8 ;  /* 0x0000000800082308 */ /* 0x000ee20000000c00 */
[----:B------:R-:W-:Y:S01]  /*11ba0*/  F2FP.BF16.PACK_AB R196, R197, R196 ;  /* 0x000000c4c5c4723e */ /* 0x000fe200000010ff */
[----:B------:R-:W-:Y:S01]  /*11bb0*/  STS [R15+0x200], R206 ;  /* 0x000200ce0f007388 */ /* 0x000fe20000000800 */
[----:B------:R-:W-:Y:S01]  /*11bc0*/  F2FP.BF16.PACK_AB R13, R13, R192 ;  /* 0x000000c00d0d723e */ /* 0x000fe200000010ff */
[----:B------:R-:W-:Y:S01]  /*11bd0*/  USHF.R.S32.HI UR5, URZ, 0x1f, UR4 ;  /* 0x0000001f3f057899 */ /* 0x000fe20008011404 */
[----:B------:R-:W-:Y:S01]  /*11be0*/  @P0 IADD3 R19, R15, -0x20, RZ ;  /* 0xffffffe00f130810 */ /* 0x000fe20007ffe0ff */
[----:B------:R-:W-:Y:S01]  /*11bf0*/  STS [R17], R200 ;  /* 0x000000c811007388 */ /* 0x000fe20000000800 */
[----:B------:R-:W-:Y:S01]  /*11c00*/  F2FP.BF16.PACK_AB R194, R195, R194 ;  /* 0x000000c2c3c2723e */ /* 0x000fe200000010ff */
[----:B------:R-:W4:Y:S01]  /*11c10*/  @P1 MUFU.LG2 R6, R6 ;  /* 0x0000000600061308 */ /* 0x000f220000000c00 */
[----:B------:R-:W-:Y:S01]  /*11c20*/  LOP3.LUT P0, RZ, R3, 0x3, RZ, 0xc0, !PT ;  /* 0x0000000303ff7812 */ /* 0x000fe2000780c0ff */
[----:B------:R-:W-:Y:S01]  /*11c30*/  IMAD.IADD R9, R9, 0x1, R19 ;  /* 0x0000000109097824 */ /* 0x000fe200078e0213 */
[----:B------:R-:W-:Y:S01]  /*11c40*/  STS [R17+0x200], R202 ;  /* 0x000200ca11007388 */ /* 0x000fe20000000800 */
[----:B------:R-:W-:Y:S01]  /*11c50*/  @!UP3 USHF.R.S32.HI UR27, URZ, 0x1f, UR22 ;  /* 0x0000001f3f1bb899 */ /* 0x000fe20008011416 */
[----:B-1----:R-:W-:Y:S01]  /*11c60*/  @P4 FMUL.FTZ R14, R11, 0.69314718246459960938 ;  /* 0x3f3172180b0e4820 */ /* 0x002fe20000410000 */
[----:B------:R-:W-:Y:S01]  /*11c70*/  USHF.R.S32.HI UR6, URZ, 0x1f, UR13 ;  /* 0x0000001f3f067899 */ /* 0x000fe2000801140d */
[----:B------:R-:W-:Y:S01]  /*11c80*/  STS [R15+0x1000], R220 ;  /* 0x001000dc0f007388 */ /* 0x000fe20000000800 */
[----:B------:R-:W-:Y:S01]  /*11c90*/  UIADD3 UR4, UP2, UP1, UR4, UR26, UR13 ;  /* 0x0000001a04047290 */ /* 0x000fe2000f95e00d */
[----:B--2---:R-:W-:Y:S01]  /*11ca0*/  @P3 FMUL.FTZ R11, R10, 0.69314718246459960938 ;  /* 0x3f3172180a0b3820 */ /* 0x004fe20000410000 */
[----:B------:R-:W-:Y:S01]  /*11cb0*/  @!UP0 UMOV UR20, UR24 ;  /* 0x0000001800148c82 */ /* 0x000fe20008000000 */
[----:B------:R-:W-:Y:S01]  /*11cc0*/  STS [R15+0x1200], R222 ;  /* 0x001200de0f007388 */ /* 0x000fe20000000800 */
[----:B---3--:R-:W-:Y:S01]  /*11cd0*/  @P2 FMUL.FTZ R8, R8, 0.69314718246459960938 ;  /* 0x3f31721808082820 */ /* 0x008fe20000410000 */
[----:B------:R-:W-:Y:S01]  /*11ce0*/  UIADD3.X UR5, UR5, UR27, UR6, UP2, UP1 ;  /* 0x0000001b05057290 */ /* 0x000fe200097e2406 */
[----:B------:R-:W-:Y:S01]  /*11cf0*/  MOV R3, 0x7f800000 ;  /* 0x7f80000000037802 */ /* 0x000fe20000000f00 */
[----:B------:R-:W-:Y:S01]  /*11d00*/  STS [R17+0x1000], R216 ;  /* 0x001000d811007388 */ /* 0x000fe20000000800 */
[----:B----4-:R-:W-:Y:S01]  /*11d10*/  @P1 FMUL.FTZ R6, R6, 0.69314718246459960938 ;  /* 0x3f31721806061820 */ /* 0x010fe20000410000 */
[----:B------:R-:W-:Y:S01]  /*11d20*/  MOV R0, 0x7f800000 ;  /* 0x7f80000000007802 */ /* 0x000fe20000000f00 */
[----:B------:R-:W-:Y:S01]  /*11d30*/  @P4 FFMA.FTZ R3, R133, c[0x0][0x238], R14 ;  /* 0x00008e0085034a23 */ /* 0x000fe2000001000e */
[----:B------:R-:W-:Y:S01]  /*11d40*/  STS [R17+0x1200], R218 ;  /* 0x001200da11007388 */ /* 0x000fe20000000800 */
[----:B------:R-:W-:Y:S01]  /*11d50*/  MOV R2, 0x7f800000 ;  /* 0x7f80000000027802 */ /* 0x000fe20000000f00 */
[----:B------:R-:W-:-:S02]  /*11d60*/  @P2 FFMA.FTZ R0, R5, c[0x0][0x238], R8 ;  /* 0x00008e0005002a23 */ /* 0x000fc40000010008 */
[----:B------:R-:W-:Y:S01]  /*11d70*/  STS [R19], R196 ;  /* 0x000000c413007388 */ /* 0x000fe20000000800 */
[----:B------:R-:W-:-:S03]  /*11d80*/  @P1 FFMA.FTZ R2, R7, c[0x0][0x238], R6 ;  /* 0x00008e0007021a23 */ /* 0x000fc60000010006 */
[----:B------:R-:W-:Y:S04]  /*11d90*/  STS [R19+0x200], R198 ;  /* 0x000200c613007388 */ /* 0x000fe80000000800 */
[----:B------:R-:W-:Y:S04]  /*11da0*/  STS [R9], R13 ;  /* 0x0000000d09007388 */ /* 0x000fe80000000800 */
[----:B------:R-:W-:Y:S04]  /*11db0*/  STS [R9+0x200], R194 ;  /* 0x000200c209007388 */ /* 0x000fe80000000800 */
[----:B------:R-:W-:Y:S04]  /*11dc0*/  STS [R19+0x1000], R212 ;  /* 0x001000d413007388 */ /* 0x000fe80000000800 */
[----:B------:R-:W-:Y:S04]  /*11dd0*/  STS [R19+0x1200], R214 ;  /* 0x001200d613007388 */ /* 0x000fe80000000800 */
[----:B------:R-:W-:Y:S04]  /*11de0*/  STS [R9+0x1000], R208 ;  /* 0x001000d009007388 */ /* 0x000fe80000000800 */
[----:B------:R1:W-:Y:S04]  /*11df0*/  STS [R9+0x1200], R210 ;  /* 0x001200d209007388 */ /* 0x0003e80000000800 */
[----:B------:R-:W-:Y:S01]  /*11e00*/  BAR.SYNC.DEFER_BLOCKING 0x0 ;  /* 0x0000000000007b1d */ /* 0x000fe20000010000 */
[----:B-1----:R-:W-:-:S02]  /*11e10*/  IMAD.MOV.U32 R9, RZ, RZ, 0x7f800000 ;  /* 0x7f800000ff097424 */ /* 0x002fc400078e00ff */
[----:B------:R-:W-:-:S03]  /*11e20*/  @P3 FFMA.FTZ R9, R132, c[0x0][0x238], R11 ;  /* 0x00008e0084093a23 */ /* 0x000fc6000001000b */
[----:B------:R1:W2:Y:S04]  /*11e30*/  LDS.128 R24, [R191] ;  /* 0x00000000bf187984 */ /* 0x0002a80000000c00 */
[----:B------:R1:W3:Y:S04]  /*11e40*/  LDS.128 R20, [R191+0x800] ;  /* 0x00080000bf147984 */ /* 0x0002e80000000c00 */
[----:B------:R1:W4:Y:S04]  /*11e50*/  LDS.128 R16, [R191+0x1000] ;  /* 0x00100000bf107984 */ /* 0x0003280000000c00 */
[----:B------:R1:W1:Y:S01]  /*11e60*/  LDS.128 R28, [R191+0x1800] ;  /* 0x00180000bf1c7984 */ /* 0x0002620000000c00 */
[----:B------:R-:W-:Y:S05]  /*11e70*/  @P0 BRA `(.L_x_139) ;  /* 0x0000020000000947 */ /* 0x000fea0003800000 */
[----:B------:R-:W-:-:S05]  /*11e80*/  IMAD R189, R189, 0x10, R190 ;  /* 0x00000010bdbd7824 */ /* 0x000fca00078e02be */
[C---:B------:R-:W-:Y:S02]  /*11e90*/  ISETP.GE.AND P6, PT, R189.reuse, UR8, PT ;  /* 0x00000008bd007c0c */ /* 0x040fe4000bfc6270 */
[C---:B------:R-:W-:Y:S02]  /*11ea0*/  IADD3 R7, R189.reuse, 0x8, RZ ;  /* 0x00000008bd077810 */ /* 0x040fe40007ffe0ff */
[----:B------:R-:W-:Y:S02]  /*11eb0*/  IADD3 R11, R189, 0x40, RZ ;  /* 0x00000040bd0b7810 */ /* 0x000fe40007ffe0ff */
[----:B------:R-:W-:Y:S02]  /*11ec0*/  ISETP.GE.AND P5, PT, R7, UR8, PT ;  /* 0x0000000807007c0c */ /* 0x000fe4000bfa6270 */
[----:B------:R-:W-:Y:S02]  /*11ed0*/  IADD3 R10, R189, 0x48, RZ ;  /* 0x00000048bd0a7810 */ /* 0x000fe40007ffe0ff */
[----:B------:R-:W-:-:S02]  /*11ee0*/  ISETP.GE.AND P4, PT, R11, UR8, PT ;  /* 0x000000080b007c0c */ /* 0x000fc4000bf86270 */
[----:B------:R-:W-:Y:S01]  /*11ef0*/  ISETP.GE.AND P3, PT, R10, UR8, PT ;  /* 0x000000080a007c0c */ /* 0x000fe2000bf66270 */
[----:B------:R-:W-:-:S05]  /*11f00*/  @!P6 IMAD R5, R189, UR21, RZ ;  /* 0x00000015bd05ec24 */ /* 0x000fca000f8e02ff */
[----:B------:R-:W-:Y:S01]  /*11f10*/  @!P6 IADD3 R8, P0, R5, UR4, RZ ;  /* 0x000000040508ec10 */ /* 0x000fe2000ff1e0ff */
[----:B------:R-:W-:-:S03]  /*11f20*/  @!P5 IMAD R7, R7, UR21, RZ ;  /* 0x000000150707dc24 */ /* 0x000fc6000f8e02ff */
[----:B------:R-:W-:Y:S01]  /*11f30*/  @!P6 LEA.HI.X.SX32 R5, R5, UR5, 0x1, P0 ;  /* 0x000000050505ec11 */ /* 0x000fe200080f0eff */
[----:B------:R-:W-:Y:S01]  /*11f40*/  @!P4 IMAD R11, R11, UR21, RZ ;  /* 0x000000150b0bcc24 */ /* 0x000fe2000f8e02ff */
[----:B------:R-:W-:Y:S01]  /*11f50*/  @!P6 LEA R14, P1, R8, c[0x0][0x200], 0x2 ;  /* 0x00008000080eea11 */ /* 0x000fe200078210ff */
[----:B------:R-:W-:Y:S01]  /*11f60*/  @!P3 IMAD R10, R10, UR21, RZ ;  /* 0x000000150a0abc24 */ /* 0x000fe2000f8e02ff */
[C---:B------:R-:W-:Y:S02]  /*11f70*/  @!P5 IADD3 R6, P0, R7.reuse, UR4, RZ ;  /* 0x000000040706dc10 */ /* 0x040fe4000ff1e0ff */
[----:B------:R-:W-:Y:S02]  /*11f80*/  @!P6 LEA.HI.X R15, R8, c[0x0][0x204], R5, 0x2, P1 ;  /* 0x00008100080fea11 */ /* 0x000fe400008f1405 */
[----:B------:R-:W-:Y:S02]  /*11f90*/  @!P5 LEA.HI.X.SX32 R5, R7, UR5, 0x1, P0 ;  /* 0x000000050705dc11 */ /* 0x000fe400080f0eff */
[----:B------:R-:W-:Y:S01]  /*11fa0*/  @!P5 LEA R32, P2, R6, c[0x0][0x200], 0x2 ;  /* 0x000080000620da11 */ /* 0x000fe200078410ff */
[----:B------:R4:W-:Y:S01]  /*11fb0*/  @!P6 STG.E [R14.64], R3 ;  /* 0x000000030e00e986 */ /* 0x0009e2000c101912 */
[----:B------:R-:W-:-:S02]  /*11fc0*/  @!P4 IADD3 R7, P1, R11, UR4, RZ ;  /* 0x000000040b07cc10 */ /* 0x000fc4000ff3e0ff */
[----:B------:R-:W-:Y:S02]  /*11fd0*/  @!P3 IADD3 R8, P0, R10, UR4, RZ ;  /* 0x000000040a08bc10 */ /* 0x000fe4000ff1e0ff */
[----:B------:R-:W-:Y:S02]  /*11fe0*/  @!P5 LEA.HI.X R33, R6, c[0x0][0x204], R5, 0x2, P2 ;  /* 0x000081000621da11 */ /* 0x000fe400010f1405 */
[----:B------:R-:W-:Y:S02]  /*11ff0*/  @!P4 LEA.HI.X.SX32 R6, R11, UR5, 0x1, P1 ;  /* 0x000000050b06cc11 */ /* 0x000fe400088f0eff */
[----:B------:R-:W-:Y:S01]  /*12000*/  @!P3 LEA.HI.X.SX32 R5, R10, UR5, 0x1, P0 ;  /* 0x000000050a05bc11 */ /* 0x000fe200080f0eff */
[----:B------:R4:W-:Y:S01]  /*12010*/  @!P5 STG.E [R32.64], R9 ;  /* 0x000000092000d986 */ /* 0x0009e2000c101912 */
[----:B------:R-:W-:Y:S02]  /*12020*/  @!P4 LEA R34, P1, R7, c[0x0][0x200], 0x2 ;  /* 0x000080000722ca11 */ /* 0x000fe400078210ff */
[----:B------:R-:W-:-:S02]  /*12030*/  @!P3 LEA R10, P0, R8, c[0x0][0x200], 0x2 ;  /* 0x00008000080aba11 */ /* 0x000fc400078010ff */
[----:B------:R-:W-:Y:S02]  /*12040*/  @!P4 LEA.HI.X R35, R7, c[0x0][0x204], R6, 0x2, P1 ;  /* 0x000081000723ca11 */ /* 0x000fe400008f1406 */
[----:B------:R-:W-:-:S03]  /*12050*/  @!P3 LEA.HI.X R11, R8, c[0x0][0x204], R5, 0x2, P0 ;  /* 0x00008100080bba11 */ /* 0x000fc600000f1405 */
[----:B------:R4:W-:Y:S04]  /*12060*/  @!P4 STG.E [R34.64], R0 ;  /* 0x000000002200c986 */ /* 0x0009e8000c101912 */
[----:B------:R4:W-:Y:S02]  /*12070*/  @!P3 STG.E [R10.64], R2 ;  /* 0x000000020a00b986 */ /* 0x0009e4000c101912 */
.L_x_139:
[----:B------:R-:W-:Y:S05]  /*12080*/  BSYNC B0 ;  /* 0x0000000000007941 */ /* 0x000fea0003800000 */
.L_x_138:
[----:B------:R-:W5:Y:S01]  /*12090*/  S2R R5, SR_TID.X ;  /* 0x0000000000057919 */ /* 0x000f620000002100 */
[----:B------:R-:W-:Y:S01]  /*120a0*/  UIMAD UR10, UR10, -0x80, UR17 ;  /* 0xffffff800a0a78a4 */ /* 0x000fe2000f8e0211 */
[C---:B------:R-:W-:Y:S01]  /*120b0*/  IADD3 R8, P0, R228.reuse, UR20, RZ ;  /* 0x00000014e4087c10 */ /* 0x040fe2000ff1e0ff */
[----:B------:R-:W-:Y:S01]  /*120c0*/  USHF.R.S32.HI UR6, URZ, 0x1f, UR11 ;  /* 0x0000001f3f067899 */ /* 0x000fe2000801140b */
[----:B------:R-:W-:Y:S01]  /*120d0*/  ISETP.GE.AND P1, PT, R228, c[0x0][0x220], PT ;  /* 0x00008800e4007a0c */ /* 0x000fe20003f26270 */
[----:B------:R-:W-:Y:S01]  /*120e0*/  ULDC.64 UR4, c[0x0][0x1f0] ;  /* 0x00007c0000047ab9 */ /* 0x000fe20000000a00 */
[----:B------:R-:W-:Y:S01]  /*120f0*/  BSSY B0, `(.L_x_140) ;  /* 0x000001b000007945 */ /* 0x000fe20003800000 */
[----:B------:R-:W-:-:S04]  /*12100*/  UIMAD UR4, UR6, UR4, URZ ;  /* 0x00000004060472a4 */ /* 0x000fc8000f8e023f */
[----:B------:R-:W-:Y:S01]  /*12110*/  UIMAD UR4, UR11, UR5, UR4 ;  /* 0x000000050b0472a4 */ /* 0x000fe2000f8e0204 */
[----:B----45:R-:W-:-:S04]  /*12120*/  SHF.R.S32.HI R0, RZ, 0x1f, R5 ;  /* 0x0000001fff007819 */ /* 0x030fc80000011405 */
[----:B------:R-:W-:Y:S02]  /*12130*/  LEA.HI R3, R0, R5, RZ, 0x2 ;  /* 0x0000000500037211 */ /* 0x000fe400078f10ff */
[----:B------:R-:W4:Y:S02]  /*12140*/  S2R R0, SR_CTAID.Z ;  /* 0x0000000000007919 */ /* 0x000f240000002700 */
[----:B------:R-:W-:Y:S02]  /*12150*/  LOP3.LUT R2, R3, 0xfffffffc, RZ, 0xc0, !PT ;  /* 0xfffffffc03027812 */ /* 0x000fe400078ec0ff */
[----:B------:R-:W-:-:S03]  /*12160*/  SHF.R.S32.HI R6, RZ, 0x2, R3 ;  /* 0x00000002ff067819 */ /* 0x000fc60000011403 */
[----:B------:R-:W-:Y:S01]  /*12170*/  IMAD.IADD R2, R5, 0x1, -R2 ;  /* 0x0000000105027824 */ /* 0x000fe200078e0a02 */
[----:B------:R-:W-:-:S03]  /*12180*/  SHF.R.S32.HI R7, RZ, 0x1f, R6 ;  /* 0x0000001fff077819 */ /* 0x000fc60000011406 */
[----:B------:R-:W-:-:S05]  /*12190*/  IMAD.SHL.U32 R2, R2, 0x8, RZ ;  /* 0x0000000802027824 */ /* 0x000fca00078e00ff */
[----:B------:R-:W-:-:S04]  /*121a0*/  SHF.R.S32.HI R2, RZ, 0x1f, R2 ;  /* 0x0000001fff027819 */ /* 0x000fc80000011402 */
[----:B------:R-:W-:Y:S01]  /*121b0*/  IADD3.X R9, R2, UR7, RZ, P0, !PT ;  /* 0x0000000702097c10 */ /* 0x000fe200087fe4ff */
[----:B------:R-:W-:Y:S01]  /*121c0*/  IMAD.U32 R2, RZ, RZ, UR16 ;  /* 0x00000010ff027e24 */ /* 0x000fe2000f8e00ff */
[----:B------:R-:W-:-:S03]  /*121d0*/  ISETP.GE.OR P0, PT, R12, UR10, P1 ;  /* 0x0000000a0c007c0c */ /* 0x000fc60008f06670 */
[----:B----4-:R-:W-:-:S04]  /*121e0*/  IMAD.WIDE.U32 R8, R0, c[0x0][0x1f0], R8 ;  /* 0x00007c0000087a25 */ /* 0x010fc800078e0008 */
[----:B------:R-:W-:Y:S01]  /*121f0*/  IMAD.WIDE R10, R2, 0x80, R6 ;  /* 0x00000080020a7825 */ /* 0x000fe200078e0206 */
[----:B------:R-:W-:-:S05]  /*12200*/  IADD3 R13, R9, UR4, RZ ;  /* 0x00000004090d7c10 */ /* 0x000fca000fffe0ff */
        /* <DEDUP_REMOVED lines=8> */
[----:B--2---:R2:W-:Y:S02]  /*12290*/  STG.E.128 [R14.64], R24 ;  /* 0x000000180e007986 */ /* 0x0045e4000c101d12 */
.L_x_141:
[----:B------:R-:W-:Y:S05]  /*122a0*/  BSYNC B0 ;  /* 0x0000000000007941 */ /* 0x000fea0003800000 */
.L_x_140:
[----:B------:R-:W-:Y:S01]  /*122b0*/  LEA.HI.SX32 R4, R4, 0x20, 0x1e ;  /* 0x0000002004047811 */ /* 0x000fe200078ff2ff */
[----:B------:R-:W-:Y:S03]  /*122c0*/  BSSY B0, `(.L_x_142) ;  /* 0x000000e000007945 */ /* 0x000fe60003800000 */
[----:B------:R-:W-:-:S13]  /*122d0*/  ISETP.GE.OR P0, PT, R4, UR10, P1 ;  /* 0x0000000a04007c0c */ /* 0x000fda0008f06670 */
[----:B------:R-:W-:Y:S05]  /*122e0*/  @P0 BRA `(.L_x_143) ;  /* 0x000000b000000947 */ /* 0x000fea0003800000 */
[----:B------:R-:W-:Y:S01]  /*122f0*/  IADD3 R2, P0, R10, 0x20, RZ ;  /* 0x000000200a027810 */ /* 0x000fe20007f1e0ff */
        /* <DEDUP_REMOVED lines=9> */
[----:B---3--:R3:W-:Y:S02]  /*12390*/  STG.E.128 [R2.64], R20 ;  /* 0x0000001402007986 */ /* 0x0087e4000c101d12 */
.L_x_143:
[----:B------:R-:W-:Y:S05]  /*123a0*/  BSYNC B0 ;  /* 0x0000000000007941 */ /* 0x000fea0003800000 */
.L_x_142:
[----:B------:R-:W-:Y:S01]  /*123b0*/  IADD3 R0, R6, 0x40, RZ ;  /* 0x0000004006007810 */ /* 0x000fe20007ffe0ff */
[----:B------:R-:W-:Y:S03]  /*123c0*/  BSSY B0, `(.L_x_144) ;  /* 0x000000e000007945 */ /* 0x000fe60003800000 */
[----:B------:R-:W-:-:S13]  /*123d0*/  ISETP.GE.OR P0, PT, R0, UR8, P1 ;  /* 0x0000000800007c0c */ /* 0x000fda0008f06670 */
[----:B------:R-:W-:Y:S05]  /*123e0*/  @P0 BRA `(.L_x_145) ;  /* 0x000000b000000947 */ /* 0x000fea0003800000 */
[----:B---3--:R-:W-:Y:S01]  /*123f0*/  IADD3 R2, P0, R10, 0x40, RZ ;  /* 0x000000400a027810 */ /* 0x008fe20007f1e0ff */
        /* <DEDUP_REMOVED lines=10> */
.L_x_145:
[----:B------:R-:W-:Y:S05]  /*124a0*/  BSYNC B0 ;  /* 0x0000000000007941 */ /* 0x000fea0003800000 */
.L_x_144:
[----:B------:R-:W-:-:S04]  /*124b0*/  IADD3 R6, R6, 0x60, RZ ;  /* 0x0000006006067810 */ /* 0x000fc80007ffe0ff */
[----:B------:R-:W-:-:S13]  /*124c0*/  ISETP.GE.OR P1, PT, R6, UR8, P1 ;  /* 0x0000000806007c0c */ /* 0x000fda0008f26670 */
[----:B------:R-:W-:Y:S05]  /*124d0*/  @P1 EXIT ;  /* 0x000000000000194d */ /* 0x000fea0003800000 */
[----:B------:R-:W-:Y:S01]  /*124e0*/  IADD3 R0, P0, R10, 0x60, RZ ;  /* 0x000000600a007810 */ /* 0x000fe20007f1e0ff */
[----:B------:R-:W-:Y:S01]  /*124f0*/  IMAD.MOV.U32 R4, RZ, RZ, R8 ;  /* 0x000000ffff047224 */ /* 0x000fe200078e0008 */
[----:B------:R-:W-:-:S03]  /*12500*/  MOV R5, R13 ;  /* 0x0000000d00057202 */ /* 0x000fc60000000f00 */
[----:B------:R-:W-:Y:S02]  /*12510*/  IMAD.X R10, RZ, RZ, R11, P0 ;  /* 0x000000ffff0a7224 */ /* 0x000fe400000e060b */
[----:B------:R-:W-:-:S04]  /*12520*/  IMAD.WIDE.U32 R4, R0, c[0x0][0x1e8], R4 ;  /* 0x00007a0000047a25 */ /* 0x000fc800078e0004 */
[----:B---3--:R-:W-:Y:S01]  /*12530*/  IMAD R3, R10, c[0x0][0x1e8], RZ ;  /* 0x00007a000a037a24 */ /* 0x008fe200078e02ff */
[----:B------:R-:W-:-:S03]  /*12540*/  LEA R2, P0, R4, c[0x0][0x1d0], 0x1 ;  /* 0x0000740004027a11 */ /* 0x000fc600078008ff */
[----:B------:R-:W-:-:S05]  /*12550*/  IMAD R3, R0, c[0x0][0x1ec], R3 ;  /* 0x00007b0000037a24 */ /* 0x000fca00078e0203 */
[----:B------:R-:W-:-:S04]  /*12560*/  IADD3 R3, R5, R3, RZ ;  /* 0x0000000305037210 */ /* 0x000fc80007ffe0ff */
[----:B------:R-:W-:-:S05]  /*12570*/  LEA.HI.X R3, R4, c[0x0][0x1d4], R3, 0x1, P0 ;  /* 0x0000750004037a11 */ /* 0x000fca00000f0c03 */
[----:B-1----:R-:W-:Y:S01]  /*12580*/  STG.E.128 [R2.64], R28 ;  /* 0x0000001c02007986 */ /* 0x002fe2000c101d12 */
[----:B------:R-:W-:Y:S05]  /*12590*/  EXIT ;  /* 0x000000000000794d */ /* 0x000fea0003800000 */
.L_x_99:
[----:B-1----:R-:W-:Y:S01]  /*125a0*/  UISETP.NE.AND UP4, UPT, UR15, -0x1, UPT ;  /* 0xffffffff0f00788c */ /* 0x002fe2000bf85270 */
[----:B------:R-:W-:Y:S01]  /*125b0*/  SHF.R.S32.HI R3, RZ, 0x1f, R182 ;  /* 0x0000001fff037819 */ /* 0x000fe200000114b6 */
[----:B------:R-:W-:Y:S01]  /*125c0*/  ULDC.64 UR4, c[0x0][0x1e8] ;  /* 0x00007a0000047ab9 */ /* 0x000fe20000000a00 */
[----:B------:R-:W1:Y:S01]  /*125d0*/  S2R R8, SR_CTAID.Z ;  /* 0x0000000000087919 */ /* 0x000e620000002700 */
[----:B------:R-:W-:Y:S01]  /*125e0*/  USHF.R.S32.HI UR11, URZ, 0x1f, UR12 ;  /* 0x0000001f3f0b7899 */ /* 0x000fe2000801140c */
[----:B------:R-:W-:Y:S01]  /*125f0*/  LEA.HI R6, R3, R182, RZ, 0x2 ;  /* 0x000000b603067211 */ /* 0x000fe200078f10ff */
[----:B------:R-:W-:Y:S01]  /*12600*/  ULDC.64 UR8, c[0x0][0x1e0] ;  /* 0x0000780000087ab9 */ /* 0x000fe20000000a00 */
[----:B------:R-:W-:Y:S01]  /*12610*/  IMAD.U32 R13, RZ, RZ, UR16 ;  /* 0x00000010ff0d7e24 */ /* 0x000fe2000f8e00ff */
[----:B------:R-:W-:Y:S01]  /*12620*/  ULDC.U8 UR13, c[0x0][0x328] ;  /* 0x0000ca00000d7ab9 */ /* 0x000fe20000000000 */
[----:B------:R-:W-:Y:S01]  /*12630*/  LOP3.LUT R3, R6, 0xfffffffc, RZ, 0xc0, !PT ;  /* 0xfffffffc06037812 */ /* 0x000fe200078ec0ff */
[----:B------:R-:W-:Y:S01]  /*12640*/  UISETP.NE.AND UP3, UPT, UR13, URZ, UPT ;  /* 0x0000003f0d00728c */ /* 0x000fe2000bf65270 */
[----:B------:R-:W-:Y:S01]  /*12650*/  SHF.R.S32.HI R6, RZ, 0x2, R6 ;  /* 0x00000002ff067819 */ /* 0x000fe20000011406 */
[----:B------:R-:W-:Y:S01]  /*12660*/  @UP4 UIMAD.WIDE.U32 UR20, UR15, UR4, URZ ;  /* 0x000000040f1442a5 */ /* 0x000fe2000f8e003f */
[----:B------:R-:W-:Y:S01]  /*12670*/  BSSY B0, `(.L_x_146) ;  /* 0x000003b000007945 */ /* 0x000fe20003800000 */
[----:B------:R-:W-:Y:S01]  /*12680*/  @!UP4 USHF.R.S32.HI UR14, URZ, 0x1f, UR6 ;  /* 0x0000001f3f0ec899 */ /* 0x000fe20008011406 */
[----:B------:R-:W-:Y:S01]  /*12690*/  IMAD.IADD R182, R182, 0x1, -R3 ;  /* 0x00000001b6b67824 */ /* 0x000fe200078e0a03 */
[----:B------:R-:W-:Y:S01]  /*126a0*/  @UP4 UIMAD UR10, UR15, UR5, UR21 ;  /* 0x000000050f0a42a4 */ /* 0x000fe2000f8e0215 */
[----:B------:R-:W-:Y:S01]  /*126b0*/  SHF.R.S32.HI R7, RZ, 0x1f, R6 ;  /* 0x0000001fff077819 */ /* 0x000fe20000011406 */
[----:B------:R-:W-:Y:S01]  /*126c0*/  @!UP4 UIMAD UR14, UR14, UR8, URZ ;  /* 0x000000080e0ec2a4 */ /* 0x000fe2000f8e023f */
[----:B------:R-:W-:Y:S01]  /*126d0*/  IMAD.SHL.U32 R0, R182, 0x8, RZ ;  /* 0x00000008b6007824 */ /* 0x000fe200078e00ff */
[----:B------:R-:W-:-:S02]  /*126e0*/  ULDC.64 UR4, c[0x0][0x1f0] ;  /* 0x00007c0000047ab9 */ /* 0x000fc40000000a00 */
[----:B------:R-:W-:Y:S01]  /*126f0*/  UIMAD UR4, UR11, UR4, URZ ;  /* 0x000000040b0472a4 */ /* 0x000fe2000f8e023f */
[----:B------:R-:W-:Y:S01]  /*12700*/  IMAD.WIDE R12, R13, 0x80, R6 ;  /* 0x000000800d0c7825 */ /* 0x000fe200078e0206 */
[----:B------:R-:W-:Y:S01]  /*12710*/  @!UP4 UIMAD UR14, UR6, UR9, UR14 ;  /* 0x00000009060ec2a4 */ /* 0x000fe2000f8e020e */
[----:B------:R-:W-:Y:S01]  /*12720*/  ISETP.GE.AND P1, PT, R0, c[0x0][0x220], PT ;  /* 0x0000880000007a0c */ /* 0x000fe20003f26270 */
[----:B------:R-:W-:Y:S02]  /*12730*/  ULDC.U8 UR11, c[0x0][0x329] ;  /* 0x0000ca40000b7ab9 */ /* 0x000fe40000000000 */
[----:B------:R-:W-:Y:S02]  /*12740*/  UISETP.NE.AND UP1, UPT, UR11, URZ, UPT ;  /* 0x0000003f0b00728c */ /* 0x000fe4000bf25270 */
[----:B------:R-:W-:Y:S02]  /*12750*/  UISETP.NE.OR UP2, UPT, UR11, URZ, !UP3 ;  /* 0x0000003f0b00728c */ /* 0x000fe4000df45670 */
[----:B------:R-:W-:-:S02]  /*12760*/  @!UP4 UIMAD.WIDE.U32 UR22, UR6, UR8, URZ ;  /* 0x000000080616c2a5 */ /* 0x000fc4000f8e003f */
[----:B------:R-:W-:Y:S02]  /*12770*/  ULDC UR9, c[0x0][0x214] ;  /* 0x0000850000097ab9 */ /* 0x000fe40000000800 */
[----:B------:R-:W-:Y:S02]  /*12780*/  ULDC UR8, c[0x0][0x234] ;  /* 0x00008d0000087ab9 */ /* 0x000fe40000000800 */
[----:B------:R-:W-:Y:S02]  /*12790*/  UISETP.NE.OR UP0, UPT, UR15, -0x1, UP2 ;  /* 0xffffffff0f00788c */ /* 0x000fe40009705670 */
[----:B------:R-:W-:Y:S02]  /*127a0*/  @UP1 ULDC UR11, c[0x0][0x210] ;  /* 0x00008400000b1ab9 */ /* 0x000fe40000000800 */
[----:B------:R-:W-:Y:S02]  /*127b0*/  @UP1 UIMAD UR11, UR11, UR9, URZ ;  /* 0x000000090b0b12a4 */ /* 0x000fe4000f8e023f */
[----:B------:R-:W-:-:S02]  /*127c0*/  @!UP1 USEL UR11, UR9, UR8, !UP3 ;  /* 0x00000008090b9287 */ /* 0x000fc4000d800000 */
[----:B------:R-:W-:Y:S02]  /*127d0*/  UIMAD UR5, UR12, UR5, UR4 ;  /* 0x000000050c0572a4 */ /* 0x000fe4000f8e0204 */
[----:B------:R-:W-:Y:S02]  /*127e0*/  @UP1 UMOV UR13, 0x1 ;  /* 0x00000001000d1882 */ /* 0x000fe40000000000 */
[----:B------:R-:W-:Y:S02]  /*127f0*/  ULDC UR4, c[0x0][0x1c0] ;  /* 0x0000700000047ab9 */ /* 0x000fe40000000800 */
[----:B------:R-:W-:Y:S02]  /*12800*/  @!UP1 UIMAD UR13, UR11, UR4, URZ ;  /* 0x000000040b0d92a4 */ /* 0x000fe4000f8e023f */
[----:B------:R-:W-:Y:S02]  /*12810*/  @!UP4 UMOV UR20, UR22 ;  /* 0x000000160014cc82 */ /* 0x000fe40008000000 */
[----:B------:R-:W-:Y:S01]  /*12820*/  @!UP4 UIADD3 UR10, UR23, UR14, URZ ;  /* 0x0000000e170ac290 */ /* 0x000fe2000fffe03f */
[----:B------:R-:W-:Y:S01]  /*12830*/  IADD3 R2, P0, R0, UR20, RZ ;  /* 0x0000001400027c10 */ /* 0x000fe2000ff1e0ff */
[----:B------:R-:W-:-:S02]  /*12840*/  UIADD3 UR17, -UR7, UR17, URZ ;  /* 0x0000001107117290 */ /* 0x000fc4000fffe13f */
[----:B------:R-:W-:Y:S02]  /*12850*/  UIMAD UR13, UR6, UR13, URZ ;  /* 0x0000000d060d72a4 */ /* 0x000fe4000f8e023f */
[----:B------:R-:W-:Y:S01]  /*12860*/  @!UP0 UIMAD UR15, UR6, UR9, URZ ;  /* 0x00000009060f82a4 */ /* 0x000fe2000f8e023f */
[----:B------:R-:W-:Y:S01]  /*12870*/  LEA.HI.X.SX32 R3, R0, UR10, 0x1, P0 ;  /* 0x0000000a00037c11 */ /* 0x000fe200080f0eff */
[----:B------:R-:W-:Y:S01]  /*12880*/  @UP1 ULDC UR21, c[0x0][0x210] ;  /* 0x0000840000151ab9 */ /* 0x000fe20000000800 */
[C---:B------:R-:W-:Y:S01]  /*12890*/  ISETP.GE.OR P0, PT, R6.reuse, UR17, P1 ;  /* 0x0000001106007c0c */ /* 0x040fe20008f06670 */
[----:B------:R-:W-:Y:S01]  /*128a0*/  USEL UR13, UR13, URZ, UP2 ;  /* 0x0000003f0d0d7287 */ /* 0x000fe20009000000 */
[----:B------:R-:W-:Y:S01]  /*128b0*/  ISETP.GE.AND P6, PT, R6, UR17, PT ;  /* 0x0000001106007c0c */ /* 0x000fe2000bfc6270 */
[----:B------:R-:W-:Y:S01]  /*128c0*/  @!UP1 UMOV UR21, 0x1 ;  /* 0x0000000100159882 */ /* 0x000fe20000000000 */
[----:B-1----:R-:W-:Y:S01]  /*128d0*/  IMAD.WIDE.U32 R8, R8, c[0x0][0x1f0], R2 ;  /* 0x00007c0008087a25 */ /* 0x002fe200078e0002 */
[----:B------:R-:W-:-:S02]  /*128e0*/  UIMAD UR7, UR7, UR21, URZ ;  /* 0x00000015070772a4 */ /* 0x000fc4000f8e023f */
[----:B------:R-:W-:Y:S02]  /*128f0*/  UIMAD UR13, UR12, UR11, UR13 ;  /* 0x0000000b0c0d72a4 */ /* 0x000fe4000f8e020d */
[----:B------:R-:W-:Y:S01]  /*12900*/  UMOV UR24, URZ ;  /* 0x0000003f00187c82 */ /* 0x000fe20008000000 */
[----:B------:R-:W-:Y:S01]  /*12910*/  IADD3 R11, R9, UR5, RZ ;  /* 0x00000005090b7c10 */ /* 0x000fe2000fffe0ff */
[----:B------:R-:W-:Y:S02]  /*12920*/  @!UP2 UMOV UR24, UR15 ;  /* 0x0000000f0018ac82 */ /* 0x000fe40008000000 */
[----:B------:R-:W-:Y:S02]  /*12930*/  UMOV UR25, URZ ;  /* 0x0000003f00197c82 */ /* 0x000fe40008000000 */
[----:B------:R-:W-:Y:S02]  /*12940*/  USHF.R.S32.HI UR4, URZ, 0x1f, UR7 ;  /* 0x0000001f3f047899 */ /* 0x000fe40008011407 */
[----:B------:R-:W-:-:S02]  /*12950*/  @!UP2 USHF.R.S32.HI UR25, URZ, 0x1f, UR15 ;  /* 0x0000001f3f19a899 */ /* 0x000fc4000801140f */
[----:B------:R-:W-:Y:S02]  /*12960*/  USHF.R.S32.HI UR6, URZ, 0x1f, UR13 ;  /* 0x0000001f3f067899 */ /* 0x000fe4000801140d */
[----:B------:R-:W-:-:S04]  /*12970*/  UIADD3 UR7, UP1, UP0, UR7, UR24, UR13 ;  /* 0x0000001807077290 */ /* 0x000fc8000f83e00d */
[----:B------:R-:W-:Y:S01]  /*12980*/  UIADD3.X UR4, UR4, UR25, UR6, UP1, UP0 ;  /* 0x0000001904047290 */ /* 0x000fe20008fe0406 */
[----:B------:R-:W-:Y:S06]  /*12990*/  @P0 BRA `(.L_x_147) ;  /* 0x0000008000000947 */ /* 0x000fec0003800000 */
        /* <DEDUP_REMOVED lines=8> */
.L_x_147:
[----:B------:R-:W-:Y:S05]  /*12a20*/  BSYNC B0 ;  /* 0x0000000000007941 */ /* 0x000fea0003800000 */
.L_x_146:
[----:B------:R-:W-:Y:S01]  /*12a30*/  IADD3 R5, R6, 0x20, RZ ;  /* 0x0000002006057810 */ /* 0x000fe20007ffe0ff */
[----:B------:R-:W-:Y:S03]  /*12a40*/  BSSY B0, `(.L_x_148) ;  /* 0x000000f000007945 */ /* 0x000fe60003800000 */
[C---:B------:R-:W-:Y:S02]  /*12a50*/  ISETP.GE.OR P0, PT, R5.reuse, UR17, P1 ;  /* 0x0000001105007c0c */ /* 0x040fe40008f06670 */
[----:B------:R-:W-:-:S11]  /*12a60*/  ISETP.GE.AND P5, PT, R5, UR17, PT ;  /* 0x0000001105007c0c */ /* 0x000fd6000bfa6270 */
[----:B------:R-:W-:Y:S05]  /*12a70*/  @P0 BRA `(.L_x_149) ;  /* 0x000000b000000947 */ /* 0x000fea0003800000 */
[----:B-1----:R-:W-:Y:S01]  /*12a80*/  IADD3 R3, P0, R12, 0x20, RZ ;  /* 0x000000200c037810 */ /* 0x002fe20007f1e0ff */
        /* <DEDUP_REMOVED lines=9> */
[----:B------:R1:W-:Y:S02]  /*12b20*/  STG.E.128 [R2.64], RZ ;  /* 0x000000ff02007986 */ /* 0x0003e4000c101d12 */
.L_x_149:
[----:B------:R-:W-:Y:S05]  /*12b30*/  BSYNC B0 ;  /* 0x0000000000007941 */ /* 0x000fea0003800000 */
.L_x_148:
        /* <DEDUP_REMOVED lines=16> */
.L_x_151:
[----:B------:R-:W-:Y:S05]  /*12c40*/  BSYNC B0 ;  /* 0x0000000000007941 */ /* 0x000fea0003800000 */
.L_x_150:
[----:B-1----:R-:W-:Y:S01]  /*12c50*/  IADD3 R2, R6, 0x60, RZ ;  /* 0x0000006006027810 */ /* 0x002fe20007ffe0ff */
[----:B------:R-:W-:Y:S03]  /*12c60*/  BSSY B0, `(.L_x_152) ;  /* 0x000000e000007945 */ /* 0x000fe60003800000 */
[C---:B------:R-:W-:Y:S02]  /*12c70*/  ISETP.GE.OR P1, PT, R2.reuse, UR17, P1 ;  /* 0x0000001102007c0c */ /* 0x040fe40008f26670 */
[----:B------:R-:W-:-:S11]  /*12c80*/  ISETP.GE.AND P0, PT, R2, UR17, PT ;  /* 0x0000001102007c0c */ /* 0x000fd6000bf06270 */
        /* <DEDUP_REMOVED lines=10> */
[----:B------:R1:W-:Y:S02]  /*12d30*/  STG.E.128 [R10.64], RZ ;  /* 0x000000ff0a007986 */ /* 0x0003e4000c101d12 */
.L_x_153:
[----:B------:R-:W-:Y:S05]  /*12d40*/  BSYNC B0 ;  /* 0x0000000000007941 */ /* 0x000fea0003800000 */
.L_x_152:
[C---:B------:R-:W-:Y:S02]  /*12d50*/  ISETP.NE.OR P6, PT, R182.reuse, RZ, P6 ;  /* 0x000000ffb600720c */ /* 0x040fe400037c5670 */
[C---:B------:R-:W-:Y:S02]  /*12d60*/  ISETP.NE.OR P5, PT, R182.reuse, RZ, P5 ;  /* 0x000000ffb600720c */ /* 0x040fe40002fa5670 */
[C---:B------:R-:W-:Y:S02]  /*12d70*/  ISETP.NE.OR P4, PT, R182.reuse, RZ, P4 ;  /* 0x000000ffb600720c */ /* 0x040fe40002785670 */
[----:B------:R-:W-:-:S07]  /*12d80*/  ISETP.NE.OR P0, PT, R182, RZ, P0 ;  /* 0x000000ffb600720c */ /* 0x000fce0000705670 */
[----:B------:R-:W-:Y:S02]  /*12d90*/  @!P6 IMAD R7, R6, UR21, RZ ;  /* 0x000000150607ec24 */ /* 0x000fe4000f8e02ff */
[----:B------:R-:W-:Y:S02]  /*12da0*/  @!P5 IMAD R0, R5, UR21, RZ ;  /* 0x000000150500dc24 */ /* 0x000fe4000f8e02ff */
[----:B------:R-:W-:Y:S01]  /*12db0*/  @!P4 IMAD R4, R4, UR21, RZ ;  /* 0x000000150404cc24 */ /* 0x000fe2000f8e02ff */
[C---:B------:R-:W-:Y:S02]  /*12dc0*/  @!P6 IADD3 R6, P1, R7.reuse, UR7, RZ ;  /* 0x000000070706ec10 */ /* 0x040fe4000ff3e0ff */
[----:B------:R-:W-:Y:S02]  /*12dd0*/  @!P5 IADD3 R3, P2, R0, UR7, RZ ;  /* 0x000000070003dc10 */ /* 0x000fe4000ff5e0ff */
[----:B------:R-:W-:Y:S02]  /*12de0*/  @!P6 LEA.HI.X.SX32 R7, R7, UR4, 0x1, P1 ;  /* 0x000000040707ec11 */ /* 0x000fe400088f0eff */
[----:B-1----:R-:W-:-:S02]  /*12df0*/  @!P6 LEA R10, P3, R6, c[0x0][0x200], 0x2 ;  /* 0x00008000060aea11 */ /* 0x002fc400078610ff */
[----:B------:R-:W-:Y:S02]  /*12e00*/  @!P4 IADD3 R5, P1, R4, UR7, RZ ;  /* 0x000000070405cc10 */ /* 0x000fe4000ff3e0ff */
[----:B------:R-:W-:Y:S02]  /*12e10*/  @!P5 LEA.HI.X.SX32 R0, R0, UR4, 0x1, P2 ;  /* 0x000000040000dc11 */ /* 0x000fe400090f0eff */
[----:B------:R-:W-:Y:S02]  /*12e20*/  @!P6 LEA.HI.X R11, R6, c[0x0][0x204], R7, 0x2, P3 ;  /* 0x00008100060bea11 */ /* 0x000fe400018f1407 */
[----:B------:R-:W-:Y:S02]  /*12e30*/  @!P5 LEA R8, P2, R3, c[0x0][0x200], 0x2 ;  /* 0x000080000308da11 */ /* 0x000fe400078410ff */
[----:B------:R-:W-:Y:S02]  /*12e40*/  @!P4 LEA.HI.X.SX32 R4, R4, UR4, 0x1, P1 ;  /* 0x000000040404cc11 */ /* 0x000fe400088f0eff */
[----:B------:R-:W-:-:S02]  /*12e50*/  @!P4 LEA R6, P1, R5, c[0x0][0x200], 0x2 ;  /* 0x000080000506ca11 */ /* 0x000fc400078210ff */
[----:B------:R-:W-:Y:S01]  /*12e60*/  @!P5 LEA.HI.X R9, R3, c[0x0][0x204], R0, 0x2, P2 ;  /* 0x000081000309da11 */ /* 0x000fe200010f1400 */
[----:B------:R-:W-:Y:S01]  /*12e70*/  @!P6 IMAD.MOV.U32 R0, RZ, RZ, 0x7f800000 ;  /* 0x7f800000ff00e424 */ /* 0x000fe200078e00ff */
[----:B------:R-:W-:Y:S01]  /*12e80*/  @!P4 LEA.HI.X R7, R5, c[0x0][0x204], R4, 0x2, P1 ;  /* 0x000081000507ca11 */ /* 0x000fe200008f1404 */
[----:B------:R-:W-:Y:S02]  /*12e90*/  @!P5 IMAD.MOV.U32 R5, RZ, RZ, 0x7f800000 ;  /* 0x7f800000ff05d424 */ /* 0x000fe400078e00ff */
[----:B------:R-:W-:Y:S01]  /*12ea0*/  @!P4 IMAD.MOV.U32 R3, RZ, RZ, 0x7f800000 ;  /* 0x7f800000ff03c424 */ /* 0x000fe200078e00ff */
[----:B------:R1:W-:Y:S04]  /*12eb0*/  @!P6 STG.E [R10.64], R0 ;  /* 0x000000000a00e986 */ /* 0x0003e8000c101912 */
[----:B------:R1:W-:Y:S04]  /*12ec0*/  @!P5 STG.E [R8.64], R5 ;  /* 0x000000050800d986 */ /* 0x0003e8000c101912 */
[----:B------:R1:W-:Y:S01]  /*12ed0*/  @!P4 STG.E [R6.64], R3 ;  /* 0x000000030600c986 */ /* 0x0003e2000c101912 */
[----:B------:R-:W-:Y:S05]  /*12ee0*/  @P0 EXIT ;  /* 0x000000000000094d */ /* 0x000fea0003800000 */
[----:B-1----:R-:W-:Y:S02]  /*12ef0*/  IMAD R0, R2, UR21, RZ ;  /* 0x0000001502007c24 */ /* 0x002fe4000f8e02ff */
[----:B------:R-:W-:-:S03]  /*12f00*/  IMAD.MOV.U32 R5, RZ, RZ, 0x7f800000 ;  /* 0x7f800000ff057424 */ /* 0x000fc600078e00ff */
[----:B------:R-:W-:-:S04]  /*12f10*/  IADD3 R3, P0, R0, UR7, RZ ;  /* 0x0000000700037c10 */ /* 0x000fc8000ff1e0ff */
[----:B------:R-:W-:Y:S02]  /*12f20*/  LEA.HI.X.SX32 R0, R0, UR4, 0x1, P0 ;  /* 0x0000000400007c11 */ /* 0x000fe400080f0eff */
[----:B------:R-:W-:-:S04]  /*12f30*/  LEA R2, P0, R3, c[0x0][0x200], 0x2 ;  /* 0x0000800003027a11 */ /* 0x000fc800078010ff */
[----:B------:R-:W-:-:S05]  /*12f40*/  LEA.HI.X R3, R3, c[0x0][0x204], R0, 0x2, P0 ;  /* 0x0000810003037a11 */ /* 0x000fca00000f1400 */
[----:B------:R-:W-:Y:S01]  /*12f50*/  STG.E [R2.64], R5 ;  /* 0x0000000502007986 */ /* 0x000fe2000c101912 */
[----:B------:R-:W-:Y:S05]  /*12f60*/  EXIT ;  /* 0x000000000000794d */ /* 0x000fea0003800000 */
.L_x_154:
        /* <DEDUP_REMOVED lines=9> */
.L_x_611:


//--------------------- .text._ZN5flash16flash_fwd_kernelI23Flash_fwd_kernel_traitsILi32ELi128ELi128ELi4ELb0ELb0EN7cutlass10bfloat16_tE19Flash_kernel_traitsILi32ELi128ELi128ELi4ES3_EELb1ELb1ELb0ELb0ELb0ELb0ELb0ELb0EEEvNS_16Flash_fwd_paramsE --------------------------
	.section	.text._ZN5flash16flash_fwd_kernelI23Flash_fwd_kernel_traitsILi32ELi128ELi128ELi4ELb0ELb0EN7cutlass10bfloat16_tE19Flash_kernel_traitsILi32ELi128ELi128ELi4ES3_EELb1ELb1ELb0ELb0ELb0ELb0ELb0ELb0EEEvNS_16Flash_fwd_paramsE,"ax",@progbits
	.sectioninfo	@"SHI_REGISTERS=255"
	.align	128
        .global         _ZN5flash16flash_fwd_kernelI23Flash_fwd_kernel_traitsILi32ELi128ELi128ELi4ELb0ELb0EN7cutlass10bfloat16_tE19Flash_kernel_traitsILi32ELi128ELi128ELi4ES3_EELb1ELb1ELb0ELb0ELb0ELb0ELb0ELb0EEEvNS_16Flash_fwd_paramsE
        .type           _ZN5flash16flash_fwd_kernelI23Flash_fwd_kernel_traitsILi32ELi128ELi128ELi4ELb0ELb0EN7cutlass10bfloat16_tE19Flash_kernel_traitsILi32ELi128ELi128ELi4ES3_EELb1ELb1ELb0ELb0ELb0ELb0ELb0ELb0EEEvNS_16Flash_fwd_paramsE,@function
        .size           _ZN5flash16flash_fwd_kernelI23Flash_fwd_kernel_traitsILi32ELi128ELi128ELi4ELb0ELb0EN7cutlass10bfloat16_tE19Flash_kernel_traitsILi32ELi128ELi128ELi4ES3_EELb1ELb1ELb0ELb0ELb0ELb0ELb0ELb0EEEvNS_16Flash_fwd_paramsE,(.L_x_612 - _ZN5flash16flash_fwd_kernelI23Flash_fwd_kernel_traitsILi32ELi128ELi128ELi4ELb0ELb0EN7cutlass10bfloat16_tE19Flash_kernel_traitsILi32ELi128ELi128ELi4ES3_EELb1ELb1ELb0ELb0ELb0ELb0ELb0ELb0EEEvNS_16Flash_fwd_paramsE)
        .other          _ZN5flash16flash_fwd_kernelI23Flash_fwd_kernel_traitsILi32ELi128ELi128ELi4ELb0ELb0EN7cutlass10bfloat16_tE19Flash_kernel_traitsILi32ELi128ELi128ELi4ES3_EELb1ELb1ELb0ELb0ELb0ELb0ELb0ELb0EEEvNS_16Flash_fwd_paramsE,@"STO_CUDA_ENTRY STV_DEFAULT"
_ZN5flash16flash_fwd_kernelI23Flash_fwd_kernel_traitsILi32ELi128ELi128ELi4ELb0ELb0EN7cutlass10bfloat16_tE19Flash_kernel_traitsILi32ELi128ELi128ELi4ES3_EELb1ELb1ELb0ELb0ELb0ELb0ELb0ELb0EEEvNS_16Flash_fwd_paramsE:
.text._ZN5flash16flash_fwd_kernelI23Flash_fwd_kernel_traitsILi32ELi128ELi128ELi4ELb0ELb0EN7cutlass10bfloat16_tE19Flash_kernel_traitsILi32ELi128ELi128ELi4ES3_EELb1ELb1ELb0ELb0ELb0ELb0ELb0ELb0EEEvNS_16Flash_fwd_paramsE:
[----:B------:R-:W-:-:S03]  /*0000*/  MOV R1, c[0x0][0x28] ;  /* 0x00000a0000017a02 */ /* 0x000fc60000000f00 */
[----:B------:R-:W-:Y:S01]  /*0010*/  ULDC.U8 UR4, c[0x0][0x304] ;  /* 0x0000c10000047ab9 */ /* 0x000fe20000000000 */
[----:B------:R-:W-:Y:S01]  /*0020*/  IADD3 R1, R1, -0x98, RZ ;  /* 0xffffff6801017810 */ /* 0x000fe20007ffe0ff */
[----:B------:R-:W-:Y:S01]  /*0030*/  ULDC.64 UR32, c[0x0][0x2f0] ;  /* 0x0000bc0000207ab9 */ /* 0x000fe20000000a00 */
[----:B------:R-:W-:Y:S01]  /*0040*/  ISETP.NE.AND P2, PT, RZ, UR4, PT ;  /* 0x00000004ff007c0c */ /* 0x000fe2000bf45270 */
[----:B------:R-:W-:Y:S01]  /*0050*/  IMAD.U32 R2, RZ, RZ, UR32 ;  /* 0x00000020ff027e24 */ /* 0x000fe2000f8e00ff */
[----:B------:R-:W-:Y:S01]  /*0060*/  ULDC.64 UR26, c[0x0][0x118] ;  /* 0x00004600001a7ab9 */ /* 0x000fe20000000a00 */
[----:B------:R-:W-:Y:S02]  /*0070*/  IMAD.U32 R3, RZ, RZ, UR33 ;  /* 0x00000021ff037e24 */ /* 0x000fe4000f8e00ff */
[----:B------:R-:W-:Y:S02]  /*0080*/  IMAD.MOV.U32 R8, RZ, RZ, c[0x0][0x2fc] ;  /* 0x0000bf00ff087624 */ /* 0x000fe400078e00ff */
[----:B------:R-:W-:Y:S01]  /*0090*/  IMAD.MOV.U32 R7, RZ, RZ, c[0x0][0x2f8] ;  /* 0x0000be00ff077624 */ /* 0x000fe200078e00ff */
[----:B------:R-:W1:Y:S01]  /*00a0*/  S2UR UR11, SR_CTAID.X ;  /* 0x00000000000b79c3 */ /* 0x000e620000002500 */
[----:B------:R-:W2:Y:S01]  /*00b0*/  S2R R24, SR_TID.X ;  /* 0x0000000000187919 */ /* 0x000ea20000002100 */
[----:B------:R-:W-:-:S02]  /*00c0*/  ULDC.64 UR4, c[0x0][0x250] ;  /* 0x0000940000047ab9 */ /* 0x000fc40000000a00 */
[----:B------:R-:W-:Y:S01]  /*00d0*/  ULDC.64 UR6, c[0x0][0x240] ;  /* 0x0000900000067ab9 */ /* 0x000fe20000000a00 */
[----:B------:R3:W4:Y:S02]  /*00e0*/  @P2 LDG.E.64 R4, [R2.64] ;  /* 0x0000001a02042981 */ /* 0x000724000c1e1b00 */
[----:B---3--:R-:W-:Y:S01]  /*00f0*/  @P2 IMAD.MOV.U32 R2, RZ, RZ, R7 ;  /* 0x000000ffff022224 */ /* 0x008fe200078e0007 */
[----:B------:R-:W-:-:S06]  /*0100*/  @P2 MOV R3, R8 ;  /* 0x0000000800032202 */ /* 0x000fcc0000000f00 */
[----:B------:R-:W3:Y:S01]  /*0110*/  @P2 LDG.E.64 R2, [R2.64] ;  /* 0x0000001a02022981 */ /* 0x000ee2000c1e1b00 */
[----:B------:R-:W1:Y:S01]  /*0120*/  S2UR UR13, SR_CTAID.Y ;  /* 0x00000000000d79c3 */ /* 0x000e620000002600 */
[----:B------:R-:W-:Y:S02]  /*0130*/  UISETP.NE.U32.AND UP1, UPT, URZ, UR4, UPT ;  /* 0x000000043f00728c */ /* 0x000fe4000bf25070 */
[----:B------:R-:W-:Y:S02]  /*0140*/  UISETP.NE.U32.AND UP2, UPT, URZ, UR6, UPT ;  /* 0x000000063f00728c */ /* 0x000fe4000bf45070 */
[----:B------:R-:W-:Y:S02]  /*0150*/  UISETP.NE.AND.EX UP1, UPT, URZ, UR5, UPT, UP1 ;  /* 0x000000053f00728c */ /* 0x000fe4000bf25310 */
[----:B------:R-:W-:Y:S01]  /*0160*/  UISETP.NE.AND.EX UP2, UPT, URZ, UR7, UPT, UP2 ;  /* 0x000000073f00728c */ /* 0x000fe2000bf45320 */
[----:B------:R-:W1:Y:S01]  /*0170*/  S2UR UR12, SR_CTAID.Z ;  /* 0x00000000000c79c3 */ /* 0x000e620000002700 */
[----:B------:R-:W-:-:S02]  /*0180*/  ULDC.U8 UR6, c[0x0][0x312] ;  /* 0x0000c48000067ab9 */ /* 0x000fc40000000000 */
[----:B------:R-:W-:Y:S02]  /*0190*/  ULDC.64 UR4, c[0x0][0x248] ;  /* 0x0000920000047ab9 */ /* 0x000fe40000000a00 */
[----:B------:R-:W-:Y:S01]  /*01a0*/  UISETP.NE.AND UP3, UPT, UR6, URZ, UPT ;  /* 0x0000003f0600728c */ /* 0x000fe2000bf65270 */
[----:B------:R-:W-:Y:S01]  /*01b0*/  PLOP3.LUT P0, PT, PT, PT, UP2, 0x80, 0x0 ;  /* 0x000000000000781c */ /* 0x000fe20003f0f028 */
[----:B------:R-:W-:Y:S02]  /*01c0*/  UISETP.EQ.U32.AND UP0, UPT, URZ, UR4, UPT ;  /* 0x000000043f00728c */ /* 0x000fe4000bf02070 */
[----:B------:R-:W-:Y:S02]  /*01d0*/  UMOV UR7, 0x4 ;  /* 0x0000000400077882 */ /* 0x000fe40000000000 */
[----:B------:R-:W-:Y:S02]  /*01e0*/  UISETP.EQ.OR.EX UP0, UPT, URZ, UR5, !UP3, UP0 ;  /* 0x000000053f00728c */ /* 0x000fe4000df02700 */
[----:B-1----:R-:W-:-:S06]  /*01f0*/  ULOP3.LUT UR8, UR12, UR11, UR13, 0xfe, !UPT ;  /* 0x0000000b0c087292 */ /* 0x002fcc000f8efe0d */
[----:B--2---:R-:W-:Y:S01]  /*0200*/  LOP3.LUT P3, RZ, R24, UR8, RZ, 0xfc, !PT ;  /* 0x0000000818ff7c12 */ /* 0x004fe2000f86fcff */
[----:B------:R-:W-:Y:S02]  /*0210*/  ULDC.64 UR8, c[0x0][0x240] ;  /* 0x0000900000087ab9 */ /* 0x000fe40000000a00 */
[----:B------:R-:W-:Y:S02]  /*0220*/  UIMAD.WIDE UR8, UR13, UR7, UR8 ;  /* 0x000000070d0872a5 */ /* 0x000fe4000f8e0208 */
[----:B------:R-:W-:-:S08]  /*0230*/  ULDC.64 UR4, c[0x0][0x248] ;  /* 0x0000920000047ab9 */ /* 0x000fd00000000a00 */
[----:B------:R-:W-:Y:S02]  /*0240*/  @!P3 IMAD.MOV.U32 R10, RZ, RZ, c[0x0][0x308] ;  /* 0x0000c200ff0ab624 */ /* 0x000fe400078e00ff */
[----:B------:R-:W-:Y:S01]  /*0250*/  @!P3 IMAD.MOV.U32 R11, RZ, RZ, c[0x0][0x30c] ;  /* 0x0000c300ff0bb624 */ /* 0x000fe200078e00ff */
[----:B------:R-:W-:Y:S01]  /*0260*/  UIMAD.WIDE UR4, UR13, UR7, UR4 ;  /* 0x000000070d0472a5 */ /* 0x000fe2000f8e0204 */
[----:B----4-:R-:W1:Y:S08]  /*0270*/  @P2 R2UR UR32, R4 ;  /* 0x00000000042023c2 */ /* 0x010e7000000e0000 */
[----:B------:R-:W2:Y:S01]  /*0280*/  @P2 R2UR UR33, R5 ;  /* 0x00000000052123c2 */ /* 0x000ea200000e0000 */
[----:B-1----:R-:W-:Y:S01]  /*0290*/  IMAD.U32 R4, RZ, RZ, UR32 ;  /* 0x00000020ff047e24 */ /* 0x002fe2000f8e00ff */
[----:B---3--:R-:W-:Y:S01]  /*02a0*/  @P2 IADD3 R7, P1, R2, c[0x0][0x300], RZ ;  /* 0x0000c00002072a10 */ /* 0x008fe20007f3e0ff */
[----:B------:R-:W-:Y:S01]  /*02b0*/  IMAD.U32 R2, RZ, RZ, UR8 ;  /* 0x00000008ff027e24 */ /* 0x000fe2000f8e00ff */
[----:B--2---:R-:W-:-:S03]  /*02c0*/  MOV R5, UR33 ;  /* 0x0000002100057c02 */ /* 0x004fc60008000f00 */
[----:B------:R-:W-:Y:S01]  /*02d0*/  @P2 IMAD.X R8, RZ, RZ, R3, P1 ;  /* 0x000000ffff082224 */ /* 0x000fe200008e0603 */
[----:B------:R-:W-:Y:S01]  /*02e0*/  PLOP3.LUT P2, PT, PT, PT, UP0, 0x80, 0x0 ;  /* 0x000000000000781c */ /* 0x000fe20003f4f008 */
[----:B------:R1:W-:Y:S01]  /*02f0*/  @!P3 STG.E.64 [R10.64], R4 ;  /* 0x000000040a00b986 */ /* 0x0003e2000c101b1a */
[----:B------:R-:W-:Y:S01]  /*0300*/  IMAD.U32 R3, RZ, RZ, UR9 ;  /* 0x00000009ff037e24 */ /* 0x000fe2000f8e00ff */
[----:B------:R-:W-:Y:S01]  /*0310*/  ULDC.64 UR8, c[0x0][0x250] ;  /* 0x0000940000087ab9 */ /* 0x000fe20000000a00 */
[----:B------:R-:W-:Y:S01]  /*0320*/  PLOP3.LUT P1, PT, PT, PT, UP1, 0x80, 0x0 ;  /* 0x000000000000781c */ /* 0x000fe20003f2f018 */
[----:B------:R-:W-:Y:S01]  /*0330*/  @UP1 UIMAD.WIDE UR8, UR13, UR7, UR8 ;  /* 0x000000070d0812a5 */ /* 0x000fe2000f8e0208 */
[----:B-1----:R-:W-:Y:S01]  /*0340*/  @!P3 MOV R4, R7 ;  /* 0x000000070004b202 */ /* 0x002fe20000000f00 */
[----:B------:R-:W-:-:S05]  /*0350*/  @!P3 IMAD.MOV.U32 R5, RZ, RZ, R8 ;  /* 0x000000ffff05b224 */ /* 0x000fca00078e0008 */
[----:B------:R1:W-:Y:S04]  /*0360*/  @!P3 STG.E.64 [R10.64+0x8], R4 ;  /* 0x000008040a00b986 */ /* 0x0003e8000c101b1a */
[----:B------:R2:W3:Y:S04]  /*0370*/  @P0 LDG.E R9, [R2.64] ;  /* 0x0000001a02090981 */ /* 0x0004e8000c1e1900 */
[----:B------:R2:W4:Y:S01]  /*0380*/  @P0 LDG.E R6, [R2.64+0x4] ;  /* 0x0000041a02060981 */ /* 0x000522000c1e1900 */
[----:B-1----:R-:W-:Y:S02]  /*0390*/  IMAD.U32 R4, RZ, RZ, UR8 ;  /* 0x00000008ff047e24 */ /* 0x002fe4000f8e00ff */
[----:B------:R-:W-:Y:S01]  /*03a0*/  IMAD.U32 R5, RZ, RZ, UR9 ;  /* 0x00000009ff057e24 */ /* 0x000fe2000f8e00ff */
[----:B--2---:R-:W-:Y:S01]  /*03b0*/  MOV R2, UR4 ;  /* 0x0000000400027c02 */ /* 0x004fe20008000f00 */
[----:B------:R-:W-:-:S03]  /*03c0*/  IMAD.U32 R3, RZ, RZ, UR5 ;  /* 0x00000005ff037e24 */ /* 0x000fc6000f8e00ff */
[----:B------:R1:W2:Y:S04]  /*03d0*/  @P1 LDG.E R4, [R4.64] ;  /* 0x0000001a04041981 */ /* 0x0002a8000c1e1900 */
[----:B------:R-:W5:Y:S01]  /*03e0*/  @!P2 LDG.E R0, [R2.64] ;  /* 0x0000001a0200a981 */ /* 0x000f62000c1e1900 */
[----:B------:R-:W-:Y:S01]  /*03f0*/  SHF.R.S32.HI R21, RZ, 0x1f, R24 ;  /* 0x0000001fff157819 */ /* 0x000fe20000011418 */
[----:B------:R-:W-:Y:S02]  /*0400*/  UMOV UR17, 0xffffffff ;  /* 0xffffffff00117882 */ /* 0x000fe40000000000 */
[----:B------:R-:W-:Y:S02]  /*0410*/  UMOV UR25, 0xffffffff ;  /* 0xffffffff00197882 */ /* 0x000fe40000000000 */
[----:B------:R-:W-:-:S02]  /*0420*/  ULDC UR4, c[0x0][0x1c0] ;  /* 0x0000700000047ab9 */ /* 0x000fc40000000800 */
[----:B------:R-:W-:Y:S02]  /*0430*/  UIMAD UR4, UR13, UR4, UR12 ;  /* 0x000000040d0472a4 */ /* 0x000fe4000f8e020c */
[----:B------:R-:W-:Y:S02]  /*0440*/  UMOV UR14, URZ ;  /* 0x0000003f000e7c82 */ /* 0x000fe40008000000 */
[----:B------:R-:W-:-:S04]  /*0450*/  USHF.L.U32 UR5, UR4, 0x5, URZ ;  /* 0x0000000504057899 */ /* 0x000fc8000800063f */
[----:B------:R-:W-:Y:S01]  /*0460*/  USHF.R.S32.HI UR4, URZ, 0x1f, UR5 ;  /* 0x0000001f3f047899 */ /* 0x000fe20008011405 */
[----:B-1----:R-:W-:Y:S01]  /*0470*/  LEA.HI R5, R21, R24, RZ, 0x5 ;  /* 0x0000001815057211 */ /* 0x002fe200078f28ff */
[----:B---3--:R-:W1:Y:S08]  /*0480*/  @P0 R2UR UR25, R9 ;  /* 0x00000000091903c2 */ /* 0x008e7000000e0000 */
[----:B----4-:R-:W1:Y:S08]  /*0490*/  @P0 R2UR UR10, R6 ;  /* 0x00000000060a03c2 */ /* 0x010e7000000e0000 */
[----:B--2---:R2:W3:Y:S01]  /*04a0*/  @P1 R2UR UR14, R4 ;  /* 0x00000000040e13c2 */ /* 0x0044e200000e0000 */
[----:B-1----:R-:W-:-:S07]  /*04b0*/  @UP2 UIADD3 UR10, UR10, -UR25, URZ ;  /* 0x800000190a0a2290 */ /* 0x002fce000fffe03f */
[----:B-----5:R1:W4:Y:S01]  /*04c0*/  @!P2 R2UR UR17, R0 ;  /* 0x000000000011a3c2 */ /* 0x02032200000e0000 */
[----:B------:R-:W-:Y:S01]  /*04d0*/  ISETP.NE.U32.AND P2, PT, RZ, c[0x0][0x248], PT ;  /* 0x00009200ff007a0c */ /* 0x000fe20003f45070 */
[----:B------:R-:W-:-:S03]  /*04e0*/  @!UP2 ULDC UR10, c[0x0][0x214] ;  /* 0x00008500000aaab9 */ /* 0x000fc60000000800 */
[----:B------:R-:W-:Y:S02]  /*04f0*/  ISETP.NE.AND.EX P2, PT, RZ, c[0x0][0x24c], PT, P2 ;  /* 0x00009300ff007a0c */ /* 0x000fe40003f45320 */
[----:B-1----:R-:W-:-:S05]  /*0500*/  LOP3.LUT R0, R5, 0xffffffe0, RZ, 0xc0, !PT ;  /* 0xffffffe005007812 */ /* 0x002fca00078ec0ff */
[----:B------:R-:W-:-:S05]  /*0510*/  IMAD.IADD R16, R24, 0x1, -R0 ;  /* 0x0000000118107824 */ /* 0x000fca00078e0a00 */
[--C-:B------:R-:W-:Y:S02]  /*0520*/  IADD3 R205, P1, P0, R7, UR5, R16.reuse ;  /* 0x0000000507cd7c10 */ /* 0x100fe4000f83e010 */
[----:B------:R-:W-:-:S03]  /*0530*/  SHF.R.S32.HI R0, RZ, 0x1f, R16 ;  /* 0x0000001fff007819 */ /* 0x000fc60000011410 */
[----:B------:R2:W-:Y:S01]  /*0540*/  STL [R1+0x50], R205 ;  /* 0x000050cd01007387 */ /* 0x0005e20000100800 */
[----:B------:R-:W-:Y:S01]  /*0550*/  IADD3.X R202, R8, UR4, R0, P1, P0 ;  /* 0x0000000408ca7c10 */ /* 0x000fe20008fe0400 */
[----:B--234-:R-:W-:Y:S05]  /*0560*/  @!P2 BRA `(.L_x_155) ;  /* 0x000000700000a947 */ /* 0x01cfea0003800000 */
[----:B------:R-:W-:-:S13]  /*0570*/  PLOP3.LUT P0, PT, PT, PT, UP3, 0x80, 0x0 ;  /* 0x000000000000781c */ /* 0x000fda0003f0f038 */
[----:B------:R-:W2:Y:S04]  /*0580*/  @P0 LDG.E R0, [R2.64+0x4] ;  /* 0x0000041a02000981 */ /* 0x000ea8000c1e1900 */
[----:B------:R-:W3:Y:S01]  /*0590*/  @!P0 LDG.E R2, [R2.64] ;  /* 0x0000001a02028981 */ /* 0x000ee2000c1e1900 */
[----:B--2---:R-:W1:Y:S02]  /*05a0*/  @P0 R2UR UR6, R0 ;  /* 0x00000000000603c2 */ /* 0x004e6400000e0000 */
[----:B-1----:R-:W-:-:S11]  /*05b0*/  @UP3 UIADD3 UR6, UR6, -UR17, URZ ;  /* 0x8000001106063290 */ /* 0x002fd6000fffe03f */
[----:B---3--:R1:W2:Y:S02]  /*05c0*/  @!P0 R2UR UR6, R2 ;  /* 0x00000000020683c2 */ /* 0x0082a400000e0000 */
[----:B-12---:R-:W-:Y:S05]  /*05d0*/  BRA `(.L_x_156) ;  /* 0x0000001000007947 */ /* 0x006fea0003800000 */
.L_x_155:
[----:B------:R-:W-:Y:S02]  /*05e0*/  ULDC UR6, c[0x0][0x218] ;  /* 0x0000860000067ab9 */ /* 0x000fe40000000800 */
.L_x_156:
        /* <DEDUP_REMOVED lines=21> */
[----:B------:R-:W-:Y:S02]  /*0740*/  UIADD3 UR4, -UR10, 0xff, UR9 ;  /* 0x000000ff0a047890 */ /* 0x000fe4000fffe109 */
        /* <DEDUP_REMOVED lines=14> */
[----:B------:R-:W-:Y:S01]  /*0830*/  UISETP.NE.AND UP1, UPT, UR25, -0x1, UPT ;  /* 0xffffffff1900788c */ /* 0x000fe2000bf25270 */
[----:B------:R-:W1:Y:S01]  /*0840*/  LDC.U8 R84, c[0x0][0x2d8] ;  /* 0x0000b600ff547b82 */ /* 0x000e620000000000 */
[----:B------:R-:W-:Y:S02]  /*0850*/  UISETP.NE.AND UP0, UPT, UR17, -0x1, UPT ;  /* 0xffffffff1100788c */ /* 0x000fe4000bf05270 */
[----:B------:R-:W-:Y:S02]  /*0860*/  ULDC.64 UR4, c[0x0][0x190] ;  /* 0x0000640000047ab9 */ /* 0x000fe40000000a00 */
[----:B------:R-:W-:Y:S02]  /*0870*/  ULDC.64 UR6, c[0x0][0x178] ;  /* 0x00005e0000067ab9 */ /* 0x000fe40000000a00 */
[----:B------:R-:W-:-:S03]  /*0880*/  PLOP3.LUT P0, PT, PT, PT, UP0, 0x80, 0x0 ;  /* 0x000000000000781c */ /* 0x000fc60003f0f008 */
[----:B------:R-:W-:Y:S02]  /*0890*/  @UP1 UIMAD.WIDE.U32 UR20, UR25, UR4, URZ ;  /* 0x00000004191412a5 */ /* 0x000fe4000f8e003f */
[----:B------:R-:W-:Y:S02]  /*08a0*/  @!UP1 USHF.R.S32.HI UR15, URZ, 0x1f, UR13 ;  /* 0x0000001f3f0f9899 */ /* 0x000fe4000801140d */
[----:B------:R-:W-:Y:S02]  /*08b0*/  @UP0 UIADD3 UR16, UR14, UR17, URZ ;  /* 0x000000110e100290 */ /* 0x000fe4000fffe03f */
[----:B------:R-:W-:Y:S02]  /*08c0*/  @UP1 UIMAD UR11, UR25, UR5, UR21 ;  /* 0x00000005190b12a4 */ /* 0x000fe4000f8e0215 */
[----:B------:R-:W-:Y:S02]  /*08d0*/  @!UP1 UIMAD UR15, UR15, UR6, URZ ;  /* 0x000000060f0f92a4 */ /* 0x000fe4000f8e023f */
[----:B------:R-:W-:-:S02]  /*08e0*/  ULDC.64 UR4, c[0x0][0x198] ;  /* 0x0000660000047ab9 */ /* 0x000fc40000000a00 */
[----:B------:R-:W-:Y:S02]  /*08f0*/  @!UP1 UIMAD.WIDE.U32 UR18, UR13, UR6, URZ ;  /* 0x000000060d1292a5 */ /* 0x000fe4000f8e003f */
[----:B------:R-:W-:Y:S02]  /*0900*/  @UP0 UIMAD.WIDE.U32 UR22, UR16, UR4, URZ ;  /* 0x00000004101602a5 */ /* 0x000fe4000f8e003f */
[----:B------:R-:W-:Y:S02]  /*0910*/  @!UP1 UIMAD UR7, UR13, UR7, UR15 ;  /* 0x000000070d0792a4 */ /* 0x000fe4000f8e020f */
[----:B------:R-:W-:Y:S02]  /*0920*/  @UP0 UIMAD UR15, UR16, UR5, UR23 ;  /* 0x00000005100f02a4 */ /* 0x000fe4000f8e0217 */
[----:B------:R-:W-:Y:S02]  /*0930*/  @UP1 UMOV UR6, UR20 ;  /* 0x0000001400061c82 */ /* 0x000fe40008000000 */
[----:B------:R-:W-:-:S02]  /*0940*/  @!UP1 UIADD3 UR11, UR19, UR7, URZ ;  /* 0x00000007130b9290 */ /* 0x000fc4000fffe03f */
[----:B------:R-:W-:Y:S02]  /*0950*/  @!UP1 UMOV UR6, UR18 ;  /* 0x0000001200069c82 */ /* 0x000fe40008000000 */
[----:B------:R-:W-:Y:S01]  /*0960*/  @UP0 UMOV UR16, UR22 ;  /* 0x0000001600100c82 */ /* 0x000fe20008000000 */
[----:B------:R-:W-:Y:S05]  /*0970*/  @P0 BRA `(.L_x_158) ;  /* 0x000000d000000947 */ /* 0x000fea0003800000 */
[----:B-1----:R-:W-:Y:S02]  /*0980*/  USHF.R.S32.HI UR15, URZ, 0x1f, UR14 ;  /* 0x0000001f3f0f7899 */ /* 0x002fe4000801140e */
[----:B------:R-:W-:Y:S02]  /*0990*/  ULDC.64 UR4, c[0x0][0x198] ;  /* 0x0000660000047ab9 */ /* 0x000fe40000000a00 */
[----:B------:R-:W-:Y:S02]  /*09a0*/  UIMAD UR15, UR15, UR4, URZ ;  /* 0x000000040f0f72a4 */ /* 0x000fe4000f8e023f */
[----:B------:R-:W-:Y:S02]  /*09b0*/  UIMAD.WIDE.U32 UR18, UR14, UR4, URZ ;  /* 0x000000040e1272a5 */ /* 0x000fe4000f8e003f */
[----:B------:R-:W-:-:S02]  /*09c0*/  UIMAD UR15, UR14, UR5, UR15 ;  /* 0x000000050e0f72a4 */ /* 0x000fc4000f8e020f */
[----:B------:R-:W-:Y:S02]  /*09d0*/  USHF.R.S32.HI UR7, URZ, 0x1f, UR13 ;  /* 0x0000001f3f077899 */ /* 0x000fe4000801140d */
[----:B------:R-:W-:Y:S02]  /*09e0*/  UIADD3 UR19, UR19, UR15, URZ ;  /* 0x0000000f13137290 */ /* 0x000fe4000fffe03f */
[----:B------:R-:W-:Y:S02]  /*09f0*/  ULDC.64 UR4, c[0x0][0x180] ;  /* 0x0000600000047ab9 */ /* 0x000fe40000000a00 */
[----:B------:R-:W-:Y:S02]  /*0a00*/  UIMAD UR7, UR7, UR4, URZ ;  /* 0x00000004070772a4 */ /* 0x000fe4000f8e023f */
[----:B------:R-:W-:Y:S02]  /*0a10*/  UIMAD.WIDE.U32 UR18, UR13, UR4, UR18 ;  /* 0x000000040d1272a5 */ /* 0x000fe4000f8e0012 */
[----:B------:R-:W-:-:S04]  /*0a20*/  UIMAD UR5, UR13, UR5, UR7 ;  /* 0x000000050d0572a4 */ /* 0x000fc8000f8e0207 */
[----:B------:R-:W-:Y:S02]  /*0a30*/  UIADD3 UR15, UR19, UR5, URZ ;  /* 0x00000005130f7290 */ /* 0x000fe4000fffe03f */
[----:B------:R-:W-:Y:S02]  /*0a40*/  UMOV UR16, UR18 ;  /* 0x0000001200107c82 */ /* 0x000fe40008000000 */
.L_x_158:
[----:B-1----:R-:W-:Y:S01]  /*0a50*/  IABS R4, c[0x0][0x1c8] ;  /* 0x0000720000047a13 */ /* 0x002fe20000000000 */
[----:B------:R-:W1:Y:S01]  /*0a60*/  S2R R6, SR_CTAID.Z ;  /* 0x0000000000067919 */ /* 0x000e620000002700 */
[----:B------:R-:W-:Y:S02]  /*0a70*/  ULDC UR4, c[0x0][0x1c8] ;  /* 0x0000720000047ab9 */ /* 0x000fe40000000800 */
[----:B------:R-:W2:Y:S01]  /*0a80*/  I2F.RP R2, R4 ;  /* 0x0000000400027306 */ /* 0x000ea20000209400 */
[----:B------:R-:W-:Y:S02]  /*0a90*/  ULOP3.LUT UR4, UR12, UR4, URZ, 0x3c, !UPT ;  /* 0x000000040c047292 */ /* 0x000fe4000f8e3c3f */
[----:B------:R-:W-:Y:S02]  /*0aa0*/  @UP0 UIADD3 UR17, UR14, UR17, URZ ;  /* 0x000000110e110290 */ /* 0x000fe4000fffe03f */
[----:B------:R-:W-:-:S02]  /*0ab0*/  USHF.R.S32.HI UR7, URZ, 0x1f, UR12 ;  /* 0x0000001f3f077899 */ /* 0x000fc4000801140c */
        /* <DEDUP_REMOVED lines=20> */
[----:B------:R-:W-:-:S13]  /*0c00*/  ISETP.GE.U32.AND P3, PT, R2, R4, PT ;  /* 0x000000040200720c */ /* 0x000fda0003f66070 */
[----:B------:R-:W-:-:S05]  /*0c10*/  @P3 IADD3 R0, R0, 0x1, RZ ;  /* 0x0000000100003810 */ /* 0x000fca0007ffe0ff */
[----:B------:R-:W-:-:S05]  /*0c20*/  IMAD.MOV.U32 R12, RZ, RZ, R0 ;  /* 0x000000ffff0c7224 */ /* 0x000fca00078e0000 */
[----:B------:R-:W-:Y:S02]  /*0c30*/  @!P1 IADD3 R12, -R12, RZ, RZ ;  /* 0x000000ff0c0c9210 */ /* 0x000fe40007ffe1ff */
        /* <DEDUP_REMOVED lines=14> */
.L_x_159:
[CC--:B------:R-:W-:Y:S01]  /*0d20*/  LEA.HI R4, R21.reuse, R24.reuse, RZ, 0x2 ;  /* 0x0000001815047211 */ /* 0x0c0fe200078f10ff */
[----:B------:R-:W1:Y:S01]  /*0d30*/  S2R R25, SR_CTAID.X ;  /* 0x0000000000197919 */ /* 0x000e620000002500 */
[----:B------:R-:W-:Y:S01]  /*0d40*/  LEA.HI R23, R21, R24, RZ, 0x3 ;  /* 0x0000001815177211 */ /* 0x000fe200078f18ff */
[----:B------:R-:W-:Y:S01]  /*0d50*/  UIADD3 UR18, -UR9, UR10, URZ ;  /* 0x0000000a09127290 */ /* 0x000fe2000fffe13f */
[----:B------:R-:W-:Y:S01]  /*0d60*/  LOP3.LUT R0, R4, 0xfffffffc, RZ, 0xc0, !PT ;  /* 0xfffffffc04007812 */ /* 0x000fe200078ec0ff */
[----:B------:R-:W2:Y:S01]  /*0d70*/  S2R R8, SR_CTAID.Z ;  /* 0x0000000000087919 */ /* 0x000ea20000002700 */
[----:B------:R-:W-:Y:S01]  /*0d80*/  SHF.R.S32.HI R22, RZ, 0x3, R23 ;  /* 0x00000003ff167819 */ /* 0x000fe20000011417 */
[----:B------:R-:W-:Y:S01]  /*0d90*/  ULDC.64 UR4, c[0x0][0x1a8] ;  /* 0x00006a0000047ab9 */ /* 0x000fe20000000a00 */
[----:B------:R-:W-:Y:S01]  /*0da0*/  SHF.R.S32.HI R2, RZ, 0x2, R4 ;  /* 0x00000002ff027819 */ /* 0x000fe20000011404 */
[----:B------:R-:W-:Y:S01]  /*0db0*/  IMAD.IADD R3, R24, 0x1, -R0 ;  /* 0x0000000118037824 */ /* 0x000fe200078e0a00 */
[----:B------:R-:W-:Y:S01]  /*0dc0*/  SHF.R.S32.HI R18, RZ, 0x5, R5 ;  /* 0x00000005ff127819 */ /* 0x000fe20000011405 */
[----:B------:R-:W-:Y:S01]  /*0dd0*/  IMAD.SHL.U32 R0, R22, 0x40, RZ ;  /* 0x0000004016007824 */ /* 0x000fe200078e00ff */
[----:B------:R-:W-:Y:S01]  /*0de0*/  UIMAD UR4, UR7, UR4, URZ ;  /* 0x00000004070472a4 */ /* 0x000fe2000f8e023f */
[----:B------:R-:W-:Y:S01]  /*0df0*/  IMAD.SHL.U32 R230, R3, 0x8, RZ ;  /* 0x0000000803e67824 */ /* 0x000fe200078e00ff */
[----:B------:R-:W-:Y:S01]  /*0e00*/  LEA.HI R3, R4, R2, RZ, 0x1 ;  /* 0x0000000204037211 */ /* 0x000fe200078f08ff */
[----:B------:R-:W-:Y:S01]  /*0e10*/  BSSY B0, `(.L_x_160) ;  /* 0x0000027000007945 */ /* 0x000fe20003800000 */
[----:B------:R-:W-:Y:S01]  /*0e20*/  LOP3.LUT R0, R0, 0xc0, RZ, 0xc0, !PT ;  /* 0x000000c000007812 */ /* 0x000fe200078ec0ff */
[----:B------:R-:W-:Y:S01]  /*0e30*/  UIMAD UR4, UR12, UR5, UR4 ;  /* 0x000000050c0472a4 */ /* 0x000fe2000f8e0204 */
[----:B------:R-:W-:-:S02]  /*0e40*/  LOP3.LUT R3, R3, 0x7fffffe, RZ, 0xc0, !PT ;  /* 0x07fffffe03037812 */ /* 0x000fc400078ec0ff */
[----:B------:R-:W-:Y:S02]  /*0e50*/  LOP3.LUT R4, R0, 0x18, R230, 0xf8, !PT ;  /* 0x0000001800047812 */ /* 0x000fe400078ef8e6 */
[----:B------:R-:W-:Y:S01]  /*0e60*/  SHF.R.U32.HI R0, RZ, 0x3, R0 ;  /* 0x00000003ff007819 */ /* 0x000fe20000011600 */
[----:B------:R-:W-:Y:S01]  /*0e70*/  IMAD.IADD R3, R2, 0x1, -R3 ;  /* 0x0000000102037824 */ /* 0x000fe200078e0a03 */
[----:B------:R-:W-:Y:S02]  /*0e80*/  SHF.R.S32.HI R231, RZ, 0x1f, R230 ;  /* 0x0000001fffe77819 */ /* 0x000fe400000114e6 */
[----:B------:R-:W-:Y:S01]  /*0e90*/  LOP3.LUT R0, R4, R0, RZ, 0x3c, !PT ;  /* 0x0000000004007212 */ /* 0x000fe200078e3cff */
[----:B------:R-:W-:Y:S01]  /*0ea0*/  IMAD R3, R18, 0x8, R3 ;  /* 0x0000000812037824 */ /* 0x000fe200078e0203 */
[----:B------:R-:W-:Y:S01]  /*0eb0*/  IADD3 R6, P0, R230, UR6, RZ ;  /* 0x00000006e6067c10 */ /* 0x000fe2000ff1e0ff */
[----:B------:R3:W-:Y:S01]  /*0ec0*/  STL.64 [R1+0x30], R230 ;  /* 0x000030e601007387 */ /* 0x0007e20000100a00 */
[----:B------:R-:W-:Y:S01]  /*0ed0*/  SHF.R.S32.HI R15, RZ, 0x1f, R12 ;  /* 0x0000001fff0f7819 */ /* 0x000fe2000001140c */
[----:B------:R-:W-:Y:S01]  /*0ee0*/  IMAD.U32 R0, R3, 0x20, R0 ;  /* 0x0000002003007824 */ /* 0x000fe200078e0000 */
[----:B------:R-:W-:-:S02]  /*0ef0*/  SHF.R.S32.HI R3, RZ, 0x1f, R2 ;  /* 0x0000001fff037819 */ /* 0x000fc40000011402 */
[----:B------:R-:W-:Y:S01]  /*0f00*/  IADD3.X R7, R231, UR11, RZ, P0, !PT ;  /* 0x0000000be7077c10 */ /* 0x000fe200087fe4ff */
[----:B------:R-:W-:Y:S01]  /*0f10*/  IMAD.SHL.U32 R217, R0, 0x2, RZ ;  /* 0x0000000200d97824 */ /* 0x000fe200078e00ff */
[----:B------:R-:W-:Y:S01]  /*0f20*/  ISETP.GE.AND P0, PT, R2, UR18, PT ;  /* 0x0000001202007c0c */ /* 0x000fe2000bf06270 */
[----:B-1----:R-:W-:-:S04]  /*0f30*/  IMAD.WIDE R26, R25, 0x80, R2 ;  /* 0x00000080191a7825 */ /* 0x002fc800078e0202 */
[----:B--2---:R-:W-:Y:S01]  /*0f40*/  IMAD.WIDE.U32 R6, R8, c[0x0][0x1a8], R6 ;  /* 0x00006a0008067a25 */ /* 0x004fe200078e0006 */
[----:B------:R3:W-:Y:S04]  /*0f50*/  STL.64 [R1+0x48], R26 ;  /* 0x0000481a01007387 */ /* 0x0007e80000100a00 */
[----:B------:R-:W-:-:S03]  /*0f60*/  IADD3 R5, R7, UR4, RZ ;  /* 0x0000000407057c10 */ /* 0x000fc6000fffe0ff */
        /* <DEDUP_REMOVED lines=17> */
.L_x_161:
[----:B------:R-:W-:Y:S05]  /*1080*/  BSYNC B0 ;  /* 0x0000000000007941 */ /* 0x000fea0003800000 */
.L_x_160:
[----:B------:R-:W-:Y:S01]  /*1090*/  IADD3 R20, R2, 0x20, RZ ;  /* 0x0000002002147810 */ /* 0x000fe20007ffe0ff */
[----:B------:R-:W-:Y:S03]  /*10a0*/  BSSY B0, `(.L_x_162) ;  /* 0x0000014000007945 */ /* 0x000fe60003800000 */
[----:B------:R-:W-:-:S13]  /*10b0*/  ISETP.GE.AND P0, PT, R20, UR18, PT ;  /* 0x0000001214007c0c */ /* 0x000fda000bf06270 */
        /* <DEDUP_REMOVED lines=18> */
.L_x_163:
[----:B------:R-:W-:Y:S05]  /*11e0*/  BSYNC B0 ;  /* 0x0000000000007941 */ /* 0x000fea0003800000 */
.L_x_162:
        /* <DEDUP_REMOVED lines=21> */
.L_x_165:
[----:B------:R-:W-:Y:S05]  /*1340*/  BSYNC B0 ;  /* 0x0000000000007941 */ /* 0x000fea0003800000 */
.L_x_164:
[----:B------:R-:W-:Y:S01]  /*1350*/  IADD3 R17, R2, 0x60, RZ ;  /* 0x0000006002117810 */ /* 0x000fe20007ffe0ff */
        /* <DEDUP_REMOVED lines=10> */
[----:B------:R-:W-:-:S04]  /*1400*/  IADD3 R0, P0, R26, 0x60, RZ ;  /* 0x000000601a007810 */ /* 0x000fc80007f1e0ff */
[----:B------:R-:W-:-:S05]  /*1410*/  IADD3.X R4, RZ, R27, RZ, P0, !PT ;  /* 0x0000001bff047210 */ /* 0x000fca00007fe4ff */
[----:B------:R-:W-:Y:S01]  /*1420*/  IMAD R8, R4, c[0x0][0x190], RZ ;  /* 0x0000640004087a24 */ /* 0x000fe200078e02ff */
[----:B------:R-:W-:-:S05]  /*1430*/  MOV R4, R6 ;  /* 0x0000000600047202 */ /* 0x000fca0000000f00 */
        /* <DEDUP_REMOVED lines=9> */
.L_x_167:
[----:B------:R-:W-:Y:S05]  /*14d0*/  BSYNC B0 ;  /* 0x0000000000007941 */ /* 0x000fea0003800000 */
.L_x_166:
[----:B------:R-:W-:Y:S01]  /*14e0*/  IMAD R8, R3, c[0x0][0x198], RZ ;  /* 0x0000660003087a24 */ /* 0x000fe200078e02ff */
[----:B------:R-:W-:Y:S01]  /*14f0*/  LEA.HI R21, R21, R24, RZ, 0x4 ;  /* 0x0000001815157211 */ /* 0x000fe200078f20ff */
[--C-:B------:R-:W-:Y:S01]  /*1500*/  IMAD.WIDE.U32 R6, R2, c[0x0][0x198], R230.reuse ;  /* 0x0000660002067a25 */ /* 0x100fe200078e00e6 */
[----:B------:R-:W-:Y:S01]  /*1510*/  UIADD3 UR28, UR30, -0x1, URZ ;  /* 0xffffffff1e1c7890 */ /* 0x000fe2000fffe03f */
[----:B------:R-:W-:Y:S01]  /*1520*/  BSSY B0, `(.L_x_168) ;  /* 0x0000035000007945 */ /* 0x000fe20003800000 */
[----:B------:R-:W-:Y:S01]  /*1530*/  LOP3.LUT R9, R21, 0xfffffff0, RZ, 0xc0, !PT ;  /* 0xfffffff015097812 */ /* 0x000fe200078ec0ff */
[----:B------:R-:W-:Y:S01]  /*1540*/  IMAD R0, R3, c[0x0][0x1a0], RZ ;  /* 0x0000680003007a24 */ /* 0x000fe200078e02ff */
[----:B------:R-:W-:Y:S01]  /*1550*/  IADD3 R6, P1, R6, UR16, RZ ;  /* 0x0000001006067c10 */ /* 0x000fe2000ff3e0ff */
[C---:B-1----:R-:W-:Y:S01]  /*1560*/  IMAD.WIDE.U32 R4, R2.reuse, c[0x0][0x1a0], R230 ;  /* 0x0000680002047a25 */ /* 0x042fe200078e00e6 */
[----:B------:R-:W-:Y:S02]  /*1570*/  UIMAD UR12, UR28, -0x80, UR8 ;  /* 0xffffff801c0c78a4 */ /* 0x000fe4000f8e0208 */
[----:B------:R-:W-:Y:S01]  /*1580*/  USHF.R.S32.HI UR13, URZ, 0x1f, UR28 ;  /* 0x0000001f3f0d7899 */ /* 0x000fe2000801141c */
[----:B------:R-:W-:Y:S01]  /*1590*/  IMAD R8, R2, c[0x0][0x19c], R8 ;  /* 0x0000670002087a24 */ /* 0x000fe200078e0208 */
[----:B------:R-:W-:Y:S01]  /*15a0*/  IADD3 R4, P0, R4, UR20, RZ ;  /* 0x0000001404047c10 */ /* 0x000fe2000ff1e0ff */
[----:B------:R-:W-:Y:S01]  /*15b0*/  IMAD R0, R2, c[0x0][0x1a4], R0 ;  /* 0x0000690002007a24 */ /* 0x000fe200078e0200 */
[----:B------:R-:W-:Y:S01]  /*15c0*/  UIMAD UR4, UR7, UR28, URZ ;  /* 0x0000001c070472a4 */ /* 0x000fe2000f8e023f */
[----:B--2---:R-:W-:Y:S01]  /*15d0*/  IMAD R10, R15, c[0x0][0x1b8], RZ ;  /* 0x00006e000f0a7a24 */ /* 0x004fe200078e02ff */
[----:B------:R-:W-:Y:S01]  /*15e0*/  IADD3.X R7, R7, UR15, R8, P1, !PT ;  /* 0x0000000f07077c10 */ /* 0x000fe20008ffe408 */
[----:B------:R-:W-:Y:S01]  /*15f0*/  IMAD R8, R15, c[0x0][0x1b0], RZ ;  /* 0x00006c000f087a24 */ /* 0x000fe200078e02ff */
[----:B------:R-:W-:Y:S01]  /*1600*/  IADD3.X R5, R5, UR17, R0, P0, !PT ;  /* 0x0000001105057c10 */ /* 0x000fe200087fe400 */
[----:B------:R-:W-:Y:S01]  /*1610*/  IMAD.IADD R13, R24, 0x1, -R9 ;  /* 0x00000001180d7824 */ /* 0x000fe200078e0a09 */
[----:B------:R-:W-:Y:S01]  /*1620*/  ISETP.GE.AND P0, PT, R2, UR12, PT ;  /* 0x0000000c02007c0c */ /* 0x000fe2000bf06270 */
[----:B------:R-:W-:Y:S01]  /*1630*/  IMAD.WIDE.U32 R30, R12, c[0x0][0x1b0], R6 ;  /* 0x00006c000c1e7a25 */ /* 0x000fe200078e0006 */
[----:B------:R-:W-:-:S02]  /*1640*/  UIMAD UR4, UR13, UR11, UR4 ;  /* 0x0000000b0d0472a4 */ /* 0x000fc4000f8e0204 */
[----:B------:R-:W-:Y:S01]  /*1650*/  LEA.HI R14, R13, R13, RZ, 0x1 ;  /* 0x0000000d0d0e7211 */ /* 0x000fe200078f08ff */
[C---:B------:R-:W-:Y:S01]  /*1660*/  IMAD R11, R12.reuse, c[0x0][0x1b4], R8 ;  /* 0x00006d000c0b7a24 */ /* 0x040fe200078e0208 */
[----:B------:R-:W-:Y:S01]  /*1670*/  MOV R228, R30 ;  /* 0x0000001e00e47202 */ /* 0x000fe20000000f00 */
[C---:B------:R-:W-:Y:S01]  /*1680*/  IMAD R10, R12.reuse, c[0x0][0x1bc], R10 ;  /* 0x00006f000c0a7a24 */ /* 0x040fe200078e020a */
[----:B------:R1:W-:Y:S01]  /*1690*/  STL.64 [R1+0x40], R30 ;  /* 0x0000401e01007387 */ /* 0x0003e20000100a00 */
[----:B------:R-:W-:Y:S01]  /*16a0*/  IMAD.WIDE.U32 R28, R12, c[0x0][0x1b8], R4 ;  /* 0x00006e000c1c7a25 */ /* 0x000fe200078e0004 */
[--C-:B------:R-:W-:Y:S02]  /*16b0*/  SHF.R.S32.HI R0, RZ, 0x1, R14.reuse ;  /* 0x00000001ff007819 */ /* 0x100fe4000001140e */
[----:B------:R-:W-:Y:S01]  /*16c0*/  SHF.R.S32.HI R9, RZ, 0x1f, R14 ;  /* 0x0000001fff097819 */ /* 0x000fe2000001140e */
[----:B------:R-:W-:Y:S01]  /*16d0*/  IMAD.IADD R229, R31, 0x1, R11 ;  /* 0x000000011fe57824 */ /* 0x000fe200078e020b */
[----:B------:R1:W-:Y:S01]  /*16e0*/  STL.64 [R1+0x58], R28 ;  /* 0x0000581c01007387 */ /* 0x0003e20000100a00 */
[----:B---3--:R-:W-:Y:S01]  /*16f0*/  IMAD.IADD R27, R29, 0x1, R10 ;  /* 0x000000011d1b7824 */ /* 0x008fe200078e020a */
[----:B------:R-:W-:Y:S01]  /*1700*/  LEA.HI R8, R9, R0, RZ, 0x2 ;  /* 0x0000000009087211 */ /* 0x000fe200078f10ff */
[----:B------:R-:W-:Y:S01]  /*1710*/  IMAD.U32 R6, RZ, RZ, UR28 ;  /* 0x0000001cff067e24 */ /* 0x000fe2000f8e00ff */
[----:B------:R1:W-:Y:S01]  /*1720*/  STL.64 [R1+0x38], R228 ;  /* 0x000038e401007387 */ /* 0x0003e20000100a00 */
[----:B------:R-:W-:-:S02]  /*1730*/  MOV R4, 0x10 ;  /* 0x0000001000047802 */ /* 0x000fc40000000f00 */
[----:B------:R-:W-:Y:S01]  /*1740*/  LOP3.LUT R8, R8, 0xfffffffc, RZ, 0xc0, !PT ;  /* 0xfffffffc08087812 */ /* 0x000fe200078ec0ff */
[----:B------:R1:W-:Y:S01]  /*1750*/  STL [R1+0x14], R27 ;  /* 0x0000141b01007387 */ /* 0x0003e20000100800 */
[----:B------:R-:W-:Y:S02]  /*1760*/  IMAD.WIDE.U32 R6, R6, UR11, R228 ;  /* 0x0000000b06067c25 */ /* 0x000fe4000f8e00e4 */
[----:B------:R-:W-:-:S03]  /*1770*/  IADD3 R12, R0, -R8, RZ ;  /* 0x80000008000c7210 */ /* 0x000fc60007ffe0ff */
[----:B------:R-:W-:Y:S02]  /*1780*/  IADD3 R9, R7, UR4, RZ ;  /* 0x0000000407097c10 */ /* 0x000fe4000fffe0ff */
[----:B------:R-:W-:-:S04]  /*1790*/  LOP3.LUT P1, RZ, R12, 0x2, RZ, 0xc0, !PT ;  /* 0x000000020cff7812 */ /* 0x000fc8000782c0ff */
[----:B------:R-:W-:Y:S01]  /*17a0*/  SEL R4, R4, 0xfffffff0, !P1 ;  /* 0xfffffff004047807 */ /* 0x000fe20004800000 */
        /* <DEDUP_REMOVED lines=12> */
.L_x_169:
[----:B------:R-:W-:Y:S05]  /*1870*/  BSYNC B0 ;  /* 0x0000000000007941 */ /* 0x000fea0003800000 */
.L_x_168:
        /* <DEDUP_REMOVED lines=10> */
[----:B------:R-:W-:-:S04]  /*1920*/  IADD3 R0, P0, R6, UR20, RZ ;  /* 0x0000001406007c10 */ /* 0x000fc8000ff1e0ff */
[----:B------:R-:W-:Y:S02]  /*1930*/  IADD3.X R5, R9, UR19, RZ, P0, !PT ;  /* 0x0000001309057c10 */ /* 0x000fe400087fe4ff */
[----:B---3--:R-:W-:-:S04]  /*1940*/  LEA R10, P0, R0, c[0x0][0x168], 0x1 ;  /* 0x00005a00000a7a11 */ /* 0x008fc800078008ff */
[----:B------:R-:W-:-:S05]  /*1950*/  LEA.HI.X R11, R0, c[0x0][0x16c], R5, 0x1, P0 ;  /* 0x00005b00000b7a11 */ /* 0x000fca00000f0c05 */
[----:B------:R-:W-:Y:S01]  /*1960*/  @!PT LDS RZ, [RZ] ;  /* 0x00000000fffff984 */ /* 0x000fe20000000800 */
[----:B------:R-:W-:Y:S01]  /*1970*/  @!PT LDS RZ, [RZ] ;  /* 0x00000000fffff984 */ /* 0x000fe20000000800 */
[----:B------:R-:W-:Y:S01]  /*1980*/  @!PT LDS RZ, [RZ] ;  /* 0x00000000fffff984 */ /* 0x000fe20000000800 */
[----:B------:R3:W-:Y:S04]  /*1990*/  LDGSTS.E.BYPASS.LTC128B.128 [R217+0x2800], [R10.64] ;  /* 0x028000000ad97fae */ /* 0x0007e8000b901d5a */
.L_x_171:
[----:B------:R-:W-:Y:S05]  /*19a0*/  BSYNC B0 ;  /* 0x0000000000007941 */ /* 0x000fea0003800000 */
.L_x_170:
[----:B------:R-:W-:Y:S01]  /*19b0*/  ISETP.GE.AND P0, PT, R19, UR12, PT ;  /* 0x0000000c13007c0c */ /* 0x000fe2000bf06270 */
[----:B------:R-:W-:-:S12]  /*19c0*/  BSSY B0, `(.L_x_172) ;  /* 0x0000010000007945 */ /* 0x000fd80003800000 */
[----:B------:R-:W-:Y:S05]  /*19d0*/  @P0 BRA `(.L_x_173) ;  /* 0x000000e000000947 */ /* 0x000fea0003800000 */
[----:B------:R-:W-:-:S13]  /*19e0*/  ISETP.GE.AND P0, PT, R230, c[0x0][0x220], PT ;  /* 0x00008800e6007a0c */ /* 0x000fda0003f06270 */
[----:B------:R1:W-:Y:S01]  /*19f0*/  @P0 STS.128 [R217+0x3000], RZ ;  /* 0x003000ffd9000388 */ /* 0x0003e20000000c00 */
[----:B------:R-:W-:Y:S05]  /*1a00*/  @P0 BRA `(.L_x_173) ;  /* 0x000000b000000947 */ /* 0x000fea0003800000 */
[----:B------:R-:W-:Y:S02]  /*1a10*/  IMAD.U32 R0, RZ, RZ, UR6 ;  /* 0x00000006ff007e24 */ /* 0x000fe4000f8e00ff */
[----:B---3--:R-:W-:Y:S02]  /*1a20*/  IMAD.MOV.U32 R10, RZ, RZ, c[0x0][0x19c] ;  /* 0x00006700ff0a7624 */ /* 0x008fe400078e00ff */
        /* <DEDUP_REMOVED lines=9> */
.L_x_173:
[----:B------:R-:W-:Y:S05]  /*1ac0*/  BSYNC B0 ;  /* 0x0000000000007941 */ /* 0x000fea0003800000 */
.L_x_172:
[----:B------:R-:W-:Y:S01]  /*1ad0*/  ISETP.GE.AND P0, PT, R17, UR12, PT ;  /* 0x0000000c11007c0c */ /* 0x000fe2000bf06270 */
[----:B------:R-:W-:Y:S01]  /*1ae0*/  ULDC.64 UR4, c[0x0][0x1a0] ;  /* 0x0000680000047ab9 */ /* 0x000fe20000000a00 */
[----:B------:R-:W-:Y:S01]  /*1af0*/  BSSY B0, `(.L_x_174) ;  /* 0x0000013000007945 */ /* 0x000fe20003800000 */
[----:B------:R-:W-:Y:S02]  /*1b00*/  USHF.L.U64.HI UR21, UR4, UR21, UR5 ;  /* 0x0000001504157299 */ /* 0x000fe40008010205 */
[----:B------:R-:W-:-:S08]  /*1b10*/  USHF.L.U32 UR22, UR4, 0x7, URZ ;  /* 0x0000000704167899 */ /* 0x000fd0000800063f */
        /* <DEDUP_REMOVED lines=16> */
.L_x_175:
[----:B------:R-:W-:Y:S05]  /*1c20*/  BSYNC B0 ;  /* 0x0000000000007941 */ /* 0x000fea0003800000 */
.L_x_174:
[----:B------:R-:W0:Y:S01]  /*1c30*/  LDGDEPBAR ;  /* 0x00000000000079af */ /* 0x000e220000000000 */
[----:B------:R-:W-:Y:S01]  /*1c40*/  ISETP.GE.AND P0, PT, R2, UR12, PT ;  /* 0x0000000c02007c0c */ /* 0x000fe2000bf06270 */
[----:B-1----:R-:W-:Y:S01]  /*1c50*/  IMAD.U32 R6, RZ, RZ, UR10 ;  /* 0x0000000aff067e24 */ /* 0x002fe2000f8e00ff */
[----:B------:R-:W-:Y:S01]  /*1c60*/  LOP3.LUT R0, R14, 0x7fffffe, RZ, 0xc0, !PT ;  /* 0x07fffffe0e007812 */ /* 0x000fe200078ec0ff */
[----:B------:R-:W-:Y:S01]  /*1c70*/  IMAD R206, R25, 0x8, R18 ;  /* 0x0000000819ce7824 */ /* 0x000fe200078e0212 */
[----:B------:R-:W-:Y:S01]  /*1c80*/  LOP3.LUT R2, R23, 0xfffffff8, RZ, 0xc0, !PT ;  /* 0xfffffff817027812 */ /* 0x000fe200078ec0ff */
[----:B------:R-:W-:Y:S01]  /*1c90*/  IMAD.MOV.U32 R26, RZ, RZ, R28 ;  /* 0x000000ffff1a7224 */ /* 0x000fe200078e001c */
[----:B------:R-:W-:Y:S01]  /*1ca0*/  SHF.R.S32.HI R3, RZ, 0x1f, R16 ;  /* 0x0000001fff037819 */ /* 0x000fe20000011410 */
[----:B------:R-:W-:Y:S01]  /*1cb0*/  IMAD.IADD R9, R13, 0x1, -R0 ;  /* 0x000000010d097824 */ /* 0x000fe200078e0a00 */
[----:B---3--:R-:W-:Y:S01]  /*1cc0*/  SHF.R.S32.HI R10, RZ, 0x4, R21 ;  /* 0x00000004ff0a7819 */ /* 0x008fe20000011415 */
[C---:B------:R-:W-:Y:S01]  /*1cd0*/  IMAD.IADD R0, R24.reuse, 0x1, -R2 ;  /* 0x0000000118007824 */ /* 0x040fe200078e0a02 */
[----:B------:R-:W-:Y:S01]  /*1ce0*/  SHF.R.S32.HI R5, RZ, 0x1f, R13 ;  /* 0x0000001fff057819 */ /* 0x000fe2000001140d */
[----:B------:R-:W-:Y:S01]  /*1cf0*/  UIMAD UR5, UR21, UR28, URZ ;  /* 0x0000001c150572a4 */ /* 0x000fe2000f8e023f */
[----:B------:R-:W-:Y:S01]  /*1d00*/  LEA.HI R2, R3, R16, RZ, 0x2 ;  /* 0x0000001003027211 */ /* 0x000fe200078f10ff */
[----:B------:R-:W-:Y:S01]  /*1d10*/  IMAD.SHL.U32 R24, R24, 0x2, RZ ;  /* 0x0000000218187824 */ /* 0x000fe200078e00ff */
[----:B------:R-:W-:Y:S01]  /*1d20*/  LEA.HI R8, R5, R13, RZ, 0x3 ;  /* 0x0000000d05087211 */ /* 0x000fe200078f18ff */
[----:B------:R-:W-:Y:S01]  /*1d30*/  UIMAD UR5, UR13, UR22, UR5 ;  /* 0x000000160d0572a4 */ /* 0x000fe2000f8e0205 */
[----:B------:R-:W-:Y:S01]  /*1d40*/  LEA.HI R3, R21, R10, RZ, 0x1 ;  /* 0x0000000a15037211 */ /* 0x000fe200078f08ff */
[----:B------:R-:W-:Y:S01]  /*1d50*/  UIADD3 UR17, UR32, -0x4ab325aa, URZ ;  /* 0xb54cda5620117890 */ /* 0x000fe2000fffe03f */
[----:B------:R-:W-:Y:S01]  /*1d60*/  LEA.HI R5, R0, R0, RZ, 0x1 ;  /* 0x0000000000057211 */ /* 0x000fe200078f08ff */
[----:B------:R-:W-:Y:S01]  /*1d70*/  UIADD3 UR16, UR33, 0x646e171e, URZ ;  /* 0x646e171e21107890 */ /* 0x000fe2000fffe03f */
[----:B------:R-:W-:Y:S01]  /*1d80*/  SHF.R.S32.HI R11, RZ, 0x2, R2 ;  /* 0x00000002ff0b7819 */ /* 0x000fe20000011402 */
[----:B------:R-:W-:Y:S01]  /*1d90*/  BSSY B0, `(.L_x_176) ;  /* 0x0000037000007945 */ /* 0x000fe20003800000 */
[----:B------:R-:W-:Y:S01]  /*1da0*/  LOP3.LUT R2, R3, 0xfffffffe, RZ, 0xc0, !PT ;  /* 0xfffffffe03027812 */ /* 0x000fe200078ec0ff */
[----:B------:R-:W-:-:S04]  /*1db0*/  DEPBAR.LE SB0, 0x0 ;  /* 0x000080000000791a */ /* 0x000fc80000000000 */
[----:B------:R-:W-:Y:S01]  /*1dc0*/  BAR.SYNC.DEFER_BLOCKING 0x0 ;  /* 0x0000000000007b1d */ /* 0x000fe20000010000 */
[----:B------:R-:W-:Y:S01]  /*1dd0*/  LOP3.LUT R3, R5, 0x7fffffe, RZ, 0xc0, !PT ;  /* 0x07fffffe05037812 */ /* 0x000fe200078ec0ff */
[----:B------:R-:W-:Y:S01]  /*1de0*/  IMAD.IADD R2, R10, 0x1, -R2 ;  /* 0x000000010a027824 */ /* 0x000fe200078e0a02 */
[----:B------:R-:W-:Y:S02]  /*1df0*/  LEA R7, R18, UR9, 0x4 ;  /* 0x0000000912077c11 */ /* 0x000fe4000f8e20ff */
[----:B------:R-:W-:Y:S01]  /*1e00*/  SHF.R.S32.HI R16, RZ, 0x1, R5 ;  /* 0x00000001ff107819 */ /* 0x000fe20000011405 */
[----:B------:R-:W-:Y:S01]  /*1e10*/  IMAD.IADD R3, R0, 0x1, -R3 ;  /* 0x0000000100037824 */ /* 0x000fe200078e0a03 */
[----:B------:R-:W-:Y:S01]  /*1e20*/  IADD3 R7, R7, 0x1, R11 ;  /* 0x0000000107077810 */ /* 0x000fe20007ffe00b */
[----:B------:R-:W-:Y:S01]  /*1e30*/  IMAD.SHL.U32 R0, R12, 0x40, RZ ;  /* 0x000000400c007824 */ /* 0x000fe200078e00ff */
[----:B------:R1:W-:Y:S01]  /*1e40*/  STL [R1+0x64], R11 ;  /* 0x0000640b01007387 */ /* 0x0003e20000100800 */
[C---:B------:R-:W-:Y:S01]  /*1e50*/  IMAD R10, R2.reuse, 0x8, R3 ;  /* 0x00000008020a7824 */ /* 0x040fe200078e0203 */
[----:B------:R-:W-:Y:S01]  /*1e60*/  IADD3 R48, R7, UR8, -R6 ;  /* 0x0000000807307c10 */ /* 0x000fe2000fffe806 */
[----:B------:R-:W-:Y:S01]  /*1e70*/  IMAD.SHL.U32 R2, R2, 0x8, RZ ;  /* 0x0000000802027824 */ /* 0x000fe200078e00ff */
[----:B------:R-:W-:Y:S01]  /*1e80*/  LOP3.LUT R0, R0, 0xc0, RZ, 0xc0, !PT ;  /* 0x000000c000007812 */ /* 0x000fe200078ec0ff */
[----:B------:R1:W-:Y:S01]  /*1e90*/  STL [R1], R206 ;  /* 0x000000ce01007387 */ /* 0x0003e20000100800 */
[----:B------:R-:W-:Y:S01]  /*1ea0*/  IMAD.SHL.U32 R3, R8, 0x20, RZ ;  /* 0x0000002008037824 */ /* 0x000fe200078e00ff */
[----:B------:R-:W-:Y:S01]  /*1eb0*/  LOP3.LUT R49, R24, 0x6, RZ, 0xc0, !PT ;  /* 0x0000000618317812 */ /* 0x000fe200078ec0ff */
[----:B------:R-:W-:Y:S01]  /*1ec0*/  IMAD.SHL.U32 R7, R22, 0x8, RZ ;  /* 0x0000000816077824 */ /* 0x000fe200078e00ff */
[----:B------:R-:W-:Y:S01]  /*1ed0*/  LOP3.LUT R6, R0, 0x8, R2, 0xf8, !PT ;  /* 0x0000000800067812 */ /* 0x000fe200078ef802 */
[----:B------:R1:W-:Y:S01]  /*1ee0*/  STL.64 [R1+0x10], R26 ;  /* 0x0000101a01007387 */ /* 0x0003e20000100a00 */
[----:B------:R-:W-:Y:S01]  /*1ef0*/  SHF.R.U32.HI R5, RZ, 0x3, R0 ;  /* 0x00000003ff057819 */ /* 0x000fe20000011600 */
[----:B------:R-:W-:Y:S01]  /*1f00*/  IMAD.SHL.U32 R0, R16, 0x40, RZ ;  /* 0x0000004010007824 */ /* 0x000fe200078e00ff */
[----:B------:R-:W-:Y:S01]  /*1f10*/  LOP3.LUT R2, R3, 0xffffff00, RZ, 0xc0, !PT ;  /* 0xffffff0003027812 */ /* 0x000fe200078ec0ff */
[----:B------:R1:W-:Y:S01]  /*1f20*/  @P0 STS [R217+0x4000], RZ ;  /* 0x004000ffd9000388 */ /* 0x0003e20000000800 */
[----:B------:R-:W-:Y:S01]  /*1f30*/  LOP3.LUT R5, R6, R5, RZ, 0x3c, !PT ;  /* 0x0000000506057212 */ /* 0x000fe200078e3cff */
[----:B------:R-:W-:Y:S01]  /*1f40*/  IMAD.U32 R6, RZ, RZ, UR28 ;  /* 0x0000001cff067e24 */ /* 0x000fe2000f8e00ff */
[----:B------:R-:W-:Y:S01]  /*1f50*/  LOP3.LUT R0, R0, 0xc0, RZ, 0xc0, !PT ;  /* 0x000000c000007812 */ /* 0x000fe200078ec0ff */
[----:B------:R1:W-:Y:S01]  /*1f60*/  @P0 STS [R217+0x4004], RZ ;  /* 0x004004ffd9000388 */ /* 0x0003e20000000800 */
[--C-:B------:R-:W-:Y:S01]  /*1f70*/  IMAD R3, R18, 0x200, R2.reuse ;  /* 0x0000020012037824 */ /* 0x100fe200078e0202 */
[----:B------:R-:W-:Y:S01]  /*1f80*/  IADD3 R48, R48, c[0x0][0x2e8], RZ ;  /* 0x0000ba0030307a10 */ /* 0x000fe20007ffe0ff */
[----:B------:R-:W-:Y:S01]  /*1f90*/  IMAD R8, R9, 0x20, R2 ;  /* 0x0000002009087824 */ /* 0x000fe200078e0202 */
[----:B------:R1:W-:Y:S01]  /*1fa0*/  @P0 STS.64 [R217+0x4008], RZ ;  /* 0x004008ffd9000388 */ /* 0x0003e20000000a00 */
[----:B------:R-:W-:Y:S01]  /*1fb0*/  LOP3.LUT R2, R0, 0x8, R7, 0xf8, !PT ;  /* 0x0000000800027812 */ /* 0x000fe200078ef807 */
[----:B------:R-:W-:Y:S01]  /*1fc0*/  IMAD.WIDE.U32 R6, R6, UR22, R26 ;  /* 0x0000001606067c25 */ /* 0x000fe2000f8e001a */
[----:B------:R-:W-:-:S03]  /*1fd0*/  SHF.R.U32.HI R0, RZ, 0x3, R0 ;  /* 0x00000003ff007819 */ /* 0x000fc60000011600 */
[----:B------:R-:W-:Y:S01]  /*1fe0*/  IMAD R3, R9, 0x20, R3 ;  /* 0x0000002009037824 */ /* 0x000fe200078e0203 */
[----:B------:R-:W-:Y:S02]  /*1ff0*/  LOP3.LUT R0, R2, R0, RZ, 0x3c, !PT ;  /* 0x0000000002007212 */ /* 0x000fe400078e3cff */
[----:B------:R-:W-:Y:S01]  /*2000*/  IADD3 R9, R7, UR5, RZ ;  /* 0x0000000507097c10 */ /* 0x000fe2000fffe0ff */
[C---:B------:R-:W-:Y:S02]  /*2010*/  IMAD.IADD R2, R5.reuse, 0x1, R3 ;  /* 0x0000000105027824 */ /* 0x040fe400078e0203 */
[----:B------:R-:W-:Y:S02]  /*2020*/  IMAD.IADD R5, R5, 0x1, R8 ;  /* 0x0000000105057824 */ /* 0x000fe400078e0208 */
[----:B------:R-:W-:Y:S01]  /*2030*/  IMAD.U32 R0, R10, 0x20, R0 ;  /* 0x000000200a007824 */ /* 0x000fe200078e0000 */
[----:B------:R-:W-:Y:S05]  /*2040*/  @P0 BRA `(.L_x_177) ;  /* 0x000000b000000947 */ /* 0x000fea0003800000 */
[----:B------:R-:W-:-:S13]  /*2050*/  ISETP.GE.AND P0, PT, R230, c[0x0][0x220], PT ;  /* 0x00008800e6007a0c */ /* 0x000fda0003f06270 */
[----:B------:R3:W-:Y:S04]  /*2060*/  @P0 STS [R217+0x4000], RZ ;  /* 0x004000ffd9000388 */ /* 0x0007e80000000800 */
[----:B------:R3:W-:Y:S04]  /*2070*/  @P0 STS [R217+0x4004], RZ ;  /* 0x004004ffd9000388 */ /* 0x0007e80000000800 */
[----:B------:R3:W-:Y:S01]  /*2080*/  @P0 STS.64 [R217+0x4008], RZ ;  /* 0x004008ffd9000388 */ /* 0x0007e20000000a00 */
[----:B------:R-:W-:Y:S05]  /*2090*/  @P0 BRA `(.L_x_177) ;  /* 0x0000006000000947 */ /* 0x000fea0003800000 */
[----:B------:R-:W-:-:S04]  /*20a0*/  LEA R10, P0, R6, c[0x0][0x170], 0x1 ;  /* 0x00005c00060a7a11 */ /* 0x000fc800078008ff */
[----:B-1----:R-:W-:-:S05]  /*20b0*/  LEA.HI.X R11, R6, c[0x0][0x174], R9, 0x1, P0 ;  /* 0x00005d00060b7a11 */ /* 0x002fca00000f0c09 */
[----:B------:R-:W-:Y:S01]  /*20c0*/  @!PT LDS RZ, [RZ] ;  /* 0x00000000fffff984 */ /* 0x000fe20000000800 */
[----:B------:R-:W-:Y:S01]  /*20d0*/  @!PT LDS RZ, [RZ] ;  /* 0x00000000fffff984 */ /* 0x000fe20000000800 */
[----:B------:R-:W-:Y:S01]  /*20e0*/  @!PT LDS RZ, [RZ] ;  /* 0x00000000fffff984 */ /* 0x000fe20000000800 */
[----:B------:R1:W-:Y:S04]  /*20f0*/  LDGSTS.E.BYPASS.LTC128B.128 [R217+0x4000], [R10.64] ;  /* 0x040000000ad97fae */ /* 0x0003e8000b901d5a */
.L_x_177:
[----:B------:R-:W-:Y:S05]  /*2100*/  BSYNC B0 ;  /* 0x0000000000007941 */ /* 0x000fea0003800000 */
.L_x_176:
        /* <DEDUP_REMOVED lines=11> */
[----:B-1----:R-:W-:Y:S02]  /*21c0*/  IADD3.X R11, R9, UR23, RZ, P0, !PT ;  /* 0x00000017090b7c10 */ /* 0x002fe400087fe4ff */
[----:B------:R-:W-:-:S04]  /*21d0*/  LEA R10, P0, R3, c[0x0][0x170], 0x1 ;  /* 0x00005c00030a7a11 */ /* 0x000fc800078008ff */
[----:B------:R-:W-:-:S05]  /*21e0*/  LEA.HI.X R11, R3, c[0x0][0x174], R11, 0x1, P0 ;  /* 0x00005d00030b7a11 */ /* 0x000fca00000f0c0b */
[----:B------:R-:W-:Y:S01]  /*21f0*/  @!PT LDS RZ, [RZ] ;  /* 0x00000000fffff984 */ /* 0x000fe20000000800 */
[----:B------:R-:W-:Y:S01]  /*2200*/  @!PT LDS RZ, [RZ] ;  /* 0x00000000fffff984 */ /* 0x000fe20000000800 */
[----:B------:R-:W-:Y:S01]  /*2210*/  @!PT LDS RZ, [RZ] ;  /* 0x00000000fffff984 */ /* 0x000fe20000000800 */
[----:B------:R1:W-:Y:S04]  /*2220*/  LDGSTS.E.BYPASS.LTC128B.128 [R217+0x4800], [R10.64] ;  /* 0x048000000ad97fae */ /* 0x0003e8000b901d5a */
.L_x_179:
[----:B------:R-:W-:Y:S05]  /*2230*/  BSYNC B0 ;  /* 0x0000000000007941 */ /* 0x000fea0003800000 */
.L_x_178:
        /* <DEDUP_REMOVED lines=8> */
[----:B-1----:R-:W-:Y:S02]  /*22c0*/  IMAD.MOV.U32 R10, RZ, RZ, c[0x0][0x1a4] ;  /* 0x00006900ff0a7624 */ /* 0x002fe400078e00ff */
        /* <DEDUP_REMOVED lines=9> */
.L_x_181:
[----:B------:R-:W-:Y:S05]  /*2360*/  BSYNC B0 ;  /* 0x0000000000007941 */ /* 0x000fea0003800000 */
.L_x_180:
        /* <DEDUP_REMOVED lines=19> */
.L_x_183:
[----:B------:R-:W-:Y:S05]  /*24a0*/  BSYNC B0 ;  /* 0x0000000000007941 */ /* 0x000fea0003800000 */
.L_x_182:
[----:B------:R-:W-:Y:S01]  /*24b0*/  IMAD.SHL.U32 R207, R2, 0x2, RZ ;  /* 0x0000000202cf7824 */ /* 0x000fe200078e00ff */
[----:B------:R-:W-:Y:S01]  /*24c0*/  LOP3.LUT P0, RZ, R16, 0x2, RZ, 0xc0, !PT ;  /* 0x0000000210ff7812 */ /* 0x000fe2000780c0ff */
[----:B------:R-:W-:Y:S01]  /*24d0*/  IMAD.SHL.U32 R204, R0, 0x2, RZ ;  /* 0x0000000200cc7824 */ /* 0x000fe200078e00ff */
[----:B------:R-:W-:Y:S01]  /*24e0*/  IADD3 R2, R48, 0x8, RZ ;  /* 0x0000000830027810 */ /* 0x000fe20007ffe0ff */
[----:B------:R-:W-:Y:S01]  /*24f0*/  IMAD R208, R4, 0x2, R207 ;  /* 0x0000000204d07824 */ /* 0x000fe200078e02cf */
[----:B------:R-:W-:Y:S01]  /*2500*/  LDSM.16.M88.4 R12, [R207] ;  /* 0x00000000cf0c783b */ /* 0x000fe20000000200 */
[----:B-1----:R-:W-:Y:S01]  /*2510*/  IMNMX R6, R48, UR8, PT ;  /* 0x0000000830067c17 */ /* 0x002fe2000b800200 */
[----:B------:R-:W-:Y:S01]  /*2520*/  UISETP.GE.AND UP0, UPT, UR30, 0x2, UPT ;  /* 0x000000021e00788c */ /* 0x000fe2000bf06270 */
[C---:B------:R-:W-:Y:S01]  /*2530*/  IADD3 R0, R204.reuse, 0x2000, RZ ;  /* 0x00002000cc007810 */ /* 0x040fe20007ffe0ff */
[----:B------:R-:W1:Y:S01]  /*2540*/  LDSM.16.M88.4 R24, [R204+0x2000] ;  /* 0x00200000cc18783b */ /* 0x000e620000000200 */
[----:B------:R-:W-:-:S02]  /*2550*/  IADD3 R209, R204, 0x2020, RZ ;  /* 0x00002020ccd17810 */ /* 0x000fc40007ffe0ff */
[----:B------:R-:W-:Y:S01]  /*2560*/  IMNMX R7, R2, UR8, PT ;  /* 0x0000000802077c17 */ /* 0x000fe2000b800200 */
[----:B------:R-:W5:Y:S01]  /*2570*/  LDSM.16.M88.4 R8, [R207+0x1000] ;  /* 0x00100000cf08783b */ /* 0x000f620000000200 */
[----:B------:R-:W-:Y:S01]  /*2580*/  @P0 IADD3 R209, R0, -0x20, RZ ;  /* 0xffffffe000d10810 */ /* 0x000fe20007ffe0ff */
[----:B------:R-:W-:Y:S02]  /*2590*/  IMAD.U32 R0, RZ, RZ, UR28 ;  /* 0x0000001cff007e24 */ /* 0x000fe4000f8e00ff */
[----:B------:R-:W2:Y:S01]  /*25a0*/  LDSM.16.M88.4 R56, [R204+0x2400] ;  /* 0x00240000cc38783b */ /* 0x000ea20000000200 */
[C---:B------:R-:W-:Y:S01]  /*25b0*/  IADD3 R216, R209.reuse, 0x400, RZ ;  /* 0x00000400d1d87810 */ /* 0x040fe20007ffe0ff */
[----:B------:R-:W-:Y:S01]  /*25c0*/  IMAD R0, R0, 0x80, R49 ;  /* 0x0000008000007824 */ /* 0x000fe200078e0231 */
[C---:B------:R-:W-:Y:S01]  /*25d0*/  IADD3 R215, R209.reuse, 0x800, RZ ;  /* 0x00000800d1d77810 */ /* 0x040fe20007ffe0ff */
[----:B------:R-:W3:Y:S01]  /*25e0*/  LDSM.16.M88.4 R52, [R204+0x2800] ;  /* 0x00280000cc34783b */ /* 0x000ee20000000200 */
[----:B------:R-:W-:-:S02]  /*25f0*/  IADD3 R214, R209, 0xc00, RZ ;  /* 0x00000c00d1d67810 */ /* 0x000fc40007ffe0ff */
[C---:B------:R-:W-:Y:S01]  /*2600*/  IADD3 R2, R0.reuse, 0x8, RZ ;  /* 0x0000000800027810 */ /* 0x040fe20007ffe0ff */
[----:B------:R-:W4:Y:S01]  /*2610*/  LDSM.16.M88.4 R32, [R204+0x3800] ;  /* 0x00380000cc20783b */ /* 0x000f220000000200 */
[----:B------:R-:W-:Y:S02]  /*2620*/  IADD3 R3, R0, 0x1, RZ ;  /* 0x0000000100037810 */ /* 0x000fe40007ffe0ff */
[----:B------:R-:W-:Y:S01]  /*2630*/  IADD3 R213, R209, 0x1000, RZ ;  /* 0x00001000d1d57810 */ /* 0x000fe20007ffe0ff */
[----:B------:R-:W2:Y:S01]  /*2640*/  LDSM.16.M88.4 R44, [R204+0x2c00] ;  /* 0x002c0000cc2c783b */ /* 0x000ea20000000200 */
[C---:B------:R-:W-:Y:S02]  /*2650*/  ISETP.GE.AND P5, PT, R3.reuse, R6, PT ;  /* 0x000000060300720c */ /* 0x040fe40003fa6270 */
[----:B------:R-:W-:Y:S01]  /*2660*/  ISETP.GE.AND P0, PT, R3, R7, PT ;  /* 0x000000070300720c */ /* 0x000fe20003f06270 */
[----:B------:R-:W2:Y:S01]  /*2670*/  LDSM.16.M88.4 R40, [R204+0x3000] ;  /* 0x00300000cc28783b */ /* 0x000ea20000000200 */
[----:B------:R-:W-:-:S02]  /*2680*/  IADD3 R212, R209, 0x1400, RZ ;  /* 0x00001400d1d47810 */ /* 0x000fc40007ffe0ff */
[C---:B------:R-:W-:Y:S01]  /*2690*/  IADD3 R211, R209.reuse, 0x1800, RZ ;  /* 0x00001800d1d37810 */ /* 0x040fe20007ffe0ff */
[----:B------:R-:W2:Y:S01]  /*26a0*/  LDSM.16.M88.4 R36, [R204+0x3400] ;  /* 0x00340000cc24783b */ /* 0x000ea20000000200 */
[----:B------:R-:W-:-:S03]  /*26b0*/  IADD3 R210, R209, 0x1c00, RZ ;  /* 0x00001c00d1d27810 */ /* 0x000fc60007ffe0ff */
[----:B------:R-:W2:Y:S04]  /*26c0*/  LDSM.16.M88.4 R28, [R204+0x3c00] ;  /* 0x003c0000cc1c783b */ /* 0x000ea80000000200 */
[----:B------:R-:W-:Y:S04]  /*26d0*/  LDSM.16.M88.4 R20, [R208] ;  /* 0x00000000d014783b */ /* 0x000fe80000000200 */
[----:B------:R-:W3:Y:S01]  /*26e0*/  LDSM.16.M88.4 R60, [R209+0x400] ;  /* 0x00040000d13c783b */ /* 0x000ee20000000200 */
[-C--:B-1----:R-:W-:Y:S03]  /*26f0*/  HMMA.16816.F32.BF16 R168, R12, R24.reuse, RZ ;  /* 0x000000180ca8723c */ /* 0x082fe600000418ff */
[----:B------:R-:W-:Y:S04]  /*2700*/  LDSM.16.M88.4 R16, [R208+0x1000] ;  /* 0x00100000d010783b */ /* 0x000fe80000000200 */
[----:B------:R-:W1:Y:S01]  /*2710*/  LDSM.16.M88.4 R80, [R209] ;  /* 0x00000000d150783b */ /* 0x000e620000000200 */
[C---:B-----5:R-:W-:Y:S03]  /*2720*/  HMMA.16816.F32.BF16 R172, R8.reuse, R24, RZ ;  /* 0x0000001808ac723c */ /* 0x060fe600000418ff */
[----:B------:R-:W0:Y:S05]  /*2730*/  LDGDEPBAR ;  /* 0x00000000000079af */ /* 0x000e2a0000000000 */
[-C--:B------:R-:W-:Y:S08]  /*2740*/  HMMA.16816.F32.BF16 R68, R8, R26.reuse, RZ ;  /* 0x0000001a0844723c */ /* 0x080ff000000418ff */
[C---:B------:R-:W-:Y:S08]  /*2750*/  HMMA.16816.F32.BF16 R72, R12.reuse, R26, RZ ;  /* 0x0000001a0c48723c */ /* 0x040ff000000418ff */
[-C--:B--2---:R-:W-:Y:S08]  /*2760*/  HMMA.16816.F32.BF16 R24, R12, R56.reuse, RZ ;  /* 0x000000380c18723c */ /* 0x084ff000000418ff */
[C---:B------:R-:W-:Y:S08]  /*2770*/  HMMA.16816.F32.BF16 R64, R8.reuse, R56, RZ ;  /* 0x000000380840723c */ /* 0x040ff000000418ff */
[C---:B---3--:R-:W-:Y:S08]  /*2780*/  HMMA.16816.F32.BF16 R92, R8.reuse, R52, RZ ;  /* 0x00000034085c723c */ /* 0x048ff000000418ff */
[C---:B----4-:R-:W-:Y:S08]  /*2790*/  HMMA.16816.F32.BF16 R156, R8.reuse, R32, RZ ;  /* 0x00000020089c723c */ /* 0x050ff000000418ff */
        /* <DEDUP_REMOVED lines=15> */
[----:B------:R-:W-:Y:S01]  /*2890*/  HMMA.16816.F32.BF16 R160, R12, R30, RZ ;  /* 0x0000001e0ca0723c */ /* 0x000fe200000418ff */
[----:B------:R-:W2:Y:S07]  /*28a0*/  LDSM.16.M88.4 R12, [R209+0x800] ;  /* 0x00080000d10c783b */ /* 0x000eae0000000200 */
[----:B------:R-:W-:Y:S08]  /*28b0*/  HMMA.16816.F32.BF16 R32, R20, R60, R24 ;  /* 0x0000003c1420723c */ /* 0x000ff00000041818 */
[----:B-1----:R-:W-:Y:S08]  /*28c0*/  HMMA.16816.F32.BF16 R24, R16, R82, R68 ;  /* 0x000000521018723c */ /* 0x002ff00000041844 */
[C---:B------:R-:W-:Y:S08]  /*28d0*/  HMMA.16816.F32.BF16 R128, R8.reuse, R40, RZ ;  /* 0x000000280880723c */ /* 0x040ff000000418ff */
[----:B------:R-:W-:Y:S08]  /*28e0*/  HMMA.16816.F32.BF16 R132, R8, R42, RZ ;  /* 0x0000002a0884723c */ /* 0x000ff000000418ff */
[----:B------:R-:W-:Y:S08]  /*28f0*/  HMMA.16816.F32.BF16 R40, R20, R82, R72 ;  /* 0x000000521428723c */ /* 0x000ff00000041848 */
[C---:B------:R-:W-:Y:S08]  /*2900*/  HMMA.16816.F32.BF16 R108, R8.reuse, R44, RZ ;  /* 0x0000002c086c723c */ /* 0x040ff000000418ff */
[C---:B------:R-:W-:Y:S08]  /*2910*/  HMMA.16816.F32.BF16 R144, R8.reuse, R36, RZ ;  /* 0x000000240890723c */ /* 0x040ff000000418ff */
[C---:B------:R-:W-:Y:S08]  /*2920*/  HMMA.16816.F32.BF16 R180, R8.reuse, R28, RZ ;  /* 0x0000001c08b4723c */ /* 0x040ff000000418ff */
[C---:B------:R-:W-:Y:S08]  /*2930*/  HMMA.16816.F32.BF16 R116, R8.reuse, R46, RZ ;  /* 0x0000002e0874723c */ /* 0x040ff000000418ff */
[C---:B------:R-:W-:Y:S08]  /*2940*/  HMMA.16816.F32.BF16 R148, R8.reuse, R38, RZ ;  /* 0x000000260894723c */ /* 0x040ff000000418ff */
[----:B------:R-:W-:Y:S01]  /*2950*/  HMMA.16816.F32.BF16 R184, R8, R30, RZ ;  /* 0x0000001e08b8723c */ /* 0x000fe200000418ff */
[----:B------:R-:W1:Y:S06]  /*2960*/  LDSM.16.M88.4 R28, [R209+0xc00] ;  /* 0x000c0000d11c783b */ /* 0x000e6c0000000200 */
[C---:B------:R-:W-:Y:S01]  /*2970*/  IADD3 R9, R48.reuse, 0x48, RZ ;  /* 0x0000004830097810 */ /* 0x040fe20007ffe0ff */
[----:B------:R-:W-:Y:S01]  /*2980*/  HMMA.16816.F32.BF16 R44, R16, R60, R64 ;  /* 0x0000003c102c723c */ /* 0x000fe20000041840 */
[----:B------:R-:W-:-:S02]  /*2990*/  IADD3 R8, R48, 0x40, RZ ;  /* 0x0000004030087810 */ /* 0x000fc40007ffe0ff */
[----:B------:R-:W-:Y:S02]  /*29a0*/  IMNMX R9, R9, UR8, PT ;  /* 0x0000000809097c17 */ /* 0x000fe4000b800200 */
[----:B------:R-:W-:Y:S02]  /*29b0*/  IMNMX R8, R8, UR8, PT ;  /* 0x0000000808087c17 */ /* 0x000fe4000b800200 */
[-C--:B------:R-:W-:Y:S01]  /*29c0*/  ISETP.GE.AND P3, PT, R2, R9.reuse, PT ;  /* 0x000000090200720c */ /* 0x080fe20003f66270 */
[----:B------:R-:W-:Y:S01]  /*29d0*/  HMMA.16816.F32.BF16 R48, R16, R62, R76 ;  /* 0x0000003e1030723c */ /* 0x000fe2000004184c */
[----:B------:R-:W-:Y:S02]  /*29e0*/  IADD3 R10, R0, 0x9, RZ ;  /* 0x00000009000a7810 */ /* 0x000fe40007ffe0ff */
[C---:B------:R-:W-:Y:S02]  /*29f0*/  ISETP.GE.AND P4, PT, R3.reuse, R8, PT ;  /* 0x000000080300720c */ /* 0x040fe40003f86270 */
[----:B------:R-:W-:-:S02]  /*2a00*/  ISETP.GE.AND P1, PT, R3, R9, PT ;  /* 0x000000090300720c */ /* 0x000fc40003f26270 */
[----:B------:R-:W-:Y:S01]  /*2a10*/  FSEL R78, R26, -INF , !P3 ;  /* 0xff8000001a4e7808 */ /* 0x000fe20005800000 */
[C---:B------:R-:W-:Y:S01]  /*2a20*/  HMMA.16816.F32.BF16 R60, R20.reuse, R62, R56 ;  /* 0x0000003e143c723c */ /* 0x040fe20000041838 */
[-C--:B------:R-:W-:Y:S02]  /*2a30*/  ISETP.GE.AND P6, PT, R2, R8.reuse, PT ;  /* 0x000000080200720c */ /* 0x080fe40003fc6270 */
[C---:B------:R-:W-:Y:S02]  /*2a40*/  ISETP.GE.AND P2, PT, R10.reuse, R8, PT ;  /* 0x000000080a00720c */ /* 0x040fe40003f46270 */
[----:B------:R-:W-:Y:S02]  /*2a50*/  ISETP.GE.AND P3, PT, R10, R9, PT ;  /* 0x000000090a00720c */ /* 0x000fe40003f66270 */
[----:B------:R-:W-:Y:S01]  /*2a60*/  IADD3 R3, R0, 0x10, RZ ;  /* 0x0000001000037810 */ /* 0x000fe20007ffe0ff */
[----:B--2---:R-:W-:Y:S01]  /*2a70*/  HMMA.16816.F32.BF16 R36, R20, R12, R88 ;  /* 0x0000000c1424723c */ /* 0x004fe20000041858 */
[----:B------:R-:W-:-:S02]  /*2a80*/  FSEL R74, R24, -INF , !P6 ;  /* 0xff800000184a7808 */ /* 0x000fc40007000000 */
[----:B------:R-:W-:Y:S02]  /*2a90*/  FSEL R75, R25, -INF , !P2 ;  /* 0xff800000194b7808 */ /* 0x000fe40005000000 */
[----:B------:R-:W-:Y:S02]  /*2aa0*/  FSEL R76, R27, -INF , !P3 ;  /* 0xff8000001b4c7808 */ /* 0x000fe40005800000 */
[CC--:B------:R-:W-:Y:S01]  /*2ab0*/  ISETP.GE.AND P6, PT, R2.reuse, R6.reuse, PT ;  /* 0x000000060200720c */ /* 0x0c0fe20003fc6270 */
[----:B------:R-:W2:Y:S01]  /*2ac0*/  LDSM.16.M88.4 R24, [R209+0x1000] ;  /* 0x00100000d118783b */ /* 0x000ea20000000200 */
[----:B------:R-:W-:Y:S01]  /*2ad0*/  ISETP.GE.AND P2, PT, R2, R7, PT ;  /* 0x000000070200720c */ /* 0x000fe20003f46270 */
[----:B------:R-:W-:Y:S01]  /*2ae0*/  HMMA.16816.F32.BF16 R52, R20, R14, R52 ;  /* 0x0000000e1434723c */ /* 0x000fe20000041834 */
[----:B------:R-:W-:Y:S02]  /*2af0*/  ISETP.GE.AND P3, PT, R3, R6, PT ;  /* 0x000000060300720c */ /* 0x000fe40003f66270 */
[----:B------:R-:W-:-:S02]  /*2b00*/  FSEL R65, R40, -INF , !P6 ;  /* 0xff80000028417808 */ /* 0x000fc40007000000 */
[----:B------:R-:W-:Y:S02]  /*2b10*/  FSEL R188, R42, -INF , !P2 ;  /* 0xff8000002abc7808 */ /* 0x000fe40005000000 */
[----:B------:R-:W-:Y:S01]  /*2b20*/  FSEL R69, R32, -INF , !P3 ;  /* 0xff80000020457808 */ /* 0x000fe20005800000 */
[----:B-1----:R-:W-:Y:S01]  /*2b30*/  HMMA.16816.F32.BF16 R56, R20, R30, R104 ;  /* 0x0000001e1438723c */ /* 0x002fe20000041868 */
        /* <DEDUP_REMOVED lines=13> */
[----:B------:R-:W-:Y:S01]  /*2c10*/  HMMA.16816.F32.BF16 R32, R16, R12, R92 ;  /* 0x0000000c1020723c */ /* 0x000fe2000004185c */
[----:B------:R-:W-:Y:S02]  /*2c20*/  ISETP.GE.AND P2, PT, R2, R9, PT ;  /* 0x000000090200720c */ /* 0x000fe40003f46270 */
[----:B------:R-:W-:Y:S02]  /*2c30*/  ISETP.GE.AND P3, PT, R10, R7, PT ;  /* 0x000000070a00720c */ /* 0x000fe40003f66270 */
[----:B------:R-:W-:-:S02]  /*2c40*/  IADD3 R2, R0, 0x18, RZ ;  /* 0x0000001800027810 */ /* 0x000fc40007ffe0ff */
[----:B------:R-:W-:Y:S02]  /*2c50*/  FSEL R87, R43, -INF , !P3 ;  /* 0xff8000002b577808 */ /* 0x000fe40005800000 */
[----:B------:R-:W-:Y:S02]  /*2c60*/  ISETP.GE.AND P6, PT, R10, R6, PT ;  /* 0x000000060a00720c */ /* 0x000fe40003fc6270 */
[----:B------:R-:W-:Y:S02]  /*2c70*/  ISETP.GE.AND P3, PT, R2, R9, PT ;  /* 0x000000090200720c */ /* 0x000fe40003f66270 */
[----:B------:R-:W-:Y:S02]  /*2c80*/  IADD3 R10, R0, 0x19, RZ ;  /* 0x00000019000a7810 */ /* 0x000fe40007ffe0ff */
[----:B------:R-:W-:Y:S02]  /*2c90*/  FSEL R79, R47, -INF , !P2 ;  /* 0xff8000002f4f7808 */ /* 0x000fe40005000000 */
[----:B------:R-:W-:Y:S01]  /*2ca0*/  FSEL R64, R41, -INF , !P6 ;  /* 0xff80000029407808 */ /* 0x000fe20007000000 */
[----:B------:R-:W-:Y:S01]  /*2cb0*/  HMMA.16816.F32.BF16 R44, R16, R14, R96 ;  /* 0x0000000e102c723c */ /* 0x000fe20000041860 */
[----:B------:R-:W-:Y:S01]  /*2cc0*/  FSEL R77, R50, -INF , !P3 ;  /* 0xff800000324d7808 */ /* 0x000fe20005800000 */
[----:B------:R-:W1:Y:S01]  /*2cd0*/  LDSM.16.M88.4 R12, [R209+0x1400] ;  /* 0x00140000d10c783b */ /* 0x000e620000000200 */
[----:B------:R-:W-:-:S02]  /*2ce0*/  ISETP.GE.AND P6, PT, R2, R8, PT ;  /* 0x000000080200720c */ /* 0x000fc40003fc6270 */
[C---:B------:R-:W-:Y:S02]  /*2cf0*/  ISETP.GE.AND P2, PT, R10.reuse, R8, PT ;  /* 0x000000080a00720c */ /* 0x040fe40003f46270 */
[----:B------:R-:W-:Y:S01]  /*2d00*/  ISETP.GE.AND P3, PT, R10, R9, PT ;  /* 0x000000090a00720c */ /* 0x000fe20003f66270 */
[----:B------:R-:W-:Y:S01]  /*2d10*/  HMMA.16816.F32.BF16 R40, R20, R28, R100 ;  /* 0x0000001c1428723c */ /* 0x000fe20000041864 */
[----:B------:R-:W-:Y:S02]  /*2d20*/  IADD3 R3, R0, 0x20, RZ ;  /* 0x0000002000037810 */ /* 0x000fe40007ffe0ff */
[----:B------:R-:W-:Y:S02]  /*2d30*/  FSEL R70, R48, -INF , !P6 ;  /* 0xff80000030467808 */ /* 0x000fe40007000000 */
[----:B------:R-:W-:Y:S02]  /*2d40*/  FSEL R71, R49, -INF , !P2 ;  /* 0xff80000031477808 */ /* 0x000fe40005000000 */
[----:B------:R-:W-:-:S02]  /*2d50*/  FSEL R83, R51, -INF , !P3 ;  /* 0xff80000033537808 */ /* 0x000fc40005800000 */
[CC--:B------:R-:W-:Y:S01]  /*2d60*/  ISETP.GE.AND P6, PT, R2.reuse, R6.reuse, PT ;  /* 0x000000060200720c */ /* 0x0c0fe20003fc6270 */
[----:B------:R-:W-:Y:S01]  /*2d70*/  HMMA.16816.F32.BF16 R48, R16, R30, R116 ;  /* 0x0000001e1030723c */ /* 0x000fe20000041874 */
[----:B------:R-:W-:Y:S02]  /*2d80*/  ISETP.GE.AND P2, PT, R2, R7, PT ;  /* 0x000000070200720c */ /* 0x000fe40003f46270 */
[----:B------:R-:W-:Y:S02]  /*2d90*/  ISETP.GE.AND P3, PT, R3, R6, PT ;  /* 0x000000060300720c */ /* 0x000fe40003f66270 */
[----:B------:R-:W-:Y:S02]  /*2da0*/  FSEL R94, R60, -INF , !P6 ;  /* 0xff8000003c5e7808 */ /* 0x000fe40007000000 */
[----:B------:R-:W-:Y:S02]  /*2db0*/  FSEL R96, R62, -INF , !P2 ;  /* 0xff8000003e607808 */ /* 0x000fe40005000000 */
[----:B------:R-:W-:-:S02]  /*2dc0*/  FSEL R193, R36, -INF , !P3 ;  /* 0xff80000024c17808 */ /* 0x000fc40005800000 */
[C---:B------:R-:W-:Y:S02]  /*2dd0*/  ISETP.GE.AND P2, PT, R3.reuse, R7, PT ;  /* 0x000000070300720c */ /* 0x040fe40003f46270 */
[C---:B------:R-:W-:Y:S02]  /*2de0*/  ISETP.GE.AND P6, PT, R3.reuse, R8, PT ;  /* 0x000000080300720c */ /* 0x040fe40003fc6270 */
[----:B------:R-:W-:Y:S02]  /*2df0*/  ISETP.GE.AND P3, PT, R3, R9, PT ;  /* 0x000000090300720c */ /* 0x000fe40003f66270 */
[----:B------:R-:W-:Y:S02]  /*2e00*/  IADD3 R2, R0, 0x21, RZ ;  /* 0x0000002100027810 */ /* 0x000fe40007ffe0ff */
[----:B------:R-:W-:Y:S02]  /*2e10*/  FSEL R195, R38, -INF , !P2 ;  /* 0xff80000026c37808 */ /* 0x000fe40005000000 */
[----:B------:R-:W-:-:S02]  /*2e20*/  FSEL R191, R32, -INF , !P6 ;  /* 0xff80000020bf7808 */ /* 0x000fc40007000000 */
[----:B------:R-:W-:Y:S02]  /*2e30*/  FSEL R102, R34, -INF , !P3 ;  /* 0xff80000022667808 */ /* 0x000fe40005800000 */
[C---:B------:R-:W-:Y:S02]  /*2e40*/  ISETP.GE.AND P2, PT, R2.reuse, R6, PT ;  /* 0x000000060200720c */ /* 0x040fe40003f46270 */
[C---:B------:R-:W-:Y:S02]  /*2e50*/  ISETP.GE.AND P6, PT, R2.reuse, R7, PT ;  /* 0x000000070200720c */ /* 0x040fe40003fc6270 */
[----:B------:R-:W-:Y:S02]  /*2e60*/  ISETP.GE.AND P3, PT, R2, R8, PT ;  /* 0x000000080200720c */ /* 0x000fe40003f66270 */
[----:B------:R-:W-:Y:S02]  /*2e70*/  FSEL R192, R37, -INF , !P2 ;  /* 0xff80000025c07808 */ /* 0x000fe40005000000 */
[----:B------:R-:W-:-:S02]  /*2e80*/  FSEL R194, R39, -INF , !P6 ;  /* 0xff80000027c27808 */ /* 0x000fc40007000000 */
[----:B------:R-:W-:Y:S01]  /*2e90*/  FSEL R99, R33, -INF , !P3 ;  /* 0xff80000021637808 */ /* 0x000fe20005800000 */
[C---:B------:R-:W-:Y:S01]  /*2ea0*/  HMMA.16816.F32.BF16 R36, R16.reuse, R28, R108 ;  /* 0x0000001c1024723c */ /* 0x040fe2000004186c */
[----:B------:R-:W-:Y:S02]  /*2eb0*/  ISETP.GE.AND P2, PT, R2, R9, PT ;  /* 0x000000090200720c */ /* 0x000fe40003f46270 */
[C---:B------:R-:W-:Y:S02]  /*2ec0*/  ISETP.GE.AND P6, PT, R10.reuse, R6, PT ;  /* 0x000000060a00720c */ /* 0x040fe40003fc6270 */
[----:B------:R-:W-:Y:S02]  /*2ed0*/  ISETP.GE.AND P3, PT, R10, R7, PT ;  /* 0x000000070a00720c */ /* 0x000fe40003f66270 */
[C---:B------:R-:W-:Y:S01]  /*2ee0*/  IADD3 R2, R0.reuse, 0x28, RZ ;  /* 0x0000002800027810 */ /* 0x040fe20007ffe0ff */
[----:B--2---:R-:W-:Y:S01]  /*2ef0*/  HMMA.16816.F32.BF16 R28, R16, R24, R128 ;  /* 0x00000018101c723c */ /* 0x004fe20000041880 */
[----:B------:R-:W-:-:S02]  /*2f00*/  IADD3 R10, R0, 0x29, RZ ;  /* 0x00000029000a7810 */ /* 0x000fc40007ffe0ff */
[----:B------:R-:W-:Y:S02]  /*2f10*/  FSEL R103, R35, -INF , !P2 ;  /* 0xff80000023677808 */ /* 0x000fe40005000000 */
[----:B------:R-:W-:Y:S02]  /*2f20*/  FSEL R86, R61, -INF , !P6 ;  /* 0xff8000003d567808 */ /* 0x000fe40007000000 */
[----:B------:R-:W-:Y:S01]  /*2f30*/  FSEL R95, R63, -INF , !P3 ;  /* 0xff8000003f5f7808 */ /* 0x000fe20005800000 */
[----:B------:R-:W-:Y:S01]  /*2f40*/  HMMA.16816.F32.BF16 R32, R20, R24, R112 ;  /* 0x000000181420723c */ /* 0x000fe20000041870 */
[CC--:B------:R-:W-:Y:S02]  /*2f50*/  ISETP.GE.AND P6, PT, R2.reuse, R8.reuse, PT ;  /* 0x000000080200720c */ /* 0x0c0fe40003fc6270 */
[----:B------:R-:W-:Y:S02]  /*2f60*/  ISETP.GE.AND P3, PT, R2, R9, PT ;  /* 0x000000090200720c */ /* 0x000fe40003f66270 */
[----:B------:R-:W-:-:S02]  /*2f70*/  ISETP.GE.AND P2, PT, R10, R8, PT ;  /* 0x000000080a00720c */ /* 0x000fc40003f46270 */
[----:B------:R-:W-:Y:S02]  /*2f80*/  FSEL R97, R44, -INF , !P6 ;  /* 0xff8000002c617808 */ /* 0x000fe40007000000 */
[----:B------:R-:W-:Y:S02]  /*2f90*/  FSEL R101, R46, -INF , !P3 ;  /* 0xff8000002e657808 */ /* 0x000fe40005800000 */
[----:B------:R-:W-:Y:S02]  /*2fa0*/  FSEL R98, R45, -INF , !P2 ;  /* 0xff8000002d627808 */ /* 0x000fe40005000000 */
[----:B------:R-:W-:Y:S02]  /*2fb0*/  ISETP.GE.AND P6, PT, R2, R6, PT ;  /* 0x000000060200720c */ /* 0x000fe40003fc6270 */
[----:B------:R-:W-:Y:S02]  /*2fc0*/  ISETP.GE.AND P3, PT, R10, R9, PT ;  /* 0x000000090a00720c */ /* 0x000fe40003f66270 */
[----:B------:R-:W-:-:S02]  /*2fd0*/  ISETP.GE.AND P2, PT, R2, R7, PT ;  /* 0x000000070200720c */ /* 0x000fc40003f46270 */
[----:B------:R-:W-:Y:S02]  /*2fe0*/  IADD3 R2, R0, 0x30, RZ ;  /* 0x0000003000027810 */ /* 0x000fe40007ffe0ff */
[----:B------:R-:W-:Y:S02]  /*2ff0*/  FSEL R100, R47, -INF , !P3 ;  /* 0xff8000002f647808 */ /* 0x000fe40005800000 */
[----:B------:R-:W-:Y:S01]  /*3000*/  ISETP.GE.AND P3, PT, R2, R6, PT ;  /* 0x000000060200720c */ /* 0x000fe20003f66270 */
[----:B------:R-:W-:Y:S01]  /*3010*/  HMMA.16816.F32.BF16 R44, R16, R26, R132 ;  /* 0x0000001a102c723c */ /* 0x000fe20000041884 */
[----:B------:R-:W-:Y:S02]  /*3020*/  IADD3 R3, R0, 0x31, RZ ;  /* 0x0000003100037810 */ /* 0x000fe40007ffe0ff */
[----:B------:R-:W-:Y:S02]  /*3030*/  FSEL R197, R40, -INF , !P3 ;  /* 0xff80000028c57808 */ /* 0x000fe40005800000 */
[----:B------:R-:W-:-:S02]  /*3040*/  ISETP.GE.AND P3, PT, R2, R9, PT ;  /* 0x000000090200720c */ /* 0x000fc40003f66270 */
[----:B------:R-:W-:Y:S02]  /*3050*/  FSEL R106, R52, -INF , !P6 ;  /* 0xff800000346a7808 */ /* 0x000fe40007000000 */
[----:B------:R-:W-:Y:S02]  /*3060*/  FSEL R118, R38, -INF , !P3 ;  /* 0xff80000026767808 */ /* 0x000fe40005800000 */
[----:B------:R-:W-:Y:S02]  /*3070*/  FSEL R109, R54, -INF , !P2 ;  /* 0xff800000366d7808 */ /* 0x000fe40005000000 */
[CC--:B------:R-:W-:Y:S02]  /*3080*/  ISETP.GE.AND P6, PT, R2.reuse, R8.reuse, PT ;  /* 0x000000080200720c */ /* 0x0c0fe40003fc6270 */
[----:B------:R-:W-:Y:S02]  /*3090*/  ISETP.GE.AND P3, PT, R3, R8, PT ;  /* 0x000000080300720c */ /* 0x000fe40003f66270 */
[----:B------:R-:W-:-:S02]  /*30a0*/  ISETP.GE.AND P2, PT, R2, R7, PT ;  /* 0x000000070200720c */ /* 0x000fc40003f46270 */
[----:B------:R-:W-:Y:S02]  /*30b0*/  FSEL R116, R36, -INF , !P6 ;  /* 0xff80000024747808 */ /* 0x000fe40007000000 */
[----:B------:R-:W-:Y:S02]  /*30c0*/  FSEL R111, R37, -INF , !P3 ;  /* 0xff800000256f7808 */ /* 0x000fe40005800000 */
[----:B------:R-:W-:Y:S02]  /*30d0*/  FSEL R198, R42, -INF , !P2 ;  /* 0xff8000002ac67808 */ /* 0x000fe40005000000 */
[CC--:B------:R-:W-:Y:S02]  /*30e0*/  ISETP.GE.AND P6, PT, R3.reuse, R7.reuse, PT ;  /* 0x000000070300720c */ /* 0x0c0fe40003fc6270 */
[----:B------:R-:W-:Y:S02]  /*30f0*/  ISETP.GE.AND P3, PT, R10, R7, PT ;  /* 0x000000070a00720c */ /* 0x000fe40003f66270 */
[----:B------:R-:W-:-:S02]  /*3100*/  ISETP.GE.AND P2, PT, R3, R6, PT ;  /* 0x000000060300720c */ /* 0x000fc40003f46270 */
[----:B------:R-:W-:Y:S02]  /*3110*/  IADD3 R2, R0, 0x38, RZ ;  /* 0x0000003800027810 */ /* 0x000fe40007ffe0ff */
[----:B------:R-:W-:Y:S02]  /*3120*/  FSEL R199, R43, -INF , !P6 ;  /* 0xff8000002bc77808 */ /* 0x000fe40007000000 */
[----:B------:R-:W-:Y:S02]  /*3130*/  FSEL R105, R55, -INF , !P3 ;  /* 0xff80000037697808 */ /* 0x000fe40005800000 */
[----:B------:R-:W-:Y:S02]  /*3140*/  FSEL R196, R41, -INF , !P2 ;  /* 0xff80000029c47808 */ /* 0x000fe40005000000 */
[----:B------:R-:W-:Y:S01]  /*3150*/  ISETP.GE.AND P6, PT, R10, R6, PT ;  /* 0x000000060a00720c */ /* 0x000fe20003fc6270 */
[----:B-1----:R-:W-:Y:S01]  /*3160*/  HMMA.16816.F32.BF16 R40, R20, R12, R124 ;  /* 0x0000000c1428723c */ /* 0x002fe2000004187c */
[----:B------:R-:W-:-:S02]  /*3170*/  ISETP.GE.AND P3, PT, R2, R9, PT ;  /* 0x000000090200720c */ /* 0x000fc40003f66270 */
        /* <DEDUP_REMOVED lines=14> */
[----:B------:R-:W-:-:S02]  /*3260*/  ISETP.GE.AND P6, PT, R2, R6, PT ;  /* 0x000000060200720c */ /* 0x000fc40003fc6270 */
[----:B------:R-:W-:Y:S02]  /*3270*/  FSEL R108, R49, -INF , !P2 ;  /* 0xff800000316c7808 */ /* 0x000fe40005000000 */
[----:B------:R-:W-:Y:S01]  /*3280*/  ISETP.GE.AND P3, PT, R3, R6, PT ;  /* 0x000000060300720c */ /* 0x000fe20003f66270 */
[----:B------:R-:W-:Y:S01]  /*3290*/  HMMA.16816.F32.BF16 R48, R20, R80, R168 ;  /* 0x000000501430723c */ /* 0x000fe200000418a8 */
[----:B------:R-:W-:Y:S02]  /*32a0*/  ISETP.GE.AND P2, PT, R2, R7, PT ;  /* 0x000000070200720c */ /* 0x000fe40003f46270 */
[----:B------:R-:W-:Y:S02]  /*32b0*/  FSEL R115, R56, -INF , !P6 ;  /* 0xff80000038737808 */ /* 0x000fe40007000000 */
[----:B------:R-:W-:Y:S02]  /*32c0*/  FSEL R200, R32, -INF , !P3 ;  /* 0xff80000020c87808 */ /* 0x000fe40005800000 */
[----:B------:R-:W-:-:S02]  /*32d0*/  FSEL R119, R58, -INF , !P2 ;  /* 0xff8000003a777808 */ /* 0x000fc40005000000 */
[C---:B------:R-:W-:Y:S02]  /*32e0*/  ISETP.GE.AND P6, PT, R3.reuse, R8, PT ;  /* 0x000000080300720c */ /* 0x040fe40003fc6270 */
[C---:B------:R-:W-:Y:S02]  /*32f0*/  ISETP.GE.AND P3, PT, R3.reuse, R9, PT ;  /* 0x000000090300720c */ /* 0x040fe40003f66270 */
[----:B------:R-:W-:Y:S02]  /*3300*/  IADD3 R2, R0, 0x41, RZ ;  /* 0x0000004100027810 */ /* 0x000fe40007ffe0ff */
[----:B------:R-:W-:Y:S02]  /*3310*/  ISETP.GE.AND P2, PT, R3, R7, PT ;  /* 0x000000070300720c */ /* 0x000fe40003f46270 */
        /* <DEDUP_REMOVED lines=8> */
[----:B------:R-:W-:Y:S02]  /*33a0*/  FSEL R134, R33, -INF , !P2 ;  /* 0xff80000021867808 */ /* 0x000fe40005000000 */
[C---:B------:R-:W-:Y:S01]  /*33b0*/  ISETP.GE.AND P6, PT, R10.reuse, R6, PT ;  /* 0x000000060a00720c */ /* 0x040fe20003fc6270 */
[----:B------:R-:W-:Y:S01]  /*33c0*/  HMMA.16816.F32.BF16 R32, R16, R12, R144 ;  /* 0x0000000c1020723c */ /* 0x000fe20000041890 */
[----:B------:R-:W-:Y:S02]  /*33d0*/  ISETP.GE.AND P3, PT, R10, R7, PT ;  /* 0x000000070a00720c */ /* 0x000fe40003f66270 */
[----:B------:R-:W-:Y:S02]  /*33e0*/  ISETP.GE.AND P2, PT, R2, R9, PT ;  /* 0x000000090200720c */ /* 0x000fe40003f46270 */
[C---:B------:R-:W-:Y:S02]  /*33f0*/  IADD3 R2, R0.reuse, 0x48, RZ ;  /* 0x0000004800027810 */ /* 0x040fe40007ffe0ff */
[----:B------:R-:W-:-:S02]  /*3400*/  IADD3 R10, R0, 0x49, RZ ;  /* 0x00000049000a7810 */ /* 0x000fc40007ffe0ff */
[----:B------:R-:W-:Y:S02]  /*3410*/  FSEL R113, R57, -INF , !P6 ;  /* 0xff80000039717808 */ /* 0x000fe40007000000 */
[----:B------:R-:W-:Y:S02]  /*3420*/  FSEL R117, R59, -INF , !P3 ;  /* 0xff8000003b757808 */ /* 0x000fe40005800000 */
[----:B------:R-:W-:Y:S01]  /*3430*/  FSEL R129, R31, -INF , !P2 ;  /* 0xff8000001f817808 */ /* 0x000fe20005000000 */
[----:B------:R-:W-:Y:S01]  /*3440*/  HMMA.16816.F32.BF16 R56, R20, R14, R136 ;  /* 0x0000000e1438723c */ /* 0x000fe20000041888 */
[----:B------:R-:W-:Y:S01]  /*3450*/  ISETP.GE.AND P3, PT, R2, R9, PT ;  /* 0x000000090200720c */ /* 0x000fe20003f66270 */
[----:B------:R-:W2:Y:S01]  /*3460*/  LDSM.16.M88.4 R12, [R209+0x1c00] ;  /* 0x001c0000d10c783b */ /* 0x000ea20000000200 */
[----:B------:R-:W-:Y:S01]  /*3470*/  ISETP.GE.AND P2, PT, R10, R8, PT ;  /* 0x000000080a00720c */ /* 0x000fe20003f46270 */
[----:B------:R-:W-:-:S04]  /*3480*/  DEPBAR.LE SB0, 0x0 ;  /* 0x000080000000791a */ /* 0x000fc80000000000 */
[----:B------:R-:W-:Y:S01]  /*3490*/  FSEL R126, R46, -INF , !P3 ;  /* 0xff8000002e7e7808 */ /* 0x000fe20005800000 */
[----:B-1----:R-:W-:Y:S01]  /*34a0*/  HMMA.16816.F32.BF16 R28, R16, R24, R156 ;  /* 0x00000018101c723c */ /* 0x002fe2000004189c */
[----:B------:R-:W-:Y:S01]  /*34b0*/  FSEL R123, R45, -INF , !P2 ;  /* 0xff8000002d7b7808 */ /* 0x000fe20005000000 */
[----:B------:R-:W-:Y:S01]  /*34c0*/  BAR.SYNC.DEFER_BLOCKING 0x0 ;  /* 0x0000000000007b1d */ /* 0x000fe20000010000 */
[----:B------:R-:W-:Y:S02]  /*34d0*/  ISETP.GE.AND P6, PT, R2, R8, PT ;  /* 0x000000080200720c */ /* 0x000fe40003fc6270 */
[----:B------:R-:W-:Y:S02]  /*34e0*/  ISETP.GE.AND P3, PT, R10, R9, PT ;  /* 0x000000090a00720c */ /* 0x000fe40003f66270 */
[----:B------:R-:W-:Y:S02]  /*34f0*/  ISETP.GE.AND P2, PT, R2, R7, PT ;  /* 0x000000070200720c */ /* 0x000fe40003f46270 */
[----:B------:R-:W-:-:S02]  /*3500*/  IADD3 R3, R0, 0x50, RZ ;  /* 0x0000005000037810 */ /* 0x000fc40007ffe0ff */
[----:B------:R-:W-:Y:S02]  /*3510*/  FSEL R122, R44, -INF , !P6 ;  /* 0xff8000002c7a7808 */ /* 0x000fe40007000000 */
[----:B------:R-:W-:Y:S02]  /*3520*/  FSEL R125, R47, -INF , !P3 ;  /* 0xff8000002f7d7808 */ /* 0x000fe40005800000 */
[----:B------:R-:W-:Y:S01]  /*3530*/  FSEL R133, R54, -INF , !P2 ;  /* 0xff80000036857808 */ /* 0x000fe20005000000 */
[----:B------:R-:W-:Y:S01]  /*3540*/  HMMA.16816.F32.BF16 R44, R20, R24, R140 ;  /* 0x00000018142c723c */ /* 0x000fe2000004188c */
[-C--:B------:R-:W-:Y:S02]  /*3550*/  ISETP.GE.AND P6, PT, R2, R6.reuse, PT ;  /* 0x000000060200720c */ /* 0x080fe40003fc6270 */
        /* <DEDUP_REMOVED lines=11> */
[----:B------:R-:W-:Y:S02]  /*3610*/  FSEL R145, R41, -INF , !P2 ;  /* 0xff80000029917808 */ /* 0x000fe40005000000 */
[C---:B------:R-:W-:Y:S02]  /*3620*/  ISETP.GE.AND P6, PT, R2.reuse, R7, PT ;  /* 0x000000070200720c */ /* 0x040fe40003fc6270 */
[----:B------:R-:W-:-:S02]  /*3630*/  ISETP.GE.AND P3, PT, R2, R8, PT ;  /* 0x000000080200720c */ /* 0x000fc40003f66270 */
[----:B------:R-:W-:Y:S02]  /*3640*/  ISETP.GE.AND P2, PT, R2, R9, PT ;  /* 0x000000090200720c */ /* 0x000fe40003f46270 */
[----:B------:R-:W-:Y:S02]  /*3650*/  IADD3 R2, R0, 0x58, RZ ;  /* 0x0000005800027810 */ /* 0x000fe40007ffe0ff */
[----:B------:R-:W-:Y:S02]  /*3660*/  FSEL R219, R43, -INF , !P6 ;  /* 0xff8000002bdb7808 */ /* 0x000fe40007000000 */
[----:B------:R-:W-:Y:S01]  /*3670*/  FSEL R147, R33, -INF , !P3 ;  /* 0xff80000021937808 */ /* 0x000fe20005800000 */
[----:B--2---:R-:W-:Y:S01]  /*3680*/  HMMA.16816.F32.BF16 R40, R20, R12, R152 ;  /* 0x0000000c1428723c */ /* 0x004fe20000041898 */
[----:B------:R-:W-:Y:S02]  /*3690*/  FSEL R156, R35, -INF , !P2 ;  /* 0xff800000239c7808 */ /* 0x000fe40005000000 */
[----:B------:R-:W-:-:S02]  /*36a0*/  ISETP.GE.AND P6, PT, R10, R6, PT ;  /* 0x000000060a00720c */ /* 0x000fc40003fc6270 */
[----:B------:R-:W-:Y:S02]  /*36b0*/  ISETP.GE.AND P3, PT, R10, R7, PT ;  /* 0x000000070a00720c */ /* 0x000fe40003f66270 */
[----:B------:R-:W-:Y:S01]  /*36c0*/  ISETP.GE.AND P2, PT, R2, R9, PT ;  /* 0x000000090200720c */ /* 0x000fe20003f46270 */
[C---:B------:R-:W-:Y:S01]  /*36d0*/  HMMA.16816.F32.BF16 R32, R16.reuse, R26, R176 ;  /* 0x0000001a1020723c */ /* 0x040fe200000418b0 */
[----:B------:R-:W-:Y:S02]  /*36e0*/  IADD3 R10, R0, 0x59, RZ ;  /* 0x00000059000a7810 */ /* 0x000fe40007ffe0ff */
[----:B------:R-:W-:Y:S02]  /*36f0*/  FSEL R130, R53, -INF , !P6 ;  /* 0xff80000035827808 */ /* 0x000fe40007000000 */
[----:B------:R-:W-:Y:S02]  /*3700*/  FSEL R131, R55, -INF , !P3 ;  /* 0xff80000037837808 */ /* 0x000fe40005800000 */
[----:B------:R-:W-:Y:S01]  /*3710*/  FSEL R168, R38, -INF , !P2 ;  /* 0xff80000026a87808 */ /* 0x000fe20005000000 */
[----:B------:R-:W-:Y:S01]  /*3720*/  HMMA.16816.F32.BF16 R52, R16, R80, R172 ;  /* 0x000000501034723c */ /* 0x000fe200000418ac */
[----:B------:R-:W-:-:S02]  /*3730*/  ISETP.GE.AND P6, PT, R2, R8, PT ;  /* 0x000000080200720c */ /* 0x000fc40003fc6270 */
[C---:B------:R-:W-:Y:S02]  /*3740*/  ISETP.GE.AND P3, PT, R10.reuse, R8, PT ;  /* 0x000000080a00720c */ /* 0x040fe40003f66270 */
[----:B------:R-:W-:Y:S02]  /*3750*/  ISETP.GE.AND P2, PT, R10, R9, PT ;  /* 0x000000090a00720c */ /* 0x000fe40003f46270 */
[----:B------:R-:W-:Y:S01]  /*3760*/  IADD3 R3, R0, 0x60, RZ ;  /* 0x0000006000037810 */ /* 0x000fe20007ffe0ff */
[----:B------:R-:W-:Y:S01]  /*3770*/  HMMA.16816.F32.BF16 R24, R20, R26, R164 ;  /* 0x0000001a1418723c */ /* 0x000fe200000418a4 */
[----:B------:R-:W-:Y:S02]  /*3780*/  FSEL R135, R36, -INF , !P6 ;  /* 0xff80000024877808 */ /* 0x000fe40007000000 */
[----:B------:R-:W-:Y:S02]  /*3790*/  FSEL R146, R37, -INF , !P3 ;  /* 0xff80000025927808 */ /* 0x000fe40005800000 */
[----:B------:R-:W-:-:S02]  /*37a0*/  FSEL R169, R39, -INF , !P2 ;  /* 0xff80000027a97808 */ /* 0x000fc40005000000 */
[CC--:B------:R-:W-:Y:S01]  /*37b0*/  ISETP.GE.AND P6, PT, R2.reuse, R6.reuse, PT ;  /* 0x000000060200720c */ /* 0x0c0fe20003fc6270 */
[C---:B------:R-:W-:Y:S01]  /*37c0*/  HMMA.16816.F32.BF16 R36, R16.reuse, R12, R180 ;  /* 0x0000000c1024723c */ /* 0x040fe200000418b4 */
[----:B------:R-:W-:Y:S02]  /*37d0*/  ISETP.GE.AND P3, PT, R2, R7, PT ;  /* 0x000000070200720c */ /* 0x000fe40003f66270 */
[----:B------:R-:W-:Y:S02]  /*37e0*/  ISETP.GE.AND P2, PT, R3, R6, PT ;  /* 0x000000060300720c */ /* 0x000fe40003f46270 */
[----:B------:R-:W-:Y:S02]  /*37f0*/  FSEL R170, R56, -INF , !P6 ;  /* 0xff80000038aa7808 */ /* 0x000fe40007000000 */
[----:B------:R-:W-:Y:S01]  /*3800*/  FSEL R174, R58, -INF , !P3 ;  /* 0xff8000003aae7808 */ /* 0x000fe20005800000 */
[----:B------:R-:W-:Y:S01]  /*3810*/  HMMA.16816.F32.BF16 R16, R16, R14, R184 ;  /* 0x0000000e1010723c */ /* 0x000fe200000418b8 */
[----:B------:R-:W-:-:S02]  /*3820*/  FSEL R171, R44, -INF , !P2 ;  /* 0xff8000002cab7808 */ /* 0x000fc40005000000 */
[C---:B------:R-:W-:Y:S02]  /*3830*/  ISETP.GE.AND P3, PT, R3.reuse, R7, PT ;  /* 0x000000070300720c */ /* 0x040fe40003f66270 */
[C---:B------:R-:W-:Y:S02]  /*3840*/  ISETP.GE.AND P6, PT, R3.reuse, R8, PT ;  /* 0x000000080300720c */ /* 0x040fe40003fc6270 */
[----:B------:R-:W-:Y:S01]  /*3850*/  ISETP.GE.AND P2, PT, R3, R9, PT ;  /* 0x000000090300720c */ /* 0x000fe20003f46270 */
[----:B------:R-:W-:Y:S01]  /*3860*/  HMMA.16816.F32.BF16 R20, R20, R14, R160 ;  /* 0x0000000e1414723c */ /* 0x000fe200000418a0 */
        /* <DEDUP_REMOVED lines=10> */
[----:B------:R-:W-:Y:S02]  /*3910*/  ISETP.GE.AND P3, PT, R2, R9, PT ;  /* 0x000000090200720c */ /* 0x000fe40003f66270 */
[C---:B------:R-:W-:Y:S02]  /*3920*/  ISETP.GE.AND P6, PT, R10.reuse, R6, PT ;  /* 0x000000060a00720c */ /* 0x040fe40003fc6270 */
[----:B------:R-:W-:Y:S02]  /*3930*/  ISETP.GE.AND P2, PT, R10, R7, PT ;  /* 0x000000070a00720c */ /* 0x000fe40003f46270 */
[C---:B------:R-:W-:Y:S02]  /*3940*/  IADD3 R2, R0.reuse, 0x68, RZ ;  /* 0x0000006800027810 */ /* 0x040fe40007ffe0ff */
[----:B------:R-:W-:-:S02]  /*3950*/  IADD3 R10, R0, 0x69, RZ ;  /* 0x00000069000a7810 */ /* 0x000fc40007ffe0ff */
        /* <DEDUP_REMOVED lines=10> */
[----:B------:R-:W-:Y:S02]  /*3a00*/  FSEL R68, R51, -INF , !P0 ;  /* 0xff80000033447808 */ /* 0x000fe40004000000 */
[----:B------:R-:W-:-:S02]  /*3a10*/  ISETP.GE.AND P6, PT, R2, R6, PT ;  /* 0x000000060200720c */ /* 0x000fc40003fc6270 */
[----:B------:R-:W-:Y:S02]  /*3a20*/  ISETP.GE.AND P2, PT, R10, R9, PT ;  /* 0x000000090a00720c */ /* 0x000fe40003f46270 */
[-C--:B------:R-:W-:Y:S02]  /*3a30*/  ISETP.GE.AND P3, PT, R2, R7.reuse, PT ;  /* 0x000000070200720c */ /* 0x080fe40003f66270 */
[----:B------:R-:W-:Y:S02]  /*3a40*/  ISETP.GE.AND P0, PT, R3, R7, PT ;  /* 0x000000070300720c */ /* 0x000fe40003f06270 */
[----:B------:R-:W-:Y:S02]  /*3a50*/  IADD3 R2, R0, 0x71, RZ ;  /* 0x0000007100027810 */ /* 0x000fe40007ffe0ff */
[----:B------:R-:W-:Y:S02]  /*3a60*/  FSEL R182, R35, -INF , !P2 ;  /* 0xff80000023b67808 */ /* 0x000fe40005000000 */
[----:B------:R-:W-:-:S02]  /*3a70*/  FSEL R166, R42, -INF , !P0 ;  /* 0xff8000002aa67808 */ /* 0x000fc40004000000 */
[-C--:B------:R-:W-:Y:S02]  /*3a80*/  ISETP.GE.AND P2, PT, R3, R6.reuse, PT ;  /* 0x000000060300720c */ /* 0x080fe40003f46270 */
[----:B------:R-:W-:Y:S02]  /*3a90*/  ISETP.GE.AND P0, PT, R2, R6, PT ;  /* 0x000000060200720c */ /* 0x000fe40003f06270 */
[----:B------:R-:W-:Y:S02]  /*3aa0*/  FSEL R28, R49, -INF , !P5 ;  /* 0xff800000311c7808 */ /* 0x000fe40006800000 */
[----:B------:R-:W-:Y:S02]  /*3ab0*/  FSEL R154, R40, -INF , !P2 ;  /* 0xff800000289a7808 */ /* 0x000fe40005000000 */
[----:B------:R-:W-:Y:S02]  /*3ac0*/  FSEL R153, R41, -INF , !P0 ;  /* 0xff80000029997808 */ /* 0x000fe40004000000 */
[----:B------:R-:W-:-:S02]  /*3ad0*/  ISETP.GE.AND P5, PT, R3, R8, PT ;  /* 0x000000080300720c */ /* 0x000fc40003fa6270 */
[-C--:B------:R-:W-:Y:S02]  /*3ae0*/  ISETP.GE.AND P2, PT, R3, R9.reuse, PT ;  /* 0x000000090300720c */ /* 0x080fe40003f46270 */
[----:B------:R-:W-:Y:S02]  /*3af0*/  ISETP.GE.AND P0, PT, R2, R9, PT ;  /* 0x000000090200720c */ /* 0x000fe40003f06270 */
[----:B------:R-:W-:Y:S02]  /*3b00*/  FSEL R224, R36, -INF , !P5 ;  /* 0xff80000024e07808 */ /* 0x000fe40006800000 */
[----:B------:R-:W-:Y:S02]  /*3b10*/  FSEL R226, R38, -INF , !P2 ;  /* 0xff80000026e27808 */ /* 0x000fe40005000000 */
[----:B------:R-:W-:Y:S02]  /*3b20*/  FSEL R187, R39, -INF , !P0 ;  /* 0xff80000027bb7808 */ /* 0x000fe40004000000 */
[----:B------:R-:W-:-:S02]  /*3b30*/  ISETP.GE.AND P5, PT, R2, R7, PT ;  /* 0x000000070200720c */ /* 0x000fc40003fa6270 */
[----:B------:R-:W-:Y:S02]  /*3b40*/  ISETP.GE.AND P2, PT, R2, R8, PT ;  /* 0x000000080200720c */ /* 0x000fe40003f46270 */
[C---:B------:R-:W-:Y:S02]  /*3b50*/  ISETP.GE.AND P0, PT, R0.reuse, R6, PT ;  /* 0x000000060000720c */ /* 0x040fe40003f06270 */
[----:B------:R-:W-:Y:S02]  /*3b60*/  IADD3 R2, R0, 0x78, RZ ;  /* 0x0000007800027810 */ /* 0x000fe40007ffe0ff */
[----:B------:R-:W-:Y:S02]  /*3b70*/  FSEL R55, R55, -INF , !P1 ;  /* 0xff80000037377808 */ /* 0x000fe40004800000 */
[----:B------:R-:W-:Y:S02]  /*3b80*/  FSEL R48, R48, -INF , !P0 ;  /* 0xff80000030307808 */ /* 0x000fe40004000000 */
[----:B------:R-:W-:-:S02]  /*3b90*/  ISETP.GE.AND P1, PT, R2, R8, PT ;  /* 0x000000080200720c */ /* 0x000fc40003f26270 */
[----:B------:R-:W-:Y:S02]  /*3ba0*/  ISETP.GE.AND P0, PT, R2, R9, PT ;  /* 0x000000090200720c */ /* 0x000fe40003f06270 */
[----:B------:R-:W-:Y:S02]  /*3bb0*/  FSEL R53, R53, -INF , !P4 ;  /* 0xff80000035357808 */ /* 0x000fe40006000000 */
[----:B------:R-:W-:Y:S02]  /*3bc0*/  FSEL R185, R16, -INF , !P1 ;  /* 0xff80000010b97808 */ /* 0x000fe40004800000 */
[----:B------:R-:W-:Y:S02]  /*3bd0*/  FSEL R186, R18, -INF , !P0 ;  /* 0xff80000012ba7808 */ /* 0x000fe40004000000 */
[C---:B------:R-:W-:Y:S02]  /*3be0*/  ISETP.GE.AND P4, PT, R0.reuse, R7, PT ;  /* 0x000000070000720c */ /* 0x040fe40003f86270 */
[----:B------:R-:W-:-:S02]  /*3bf0*/  ISETP.GE.AND P1, PT, R0, R8, PT ;  /* 0x000000080000720c */ /* 0x000fc40003f26270 */
[C---:B------:R-:W-:Y:S02]  /*3c00*/  ISETP.GE.AND P0, PT, R0.reuse, R9, PT ;  /* 0x000000090000720c */ /* 0x040fe40003f06270 */
[----:B------:R-:W-:Y:S02]  /*3c10*/  IADD3 R0, R0, 0x79, RZ ;  /* 0x0000007900007810 */ /* 0x000fe40007ffe0ff */
[----:B------:R-:W-:Y:S02]  /*3c20*/  FSEL R54, R54, -INF , !P0 ;  /* 0xff80000036367808 */ /* 0x000fe40004000000 */
[----:B------:R-:W-:Y:S02]  /*3c30*/  ISETP.GE.AND P0, PT, R0, R6, PT ;  /* 0x000000060000720c */ /* 0x000fe40003f06270 */
[----:B------:R-:W-:Y:S02]  /*3c40*/  FSEL R144, R24, -INF , !P6 ;  /* 0xff80000018907808 */ /* 0x000fe40007000000 */
[----:B------:R-:W-:-:S02]  /*3c50*/  FSEL R152, R21, -INF , !P0 ;  /* 0xff80000015987808 */ /* 0x000fc40004000000 */
[----:B------:R-:W-:Y:S02]  /*3c60*/  PLOP3.LUT P0, PT, PT, PT, UP0, 0x80, 0x0 ;  /* 0x000000000000781c */ /* 0x000fe40003f0f008 */
[----:B------:R-:W-:Y:S02]  /*3c70*/  ISETP.GE.AND P6, PT, R0, R8, PT ;  /* 0x000000080000720c */ /* 0x000fe40003fc6270 */
[----:B------:R-:W-:Y:S02]  /*3c80*/  FSEL R167, R43, -INF , !P5 ;  /* 0xff8000002ba77808 */ /* 0x000fe40006800000 */
[----:B------:R-:W-:Y:S02]  /*3c90*/  FSEL R225, R37, -INF , !P2 ;  /* 0xff80000025e17808 */ /* 0x000fe40005000000 */
[----:B------:R-:W-:Y:S02]  /*3ca0*/  FSEL R31, R50, -INF , !P4 ;  /* 0xff800000321f7808 */ /* 0x000fe40006000000 */
[----:B------:R-:W-:-:S02]  /*3cb0*/  FSEL R52, R52, -INF , !P1 ;  /* 0xff80000034347808 */ /* 0x000fc40004800000 */
[----:B------:R-:W-:Y:S02]  /*3cc0*/  FSEL R165, R26, -INF , !P3 ;  /* 0xff8000001aa57808 */ /* 0x000fe40005800000 */
[----:B------:R-:W-:Y:S02]  /*3cd0*/  FSEL R183, R17, -INF , !P6 ;  /* 0xff80000011b77808 */ /* 0x000fe40007000000 */
[CC--:B------:R-:W-:Y:S02]  /*3ce0*/  ISETP.GE.AND P5, PT, R10.reuse, R6.reuse, PT ;  /* 0x000000060a00720c */ /* 0x0c0fe40003fa6270 */
[-C--:B------:R-:W-:Y:S02]  /*3cf0*/  ISETP.GE.AND P2, PT, R10, R7.reuse, PT ;  /* 0x000000070a00720c */ /* 0x080fe40003f46270 */
[C---:B------:R-:W-:Y:S02]  /*3d00*/  ISETP.GE.AND P4, PT, R2.reuse, R6, PT ;  /* 0x000000060200720c */ /* 0x040fe40003f86270 */
        /* <DEDUP_REMOVED lines=15> */
[----:B------:R-:W-:Y:S01]  /*3e00*/  IMAD.U32 R12, RZ, RZ, UR6 ;  /* 0x00000006ff0c7e24 */ /* 0x000fe2000f8e00ff */
[----:B------:R-:W-:Y:S01]  /*3e10*/  UIMAD UR7, UR7, UR8, URZ ;  /* 0x00000008070772a4 */ /* 0x000fe2000f8e023f */
[----:B------:R-:W-:-:S03]  /*3e20*/  IMAD.U32 R2, RZ, RZ, UR8 ;  /* 0x00000008ff027e24 */ /* 0x000fc6000f8e00ff */
[----:B------:R-:W-:Y:S01]  /*3e30*/  UIMAD UR5, UR5, UR11, UR7 ;  /* 0x0000000b050572a4 */ /* 0x000fe2000f8e0207 */
[----:B------:R-:W-:-:S03]  /*3e40*/  IMAD.WIDE.U32 R2, R2, UR11, R228 ;  /* 0x0000000b02027c25 */ /* 0x000fc6000f8e00e4 */
[----:B------:R1:W-:Y:S01]  /*3e50*/  @P1 STS [R217+0x2000], RZ ;  /* 0x002000ffd9001388 */ /* 0x0003e20000000800 */
[----:B------:R-:W-:Y:S01]  /*3e60*/  @!P1 IMAD.MOV.U32 R18, RZ, RZ, c[0x0][0x19c] ;  /* 0x00006700ff129624 */ /* 0x000fe200078e00ff */
[----:B------:R-:W-:Y:S02]  /*3e70*/  IADD3 R11, R3, UR5, RZ ;  /* 0x00000005030b7c10 */ /* 0x000fe4000fffe0ff */
[----:B------:R-:W-:Y:S01]  /*3e80*/  @!P1 IADD3 R0, P3, R2, UR20, RZ ;  /* 0x0000001402009c10 */ /* 0x000fe2000ff7e0ff */
[----:B------:R1:W-:Y:S01]  /*3e90*/  @P1 STS [R217+0x2004], RZ ;  /* 0x002004ffd9001388 */ /* 0x0003e20000000800 */
[----:B------:R-:W-:Y:S02]  /*3ea0*/  @!P1 LEA R10, P2, R10, R2, 0x6 ;  /* 0x000000020a0a9211 */ /* 0x000fe400078430ff */
[----:B------:R-:W-:Y:S01]  /*3eb0*/  @!P1 LEA R16, P4, R2, c[0x0][0x168], 0x1 ;  /* 0x00005a0002109a11 */ /* 0x000fe200078808ff */
[----:B------:R1:W-:Y:S01]  /*3ec0*/  @P1 STS.64 [R217+0x2008], RZ ;  /* 0x002008ffd9001388 */ /* 0x0003e20000000a00 */
[----:B------:R-:W-:-:S02]  /*3ed0*/  @!P1 IADD3.X R13, R11, UR19, RZ, P3, !PT ;  /* 0x000000130b0d9c10 */ /* 0x000fc40009ffe4ff */
[----:B------:R-:W-:Y:S02]  /*3ee0*/  @!P1 LEA R14, P3, R0, c[0x0][0x168], 0x1 ;  /* 0x00005a00000e9a11 */ /* 0x000fe400078608ff */
[----:B------:R-:W-:Y:S02]  /*3ef0*/  @!P1 LEA.HI.X R18, R12, R11, R18, 0x6, P2 ;  /* 0x0000000b0c129211 */ /* 0x000fe400010f3412 */
[----:B------:R-:W-:Y:S02]  /*3f00*/  @!P1 LEA R12, P2, R10, c[0x0][0x168], 0x1 ;  /* 0x00005a000a0c9a11 */ /* 0x000fe400078408ff */
        /* <DEDUP_REMOVED lines=31> */
.L_x_186:
[----:B------:R-:W-:Y:S05]  /*4100*/  BSYNC B0 ;  /* 0x0000000000007941 */ /* 0x000fea0003800000 */
.L_x_185:
[----:B------:R-:W0:Y:S02]  /*4110*/  LDGDEPBAR ;  /* 0x00000000000079af */ /* 0x000e240000000000 */
.L_x_184:
[----:B------:R-:W-:Y:S01]  /*4120*/  FMNMX.FTZ R0, R48, R28, !PT ;  /* 0x0000001c30007209 */ /* 0x000fe20007810000 */
[C---:B------:R-:W-:Y:S01]  /*4130*/  IMAD.WIDE.U32 R158, R206.reuse, -0x326172a9, RZ ;  /* 0xcd9e8d57ce9e7825 */ /* 0x040fe200078e00ff */
[----:B------:R-:W-:Y:S01]  /*4140*/  IADD3 R11, R206, 0x4, RZ ;  /* 0x00000004ce0b7810 */ /* 0x000fe20007ffe0ff */
[----:B------:R-:W-:Y:S01]  /*4150*/  USHF.L.U32 UR29, UR28, 0x2, URZ ;  /* 0x000000021c1d7899 */ /* 0x000fe2000800063f */
[----:B------:R-:W-:Y:S01]  /*4160*/  FMNMX.FTZ R0, R65, R0, !PT ;  /* 0x0000000041007209 */ /* 0x000fe20007810000 */
[----:B------:R-:W-:Y:S01]  /*4170*/  STL [R1+0x6c], R7 ;  /* 0x00006c0701007387 */ /* 0x000fe20000100800 */
[----:B-1----:R-:W-:Y:S01]  /*4180*/  LOP3.LUT R12, R202, UR32, RZ, 0x3c, !PT ;  /* 0x00000020ca0c7c12 */ /* 0x002fe2000f8e3cff */
[----:B------:R-:W-:Y:S01]  /*4190*/  IMAD.WIDE.U32 R90, R11, -0x326172a9, RZ ;  /* 0xcd9e8d570b5a7825 */ /* 0x000fe200078e00ff */
[----:B------:R-:W-:Y:S01]  /*41a0*/  FMNMX.FTZ R0, R64, R0, !PT ;  /* 0x0000000040007209 */ /* 0x000fe20007810000 */
[----:B------:R-:W-:Y:S01]  /*41b0*/  STL [R1+0x68], R6 ;  /* 0x0000680601007387 */ /* 0x000fe20000100800 */
[----:B------:R-:W-:Y:S01]  /*41c0*/  UIADD3 UR14, UR33, -0x4498517b, URZ ;  /* 0xbb67ae85210e7890 */ /* 0x000fe2000fffe03f */
[----:B------:R-:W-:Y:S01]  /*41d0*/  IMAD.WIDE.U32 R120, R205, -0x2daee0ad, RZ ;  /* 0xd2511f53cd787825 */ /* 0x000fe200078e00ff */
[----:B------:R-:W-:Y:S01]  /*41e0*/  FMNMX.FTZ R0, R69, R0, !PT ;  /* 0x0000000045007209 */ /* 0x000fe20007810000 */
[----:B------:R-:W-:Y:S01]  /*41f0*/  STL [R1+0x8], R12 ;  /* 0x0000080c01007387 */ /* 0x000fe20000100800 */
[----:B------:R-:W-:Y:S01]  /*4200*/  UIADD3 UR15, UR32, -0x61c88647, URZ ;  /* 0x9e3779b9200f7890 */ /* 0x000fe2000fffe03f */
[----:B------:R-:W-:Y:S01]  /*4210*/  FMNMX.FTZ R17, R31, R68, !PT ;  /* 0x000000441f117209 */ /* 0x000fe20007810000 */
[----:B------:R-:W-:Y:S01]  /*4220*/  UIADD3 UR13, UR32, 0x3c6ef372, URZ ;  /* 0x3c6ef372200d7890 */ /* 0x000fe2000fffe03f */
[----:B------:R-:W-:Y:S01]  /*4230*/  FMNMX.FTZ R0, R85, R0, !PT ;  /* 0x0000000055007209 */ /* 0x000fe20007810000 */
[----:B------:R1:W-:Y:S01]  /*4240*/  STL [R1+0x60], R11 ;  /* 0x0000600b01007387 */ /* 0x0003e20000100800 */
[----:B------:R-:W-:Y:S01]  /*4250*/  UIADD3 UR10, UR33, 0x32370b8f, URZ ;  /* 0x32370b8f210a7890 */ /* 0x000fe2000fffe03f */
[----:B------:R-:W-:Y:S01]  /*4260*/  IMAD.SHL.U32 R205, R5, 0x2, RZ ;  /* 0x0000000205cd7824 */ /* 0x000fe200078e00ff */
[----:B------:R-:W-:Y:S01]  /*4270*/  FMNMX.FTZ R0, R94, R0, !PT ;  /* 0x000000005e007209 */ /* 0x000fe20007810000 */
[----:B------:R-:W-:-:S02]  /*4280*/  UIADD3 UR12, UR33, 0x76cf5d0a, URZ ;  /* 0x76cf5d0a210c7890 */ /* 0x000fc4000fffe03f */
[----:B------:R-:W-:Y:S01]  /*4290*/  UIADD3 UR9, UR32, 0x78dde6e4, URZ ;  /* 0x78dde6e420097890 */ /* 0x000fe2000fffe03f */
[----:B------:R-:W-:Y:S01]  /*42a0*/  FMNMX.FTZ R0, R86, R0, !PT ;  /* 0x0000000056007209 */ /* 0x000fe20007810000 */
[----:B------:R-:W-:Y:S01]  /*42b0*/  UIADD3 UR11, UR32, -0x255992d5, URZ ;  /* 0xdaa66d2b200b7890 */ /* 0x000fe2000fffe03f */
[----:B------:R-:W-:Y:S01]  /*42c0*/  IMAD R206, R4, 0x2, R205 ;  /* 0x0000000204ce7824 */ /* 0x000fe200078e02cd */
[----:B------:R-:W-:Y:S01]  /*42d0*/  UIADD3 UR8, UR33, -0x126145ec, URZ ;  /* 0xed9eba1421087890 */ /* 0x000fe2000fffe03f */
[----:B------:R-:W-:Y:S01]  /*42e0*/  FMNMX.FTZ R0, R193, R0, !PT ;  /* 0x00000000c1007209 */ /* 0x000fe20007810000 */
[----:B------:R-:W-:Y:S01]  /*42f0*/  UIADD3 UR6, UR33, -0x56f99767, URZ ;  /* 0xa906689921067890 */ /* 0x000fe2000fffe03f */
[----:B------:R-:W-:Y:S01]  /*4300*/  LDSM.16.MT88.4 R44, [R205+0x4000] ;  /* 0x00400000cd2c783b */ /* 0x000fe20000004200 */
[----:B------:R-:W-:Y:S01]  /*4310*/  UIADD3 UR7, UR32, 0x1715609d, URZ ;  /* 0x1715609d20077890 */ /* 0x000fe2000fffe03f */
[----:B------:R-:W-:Y:S01]  /*4320*/  FMNMX.FTZ R0, R192, R0, !PT ;  /* 0x00000000c0007209 */ /* 0x000fe20007810000 */
[----:B------:R-:W-:Y:S01]  /*4330*/  UIADD3 UR5, UR29, 0x1, URZ ;  /* 0x000000011d057890 */ /* 0x000fe2000fffe03f */
[----:B------:R-:W-:Y:S02]  /*4340*/  LDSM.16.MT88.4 R56, [R206+0x4400] ;  /* 0x00440000ce38783b */ /* 0x000fe40000004200 */
[----:B------:R-:W-:-:S04]  /*4350*/  FMNMX.FTZ R0, R106, R0, !PT ;  /* 0x000000006a007209 */ /* 0x000fc80007810000 */
[----:B------:R-:W-:Y:S01]  /*4360*/  FMNMX.FTZ R0, R104, R0, !PT ;  /* 0x0000000068007209 */ /* 0x000fe20007810000 */
[----:B-1----:R-:W-:-:S03]  /*4370*/  IMAD.U32 R11, RZ, RZ, UR29 ;  /* 0x0000001dff0b7e24 */ /* 0x002fc6000f8e00ff */
[----:B------:R-:W-:-:S04]  /*4380*/  FMNMX.FTZ R0, R197, R0, !PT ;  /* 0x00000000c5007209 */ /* 0x000fc80007810000 */
[----:B------:R-:W-:-:S04]  /*4390*/  FMNMX.FTZ R0, R196, R0, !PT ;  /* 0x00000000c4007209 */ /* 0x000fc80007810000 */
[----:B------:R-:W-:-:S04]  /*43a0*/  FMNMX.FTZ R0, R115, R0, !PT ;  /* 0x0000000073007209 */ /* 0x000fc80007810000 */
[----:B------:R-:W-:-:S04]  /*43b0*/  FMNMX.FTZ R0, R113, R0, !PT ;  /* 0x0000000071007209 */ /* 0x000fc80007810000 */
[----:B------:R-:W-:-:S04]  /*43c0*/  FMNMX.FTZ R0, R200, R0, !PT ;  /* 0x00000000c8007209 */ /* 0x000fc80007810000 */
[----:B--2---:R-:W-:Y:S02]  /*43d0*/  FMNMX.FTZ R2, R134, R0, !PT ;  /* 0x0000000086027209 */ /* 0x004fe40007810000 */
        /* <DEDUP_REMOVED lines=28> */
[----:B------:R-:W-:-:S03]  /*45a0*/  FMNMX.FTZ R2, R108, R2, !PT ;  /* 0x000000026c027209 */ /* 0x000fc60007810000 */
[----:B------:R-:W1:Y:S01]  /*45b0*/  SHFL.BFLY PT, R10, R0, 0x2, 0x1f ;  /* 0x0c401f00000a7f89 */ /* 0x000e6200000e0000 */
[----:B------:R-:W-:-:S04]  /*45c0*/  FMNMX.FTZ R2, R128, R2, !PT ;  /* 0x0000000280027209 */ /* 0x000fc80007810000 */
[----:B------:R-:W-:-:S04]  /*45d0*/  FMNMX.FTZ R2, R124, R2, !PT ;  /* 0x000000027c027209 */ /* 0x000fc80007810000 */
[----:B------:R-:W-:Y:S02]  /*45e0*/  FMNMX.FTZ R3, R122, R2, !PT ;  /* 0x000000027a037209 */ /* 0x000fe40007810000 */
[----:B------:R-:W-:Y:S02]  /*45f0*/  FMNMX.FTZ R2, R54, R55, !PT ;  /* 0x0000003736027209 */ /* 0x000fe40007810000 */
[----:B------:R-:W-:Y:S02]  /*4600*/  FMNMX.FTZ R3, R123, R3, !PT ;  /* 0x000000037b037209 */ /* 0x000fe40007810000 */
[----:B------:R-:W-:Y:S02]  /*4610*/  FMNMX.FTZ R2, R78, R2, !PT ;  /* 0x000000024e027209 */ /* 0x000fe40007810000 */
[----:B------:R-:W-:Y:S02]  /*4620*/  FMNMX.FTZ R3, R149, R3, !PT ;  /* 0x0000000395037209 */ /* 0x000fe40007810000 */
[----:B------:R-:W-:-:S02]  /*4630*/  FMNMX.FTZ R2, R76, R2, !PT ;  /* 0x000000024c027209 */ /* 0x000fc40007810000 */
[----:B------:R-:W-:Y:S02]  /*4640*/  FMNMX.FTZ R3, R147, R3, !PT ;  /* 0x0000000393037209 */ /* 0x000fe40007810000 */
[----:B-1----:R-:W-:Y:S02]  /*4650*/  FMNMX.FTZ R22, R0, R10, !PT ;  /* 0x0000000a00167209 */ /* 0x002fe40007810000 */
[----:B------:R-:W-:Y:S02]  /*4660*/  FMNMX.FTZ R0, R82, R2, !PT ;  /* 0x0000000252007209 */ /* 0x000fe40007810000 */
[----:B------:R-:W-:Y:S01]  /*4670*/  FMNMX.FTZ R2, R135, R3, !PT ;  /* 0x0000000387027209 */ /* 0x000fe20007810000 */
[----:B------:R-:W-:Y:S01]  /*4680*/  SHFL.BFLY PT, R138, R22, 0x1, 0x1f ;  /* 0x0c201f00168a7f89 */ /* 0x000fe200000e0000 */
        /* <DEDUP_REMOVED lines=8> */
[----:B------:R-:W-:Y:S02]  /*4710*/  LOP3.LUT R3, R159, R12, RZ, 0x3c, !PT ;  /* 0x0000000c9f037212 */ /* 0x000fe400078e3cff */
[----:B------:R-:W-:Y:S02]  /*4720*/  FMNMX.FTZ R0, R103, R0, !PT ;  /* 0x0000000067007209 */ /* 0x000fe40007810000 */
[----:B------:R-:W-:Y:S01]  /*4730*/  FMNMX.FTZ R2, R180, R2, !PT ;  /* 0x00000002b4027209 */ /* 0x000fe20007810000 */
[----:B------:R-:W-:Y:S01]  /*4740*/  IMAD.WIDE.U32 R88, R3, -0x2daee0ad, RZ ;  /* 0xd2511f5303587825 */ /* 0x000fe200078e00ff */
[----:B------:R-:W-:Y:S02]  /*4750*/  LOP3.LUT R10, R91, R12, RZ, 0x3c, !PT ;  /* 0x0000000c5b0a7212 */ /* 0x000fe400078e3cff */
[----:B------:R-:W-:Y:S02]  /*4760*/  FMNMX.FTZ R0, R101, R0, !PT ;  /* 0x0000000065007209 */ /* 0x000fe40007810000 */
[----:B------:R-:W-:Y:S01]  /*4770*/  FMNMX.FTZ R2, R224, R2, !PT ;  /* 0x00000002e0027209 */ /* 0x000fe20007810000 */
[----:B------:R-:W-:Y:S01]  /*4780*/  IMAD.WIDE.U32 R92, R10, -0x2daee0ad, RZ ;  /* 0xd2511f530a5c7825 */ /* 0x000fe200078e00ff */
[----:B------:R-:W-:-:S02]  /*4790*/  FMNMX.FTZ R0, R100, R0, !PT ;  /* 0x0000000064007209 */ /* 0x000fc40007810000 */
[----:B------:R-:W-:Y:S02]  /*47a0*/  LOP3.LUT R3, R121, UR33, R11, 0x96, !PT ;  /* 0x0000002179037c12 */ /* 0x000fe4000f8e960b */
[--C-:B------:R-:W-:Y:S02]  /*47b0*/  LOP3.LUT R10, R89, UR14, R120.reuse, 0x96, !PT ;  /* 0x0000000e590a7c12 */ /* 0x100fe4000f8e9678 */
[----:B------:R-:W-:Y:S01]  /*47c0*/  FMNMX.FTZ R11, R225, R2, !PT ;  /* 0x00000002e10b7209 */ /* 0x000fe20007810000 */
[----:B------:R-:W-:Y:S01]  /*47d0*/  IMAD.WIDE.U32 R2, R3, -0x326172a9, RZ ;  /* 0xcd9e8d5703027825 */ /* 0x000fe200078e00ff */
[----:B------:R-:W-:Y:S02]  /*47e0*/  FMNMX.FTZ R0, R118, R0, !PT ;  /* 0x0000000076007209 */ /* 0x000fe40007810000 */
[----:B------:R-:W-:Y:S01]  /*47f0*/  LOP3.LUT R12, R93, UR14, R120, 0x96, !PT ;  /* 0x0000000e5d0c7c12 */ /* 0x000fe2000f8e9678 */
[----:B------:R-:W-:Y:S01]  /*4800*/  IMAD.WIDE.U32 R62, R10, -0x326172a9, RZ ;  /* 0xcd9e8d570a3e7825 */ /* 0x000fe200078e00ff */
[----:B------:R-:W-:-:S02]  /*4810*/  FMNMX.FTZ R11, R185, R11, !PT ;  /* 0x0000000bb90b7209 */ /* 0x000fc40007810000 */
[----:B------:R-:W-:Y:S01]  /*4820*/  FMNMX.FTZ R10, R114, R0, !PT ;  /* 0x00000000720a7209 */ /* 0x000fe20007810000 */
[----:B------:R-:W-:Y:S01]  /*4830*/  IMAD.WIDE.U32 R66, R12, -0x326172a9, RZ ;  /* 0xcd9e8d570c427825 */ /* 0x000fe200078e00ff */
[----:B------:R-:W-:Y:S02]  /*4840*/  FMNMX.FTZ R0, R183, R11, !PT ;  /* 0x0000000bb7007209 */ /* 0x000fe40007810000 */
[C---:B------:R-:W-:Y:S01]  /*4850*/  LOP3.LUT R13, R3.reuse, UR15, R158, 0x96, !PT ;  /* 0x0000000f030d7c12 */ /* 0x040fe2000f8e969e */
[----:B------:R-:W-:Y:S01]  /*4860*/  IMAD R120, R84, 0x10000, R84 ;  /* 0x0001000054787824 */ /* 0x000fe200078e0254 */
[----:B------:R-:W-:Y:S01]  /*4870*/  LOP3.LUT R16, R3, UR15, R90, 0x96, !PT ;  /* 0x0000000f03107c12 */ /* 0x000fe2000f8e965a */
[----:B------:R-:W1:Y:S01]  /*4880*/  SHFL.BFLY PT, R136, R0, 0x2, 0x1f ;  /* 0x0c401f0000887f89 */ /* 0x000e6200000e0000 */
[----:B------:R-:W-:Y:S01]  /*4890*/  FMNMX.FTZ R3, R110, R10, !PT ;  /* 0x0000000a6e037209 */ /* 0x000fe20007810000 */
[----:B------:R-:W-:Y:S01]  /*48a0*/  IMAD.WIDE.U32 R10, R13, -0x2daee0ad, RZ ;  /* 0xd2511f530d0a7825 */ /* 0x000fe200078e00ff */
[----:B------:R-:W-:-:S02]  /*48b0*/  LOP3.LUT R14, R63, UR13, R2, 0x96, !PT ;  /* 0x0000000d3f0e7c12 */ /* 0x000fc4000f8e9602 */
[----:B------:R-:W-:Y:S02]  /*48c0*/  LOP3.LUT R15, R67, UR13, R2, 0x96, !PT ;  /* 0x0000000d430f7c12 */ /* 0x000fe4000f8e9602 */
[----:B------:R-:W-:Y:S01]  /*48d0*/  FMNMX.FTZ R2, R112, R3, !PT ;  /* 0x0000000370027209 */ /* 0x000fe20007810000 */
[----:B------:R-:W-:Y:S01]  /*48e0*/  IMAD.WIDE.U32 R18, R14, -0x2daee0ad, RZ ;  /* 0xd2511f530e127825 */ /* 0x000fe200078e00ff */
[----:B------:R-:W-:Y:S02]  /*48f0*/  FMNMX.FTZ R3, R188, R17, !PT ;  /* 0x00000011bc037209 */ /* 0x000fe40007810000 */
[----:B------:R-:W-:Y:S01]  /*4900*/  FMNMX.FTZ R2, R127, R2, !PT ;  /* 0x000000027f027209 */ /* 0x000fe20007810000 */
[----:B------:R-:W-:Y:S01]  /*4910*/  IMAD.WIDE.U32 R20, R15, -0x2daee0ad, RZ ;  /* 0xd2511f530f147825 */ /* 0x000fe200078e00ff */
[----:B------:R-:W-:Y:S02]  /*4920*/  FMNMX.FTZ R3, R87, R3, !PT ;  /* 0x0000000357037209 */ /* 0x000fe40007810000 */
[----:B------:R-:W-:-:S02]  /*4930*/  FMNMX.FTZ R12, R129, R2, !PT ;  /* 0x00000002810c7209 */ /* 0x000fc40007810000 */
[----:B------:R-:W-:Y:S01]  /*4940*/  FMNMX.FTZ R13, R189, R3, !PT ;  /* 0x00000003bd0d7209 */ /* 0x000fe20007810000 */
[----:B------:R-:W-:Y:S01]  /*4950*/  IMAD.WIDE.U32 R2, R16, -0x2daee0ad, RZ ;  /* 0xd2511f5310027825 */ /* 0x000fe200078e00ff */
[----:B------:R-:W-:Y:S02]  /*4960*/  FMNMX.FTZ R12, R126, R12, !PT ;  /* 0x0000000c7e0c7209 */ /* 0x000fe40007810000 */
[----:B------:R-:W-:Y:S02]  /*4970*/  LOP3.LUT R14, R19, UR10, R10, 0x96, !PT ;  /* 0x0000000a130e7c12 */ /* 0x000fe4000f8e960a */
[----:B------:R-:W-:Y:S02]  /*4980*/  LOP3.LUT R16, R11, UR12, R88, 0x96, !PT ;  /* 0x0000000c0b107c12 */ /* 0x000fe4000f8e9658 */
[----:B------:R-:W-:Y:S01]  /*4990*/  FMNMX.FTZ R10, R125, R12, !PT ;  /* 0x0000000c7d0a7209 */ /* 0x000fe20007810000 */
[----:B------:R-:W-:Y:S01]  /*49a0*/  IMAD.WIDE.U32 R24, R14, -0x326172a9, RZ ;  /* 0xcd9e8d570e187825 */ /* 0x000fe200078e00ff */
[----:B------:R-:W-:-:S02]  /*49b0*/  FMNMX.FTZ R11, R190, R13, !PT ;  /* 0x0000000dbe0b7209 */ /* 0x000fc40007810000 */
[----:B------:R-:W-:Y:S02]  /*49c0*/  LOP3.LUT R13, R21, UR10, R2, 0x96, !PT ;  /* 0x0000000a150d7c12 */ /* 0x000fe4000f8e9602 */
[----:B------:R-:W-:Y:S02]  /*49d0*/  LOP3.LUT R17, R3, UR12, R92, 0x96, !PT ;  /* 0x0000000c03117c12 */ /* 0x000fe4000f8e965c */
[----:B------:R-:W-:Y:S02]  /*49e0*/  FMNMX.FTZ R2, R218, R10, !PT ;  /* 0x0000000ada027209 */ /* 0x000fe40007810000 */
[----:B------:R-:W-:Y:S01]  /*49f0*/  FMNMX.FTZ R3, R96, R11, !PT ;  /* 0x0000000b60037209 */ /* 0x000fe20007810000 */
[----:B------:R-:W-:Y:S01]  /*4a00*/  IMAD.WIDE.U32 R10, R16, -0x326172a9, RZ ;  /* 0xcd9e8d57100a7825 */ /* 0x000fe200078e00ff */
[----:B-1----:R-:W-:Y:S02]  /*4a10*/  FMNMX.FTZ R136, R0, R136, !PT ;  /* 0x0000008800887209 */ /* 0x002fe40007810000 */
[----:B------:R-:W-:Y:S01]  /*4a20*/  FMNMX.FTZ R0, R156, R2, !PT ;  /* 0x000000029c007209 */ /* 0x000fe20007810000 */
[----:B------:R-:W-:Y:S01]  /*4a30*/  IMAD.WIDE.U32 R16, R17, -0x326172a9, RZ ;  /* 0xcd9e8d5711107825 */ /* 0x000fe200078e00ff */
[----:B------:R-:W-:Y:S01]  /*4a40*/  FMNMX.FTZ R2, R95, R3, !PT ;  /* 0x000000035f027209 */ /* 0x000fe20007810000 */
[----:B------:R-:W1:Y:S01]  /*4a50*/  SHFL.BFLY PT, R12, R136, 0x1, 0x1f ;  /* 0x0c201f00880c7f89 */ /* 0x000e6200000e0000 */
[----:B------:R-:W-:-:S02]  /*4a60*/  FMNMX.FTZ R0, R168, R0, !PT ;  /* 0x00000000a8007209 */ /* 0x000fc40007810000 */
[----:B------:R-:W-:Y:S02]  /*4a70*/  FMNMX.FTZ R3, R195, R2, !PT ;  /* 0x00000002c3037209 */ /* 0x000fe40007810000 */
[----:B------:R-:W-:Y:S02]  /*4a80*/  FMNMX.FTZ R0, R169, R0, !PT ;  /* 0x00000000a9007209 */ /* 0x000fe40007810000 */
[----:B------:R-:W-:Y:S02]  /*4a90*/  FMNMX.FTZ R3, R194, R3, !PT ;  /* 0x00000003c2037209 */ /* 0x000fe40007810000 */
[----:B------:R-:W-:Y:S02]  /*4aa0*/  FMNMX.FTZ R138, R22, R138, !PT ;  /* 0x0000008a168a7209 */ /* 0x000fe40007810000 */
[----:B------:R-:W-:Y:S02]  /*4ab0*/  FMNMX.FTZ R3, R109, R3, !PT ;  /* 0x000000036d037209 */ /* 0x000fe40007810000 */
[----:B------:R-:W-:Y:S01]  /*4ac0*/  FMNMX.FTZ R0, R222, R0, !PT ;  /* 0x00000000de007209 */ /* 0x000fe20007810000 */
[----:B------:R-:W-:Y:S01]  /*4ad0*/  FMUL.FTZ R2, R138, c[0x0][0x23c] ;  /* 0x00008f008a027a20 */ /* 0x000fe20000410000 */
[----:B------:R-:W-:-:S02]  /*4ae0*/  FMNMX.FTZ R3, R105, R3, !PT ;  /* 0x0000000369037209 */ /* 0x000fc40007810000 */
[----:B------:R-:W-:Y:S02]  /*4af0*/  FSETP.NEU.FTZ.AND P1, PT, R138, -INF , PT ;  /* 0xff8000008a00780b */ /* 0x000fe40003f3d000 */
[----:B------:R-:W-:Y:S02]  /*4b00*/  FMNMX.FTZ R0, R181, R0, !PT ;  /* 0x00000000b5007209 */ /* 0x000fe40007810000 */
[----:B------:R-:W-:Y:S02]  /*4b10*/  FMNMX.FTZ R3, R198, R3, !PT ;  /* 0x00000003c6037209 */ /* 0x000fe40007810000 */
[----:B------:R-:W-:Y:S02]  /*4b20*/  FSEL R2, R2, RZ, P1 ;  /* 0x000000ff02027208 */ /* 0x000fe40000800000 */
[----:B------:R-:W-:Y:S02]  /*4b30*/  FMNMX.FTZ R0, R223, R0, !PT ;  /* 0x00000000df007209 */ /* 0x000fe40007810000 */
[----:B------:R-:W-:-:S02]  /*4b40*/  FMNMX.FTZ R3, R199, R3, !PT ;  /* 0x00000003c7037209 */ /* 0x000fc40007810000 */
[----:B------:R-:W-:Y:S01]  /*4b50*/  LOP3.LUT R19, R25, UR9, R10, 0x96, !PT ;  /* 0x0000000919137c12 */ /* 0x000fe2000f8e960a */
[----:B------:R-:W-:Y:S01]  /*4b60*/  FFMA.FTZ R10, R48, c[0x0][0x23c], -R2 ;  /* 0x00008f00300a7a23 */ /* 0x000fe20000010802 */
[----:B------:R-:W-:Y:S01]  /*4b70*/  FMNMX.FTZ R0, R182, R0, !PT ;  /* 0x00000000b6007209 */ /* 0x000fe20007810000 */
[----:B------:R-:W-:Y:S01]  /*4b80*/  LDSM.16.MT88.4 R48, [R206+0x4000] ;  /* 0x00400000ce30783b */ /* 0x000fe20000004200 */
[----:B------:R-:W-:Y:S01]  /*4b90*/  FMNMX.FTZ R3, R119, R3, !PT ;  /* 0x0000000377037209 */ /* 0x000fe20007810000 */
[----:B------:R2:W-:Y:S01]  /*4ba0*/  MUFU.EX2 R229, R10 ;  /* 0x0000000a00e57308 */ /* 0x0005e20000000800 */
[----:B------:R-:W-:Y:S01]  /*4bb0*/  FMNMX.FTZ R0, R226, R0, !PT ;  /* 0x00000000e2007209 */ /* 0x000fe20007810000 */
[----:B------:R-:W-:Y:S01]  /*4bc0*/  IMAD.WIDE.U32 R60, R19, -0x2daee0ad, RZ ;  /* 0xd2511f53133c7825 */ /* 0x000fe200078e00ff */
[----:B------:R-:W-:Y:S02]  /*4bd0*/  FMNMX.FTZ R3, R117, R3, !PT ;  /* 0x0000000375037209 */ /* 0x000fe40007810000 */
[----:B------:R-:W-:-:S02]  /*4be0*/  FMNMX.FTZ R0, R187, R0, !PT ;  /* 0x00000000bb007209 */ /* 0x000fc40007810000 */
[----:B------:R-:W-:Y:S02]  /*4bf0*/  FMNMX.FTZ R3, R203, R3, !PT ;  /* 0x00000003cb037209 */ /* 0x000fe40007810000 */
[----:B------:R-:W-:Y:S02]  /*4c00*/  FMNMX.FTZ R0, R186, R0, !PT ;  /* 0x00000000ba007209 */ /* 0x000fe40007810000 */
[----:B------:R-:W-:Y:S02]  /*4c10*/  FMNMX.FTZ R3, R201, R3, !PT ;  /* 0x00000003c9037209 */ /* 0x000fe40007810000 */
[----:B------:R-:W-:Y:S02]  /*4c20*/  FMNMX.FTZ R0, R184, R0, !PT ;  /* 0x00000000b8007209 */ /* 0x000fe40007810000 */
[----:B-1----:R-:W-:Y:S01]  /*4c30*/  FMNMX.FTZ R136, R136, R12, !PT ;  /* 0x0000000c88887209 */ /* 0x002fe20007810000 */
[----:B--2---:R-:W-:Y:S01]  /*4c40*/  FFMA.FTZ R10, R28, c[0x0][0x23c], -R2 ;  /* 0x00008f001c0a7a23 */ /* 0x004fe20000010802 */
[----:B------:R-:W-:Y:S01]  /*4c50*/  FMNMX.FTZ R3, R133, R3, !PT ;  /* 0x0000000385037209 */ /* 0x000fe20007810000 */
[----:B------:R-:W1:Y:S01]  /*4c60*/  SHFL.BFLY PT, R21, R0, 0x2, 0x1f ;  /* 0x0c401f0000157f89 */ /* 0x000e6200000e0000 */
[----:B------:R-:W-:Y:S01]  /*4c70*/  FSETP.NEU.FTZ.AND P1, PT, R136, -INF , PT ;  /* 0xff8000008800780b */ /* 0x000fe20003f3d000 */
[----:B------:R2:W-:Y:S01]  /*4c80*/  MUFU.EX2 R80, R10 ;  /* 0x0000000a00507308 */ /* 0x0005e20000000800 */
[----:B------:R-:W-:Y:S01]  /*4c90*/  FMNMX.FTZ R3, R131, R3, !PT ;  /* 0x0000000383037209 */ /* 0x000fe20007810000 */
[----:B------:R-:W-:Y:S01]  /*4ca0*/  IMAD.WIDE.U32 R12, R13, -0x326172a9, RZ ;  /* 0xcd9e8d570d0c7825 */ /* 0x000fe200078e00ff */
[----:B------:R-:W-:-:S02]  /*4cb0*/  LOP3.LUT R14, R17, UR11, R66, 0x96, !PT ;  /* 0x0000000b110e7c12 */ /* 0x000fc4000f8e9642 */
[----:B------:R-:W-:Y:S02]  /*4cc0*/  FMNMX.FTZ R3, R220, R3, !PT ;  /* 0x00000003dc037209 */ /* 0x000fe40007810000 */
[----:B------:R-:W-:Y:S01]  /*4cd0*/  LOP3.LUT R11, R11, UR11, R62, 0x96, !PT ;  /* 0x0000000b0b0b7c12 */ /* 0x000fe2000f8e963e */
[----:B------:R-:W-:Y:S01]  /*4ce0*/  IMAD.WIDE.U32 R14, R14, -0x2daee0ad, RZ ;  /* 0xd2511f530e0e7825 */ /* 0x000fe200078e00ff */
[----:B------:R-:W-:-:S03]  /*4cf0*/  FMNMX.FTZ R3, R219, R3, !PT ;  /* 0x00000003db037209 */ /* 0x000fc60007810000 */
[----:B------:R-:W-:Y:S01]  /*4d00*/  IMAD.WIDE.U32 R22, R11, -0x2daee0ad, RZ ;  /* 0xd2511f530b167825 */ /* 0x000fe200078e00ff */
[----:B------:R-:W-:Y:S02]  /*4d10*/  FMNMX.FTZ R3, R174, R3, !PT ;  /* 0x00000003ae037209 */ /* 0x000fe40007810000 */
[----:B------:R-:W-:Y:S01]  /*4d20*/  LOP3.LUT R17, R15, UR8, R20, 0x96, !PT ;  /* 0x000000080f117c12 */ /* 0x000fe2000f8e9614 */
[----:B--2---:R-:W-:Y:S01]  /*4d30*/  FFMA.FTZ R10, R65, c[0x0][0x23c], -R2 ;  /* 0x00008f00410a7a23 */ /* 0x004fe20000010802 */
[----:B------:R-:W-:Y:S01]  /*4d40*/  LOP3.LUT R20, R13, UR9, R16, 0x96, !PT ;  /* 0x000000090d147c12 */ /* 0x000fe2000f8e9610 */
[----:B------:R-:W-:Y:S01]  /*4d50*/  FFMA.FTZ R11, R69, c[0x0][0x23c], -R2 ;  /* 0x00008f00450b7a23 */ /* 0x000fe20000010802 */
[----:B------:R-:W-:Y:S01]  /*4d60*/  LOP3.LUT R18, R23, UR8, R18, 0x96, !PT ;  /* 0x0000000817127c12 */ /* 0x000fe2000f8e9612 */
[----:B------:R2:W-:Y:S01]  /*4d70*/  MUFU.EX2 R202, R10 ;  /* 0x0000000a00ca7308 */ /* 0x0005e20000000800 */
[----:B------:R-:W-:Y:S01]  /*4d80*/  LOP3.LUT R22, R61, UR6, R22, 0x96, !PT ;  /* 0x000000063d167c12 */ /* 0x000fe2000f8e9616 */
[----:B------:R-:W-:-:S04]  /*4d90*/  IMAD.WIDE.U32 R16, R17, -0x326172a9, RZ ;  /* 0xcd9e8d5711107825 */ /* 0x000fc800078e00ff */
[----:B------:R-:W-:Y:S01]  /*4da0*/  IMAD.WIDE.U32 R18, R18, -0x326172a9, RZ ;  /* 0xcd9e8d5712127825 */ /* 0x000fe200078e00ff */
[----:B------:R-:W-:Y:S01]  /*4db0*/  LOP3.LUT R17, R17, UR7, R12, 0x96, !PT ;  /* 0x0000000711117c12 */ /* 0x000fe2000f8e960c */
[----:B------:R-:W-:Y:S03]  /*4dc0*/  MUFU.EX2 R141, R11 ;  /* 0x0000000b008d7308 */ /* 0x000fe60000000800 */
[----:B------:R-:W-:Y:S01]  /*4dd0*/  LOP3.LUT R65, R19, UR7, R24, 0x96, !PT ;  /* 0x0000000713417c12 */ /* 0x000fe2000f8e9618 */
[----:B--2---:R-:W-:-:S04]  /*4de0*/  FFMA.FTZ R10, R64, c[0x0][0x23c], -R2 ;  /* 0x00008f00400a7a23 */ /* 0x004fc80000010802 */
[----:B------:R2:W-:Y:S02]  /*4df0*/  MUFU.EX2 R241, R10 ;  /* 0x0000000a00f17308 */ /* 0x0005e40000000800 */
[----:B--2---:R-:W-:-:S05]  /*4e00*/  FMUL.FTZ R10, R136, c[0x0][0x23c] ;  /* 0x00008f00880a7a20 */ /* 0x004fca0000410000 */
[----:B------:R-:W-:-:S05]  /*4e10*/  FSEL R25, R10, RZ, P1 ;  /* 0x000000ff0a197208 */ /* 0x000fca0000800000 */
[--C-:B------:R-:W-:Y:S02]  /*4e20*/  FFMA.FTZ R10, R52, c[0x0][0x23c], -R25.reuse ;  /* 0x00008f00340a7a23 */ /* 0x100fe40000010819 */
[----:B------:R-:W-:Y:S02]  /*4e30*/  FFMA.FTZ R11, R53, c[0x0][0x23c], -R25 ;  /* 0x00008f00350b7a23 */ /* 0x000fe40000010819 */
[----:B------:R2:W-:Y:S08]  /*4e40*/  MUFU.EX2 R228, R10 ;  /* 0x0000000a00e47308 */ /* 0x0005f00000000800 */
[----:B------:R3:W-:Y:S01]  /*4e50*/  MUFU.EX2 R142, R11 ;  /* 0x0000000b008e7308 */ /* 0x0007e20000000800 */
[----:B--2---:R-:W-:-:S02]  /*4e60*/  FMNMX.FTZ R10, R172, R3, !PT ;  /* 0x00000003ac0a7209 */ /* 0x004fc40007810000 */
[----:B-1----:R-:W-:Y:S01]  /*4e70*/  FMNMX.FTZ R3, R0, R21, !PT ;  /* 0x0000001500037209 */ /* 0x002fe20007810000 */
[----:B------:R-:W-:Y:S01]  /*4e80*/  IMAD.WIDE.U32 R20, R20, -0x2daee0ad, RZ ;  /* 0xd2511f5314147825 */ /* 0x000fe200078e00ff */
[----:B------:R-:W-:-:S03]  /*4e90*/  FMNMX.FTZ R10, R175, R10, !PT ;  /* 0x0000000aaf0a7209 */ /* 0x000fc60007810000 */
[----:B------:R-:W1:Y:S01]  /*4ea0*/  SHFL.BFLY PT, R23, R3, 0x1, 0x1f ;  /* 0x0c201f0003177f89 */ /* 0x000e6200000e0000 */
[----:B------:R-:W-:Y:S01]  /*4eb0*/  FMNMX.FTZ R13, R173, R10, !PT ;  /* 0x0000000aad0d7209 */ /* 0x000fe20007810000 */
[----:B------:R-:W-:Y:S01]  /*4ec0*/  FFMA.FTZ R0, R74, c[0x0][0x23c], -R25 ;  /* 0x00008f004a007a23 */ /* 0x000fe20000010819 */
[----:B------:R-:W-:Y:S01]  /*4ed0*/  LOP3.LUT R15, R21, UR6, R14, 0x96, !PT ;  /* 0x00000006150f7c12 */ /* 0x000fe2000f8e960e */
[----:B---3--:R-:W-:Y:S01]  /*4ee0*/  IMAD.WIDE.U32 R10, R22, -0x326172a9, RZ ;  /* 0xcd9e8d57160a7825 */ /* 0x008fe200078e00ff */
[----:B------:R-:W-:Y:S01]  /*4ef0*/  FMNMX.FTZ R13, R165, R13, !PT ;  /* 0x0000000da50d7209 */ /* 0x000fe20007810000 */
[----:B------:R2:W-:Y:S03]  /*4f00*/  MUFU.EX2 R239, R0 ;  /* 0x0000000000ef7308 */ /* 0x0005e60000000800 */
[----:B------:R-:W-:Y:S01]  /*4f10*/  FMNMX.FTZ R14, R164, R13, !PT ;  /* 0x0000000da40e7209 */ /* 0x000fe20007810000 */
[----:B------:R-:W-:Y:S01]  /*4f20*/  IMAD.WIDE.U32 R12, R15, -0x326172a9, RZ ;  /* 0xcd9e8d570f0c7825 */ /* 0x000fe200078e00ff */
[----:B------:R-:W-:-:S02]  /*4f30*/  LOP3.LUT R27, R11, UR17, R18, 0x96, !PT ;  /* 0x000000110b1b7c12 */ /* 0x000fc4000f8e9612 */
[----:B------:R-:W-:Y:S01]  /*4f40*/  FMNMX.FTZ R14, R166, R14, !PT ;  /* 0x0000000ea60e7209 */ /* 0x000fe20007810000 */
[--C-:B------:R-:W-:Y:S01]  /*4f50*/  FFMA.FTZ R15, R72, c[0x0][0x23c], -R25.reuse ;  /* 0x00008f00480f7a23 */ /* 0x100fe20000010819 */
[C---:B------:R-:W-:Y:S02]  /*4f60*/  LOP3.LUT R19, R10.reuse, 0xffff, RZ, 0xc0, !PT ;  /* 0x0000ffff0a137812 */ /* 0x040fe400078ec0ff */
[----:B------:R-:W-:Y:S01]  /*4f70*/  FMNMX.FTZ R14, R167, R14, !PT ;  /* 0x0000000ea70e7209 */ /* 0x000fe20007810000 */
[----:B------:R-:W-:Y:S01]  /*4f80*/  MUFU.EX2 R240, R15 ;  /* 0x0000000f00f07308 */ /* 0x000fe20000000800 */
[----:B------:R-:W-:Y:S02]  /*4f90*/  LOP3.LUT R30, R10, 0xff, RZ, 0xc0, !PT ;  /* 0x000000ff0a1e7812 */ /* 0x000fe400078ec0ff */
[----:B------:R-:W-:Y:S01]  /*4fa0*/  FMNMX.FTZ R14, R176, R14, !PT ;  /* 0x0000000eb00e7209 */ /* 0x000fe20007810000 */
[----:B--2---:R-:W-:Y:S01]  /*4fb0*/  FFMA.FTZ R0, R75, c[0x0][0x23c], -R25 ;  /* 0x00008f004b007a23 */ /* 0x004fe20000010819 */
[----:B------:R-:W-:-:S02]  /*4fc0*/  SHF.R.U32.HI R21, RZ, 0x10, R10 ;  /* 0x00000010ff157819 */ /* 0x000fc4000001160a */
[----:B------:R-:W-:Y:S01]  /*4fd0*/  FMNMX.FTZ R14, R177, R14, !PT ;  /* 0x0000000eb10e7209 */ /* 0x000fe20007810000 */
[----:B------:R2:W3:Y:S01]  /*4fe0*/  MUFU.EX2 R160, R0 ;  /* 0x0000000000a07308 */ /* 0x0004e20000000800 */
[----:B-1----:R-:W-:Y:S02]  /*4ff0*/  FMNMX.FTZ R3, R3, R23, !PT ;  /* 0x0000001703037209 */ /* 0x002fe40007810000 */
[----:B------:R-:W-:Y:S01]  /*5000*/  SHF.R.U32.HI R29, RZ, 0x18, R10 ;  /* 0x00000018ff1d7819 */ /* 0x000fe2000001160a */
[----:B------:R-:W1:Y:S01]  /*5010*/  SHFL.BFLY PT, R26, R14, 0x2, 0x1f ;  /* 0x0c401f000e1a7f89 */ /* 0x000e6200000e0000 */
[----:B------:R-:W-:Y:S01]  /*5020*/  IMAD.WIDE.U32 R10, R17, -0x2daee0ad, RZ ;  /* 0xd2511f53110a7825 */ /* 0x000fe200078e00ff */
[C---:B------:R-:W-:Y:S02]  /*5030*/  LOP3.LUT R18, R12.reuse, 0xffff, RZ, 0xc0, !PT ;  /* 0x0000ffff0c127812 */ /* 0x040fe400078ec0ff */
[----:B------:R-:W-:Y:S02]  /*5040*/  LOP3.LUT R23, R12, 0xff, RZ, 0xc0, !PT ;  /* 0x000000ff0c177812 */ /* 0x000fe400078ec0ff */
[----:B------:R-:W-:-:S02]  /*5050*/  SHF.R.U32.HI R22, RZ, 0x10, R12 ;  /* 0x00000010ff167819 */ /* 0x000fc4000001160c */
[----:B------:R-:W-:Y:S01]  /*5060*/  SHF.R.U32.HI R28, RZ, 0x18, R12 ;  /* 0x00000018ff1c7819 */ /* 0x000fe2000001160c */
[C---:B------:R-:W-:Y:S01]  /*5070*/  FMUL.FTZ R12, R3.reuse, c[0x0][0x23c] ;  /* 0x00008f00030c7a20 */ /* 0x040fe20000410000 */
[----:B------:R-:W-:Y:S01]  /*5080*/  FSETP.NEU.FTZ.AND P1, PT, R3, -INF , PT ;  /* 0xff8000000300780b */ /* 0x000fe20003f3d000 */
[----:B--2---:R-:W-:Y:S01]  /*5090*/  FFMA.FTZ R0, R73, c[0x0][0x23c], -R25 ;  /* 0x00008f0049007a23 */ /* 0x004fe20000010819 */
[----:B------:R-:W-:Y:S02]  /*50a0*/  LOP3.LUT R15, R21, 0xff, RZ, 0xc0, !PT ;  /* 0x000000ff150f7812 */ /* 0x000fe400078ec0ff */
[----:B------:R-:W-:Y:S01]  /*50b0*/  SHF.R.U32.HI R17, RZ, 0x8, R19 ;  /* 0x00000008ff117819 */ /* 0x000fe20000011613 */
[----:B------:R2:W-:Y:S01]  /*50c0*/  MUFU.EX2 R157, R0 ;  /* 0x00000000009d7308 */ /* 0x0005e20000000800 */
[----:B------:R-:W-:Y:S02]  /*50d0*/  FSEL R24, R12, RZ, P1 ;  /* 0x000000ff0c187208 */ /* 0x000fe40000800000 */
[----:B------:R-:W-:-:S02]  /*50e0*/  PRMT R64, R15, 0x5410, R29 ;  /* 0x000054100f407816 */ /* 0x000fc4000000001d */
[----:B------:R-:W-:Y:S01]  /*50f0*/  LOP3.LUT R21, R10, 0xff, RZ, 0xc0, !PT ;  /* 0x000000ff0a157812 */ /* 0x000fe200078ec0ff */
[----:B------:R-:W-:Y:S01]  /*5100*/  FFMA.FTZ R12, R54, c[0x0][0x23c], -R24 ;  /* 0x00008f00360c7a23 */ /* 0x000fe20000010818 */
[----:B------:R-:W-:Y:S02]  /*5110*/  SHF.R.U32.HI R19, RZ, 0x10, R10 ;  /* 0x00000010ff137819 */ /* 0x000fe4000001160a */
[----:B------:R-:W-:Y:S01]  /*5120*/  LOP3.LUT R15, R22, 0xff, RZ, 0xc0, !PT ;  /* 0x000000ff160f7812 */ /* 0x000fe200078ec0ff */
[----:B------:R4:W-:Y:S01]  /*5130*/  MUFU.EX2 R140, R12 ;  /* 0x0000000c008c7308 */ /* 0x0009e20000000800 */
[----:B------:R-:W-:Y:S02]  /*5140*/  PRMT R61, R30, 0x5410, R17 ;  /* 0x000054101e3d7816 */ /* 0x000fe40000000011 */
[----:B------:R-:W-:Y:S02]  /*5150*/  PRMT R17, R15, 0x5410, R28 ;  /* 0x000054100f117816 */ /* 0x000fe4000000001c */
[----:B---3--:R-:W-:-:S02]  /*5160*/  F2FP.BF16.PACK_AB R4, R160, R239 ;  /* 0x000000efa004723e */ /* 0x008fc400000010ff */
[----:B--2---:R-:W-:Y:S01]  /*5170*/  LOP3.LUT R0, R13, UR17, R16, 0x96, !PT ;  /* 0x000000110d007c12 */ /* 0x004fe2000f8e9610 */
[----:B------:R-:W-:Y:S01]  /*5180*/  FFMA.FTZ R13, R70, c[0x0][0x23c], -R25 ;  /* 0x00008f00460d7a23 */ /* 0x000fe20000010819 */
[----:B------:R-:W-:Y:S02]  /*5190*/  LOP3.LUT R16, R11, UR16, R20, 0x96, !PT ;  /* 0x000000100b107c12 */ /* 0x000fe4000f8e9614 */
[----:B------:R-:W-:Y:S01]  /*51a0*/  LOP3.LUT R20, R10, 0xffff, RZ, 0xc0, !PT ;  /* 0x0000ffff0a147812 */ /* 0x000fe200078ec0ff */
[----:B------:R2:W-:Y:S01]  /*51b0*/  MUFU.EX2 R231, R13 ;  /* 0x0000000d00e77308 */ /* 0x0005e20000000800 */
[----:B------:R-:W-:Y:S02]  /*51c0*/  SHF.R.U32.HI R11, RZ, 0x8, R18 ;  /* 0x00000008ff0b7819 */ /* 0x000fe40000011612 */
[----:B------:R-:W-:Y:S02]  /*51d0*/  SHF.R.U32.HI R18, RZ, 0x18, R10 ;  /* 0x00000018ff127819 */ /* 0x000fe4000001160a */
[----:B-1----:R-:W-:-:S02]  /*51e0*/  FMNMX.FTZ R10, R14, R26, !PT ;  /* 0x0000001a0e0a7209 */ /* 0x002fc40007810000 */
[----:B------:R-:W-:Y:S02]  /*51f0*/  PRMT R23, R23, 0x5410, R11 ;  /* 0x0000541017177816 */ /* 0x000fe4000000000b */
[----:B------:R-:W-:Y:S01]  /*5200*/  LOP3.LUT R11, R19, 0xff, RZ, 0xc0, !PT ;  /* 0x000000ff130b7812 */ /* 0x000fe200078ec0ff */
[----:B------:R-:W1:Y:S01]  /*5210*/  SHFL.BFLY PT, R15, R10, 0x1, 0x1f ;  /* 0x0c201f000a0f7f89 */ /* 0x000e6200000e0000 */
[----:B----4-:R-:W-:Y:S02]  /*5220*/  SHF.R.U32.HI R12, RZ, 0x8, R20 ;  /* 0x00000008ff0c7819 */ /* 0x010fe40000011614 */
[----:B------:R-:W-:Y:S01]  /*5230*/  PRMT R20, R11, 0x5410, R18 ;  /* 0x000054100b147816 */ /* 0x000fe20000000012 */
[----:B------:R-:W-:Y:S01]  /*5240*/  FFMA.FTZ R11, R76, c[0x0][0x23c], -R24 ;  /* 0x00008f004c0b7a23 */ /* 0x000fe20000010818 */
[----:B------:R-:W-:Y:S01]  /*5250*/  LOP3.LUT R5, R0, 0xffff, RZ, 0xc0, !PT ;  /* 0x0000ffff00057812 */ /* 0x000fe200078ec0ff */
[----:B--2---:R-:W-:Y:S01]  /*5260*/  FFMA.FTZ R13, R71, c[0x0][0x23c], -R25 ;  /* 0x00008f00470d7a23 */ /* 0x004fe20000010819 */
[----:B------:R-:W-:Y:S01]  /*5270*/  PRMT R19, R21, 0x5410, R12 ;  /* 0x0000541015137816 */ /* 0x000fe2000000000c */
[----:B------:R2:W-:Y:S01]  /*5280*/  MUFU.EX2 R235, R11 ;  /* 0x0000000b00eb7308 */ /* 0x0005e20000000800 */
[----:B------:R-:W-:-:S02]  /*5290*/  SHF.R.U32.HI R12, RZ, 0x8, R5 ;  /* 0x00000008ff0c7819 */ /* 0x000fc40000011605 */
[----:B------:R-:W-:Y:S02]  /*52a0*/  LOP3.LUT R14, R0, 0xff, RZ, 0xc0, !PT ;  /* 0x000000ff000e7812 */ /* 0x000fe400078ec0ff */
[----:B------:R-:W-:Y:S02]  /*52b0*/  SHF.R.U32.HI R5, RZ, 0x18, R0 ;  /* 0x00000018ff057819 */ /* 0x000fe40000011600 */
[----:B------:R-:W-:Y:S01]  /*52c0*/  PRMT R12, R14, 0x5410, R12 ;  /* 0x000054100e0c7816 */ /* 0x000fe2000000000c */
[----:B------:R3:W-:Y:S01]  /*52d0*/  MUFU.EX2 R162, R13 ;  /* 0x0000000d00a27308 */ /* 0x0007e20000000800 */
[----:B------:R-:W-:Y:S02]  /*52e0*/  LOP3.LUT R18, R16, 0xff, RZ, 0xc0, !PT ;  /* 0x000000ff10127812 */ /* 0x000fe400078ec0ff */
[----:B--2---:R-:W-:Y:S02]  /*52f0*/  SHF.R.U32.HI R11, RZ, 0x10, R0 ;  /* 0x00000010ff0b7819 */ /* 0x004fe40000011600 */
[----:B-1----:R-:W-:Y:S01]  /*5300*/  FMNMX.FTZ R137, R10, R15, !PT ;  /* 0x0000000f0a897209 */ /* 0x002fe20007810000 */
[----:B------:R-:W-:Y:S01]  /*5310*/  FFMA.FTZ R10, R79, c[0x0][0x23c], -R24 ;  /* 0x00008f004f0a7a23 */ /* 0x000fe20000010818 */
[----:B------:R-:W-:-:S02]  /*5320*/  LOP3.LUT R0, R11, 0xff, RZ, 0xc0, !PT ;  /* 0x000000ff0b007812 */ /* 0x000fc400078ec0ff */
[----:B------:R-:W-:Y:S01]  /*5330*/  FSETP.NEU.FTZ.AND P1, PT, R137, -INF , PT ;  /* 0xff8000008900780b */ /* 0x000fe20003f3d000 */
[----:B------:R1:W-:Y:S01]  /*5340*/  MUFU.EX2 R234, R10 ;  /* 0x0000000a00ea7308 */ /* 0x0003e20000000800 */
[--C-:B---3--:R-:W-:Y:S01]  /*5350*/  FFMA.FTZ R13, R78, c[0x0][0x23c], -R24.reuse ;  /* 0x00008f004e0d7a23 */ /* 0x108fe20000010818 */
[----:B------:R-:W-:Y:S01]  /*5360*/  PRMT R11, R0, 0x5410, R5 ;  /* 0x00005410000b7816 */ /* 0x000fe20000000005 */
[----:B------:R-:W-:Y:S01]  /*5370*/  HSET2.LE.AND R0, R23, R120, PT ;  /* 0x0000007817007233 */ /* 0x000fe20003803000 */
[----:B------:R-:W-:-:S03]  /*5380*/  FFMA.FTZ R5, R82, c[0x0][0x23c], -R24 ;  /* 0x00008f0052057a23 */ /* 0x000fc60000010818 */
[--C-:B------:R-:W-:Y:S01]  /*5390*/  HSET2.LE.AND R11, R11, R120.reuse, PT ;  /* 0x000000780b0b7233 */ /* 0x100fe20003803000 */
[----:B------:R2:W3:Y:S01]  /*53a0*/  MUFU.EX2 R161, R13 ;  /* 0x0000000d00a17308 */ /* 0x0004e20000000800 */
[----:B------:R-:W-:Y:S01]  /*53b0*/  LOP3.LUT R14, R0, R4, RZ, 0xc0, !PT ;  /* 0x00000004000e7212 */ /* 0x000fe200078ec0ff */
[----:B------:R-:W-:Y:S01]  /*53c0*/  HSET2.LE.AND R0, R17, R120, PT ;  /* 0x0000007811007233 */ /* 0x000fe20003803000 */
[----:B------:R-:W-:-:S05]  /*53d0*/  SHF.R.U32.HI R17, RZ, 0x18, R16 ;  /* 0x00000018ff117819 */ /* 0x000fca0000011610 */
[----:B------:R4:W-:Y:S01]  /*53e0*/  MUFU.EX2 R242, R5 ;  /* 0x0000000500f27308 */ /* 0x0009e20000000800 */
[----:B-1----:R-:W-:Y:S01]  /*53f0*/  F2FP.BF16.PACK_AB R10, R142, R228 ;  /* 0x000000e48e0a723e */ /* 0x002fe200000010ff */
[--C-:B--2---:R-:W-:Y:S01]  /*5400*/  FFMA.FTZ R13, R55, c[0x0][0x23c], -R24.reuse ;  /* 0x00008f00370d7a23 */ /* 0x104fe20000010818 */
[----:B---3--:R-:W-:Y:S01]  /*5410*/  F2FP.BF16.PACK_AB R4, R235, R161 ;  /* 0x000000a1eb04723e */ /* 0x008fe200000010ff */
[----:B------:R-:W1:Y:S04]  /*5420*/  LDSM.16.MT88.4 R52, [R205+0x4400] ;  /* 0x00440000cd34783b */ /* 0x000e680000004200 */
[----:B------:R-:W2:Y:S01]  /*5430*/  MUFU.EX2 R7, R13 ;  /* 0x0000000d00077308 */ /* 0x000ea20000000800 */
[----:B------:R-:W-:Y:S01]  /*5440*/  LOP3.LUT R15, R0, R4, RZ, 0xc0, !PT ;  /* 0x00000004000f7212 */ /* 0x000fe200078ec0ff */
[--C-:B------:R-:W-:Y:S01]  /*5450*/  FFMA.FTZ R0, R77, c[0x0][0x23c], -R24.reuse ;  /* 0x00008f004d007a23 */ /* 0x100fe20000010818 */
[----:B----4-:R-:W-:Y:S01]  /*5460*/  HSET2.LE.AND R5, R12, R120, PT ;  /* 0x000000780c057233 */ /* 0x010fe20003803000 */
[----:B------:R-:W-:-:S04]  /*5470*/  FFMA.FTZ R4, R83, c[0x0][0x23c], -R24 ;  /* 0x00008f0053047a23 */ /* 0x000fc80000010818 */
[----:B------:R3:W-:Y:S01]  /*5480*/  MUFU.EX2 R230, R0 ;  /* 0x0000000000e67308 */ /* 0x0007e20000000800 */
[----:B------:R-:W-:Y:S02]  /*5490*/  LOP3.LUT R12, R5, R10, RZ, 0xc0, !PT ;  /* 0x0000000a050c7212 */ /* 0x000fe400078ec0ff */
[----:B------:R-:W-:-:S04]  /*54a0*/  SHF.R.U32.HI R5, RZ, 0x10, R16 ;  /* 0x00000010ff057819 */ /* 0x000fc80000011610 */
[----:B------:R-:W-:Y:S01]  /*54b0*/  LOP3.LUT R10, R5, 0xff, RZ, 0xc0, !PT ;  /* 0x000000ff050a7812 */ /* 0x000fe200078ec0ff */
[----:B------:R4:W1:Y:S01]  /*54c0*/  MUFU.EX2 R163, R4 ;  /* 0x0000000400a37308 */ /* 0x0008620000000800 */
[----:B--2---:R-:W-:Y:S01]  /*54d0*/  F2FP.BF16.PACK_AB R13, R7, R140 ;  /* 0x0000008c070d723e */ /* 0x004fe200000010ff */
[----:B------:R-:W-:-:S03]  /*54e0*/  FFMA.FTZ R5, R85, c[0x0][0x23c], -R2 ;  /* 0x00008f0055057a23 */ /* 0x000fc60000010802 */
[----:B------:R-:W-:Y:S02]  /*54f0*/  LOP3.LUT R13, R11, R13, RZ, 0xc0, !PT ;  /* 0x0000000d0b0d7212 */ /* 0x000fe400078ec0ff */
[----:B---3--:R-:W-:Y:S01]  /*5500*/  LOP3.LUT R0, R16, 0xffff, RZ, 0xc0, !PT ;  /* 0x0000ffff10007812 */ /* 0x008fe200078ec0ff */
[----:B------:R2:W-:Y:S03]  /*5510*/  MUFU.EX2 R237, R5 ;  /* 0x0000000500ed7308 */ /* 0x0005e60000000800 */
[----:B------:R-:W-:Y:S01]  /*5520*/  SHF.R.U32.HI R11, RZ, 0x8, R0 ;  /* 0x00000008ff0b7819 */ /* 0x000fe20000011600 */
[----:B------:R-:W-:Y:S01]  /*5530*/  FMUL.FTZ R0, R137, c[0x0][0x23c] ;  /* 0x00008f0089007a20 */ /* 0x000fe20000410000 */
[----:B------:R-:W-:Y:S01]  /*5540*/  HMMA.16816.F32.BF16 R40, R12, R46, RZ ;  /* 0x0000002e0c28723c */ /* 0x000fe200000418ff */
[----:B----4-:R-:W-:Y:S01]  /*5550*/  HSET2.LE.AND R4, R19, R120, PT ;  /* 0x0000007813047233 */ /* 0x010fe20003803000 */
[----:B------:R-:W-:-:S02]  /*5560*/  PRMT R16, R18, 0x5410, R11 ;  /* 0x0000541012107816 */ /* 0x000fc4000000000b */
[----:B------:R-:W-:Y:S02]  /*5570*/  FSEL R0, R0, RZ, P1 ;  /* 0x000000ff00007208 */ /* 0x000fe40000800000 */
[----:B------:R-:W-:Y:S02]  /*5580*/  PRMT R11, R10, 0x5410, R17 ;  /* 0x000054100a0b7816 */ /* 0x000fe40000000011 */
[C---:B------:R-:W-:Y:S01]  /*5590*/  HMMA.16816.F32.BF16 R36, R12.reuse, R44, RZ ;  /* 0x0000002c0c24723c */ /* 0x040fe200000418ff */
[----:B------:R-:W-:Y:S01]  /*55a0*/  F2FP.BF16.PACK_AB R17, R234, R242 ;  /* 0x000000f2ea11723e */ /* 0x000fe200000010ff */
[--C-:B------:R-:W-:Y:S01]  /*55b0*/  FFMA.FTZ R10, R31, c[0x0][0x23c], -R0.reuse ;  /* 0x00008f001f0a7a23 */ /* 0x100fe20000010800 */
[----:B--2---:R-:W-:Y:S01]  /*55c0*/  F2FP.BF16.PACK_AB R5, R162, R231 ;  /* 0x000000e7a205723e */ /* 0x004fe200000010ff */
[--C-:B------:R-:W-:Y:S02]  /*55d0*/  FFMA.FTZ R18, R188, c[0x0][0x23c], -R0.reuse ;  /* 0x00008f00bc127a23 */ /* 0x100fe40000010800 */
[----:B------:R2:W-:Y:S01]  /*55e0*/  MUFU.EX2 R6, R10 ;  /* 0x0000000a00067308 */ /* 0x0005e20000000800 */
[----:B------:R-:W-:Y:S01]  /*55f0*/  LOP3.LUT R22, R4, R5, RZ, 0xc0, !PT ;  /* 0x0000000504167212 */ /* 0x000fe200078ec0ff */
[----:B------:R-:W-:Y:S01]  /*5600*/  HSET2.LE.AND R4, R20, R120, PT ;  /* 0x0000007814047233 */ /* 0x000fe20003803000 */
[----:B-1----:R-:W-:Y:S01]  /*5610*/  F2FP.BF16.PACK_AB R5, R163, R230 ;  /* 0x000000e6a305723e */ /* 0x002fe200000010ff */
[----:B------:R-:W-:Y:S03]  /*5620*/  HMMA.16816.F32.BF16 R32, R12, R48, RZ ;  /* 0x000000300c20723c */ /* 0x000fe600000418ff */
[----:B------:R-:W-:Y:S01]  /*5630*/  LOP3.LUT R23, R4, R5, RZ, 0xc0, !PT ;  /* 0x0000000504177212 */ /* 0x000fe200078ec0ff */
[----:B------:R-:W-:Y:S01]  /*5640*/  FFMA.FTZ R4, R87, c[0x0][0x23c], -R0 ;  /* 0x00008f0057047a23 */ /* 0x000fe20000010800 */
[----:B------:R-:W-:Y:S01]  /*5650*/  MUFU.EX2 R236, R18 ;  /* 0x0000001200ec7308 */ /* 0x000fe20000000800 */
[----:B------:R-:W-:-:S02]  /*5660*/  LOP3.LUT R5, R27, 0xffff, RZ, 0xc0, !PT ;  /* 0x0000ffff1b057812 */ /* 0x000fc400078ec0ff */
[----:B------:R-:W-:Y:S01]  /*5670*/  HMMA.16816.F32.BF16 R28, R12, R50, RZ ;  /* 0x000000320c1c723c */ /* 0x000fe200000418ff */
[----:B--2---:R-:W-:-:S04]  /*5680*/  HSET2.LE.AND R10, R16, R120, PT ;  /* 0x00000078100a7233 */ /* 0x004fc80003803000 */
[----:B------:R1:W2:Y:S01]  /*5690*/  MUFU.EX2 R227, R4 ;  /* 0x0000000400e37308 */ /* 0x0002a20000000800 */
[----:B------:R-:W-:Y:S01]  /*56a0*/  HSET2.LE.AND R16, R11, R120, PT ;  /* 0x000000780b107233 */ /* 0x000fe20003803000 */
[----:B------:R-:W-:Y:S01]  /*56b0*/  F2FP.BF16.PACK_AB R11, R240, R157 ;  /* 0x0000009df00b723e */ /* 0x000fe200000010ff */
[----:B------:R-:W-:Y:S01]  /*56c0*/  FFMA.FTZ R15, R86, c[0x0][0x23c], -R2 ;  /* 0x00008f00560f7a23 */ /* 0x000fe20000010802 */
[----:B------:R-:W-:Y:S02]  /*56d0*/  SHF.R.U32.HI R12, RZ, 0x18, R27 ;  /* 0x00000018ff0c7819 */ /* 0x000fe4000001161b */
[----:B------:R-:W-:Y:S02]  /*56e0*/  LOP3.LUT R20, R10, R11, RZ, 0xc0, !PT ;  /* 0x0000000b0a147212 */ /* 0x000fe400078ec0ff */
[----:B------:R-:W-:Y:S02]  /*56f0*/  LOP3.LUT R21, R16, R17, RZ, 0xc0, !PT ;  /* 0x0000001110157212 */ /* 0x000fe400078ec0ff */
[----:B------:R-:W-:-:S02]  /*5700*/  LOP3.LUT R16, R27, 0xff, RZ, 0xc0, !PT ;  /* 0x000000ff1b107812 */ /* 0x000fc400078ec0ff */
[----:B------:R-:W-:Y:S01]  /*5710*/  SHF.R.U32.HI R11, RZ, 0x8, R5 ;  /* 0x00000008ff0b7819 */ /* 0x000fe20000011605 */
[----:B------:R-:W-:Y:S02]  /*5720*/  FFMA.FTZ R5, R68, c[0x0][0x23c], -R0 ;  /* 0x00008f0044057a23 */ /* 0x000fe40000010800 */
[C---:B------:R-:W-:Y:S01]  /*5730*/  HMMA.16816.F32.BF16 R72, R20.reuse, R54, R40 ;  /* 0x000000361448723c */ /* 0x040fe20000041828 */
[----:B-1----:R-:W-:Y:S02]  /*5740*/  SHF.R.U32.HI R4, RZ, 0x10, R27 ;  /* 0x00000010ff047819 */ /* 0x002fe4000001161b */
[----:B------:R-:W-:Y:S02]  /*5750*/  PRMT R13, R16, 0x5410, R11 ;  /* 0x00005410100d7816 */ /* 0x000fe4000000000b */
[----:B------:R-:W-:Y:S01]  /*5760*/  LOP3.LUT R10, R4, 0xff, RZ, 0xc0, !PT ;  /* 0x000000ff040a7812 */ /* 0x000fe200078ec0ff */
[--C-:B------:R-:W-:Y:S02]  /*5770*/  HSET2.LE.AND R4, R61, R120.reuse, PT ;  /* 0x000000783d047233 */ /* 0x100fe40003803000 */
[----:B------:R1:W3:Y:S01]  /*5780*/  MUFU.EX2 R61, R5 ;  /* 0x00000005003d7308 */ /* 0x0002e20000000800 */
[----:B------:R-:W-:Y:S01]  /*5790*/  PRMT R11, R10, 0x5410, R12 ;  /* 0x000054100a0b7816 */ /* 0x000fe2000000000c */
[----:B------:R-:W-:Y:S01]  /*57a0*/  FFMA.FTZ R10, R94, c[0x0][0x23c], -R2 ;  /* 0x00008f005e0a7a23 */ /* 0x000fe20000010802 */
[--C-:B------:R-:W-:Y:S01]  /*57b0*/  HSET2.LE.AND R12, R13, R120.reuse, PT ;  /* 0x000000780d0c7233 */ /* 0x100fe20003803000 */
[----:B------:R-:W-:Y:S01]  /*57c0*/  IMAD.MOV.U32 R94, RZ, RZ, R80 ;  /* 0x000000ffff5e7224 */ /* 0x000fe200078e0050 */
[----:B------:R-:W-:Y:S01]  /*57d0*/  HMMA.16816.F32.BF16 R76, R20, R52, R36 ;  /* 0x00000034144c723c */ /* 0x000fe20000041824 */
[----:B------:R-:W-:Y:S01]  /*57e0*/  HSET2.LE.AND R14, R11, R120, PT ;  /* 0x000000780b0e7233 */ /* 0x000fe20003803000 */
[----:B--2---:R-:W-:Y:S01]  /*57f0*/  F2FP.BF16.PACK_AB R11, R227, R236 ;  /* 0x000000ece30b723e */ /* 0x004fe200000010ff */
[----:B------:R2:W-:Y:S01]  /*5800*/  MUFU.EX2 R233, R10 ;  /* 0x0000000a00e97308 */ /* 0x0005e20000000800 */
[----:B------:R-:W-:-:S04]  /*5810*/  F2FP.BF16.PACK_AB R13, R94, R229 ;  /* 0x000000e55e0d723e */ /* 0x000fc800000010ff */
[----:B------:R-:W-:Y:S01]  /*5820*/  LOP3.LUT R16, R12, R13, RZ, 0xc0, !PT ;  /* 0x0000000d0c107212 */ /* 0x000fe200078ec0ff */
[C---:B------:R-:W-:Y:S01]  /*5830*/  HMMA.16816.F32.BF16 R80, R20.reuse, R56, R32 ;  /* 0x000000381450723c */ /* 0x040fe20000041820 */
[----:B------:R-:W-:Y:S01]  /*5840*/  FFMA.FTZ R12, R96, c[0x0][0x23c], -R0 ;  /* 0x00008f00600c7a23 */ /* 0x000fe20000010800 */
[----:B-1----:R-:W-:Y:S01]  /*5850*/  F2FP.BF16.PACK_AB R5, R241, R202 ;  /* 0x000000caf105723e */ /* 0x002fe200000010ff */
[----:B------:R-:W-:Y:S02]  /*5860*/  IMAD.MOV.U32 R96, RZ, RZ, R240 ;  /* 0x000000ffff607224 */ /* 0x000fe400078e00f0 */
[----:B------:R1:W-:Y:S01]  /*5870*/  MUFU.EX2 R232, R12 ;  /* 0x0000000c00e87308 */ /* 0x0003e20000000800 */
[----:B------:R-:W-:Y:S01]  /*5880*/  LOP3.LUT R18, R4, R5, RZ, 0xc0, !PT ;  /* 0x0000000504127212 */ /* 0x000fe200078ec0ff */
[----:B------:R-:W-:Y:S01]  /*5890*/  IMAD.WIDE.U32 R4, R65, -0x2daee0ad, RZ ;  /* 0xd2511f5341047825 */ /* 0x000fe200078e00ff */
[----:B------:R-:W-:Y:S01]  /*58a0*/  HMMA.16816.F32.BF16 R40, R20, R58, R28 ;  /* 0x0000003a1428723c */ /* 0x000fe2000004181c */
[----:B--2---:R-:W-:-:S02]  /*58b0*/  HSET2.LE.AND R10, R64, R120, PT ;  /* 0x00000078400a7233 */ /* 0x004fc40003803000 */
[----:B------:R-:W-:Y:S01]  /*58c0*/  IMAD.MOV.U32 R64, RZ, RZ, R141 ;  /* 0x000000ffff407224 */ /* 0x000fe200078e008d */
[----:B------:R-:W-:Y:S01]  /*58d0*/  LOP3.LUT R13, R4, 0xff, RZ, 0xc0, !PT ;  /* 0x000000ff040d7812 */ /* 0x000fe200078ec0ff */
[----:B------:R3:W2:Y:S01]  /*58e0*/  MUFU.EX2 R141, R15 ;  /* 0x0000000f008d7308 */ /* 0x0006a20000000800 */
[----:B------:R-:W-:Y:S01]  /*58f0*/  LOP3.LUT R19, R10, R11, RZ, 0xc0, !PT ;  /* 0x0000000b0a137212 */ /* 0x000fe200078ec0ff */
[----:B------:R-:W-:Y:S01]  /*5900*/  FFMA.FTZ R10, R189, c[0x0][0x23c], -R0 ;  /* 0x00008f00bd0a7a23 */ /* 0x000fe20000010800 */
[----:B------:R-:W-:Y:S02]  /*5910*/  LOP3.LUT R11, R4, 0xffff, RZ, 0xc0, !PT ;  /* 0x0000ffff040b7812 */ /* 0x000fe400078ec0ff */
[----:B------:R-:W-:Y:S01]  /*5920*/  LOP3.LUT R5, R5, UR16, R60, 0x96, !PT ;  /* 0x0000001005057c12 */ /* 0x000fe2000f8e963c */
[----:B------:R-:W-:Y:S02]  /*5930*/  IMAD.MOV.U32 R60, RZ, RZ, R241 ;  /* 0x000000ffff3c7224 */ /* 0x000fe400078e00f1 */
[----:B------:R4:W-:Y:S01]  /*5940*/  MUFU.EX2 R189, R10 ;  /* 0x0000000a00bd7308 */ /* 0x0009e20000000800 */
[----:B------:R-:W-:-:S02]  /*5950*/  SHF.R.U32.HI R11, RZ, 0x8, R11 ;  /* 0x00000008ff0b7819 */ /* 0x000fc4000001160b */
[----:B-1----:R-:W-:Y:S02]  /*5960*/  SHF.R.U32.HI R12, RZ, 0x10, R5 ;  /* 0x00000010ff0c7819 */ /* 0x002fe40000011605 */
[----:B------:R-:W-:Y:S01]  /*5970*/  PRMT R20, R13, 0x5410, R11 ;  /* 0x000054100d147816 */ /* 0x000fe2000000000b */
[----:B------:R-:W-:Y:S01]  /*5980*/  FFMA.FTZ R11, R95, c[0x0][0x23c], -R0 ;  /* 0x00008f005f0b7a23 */ /* 0x000fe20000010800 */
[----:B---3--:R-:W-:-:S03]  /*5990*/  F2FP.BF16.PACK_AB R15, R61, R6 ;  /* 0x000000063d0f723e */ /* 0x008fc600000010ff */
[----:B------:R1:W3:Y:S01]  /*59a0*/  MUFU.EX2 R188, R11 ;  /* 0x0000000b00bc7308 */ /* 0x0002e20000000800 */
[----:B------:R-:W-:Y:S02]  /*59b0*/  LOP3.LUT R17, R14, R15, RZ, 0xc0, !PT ;  /* 0x0000000f0e117212 */ /* 0x000fe400078ec0ff */
[--C-:B------:R-:W-:Y:S02]  /*59c0*/  SHF.R.U32.HI R15, RZ, 0x18, R4.reuse ;  /* 0x00000018ff0f7819 */ /* 0x100fe40000011604 */
[----:B----4-:R-:W-:Y:S02]  /*59d0*/  SHF.R.U32.HI R10, RZ, 0x10, R4 ;  /* 0x00000010ff0a7819 */ /* 0x010fe40000011604 */
[C---:B------:R-:W-:Y:S01]  /*59e0*/  LOP3.LUT R4, R5.reuse, 0xffff, RZ, 0xc0, !PT ;  /* 0x0000ffff05047812 */ /* 0x040fe200078ec0ff */
[----:B------:R-:W-:Y:S01]  /*59f0*/  HMMA.16816.F32.BF16 R32, R16, R44, RZ ;  /* 0x0000002c1020723c */ /* 0x000fe200000418ff */
[----:B------:R-:W-:Y:S02]  /*5a00*/  LOP3.LUT R10, R10, 0xff, RZ, 0xc0, !PT ;  /* 0x000000ff0a0a7812 */ /* 0x000fe400078ec0ff */
[----:B------:R-:W-:-:S02]  /*5a10*/  LOP3.LUT R14, R5, 0xff, RZ, 0xc0, !PT ;  /* 0x000000ff050e7812 */ /* 0x000fc400078ec0ff */
[----:B------:R-:W-:Y:S01]  /*5a20*/  PRMT R15, R10, 0x5410, R15 ;  /* 0x000054100a0f7816 */ /* 0x000fe2000000000f */
[----:B------:R-:W-:Y:S01]  /*5a30*/  FFMA.FTZ R10, R190, c[0x0][0x23c], -R0 ;  /* 0x00008f00be0a7a23 */ /* 0x000fe20000010800 */
[----:B------:R-:W-:Y:S01]  /*5a40*/  SHF.R.U32.HI R13, RZ, 0x8, R4 ;  /* 0x00000008ff0d7819 */ /* 0x000fe20000011604 */
[C---:B------:R-:W-:Y:S01]  /*5a50*/  HMMA.16816.F32.BF16 R36, R16.reuse, R46, RZ ;  /* 0x0000002e1024723c */ /* 0x040fe200000418ff */
[----:B------:R-:W-:Y:S01]  /*5a60*/  SHF.R.U32.HI R5, RZ, 0x18, R5 ;  /* 0x00000018ff057819 */ /* 0x000fe20000011605 */
[----:B------:R4:W4:Y:S01]  /*5a70*/  MUFU.EX2 R95, R10 ;  /* 0x0000000a005f7308 */ /* 0x0009220000000800 */
[----:B------:R-:W-:Y:S02]  /*5a80*/  LOP3.LUT R4, R12, 0xff, RZ, 0xc0, !PT ;  /* 0x000000ff0c047812 */ /* 0x000fe400078ec0ff */
[----:B------:R-:W-:Y:S02]  /*5a90*/  PRMT R13, R14, 0x5410, R13 ;  /* 0x000054100e0d7816 */ /* 0x000fe4000000000d */
[----:B-1----:R-:W-:Y:S01]  /*5aa0*/  PRMT R11, R4, 0x5410, R5 ;  /* 0x00005410040b7816 */ /* 0x002fe20000000005 */
[--C-:B------:R-:W-:Y:S01]  /*5ab0*/  HSET2.LE.AND R4, R20, R120.reuse, PT ;  /* 0x0000007814047233 */ /* 0x100fe20003803000 */
[----:B--2---:R-:W-:Y:S01]  /*5ac0*/  F2FP.BF16.PACK_AB R5, R141, R233 ;  /* 0x000000e98d05723e */ /* 0x004fe200000010ff */
[----:B------:R-:W-:Y:S03]  /*5ad0*/  HMMA.16816.F32.BF16 R28, R16, R48, RZ ;  /* 0x00000030101c723c */ /* 0x000fe600000418ff */
[----:B------:R-:W-:Y:S01]  /*5ae0*/  LOP3.LUT R14, R4, R5, RZ, 0xc0, !PT ;  /* 0x00000005040e7212 */ /* 0x000fe200078ec0ff */
[----:B------:R-:W-:Y:S01]  /*5af0*/  HSET2.LE.AND R4, R15, R120, PT ;  /* 0x000000780f047233 */ /* 0x000fe20003803000 */
[----:B---3--:R-:W-:Y:S01]  /*5b00*/  F2FP.BF16.PACK_AB R5, R188, R232 ;  /* 0x000000e8bc05723e */ /* 0x008fe200000010ff */
[----:B----4-:R-:W-:-:S02]  /*5b10*/  IMAD.U32 R10, RZ, RZ, UR5 ;  /* 0x00000005ff0a7e24 */ /* 0x010fc4000f8e00ff */
[----:B------:R-:W-:Y:S01]  /*5b20*/  HMMA.16816.F32.BF16 R20, R16, R50, RZ ;  /* 0x000000321014723c */ /* 0x000fe200000418ff */
[----:B------:R-:W-:Y:S01]  /*5b30*/  LOP3.LUT R15, R4, R5, RZ, 0xc0, !PT ;  /* 0x00000005040f7212 */ /* 0x000fe200078ec0ff */
[----:B------:R-:W-:Y:S01]  /*5b40*/  UIADD3 UR5, UR29, 0x2, URZ ;  /* 0x000000021d057890 */ /* 0x000fe2000fffe03f */
[----:B------:R-:W-:Y:S01]  /*5b50*/  LOP3.LUT R12, R121, UR33, R10, 0x96, !PT ;  /* 0x00000021790c7c12 */ /* 0x000fe2000f8e960a */
[--C-:B------:R-:W-:Y:S01]  /*5b60*/  HSET2.LE.AND R10, R13, R120.reuse, PT ;  /* 0x000000780d0a7233 */ /* 0x100fe20003803000 */
[----:B------:R-:W-:Y:S01]  /*5b70*/  UIADD3 UR29, UR29, 0x3, URZ ;  /* 0x000000031d1d7890 */ /* 0x000fe2000fffe03f */
[----:B------:R-:W-:Y:S01]  /*5b80*/  HSET2.LE.AND R13, R11, R120, PT ;  /* 0x000000780b0d7233 */ /* 0x000fe20003803000 */
[----:B------:R-:W-:Y:S01]  /*5b90*/  F2FP.BF16.PACK_AB R11, R237, R64 ;  /* 0x00000040ed0b723e */ /* 0x000fe200000010ff */
[----:B------:R-:W-:Y:S01]  /*5ba0*/  IMAD.WIDE.U32 R18, R12, -0x326172a9, RZ ;  /* 0xcd9e8d570c127825 */ /* 0x000fe200078e00ff */
[----:B------:R-:W-:Y:S02]  /*5bb0*/  F2FP.BF16.PACK_AB R16, R95, R189 ;  /* 0x000000bd5f10723e */ /* 0x000fe400000010ff */
[----:B------:R-:W-:-:S02]  /*5bc0*/  LOP3.LUT R12, R10, R11, RZ, 0xc0, !PT ;  /* 0x0000000b0a0c7212 */ /* 0x000fc400078ec0ff */
[----:B------:R-:W-:Y:S02]  /*5bd0*/  LOP3.LUT R4, R19, UR15, R90, 0x96, !PT ;  /* 0x0000000f13047c12 */ /* 0x000fe4000f8e965a */
[----:B------:R-:W-:Y:S02]  /*5be0*/  LOP3.LUT R10, R67, UR13, R18, 0x96, !PT ;  /* 0x0000000d430a7c12 */ /* 0x000fe4000f8e9612 */
[----:B------:R-:W-:Y:S01]  /*5bf0*/  LOP3.LUT R13, R13, R16, RZ, 0xc0, !PT ;  /* 0x000000100d0d7212 */ /* 0x000fe200078ec0ff */
[----:B------:R-:W-:-:S04]  /*5c00*/  IMAD.WIDE.U32 R4, R4, -0x2daee0ad, RZ ;  /* 0xd2511f5304047825 */ /* 0x000fc800078e00ff */
[----:B------:R-:W-:Y:S01]  /*5c10*/  IMAD.WIDE.U32 R10, R10, -0x2daee0ad, RZ ;  /* 0xd2511f530a0a7825 */ /* 0x000fe200078e00ff */
[----:B------:R-:W-:Y:S01]  /*5c20*/  LOP3.LUT R5, R5, UR12, R92, 0x96, !PT ;  /* 0x0000000c05057c12 */ /* 0x000fe2000f8e965c */
[----:B------:R-:W-:Y:S03]  /*5c30*/  HMMA.16816.F32.BF16 R68, R12, R52, R32 ;  /* 0x000000340c44723c */ /* 0x000fe60000041820 */
[----:B------:R-:W-:Y:S01]  /*5c40*/  LOP3.LUT R11, R11, UR10, R4, 0x96, !PT ;  /* 0x0000000a0b0b7c12 */ /* 0x000fe2000f8e9604 */
[----:B------:R-:W-:-:S04]  /*5c50*/  IMAD.WIDE.U32 R4, R5, -0x326172a9, RZ ;  /* 0xcd9e8d5705047825 */ /* 0x000fc800078e00ff */
[----:B------:R-:W-:Y:S01]  /*5c60*/  IMAD.WIDE.U32 R34, R11, -0x326172a9, RZ ;  /* 0xcd9e8d570b227825 */ /* 0x000fe200078e00ff */
[----:B------:R-:W-:Y:S01]  /*5c70*/  LOP3.LUT R5, R5, UR11, R66, 0x96, !PT ;  /* 0x0000000b05057c12 */ /* 0x000fe2000f8e9642 */
[C---:B------:R-:W-:Y:S01]  /*5c80*/  HMMA.16816.F32.BF16 R84, R12.reuse, R56, R28 ;  /* 0x000000380c54723c */ /* 0x040fe2000004181c */
[----:B------:R-:W-:Y:S01]  /*5c90*/  LDSM.16.MT88.4 R28, [R206+0x4800] ;  /* 0x00480000ce1c783b */ /* 0x000fe20000004200 */
[--C-:B------:R-:W-:Y:S01]  /*5ca0*/  FFMA.FTZ R11, R191, c[0x0][0x23c], -R25.reuse ;  /* 0x00008f00bf0b7a23 */ /* 0x100fe20000010819 */
[----:B------:R-:W-:Y:S01]  /*5cb0*/  LOP3.LUT R16, R35, UR9, R4, 0x96, !PT ;  /* 0x0000000923107c12 */ /* 0x000fe2000f8e9604 */
[----:B------:R-:W-:Y:S02]  /*5cc0*/  IMAD.WIDE.U32 R4, R5, -0x2daee0ad, RZ ;  /* 0xd2511f5305047825 */ /* 0x000fe400078e00ff */
[----:B------:R1:W-:Y:S02]  /*5cd0*/  MUFU.EX2 R65, R11 ;  /* 0x0000000b00417308 */ /* 0x0003e40000000800 */
[----:B------:R-:W-:Y:S01]  /*5ce0*/  IMAD.WIDE.U32 R32, R16, -0x2daee0ad, RZ ;  /* 0xd2511f5310207825 */ /* 0x000fe200078e00ff */
[----:B------:R-:W-:Y:S01]  /*5cf0*/  LOP3.LUT R16, R5, UR8, R10, 0x96, !PT ;  /* 0x0000000805107c12 */ /* 0x000fe2000f8e960a */
[----:B------:R-:W-:Y:S02]  /*5d00*/  HMMA.16816.F32.BF16 R44, R12, R54, R36 ;  /* 0x000000360c2c723c */ /* 0x000fe40000041824 */
[----:B------:R-:W-:Y:S01]  /*5d10*/  FFMA.FTZ R5, R97, c[0x0][0x23c], -R25 ;  /* 0x00008f0061057a23 */ /* 0x000fe20000010819 */
[----:B------:R-:W-:Y:S01]  /*5d20*/  LOP3.LUT R4, R33, UR6, R4, 0x96, !PT ;  /* 0x0000000621047c12 */ /* 0x000fe2000f8e9604 */
[----:B------:R-:W-:-:S02]  /*5d30*/  IMAD.WIDE.U32 R26, R16, -0x326172a9, RZ ;  /* 0xcd9e8d57101a7825 */ /* 0x000fc400078e00ff */
[----:B------:R2:W-:Y:S02]  /*5d40*/  MUFU.EX2 R143, R5 ;  /* 0x00000005008f7308 */ /* 0x0005e40000000800 */
[----:B------:R-:W-:Y:S01]  /*5d50*/  HMMA.16816.F32.BF16 R48, R12, R58, R20 ;  /* 0x0000003a0c30723c */ /* 0x000fe20000041814 */
[----:B------:R-:W3:Y:S01]  /*5d60*/  LDSM.16.MT88.4 R20, [R205+0x4800] ;  /* 0x00480000cd14783b */ /* 0x000ee20000004200 */
[----:B------:R-:W-:Y:S02]  /*5d70*/  IMAD.MOV.U32 R97, RZ, RZ, R231 ;  /* 0x000000ffff617224 */ /* 0x000fe400078e00e7 */
[----:B-1----:R-:W-:Y:S02]  /*5d80*/  FFMA.FTZ R11, R99, c[0x0][0x23c], -R25 ;  /* 0x00008f00630b7a23 */ /* 0x002fe40000010819 */
[----:B------:R-:W-:Y:S02]  /*5d90*/  IMAD.MOV.U32 R99, RZ, RZ, R230 ;  /* 0x000000ffff637224 */ /* 0x000fe400078e00e6 */
[----:B------:R1:W-:Y:S01]  /*5da0*/  MUFU.EX2 R238, R11 ;  /* 0x0000000b00ee7308 */ /* 0x0003e20000000800 */
[----:B------:R-:W-:-:S02]  /*5db0*/  FFMA.FTZ R12, R102, c[0x0][0x23c], -R24 ;  /* 0x00008f00660c7a23 */ /* 0x000fc40000010818 */
[----:B------:R-:W-:Y:S02]  /*5dc0*/  IMAD.MOV.U32 R102, RZ, RZ, R188 ;  /* 0x000000ffff667224 */ /* 0x000fe400078e00bc */
[----:B--2---:R-:W-:-:S03]  /*5dd0*/  IMAD.WIDE.U32 R4, R4, -0x326172a9, RZ ;  /* 0xcd9e8d5704047825 */ /* 0x004fc600078e00ff */
[----:B------:R-:W-:Y:S02]  /*5de0*/  MUFU.EX2 R250, R12 ;  /* 0x0000000c00fa7308 */ /* 0x000fe40000000800 */
[C---:B------:R-:W-:Y:S02]  /*5df0*/  LOP3.LUT R10, R4.reuse, 0xffff, RZ, 0xc0, !PT ;  /* 0x0000ffff040a7812 */ /* 0x040fe400078ec0ff */
[----:B------:R-:W-:Y:S02]  /*5e00*/  LOP3.LUT R13, R4, 0xff, RZ, 0xc0, !PT ;  /* 0x000000ff040d7812 */ /* 0x000fe400078ec0ff */
[----:B------:R-:W-:Y:S01]  /*5e10*/  LOP3.LUT R5, R5, UR17, R26, 0x96, !PT ;  /* 0x0000001105057c12 */ /* 0x000fe2000f8e961a */
[----:B-1----:R-:W-:Y:S01]  /*5e20*/  FFMA.FTZ R11, R98, c[0x0][0x23c], -R25 ;  /* 0x00008f00620b7a23 */ /* 0x002fe20000010819 */
[----:B------:R-:W-:Y:S01]  /*5e30*/  SHF.R.U32.HI R15, RZ, 0x18, R4 ;  /* 0x00000018ff0f7819 */ /* 0x000fe20000011604 */
[----:B------:R-:W-:Y:S01]  /*5e40*/  IMAD.MOV.U32 R98, RZ, RZ, R235 ;  /* 0x000000ffff627224 */ /* 0x000fe200078e00eb */
[----:B------:R-:W-:Y:S01]  /*5e50*/  LOP3.LUT R14, R5, 0xff, RZ, 0xc0, !PT ;  /* 0x000000ff050e7812 */ /* 0x000fe200078ec0ff */
[----:B------:R1:W2:Y:S02]  /*5e60*/  MUFU.EX2 R252, R11 ;  /* 0x0000000b00fc7308 */ /* 0x0002a40000000800 */
[----:B-1----:R-:W-:-:S02]  /*5e70*/  SHF.R.U32.HI R11, RZ, 0x8, R10 ;  /* 0x00000008ff0b7819 */ /* 0x002fc4000001160a */
[----:B------:R-:W-:Y:S02]  /*5e80*/  SHF.R.U32.HI R10, RZ, 0x10, R4 ;  /* 0x00000010ff0a7819 */ /* 0x000fe40000011604 */
[----:B------:R-:W-:Y:S02]  /*5e90*/  PRMT R16, R13, 0x5410, R11 ;  /* 0x000054100d107816 */ /* 0x000fe4000000000b */
[----:B------:R-:W-:Y:S01]  /*5ea0*/  LOP3.LUT R12, R10, 0xff, RZ, 0xc0, !PT ;  /* 0x000000ff0a0c7812 */ /* 0x000fe200078ec0ff */
[----:B------:R-:W-:Y:S01]  /*5eb0*/  FFMA.FTZ R10, R101, c[0x0][0x23c], -R24 ;  /* 0x00008f00650a7a23 */ /* 0x000fe20000010818 */
[----:B------:R-:W-:Y:S01]  /*5ec0*/  LOP3.LUT R4, R5, 0xffff, RZ, 0xc0, !PT ;  /* 0x0000ffff05047812 */ /* 0x000fe200078ec0ff */
[----:B------:R-:W-:Y:S01]  /*5ed0*/  IMAD.MOV.U32 R101, RZ, RZ, R189 ;  /* 0x000000ffff657224 */ /* 0x000fe200078e00bd */
[--C-:B------:R-:W-:Y:S01]  /*5ee0*/  SHF.R.U32.HI R11, RZ, 0x10, R5.reuse ;  /* 0x00000010ff0b7819 */ /* 0x100fe20000011605 */
[----:B------:R1:W-:Y:S01]  /*5ef0*/  MUFU.EX2 R251, R10 ;  /* 0x0000000a00fb7308 */ /* 0x0003e20000000800 */
[----:B------:R-:W-:-:S02]  /*5f00*/  SHF.R.U32.HI R13, RZ, 0x18, R5 ;  /* 0x00000018ff0d7819 */ /* 0x000fc40000011605 */
[----:B------:R-:W-:Y:S02]  /*5f10*/  SHF.R.U32.HI R5, RZ, 0x8, R4 ;  /* 0x00000008ff057819 */ /* 0x000fe40000011604 */
[----:B------:R-:W-:Y:S02]  /*5f20*/  LOP3.LUT R4, R11, 0xff, RZ, 0xc0, !PT ;  /* 0x000000ff0b047812 */ /* 0x000fe400078ec0ff */
[----:B------:R-:W-:Y:S02]  /*5f30*/  PRMT R11, R12, 0x5410, R15 ;  /* 0x000054100c0b7816 */ /* 0x000fe4000000000f */
[----:B------:R-:W-:Y:S01]  /*5f40*/  PRMT R13, R4, 0x5410, R13 ;  /* 0x00005410040d7816 */ /* 0x000fe2000000000d */
[----:B------:R-:W-:Y:S01]  /*5f50*/  HSET2.LE.AND R4, R16, R120, PT ;  /* 0x0000007810047233 */ /* 0x000fe20003803000 */
[----:B------:R-:W-:Y:S02]  /*5f60*/  PRMT R12, R14, 0x5410, R5 ;  /* 0x000054100e0c7816 */ /* 0x000fe40000000005 */
[----:B--2---:R-:W-:Y:S01]  /*5f70*/  F2FP.BF16.PACK_AB R5, R252, R143 ;  /* 0x0000008ffc05723e */ /* 0x004fe200000010ff */
[----:B-1----:R-:W-:-:S03]  /*5f80*/  FFMA.FTZ R10, R100, c[0x0][0x23c], -R24 ;  /* 0x00008f00640a7a23 */ /* 0x002fc60000010818 */
[----:B------:R-:W-:Y:S01]  /*5f90*/  LOP3.LUT R14, R4, R5, RZ, 0xc0, !PT ;  /* 0x00000005040e7212 */ /* 0x000fe200078ec0ff */
[----:B------:R-:W-:Y:S01]  /*5fa0*/  HSET2.LE.AND R4, R11, R120, PT ;  /* 0x000000780b047233 */ /* 0x000fe20003803000 */
[----:B------:R-:W-:Y:S01]  /*5fb0*/  IMAD.MOV.U32 R100, RZ, RZ, R64 ;  /* 0x000000ffff647224 */ /* 0x000fe200078e0040 */
[----:B------:R1:W2:Y:S01]  /*5fc0*/  MUFU.EX2 R249, R10 ;  /* 0x0000000a00f97308 */ /* 0x0002a20000000800 */
[----:B------:R-:W-:Y:S02]  /*5fd0*/  IMAD.MOV.U32 R64, RZ, RZ, R202 ;  /* 0x000000ffff407224 */ /* 0x000fe400078e00ca */
[----:B-1----:R-:W-:Y:S01]  /*5fe0*/  FFMA.FTZ R10, R103, c[0x0][0x23c], -R24 ;  /* 0x00008f00670a7a23 */ /* 0x002fe20000010818 */
[----:B--2---:R-:W-:Y:S01]  /*5ff0*/  F2FP.BF16.PACK_AB R5, R249, R251 ;  /* 0x000000fbf905723e */ /* 0x004fe200000010ff */
[----:B------:R-:W-:-:S03]  /*6000*/  IMAD.MOV.U32 R103, RZ, RZ, R60 ;  /* 0x000000ffff677224 */ /* 0x000fc600078e003c */
[----:B------:R-:W1:Y:S01]  /*6010*/  MUFU.EX2 R248, R10 ;  /* 0x0000000a00f87308 */ /* 0x000e620000000800 */
[----:B------:R-:W-:Y:S01]  /*6020*/  LOP3.LUT R15, R4, R5, RZ, 0xc0, !PT ;  /* 0x00000005040f7212 */ /* 0x000fe200078ec0ff */
[----:B------:R-:W-:Y:S01]  /*6030*/  HSET2.LE.AND R4, R12, R120, PT ;  /* 0x000000780c047233 */ /* 0x000fe20003803000 */
[----:B------:R-:W-:Y:S01]  /*6040*/  F2FP.BF16.PACK_AB R5, R238, R65 ;  /* 0x00000041ee05723e */ /* 0x000fe200000010ff */
[----:B------:R-:W-:-:S03]  /*6050*/  IMAD.MOV.U32 R60, RZ, RZ, R227 ;  /* 0x000000ffff3c7224 */ /* 0x000fc600078e00e3 */
[----:B------:R-:W-:Y:S01]  /*6060*/  LOP3.LUT R12, R4, R5, RZ, 0xc0, !PT ;  /* 0x00000005040c7212 */ /* 0x000fe200078ec0ff */
[----:B------:R-:W-:Y:S01]  /*6070*/  HSET2.LE.AND R4, R13, R120, PT ;  /* 0x000000780d047233 */ /* 0x000fe20003803000 */
[----:B-1----:R-:W-:-:S04]  /*6080*/  F2FP.BF16.PACK_AB R5, R248, R250 ;  /* 0x000000faf805723e */ /* 0x002fc800000010ff */
[----:B------:R-:W-:Y:S02]  /*6090*/  LOP3.LUT R13, R4, R5, RZ, 0xc0, !PT ;  /* 0x00000005040d7212 */ /* 0x000fe400078ec0ff */
[----:B------:R-:W-:Y:S02]  /*60a0*/  LOP3.LUT R4, R19, UR15, R158, 0x96, !PT ;  /* 0x0000000f13047c12 */ /* 0x000fe4000f8e969e */
[----:B------:R-:W-:-:S03]  /*60b0*/  LOP3.LUT R5, R63, UR13, R18, 0x96, !PT ;  /* 0x0000000d3f057c12 */ /* 0x000fc6000f8e9612 */
[----:B------:R-:W-:Y:S01]  /*60c0*/  IMAD.WIDE.U32 R10, R4, -0x2daee0ad, RZ ;  /* 0xd2511f53040a7825 */ /* 0x000fe200078e00ff */
[----:B---3--:R-:W-:Y:S03]  /*60d0*/  HMMA.16816.F32.BF16 R76, R12, R20, R76 ;  /* 0x000000140c4c723c */ /* 0x008fe6000004184c */
[----:B------:R-:W-:Y:S01]  /*60e0*/  IMAD.WIDE.U32 R4, R5, -0x2daee0ad, RZ ;  /* 0xd2511f5305047825 */ /* 0x000fe200078e00ff */
[----:B------:R-:W-:-:S04]  /*60f0*/  LOP3.LUT R11, R11, UR12, R88, 0x96, !PT ;  /* 0x0000000c0b0b7c12 */ /* 0x000fc8000f8e9658 */
[----:B------:R-:W-:Y:S01]  /*6100*/  LOP3.LUT R5, R5, UR10, R10, 0x96, !PT ;  /* 0x0000000a05057c12 */ /* 0x000fe2000f8e960a */
[----:B------:R-:W-:Y:S01]  /*6110*/  IMAD.WIDE.U32 R10, R11, -0x326172a9, RZ ;  /* 0xcd9e8d570b0a7825 */ /* 0x000fe200078e00ff */
[----:B------:R-:W-:Y:S03]  /*6120*/  HMMA.16816.F32.BF16 R80, R12, R28, R80 ;  /* 0x0000001c0c50723c */ /* 0x000fe60000041850 */
[----:B------:R-:W-:Y:S01]  /*6130*/  IMAD.WIDE.U32 R18, R5, -0x326172a9, RZ ;  /* 0xcd9e8d5705127825 */ /* 0x000fe200078e00ff */
[----:B------:R-:W-:-:S04]  /*6140*/  LOP3.LUT R11, R11, UR11, R62, 0x96, !PT ;  /* 0x0000000b0b0b7c12 */ /* 0x000fc8000f8e963e */
[----:B------:R-:W-:Y:S01]  /*6150*/  LOP3.LUT R5, R19, UR9, R10, 0x96, !PT ;  /* 0x0000000913057c12 */ /* 0x000fe2000f8e960a */
[----:B------:R-:W-:Y:S01]  /*6160*/  IMAD.WIDE.U32 R10, R11, -0x2daee0ad, RZ ;  /* 0xd2511f530b0a7825 */ /* 0x000fe200078e00ff */
[----:B------:R-:W-:Y:S03]  /*6170*/  HMMA.16816.F32.BF16 R72, R12, R22, R72 ;  /* 0x000000160c48723c */ /* 0x000fe60000041848 */
[----:B------:R-:W-:-:S04]  /*6180*/  IMAD.WIDE.U32 R36, R5, -0x2daee0ad, RZ ;  /* 0xd2511f5305247825 */ /* 0x000fc800078e00ff */
[----:B------:R-:W-:Y:S01]  /*6190*/  FFMA.FTZ R5, R192, c[0x0][0x23c], -R2 ;  /* 0x00008f00c0057a23 */ /* 0x000fe20000010802 */
[----:B------:R-:W-:Y:S03]  /*61a0*/  HMMA.16816.F32.BF16 R56, R12, R30, R40 ;  /* 0x0000001e0c38723c */ /* 0x000fe60000041828 */
[----:B------:R1:W-:Y:S04]  /*61b0*/  MUFU.EX2 R245, R5 ;  /* 0x0000000500f57308 */ /* 0x0003e80000000800 */
[----:B------:R-:W-:Y:S01]  /*61c0*/  LOP3.LUT R13, R11, UR8, R4, 0x96, !PT ;  /* 0x000000080b0d7c12 */ /* 0x000fe2000f8e9604 */
[----:B------:R-:W-:Y:S01]  /*61d0*/  FFMA.FTZ R11, R106, c[0x0][0x23c], -R2 ;  /* 0x00008f006a0b7a23 */ /* 0x000fe20000010802 */
[----:B------:R-:W-:Y:S01]  /*61e0*/  LOP3.LUT R4, R37, UR6, R10, 0x96, !PT ;  /* 0x0000000625047c12 */ /* 0x000fe2000f8e960a */
[----:B------:R-:W-:-:S02]  /*61f0*/  FFMA.FTZ R12, R193, c[0x0][0x23c], -R2 ;  /* 0x00008f00c10c7a23 */ /* 0x000fc40000010802 */
[----:B------:R2:W-:Y:S01]  /*6200*/  MUFU.EX2 R247, R11 ;  /* 0x0000000b00f77308 */ /* 0x0005e20000000800 */
[----:B------:R-:W-:-:S04]  /*6210*/  IMAD.WIDE.U32 R16, R13, -0x326172a9, RZ ;  /* 0xcd9e8d570d107825 */ /* 0x000fc800078e00ff */
[----:B------:R-:W-:Y:S01]  /*6220*/  IMAD.MOV.U32 R106, RZ, RZ, R242 ;  /* 0x000000ffff6a7224 */ /* 0x000fe200078e00f2 */
[----:B------:R-:W-:Y:S01]  /*6230*/  LOP3.LUT R19, R17, UR7, R18, 0x96, !PT ;  /* 0x0000000711137c12 */ /* 0x000fe2000f8e9612 */
[----:B-1----:R-:W-:Y:S01]  /*6240*/  IMAD.WIDE.U32 R4, R4, -0x326172a9, RZ ;  /* 0xcd9e8d5704047825 */ /* 0x002fe200078e00ff */
[----:B------:R1:W3:Y:S04]  /*6250*/  MUFU.EX2 R244, R12 ;  /* 0x0000000c00f47308 */ /* 0x0002e80000000800 */
[----:B------:R-:W-:-:S04]  /*6260*/  LOP3.LUT R10, R4, 0xffff, RZ, 0xc0, !PT ;  /* 0x0000ffff040a7812 */ /* 0x000fc800078ec0ff */
[----:B--2---:R-:W-:Y:S02]  /*6270*/  SHF.R.U32.HI R11, RZ, 0x8, R10 ;  /* 0x00000008ff0b7819 */ /* 0x004fe4000001160a */
[----:B------:R-:W-:-:S04]  /*6280*/  LOP3.LUT R10, R4, 0xff, RZ, 0xc0, !PT ;  /* 0x000000ff040a7812 */ /* 0x000fc800078ec0ff */
[----:B------:R-:W-:Y:S01]  /*6290*/  PRMT R14, R10, 0x5410, R11 ;  /* 0x000054100a0e7816 */ /* 0x000fe2000000000b */
[----:B------:R-:W-:Y:S01]  /*62a0*/  FFMA.FTZ R11, R195, c[0x0][0x23c], -R0 ;  /* 0x00008f00c30b7a23 */ /* 0x000fe20000010800 */
[----:B------:R-:W-:Y:S01]  /*62b0*/  SHF.R.U32.HI R10, RZ, 0x10, R4 ;  /* 0x00000010ff0a7819 */ /* 0x000fe20000011604 */
[----:B-1----:R-:W-:Y:S02]  /*62c0*/  FFMA.FTZ R12, R104, c[0x0][0x23c], -R2 ;  /* 0x00008f00680c7a23 */ /* 0x002fe40000010802 */
[----:B------:R-:W-:Y:S01]  /*62d0*/  MUFU.EX2 R243, R11 ;  /* 0x0000000b00f37308 */ /* 0x000fe20000000800 */
[----:B------:R-:W-:-:S07]  /*62e0*/  IMAD.MOV.U32 R104, RZ, RZ, R232 ;  /* 0x000000ffff687224 */ /* 0x000fce00078e00e8 */
[----:B------:R1:W-:Y:S02]  /*62f0*/  MUFU.EX2 R246, R12 ;  /* 0x0000000c00f67308 */ /* 0x0003e40000000800 */
[----:B-1----:R-:W-:Y:S02]  /*6300*/  SHF.R.U32.HI R12, RZ, 0x18, R4 ;  /* 0x00000018ff0c7819 */ /* 0x002fe40000011604 */
[----:B------:R-:W-:Y:S02]  /*6310*/  LOP3.LUT R4, R5, UR17, R16, 0x96, !PT ;  /* 0x0000001105047c12 */ /* 0x000fe4000f8e9610 */
[----:B------:R-:W-:Y:S01]  /*6320*/  LOP3.LUT R5, R10, 0xff, RZ, 0xc0, !PT ;  /* 0x000000ff0a057812 */ /* 0x000fe200078ec0ff */
[----:B------:R-:W-:Y:S01]  /*6330*/  FFMA.FTZ R10, R194, c[0x0][0x23c], -R0 ;  /* 0x00008f00c20a7a23 */ /* 0x000fe20000010800 */
[----:B------:R-:W-:Y:S02]  /*6340*/  SHF.R.U32.HI R11, RZ, 0x18, R4 ;  /* 0x00000018ff0b7819 */ /* 0x000fe40000011604 */
[----:B------:R-:W-:Y:S01]  /*6350*/  PRMT R15, R5, 0x5410, R12 ;  /* 0x00005410050f7816 */ /* 0x000fe2000000000c */
[----:B------:R1:W2:Y:S01]  /*6360*/  MUFU.EX2 R241, R10 ;  /* 0x0000000a00f17308 */ /* 0x0002a20000000800 */
[----:B------:R-:W-:-:S02]  /*6370*/  LOP3.LUT R5, R4, 0xffff, RZ, 0xc0, !PT ;  /* 0x0000ffff04057812 */ /* 0x000fc400078ec0ff */
[----:B------:R-:W-:Y:S02]  /*6380*/  LOP3.LUT R12, R4, 0xff, RZ, 0xc0, !PT ;  /* 0x000000ff040c7812 */ /* 0x000fe400078ec0ff */
[----:B-1----:R-:W-:Y:S02]  /*6390*/  SHF.R.U32.HI R10, RZ, 0x10, R4 ;  /* 0x00000010ff0a7819 */ /* 0x002fe40000011604 */
[----:B------:R-:W-:Y:S02]  /*63a0*/  SHF.R.U32.HI R4, RZ, 0x8, R5 ;  /* 0x00000008ff047819 */ /* 0x000fe40000011605 */
[----:B------:R-:W-:Y:S01]  /*63b0*/  LOP3.LUT R5, R10, 0xff, RZ, 0xc0, !PT ;  /* 0x000000ff0a057812 */ /* 0x000fe200078ec0ff */
[----:B------:R-:W-:Y:S01]  /*63c0*/  FFMA.FTZ R10, R109, c[0x0][0x23c], -R0 ;  /* 0x00008f006d0a7a23 */ /* 0x000fe20000010800 */
[----:B------:R-:W-:Y:S01]  /*63d0*/  PRMT R4, R12, 0x5410, R4 ;  /* 0x000054100c047816 */ /* 0x000fe20000000004 */
[----:B------:R-:W-:Y:S01]  /*63e0*/  IMAD.MOV.U32 R109, RZ, RZ, R141 ;  /* 0x000000ffff6d7224 */ /* 0x000fe200078e008d */
[----:B------:R-:W-:Y:S01]  /*63f0*/  PRMT R11, R5, 0x5410, R11 ;  /* 0x00005410050b7816 */ /* 0x000fe2000000000b */
[----:B------:R1:W-:Y:S01]  /*6400*/  MUFU.EX2 R242, R10 ;  /* 0x0000000a00f27308 */ /* 0x0003e20000000800 */
[----:B---3--:R-:W-:Y:S01]  /*6410*/  F2FP.BF16.PACK_AB R5, R245, R244 ;  /* 0x000000f4f505723e */ /* 0x008fe200000010ff */
[----:B------:R-:W-:-:S05]  /*6420*/  HSET2.LE.AND R4, R4, R120, PT ;  /* 0x0000007804047233 */ /* 0x000fca0003803000 */
[----:B------:R-:W-:Y:S01]  /*6430*/  LOP3.LUT R12, R4, R5, RZ, 0xc0, !PT ;  /* 0x00000005040c7212 */ /* 0x000fe200078ec0ff */
[--C-:B------:R-:W-:Y:S01]  /*6440*/  HSET2.LE.AND R4, R11, R120.reuse, PT ;  /* 0x000000780b047233 */ /* 0x100fe20003803000 */
[----:B--2---:R-:W-:Y:S01]  /*6450*/  F2FP.BF16.PACK_AB R5, R241, R243 ;  /* 0x000000f3f105723e */ /* 0x004fe200000010ff */
[----:B------:R-:W-:Y:S02]  /*6460*/  FFMA.FTZ R11, R110, c[0x0][0x23c], -R24 ;  /* 0x00008f006e0b7a23 */ /* 0x000fe40000010818 */
[----:B------:R-:W-:Y:S01]  /*6470*/  IMAD.MOV.U32 R110, RZ, RZ, R140 ;  /* 0x000000ffff6e7224 */ /* 0x000fe200078e008c */
[----:B------:R-:W-:Y:S01]  /*6480*/  LOP3.LUT R13, R4, R5, RZ, 0xc0, !PT ;  /* 0x00000005040d7212 */ /* 0x000fe200078ec0ff */
[--C-:B------:R-:W-:Y:S01]  /*6490*/  HSET2.LE.AND R4, R14, R120.reuse, PT ;  /* 0x000000780e047233 */ /* 0x100fe20003803000 */
[----:B------:R-:W-:Y:S01]  /*64a0*/  F2FP.BF16.PACK_AB R5, R246, R247 ;  /* 0x000000f7f605723e */ /* 0x000fe200000010ff */
[----:B-1----:R-:W-:Y:S01]  /*64b0*/  FFMA.FTZ R10, R105, c[0x0][0x23c], -R0 ;  /* 0x00008f00690a7a23 */ /* 0x002fe20000010800 */
[----:B------:R-:W-:Y:S01]  /*64c0*/  MUFU.EX2 R235, R11 ;  /* 0x0000000b00eb7308 */ /* 0x000fe20000000800 */
[----:B------:R-:W-:Y:S01]  /*64d0*/  IMAD.MOV.U32 R105, RZ, RZ, R233 ;  /* 0x000000ffff697224 */ /* 0x000fe200078e00e9 */
[----:B------:R-:W-:Y:S01]  /*64e0*/  LOP3.LUT R14, R4, R5, RZ, 0xc0, !PT ;  /* 0x00000005040e7212 */ /* 0x000fe200078ec0ff */
[----:B------:R-:W-:-:S05]  /*64f0*/  HSET2.LE.AND R4, R15, R120, PT ;  /* 0x000000780f047233 */ /* 0x000fca0003803000 */
[----:B------:R-:W1:Y:S02]  /*6500*/  MUFU.EX2 R240, R10 ;  /* 0x0000000a00f07308 */ /* 0x000e640000000800 */
[----:B-1----:R-:W-:Y:S01]  /*6510*/  F2FP.BF16.PACK_AB R5, R240, R242 ;  /* 0x000000f2f005723e */ /* 0x002fe200000010ff */
[----:B------:R-:W-:Y:S02]  /*6520*/  FFMA.FTZ R10, R108, c[0x0][0x23c], -R25 ;  /* 0x00008f006c0a7a23 */ /* 0x000fe40000010819 */
[----:B------:R-:W-:Y:S01]  /*6530*/  IMAD.MOV.U32 R108, RZ, RZ, R237 ;  /* 0x000000ffff6c7224 */ /* 0x000fe200078e00ed */
[----:B------:R-:W-:Y:S01]  /*6540*/  LOP3.LUT R15, R4, R5, RZ, 0xc0, !PT ;  /* 0x00000005040f7212 */ /* 0x000fe200078ec0ff */
[----:B------:R-:W-:Y:S01]  /*6550*/  FFMA.FTZ R4, R116, c[0x0][0x23c], -R25 ;  /* 0x00008f0074047a23 */ /* 0x000fe20000010819 */
[----:B------:R-:W-:Y:S01]  /*6560*/  LOP3.LUT R5, R27, UR7, R34, 0x96, !PT ;  /* 0x000000071b057c12 */ /* 0x000fe2000f8e9622 */
[----:B------:R-:W-:Y:S01]  /*6570*/  IMAD.MOV.U32 R116, RZ, RZ, R238 ;  /* 0x000000ffff747224 */ /* 0x000fe200078e00ee */
[----:B------:R-:W-:Y:S01]  /*6580*/  MUFU.EX2 R237, R10 ;  /* 0x0000000a00ed7308 */ /* 0x000fe20000000800 */
[----:B------:R-:W-:-:S02]  /*6590*/  IMAD.MOV.U32 R27, RZ, RZ, R239 ;  /* 0x000000ffff1b7224 */ /* 0x000fc400078e00ef */
[C---:B------:R-:W-:Y:S05]  /*65a0*/  HMMA.16816.F32.BF16 R40, R12.reuse, R20, R68 ;  /* 0x000000140c28723c */ /* 0x040fea0000041844 */
[----:B------:R1:W-:Y:S03]  /*65b0*/  MUFU.EX2 R238, R4 ;  /* 0x0000000400ee7308 */ /* 0x0003e60000000800 */
[C---:B------:R-:W-:Y:S08]  /*65c0*/  HMMA.16816.F32.BF16 R44, R12.reuse, R22, R44 ;  /* 0x000000160c2c723c */ /* 0x040ff0000004182c */
[----:B------:R-:W-:Y:S01]  /*65d0*/  HMMA.16816.F32.BF16 R52, R12, R28, R84 ;  /* 0x0000001c0c34723c */ /* 0x000fe20000041854 */
[----:B-1----:R-:W-:-:S02]  /*65e0*/  FFMA.FTZ R4, R111, c[0x0][0x23c], -R25 ;  /* 0x00008f006f047a23 */ /* 0x002fc40000010819 */
[----:B------:R-:W-:-:S05]  /*65f0*/  IMAD.MOV.U32 R111, RZ, RZ, R236 ;  /* 0x000000ffff6f7224 */ /* 0x000fca00078e00ec */
[----:B------:R-:W-:Y:S01]  /*6600*/  HMMA.16816.F32.BF16 R48, R12, R30, R48 ;  /* 0x0000001e0c30723c */ /* 0x000fe20000041830 */
[----:B------:R1:W-:Y:S01]  /*6610*/  MUFU.EX2 R239, R4 ;  /* 0x0000000400ef7308 */ /* 0x0003e20000000800 */
[----:B------:R-:W-:Y:S01]  /*6620*/  LDSM.16.MT88.4 R28, [R206+0x4c00] ;  /* 0x004c0000ce1c783b */ /* 0x000fe20000004200 */
[----:B------:R-:W-:Y:S02]  /*6630*/  IMAD.MOV.U32 R86, RZ, RZ, R96 ;  /* 0x000000ffff567224 */ /* 0x000fe400078e0060 */
[----:B------:R-:W-:Y:S02]  /*6640*/  IMAD.MOV.U32 R96, RZ, RZ, R229 ;  /* 0x000000ffff607224 */ /* 0x000fe400078e00e5 */
[----:B------:R-:W-:Y:S02]  /*6650*/  IMAD.MOV.U32 R87, RZ, RZ, R95 ;  /* 0x000000ffff577224 */ /* 0x000fe400078e005f */
[----:B------:R-:W-:Y:S02]  /*6660*/  IMAD.MOV.U32 R95, RZ, RZ, R228 ;  /* 0x000000ffff5f7224 */ /* 0x000fe400078e00e4 */
[----:B------:R-:W-:-:S02]  /*6670*/  IMAD.MOV.U32 R85, RZ, RZ, R143 ;  /* 0x000000ffff557224 */ /* 0x000fc400078e008f */
[----:B------:R-:W-:Y:S02]  /*6680*/  IMAD.MOV.U32 R84, RZ, RZ, R142 ;  /* 0x000000ffff547224 */ /* 0x000fe400078e008e */
[----:B-1----:R-:W-:Y:S02]  /*6690*/  FFMA.FTZ R4, R107, c[0x0][0x23c], -R25 ;  /* 0x00008f006b047a23 */ /* 0x002fe40000010819 */
[----:B------:R-:W-:Y:S02]  /*66a0*/  IMAD.MOV.U32 R107, RZ, RZ, R234 ;  /* 0x000000ffff6b7224 */ /* 0x000fe400078e00ea */
[----:B------:R1:W-:Y:S02]  /*66b0*/  MUFU.EX2 R236, R4 ;  /* 0x0000000400ec7308 */ /* 0x0003e40000000800 */
[----:B-1----:R-:W-:-:S05]  /*66c0*/  IMAD.WIDE.U32 R4, R5, -0x2daee0ad, RZ ;  /* 0xd2511f5305047825 */ /* 0x002fca00078e00ff */
[----:B------:R-:W-:Y:S02]  /*66d0*/  LOP3.LUT R10, R5, UR16, R32, 0x96, !PT ;  /* 0x00000010050a7c12 */ /* 0x000fe4000f8e9620 */
[C---:B------:R-:W-:Y:S01]  /*66e0*/  LOP3.LUT R5, R4.reuse, 0xffff, RZ, 0xc0, !PT ;  /* 0x0000ffff04057812 */ /* 0x040fe200078ec0ff */
[----:B------:R-:W1:Y:S01]  /*66f0*/  LDSM.16.MT88.4 R32, [R205+0x4c00] ;  /* 0x004c0000cd20783b */ /* 0x000e620000004200 */
[--C-:B------:R-:W-:Y:S02]  /*6700*/  SHF.R.U32.HI R13, RZ, 0x18, R10.reuse ;  /* 0x00000018ff0d7819 */ /* 0x100fe4000001160a */
[----:B------:R-:W-:Y:S02]  /*6710*/  SHF.R.U32.HI R12, RZ, 0x8, R5 ;  /* 0x00000008ff0c7819 */ /* 0x000fe40000011605 */
[----:B------:R-:W-:Y:S02]  /*6720*/  SHF.R.U32.HI R5, RZ, 0x10, R10 ;  /* 0x00000010ff057819 */ /* 0x000fe4000001160a */
[----:B------:R-:W-:-:S02]  /*6730*/  LOP3.LUT R18, R4, 0xff, RZ, 0xc0, !PT ;  /* 0x000000ff04127812 */ /* 0x000fc400078ec0ff */
[----:B------:R-:W-:Y:S02]  /*6740*/  LOP3.LUT R5, R5, 0xff, RZ, 0xc0, !PT ;  /* 0x000000ff05057812 */ /* 0x000fe400078ec0ff */
[--C-:B------:R-:W-:Y:S02]  /*6750*/  SHF.R.U32.HI R16, RZ, 0x10, R4.reuse ;  /* 0x00000010ff107819 */ /* 0x100fe40000011604 */
[----:B------:R-:W-:Y:S01]  /*6760*/  SHF.R.U32.HI R17, RZ, 0x18, R4 ;  /* 0x00000018ff117819 */ /* 0x000fe20000011604 */
[--C-:B------:R-:W-:Y:S01]  /*6770*/  FFMA.FTZ R4, R112, c[0x0][0x23c], -R24.reuse ;  /* 0x00008f0070047a23 */ /* 0x100fe20000010818 */
[C---:B------:R-:W-:Y:S02]  /*6780*/  LOP3.LUT R11, R10.reuse, 0xffff, RZ, 0xc0, !PT ;  /* 0x0000ffff0a0b7812 */ /* 0x040fe400078ec0ff */
[----:B------:R-:W-:Y:S01]  /*6790*/  LOP3.LUT R15, R10, 0xff, RZ, 0xc0, !PT ;  /* 0x000000ff0a0f7812 */ /* 0x000fe200078ec0ff */
[--C-:B------:R-:W-:Y:S01]  /*67a0*/  FFMA.FTZ R10, R118, c[0x0][0x23c], -R24.reuse ;  /* 0x00008f00760a7a23 */ /* 0x100fe20000010818 */
[----:B------:R-:W-:Y:S01]  /*67b0*/  PRMT R13, R5, 0x5410, R13 ;  /* 0x00005410050d7816 */ /* 0x000fe2000000000d */
[----:B------:R-:W-:Y:S01]  /*67c0*/  FFMA.FTZ R5, R114, c[0x0][0x23c], -R24 ;  /* 0x00008f0072057a23 */ /* 0x000fe20000010818 */
[----:B------:R2:W3:Y:S01]  /*67d0*/  MUFU.EX2 R234, R4 ;  /* 0x0000000400ea7308 */ /* 0x0004e20000000800 */
[----:B------:R-:W-:-:S02]  /*67e0*/  SHF.R.U32.HI R11, RZ, 0x8, R11 ;  /* 0x00000008ff0b7819 */ /* 0x000fc4000001160b */
[----:B------:R-:W-:-:S05]  /*67f0*/  LOP3.LUT R14, R16, 0xff, RZ, 0xc0, !PT ;  /* 0x000000ff100e7812 */ /* 0x000fca00078ec0ff */
[----:B------:R4:W-:Y:S01]  /*6800*/  MUFU.EX2 R233, R10 ;  /* 0x0000000a00e97308 */ /* 0x0009e20000000800 */
[----:B--2---:R-:W-:-:S07]  /*6810*/  PRMT R4, R18, 0x5410, R12 ;  /* 0x0000541012047816 */ /* 0x004fce000000000c */
[----:B------:R2:W1:Y:S01]  /*6820*/  MUFU.EX2 R232, R5 ;  /* 0x0000000500e87308 */ /* 0x0004620000000800 */
[----:B------:R-:W-:Y:S02]  /*6830*/  PRMT R12, R15, 0x5410, R11 ;  /* 0x000054100f0c7816 */ /* 0x000fe4000000000b */
[----:B---3--:R-:W-:Y:S01]  /*6840*/  F2FP.BF16.PACK_AB R11, R234, R235 ;  /* 0x000000ebea0b723e */ /* 0x008fe200000010ff */
[----:B------:R-:W-:Y:S01]  /*6850*/  HSET2.LE.AND R4, R4, R120, PT ;  /* 0x0000007804047233 */ /* 0x000fe20003803000 */
[----:B----4-:R-:W-:-:S05]  /*6860*/  PRMT R10, R14, 0x5410, R17 ;  /* 0x000054100e0a7816 */ /* 0x010fca0000000011 */
[----:B------:R-:W-:Y:S01]  /*6870*/  HSET2.LE.AND R10, R10, R120, PT ;  /* 0x000000780a0a7233 */ /* 0x000fe20003803000 */
[----:B--2---:R-:W-:-:S04]  /*6880*/  F2FP.BF16.PACK_AB R5, R237, R236 ;  /* 0x000000eced05723e */ /* 0x004fc800000010ff */
[----:B------:R-:W-:Y:S01]  /*6890*/  LOP3.LUT R15, R10, R11, RZ, 0xc0, !PT ;  /* 0x0000000b0a0f7212 */ /* 0x000fe200078ec0ff */
[----:B------:R-:W-:Y:S01]  /*68a0*/  FFMA.FTZ R10, R197, c[0x0][0x23c], -R2 ;  /* 0x00008f00c50a7a23 */ /* 0x000fe20000010802 */
[----:B------:R-:W-:Y:S01]  /*68b0*/  LOP3.LUT R14, R4, R5, RZ, 0xc0, !PT ;  /* 0x00000005040e7212 */ /* 0x000fe200078ec0ff */
[--C-:B------:R-:W-:Y:S01]  /*68c0*/  HSET2.LE.AND R4, R12, R120.reuse, PT ;  /* 0x000000780c047233 */ /* 0x100fe20003803000 */
[----:B------:R-:W-:Y:S01]  /*68d0*/  F2FP.BF16.PACK_AB R5, R239, R238 ;  /* 0x000000eeef05723e */ /* 0x000fe200000010ff */
[----:B------:R2:W-:Y:S01]  /*68e0*/  MUFU.EX2 R231, R10 ;  /* 0x0000000a00e77308 */ /* 0x0005e20000000800 */
[----:B------:R-:W-:Y:S02]  /*68f0*/  FFMA.FTZ R11, R119, c[0x0][0x23c], -R0 ;  /* 0x00008f00770b7a23 */ /* 0x000fe40000010800 */
[----:B------:R-:W-:Y:S01]  /*6900*/  LOP3.LUT R12, R4, R5, RZ, 0xc0, !PT ;  /* 0x00000005040c7212 */ /* 0x000fe200078ec0ff */
[----:B------:R-:W-:Y:S01]  /*6910*/  HSET2.LE.AND R4, R13, R120, PT ;  /* 0x000000780d047233 */ /* 0x000fe20003803000 */
[----:B-1----:R-:W-:-:S03]  /*6920*/  F2FP.BF16.PACK_AB R5, R232, R233 ;  /* 0x000000e9e805723e */ /* 0x002fc600000010ff */
[----:B------:R-:W-:Y:S01]  /*6930*/  MUFU.EX2 R202, R11 ;  /* 0x0000000b00ca7308 */ /* 0x000fe20000000800 */
[----:B------:R-:W-:Y:S01]  /*6940*/  LOP3.LUT R13, R4, R5, RZ, 0xc0, !PT ;  /* 0x00000005040d7212 */ /* 0x000fe200078ec0ff */
[----:B------:R-:W-:-:S06]  /*6950*/  FFMA.FTZ R4, R115, c[0x0][0x23c], -R2 ;  /* 0x00008f0073047a23 */ /* 0x000fcc0000010802 */
[----:B------:R1:W-:Y:S01]  /*6960*/  MUFU.EX2 R229, R4 ;  /* 0x0000000400e57308 */ /* 0x0003e20000000800 */
[--C-:B--2---:R-:W-:Y:S01]  /*6970*/  FFMA.FTZ R10, R196, c[0x0][0x23c], -R2.reuse ;  /* 0x00008f00c40a7a23 */ /* 0x104fe20000010802 */
[C---:B------:R-:W-:Y:S06]  /*6980*/  HMMA.16816.F32.BF16 R76, R12.reuse, R32, R76 ;  /* 0x000000200c4c723c */ /* 0x040fec000004184c */
[----:B------:R-:W-:Y:S02]  /*6990*/  MUFU.EX2 R230, R10 ;  /* 0x0000000a00e67308 */ /* 0x000fe40000000800 */
[----:B------:R-:W-:Y:S01]  /*69a0*/  HMMA.16816.F32.BF16 R72, R12, R34, R72 ;  /* 0x000000220c48723c */ /* 0x000fe20000041848 */
[----:B-1----:R-:W-:-:S07]  /*69b0*/  FFMA.FTZ R4, R113, c[0x0][0x23c], -R2 ;  /* 0x00008f0071047a23 */ /* 0x002fce0000010802 */
[C---:B------:R-:W-:Y:S01]  /*69c0*/  HMMA.16816.F32.BF16 R68, R12.reuse, R28, R80 ;  /* 0x0000001c0c44723c */ /* 0x040fe20000041850 */
[----:B------:R1:W2:Y:S07]  /*69d0*/  MUFU.EX2 R228, R4 ;  /* 0x0000000400e47308 */ /* 0x0002ae0000000800 */
[----:B------:R-:W-:Y:S07]  /*69e0*/  HMMA.16816.F32.BF16 R56, R12, R30, R56 ;  /* 0x0000001e0c38723c */ /* 0x000fee0000041838 */
[----:B------:R-:W-:-:S02]  /*69f0*/  FFMA.FTZ R13, R117, c[0x0][0x23c], -R0 ;  /* 0x00008f00750d7a23 */ /* 0x000fc40000010800 */
[----:B-1----:R-:W-:Y:S02]  /*6a00*/  FFMA.FTZ R4, R198, c[0x0][0x23c], -R0 ;  /* 0x00008f00c6047a23 */ /* 0x002fe40000010800 */
[----:B------:R-:W1:Y:S08]  /*6a10*/  MUFU.EX2 R198, R13 ;  /* 0x0000000d00c67308 */ /* 0x000e700000000800 */
[----:B------:R3:W-:Y:S02]  /*6a20*/  MUFU.EX2 R227, R4 ;  /* 0x0000000400e37308 */ /* 0x0007e40000000800 */
[----:B---3--:R-:W-:-:S05]  /*6a30*/  IMAD.WIDE.U32 R4, R19, -0x2daee0ad, RZ ;  /* 0xd2511f5313047825 */ /* 0x008fca00078e00ff */
[----:B------:R-:W-:Y:S02]  /*6a40*/  LOP3.LUT R10, R5, UR16, R36, 0x96, !PT ;  /* 0x00000010050a7c12 */ /* 0x000fe4000f8e9624 */
[C---:B------:R-:W-:Y:S02]  /*6a50*/  LOP3.LUT R5, R4.reuse, 0xffff, RZ, 0xc0, !PT ;  /* 0x0000ffff04057812 */ /* 0x040fe400078ec0ff */
[----:B------:R-:W-:Y:S02]  /*6a60*/  LOP3.LUT R14, R4, 0xff, RZ, 0xc0, !PT ;  /* 0x000000ff040e7812 */ /* 0x000fe400078ec0ff */
[--C-:B------:R-:W-:Y:S02]  /*6a70*/  SHF.R.U32.HI R11, RZ, 0x10, R4.reuse ;  /* 0x00000010ff0b7819 */ /* 0x100fe40000011604 */
[----:B------:R-:W-:Y:S02]  /*6a80*/  SHF.R.U32.HI R15, RZ, 0x18, R4 ;  /* 0x00000018ff0f7819 */ /* 0x000fe40000011604 */
[----:B------:R-:W-:-:S02]  /*6a90*/  SHF.R.U32.HI R12, RZ, 0x8, R5 ;  /* 0x00000008ff0c7819 */ /* 0x000fc40000011605 */
[----:B------:R-:W-:Y:S02]  /*6aa0*/  LOP3.LUT R4, R10, 0xffff, RZ, 0xc0, !PT ;  /* 0x0000ffff0a047812 */ /* 0x000fe400078ec0ff */
[----:B------:R-:W-:Y:S02]  /*6ab0*/  LOP3.LUT R5, R11, 0xff, RZ, 0xc0, !PT ;  /* 0x000000ff0b057812 */ /* 0x000fe400078ec0ff */
[----:B------:R-:W-:Y:S01]  /*6ac0*/  PRMT R14, R14, 0x5410, R12 ;  /* 0x000054100e0e7816 */ /* 0x000fe2000000000c */
[----:B------:R-:W-:Y:S01]  /*6ad0*/  FFMA.FTZ R12, R199, c[0x0][0x23c], -R0 ;  /* 0x00008f00c70c7a23 */ /* 0x000fe20000010800 */
[----:B------:R-:W-:Y:S01]  /*6ae0*/  LOP3.LUT R13, R10, 0xff, RZ, 0xc0, !PT ;  /* 0x000000ff0a0d7812 */ /* 0x000fe200078ec0ff */
[----:B------:R-:W-:Y:S01]  /*6af0*/  IMAD.MOV.U32 R199, RZ, RZ, R85 ;  /* 0x000000ffffc77224 */ /* 0x000fe200078e0055 */
[----:B------:R-:W-:Y:S01]  /*6b00*/  SHF.R.U32.HI R11, RZ, 0x8, R4 ;  /* 0x00000008ff0b7819 */ /* 0x000fe20000011604 */
[----:B------:R3:W4:Y:S01]  /*6b10*/  MUFU.EX2 R197, R12 ;  /* 0x0000000c00c57308 */ /* 0x0007220000000800 */
[----:B------:R-:W-:-:S02]  /*6b20*/  SHF.R.U32.HI R4, RZ, 0x10, R10 ;  /* 0x00000010ff047819 */ /* 0x000fc4000001160a */
[----:B------:R-:W-:Y:S02]  /*6b30*/  PRMT R13, R13, 0x5410, R11 ;  /* 0x000054100d0d7816 */ /* 0x000fe4000000000b */
[----:B------:R-:W-:Y:S02]  /*6b40*/  SHF.R.U32.HI R11, RZ, 0x18, R10 ;  /* 0x00000018ff0b7819 */ /* 0x000fe4000001160a */
[----:B------:R-:W-:Y:S01]  /*6b50*/  LOP3.LUT R10, R4, 0xff, RZ, 0xc0, !PT ;  /* 0x000000ff040a7812 */ /* 0x000fe200078ec0ff */
[--C-:B------:R-:W-:Y:S01]  /*6b60*/  HSET2.LE.AND R4, R14, R120.reuse, PT ;  /* 0x000000780e047233 */ /* 0x100fe20003803000 */
[----:B------:R-:W-:Y:S02]  /*6b70*/  PRMT R15, R5, 0x5410, R15 ;  /* 0x00005410050f7816 */ /* 0x000fe4000000000f */
[----:B--2---:R-:W-:Y:S02]  /*6b80*/  F2FP.BF16.PACK_AB R5, R228, R229 ;  /* 0x000000e5e405723e */ /* 0x004fe400000010ff */
[----:B------:R-:W-:Y:S01]  /*6b90*/  PRMT R11, R10, 0x5410, R11 ;  /* 0x000054100a0b7816 */ /* 0x000fe2000000000b */
[--C-:B------:R-:W-:Y:S01]  /*6ba0*/  HSET2.LE.AND R10, R13, R120.reuse, PT ;  /* 0x000000780d0a7233 */ /* 0x100fe20003803000 */
[----:B------:R-:W-:Y:S01]  /*6bb0*/  LOP3.LUT R14, R4, R5, RZ, 0xc0, !PT ;  /* 0x00000005040e7212 */ /* 0x000fe200078ec0ff */
[----:B---3--:R-:W-:Y:S01]  /*6bc0*/  IMAD.U32 R12, RZ, RZ, UR5 ;  /* 0x00000005ff0c7e24 */ /* 0x008fe2000f8e00ff */
[--C-:B------:R-:W-:Y:S01]  /*6bd0*/  HSET2.LE.AND R4, R15, R120.reuse, PT ;  /* 0x000000780f047233 */ /* 0x100fe20003803000 */
[----:B-1----:R-:W-:Y:S01]  /*6be0*/  F2FP.BF16.PACK_AB R5, R198, R202 ;  /* 0x000000cac605723e */ /* 0x002fe200000010ff */
[----:B------:R-:W-:Y:S01]  /*6bf0*/  HSET2.LE.AND R13, R11, R120, PT ;  /* 0x000000780b0d7233 */ /* 0x000fe20003803000 */
[----:B------:R-:W-:-:S02]  /*6c00*/  F2FP.BF16.PACK_AB R11, R230, R231 ;  /* 0x000000e7e60b723e */ /* 0x000fc400000010ff */
[----:B------:R-:W-:Y:S02]  /*6c10*/  LOP3.LUT R12, R121, UR33, R12, 0x96, !PT ;  /* 0x00000021790c7c12 */ /* 0x000fe4000f8e960c */
[----:B------:R-:W-:Y:S02]  /*6c20*/  LOP3.LUT R15, R4, R5, RZ, 0xc0, !PT ;  /* 0x00000005040f7212 */ /* 0x000fe400078ec0ff */
[----:B----4-:R-:W-:Y:S01]  /*6c30*/  F2FP.BF16.PACK_AB R16, R197, R227 ;  /* 0x000000e3c510723e */ /* 0x010fe200000010ff */
[----:B------:R-:W-:Y:S01]  /*6c40*/  IMAD.WIDE.U32 R22, R12, -0x326172a9, RZ ;  /* 0xcd9e8d570c167825 */ /* 0x000fe200078e00ff */
[----:B------:R-:W-:Y:S02]  /*6c50*/  LOP3.LUT R12, R10, R11, RZ, 0xc0, !PT ;  /* 0x0000000b0a0c7212 */ /* 0x000fe400078ec0ff */
[----:B------:R-:W-:Y:S02]  /*6c60*/  LOP3.LUT R13, R13, R16, RZ, 0xc0, !PT ;  /* 0x000000100d0d7212 */ /* 0x000fe400078ec0ff */
[----:B------:R-:W-:-:S02]  /*6c70*/  LOP3.LUT R4, R23, UR15, R90, 0x96, !PT ;  /* 0x0000000f17047c12 */ /* 0x000fc4000f8e965a */
[----:B------:R-:W-:-:S03]  /*6c80*/  LOP3.LUT R10, R67, UR13, R22, 0x96, !PT ;  /* 0x0000000d430a7c12 */ /* 0x000fc6000f8e9616 */
[----:B------:R-:W-:Y:S01]  /*6c90*/  IMAD.WIDE.U32 R4, R4, -0x2daee0ad, RZ ;  /* 0xd2511f5304047825 */ /* 0x000fe200078e00ff */
[----:B------:R-:W-:Y:S03]  /*6ca0*/  HMMA.16816.F32.BF16 R40, R12, R32, R40 ;  /* 0x000000200c28723c */ /* 0x000fe60000041828 */
[----:B------:R-:W-:Y:S01]  /*6cb0*/  IMAD.WIDE.U32 R10, R10, -0x2daee0ad, RZ ;  /* 0xd2511f530a0a7825 */ /* 0x000fe200078e00ff */
[----:B------:R-:W-:-:S04]  /*6cc0*/  LOP3.LUT R5, R5, UR12, R92, 0x96, !PT ;  /* 0x0000000c05057c12 */ /* 0x000fc8000f8e965c */
[----:B------:R-:W-:Y:S01]  /*6cd0*/  LOP3.LUT R11, R11, UR10, R4, 0x96, !PT ;  /* 0x0000000a0b0b7c12 */ /* 0x000fe2000f8e9604 */
[----:B------:R-:W-:Y:S01]  /*6ce0*/  IMAD.WIDE.U32 R4, R5, -0x326172a9, RZ ;  /* 0xcd9e8d5705047825 */ /* 0x000fe200078e00ff */
[----:B------:R-:W-:Y:S01]  /*6cf0*/  HMMA.16816.F32.BF16 R44, R12, R34, R44 ;  /* 0x000000220c2c723c */ /* 0x000fe2000004182c */
[----:B------:R-:W-:Y:S02]  /*6d00*/  LDSM.16.MT88.4 R32, [R206+0x5000] ;  /* 0x00500000ce20783b */ /* 0x000fe40000004200 */
[----:B------:R-:W-:Y:S01]  /*6d10*/  IMAD.WIDE.U32 R20, R11, -0x326172a9, RZ ;  /* 0xcd9e8d570b147825 */ /* 0x000fe200078e00ff */
[----:B------:R-:W-:-:S03]  /*6d20*/  LOP3.LUT R5, R5, UR11, R66, 0x96, !PT ;  /* 0x0000000b05057c12 */ /* 0x000fc6000f8e9642 */
[----:B------:R-:W-:Y:S01]  /*6d30*/  FFMA.FTZ R11, R128, c[0x0][0x23c], -R25 ;  /* 0x00008f00800b7a23 */ /* 0x000fe20000010819 */
[----:B------:R-:W-:Y:S01]  /*6d40*/  LOP3.LUT R16, R21, UR9, R4, 0x96, !PT ;  /* 0x0000000915107c12 */ /* 0x000fe2000f8e9604 */
[----:B------:R-:W-:Y:S01]  /*6d50*/  IMAD.WIDE.U32 R4, R5, -0x2daee0ad, RZ ;  /* 0xd2511f5305047825 */ /* 0x000fe200078e00ff */
[----:B------:R-:W-:Y:S01]  /*6d60*/  HMMA.16816.F32.BF16 R52, R12, R28, R52 ;  /* 0x0000001c0c34723c */ /* 0x000fe20000041834 */
[----:B------:R1:W-:Y:S02]  /*6d70*/  MUFU.EX2 R196, R11 ;  /* 0x0000000b00c47308 */ /* 0x0003e40000000800 */
[----:B------:R-:W-:-:S05]  /*6d80*/  IMAD.WIDE.U32 R36, R16, -0x2daee0ad, RZ ;  /* 0xd2511f5310247825 */ /* 0x000fca00078e00ff */
[----:B------:R-:W-:Y:S01]  /*6d90*/  LOP3.LUT R4, R37, UR6, R4, 0x96, !PT ;  /* 0x0000000625047c12 */ /* 0x000fe2000f8e9604 */
[----:B------:R-:W-:Y:S01]  /*6da0*/  HMMA.16816.F32.BF16 R48, R12, R30, R48 ;  /* 0x0000001e0c30723c */ /* 0x000fe20000041830 */
[----:B------:R-:W2:Y:S06]  /*6db0*/  LDSM.16.MT88.4 R28, [R205+0x5000] ;  /* 0x00500000cd1c783b */ /* 0x000eac0000004200 */
[----:B------:R-:W-:Y:S02]  /*6dc0*/  FFMA.FTZ R12, R127, c[0x0][0x23c], -R24 ;  /* 0x00008f007f0c7a23 */ /* 0x000fe40000010818 */
[----:B-1----:R-:W-:-:S02]  /*6dd0*/  FFMA.FTZ R11, R124, c[0x0][0x23c], -R25 ;  /* 0x00008f007c0b7a23 */ /* 0x002fc40000010819 */
[----:B------:R1:W-:Y:S08]  /*6de0*/  MUFU.EX2 R191, R12 ;  /* 0x0000000c00bf7308 */ /* 0x0003f00000000800 */
[----:B------:R3:W-:Y:S01]  /*6df0*/  MUFU.EX2 R195, R11 ;  /* 0x0000000b00c37308 */ /* 0x0007e20000000800 */
[----:B-1----:R-:W-:-:S07]  /*6e00*/  FFMA.FTZ R12, R126, c[0x0][0x23c], -R24 ;  /* 0x00008f007e0c7a23 */ /* 0x002fce0000010818 */
[----:B------:R-:W-:Y:S01]  /*6e10*/  MUFU.EX2 R192, R12 ;  /* 0x0000000c00c07308 */ /* 0x000fe20000000800 */
[----:B---3--:R-:W-:Y:S01]  /*6e20*/  LOP3.LUT R11, R5, UR8, R10, 0x96, !PT ;  /* 0x00000008050b7c12 */ /* 0x008fe2000f8e960a */
[----:B------:R-:W-:Y:S02]  /*6e30*/  FFMA.FTZ R10, R122, c[0x0][0x23c], -R25 ;  /* 0x00008f007a0a7a23 */ /* 0x000fe40000010819 */
[----:B------:R-:W-:-:S04]  /*6e40*/  IMAD.WIDE.U32 R4, R4, -0x326172a9, RZ ;  /* 0xcd9e8d5704047825 */ /* 0x000fc800078e00ff */
[----:B------:R1:W-:Y:S01]  /*6e50*/  MUFU.EX2 R194, R10 ;  /* 0x0000000a00c27308 */ /* 0x0003e20000000800 */
[----:B------:R-:W-:Y:S01]  /*6e60*/  IMAD.WIDE.U32 R16, R11, -0x326172a9, RZ ;  /* 0xcd9e8d570b107825 */ /* 0x000fe200078e00ff */
[----:B------:R-:W-:Y:S02]  /*6e70*/  LOP3.LUT R13, R4, 0xff, RZ, 0xc0, !PT ;  /* 0x000000ff040d7812 */ /* 0x000fe400078ec0ff */
[----:B------:R-:W-:Y:S01]  /*6e80*/  SHF.R.U32.HI R15, RZ, 0x18, R4 ;  /* 0x00000018ff0f7819 */ /* 0x000fe20000011604 */
[----:B------:R-:W-:Y:S01]  /*6e90*/  FFMA.FTZ R11, R123, c[0x0][0x23c], -R25 ;  /* 0x00008f007b0b7a23 */ /* 0x000fe20000010819 */
[----:B------:R-:W-:-:S03]  /*6ea0*/  LOP3.LUT R26, R17, UR7, R20, 0x96, !PT ;  /* 0x00000007111a7c12 */ /* 0x000fc6000f8e9614 */
[----:B------:R3:W4:Y:S01]  /*6eb0*/  MUFU.EX2 R193, R11 ;  /* 0x0000000b00c17308 */ /* 0x0007220000000800 */
[----:B-1----:R-:W-:Y:S02]  /*6ec0*/  LOP3.LUT R10, R4, 0xffff, RZ, 0xc0, !PT ;  /* 0x0000ffff040a7812 */ /* 0x002fe400078ec0ff */
[----:B------:R-:W-:-:S04]  /*6ed0*/  LOP3.LUT R5, R5, UR17, R16, 0x96, !PT ;  /* 0x0000001105057c12 */ /* 0x000fc8000f8e9610 */
[----:B------:R-:W-:Y:S02]  /*6ee0*/  LOP3.LUT R14, R5, 0xff, RZ, 0xc0, !PT ;  /* 0x000000ff050e7812 */ /* 0x000fe400078ec0ff */
[----:B---3--:R-:W-:Y:S02]  /*6ef0*/  SHF.R.U32.HI R11, RZ, 0x8, R10 ;  /* 0x00000008ff0b7819 */ /* 0x008fe4000001160a */
[----:B------:R-:W-:Y:S02]  /*6f00*/  SHF.R.U32.HI R10, RZ, 0x10, R4 ;  /* 0x00000010ff0a7819 */ /* 0x000fe40000011604 */
[----:B------:R-:W-:Y:S02]  /*6f10*/  PRMT R18, R13, 0x5410, R11 ;  /* 0x000054100d127816 */ /* 0x000fe4000000000b */
[----:B------:R-:W-:Y:S02]  /*6f20*/  LOP3.LUT R13, R10, 0xff, RZ, 0xc0, !PT ;  /* 0x000000ff0a0d7812 */ /* 0x000fe400078ec0ff */
[----:B------:R-:W-:-:S02]  /*6f30*/  LOP3.LUT R4, R5, 0xffff, RZ, 0xc0, !PT ;  /* 0x0000ffff05047812 */ /* 0x000fc400078ec0ff */
[--C-:B------:R-:W-:Y:S02]  /*6f40*/  SHF.R.U32.HI R10, RZ, 0x10, R5.reuse ;  /* 0x00000010ff0a7819 */ /* 0x100fe40000011605 */
[----:B------:R-:W-:Y:S02]  /*6f50*/  SHF.R.U32.HI R11, RZ, 0x8, R4 ;  /* 0x00000008ff0b7819 */ /* 0x000fe40000011604 */
[----:B------:R-:W-:Y:S01]  /*6f60*/  LOP3.LUT R4, R10, 0xff, RZ, 0xc0, !PT ;  /* 0x000000ff0a047812 */ /* 0x000fe200078ec0ff */
[--C-:B------:R-:W-:Y:S01]  /*6f70*/  FFMA.FTZ R10, R125, c[0x0][0x23c], -R24.reuse ;  /* 0x00008f007d0a7a23 */ /* 0x100fe20000010818 */
[----:B------:R-:W-:Y:S02]  /*6f80*/  SHF.R.U32.HI R5, RZ, 0x18, R5 ;  /* 0x00000018ff057819 */ /* 0x000fe40000011605 */
[----:B------:R-:W-:Y:S01]  /*6f90*/  PRMT R12, R13, 0x5410, R15 ;  /* 0x000054100d0c7816 */ /* 0x000fe2000000000f */
[----:B------:R-:W1:Y:S01]  /*6fa0*/  MUFU.EX2 R190, R10 ;  /* 0x0000000a00be7308 */ /* 0x000e620000000800 */
[----:B------:R-:W-:Y:S01]  /*6fb0*/  PRMT R13, R14, 0x5410, R11 ;  /* 0x000054100e0d7816 */ /* 0x000fe2000000000b */
[----:B------:R-:W-:Y:S01]  /*6fc0*/  FFMA.FTZ R11, R129, c[0x0][0x23c], -R24 ;  /* 0x00008f00810b7a23 */ /* 0x000fe20000010818 */
[----:B------:R-:W-:Y:S01]  /*6fd0*/  PRMT R16, R4, 0x5410, R5 ;  /* 0x0000541004107816 */ /* 0x000fe20000000005 */
[----:B------:R-:W-:Y:S01]  /*6fe0*/  HSET2.LE.AND R4, R18, R120, PT ;  /* 0x0000007812047233 */ /* 0x000fe20003803000 */
[----:B----4-:R-:W-:-:S03]  /*6ff0*/  F2FP.BF16.PACK_AB R5, R193, R194 ;  /* 0x000000c2c105723e */ /* 0x010fc600000010ff */
[----:B------:R3:W4:Y:S01]  /*7000*/  MUFU.EX2 R189, R11 ;  /* 0x0000000b00bd7308 */ /* 0x0007220000000800 */
[----:B------:R-:W-:Y:S01]  /*7010*/  LOP3.LUT R14, R4, R5, RZ, 0xc0, !PT ;  /* 0x00000005040e7212 */ /* 0x000fe200078ec0ff */
[--C-:B------:R-:W-:Y:S01]  /*7020*/  HSET2.LE.AND R4, R12, R120.reuse, PT ;  /* 0x000000780c047233 */ /* 0x100fe20003803000 */
[----:B-1----:R-:W-:Y:S02]  /*7030*/  F2FP.BF16.PACK_AB R5, R190, R192 ;  /* 0x000000c0be05723e */ /* 0x002fe400000010ff */
[----:B------:R-:W-:Y:S02]  /*7040*/  LOP3.LUT R10, R63, UR13, R22, 0x96, !PT ;  /* 0x0000000d3f0a7c12 */ /* 0x000fe4000f8e9616 */
[----:B------:R-:W-:Y:S01]  /*7050*/  LOP3.LUT R15, R4, R5, RZ, 0xc0, !PT ;  /* 0x00000005040f7212 */ /* 0x000fe200078ec0ff */
[----:B------:R-:W-:Y:S01]  /*7060*/  HSET2.LE.AND R4, R13, R120, PT ;  /* 0x000000780d047233 */ /* 0x000fe20003803000 */
[----:B------:R-:W-:Y:S01]  /*7070*/  F2FP.BF16.PACK_AB R5, R195, R196 ;  /* 0x000000c4c305723e */ /* 0x000fe200000010ff */
[----:B---3--:R-:W-:-:S03]  /*7080*/  IMAD.WIDE.U32 R10, R10, -0x2daee0ad, RZ ;  /* 0xd2511f530a0a7825 */ /* 0x008fc600078e00ff */
[----:B------:R-:W-:Y:S01]  /*7090*/  LOP3.LUT R12, R4, R5, RZ, 0xc0, !PT ;  /* 0x00000005040c7212 */ /* 0x000fe200078ec0ff */
[----:B------:R-:W-:Y:S01]  /*70a0*/  HSET2.LE.AND R4, R16, R120, PT ;  /* 0x0000007810047233 */ /* 0x000fe20003803000 */
[----:B----4-:R-:W-:-:S04]  /*70b0*/  F2FP.BF16.PACK_AB R5, R189, R191 ;  /* 0x000000bfbd05723e */ /* 0x010fc800000010ff */
[----:B------:R-:W-:Y:S02]  /*70c0*/  LOP3.LUT R13, R4, R5, RZ, 0xc0, !PT ;  /* 0x00000005040d7212 */ /* 0x000fe400078ec0ff */
[----:B------:R-:W-:-:S05]  /*70d0*/  LOP3.LUT R4, R23, UR15, R158, 0x96, !PT ;  /* 0x0000000f17047c12 */ /* 0x000fca000f8e969e */
[----:B------:R-:W-:Y:S01]  /*70e0*/  IMAD.WIDE.U32 R4, R4, -0x2daee0ad, RZ ;  /* 0xd2511f5304047825 */ /* 0x000fe200078e00ff */
[C---:B--2---:R-:W-:Y:S04]  /*70f0*/  HMMA.16816.F32.BF16 R76, R12.reuse, R28, R76 ;  /* 0x0000001c0c4c723c */ /* 0x044fe8000004184c */
[----:B------:R-:W-:Y:S02]  /*7100*/  LOP3.LUT R5, R5, UR12, R88, 0x96, !PT ;  /* 0x0000000c05057c12 */ /* 0x000fe4000f8e9658 */
[----:B------:R-:W-:Y:S02]  /*7110*/  LOP3.LUT R4, R11, UR10, R4, 0x96, !PT ;  /* 0x0000000a0b047c12 */ /* 0x000fe4000f8e9604 */
[C---:B------:R-:W-:Y:S08]  /*7120*/  HMMA.16816.F32.BF16 R72, R12.reuse, R30, R72 ;  /* 0x0000001e0c48723c */ /* 0x040ff00000041848 */
[C---:B------:R-:W-:Y:S08]  /*7130*/  HMMA.16816.F32.BF16 R68, R12.reuse, R32, R68 ;  /* 0x000000200c44723c */ /* 0x040ff00000041844 */
[----:B------:R-:W-:Y:S07]  /*7140*/  HMMA.16816.F32.BF16 R56, R12, R34, R56 ;  /* 0x000000220c38723c */ /* 0x000fee0000041838 */
[----:B------:R-:W-:-:S04]  /*7150*/  IMAD.WIDE.U32 R12, R5, -0x326172a9, RZ ;  /* 0xcd9e8d57050c7825 */ /* 0x000fc800078e00ff */
[----:B------:R-:W-:Y:S01]  /*7160*/  IMAD.WIDE.U32 R4, R4, -0x326172a9, RZ ;  /* 0xcd9e8d5704047825 */ /* 0x000fe200078e00ff */
[----:B------:R-:W-:-:S04]  /*7170*/  LOP3.LUT R11, R13, UR11, R62, 0x96, !PT ;  /* 0x0000000b0d0b7c12 */ /* 0x000fc8000f8e963e */
[----:B------:R-:W-:Y:S01]  /*7180*/  LOP3.LUT R14, R5, UR9, R12, 0x96, !PT ;  /* 0x00000009050e7c12 */ /* 0x000fe2000f8e960c */
[----:B------:R-:W-:-:S04]  /*7190*/  IMAD.WIDE.U32 R12, R11, -0x2daee0ad, RZ ;  /* 0xd2511f530b0c7825 */ /* 0x000fc800078e00ff */
[----:B------:R-:W-:Y:S01]  /*71a0*/  IMAD.WIDE.U32 R38, R14, -0x2daee0ad, RZ ;  /* 0xd2511f530e267825 */ /* 0x000fe200078e00ff */
[----:B------:R-:W-:-:S04]  /*71b0*/  LOP3.LUT R5, R13, UR8, R10, 0x96, !PT ;  /* 0x000000080d057c12 */ /* 0x000fc8000f8e960a */
[----:B------:R-:W-:Y:S01]  /*71c0*/  LOP3.LUT R12, R39, UR6, R12, 0x96, !PT ;  /* 0x00000006270c7c12 */ /* 0x000fe2000f8e960c */
[----:B------:R-:W-:-:S05]  /*71d0*/  IMAD.WIDE.U32 R10, R5, -0x326172a9, RZ ;  /* 0xcd9e8d57050a7825 */ /* 0x000fca00078e00ff */
[----:B------:R-:W-:Y:S01]  /*71e0*/  LOP3.LUT R39, R11, UR7, R4, 0x96, !PT ;  /* 0x000000070b277c12 */ /* 0x000fe2000f8e9604 */
[----:B------:R-:W-:-:S04]  /*71f0*/  IMAD.WIDE.U32 R4, R12, -0x326172a9, RZ ;  /* 0xcd9e8d570c047825 */ /* 0x000fc800078e00ff */
[----:B------:R-:W-:Y:S01]  /*7200*/  FFMA.FTZ R11, R200, c[0x0][0x23c], -R2 ;  /* 0x00008f00c80b7a23 */ /* 0x000fe20000010802 */
[----:B------:R-:W-:Y:S01]  /*7210*/  LOP3.LUT R10, R5, UR17, R10, 0x96, !PT ;  /* 0x00000011050a7c12 */ /* 0x000fe2000f8e960a */
[----:B------:R-:W-:Y:S01]  /*7220*/  IMAD.MOV.U32 R200, RZ, RZ, R116 ;  /* 0x000000ffffc87224 */ /* 0x000fe200078e0074 */
[C---:B------:R-:W-:Y:S01]  /*7230*/  LOP3.LUT R5, R4.reuse, 0xffff, RZ, 0xc0, !PT ;  /* 0x0000ffff04057812 */ /* 0x040fe200078ec0ff */
[----:B------:R1:W-:Y:S01]  /*7240*/  MUFU.EX2 R188, R11 ;  /* 0x0000000b00bc7308 */ /* 0x0003e20000000800 */
[--C-:B------:R-:W-:Y:S02]  /*7250*/  SHF.R.U32.HI R13, RZ, 0x10, R4.reuse ;  /* 0x00000010ff0d7819 */ /* 0x100fe40000011604 */
[----:B------:R-:W-:Y:S02]  /*7260*/  LOP3.LUT R14, R4, 0xff, RZ, 0xc0, !PT ;  /* 0x000000ff040e7812 */ /* 0x000fe400078ec0ff */
[----:B------:R-:W-:Y:S02]  /*7270*/  SHF.R.U32.HI R12, RZ, 0x18, R4 ;  /* 0x00000018ff0c7819 */ /* 0x000fe40000011604 */
[----:B------:R-:W-:-:S02]  /*7280*/  SHF.R.U32.HI R5, RZ, 0x8, R5 ;  /* 0x00000008ff057819 */ /* 0x000fc40000011605 */
[----:B------:R-:W-:Y:S02]  /*7290*/  LOP3.LUT R4, R13, 0xff, RZ, 0xc0, !PT ;  /* 0x000000ff0d047812 */ /* 0x000fe400078ec0ff */
[----:B------:R-:W-:Y:S01]  /*72a0*/  PRMT R14, R14, 0x5410, R5 ;  /* 0x000054100e0e7816 */ /* 0x000fe20000000005 */
[----:B------:R-:W-:Y:S01]  /*72b0*/  FFMA.FTZ R5, R130, c[0x0][0x23c], -R2 ;  /* 0x00008f0082057a23 */ /* 0x000fe20000010802 */
[----:B------:R-:W-:Y:S01]  /*72c0*/  PRMT R13, R4, 0x5410, R12 ;  /* 0x00005410040d7816 */ /* 0x000fe2000000000c */
[----:B------:R-:W-:Y:S01]  /*72d0*/  IMAD.MOV.U32 R130, RZ, RZ, R86 ;  /* 0x000000ffff827224 */ /* 0x000fe200078e0056 */
[----:B------:R-:W-:Y:S01]  /*72e0*/  LOP3.LUT R4, R10, 0xffff, RZ, 0xc0, !PT ;  /* 0x0000ffff0a047812 */ /* 0x000fe200078ec0ff */
[----:B-1----:R-:W-:Y:S01]  /*72f0*/  FFMA.FTZ R11, R134, c[0x0][0x23c], -R2 ;  /* 0x00008f00860b7a23 */ /* 0x002fe20000010802 */
[----:B------:R1:W-:Y:S08]  /*7300*/  MUFU.EX2 R129, R5 ;  /* 0x0000000500817308 */ /* 0x0003f00000000800 */
[----:B------:R2:W3:Y:S01]  /*7310*/  MUFU.EX2 R134, R11 ;  /* 0x0000000b00867308 */ /* 0x0004e20000000800 */
[----:B-1----:R-:W-:-:S02]  /*7320*/  SHF.R.U32.HI R5, RZ, 0x8, R4 ;  /* 0x00000008ff057819 */ /* 0x002fc40000011604 */
[----:B------:R-:W-:-:S04]  /*7330*/  LOP3.LUT R4, R10, 0xff, RZ, 0xc0, !PT ;  /* 0x000000ff0a047812 */ /* 0x000fc800078ec0ff */
[----:B------:R-:W-:Y:S01]  /*7340*/  PRMT R12, R4, 0x5410, R5 ;  /* 0x00005410040c7816 */ /* 0x000fe20000000005 */
[----:B------:R-:W-:Y:S01]  /*7350*/  FFMA.FTZ R4, R201, c[0x0][0x23c], -R0 ;  /* 0x00008f00c9047a23 */ /* 0x000fe20000010800 */
[----:B------:R-:W-:Y:S01]  /*7360*/  SHF.R.U32.HI R5, RZ, 0x18, R10 ;  /* 0x00000018ff057819 */ /* 0x000fe2000001160a */
[----:B--2---:R-:W-:Y:S02]  /*7370*/  FFMA.FTZ R11, R132, c[0x0][0x23c], -R2 ;  /* 0x00008f00840b7a23 */ /* 0x004fe40000010802 */
[----:B------:R-:W-:Y:S01]  /*7380*/  MUFU.EX2 R127, R4 ;  /* 0x00000004007f7308 */ /* 0x000fe20000000800 */
[----:B------:R-:W-:-:S07]  /*7390*/  IMAD.MOV.U32 R201, RZ, RZ, R108 ;  /* 0x000000ffffc97224 */ /* 0x000fce00078e006c */
[----:B------:R1:W-:Y:S02]  /*73a0*/  MUFU.EX2 R132, R11 ;  /* 0x0000000b00847308 */ /* 0x0003e40000000800 */
[----:B-1----:R-:W-:Y:S02]  /*73b0*/  FFMA.FTZ R11, R203, c[0x0][0x23c], -R0 ;  /* 0x00008f00cb0b7a23 */ /* 0x002fe40000010800 */
[----:B------:R-:W-:-:S04]  /*73c0*/  IMAD.MOV.U32 R203, RZ, RZ, R87 ;  /* 0x000000ffffcb7224 */ /* 0x000fc800078e0057 */
[----:B------:R1:W2:Y:S02]  /*73d0*/  MUFU.EX2 R128, R11 ;  /* 0x0000000b00807308 */ /* 0x0002a40000000800 */
[----:B-1----:R-:W-:Y:S01]  /*73e0*/  SHF.R.U32.HI R11, RZ, 0x10, R10 ;  /* 0x00000010ff0b7819 */ /* 0x002fe2000001160a */
[----:B------:R-:W-:Y:S02]  /*73f0*/  FFMA.FTZ R10, R133, c[0x0][0x23c], -R0 ;  /* 0x00008f00850a7a23 */ /* 0x000fe40000010800 */
[----:B------:R-:W-:Y:S01]  /*7400*/  IMAD.MOV.U32 R133, RZ, RZ, R111 ;  /* 0x000000ffff857224 */ /* 0x000fe200078e006f */
[----:B------:R-:W-:Y:S02]  /*7410*/  LOP3.LUT R4, R11, 0xff, RZ, 0xc0, !PT ;  /* 0x000000ff0b047812 */ /* 0x000fe400078ec0ff */
[----:B------:R1:W-:Y:S02]  /*7420*/  MUFU.EX2 R126, R10 ;  /* 0x0000000a007e7308 */ /* 0x0003e40000000800 */
[----:B------:R-:W-:Y:S01]  /*7430*/  PRMT R11, R4, 0x5410, R5 ;  /* 0x00005410040b7816 */ /* 0x000fe20000000005 */
[----:B------:R-:W-:Y:S01]  /*7440*/  HSET2.LE.AND R4, R12, R120, PT ;  /* 0x000000780c047233 */ /* 0x000fe20003803000 */
[----:B---3--:R-:W-:-:S04]  /*7450*/  F2FP.BF16.PACK_AB R5, R134, R188 ;  /* 0x000000bc8605723e */ /* 0x008fc800000010ff */
[----:B------:R-:W-:Y:S01]  /*7460*/  LOP3.LUT R16, R4, R5, RZ, 0xc0, !PT ;  /* 0x0000000504107212 */ /* 0x000fe200078ec0ff */
[----:B------:R-:W-:Y:S01]  /*7470*/  HSET2.LE.AND R4, R11, R120, PT ;  /* 0x000000780b047233 */ /* 0x000fe20003803000 */
[----:B--2---:R-:W-:-:S04]  /*7480*/  F2FP.BF16.PACK_AB R5, R127, R128 ;  /* 0x000000807f05723e */ /* 0x004fc800000010ff */
[----:B------:R-:W-:Y:S01]  /*7490*/  LOP3.LUT R17, R4, R5, RZ, 0xc0, !PT ;  /* 0x0000000504117212 */ /* 0x000fe200078ec0ff */
[----:B-1----:R-:W-:Y:S01]  /*74a0*/  FFMA.FTZ R10, R131, c[0x0][0x23c], -R0 ;  /* 0x00008f00830a7a23 */ /* 0x002fe20000010800 */
[--C-:B------:R-:W-:Y:S01]  /*74b0*/  HSET2.LE.AND R4, R14, R120.reuse, PT ;  /* 0x000000780e047233 */ /* 0x100fe20003803000 */
[----:B------:R-:W-:Y:S01]  /*74c0*/  F2FP.BF16.PACK_AB R5, R129, R132 ;  /* 0x000000848105723e */ /* 0x000fe200000010ff */
[----:B------:R-:W-:Y:S01]  /*74d0*/  IMAD.MOV.U32 R131, RZ, RZ, R109 ;  /* 0x000000ffff837224 */ /* 0x000fe200078e006d */
[----:B------:R-:W1:Y:S02]  /*74e0*/  MUFU.EX2 R125, R10 ;  /* 0x0000000a007d7308 */ /* 0x000e640000000800 */
[----:B------:R-:W-:Y:S01]  /*74f0*/  LOP3.LUT R18, R4, R5, RZ, 0xc0, !PT ;  /* 0x0000000504127212 */ /* 0x000fe200078ec0ff */
[----:B------:R-:W-:Y:S01]  /*7500*/  HSET2.LE.AND R4, R13, R120, PT ;  /* 0x000000780d047233 */ /* 0x000fe20003803000 */
[----:B-1----:R-:W-:-:S04]  /*7510*/  F2FP.BF16.PACK_AB R5, R125, R126 ;  /* 0x0000007e7d05723e */ /* 0x002fc800000010ff */
[----:B------:R-:W-:Y:S01]  /*7520*/  LOP3.LUT R19, R4, R5, RZ, 0xc0, !PT ;  /* 0x0000000504137212 */ /* 0x000fe200078ec0ff */
[----:B------:R-:W-:Y:S02]  /*7530*/  IMAD.U32 R4, RZ, RZ, UR29 ;  /* 0x0000001dff047e24 */ /* 0x000fe4000f8e00ff */
[----:B------:R-:W-:Y:S02]  /*7540*/  FFMA.FTZ R5, R148, c[0x0][0x23c], -R2 ;  /* 0x00008f0094057a23 */ /* 0x000fe40000010802 */
[----:B------:R-:W-:Y:S01]  /*7550*/  IMAD.MOV.U32 R148, RZ, RZ, R110 ;  /* 0x000000ffff947224 */ /* 0x000fe200078e006e */
[----:B------:R-:W-:Y:S01]  /*7560*/  LOP3.LUT R4, R121, UR33, R4, 0x96, !PT ;  /* 0x0000002179047c12 */ /* 0x000fe2000f8e9604 */
[----:B------:R1:W-:Y:S01]  /*7570*/  MUFU.EX2 R123, R5 ;  /* 0x00000005007b7308 */ /* 0x0003e20000000800 */
[----:B------:R-:W-:Y:S01]  /*7580*/  HMMA.16816.F32.BF16 R80, R16, R30, R44 ;  /* 0x0000001e1050723c */ /* 0x000fe2000004182c */
[----:B------:R-:W2:Y:S02]  /*7590*/  LDSM.16.MT88.4 R44, [R205+0x5400] ;  /* 0x00540000cd2c783b */ /* 0x000ea40000004200 */
[----:B------:R-:W-:-:S05]  /*75a0*/  IMAD.WIDE.U32 R10, R4, -0x326172a9, RZ ;  /* 0xcd9e8d57040a7825 */ /* 0x000fca00078e00ff */
[C---:B------:R-:W-:Y:S01]  /*75b0*/  LOP3.LUT R4, R11.reuse, UR15, R158, 0x96, !PT ;  /* 0x0000000f0b047c12 */ /* 0x040fe2000f8e969e */
[----:B------:R-:W-:Y:S01]  /*75c0*/  HMMA.16816.F32.BF16 R140, R16, R28, R40 ;  /* 0x0000001c108c723c */ /* 0x000fe20000041828 */
[----:B------:R-:W-:Y:S01]  /*75d0*/  LOP3.LUT R20, R11, UR15, R90, 0x96, !PT ;  /* 0x0000000f0b147c12 */ /* 0x000fe2000f8e965a */
[--C-:B------:R-:W-:Y:S01]  /*75e0*/  FFMA.FTZ R11, R147, c[0x0][0x23c], -R25.reuse ;  /* 0x00008f00930b7a23 */ /* 0x100fe20000010819 */
[--C-:B------:R-:W-:Y:S01]  /*75f0*/  LOP3.LUT R22, R67, UR13, R10.reuse, 0x96, !PT ;  /* 0x0000000d43167c12 */ /* 0x100fe2000f8e960a */
[----:B------:R-:W-:Y:S01]  /*7600*/  IMAD.WIDE.U32 R12, R4, -0x2daee0ad, RZ ;  /* 0xd2511f53040c7825 */ /* 0x000fe200078e00ff */
[----:B------:R-:W-:Y:S01]  /*7610*/  LOP3.LUT R4, R63, UR13, R10, 0x96, !PT ;  /* 0x0000000d3f047c12 */ /* 0x000fe2000f8e960a */
[----:B------:R-:W-:Y:S02]  /*7620*/  MUFU.EX2 R121, R11 ;  /* 0x0000000b00797308 */ /* 0x000fe40000000800 */
[----:B-1----:R-:W-:Y:S01]  /*7630*/  FFMA.FTZ R5, R145, c[0x0][0x23c], -R2 ;  /* 0x00008f0091057a23 */ /* 0x002fe20000010802 */
[----:B------:R-:W-:Y:S01]  /*7640*/  LOP3.LUT R14, R13, UR12, R88, 0x96, !PT ;  /* 0x0000000c0d0e7c12 */ /* 0x000fe2000f8e9658 */
[----:B------:R-:W-:-:S02]  /*7650*/  FFMA.FTZ R10, R135, c[0x0][0x23c], -R25 ;  /* 0x00008f00870a7a23 */ /* 0x000fc40000010819 */
[----:B------:R-:W-:Y:S02]  /*7660*/  IMAD.WIDE.U32 R20, R20, -0x2daee0ad, RZ ;  /* 0xd2511f5314147825 */ /* 0x000fe400078e00ff */
[----:B------:R1:W-:Y:S02]  /*7670*/  MUFU.EX2 R124, R5 ;  /* 0x00000005007c7308 */ /* 0x0003e40000000800 */
[----:B------:R-:W-:-:S04]  /*7680*/  IMAD.WIDE.U32 R14, R14, -0x326172a9, RZ ;  /* 0xcd9e8d570e0e7825 */ /* 0x000fc800078e00ff */
[----:B------:R-:W-:Y:S02]  /*7690*/  IMAD.WIDE.U32 R22, R22, -0x2daee0ad, RZ ;  /* 0xd2511f5316167825 */ /* 0x000fe400078e00ff */
[----:B------:R-:W-:Y:S02]  /*76a0*/  MUFU.EX2 R119, R10 ;  /* 0x0000000a00777308 */ /* 0x000fe40000000800 */
[----:B------:R-:W-:Y:S01]  /*76b0*/  IMAD.MOV.U32 R43, RZ, RZ, R27 ;  /* 0x000000ffff2b7224 */ /* 0x000fe200078e001b */
[----:B------:R-:W-:Y:S01]  /*76c0*/  LOP3.LUT R27, R21, UR12, R92, 0x96, !PT ;  /* 0x0000000c151b7c12 */ /* 0x000fe2000f8e965c */
[----:B------:R-:W-:Y:S02]  /*76d0*/  IMAD.MOV.U32 R42, RZ, RZ, R157 ;  /* 0x000000ffff2a7224 */ /* 0x000fe400078e009d */
[----:B------:R-:W-:Y:S02]  /*76e0*/  IMAD.MOV.U32 R145, RZ, RZ, R43 ;  /* 0x000000ffff917224 */ /* 0x000fe400078e002b */
[----:B-1----:R-:W-:-:S02]  /*76f0*/  FFMA.FTZ R5, R149, c[0x0][0x23c], -R25 ;  /* 0x00008f0095057a23 */ /* 0x002fc40000010819 */
[----:B------:R-:W-:Y:S02]  /*7700*/  IMAD.MOV.U32 R149, RZ, RZ, R84 ;  /* 0x000000ffff957224 */ /* 0x000fe400078e0054 */
[----:B------:R1:W-:Y:S01]  /*7710*/  MUFU.EX2 R122, R5 ;  /* 0x00000005007a7308 */ /* 0x0003e20000000800 */
[----:B------:R-:W-:Y:S01]  /*7720*/  HMMA.16816.F32.BF16 R84, R16, R34, R48 ;  /* 0x000000221054723c */ /* 0x000fe20000041830 */
[----:B------:R-:W3:Y:S01]  /*7730*/  LDSM.16.MT88.4 R48, [R206+0x5400] ;  /* 0x00540000ce30783b */ /* 0x000ee20000004200 */
[----:B------:R-:W-:Y:S02]  /*7740*/  IMAD.MOV.U32 R28, RZ, RZ, R133 ;  /* 0x000000ffff1c7224 */ /* 0x000fe400078e0085 */
[----:B------:R-:W-:Y:S02]  /*7750*/  IMAD.MOV.U32 R40, RZ, RZ, R201 ;  /* 0x000000ffff287224 */ /* 0x000fe400078e00c9 */
[----:B------:R-:W-:Y:S02]  /*7760*/  IMAD.MOV.U32 R41, RZ, RZ, R203 ;  /* 0x000000ffff297224 */ /* 0x000fe400078e00cb */
[----:B------:R-:W-:-:S02]  /*7770*/  IMAD.MOV.U32 R43, RZ, RZ, R107 ;  /* 0x000000ffff2b7224 */ /* 0x000fc400078e006b */
[----:B------:R-:W-:Y:S02]  /*7780*/  IMAD.MOV.U32 R133, RZ, RZ, R105 ;  /* 0x000000ffff857224 */ /* 0x000fe400078e0069 */
[----:B------:R-:W-:Y:S02]  /*7790*/  IMAD.MOV.U32 R201, RZ, RZ, R104 ;  /* 0x000000ffffc97224 */ /* 0x000fe400078e0068 */
[----:B------:R-:W-:Y:S02]  /*77a0*/  IMAD.MOV.U32 R203, RZ, RZ, R102 ;  /* 0x000000ffffcb7224 */ /* 0x000fe400078e0066 */
[----:B-1----:R-:W-:-:S04]  /*77b0*/  IMAD.WIDE.U32 R4, R4, -0x2daee0ad, RZ ;  /* 0xd2511f5304047825 */ /* 0x002fc800078e00ff */
[----:B------:R-:W-:Y:S01]  /*77c0*/  IMAD.MOV.U32 R105, RZ, RZ, R97 ;  /* 0x000000ffff697224 */ /* 0x000fe200078e0061 */
[----:B------:R-:W-:Y:S01]  /*77d0*/  LOP3.LUT R5, R5, UR10, R12, 0x96, !PT ;  /* 0x0000000a05057c12 */ /* 0x000fe2000f8e960c */
[----:B------:R-:W-:Y:S01]  /*77e0*/  IMAD.MOV.U32 R104, RZ, RZ, R99 ;  /* 0x000000ffff687224 */ /* 0x000fe200078e0063 */
[----:B------:R-:W-:Y:S01]  /*77f0*/  LOP3.LUT R12, R15, UR11, R62, 0x96, !PT ;  /* 0x0000000b0f0c7c12 */ /* 0x000fe2000f8e963e */
[----:B------:R-:W-:Y:S02]  /*7800*/  IMAD.MOV.U32 R102, RZ, RZ, R60 ;  /* 0x000000ffff667224 */ /* 0x000fe400078e003c */
[----:B------:R-:W-:-:S04]  /*7810*/  IMAD.WIDE.U32 R10, R5, -0x326172a9, RZ ;  /* 0xcd9e8d57050a7825 */ /* 0x000fc800078e00ff */
[----:B------:R-:W-:Y:S02]  /*7820*/  FFMA.FTZ R5, R146, c[0x0][0x23c], -R25 ;  /* 0x00008f0092057a23 */ /* 0x000fe40000010819 */
[----:B------:R-:W-:Y:S02]  /*7830*/  IMAD.WIDE.U32 R12, R12, -0x2daee0ad, RZ ;  /* 0xd2511f530c0c7825 */ /* 0x000fe400078e00ff */
[----:B------:R1:W-:Y:S02]  /*7840*/  MUFU.EX2 R118, R5 ;  /* 0x0000000500767308 */ /* 0x0003e40000000800 */
[----:B------:R-:W-:Y:S01]  /*7850*/  IMAD.MOV.U32 R99, RZ, RZ, R64 ;  /* 0x000000ffff637224 */ /* 0x000fe200078e0040 */
[----:B------:R-:W-:Y:S01]  /*7860*/  LOP3.LUT R4, R13, UR8, R4, 0x96, !PT ;  /* 0x000000080d047c12 */ /* 0x000fe2000f8e9604 */
[----:B------:R-:W-:Y:S02]  /*7870*/  FFMA.FTZ R13, R168, c[0x0][0x23c], -R24 ;  /* 0x00008f00a80d7a23 */ /* 0x000fe40000010818 */
[----:B------:R-:W-:-:S02]  /*7880*/  IMAD.MOV.U32 R97, RZ, RZ, R163 ;  /* 0x000000ffff617224 */ /* 0x000fc400078e00a3 */
[----:B------:R-:W-:Y:S01]  /*7890*/  MUFU.EX2 R115, R13 ;  /* 0x0000000d00737308 */ /* 0x000fe20000000800 */
[----:B------:R-:W-:Y:S02]  /*78a0*/  IMAD.MOV.U32 R60, RZ, RZ, R162 ;  /* 0x000000ffff3c7224 */ /* 0x000fe400078e00a2 */
[----:B------:R-:W-:Y:S02]  /*78b0*/  IMAD.MOV.U32 R64, RZ, RZ, R161 ;  /* 0x000000ffff407224 */ /* 0x000fe400078e00a1 */
[----:B------:R-:W-:Y:S01]  /*78c0*/  IMAD.MOV.U32 R135, RZ, RZ, R104 ;  /* 0x000000ffff877224 */ /* 0x000fe200078e0068 */
[----:B-1----:R-:W-:Y:S01]  /*78d0*/  LOP3.LUT R5, R11, UR9, R14, 0x96, !PT ;  /* 0x000000090b057c12 */ /* 0x002fe2000f8e960e */
[----:B------:R-:W-:Y:S02]  /*78e0*/  FFMA.FTZ R11, R218, c[0x0][0x23c], -R24 ;  /* 0x00008f00da0b7a23 */ /* 0x000fe40000010818 */
[----:B------:R-:W-:Y:S02]  /*78f0*/  IMAD.WIDE.U32 R14, R4, -0x326172a9, RZ ;  /* 0xcd9e8d57040e7825 */ /* 0x000fe400078e00ff */
[----:B------:R1:W-:Y:S02]  /*7900*/  MUFU.EX2 R117, R11 ;  /* 0x0000000b00757308 */ /* 0x0003e40000000800 */
[----:B------:R-:W-:Y:S01]  /*7910*/  IMAD.WIDE.U32 R30, R5, -0x2daee0ad, RZ ;  /* 0xd2511f53051e7825 */ /* 0x000fe200078e00ff */
[----:B------:R-:W-:-:S03]  /*7920*/  LOP3.LUT R37, R15, UR7, R10, 0x96, !PT ;  /* 0x000000070f257c12 */ /* 0x000fc6000f8e960a */
[----:B------:R-:W-:Y:S01]  /*7930*/  IMAD.WIDE.U32 R4, R26, -0x2daee0ad, RZ ;  /* 0xd2511f531a047825 */ /* 0x000fe200078e00ff */
[----:B------:R-:W-:-:S03]  /*7940*/  LOP3.LUT R26, R23, UR10, R20, 0x96, !PT ;  /* 0x0000000a171a7c12 */ /* 0x000fc6000f8e9614 */
[----:B------:R-:W-:Y:S01]  /*7950*/  FFMA.FTZ R10, R156, c[0x0][0x23c], -R24 ;  /* 0x00008f009c0a7a23 */ /* 0x000fe20000010818 */
[C---:B------:R-:W-:Y:S01]  /*7960*/  LOP3.LUT R20, R4.reuse, 0xff, RZ, 0xc0, !PT ;  /* 0x000000ff04147812 */ /* 0x040fe200078ec0ff */
[----:B------:R-:W-:Y:S01]  /*7970*/  HMMA.16816.F32.BF16 R156, R16, R32, R52 ;  /* 0x00000020109c723c */ /* 0x000fe20000041834 */
[--C-:B------:R-:W-:Y:S01]  /*7980*/  SHF.R.U32.HI R15, RZ, 0x10, R4.reuse ;  /* 0x00000010ff0f7819 */ /* 0x100fe20000011604 */
[----:B------:R4:W-:Y:S01]  /*7990*/  MUFU.EX2 R116, R10 ;  /* 0x0000000a00747308 */ /* 0x0009e20000000800 */
[----:B------:R-:W-:Y:S01]  /*79a0*/  SHF.R.U32.HI R21, RZ, 0x18, R4 ;  /* 0x00000018ff157819 */ /* 0x000fe20000011604 */
[----:B------:R-:W-:Y:S01]  /*79b0*/  IMAD.MOV.U32 R218, RZ, RZ, R105 ;  /* 0x000000ffffda7224 */ /* 0x000fe200078e0069 */
[----:B-1----:R-:W-:Y:S02]  /*79c0*/  LOP3.LUT R11, R31, UR6, R12, 0x96, !PT ;  /* 0x000000061f0b7c12 */ /* 0x002fe4000f8e960c */
[----:B------:R-:W-:Y:S01]  /*79d0*/  LOP3.LUT R12, R5, UR16, R36, 0x96, !PT ;  /* 0x00000010050c7c12 */ /* 0x000fe2000f8e9624 */
[----:B------:R-:W-:Y:S01]  /*79e0*/  FFMA.FTZ R18, R171, c[0x0][0x23c], -R2 ;  /* 0x00008f00ab127a23 */ /* 0x000fe20000010802 */
[----:B------:R-:W-:-:S02]  /*79f0*/  LOP3.LUT R5, R4, 0xffff, RZ, 0xc0, !PT ;  /* 0x0000ffff04057812 */ /* 0x000fc400078ec0ff */
[----:B------:R-:W-:Y:S01]  /*7a00*/  LOP3.LUT R4, R12, 0xffff, RZ, 0xc0, !PT ;  /* 0x0000ffff0c047812 */ /* 0x000fe200078ec0ff */
[----:B------:R-:W-:Y:S01]  /*7a10*/  MUFU.EX2 R111, R18 ;  /* 0x00000012006f7308 */ /* 0x000fe20000000800 */
[----:B------:R-:W-:Y:S02]  /*7a20*/  SHF.R.U32.HI R5, RZ, 0x8, R5 ;  /* 0x00000008ff057819 */ /* 0x000fe40000011605 */
[----:B------:R-:W-:Y:S02]  /*7a30*/  SHF.R.U32.HI R4, RZ, 0x8, R4 ;  /* 0x00000008ff047819 */ /* 0x000fe40000011604 */
[----:B------:R-:W-:Y:S01]  /*7a40*/  PRMT R23, R20, 0x5410, R5 ;  /* 0x0000541014177816 */ /* 0x000fe20000000005 */
[----:B----4-:R-:W-:Y:S01]  /*7a50*/  IMAD.WIDE.U32 R10, R11, -0x326172a9, RZ ;  /* 0xcd9e8d570b0a7825 */ /* 0x010fe200078e00ff */
[----:B------:R-:W-:Y:S02]  /*7a60*/  LOP3.LUT R13, R15, 0xff, RZ, 0xc0, !PT ;  /* 0x000000ff0f0d7812 */ /* 0x000fe400078ec0ff */
[----:B------:R-:W-:Y:S01]  /*7a70*/  SHF.R.U32.HI R15, RZ, 0x18, R12 ;  /* 0x00000018ff0f7819 */ /* 0x000fe2000001160c */
[----:B------:R-:W-:Y:S01]  /*7a80*/  FFMA.FTZ R5, R169, c[0x0][0x23c], -R24 ;  /* 0x00008f00a9057a23 */ /* 0x000fe20000010818 */
[----:B------:R-:W-:-:S02]  /*7a90*/  LOP3.LUT R20, R11, UR17, R14, 0x96, !PT ;  /* 0x000000110b147c12 */ /* 0x000fc4000f8e960e */
[----:B------:R-:W-:Y:S01]  /*7aa0*/  LOP3.LUT R14, R12, 0xff, RZ, 0xc0, !PT ;  /* 0x000000ff0c0e7812 */ /* 0x000fe200078ec0ff */
[----:B------:R1:W4:Y:S01]  /*7ab0*/  MUFU.EX2 R114, R5 ;  /* 0x0000000500727308 */ /* 0x0003220000000800 */
[----:B------:R-:W-:Y:S01]  /*7ac0*/  PRMT R16, R13, 0x5410, R21 ;  /* 0x000054100d107816 */ /* 0x000fe20000000015 */
[----:B------:R-:W-:Y:S01]  /*7ad0*/  FFMA.FTZ R13, R170, c[0x0][0x23c], -R2 ;  /* 0x00008f00aa0d7a23 */ /* 0x000fe20000010802 */
[----:B------:R-:W-:Y:S01]  /*7ae0*/  PRMT R4, R14, 0x5410, R4 ;  /* 0x000054100e047816 */ /* 0x000fe20000000004 */
[--C-:B------:R-:W-:Y:S01]  /*7af0*/  HSET2.LE.AND R14, R23, R120.reuse, PT ;  /* 0x00000078170e7233 */ /* 0x100fe20003803000 */
[C---:B------:R-:W-:Y:S01]  /*7b00*/  LOP3.LUT R21, R10.reuse, 0xffff, RZ, 0xc0, !PT ;  /* 0x0000ffff0a157812 */ /* 0x040fe200078ec0ff */
[--C-:B------:R-:W-:Y:S01]  /*7b10*/  HSET2.LE.AND R16, R16, R120.reuse, PT ;  /* 0x0000007810107233 */ /* 0x100fe20003803000 */
[----:B------:R-:W-:Y:S01]  /*7b20*/  LOP3.LUT R31, R10, 0xff, RZ, 0xc0, !PT ;  /* 0x000000ff0a1f7812 */ /* 0x000fe200078ec0ff */
[----:B------:R-:W-:Y:S01]  /*7b30*/  HSET2.LE.AND R4, R4, R120, PT ;  /* 0x0000007804047233 */ /* 0x000fe20003803000 */
[----:B------:R2:W-:Y:S01]  /*7b40*/  MUFU.EX2 R113, R13 ;  /* 0x0000000d00717308 */ /* 0x0005e20000000800 */
[----:B------:R-:W-:-:S02]  /*7b50*/  SHF.R.U32.HI R23, RZ, 0x10, R10 ;  /* 0x00000010ff177819 */ /* 0x000fc4000001160a */
[----:B------:R-:W-:Y:S01]  /*7b60*/  SHF.R.U32.HI R29, RZ, 0x18, R10 ;  /* 0x00000018ff1d7819 */ /* 0x000fe2000001160a */
[----:B------:R-:W-:Y:S01]  /*7b70*/  IMAD.WIDE.U32 R10, R26, -0x326172a9, RZ ;  /* 0xcd9e8d571a0a7825 */ /* 0x000fe200078e00ff */
[----:B-1----:R-:W-:Y:S02]  /*7b80*/  SHF.R.U32.HI R5, RZ, 0x10, R12 ;  /* 0x00000010ff057819 */ /* 0x002fe4000001160c */
[----:B----4-:R-:W-:Y:S02]  /*7b90*/  F2FP.BF16.PACK_AB R17, R114, R115 ;  /* 0x000000737211723e */ /* 0x010fe400000010ff */
[----:B------:R-:W-:Y:S02]  /*7ba0*/  LOP3.LUT R12, R5, 0xff, RZ, 0xc0, !PT ;  /* 0x000000ff050c7812 */ /* 0x000fe400078ec0ff */
[----:B------:R-:W-:Y:S02]  /*7bb0*/  F2FP.BF16.PACK_AB R5, R121, R122 ;  /* 0x0000007a7905723e */ /* 0x000fe400000010ff */
[----:B------:R-:W-:Y:S01]  /*7bc0*/  PRMT R15, R12, 0x5410, R15 ;  /* 0x000054100c0f7816 */ /* 0x000fe2000000000f */
[----:B--2---:R-:W-:Y:S01]  /*7bd0*/  FFMA.FTZ R13, R150, c[0x0][0x23c], -R2 ;  /* 0x00008f00960d7a23 */ /* 0x004fe20000010802 */
[----:B------:R-:W-:-:S02]  /*7be0*/  LOP3.LUT R12, R4, R5, RZ, 0xc0, !PT ;  /* 0x00000005040c7212 */ /* 0x000fc400078ec0ff */
[----:B------:R-:W-:Y:S01]  /*7bf0*/  F2FP.BF16.PACK_AB R5, R116, R117 ;  /* 0x000000757405723e */ /* 0x000fe200000010ff */
[----:B------:R-:W-:Y:S01]  /*7c00*/  HSET2.LE.AND R4, R15, R120, PT ;  /* 0x000000780f047233 */ /* 0x000fe20003803000 */
[----:B------:R1:W2:Y:S01]  /*7c10*/  MUFU.EX2 R112, R13 ;  /* 0x0000000d00707308 */ /* 0x0002a20000000800 */
[----:B------:R-:W-:-:S04]  /*7c20*/  F2FP.BF16.PACK_AB R15, R118, R119 ;  /* 0x00000077760f723e */ /* 0x000fc800000010ff */
[----:B------:R-:W-:Y:S02]  /*7c30*/  LOP3.LUT R14, R14, R15, RZ, 0xc0, !PT ;  /* 0x0000000f0e0e7212 */ /* 0x000fe400078ec0ff */
[----:B------:R-:W-:Y:S01]  /*7c40*/  LOP3.LUT R15, R16, R17, RZ, 0xc0, !PT ;  /* 0x00000011100f7212 */ /* 0x000fe200078ec0ff */
[----:B------:R-:W-:-:S04]  /*7c50*/  FFMA.FTZ R16, R144, c[0x0][0x23c], -R2 ;  /* 0x00008f0090107a23 */ /* 0x000fc80000010802 */
[----:B------:R4:W-:Y:S01]  /*7c60*/  MUFU.EX2 R109, R16 ;  /* 0x00000010006d7308 */ /* 0x0009e20000000800 */
[----:B-1----:R-:W-:Y:S01]  /*7c70*/  LOP3.LUT R13, R4, R5, RZ, 0xc0, !PT ;  /* 0x00000005040d7212 */ /* 0x002fe200078ec0ff */
[----:B------:R-:W-:Y:S02]  /*7c80*/  FFMA.FTZ R4, R155, c[0x0][0x23c], -R2 ;  /* 0x00008f009b047a23 */ /* 0x000fe40000010802 */
[----:B------:R-:W-:-:S04]  /*7c90*/  IMAD.MOV.U32 R155, RZ, RZ, R28 ;  /* 0x000000ffff9b7224 */ /* 0x000fc800078e001c */
[----:B------:R1:W-:Y:S01]  /*7ca0*/  MUFU.EX2 R110, R4 ;  /* 0x00000004006e7308 */ /* 0x0003e20000000800 */
[----:B------:R-:W-:Y:S01]  /*7cb0*/  IMAD.MOV.U32 R28, RZ, RZ, R41 ;  /* 0x000000ffff1c7224 */ /* 0x000fe200078e0029 */
[C---:B------:R-:W-:Y:S01]  /*7cc0*/  HMMA.16816.F32.BF16 R76, R12.reuse, R44, R76 ;  /* 0x0000002c0c4c723c */ /* 0x040fe2000004184c */
[----:B------:R-:W-:Y:S02]  /*7cd0*/  IMAD.MOV.U32 R41, RZ, RZ, R43 ;  /* 0x000000ffff297224 */ /* 0x000fe400078e002b */
[----:B------:R-:W-:Y:S02]  /*7ce0*/  IMAD.MOV.U32 R43, RZ, RZ, R201 ;  /* 0x000000ffff2b7224 */ /* 0x000fe400078e00c9 */
[----:B----4-:R-:W-:Y:S02]  /*7cf0*/  FFMA.FTZ R16, R139, c[0x0][0x23c], -R2 ;  /* 0x00008f008b107a23 */ /* 0x010fe40000010802 */
[----:B------:R-:W-:Y:S01]  /*7d00*/  IMAD.MOV.U32 R201, RZ, RZ, R60 ;  /* 0x000000ffffc97224 */ /* 0x000fe200078e003c */
[----:B------:R-:W-:Y:S01]  /*7d10*/  HMMA.16816.F32.BF16 R72, R12, R46, R72 ;  /* 0x0000002e0c48723c */ /* 0x000fe20000041848 */
[----:B------:R4:W-:Y:S01]  /*7d20*/  MUFU.EX2 R108, R16 ;  /* 0x00000010006c7308 */ /* 0x0009e20000000800 */
[----:B------:R-:W-:-:S02]  /*7d30*/  IMAD.MOV.U32 R139, RZ, RZ, R28 ;  /* 0x000000ffff8b7224 */ /* 0x000fc400078e001c */
        /* <DEDUP_REMOVED lines=8> */
[----:B------:R-:W-:Y:S01]  /*7dc0*/  IMAD.WIDE.U32 R18, R11, -0x2daee0ad, RZ ;  /* 0xd2511f530b127825 */ /* 0x000fe200078e00ff */
[----:B------:R-:W-:-:S03]  /*7dd0*/  LOP3.LUT R5, R5, UR8, R22, 0x96, !PT ;  /* 0x0000000805057c12 */ /* 0x000fc6000f8e9616 */
[----:B------:R-:W-:Y:S01]  /*7de0*/  FFMA.FTZ R11, R154, c[0x0][0x23c], -R2 ;  /* 0x00008f009a0b7a23 */ /* 0x000fe20000010802 */
[----:B------:R-:W-:Y:S01]  /*7df0*/  LOP3.LUT R4, R19, UR6, R4, 0x96, !PT ;  /* 0x0000000613047c12 */ /* 0x000fe2000f8e9604 */
[----:B----4-:R-:W-:Y:S02]  /*7e00*/  IMAD.WIDE.U32 R16, R5, -0x326172a9, RZ ;  /* 0xcd9e8d5705107825 */ /* 0x010fe400078e00ff */
[----:B------:R1:W-:Y:S02]  /*7e10*/  MUFU.EX2 R107, R11 ;  /* 0x0000000b006b7308 */ /* 0x0003e40000000800 */
[----:B------:R-:W-:Y:S01]  /*7e20*/  IMAD.MOV.U32 R154, RZ, RZ, R42 ;  /* 0x000000ffff9a7224 */ /* 0x000fe200078e002a */
[----:B------:R-:W-:Y:S01]  /*7e30*/  LOP3.LUT R19, R17, UR7, R10, 0x96, !PT ;  /* 0x0000000711137c12 */ /* 0x000fe2000f8e960a */
[----:B------:R-:W-:Y:S02]  /*7e40*/  IMAD.MOV.U32 R42, RZ, RZ, R130 ;  /* 0x000000ffff2a7224 */ /* 0x000fe400078e0082 */
[----:B------:R-:W-:-:S02]  /*7e50*/  FFMA.FTZ R17, R153, c[0x0][0x23c], -R2 ;  /* 0x00008f0099117a23 */ /* 0x000fc40000010802 */
[----:B------:R-:W-:Y:S02]  /*7e60*/  IMAD.MOV.U32 R153, RZ, RZ, R145 ;  /* 0x000000ffff997224 */ /* 0x000fe400078e0091 */
[----:B------:R-:W-:Y:S02]  /*7e70*/  IMAD.MOV.U32 R130, RZ, RZ, R65 ;  /* 0x000000ffff827224 */ /* 0x000fe400078e0041 */
[----:B------:R-:W-:Y:S02]  /*7e80*/  IMAD.MOV.U32 R145, RZ, RZ, R40 ;  /* 0x000000ffff917224 */ /* 0x000fe400078e0028 */
[----:B------:R-:W-:Y:S02]  /*7e90*/  IMAD.MOV.U32 R65, RZ, RZ, R160 ;  /* 0x000000ffff417224 */ /* 0x000fe400078e00a0 */
[----:B------:R-:W-:Y:S01]  /*7ea0*/  IMAD.MOV.U32 R40, RZ, RZ, R42 ;  /* 0x000000ffff287224 */ /* 0x000fe200078e002a */
[----:B---3--:R-:W-:Y:S01]  /*7eb0*/  HMMA.16816.F32.BF16 R160, R12, R48, R68 ;  /* 0x000000300ca0723c */ /* 0x008fe20000041844 */
[----:B------:R-:W-:-:S04]  /*7ec0*/  IMAD.WIDE.U32 R4, R4, -0x326172a9, RZ ;  /* 0xcd9e8d5704047825 */ /* 0x000fc800078e00ff */
[----:B------:R-:W-:Y:S01]  /*7ed0*/  IMAD.MOV.U32 R42, RZ, RZ, R133 ;  /* 0x000000ffff2a7224 */ /* 0x000fe200078e0085 */
[----:B------:R-:W-:Y:S01]  /*7ee0*/  LOP3.LUT R16, R5, UR17, R16, 0x96, !PT ;  /* 0x0000001105107c12 */ /* 0x000fe2000f8e9610 */
[----:B------:R-:W-:Y:S01]  /*7ef0*/  IMAD.MOV.U32 R133, RZ, RZ, R203 ;  /* 0x000000ffff857224 */ /* 0x000fe200078e00cb */
[----:B------:R-:W-:Y:S01]  /*7f00*/  LOP3.LUT R27, R4, 0xff, RZ, 0xc0, !PT ;  /* 0x000000ff041b7812 */ /* 0x000fe200078ec0ff */
[----:B------:R-:W-:Y:S01]  /*7f10*/  IMAD.MOV.U32 R203, RZ, RZ, R97 ;  /* 0x000000ffffcb7224 */ /* 0x000fe200078e0061 */
[----:B------:R-:W-:Y:S01]  /*7f20*/  SHF.R.U32.HI R26, RZ, 0x10, R4 ;  /* 0x00000010ff1a7819 */ /* 0x000fe20000011604 */
[----:B------:R-:W-:Y:S01]  /*7f30*/  IMAD.MOV.U32 R97, RZ, RZ, R64 ;  /* 0x000000ffff617224 */ /* 0x000fe200078e0040 */
[----:B------:R-:W-:Y:S01]  /*7f40*/  SHF.R.U32.HI R28, RZ, 0x18, R4 ;  /* 0x00000018ff1c7819 */ /* 0x000fe20000011604 */
[----:B------:R-:W-:Y:S02]  /*7f50*/  IMAD.MOV.U32 R60, RZ, RZ, R65 ;  /* 0x000000ffff3c7224 */ /* 0x000fe400078e0041 */
[----:B------:R-:W-:Y:S01]  /*7f60*/  HMMA.16816.F32.BF16 R64, R12, R50, R56 ;  /* 0x000000320c40723c */ /* 0x000fe20000041838 */
[----:B------:R-:W-:-:S02]  /*7f70*/  IMAD.MOV.U32 R169, RZ, RZ, R42 ;  /* 0x000000ffffa97224 */ /* 0x000fc400078e002a */
[----:B------:R-:W-:Y:S02]  /*7f80*/  IMAD.MOV.U32 R42, RZ, RZ, R98 ;  /* 0x000000ffff2a7224 */ /* 0x000fe400078e0062 */
[----:B-1----:R-:W-:Y:S02]  /*7f90*/  IMAD.WIDE.U32 R10, R39, -0x2daee0ad, RZ ;  /* 0xd2511f53270a7825 */ /* 0x002fe400078e00ff */
[----:B------:R-:W-:Y:S02]  /*7fa0*/  LOP3.LUT R14, R4, 0xffff, RZ, 0xc0, !PT ;  /* 0x0000ffff040e7812 */ /* 0x000fe400078ec0ff */
[--C-:B------:R-:W-:Y:S01]  /*7fb0*/  FFMA.FTZ R5, R151, c[0x0][0x23c], -R2.reuse ;  /* 0x00008f0097057a23 */ /* 0x100fe20000010802 */
[----:B------:R-:W-:Y:S01]  /*7fc0*/  SHF.R.U32.HI R4, RZ, 0x8, R21 ;  /* 0x00000008ff047819 */ /* 0x000fe20000011615 */
[----:B------:R-:W-:Y:S01]  /*7fd0*/  FFMA.FTZ R13, R152, c[0x0][0x23c], -R2 ;  /* 0x00008f00980d7a23 */ /* 0x000fe20000010802 */
[----:B------:R-:W-:Y:S01]  /*7fe0*/  LOP3.LUT R2, R23, 0xff, RZ, 0xc0, !PT ;  /* 0x000000ff17027812 */ /* 0x000fe200078ec0ff */
[----:B------:R-:W-:Y:S01]  /*7ff0*/  IMAD.MOV.U32 R152, RZ, RZ, R97 ;  /* 0x000000ffff987224 */ /* 0x000fe200078e0061 */
[----:B------:R1:W-:Y:S01]  /*8000*/  MUFU.EX2 R105, R5 ;  /* 0x0000000500697308 */ /* 0x0003e20000000800 */
[----:B------:R-:W-:Y:S01]  /*8010*/  IMAD.MOV.U32 R97, RZ, RZ, R60 ;  /* 0x000000ffff617224 */ /* 0x000fe200078e003c */
[----:B------:R-:W-:Y:S01]  /*8020*/  PRMT R59, R2, 0x5410, R29 ;  /* 0x00005410023b7816 */ /* 0x000fe2000000001d */
[----:B------:R-:W-:Y:S01]  /*8030*/  FFMA.FTZ R2, R220, c[0x0][0x23c], -R0 ;  /* 0x00008f00dc027a23 */ /* 0x000fe20000010800 */
[----:B------:R-:W-:Y:S01]  /*8040*/  PRMT R60, R31, 0x5410, R4 ;  /* 0x000054101f3c7816 */ /* 0x000fe20000000004 */
[----:B------:R-:W-:Y:S01]  /*8050*/  IMAD.MOV.U32 R95, RZ, RZ, R96 ;  /* 0x000000ffff5f7224 */ /* 0x000fe200078e0060 */
[C---:B------:R-:W-:Y:S01]  /*8060*/  LOP3.LUT R15, R10.reuse, 0xffff, RZ, 0xc0, !PT ;  /* 0x0000ffff0a0f7812 */ /* 0x040fe200078ec0ff */
[----:B------:R-:W-:Y:S01]  /*8070*/  IMAD.MOV.U32 R220, RZ, RZ, R103 ;  /* 0x000000ffffdc7224 */ /* 0x000fe200078e0067 */
[----:B------:R3:W-:Y:S01]  /*8080*/  MUFU.EX2 R98, R2 ;  /* 0x0000000200627308 */ /* 0x0007e20000000800 */
[----:B------:R-:W-:Y:S01]  /*8090*/  LOP3.LUT R12, R11, UR16, R38, 0x96, !PT ;  /* 0x000000100b0c7c12 */ /* 0x000fe2000f8e9626 */
[----:B------:R-:W-:Y:S01]  /*80a0*/  IMAD.MOV.U32 R170, RZ, RZ, R41 ;  /* 0x000000ffffaa7224 */ /* 0x000fe200078e0029 */
[----:B------:R-:W-:Y:S01]  /*80b0*/  LOP3.LUT R23, R10, 0xff, RZ, 0xc0, !PT ;  /* 0x000000ff0a177812 */ /* 0x000fe200078ec0ff */
[----:B------:R-:W-:Y:S01]  /*80c0*/  IMAD.MOV.U32 R56, RZ, RZ, R106 ;  /* 0x000000ffff387224 */ /* 0x000fe200078e006a */
[----:B------:R-:W-:Y:S01]  /*80d0*/  SHF.R.U32.HI R21, RZ, 0x10, R10 ;  /* 0x00000010ff157819 */ /* 0x000fe2000001160a */
[----:B------:R-:W-:Y:S01]  /*80e0*/  IMAD.MOV.U32 R171, RZ, RZ, R40 ;  /* 0x000000ffffab7224 */ /* 0x000fe200078e0028 */
[----:B------:R-:W-:Y:S01]  /*80f0*/  SHF.R.U32.HI R22, RZ, 0x18, R10 ;  /* 0x00000018ff167819 */ /* 0x000fe2000001160a */
[----:B-1----:R-:W-:Y:S01]  /*8100*/  IMAD.WIDE.U32 R4, R19, -0x2daee0ad, RZ ;  /* 0xd2511f5313047825 */ /* 0x002fe200078e00ff */
[----:B------:R1:W-:Y:S03]  /*8110*/  MUFU.EX2 R106, R17 ;  /* 0x00000011006a7308 */ /* 0x0003e60000000800 */
[----:B------:R-:W-:Y:S01]  /*8120*/  IMAD.WIDE.U32 R10, R37, -0x2daee0ad, RZ ;  /* 0xd2511f53250a7825 */ /* 0x000fe200078e00ff */
[----:B------:R-:W-:-:S02]  /*8130*/  LOP3.LUT R33, R4, 0xffff, RZ, 0xc0, !PT ;  /* 0x0000ffff04217812 */ /* 0x000fc400078ec0ff */
[----:B------:R-:W-:Y:S01]  /*8140*/  LOP3.LUT R39, R4, 0xff, RZ, 0xc0, !PT ;  /* 0x000000ff04277812 */ /* 0x000fe200078ec0ff */
[----:B---3--:R-:W-:Y:S01]  /*8150*/  FFMA.FTZ R2, R219, c[0x0][0x23c], -R0 ;  /* 0x00008f00db027a23 */ /* 0x008fe20000010800 */
[----:B------:R-:W-:Y:S01]  /*8160*/  SHF.R.U32.HI R34, RZ, 0x10, R4 ;  /* 0x00000010ff227819 */ /* 0x000fe20000011604 */
[----:B------:R-:W-:Y:S01]  /*8170*/  IMAD.MOV.U32 R219, RZ, RZ, R102 ;  /* 0x000000ffffdb7224 */ /* 0x000fe200078e0066 */
[----:B------:R-:W-:Y:S01]  /*8180*/  SHF.R.U32.HI R35, RZ, 0x18, R4 ;  /* 0x00000018ff237819 */ /* 0x000fe20000011604 */
[----:B------:R3:W-:Y:S01]  /*8190*/  MUFU.EX2 R96, R2 ;  /* 0x0000000200607308 */ /* 0x0007e20000000800 */
[----:B------:R-:W-:Y:S01]  /*81a0*/  FFMA.FTZ R4, R174, c[0x0][0x23c], -R0 ;  /* 0x00008f00ae047a23 */ /* 0x000fe20000010800 */
[----:B------:R-:W-:Y:S01]  /*81b0*/  LOP3.LUT R18, R5, UR16, R18, 0x96, !PT ;  /* 0x0000001005127c12 */ /* 0x000fe2000f8e9612 */
[----:B------:R-:W-:Y:S01]  /*81c0*/  IMAD.MOV.U32 R174, RZ, RZ, R97 ;  /* 0x000000ffffae7224 */ /* 0x000fe200078e0061 */
[----:B------:R-:W-:Y:S01]  /*81d0*/  LOP3.LUT R29, R10, 0xffff, RZ, 0xc0, !PT ;  /* 0x0000ffff0a1d7812 */ /* 0x000fe200078ec0ff */
[----:B------:R-:W-:Y:S01]  /*81e0*/  FFMA.FTZ R5, R172, c[0x0][0x23c], -R0 ;  /* 0x00008f00ac057a23 */ /* 0x000fe20000010800 */
[----:B-1----:R-:W-:Y:S01]  /*81f0*/  LOP3.LUT R17, R11, UR16, R30, 0x96, !PT ;  /* 0x000000100b117c12 */ /* 0x002fe2000f8e961e */
[----:B------:R-:W-:Y:S01]  /*8200*/  IMAD.MOV.U32 R172, RZ, RZ, R101 ;  /* 0x000000ffffac7224 */ /* 0x000fe200078e0065 */
[----:B------:R1:W-:Y:S01]  /*8210*/  MUFU.EX2 R97, R4 ;  /* 0x0000000400617308 */ /* 0x0003e20000000800 */
[----:B------:R-:W-:Y:S01]  /*8220*/  LOP3.LUT R32, R10, 0xff, RZ, 0xc0, !PT ;  /* 0x000000ff0a207812 */ /* 0x000fe200078ec0ff */
[----:B------:R-:W-:Y:S01]  /*8230*/  IMAD.MOV.U32 R150, RZ, RZ, R99 ;  /* 0x000000ffff967224 */ /* 0x000fe200078e0063 */
[--C-:B------:R-:W-:Y:S01]  /*8240*/  SHF.R.U32.HI R30, RZ, 0x10, R10.reuse ;  /* 0x00000010ff1e7819 */ /* 0x100fe2000001160a */
[----:B------:R-:W-:Y:S01]  /*8250*/  IMAD.MOV.U32 R151, RZ, RZ, R145 ;  /* 0x000000ffff977224 */ /* 0x000fe200078e0091 */
[----:B------:R-:W-:-:S02]  /*8260*/  SHF.R.U32.HI R31, RZ, 0x18, R10 ;  /* 0x00000018ff1f7819 */ /* 0x000fc4000001160a */
[----:B------:R-:W-:Y:S01]  /*8270*/  LOP3.LUT R10, R21, 0xff, RZ, 0xc0, !PT ;  /* 0x000000ff150a7812 */ /* 0x000fe200078ec0ff */
[----:B------:R4:W2:Y:S01]  /*8280*/  MUFU.EX2 R102, R5 ;  /* 0x0000000500667308 */ /* 0x0008a20000000800 */
[----:B---3--:R-:W-:Y:S02]  /*8290*/  LOP3.LUT R2, R20, 0xffff, RZ, 0xc0, !PT ;  /* 0x0000ffff14027812 */ /* 0x008fe400078ec0ff */
[----:B------:R-:W-:Y:S02]  /*82a0*/  LOP3.LUT R11, R12, 0xff, RZ, 0xc0, !PT ;  /* 0x000000ff0c0b7812 */ /* 0x000fe400078ec0ff */
[----:B-1----:R-:W-:-:S03]  /*82b0*/  SHF.R.U32.HI R4, RZ, 0x8, R2 ;  /* 0x00000008ff047819 */ /* 0x002fc60000011602 */
[----:B------:R1:W-:Y:S01]  /*82c0*/  MUFU.EX2 R104, R13 ;  /* 0x0000000d00687308 */ /* 0x0003e20000000800 */
[----:B------:R-:W-:-:S04]  /*82d0*/  LOP3.LUT R2, R20, 0xff, RZ, 0xc0, !PT ;  /* 0x000000ff14027812 */ /* 0x000fc800078ec0ff */
[----:B------:R-:W-:Y:S01]  /*82e0*/  PRMT R58, R2, 0x5410, R4 ;  /* 0x00005410023a7816 */ /* 0x000fe20000000004 */
[----:B------:R-:W-:Y:S01]  /*82f0*/  FFMA.FTZ R4, R175, c[0x0][0x23c], -R0 ;  /* 0x00008f00af047a23 */ /* 0x000fe20000010800 */
[--C-:B------:R-:W-:Y:S01]  /*8300*/  SHF.R.U32.HI R2, RZ, 0x10, R20.reuse ;  /* 0x00000010ff027819 */ /* 0x100fe20000011614 */
[----:B------:R-:W-:Y:S01]  /*8310*/  IMAD.MOV.U32 R175, RZ, RZ, R43 ;  /* 0x000000ffffaf7224 */ /* 0x000fe200078e002b */
[----:B----4-:R-:W-:Y:S01]  /*8320*/  SHF.R.U32.HI R5, RZ, 0x18, R20 ;  /* 0x00000018ff057819 */ /* 0x010fe20000011614 */
[----:B------:R3:W-:Y:S01]  /*8330*/  MUFU.EX2 R103, R4 ;  /* 0x0000000400677308 */ /* 0x0007e20000000800 */
[----:B------:R-:W-:-:S04]  /*8340*/  LOP3.LUT R2, R2, 0xff, RZ, 0xc0, !PT ;  /* 0x000000ff02027812 */ /* 0x000fc800078ec0ff */
[----:B------:R-:W-:Y:S01]  /*8350*/  PRMT R57, R2, 0x5410, R5 ;  /* 0x0000541002397816 */ /* 0x000fe20000000005 */
[----:B------:R-:W-:Y:S01]  /*8360*/  FFMA.FTZ R5, R164, c[0x0][0x23c], -R0 ;  /* 0x00008f00a4057a23 */ /* 0x000fe20000010800 */
[----:B------:R-:W-:Y:S01]  /*8370*/  SHF.R.U32.HI R2, RZ, 0x8, R14 ;  /* 0x00000008ff027819 */ /* 0x000fe2000001160e */
[----:B------:R-:W-:Y:S01]  /*8380*/  IMAD.MOV.U32 R164, RZ, RZ, R95 ;  /* 0x000000ffffa47224 */ /* 0x000fe200078e005f */
[----:B-1----:R-:W-:Y:S01]  /*8390*/  PRMT R13, R10, 0x5410, R22 ;  /* 0x000054100a0d7816 */ /* 0x002fe20000000016 */
[----:B------:R1:W-:Y:S01]  /*83a0*/  MUFU.EX2 R99, R5 ;  /* 0x0000000500637308 */ /* 0x0003e20000000800 */
[----:B------:R-:W-:Y:S01]  /*83b0*/  PRMT R41, R27, 0x5410, R2 ;  /* 0x000054101b297816 */ /* 0x000fe20000000002 */
[----:B------:R-:W-:Y:S01]  /*83c0*/  FFMA.FTZ R22, R187, c[0x0][0x23c], -R24 ;  /* 0x00008f00bb167a23 */ /* 0x000fe20000010818 */
[----:B------:R-:W-:Y:S02]  /*83d0*/  LOP3.LUT R2, R26, 0xff, RZ, 0xc0, !PT ;  /* 0x000000ff1a027812 */ /* 0x000fe400078ec0ff */
[----:B------:R-:W-:Y:S01]  /*83e0*/  SHF.R.U32.HI R10, RZ, 0x18, R12 ;  /* 0x00000018ff0a7819 */ /* 0x000fe2000001160c */
[----:B---3--:R-:W-:Y:S01]  /*83f0*/  FFMA.FTZ R4, R173, c[0x0][0x23c], -R0 ;  /* 0x00008f00ad047a23 */ /* 0x008fe20000010800 */
[----:B------:R-:W-:Y:S01]  /*8400*/  PRMT R40, R2, 0x5410, R28 ;  /* 0x0000541002287816 */ /* 0x000fe2000000001c */
[----:B------:R-:W-:Y:S01]  /*8410*/  IMAD.MOV.U32 R173, RZ, RZ, R42 ;  /* 0x000000ffffad7224 */ /* 0x000fe200078e002a */
[----:B------:R-:W-:Y:S01]  /*8420*/  LOP3.LUT R2, R12, 0xffff, RZ, 0xc0, !PT ;  /* 0x0000ffff0c027812 */ /* 0x000fe200078ec0ff */
[----:B------:R3:W-:Y:S01]  /*8430*/  MUFU.EX2 R101, R4 ;  /* 0x0000000400657308 */ /* 0x0007e20000000800 */
[----:B-1----:R-:W-:Y:S01]  /*8440*/  SHF.R.U32.HI R5, RZ, 0x10, R12 ;  /* 0x00000010ff057819 */ /* 0x002fe2000001160c */
[----:B---3--:R-:W-:-:S02]  /*8450*/  FFMA.FTZ R4, R165, c[0x0][0x23c], -R0 ;  /* 0x00008f00a5047a23 */ /* 0x008fc40000010800 */
[----:B------:R-:W-:-:S04]  /*8460*/  IMAD.MOV.U32 R165, RZ, RZ, R100 ;  /* 0x000000ffffa57224 */ /* 0x000fc800078e0064 */
[----:B------:R1:W-:Y:S02]  /*8470*/  MUFU.EX2 R100, R4 ;  /* 0x0000000400647308 */ /* 0x0003e40000000800 */
[----:B-1----:R-:W-:-:S04]  /*8480*/  SHF.R.U32.HI R4, RZ, 0x8, R15 ;  /* 0x00000008ff047819 */ /* 0x002fc8000001160f */
[----:B------:R-:W-:Y:S01]  /*8490*/  PRMT R14, R23, 0x5410, R4 ;  /* 0x00005410170e7816 */ /* 0x000fe20000000004 */
[----:B------:R-:W-:Y:S02]  /*84a0*/  FFMA.FTZ R4, R166, c[0x0][0x23c], -R0 ;  /* 0x00008f00a6047a23 */ /* 0x000fe40000010800 */
[----:B------:R-:W-:Y:S02]  /*84b0*/  IMAD.MOV.U32 R166, RZ, RZ, R94 ;  /* 0x000000ffffa67224 */ /* 0x000fe400078e005e */
[----:B------:R1:W-:Y:S01]  /*84c0*/  MUFU.EX2 R95, R4 ;  /* 0x00000004005f7308 */ /* 0x0003e20000000800 */
[----:B------:R-:W-:Y:S01]  /*84d0*/  FFMA.FTZ R23, R186, c[0x0][0x23c], -R24 ;  /* 0x00008f00ba177a23 */ /* 0x000fe20000010818 */
[----:B-1----:R-:W-:Y:S02]  /*84e0*/  SHF.R.U32.HI R4, RZ, 0x8, R2 ;  /* 0x00000008ff047819 */ /* 0x002fe40000011602 */
[----:B------:R-:W-:Y:S01]  /*84f0*/  LOP3.LUT R2, R5, 0xff, RZ, 0xc0, !PT ;  /* 0x000000ff05027812 */ /* 0x000fe200078ec0ff */
[----:B------:R-:W-:Y:S01]  /*8500*/  FFMA.FTZ R5, R167, c[0x0][0x23c], -R0 ;  /* 0x00008f00a7057a23 */ /* 0x000fe20000010800 */
[----:B------:R-:W-:Y:S01]  /*8510*/  PRMT R19, R11, 0x5410, R4 ;  /* 0x000054100b137816 */ /* 0x000fe20000000004 */
[----:B------:R-:W-:Y:S01]  /*8520*/  FFMA.FTZ R11, R221, c[0x0][0x23c], -R25 ;  /* 0x00008f00dd0b7a23 */ /* 0x000fe20000010819 */
[----:B------:R-:W-:Y:S01]  /*8530*/  PRMT R12, R2, 0x5410, R10 ;  /* 0x00005410020c7816 */ /* 0x000fe2000000000a */
[----:B------:R-:W-:Y:S01]  /*8540*/  HSET2.LE.AND R2, R14, R120, PT ;  /* 0x000000780e027233 */ /* 0x000fe20003803000 */
[----:B--2---:R-:W-:Y:S01]  /*8550*/  F2FP.BF16.PACK_AB R4, R112, R113 ;  /* 0x000000717004723e */ /* 0x004fe200000010ff */
[----:B------:R1:W-:Y:S01]  /*8560*/  MUFU.EX2 R94, R5 ;  /* 0x00000005005e7308 */ /* 0x0003e20000000800 */
[----:B------:R-:W-:-:S02]  /*8570*/  F2FP.BF16.PACK_AB R10, R102, R97 ;  /* 0x00000061660a723e */ /* 0x000fc400000010ff */
[----:B------:R-:W-:Y:S01]  /*8580*/  LOP3.LUT R14, R2, R4, RZ, 0xc0, !PT ;  /* 0x00000004020e7212 */ /* 0x000fe200078ec0ff */
[--C-:B------:R-:W-:Y:S01]  /*8590*/  HSET2.LE.AND R2, R19, R120.reuse, PT ;  /* 0x0000007813027233 */ /* 0x100fe20003803000 */
[----:B------:R-:W-:Y:S02]  /*85a0*/  F2FP.BF16.PACK_AB R4, R124, R123 ;  /* 0x0000007b7c04723e */ /* 0x000fe400000010ff */
[----:B------:R-:W-:Y:S01]  /*85b0*/  SHF.R.U32.HI R19, RZ, 0x18, R16 ;  /* 0x00000018ff137819 */ /* 0x000fe20000011610 */
[----:B------:R2:W-:Y:S01]  /*85c0*/  MUFU.EX2 R93, R11 ;  /* 0x0000000b005d7308 */ /* 0x0005e20000000800 */
[----:B-1----:R-:W-:-:S05]  /*85d0*/  HSET2.LE.AND R5, R13, R120, PT ;  /* 0x000000780d057233 */ /* 0x002fca0003803000 */
[----:B------:R-:W-:Y:S01]  /*85e0*/  LOP3.LUT R15, R5, R10, RZ, 0xc0, !PT ;  /* 0x0000000a050f7212 */ /* 0x000fe200078ec0ff */
[----:B------:R-:W-:Y:S01]  /*85f0*/  HSET2.LE.AND R5, R12, R120, PT ;  /* 0x000000780c057233 */ /* 0x000fe20003803000 */
[----:B------:R-:W-:Y:S01]  /*8600*/  LOP3.LUT R12, R2, R4, RZ, 0xc0, !PT ;  /* 0x00000004020c7212 */ /* 0x000fe200078ec0ff */
[--C-:B------:R-:W-:Y:S01]  /*8610*/  FFMA.FTZ R4, R178, c[0x0][0x23c], -R25.reuse ;  /* 0x00008f00b2047a23 */ /* 0x100fe20000010819 */
[----:B------:R-:W-:Y:S01]  /*8620*/  LOP3.LUT R2, R16, 0xffff, RZ, 0xc0, !PT ;  /* 0x0000ffff10027812 */ /* 0x000fe200078ec0ff */
[----:B------:R-:W-:Y:S01]  /*8630*/  FFMA.FTZ R10, R179, c[0x0][0x23c], -R25 ;  /* 0x00008f00b30a7a23 */ /* 0x000fe20000010819 */
[----:B--2---:R-:W-:Y:S01]  /*8640*/  SHF.R.U32.HI R11, RZ, 0x8, R29 ;  /* 0x00000008ff0b7819 */ /* 0x004fe2000001161d */
[----:B------:R1:W-:Y:S03]  /*8650*/  MUFU.EX2 R91, R4 ;  /* 0x00000004005b7308 */ /* 0x0003e60000000800 */
[----:B------:R-:W-:-:S02]  /*8660*/  PRMT R43, R32, 0x5410, R11 ;  /* 0x00005410202b7816 */ /* 0x000fc4000000000b */
[----:B------:R-:W-:-:S03]  /*8670*/  SHF.R.U32.HI R11, RZ, 0x8, R33 ;  /* 0x00000008ff0b7819 */ /* 0x000fc60000011621 */
[----:B------:R2:W3:Y:S01]  /*8680*/  MUFU.EX2 R92, R10 ;  /* 0x0000000a005c7308 */ /* 0x0004e20000000800 */
[----:B------:R-:W-:Y:S01]  /*8690*/  PRMT R39, R39, 0x5410, R11 ;  /* 0x0000541027277816 */ /* 0x000fe2000000000b */
[----:B------:R-:W-:Y:S01]  /*86a0*/  FFMA.FTZ R11, R182, c[0x0][0x23c], -R24 ;  /* 0x00008f00b60b7a23 */ /* 0x000fe20000010818 */
[----:B-1----:R-:W-:-:S05]  /*86b0*/  SHF.R.U32.HI R4, RZ, 0x8, R2 ;  /* 0x00000008ff047819 */ /* 0x002fca0000011602 */
[----:B------:R-:W-:Y:S01]  /*86c0*/  MUFU.EX2 R69, R11 ;  /* 0x0000000b00457308 */ /* 0x000fe20000000800 */
[----:B------:R-:W-:-:S04]  /*86d0*/  LOP3.LUT R2, R16, 0xff, RZ, 0xc0, !PT ;  /* 0x000000ff10027812 */ /* 0x000fc800078ec0ff */
[----:B------:R-:W-:Y:S01]  /*86e0*/  PRMT R21, R2, 0x5410, R4 ;  /* 0x0000541002157816 */ /* 0x000fe20000000004 */
[----:B------:R-:W-:Y:S01]  /*86f0*/  FFMA.FTZ R4, R222, c[0x0][0x23c], -R24 ;  /* 0x00008f00de047a23 */ /* 0x000fe20000010818 */
[----:B--2---:R-:W-:Y:S02]  /*8700*/  F2FP.BF16.PACK_AB R10, R96, R98 ;  /* 0x00000062600a723e */ /* 0x004fe400000010ff */
[----:B------:R-:W-:Y:S01]  /*8710*/  SHF.R.U32.HI R2, RZ, 0x10, R16 ;  /* 0x00000010ff027819 */ /* 0x000fe20000011610 */
[----:B------:R1:W-:Y:S01]  /*8720*/  MUFU.EX2 R89, R4 ;  /* 0x0000000400597308 */ /* 0x0003e20000000800 */
[----:B------:R-:W-:Y:S01]  /*8730*/  LOP3.LUT R13, R5, R10, RZ, 0xc0, !PT ;  /* 0x0000000a050d7212 */ /* 0x000fe200078ec0ff */
[----:B------:R-:W-:Y:S01]  /*8740*/  FFMA.FTZ R5, R180, c[0x0][0x23c], -R25 ;  /* 0x00008f00b4057a23 */ /* 0x000fe20000010819 */
[----:B------:R-:W-:Y:S02]  /*8750*/  LOP3.LUT R16, R2, 0xff, RZ, 0xc0, !PT ;  /* 0x000000ff02107812 */ /* 0x000fe400078ec0ff */
[----:B------:R-:W-:-:S02]  /*8760*/  LOP3.LUT R2, R17, 0xffff, RZ, 0xc0, !PT ;  /* 0x0000ffff11027812 */ /* 0x000fc400078ec0ff */
[----:B------:R-:W-:Y:S01]  /*8770*/  LOP3.LUT R10, R30, 0xff, RZ, 0xc0, !PT ;  /* 0x000000ff1e0a7812 */ /* 0x000fe200078ec0ff */
[----:B------:R2:W-:Y:S01]  /*8780*/  MUFU.EX2 R90, R5 ;  /* 0x00000005005a7308 */ /* 0x0005e20000000800 */
[----:B------:R-:W-:Y:S01]  /*8790*/  SHF.R.U32.HI R2, RZ, 0x8, R2 ;  /* 0x00000008ff027819 */ /* 0x000fe20000011602 */
[C---:B------:R-:W-:Y:S01]  /*87a0*/  HMMA.16816.F32.BF16 R156, R12.reuse, R48, R156 ;  /* 0x000000300c9c723c */ /* 0x040fe2000004189c */
[----:B------:R-:W-:Y:S01]  /*87b0*/  PRMT R42, R10, 0x5410, R31 ;  /* 0x000054100a2a7816 */ /* 0x000fe2000000001f */
[----:B------:R-:W-:Y:S01]  /*87c0*/  FFMA.FTZ R10, R181, c[0x0][0x23c], -R24 ;  /* 0x00008f00b50a7a23 */ /* 0x000fe20000010818 */
[----:B------:R-:W-:Y:S01]  /*87d0*/  LDSM.16.MT88.4 R28, [R206+0x5800] ;  /* 0x00580000ce1c783b */ /* 0x000fe20000004200 */
[----:B------:R-:W-:Y:S02]  /*87e0*/  PRMT R20, R16, 0x5410, R19 ;  /* 0x0000541010147816 */ /* 0x000fe40000000013 */
[----:B-1----:R-:W-:Y:S01]  /*87f0*/  LOP3.LUT R4, R34, 0xff, RZ, 0xc0, !PT ;  /* 0x000000ff22047812 */ /* 0x002fe200078ec0ff */
[----:B------:R1:W4:Y:S01]  /*8800*/  MUFU.EX2 R88, R10 ;  /* 0x0000000a00587308 */ /* 0x0003220000000800 */
[----:B------:R-:W-:Y:S01]  /*8810*/  SHF.R.U32.HI R19, RZ, 0x18, R17 ;  /* 0x00000018ff137819 */ /* 0x000fe20000011611 */
[----:B------:R-:W-:Y:S01]  /*8820*/  HMMA.16816.F32.BF16 R140, R12, R44, R140 ;  /* 0x0000002c0c8c723c */ /* 0x000fe2000004188c */
[----:B------:R-:W-:-:S02]  /*8830*/  PRMT R38, R4, 0x5410, R35 ;  /* 0x0000541004267816 */ /* 0x000fc40000000023 */
[----:B------:R-:W3:Y:S01]  /*8840*/  LDSM.16.MT88.4 R32, [R205+0x5800] ;  /* 0x00580000cd20783b */ /* 0x000ee20000004200 */
[--C-:B------:R-:W-:Y:S02]  /*8850*/  SHF.R.U32.HI R4, RZ, 0x10, R18.reuse ;  /* 0x00000010ff047819 */ /* 0x100fe40000011612 */
[----:B--2---:R-:W-:Y:S02]  /*8860*/  LOP3.LUT R5, R17, 0xff, RZ, 0xc0, !PT ;  /* 0x000000ff11057812 */ /* 0x004fe400078ec0ff */
[----:B------:R-:W-:Y:S01]  /*8870*/  SHF.R.U32.HI R16, RZ, 0x18, R18 ;  /* 0x00000018ff107819 */ /* 0x000fe20000011612 */
[C---:B------:R-:W-:Y:S01]  /*8880*/  HMMA.16816.F32.BF16 R52, R12.reuse, R46, R80 ;  /* 0x0000002e0c34723c */ /* 0x040fe20000041850 */
[----:B------:R-:W-:Y:S01]  /*8890*/  PRMT R37, R5, 0x5410, R2 ;  /* 0x0000541005257816 */ /* 0x000fe20000000002 */
[----:B------:R-:W-:Y:S01]  /*88a0*/  FFMA.FTZ R2, R223, c[0x0][0x23c], -R24 ;  /* 0x00008f00df027a23 */ /* 0x000fe20000010818 */
[----:B------:R-:W-:Y:S02]  /*88b0*/  SHF.R.U32.HI R5, RZ, 0x10, R17 ;  /* 0x00000010ff057819 */ /* 0x000fe40000011611 */
[----:B------:R-:W-:Y:S01]  /*88c0*/  LOP3.LUT R17, R18, 0xff, RZ, 0xc0, !PT ;  /* 0x000000ff12117812 */ /* 0x000fe200078ec0ff */
[----:B------:R2:W2:Y:S01]  /*88d0*/  MUFU.EX2 R70, R2 ;  /* 0x0000000200467308 */ /* 0x0004a20000000800 */
[----:B-1----:R-:W-:Y:S01]  /*88e0*/  LOP3.LUT R10, R5, 0xff, RZ, 0xc0, !PT ;  /* 0x000000ff050a7812 */ /* 0x002fe200078ec0ff */
[----:B------:R-:W-:Y:S03]  /*88f0*/  HMMA.16816.F32.BF16 R48, R12, R50, R84 ;  /* 0x000000320c30723c */ /* 0x000fe60000041854 */
[----:B------:R-:W-:Y:S01]  /*8900*/  PRMT R36, R10, 0x5410, R19 ;  /* 0x000054100a247816 */ /* 0x000fe20000000013 */
[----:B------:R-:W-:-:S04]  /*8910*/  FFMA.FTZ R10, R177, c[0x0][0x23c], -R0 ;  /* 0x00008f00b10a7a23 */ /* 0x000fc80000010800 */
[----:B------:R1:W-:Y:S01]  /*8920*/  MUFU.EX2 R68, R10 ;  /* 0x0000000a00447308 */ /* 0x0003e20000000800 */
[----:B--2---:R-:W-:-:S04]  /*8930*/  LOP3.LUT R2, R18, 0xffff, RZ, 0xc0, !PT ;  /* 0x0000ffff12027812 */ /* 0x004fc800078ec0ff */
[----:B------:R-:W-:Y:S02]  /*8940*/  SHF.R.U32.HI R5, RZ, 0x8, R2 ;  /* 0x00000008ff057819 */ /* 0x000fe40000011602 */
[----:B------:R-:W-:Y:S01]  /*8950*/  LOP3.LUT R2, R4, 0xff, RZ, 0xc0, !PT ;  /* 0x000000ff04027812 */ /* 0x000fe200078ec0ff */
[----:B------:R-:W-:Y:S01]  /*8960*/  FFMA.FTZ R4, R176, c[0x0][0x23c], -R0 ;  /* 0x00008f00b0047a23 */ /* 0x000fe20000010800 */
[--C-:B------:R-:W-:Y:S01]  /*8970*/  HSET2.LE.AND R0, R21, R120.reuse, PT ;  /* 0x0000007815007233 */ /* 0x100fe20003803000 */
[----:B------:R-:W-:Y:S01]  /*8980*/  PRMT R27, R17, 0x5410, R5 ;  /* 0x00005410111b7816 */ /* 0x000fe20000000005 */
[--C-:B-1----:R-:W-:Y:S01]  /*8990*/  FFMA.FTZ R10, R224, c[0x0][0x23c], -R25.reuse ;  /* 0x00008f00e00a7a23 */ /* 0x102fe20000010819 */
[----:B------:R-:W-:Y:S01]  /*89a0*/  PRMT R26, R2, 0x5410, R16 ;  /* 0x00005410021a7816 */ /* 0x000fe20000000010 */
[----:B------:R1:W2:Y:S01]  /*89b0*/  MUFU.EX2 R71, R4 ;  /* 0x0000000400477308 */ /* 0x0002a20000000800 */
[----:B---3--:R-:W-:Y:S01]  /*89c0*/  F2FP.BF16.PACK_AB R2, R92, R93 ;  /* 0x0000005d5c02723e */ /* 0x008fe200000010ff */
[--C-:B------:R-:W-:Y:S01]  /*89d0*/  FFMA.FTZ R21, R226, c[0x0][0x23c], -R24.reuse ;  /* 0x00008f00e2157a23 */ /* 0x100fe20000010818 */
[----:B----4-:R-:W-:Y:S01]  /*89e0*/  F2FP.BF16.PACK_AB R5, R88, R89 ;  /* 0x000000595805723e */ /* 0x010fe200000010ff */
[----:B------:R-:W-:Y:S01]  /*89f0*/  FFMA.FTZ R24, R184, c[0x0][0x23c], -R24 ;  /* 0x00008f00b8187a23 */ /* 0x000fe20000010818 */
[----:B------:R-:W-:Y:S01]  /*8a00*/  LOP3.LUT R16, R0, R2, RZ, 0xc0, !PT ;  /* 0x0000000200107212 */ /* 0x000fe200078ec0ff */
[----:B------:R-:W-:Y:S01]  /*8a10*/  HSET2.LE.AND R0, R41, R120, PT ;  /* 0x0000007829007233 */ /* 0x000fe20003803000 */
[----:B------:R-:W-:Y:S01]  /*8a20*/  F2FP.BF16.PACK_AB R2, R90, R91 ;  /* 0x0000005b5a02723e */ /* 0x000fe200000010ff */
[----:B------:R-:W-:Y:S03]  /*8a30*/  MUFU.EX2 R63, R10 ;  /* 0x0000000a003f7308 */ /* 0x000fe60000000800 */
[----:B------:R-:W-:Y:S01]  /*8a40*/  LOP3.LUT R18, R0, R2, RZ, 0xc0, !PT ;  /* 0x0000000200127212 */ /* 0x000fe200078ec0ff */
[----:B------:R-:W-:-:S02]  /*8a50*/  FFMA.FTZ R2, R225, c[0x0][0x23c], -R25 ;  /* 0x00008f00e1027a23 */ /* 0x000fc40000010819 */
[----:B------:R-:W-:Y:S01]  /*8a60*/  FFMA.FTZ R0, R185, c[0x0][0x23c], -R25 ;  /* 0x00008f00b9007a23 */ /* 0x000fe20000010819 */
[--C-:B-1----:R-:W-:Y:S01]  /*8a70*/  HSET2.LE.AND R4, R20, R120.reuse, PT ;  /* 0x0000007814047233 */ /* 0x102fe20003803000 */
[----:B------:R1:W3:Y:S04]  /*8a80*/  MUFU.EX2 R62, R2 ;  /* 0x00000002003e7308 */ /* 0x0002e80000000800 */
[----:B------:R-:W-:Y:S01]  /*8a90*/  LOP3.LUT R17, R4, R5, RZ, 0xc0, !PT ;  /* 0x0000000504117212 */ /* 0x000fe200078ec0ff */
[----:B------:R-:W-:Y:S01]  /*8aa0*/  HSET2.LE.AND R4, R40, R120, PT ;  /* 0x0000007828047233 */ /* 0x000fe20003803000 */
[----:B------:R-:W-:-:S04]  /*8ab0*/  F2FP.BF16.PACK_AB R5, R69, R70 ;  /* 0x000000464505723e */ /* 0x000fc800000010ff */
[----:B------:R-:W-:Y:S01]  /*8ac0*/  LOP3.LUT R19, R4, R5, RZ, 0xc0, !PT ;  /* 0x0000000504137212 */ /* 0x000fe200078ec0ff */
[----:B------:R-:W-:Y:S02]  /*8ad0*/  FFMA.FTZ R5, R183, c[0x0][0x23c], -R25 ;  /* 0x00008f00b7057a23 */ /* 0x000fe40000010819 */
[----:B-1----:R-:W-:Y:S01]  /*8ae0*/  FADD.FTZ R2, R164, R166 ;  /* 0x000000a6a4027221 */ /* 0x002fe20000010000 */
[--C-:B------:R-:W-:Y:S01]  /*8af0*/  HSET2.LE.AND R10, R58, R120.reuse, PT ;  /* 0x000000783a0a7233 */ /* 0x100fe20003803000 */
[----:B------:R-:W-:Y:S01]  /*8b00*/  IMAD.MOV.U32 R164, RZ, RZ, R165 ;  /* 0x000000ffffa47224 */ /* 0x000fe200078e00a5 */
[----:B------:R-:W-:Y:S01]  /*8b10*/  HSET2.LE.AND R4, R59, R120, PT ;  /* 0x000000783b047233 */ /* 0x000fe20003803000 */
[----:B------:R-:W-:Y:S01]  /*8b20*/  IMAD.MOV.U32 R165, RZ, RZ, R174 ;  /* 0x000000ffffa57224 */ /* 0x000fe200078e00ae */
[----:B------:R-:W-:Y:S01]  /*8b30*/  F2FP.BF16.PACK_AB R11, R110, R111 ;  /* 0x0000006f6e0b723e */ /* 0x000fe200000010ff */
[----:B------:R-:W-:Y:S01]  /*8b40*/  IMAD.MOV.U32 R174, RZ, RZ, R219 ;  /* 0x000000ffffae7224 */ /* 0x000fe200078e00db */
[----:B------:R-:W-:Y:S01]  /*8b50*/  HMMA.16816.F32.BF16 R144, R16, R32, R76 ;  /* 0x000000201090723c */ /* 0x000fe2000004184c */
[----:B------:R-:W-:-:S02]  /*8b60*/  IMAD.MOV.U32 R219, RZ, RZ, R220 ;  /* 0x000000ffffdb7224 */ /* 0x000fc400078e00dc */
[----:B------:R-:W-:Y:S02]  /*8b70*/  IMAD.MOV.U32 R220, RZ, RZ, R152 ;  /* 0x000000ffffdc7224 */ /* 0x000fe400078e0098 */
[----:B------:R-:W-:Y:S02]  /*8b80*/  IMAD.MOV.U32 R152, RZ, RZ, R151 ;  /* 0x000000ffff987224 */ /* 0x000fe400078e0097 */
[----:B------:R-:W-:Y:S02]  /*8b90*/  IMAD.MOV.U32 R151, RZ, RZ, R56 ;  /* 0x000000ffff977224 */ /* 0x000fe400078e0038 */
[----:B------:R-:W-:Y:S01]  /*8ba0*/  IMAD.MOV.U32 R166, RZ, RZ, R164 ;  /* 0x000000ffffa67224 */ /* 0x000fe200078e00a4 */
[----:B------:R1:W-:Y:S01]  /*8bb0*/  MUFU.EX2 R58, R5 ;  /* 0x00000005003a7308 */ /* 0x0003e20000000800 */
[----:B------:R-:W-:Y:S02]  /*8bc0*/  IMAD.MOV.U32 R56, RZ, RZ, R149 ;  /* 0x000000ffff387224 */ /* 0x000fe400078e0095 */
[----:B------:R-:W-:-:S02]  /*8bd0*/  IMAD.MOV.U32 R164, RZ, RZ, R174 ;  /* 0x000000ffffa47224 */ /* 0x000fc400078e00ae */
[----:B------:R-:W-:Y:S02]  /*8be0*/  IMAD.MOV.U32 R149, RZ, RZ, R7 ;  /* 0x000000ffff957224 */ /* 0x000fe400078e0007 */
[----:B------:R-:W-:Y:S02]  /*8bf0*/  IMAD.MOV.U32 R174, RZ, RZ, R219 ;  /* 0x000000ffffae7224 */ /* 0x000fe400078e00db */
[----:B------:R-:W-:Y:S01]  /*8c00*/  FADD.FTZ R25, R6, R61 ;  /* 0x0000003d06197221 */ /* 0x000fe20000010000 */
[C---:B------:R-:W-:Y:S01]  /*8c10*/  HMMA.16816.F32.BF16 R160, R16.reuse, R28, R160 ;  /* 0x0000001c10a0723c */ /* 0x040fe200000418a0 */
[----:B------:R-:W-:Y:S01]  /*8c20*/  IMAD.MOV.U32 R219, RZ, RZ, R220 ;  /* 0x000000ffffdb7224 */ /* 0x000fe200078e00dc */
[----:B------:R-:W-:Y:S01]  /*8c30*/  HSET2.LE.AND R13, R57, R120, PT ;  /* 0x00000078390d7233 */ /* 0x000fe20003803000 */
[----:B------:R-:W-:Y:S02]  /*8c40*/  IMAD.MOV.U32 R220, RZ, RZ, R152 ;  /* 0x000000ffffdc7224 */ /* 0x000fe400078e0098 */
[----:B------:R-:W-:Y:S01]  /*8c50*/  IMAD.MOV.U32 R221, RZ, RZ, R153 ;  /* 0x000000ffffdd7224 */ /* 0x000fe200078e0099 */
[----:B-1----:R-:W-:Y:S01]  /*8c60*/  F2FP.BF16.PACK_AB R5, R99, R100 ;  /* 0x000000646305723e */ /* 0x002fe200000010ff */
[----:B------:R-:W-:Y:S01]  /*8c70*/  FADD.FTZ R41, R150, R56 ;  /* 0x0000003896297221 */ /* 0x000fe20000010000 */
[----:B------:R-:W-:Y:S01]  /*8c80*/  HMMA.16816.F32.BF16 R44, R16, R30, R64 ;  /* 0x0000001e102c723c */ /* 0x000fe20000041840 */
[----:B------:R-:W-:Y:S01]  /*8c90*/  IMAD.MOV.U32 R152, RZ, RZ, R151 ;  /* 0x000000ffff987224 */ /* 0x000fe200078e0097 */
[----:B------:R-:W-:Y:S01]  /*8ca0*/  LOP3.LUT R15, R4, R5, RZ, 0xc0, !PT ;  /* 0x00000005040f7212 */ /* 0x000fe200078ec0ff */
[----:B------:R-:W-:-:S02]  /*8cb0*/  FADD.FTZ R56, R148, R149 ;  /* 0x0000009594387221 */ /* 0x000fc40000010000 */
[----:B------:R-:W-:Y:S01]  /*8cc0*/  FADD.FTZ R40, R166, R2 ;  /* 0x00000002a6287221 */ /* 0x000fe20000010000 */
[----:B------:R1:W-:Y:S01]  /*8cd0*/  MUFU.EX2 R61, R0 ;  /* 0x00000000003d7308 */ /* 0x0003e20000000800 */
[----:B------:R-:W-:Y:S01]  /*8ce0*/  IMAD.MOV.U32 R166, RZ, RZ, R174 ;  /* 0x000000ffffa67224 */ /* 0x000fe200078e00ae */
[----:B------:R-:W-:Y:S01]  /*8cf0*/  HMMA.16816.F32.BF16 R148, R16, R34, R72 ;  /* 0x000000221094723c */ /* 0x000fe20000041848 */
[----:B------:R-:W-:Y:S01]  /*8d00*/  IMAD.MOV.U32 R167, RZ, RZ, R219 ;  /* 0x000000ffffa77224 */ /* 0x000fe200078e00db */
[----:B------:R-:W-:Y:S01]  /*8d10*/  LOP3.LUT R12, R10, R11, RZ, 0xc0, !PT ;  /* 0x0000000b0a0c7212 */ /* 0x000fe200078ec0ff */
[----:B------:R-:W-:Y:S01]  /*8d20*/  FADD.FTZ R5, R155, R25 ;  /* 0x000000199b057221 */ /* 0x000fe20000010000 */
[----:B------:R-:W-:Y:S01]  /*8d30*/  F2FP.BF16.PACK_AB R2, R108, R109 ;  /* 0x0000006d6c02723e */ /* 0x000fe200000010ff */
[----:B------:R4:W5:Y:S01]  /*8d40*/  LDL.LU R7, [R1+0x6c] ;  /* 0x00006c0001077983 */ /* 0x0009620000300800 */
[----:B------:R2:W-:Y:S01]  /*8d50*/  MUFU.EX2 R57, R21 ;  /* 0x0000001500397308 */ /* 0x0005e20000000800 */
[----:B------:R-:W-:-:S02]  /*8d60*/  HSET2.LE.AND R16, R27, R120, PT ;  /* 0x000000781b107233 */ /* 0x000fc40003803000 */
[--C-:B------:R-:W-:Y:S01]  /*8d70*/  HSET2.LE.AND R18, R26, R120.reuse, PT ;  /* 0x000000781a127233 */ /* 0x100fe20003803000 */
[----:B------:R-:W-:Y:S01]  /*8d80*/  FADD.FTZ R11, R221, R41 ;  /* 0x00000029dd0b7221 */ /* 0x000fe20000010000 */
[----:B-1----:R-:W-:-:S03]  /*8d90*/  HSET2.LE.AND R0, R60, R120, PT ;  /* 0x000000783c007233 */ /* 0x002fc60003803000 */
[----:B------:R1:W1:Y:S01]  /*8da0*/  MUFU.EX2 R27, R22 ;  /* 0x00000016001b7308 */ /* 0x0002620000000800 */
[----:B------:R-:W-:Y:S02]  /*8db0*/  FADD.FTZ R10, R166, R40 ;  /* 0x00000028a60a7221 */ /* 0x000fe40000010000 */
[----:B------:R-:W-:Y:S02]  /*8dc0*/  IMAD.MOV.U32 R174, RZ, RZ, R154 ;  /* 0x000000ffffae7224 */ /* 0x000fe400078e009a */
[----:B------:R-:W-:-:S03]  /*8dd0*/  FADD.FTZ R5, R164, R5 ;  /* 0x00000005a4057221 */ /* 0x000fc60000010000 */
[----:B------:R-:W-:Y:S01]  /*8de0*/  MUFU.EX2 R24, R24 ;  /* 0x0000001800187308 */ /* 0x000fe20000000800 */
[----:B------:R-:W-:Y:S01]  /*8df0*/  IMAD.MOV.U32 R219, RZ, RZ, R152 ;  /* 0x000000ffffdb7224 */ /* 0x000fe200078e0098 */
[----:B------:R-:W-:Y:S01]  /*8e00*/  LOP3.LUT R14, R0, R2, RZ, 0xc0, !PT ;  /* 0x00000002000e7212 */ /* 0x000fe200078ec0ff */
[--C-:B------:R-:W-:Y:S01]  /*8e10*/  HSET2.LE.AND R2, R43, R120.reuse, PT ;  /* 0x000000782b027233 */ /* 0x100fe20003803000 */
[----:B------:R-:W-:Y:S01]  /*8e20*/  F2FP.BF16.PACK_AB R20, R101, R103 ;  /* 0x000000676514723e */ /* 0x000fe200000010ff */
[--C-:B------:R-:W-:Y:S01]  /*8e30*/  HSET2.LE.AND R4, R37, R120.reuse, PT ;  /* 0x0000007825047233 */ /* 0x100fe20003803000 */
[----:B------:R4:W5:Y:S01]  /*8e40*/  LDL.LU R6, [R1+0x68] ;  /* 0x0000680001067983 */ /* 0x0009620000300800 */
[----:B--2---:R-:W-:Y:S01]  /*8e50*/  FADD.FTZ R21, R165, R11 ;  /* 0x0000000ba5157221 */ /* 0x004fe20000010000 */
[----:B------:R2:W2:Y:S01]  /*8e60*/  MUFU.EX2 R26, R23 ;  /* 0x00000017001a7308 */ /* 0x0004a20000000800 */
[----:B-1----:R-:W-:Y:S01]  /*8e70*/  FADD.FTZ R22, R167, R56 ;  /* 0x00000038a7167221 */ /* 0x002fe20000010000 */
[--C-:B------:R-:W-:Y:S01]  /*8e80*/  HSET2.LE.AND R0, R42, R120.reuse, PT ;  /* 0x000000782a007233 */ /* 0x100fe20003803000 */
[----:B------:R-:W-:Y:S01]  /*8e90*/  FADD.FTZ R21, R174, R21 ;  /* 0x00000015ae157221 */ /* 0x000fe20000010000 */
[--C-:B------:R-:W-:Y:S01]  /*8ea0*/  HSET2.LE.AND R17, R36, R120.reuse, PT ;  /* 0x0000007824117233 */ /* 0x100fe20003803000 */
[----:B------:R-:W-:Y:S01]  /*8eb0*/  FADD.FTZ R25, R173, R22 ;  /* 0x00000016ad197221 */ /* 0x000fe20000010000 */
[----:B------:R-:W-:Y:S01]  /*8ec0*/  F2FP.BF16.PACK_AB R11, R106, R107 ;  /* 0x0000006b6a0b723e */ /* 0x000fe200000010ff */
[----:B------:R-:W-:Y:S01]  /*8ed0*/  FADD.FTZ R22, R172, R5 ;  /* 0x00000005ac167221 */ /* 0x000fe20000010000 */
[----:B------:R-:W-:Y:S01]  /*8ee0*/  F2FP.BF16.PACK_AB R5, R68, R71 ;  /* 0x000000474405723e */ /* 0x000fe200000010ff */
[----:B------:R-:W-:Y:S01]  /*8ef0*/  IMAD.MOV.U32 R173, RZ, RZ, R219 ;  /* 0x000000ffffad7224 */ /* 0x000fe200078e00db */
[----:B------:R-:W-:Y:S01]  /*8f00*/  LOP3.LUT R13, R13, R20, RZ, 0xc0, !PT ;  /* 0x000000140d0d7212 */ /* 0x000fe200078ec0ff */
[----:B------:R-:W-:Y:S01]  /*8f10*/  IMAD.MOV.U32 R219, RZ, RZ, R170 ;  /* 0x000000ffffdb7224 */ /* 0x000fe200078e00aa */
[--C-:B------:R-:W-:Y:S01]  /*8f20*/  HSET2.LE.AND R20, R38, R120.reuse, PT ;  /* 0x0000007826147233 */ /* 0x100fe20003803000 */
[----:B------:R-:W-:Y:S01]  /*8f30*/  IMAD.MOV.U32 R174, RZ, RZ, R171 ;  /* 0x000000ffffae7224 */ /* 0x000fe200078e00ab */
[----:B------:R-:W-:Y:S01]  /*8f40*/  LOP3.LUT R171, R0, R5, RZ, 0xc0, !PT ;  /* 0x0000000500ab7212 */ /* 0x000fe200078ec0ff */
[----:B------:R-:W-:Y:S01]  /*8f50*/  IMAD.MOV.U32 R172, RZ, RZ, R139 ;  /* 0x000000ffffac7224 */ /* 0x000fe200078e008b */
[----:B---3--:R-:W-:Y:S01]  /*8f60*/  F2FP.BF16.PACK_AB R0, R62, R63 ;  /* 0x0000003f3e00723e */ /* 0x008fe200000010ff */
[----:B--2---:R-:W-:Y:S01]  /*8f70*/  FADD.FTZ R23, R175, R10 ;  /* 0x0000000aaf177221 */ /* 0x004fe20000010000 */
[----:B------:R-:W-:Y:S01]  /*8f80*/  F2FP.BF16.PACK_AB R10, R104, R105 ;  /* 0x00000069680a723e */ /* 0x000fe200000010ff */
[----:B------:R-:W-:Y:S01]  /*8f90*/  IMAD.MOV.U32 R175, RZ, RZ, R220 ;  /* 0x000000ffffaf7224 */ /* 0x000fe200078e00dc */
[----:B------:R-:W-:Y:S01]  /*8fa0*/  HSET2.LE.AND R19, R39, R120, PT ;  /* 0x0000007827137233 */ /* 0x000fe20003803000 */
[----:B------:R-:W-:Y:S01]  /*8fb0*/  IMAD.MOV.U32 R139, RZ, RZ, R168 ;  /* 0x000000ffff8b7224 */ /* 0x000fe200078e00a8 */
[----:B------:R-:W-:Y:S01]  /*8fc0*/  LOP3.LUT R170, R2, R10, RZ, 0xc0, !PT ;  /* 0x0000000a02aa7212 */ /* 0x000fe200078ec0ff */
[----:B------:R-:W-:Y:S01]  /*8fd0*/  IMAD.MOV.U32 R220, RZ, RZ, R169 ;  /* 0x000000ffffdc7224 */ /* 0x000fe200078e00a9 */
[----:B------:R-:W-:Y:S01]  /*8fe0*/  F2FP.BF16.PACK_AB R2, R94, R95 ;  /* 0x0000005f5e02723e */ /* 0x000fe200000010ff */
[----:B------:R-:W-:Y:S01]  /*8ff0*/  FADD.FTZ R5, R174, R21 ;  /* 0x00000015ae057221 */ /* 0x000fe20000010000 */
[----:B------:R-:W-:Y:S01]  /*9000*/  LOP3.LUT R168, R4, R11, RZ, 0xc0, !PT ;  /* 0x0000000b04a87212 */ /* 0x000fe200078ec0ff */
[----:B------:R-:W-:Y:S01]  /*9010*/  HMMA.16816.F32.BF16 R140, R12, R32, R140 ;  /* 0x000000200c8c723c */ /* 0x000fe2000004188c */
[----:B------:R-:W-:Y:S01]  /*9020*/  F2FP.BF16.PACK_AB R4, R27, R57 ;  /* 0x000000391b04723e */ /* 0x000fe200000010ff */
[----:B------:R-:W1:Y:S01]  /*9030*/  LDSM.16.MT88.4 R152, [R205+0x5c00] ;  /* 0x005c0000cd98783b */ /* 0x000e620000004200 */
[----:B------:R-:W-:-:S02]  /*9040*/  LOP3.LUT R169, R17, R2, RZ, 0xc0, !PT ;  /* 0x0000000211a97212 */ /* 0x000fc400078ec0ff */
[----:B------:R-:W-:Y:S01]  /*9050*/  LOP3.LUT R164, R16, R0, RZ, 0xc0, !PT ;  /* 0x0000000010a47212 */ /* 0x000fe200078ec0ff */
[----:B------:R-:W2:Y:S01]  /*9060*/  LDSM.16.MT88.4 R36, [R206+0x5c00] ;  /* 0x005c0000ce24783b */ /* 0x000ea20000004200 */
[----:B------:R-:W-:Y:S01]  /*9070*/  F2FP.BF16.PACK_AB R2, R24, R26 ;  /* 0x0000001a1802723e */ /* 0x000fe200000010ff */
[C---:B------:R-:W-:Y:S01]  /*9080*/  HMMA.16816.F32.BF16 R156, R12.reuse, R28, R156 ;  /* 0x0000001c0c9c723c */ /* 0x040fe2000004189c */
[----:B------:R-:W-:Y:S02]  /*9090*/  F2FP.BF16.PACK_AB R0, R58, R61 ;  /* 0x0000003d3a00723e */ /* 0x000fe400000010ff */
[----:B------:R-:W-:Y:S01]  /*90a0*/  LOP3.LUT R165, R18, R4, RZ, 0xc0, !PT ;  /* 0x0000000412a57212 */ /* 0x000fe200078ec0ff */
[----:B------:R-:W-:Y:S01]  /*90b0*/  FADD.FTZ R4, R173, R25 ;  /* 0x00000019ad047221 */ /* 0x000fe20000010000 */
[----:B------:R-:W-:Y:S01]  /*90c0*/  LOP3.LUT R167, R20, R2, RZ, 0xc0, !PT ;  /* 0x0000000214a77212 */ /* 0x000fe200078ec0ff */
[----:B------:R-:W-:Y:S01]  /*90d0*/  FADD.FTZ R2, R175, R23 ;  /* 0x00000017af027221 */ /* 0x000fe20000010000 */
[----:B------:R-:W-:Y:S01]  /*90e0*/  LOP3.LUT R166, R19, R0, RZ, 0xc0, !PT ;  /* 0x0000000013a67212 */ /* 0x000fe200078ec0ff */
        /* <DEDUP_REMOVED lines=16> */
[----:B-1----:R-:W-:Y:S01]  /*91f0*/  HMMA.16816.F32.BF16 R144, R164, R152, R144 ;  /* 0x00000098a490723c */ /* 0x002fe20000041890 */
        /* <DEDUP_REMOVED lines=14> */
[----:B--2---:R-:W-:Y:S01]  /*92e0*/  HMMA.16816.F32.BF16 R160, R164, R36, R160 ;  /* 0x00000024a4a0723c */ /* 0x004fe200000418a0 */
        /* <DEDUP_REMOVED lines=83> */
[----:B------:R4:W-:Y:S01]  /*9820*/  STL [R1+0x18], R5 ;  /* 0x0000180501007387 */ /* 0x0009e20000100800 */
[----:B------:R-:W-:-:S03]  /*9830*/  FADD.FTZ R2, R58, R2 ;  /* 0x000000023a027221 */ /* 0x000fc60000010000 */
[----:B------:R4:W-:Y:S04]  /*9840*/  STL [R1+0x20], R4 ;  /* 0x0000200401007387 */ /* 0x0009e80000100800 */
[----:B------:R4:W-:Y:S04]  /*9850*/  STL [R1+0x24], R0 ;  /* 0x0000240001007387 */ /* 0x0009e80000100800 */
[----:B------:R4:W-:Y:S01]  /*9860*/  STL [R1+0x1c], R2 ;  /* 0x00001c0201007387 */ /* 0x0009e20000100800 */
[----:B------:R-:W-:Y:S05]  /*9870*/  @!P0 BRA `(.L_x_187) ;  /* 0x0000867000008947 */ /* 0x000fea0003800000 */
[----:B------:R-:W2:Y:S04]  /*9880*/  LDL.64 R130, [R1+0x30] ;  /* 0x0000300001827983 */ /* 0x000ea80000100a00 */
[----:B------:R-:W3:Y:S01]  /*9890*/  LDL.64 R200, [R1+0x10] ;  /* 0x0000100001c87983 */ /* 0x000ee20000100a00 */
[----:B------:R-:W-:Y:S01]  /*98a0*/  UIADD3 UR5, UR30, -0x2, URZ ;  /* 0xfffffffe1e057890 */ /* 0x000fe2000fffe03f */
[----:B------:R-:W-:-:S04]  /*98b0*/  DEPBAR.LE SB0, 0x0 ;  /* 0x000080000000791a */ /* 0x000fc80000000000 */
[----:B------:R-:W-:Y:S01]  /*98c0*/  USHF.R.S32.HI UR28, URZ, 0x1f, UR5 ;  /* 0x0000001f3f1c7899 */ /* 0x000fe20008011405 */
[----:B----4-:R-:W-:Y:S01]  /*98d0*/  IMAD.U32 R4, RZ, RZ, UR5 ;  /* 0x00000005ff047e24 */ /* 0x010fe2000f8e00ff */
[----:B------:R-:W-:Y:S01]  /*98e0*/  UIMAD UR5, UR21, UR5, URZ ;  /* 0x00000005150572a4 */ /* 0x000fe2000f8e023f */
[----:B------:R-:W-:Y:S01]  /*98f0*/  IMAD.U32 R2, RZ, RZ, UR4 ;  /* 0x00000004ff027e24 */ /* 0x000fe2000f8e00ff */
[----:B------:R-:W-:Y:S01]  /*9900*/  UISETP.GE.AND UP0, UPT, UR30, 0x3, UPT ;  /* 0x000000031e00788c */ /* 0x000fe2000bf06270 */
[----:B------:R-:W-:Y:S01]  /*9910*/  IMAD.U32 R10, RZ, RZ, UR4 ;  /* 0x00000004ff0a7e24 */ /* 0x000fe2000f8e00ff */
[----:B------:R-:W-:Y:S01]  /*9920*/  UIMAD UR5, UR28, UR22, UR5 ;  /* 0x000000161c0572a4 */ /* 0x000fe2000f8e0205 */
[----:B------:R-:W-:Y:S01]  /*9930*/  IMAD.U32 R19, RZ, RZ, UR4 ;  /* 0x00000004ff137e24 */ /* 0x000fe2000f8e00ff */
[----:B------:R-:W-:Y:S01]  /*9940*/  UIADD3 UR28, UR30, -0x2, URZ ;  /* 0xfffffffe1e1c7890 */ /* 0x000fe2000fffe03f */
[----:B------:R-:W-:Y:S01]  /*9950*/  BAR.SYNC.DEFER_BLOCKING 0x0 ;  /* 0x0000000000007b1d */ /* 0x000fe20000010000 */
[----:B--2---:R-:W-:Y:S01]  /*9960*/  ISETP.GE.AND P1, PT, R130, c[0x0][0x220], PT ;  /* 0x0000880082007a0c */ /* 0x004fe20003f26270 */
[----:B---3--:R-:W-:-:S05]  /*9970*/  IMAD.WIDE.U32 R4, R4, UR22, R200 ;  /* 0x0000001604047c25 */ /* 0x008fca000f8e00c8 */
[----:B------:R-:W-:-:S07]  /*9980*/  IADD3 R5, R5, UR5, RZ ;  /* 0x0000000505057c10 */ /* 0x000fce000fffe0ff */
[----:B------:R-:W-:Y:S01]  /*9990*/  @!P1 IMAD.MOV.U32 R11, RZ, RZ, c[0x0][0x1a4] ;  /* 0x00006900ff0b9624 */ /* 0x000fe200078e00ff */
[----:B------:R-:W-:Y:S01]  /*99a0*/  @!P1 LEA R2, P2, R2, R4, 0x6 ;  /* 0x0000000402029211 */ /* 0x000fe200078430ff */
[----:B------:R-:W-:Y:S01]  /*99b0*/  @!P1 IMAD.MOV.U32 R18, RZ, RZ, c[0x0][0x1a4] ;  /* 0x00006900ff129624 */ /* 0x000fe200078e00ff */
[----:B------:R-:W-:Y:S01]  /*99c0*/  @!P1 IADD3 R0, P0, R4, UR24, RZ ;  /* 0x0000001804009c10 */ /* 0x000fe2000ff1e0ff */
[----:B------:R-:W-:Y:S01]  /*99d0*/  @P1 STS [R217+0x4000], RZ ;  /* 0x004000ffd9001388 */ /* 0x000fe20000000800 */
[----:B------:R-:W-:Y:S02]  /*99e0*/  @!P1 LEA.HI.X R11, R10, R5, R11, 0x6, P2 ;  /* 0x000000050a0b9211 */ /* 0x000fe400010f340b */
[----:B------:R-:W-:Y:S01]  /*99f0*/  @!P1 LEA R16, P3, R4, c[0x0][0x170], 0x1 ;  /* 0x00005c0004109a11 */ /* 0x000fe200078608ff */
[----:B------:R-:W-:Y:S01]  /*9a00*/  @P1 STS [R217+0x4004], RZ ;  /* 0x004004ffd9001388 */ /* 0x000fe20000000800 */
[----:B------:R-:W-:Y:S02]  /*9a10*/  @!P1 IADD3.X R10, R5, UR23, RZ, P0, !PT ;  /* 0x00000017050a9c10 */ /* 0x000fe400087fe4ff */
[----:B------:R-:W-:Y:S01]  /*9a20*/  @!P1 LEA R14, P2, R0, c[0x0][0x170], 0x1 ;  /* 0x00005c00000e9a11 */ /* 0x000fe200078408ff */
[----:B------:R-:W-:Y:S01]  /*9a30*/  @P1 STS.64 [R217+0x4008], RZ ;  /* 0x004008ffd9001388 */ /* 0x000fe20000000a00 */
[--C-:B------:R-:W-:Y:S01]  /*9a40*/  @!P1 LEA.HI.X R17, R4, c[0x0][0x174], R5.reuse, 0x1, P3 ;  /* 0x00005d0004119a11 */ /* 0x100fe200018f0c05 */
[----:B------:R-:W-:Y:S01]  /*9a50*/  @!P1 IMAD.WIDE.U32 R4, R19, 0x60, R4 ;  /* 0x0000006013049825 */ /* 0x000fe200078e0004 */
[----:B------:R-:W-:-:S02]  /*9a60*/  @!P1 LEA.HI.X R15, R0, c[0x0][0x174], R10, 0x1, P2 ;  /* 0x00005d00000f9a11 */ /* 0x000fc400010f0c0a */
[----:B------:R-:W-:Y:S01]  /*9a70*/  @!P1 LEA R12, P0, R2, c[0x0][0x170], 0x1 ;  /* 0x00005c00020c9a11 */ /* 0x000fe200078008ff */
[----:B------:R-:W-:Y:S01]  /*9a80*/  @!P1 IMAD R0, R18, 0x60, RZ ;  /* 0x0000006012009824 */ /* 0x000fe200078e02ff */
[----:B------:R-:W-:Y:S01]  /*9a90*/  @!PT LDS RZ, [RZ] ;  /* 0x00000000fffff984 */ /* 0x000fe20000000800 */
[----:B------:R-:W-:Y:S01]  /*9aa0*/  @!PT LDS RZ, [RZ] ;  /* 0x00000000fffff984 */ /* 0x000fe20000000800 */
[----:B------:R-:W-:Y:S01]  /*9ab0*/  @!PT LDS RZ, [RZ] ;  /* 0x00000000fffff984 */ /* 0x000fe20000000800 */
[----:B------:R1:W-:Y:S02]  /*9ac0*/  @!P1 LDGSTS.E.BYPASS.LTC128B.128 [R217+0x4000], [R16.64] ;  /* 0x0400000010d99fae */ /* 0x0003e4000b901d5a */
[----:B------:R-:W-:Y:S01]  /*9ad0*/  @!P1 LEA.HI.X R13, R2, c[0x0][0x174], R11, 0x1, P0 ;  /* 0x00005d00020d9a11 */ /* 0x000fe200000f0c0b */
[----:B------:R-:W-:Y:S01]  /*9ae0*/  @!P1 IMAD.IADD R0, R0, 0x1, R5 ;  /* 0x0000000100009824 */ /* 0x000fe200078e0205 */
[C---:B------:R-:W-:Y:S01]  /*9af0*/  @!P1 LEA R10, P0, R4.reuse, c[0x0][0x170], 0x1 ;  /* 0x00005c00040a9a11 */ /* 0x040fe200078008ff */
[----:B------:R-:W-:Y:S03]  /*9b00*/  @P1 STS.128 [R217+0x4800], RZ ;  /* 0x004800ffd9001388 */ /* 0x000fe60000000c00 */
[----:B------:R-:W-:Y:S01]  /*9b10*/  @!P1 LEA.HI.X R11, R4, c[0x0][0x174], R0, 0x1, P0 ;  /* 0x00005d00040b9a11 */ /* 0x000fe200000f0c00 */
[----:B------:R-:W-:Y:S01]  /*9b20*/  @!PT LDS RZ, [RZ] ;  /* 0x00000000fffff984 */ /* 0x000fe20000000800 */
[----:B------:R-:W-:Y:S01]  /*9b30*/  @!PT LDS RZ, [RZ] ;  /* 0x00000000fffff984 */ /* 0x000fe20000000800 */
[----:B------:R-:W-:Y:S01]  /*9b40*/  @!PT LDS RZ, [RZ] ;  /* 0x00000000fffff984 */ /* 0x000fe20000000800 */
[----:B------:R2:W-:Y:S01]  /*9b50*/  @!P1 LDGSTS.E.BYPASS.LTC128B.128 [R217+0x4800], [R14.64] ;  /* 0x048000000ed99fae */ /* 0x0005e2000b901d5a */
[----:B------:R-:W-:-:S03]  /*9b60*/  IMAD.U32 R0, RZ, RZ, UR28 ;  /* 0x0000001cff007e24 */ /* 0x000fc6000f8e00ff */
        /* <DEDUP_REMOVED lines=12> */
[----:B------:R-:W3:Y:S04]  /*9c30*/  LDSM.16.M88.4 R20, [R207+0x1000] ;  /* 0x00100000cf14783b */ /* 0x000ee80000000200 */
[----:B-1----:R-:W-:Y:S04]  /*9c40*/  LDSM.16.M88.4 R16, [R208] ;  /* 0x00000000d010783b */ /* 0x002fe80000000200 */
[----:B------:R-:W1:Y:S04]  /*9c50*/  LDSM.16.M88.4 R40, [R209] ;  /* 0x00000000d128783b */ /* 0x000e680000000200 */
[----:B--2---:R-:W2:Y:S04]  /*9c60*/  LDSM.16.M88.4 R12, [R208+0x1000] ;  /* 0x00100000d00c783b */ /* 0x004ea80000000200 */
[----:B------:R-:W1:Y:S04]  /*9c70*/  LDSM.16.M88.4 R76, [R204+0x3400] ;  /* 0x00340000cc4c783b */ /* 0x000e680000000200 */
[----:B------:R-:W1:Y:S04]  /*9c80*/  LDSM.16.M88.4 R48, [R204+0x2400] ;  /* 0x00240000cc30783b */ /* 0x000e680000000200 */
[----:B------:R-:W2:Y:S04]  /*9c90*/  LDSM.16.M88.4 R56, [R204+0x2c00] ;  /* 0x002c0000cc38783b */ /* 0x000ea80000000200 */
[----:B------:R-:W2:Y:S04]  /*9ca0*/  LDSM.16.M88.4 R60, [R204+0x2800] ;  /* 0x00280000cc3c783b */ /* 0x000ea80000000200 */
[----:B------:R-:W2:Y:S01]  /*9cb0*/  LDSM.16.M88.4 R52, [R204+0x3000] ;  /* 0x00300000cc34783b */ /* 0x000ea20000000200 */
[-C--:B----4-:R-:W-:Y:S03]  /*9cc0*/  HMMA.16816.F32.BF16 R36, R24, R28.reuse, RZ ;  /* 0x0000001c1824723c */ /* 0x090fe600000418ff */
[----:B------:R-:W4:Y:S04]  /*9cd0*/  LDSM.16.M88.4 R72, [R204+0x3800] ;  /* 0x00380000cc48783b */ /* 0x000f280000000200 */
[----:B------:R-:W4:Y:S01]  /*9ce0*/  LDSM.16.M88.4 R68, [R212] ;  /* 0x00000000d444783b */ /* 0x000f220000000200 */
[C---:B---3--:R-:W-:Y:S03]  /*9cf0*/  HMMA.16816.F32.BF16 R32, R20.reuse, R28, RZ ;  /* 0x0000001c1420723c */ /* 0x048fe600000418ff */
[----:B------:R-:W3:Y:S04]  /*9d00*/  S2R R2, SR_TID.X ;  /* 0x0000000000027919 */ /* 0x000ee80000002100 */
[----:B------:R-:W-:Y:S01]  /*9d10*/  LDSM.16.M88.4 R44, [R213] ;  /* 0x00000000d52c783b */ /* 0x000fe20000000200 */
[----:B------:R-:W-:Y:S03]  /*9d20*/  HMMA.16816.F32.BF16 R176, R20, R30, RZ ;  /* 0x0000001e14b0723c */ /* 0x000fe600000418ff */
[----:B------:R-:W-:Y:S04]  /*9d30*/  LDSM.16.M88.4 R64, [R211] ;  /* 0x00000000d340783b */ /* 0x000fe80000000200 */
[----:B------:R-:W0:Y:S01]  /*9d40*/  LDGDEPBAR ;  /* 0x00000000000079af */ /* 0x000e220000000000 */
[----:B-1----:R-:W-:Y:S03]  /*9d50*/  HMMA.16816.F32.BF16 R188, R16, R40, R36 ;  /* 0x0000002810bc723c */ /* 0x002fe60000041824 */
[----:B------:R-:W1:Y:S05]  /*9d60*/  LDSM.16.M88.4 R36, [R216] ;  /* 0x00000000d824783b */ /* 0x000e6a0000000200 */
[----:B------:R-:W-:Y:S01]  /*9d70*/  HMMA.16816.F32.BF16 R132, R24, R30, RZ ;  /* 0x0000001e1884723c */ /* 0x000fe200000418ff */
[----:B------:R-:W1:Y:S01]  /*9d80*/  LDSM.16.M88.4 R28, [R214] ;  /* 0x00000000d61c783b */ /* 0x000e620000000200 */
[----:B---3--:R-:W-:-:S05]  /*9d90*/  IMAD.SHL.U32 R2, R2, 0x2, RZ ;  /* 0x0000000202027824 */ /* 0x008fca00078e00ff */
[----:B------:R-:W-:Y:S01]  /*9da0*/  LOP3.LUT R2, R2, 0x6, RZ, 0xc0, !PT ;  /* 0x0000000602027812 */ /* 0x000fe200078ec0ff */
[----:B--2---:R-:W-:Y:S01]  /*9db0*/  HMMA.16816.F32.BF16 R232, R12, R40, R32 ;  /* 0x000000280ce8723c */ /* 0x004fe20000041820 */
[----:B------:R-:W2:Y:S03]  /*9dc0*/  LDSM.16.M88.4 R32, [R215] ;  /* 0x00000000d720783b */ /* 0x000ea60000000200 */
[----:B------:R-:W-:-:S04]  /*9dd0*/  IMAD R0, R0, 0x80, R2 ;  /* 0x0000008000007824 */ /* 0x000fc800078e0202 */
[----:B------:R-:W-:Y:S01]  /*9de0*/  HMMA.16816.F32.BF16 R84, R20, R76, RZ ;  /* 0x0000004c1454723c */ /* 0x000fe200000418ff */
[C---:B-----5:R-:W-:Y:S02]  /*9df0*/  ISETP.GE.AND P4, PT, R0.reuse, R6, PT ;  /* 0x000000060000720c */ /* 0x060fe40003f86270 */
[----:B------:R-:W-:Y:S02]  /*9e00*/  ISETP.GE.AND P2, PT, R0, R7, PT ;  /* 0x000000070000720c */ /* 0x000fe40003f46270 */
[----:B------:R-:W-:Y:S02]  /*9e10*/  FSEL R188, R188, -INF , !P4 ;  /* 0xff800000bcbc7808 */ /* 0x000fe40006000000 */
[----:B------:R-:W-:Y:S01]  /*9e20*/  FSEL R190, R190, -INF , !P2 ;  /* 0xff800000bebe7808 */ /* 0x000fe20005000000 */
[----:B------:R-:W-:Y:S01]  /*9e30*/  HMMA.16816.F32.BF16 R124, R24, R48, RZ ;  /* 0x00000030187c723c */ /* 0x000fe200000418ff */
[C---:B------:R-:W-:Y:S02]  /*9e40*/  IADD3 R11, R0.reuse, 0x68, RZ ;  /* 0x00000068000b7810 */ /* 0x040fe40007ffe0ff */
[----:B------:R-:W-:-:S02]  /*9e50*/  IADD3 R4, R0, 0x71, RZ ;  /* 0x0000007100047810 */ /* 0x000fc40007ffe0ff */
[C---:B------:R-:W-:Y:S02]  /*9e60*/  IADD3 R5, R0.reuse, 0x70, RZ ;  /* 0x0000007000057810 */ /* 0x040fe40007ffe0ff */
[----:B------:R-:W-:Y:S01]  /*9e70*/  IADD3 R10, R0, 0x69, RZ ;  /* 0x00000069000a7810 */ /* 0x000fe20007ffe0ff */
[----:B------:R-:W-:Y:S01]  /*9e80*/  HMMA.16816.F32.BF16 R120, R20, R48, RZ ;  /* 0x000000301478723c */ /* 0x000fe200000418ff */
[----:B------:R-:W-:-:S07]  /*9e90*/  ISETP.GE.AND P5, PT, R4, R6, PT ;  /* 0x000000060400720c */ /* 0x000fce0003fa6270 */
[C---:B------:R-:W-:Y:S08]  /*9ea0*/  HMMA.16816.F32.BF16 R104, R24.reuse, R56, RZ ;  /* 0x000000381868723c */ /* 0x040ff000000418ff */
[----:B------:R-:W-:Y:S08]  /*9eb0*/  HMMA.16816.F32.BF16 R88, R24, R76, RZ ;  /* 0x0000004c1858723c */ /* 0x000ff000000418ff */
[-C--:B------:R-:W-:Y:S08]  /*9ec0*/  HMMA.16816.F32.BF16 R172, R20, R50.reuse, RZ ;  /* 0x0000003214ac723c */ /* 0x080ff000000418ff */
[C---:B------:R-:W-:Y:S08]  /*9ed0*/  HMMA.16816.F32.BF16 R128, R24.reuse, R50, RZ ;  /* 0x000000321880723c */ /* 0x040ff000000418ff */
[-C--:B------:R-:W-:Y:S08]  /*9ee0*/  HMMA.16816.F32.BF16 R112, R24, R60.reuse, RZ ;  /* 0x0000003c1870723c */ /* 0x080ff000000418ff */
[C---:B------:R-:W-:Y:S08]  /*9ef0*/  HMMA.16816.F32.BF16 R108, R20.reuse, R60, RZ ;  /* 0x0000003c146c723c */ /* 0x040ff000000418ff */
[C---:B------:R-:W-:Y:S08]  /*9f00*/  HMMA.16816.F32.BF16 R100, R20.reuse, R56, RZ ;  /* 0x000000381464723c */ /* 0x040ff000000418ff */
[-C--:B------:R-:W-:Y:S08]  /*9f10*/  HMMA.16816.F32.BF16 R116, R20, R62.reuse, RZ ;  /* 0x0000003e1474723c */ /* 0x080ff000000418ff */
[C---:B------:R-:W-:Y:S08]  /*9f20*/  HMMA.16816.F32.BF16 R60, R24.reuse, R62, RZ ;  /* 0x0000003e183c723c */ /* 0x040ff000000418ff */
[----:B------:R-:W-:Y:S08]  /*9f30*/  HMMA.16816.F32.BF16 R96, R24, R52, RZ ;  /* 0x000000341860723c */ /* 0x000ff000000418ff */
[----:B----4-:R-:W-:Y:S08]  /*9f40*/  HMMA.16816.F32.BF16 R48, R20, R72, RZ ;  /* 0x000000481430723c */ /* 0x010ff000000418ff */
[C---:B------:R-:W-:Y:S08]  /*9f50*/  HMMA.16816.F32.BF16 R196, R12.reuse, R68, R84 ;  /* 0x000000440cc4723c */ /* 0x040ff00000041854 */
[-C--:B------:R-:W-:Y:S08]  /*9f60*/  HMMA.16816.F32.BF16 R176, R12, R42.reuse, R176 ;  /* 0x0000002a0cb0723c */ /* 0x080ff000000418b0 */
[----:B------:R-:W-:Y:S08]  /*9f70*/  HMMA.16816.F32.BF16 R84, R16, R42, R132 ;  /* 0x0000002a1054723c */ /* 0x000ff00000041884 */
[-C--:B------:R-:W-:Y:S08]  /*9f80*/  HMMA.16816.F32.BF16 R40, R20, R58.reuse, RZ ;  /* 0x0000003a1428723c */ /* 0x080ff000000418ff */
[----:B------:R-:W-:Y:S08]  /*9f90*/  HMMA.16816.F32.BF16 R56, R24, R58, RZ ;  /* 0x0000003a1838723c */ /* 0x000ff000000418ff */
[----:B------:R-:W-:Y:S07]  /*9fa0*/  HMMA.16816.F32.BF16 R92, R20, R52, RZ ;  /* 0x00000034145c723c */ /* 0x000fee00000418ff */
[----:B------:R-:W-:Y:S01]  /*9fb0*/  IADD3 R52, R0, 0x1, RZ ;  /* 0x0000000100347810 */ /* 0x000fe20007ffe0ff */
[----:B-1----:R-:W-:Y:S03]  /*9fc0*/  HMMA.16816.F32.BF16 R184, R16, R36, R124 ;  /* 0x0000002410b8723c */ /* 0x002fe6000004187c */
[----:B------:R-:W-:-:S02]  /*9fd0*/  ISETP.GE.AND P3, PT, R52, R6, PT ;  /* 0x000000063400720c */ /* 0x000fc40003f66270 */
[----:B------:R-:W-:Y:S02]  /*9fe0*/  ISETP.GE.AND P0, PT, R52, R7, PT ;  /* 0x000000073400720c */ /* 0x000fe40003f06270 */
[----:B------:R-:W-:Y:S01]  /*9ff0*/  FSEL R189, R189, -INF , !P3 ;  /* 0xff800000bdbd7808 */ /* 0x000fe20005800000 */
[----:B------:R-:W-:Y:S01]  /*a000*/  HMMA.16816.F32.BF16 R80, R24, R72, RZ ;  /* 0x000000481850723c */ /* 0x000fe200000418ff */
[----:B------:R-:W-:-:S07]  /*a010*/  FSEL R191, R191, -INF , !P0 ;  /* 0xff800000bfbf7808 */ /* 0x000fce0004000000 */
[----:B------:R-:W-:Y:S08]  /*a020*/  HMMA.16816.F32.BF16 R228, R12, R36, R120 ;  /* 0x000000240ce4723c */ /* 0x000ff00000041878 */
[C---:B------:R-:W-:Y:S08]  /*a030*/  HMMA.16816.F32.BF16 R120, R16.reuse, R28, R104 ;  /* 0x0000001c1078723c */ /* 0x040ff00000041868 */
[C---:B------:R-:W-:Y:S08]  /*a040*/  HMMA.16816.F32.BF16 R104, R16.reuse, R68, R88 ;  /* 0x000000441068723c */ /* 0x040ff00000041858 */
[----:B--2---:R-:W-:Y:S08]  /*a050*/  HMMA.16816.F32.BF16 R180, R16, R32, R112 ;  /* 0x0000002010b4723c */ /* 0x004ff00000041870 */
[-C--:B------:R-:W-:Y:S08]  /*a060*/  HMMA.16816.F32.BF16 R172, R12, R38.reuse, R172 ;  /* 0x000000260cac723c */ /* 0x080ff000000418ac */
[----:B------:R-:W-:Y:S08]  /*a070*/  HMMA.16816.F32.BF16 R88, R16, R38, R128 ;  /* 0x000000261058723c */ /* 0x000ff00000041880 */
[----:B------:R-:W-:Y:S08]  /*a080*/  HMMA.16816.F32.BF16 R36, R20, R54, RZ ;  /* 0x000000361424723c */ /* 0x000ff000000418ff */
[C---:B------:R-:W-:Y:S07]  /*a090*/  HMMA.16816.F32.BF16 R220, R12.reuse, R28, R100 ;  /* 0x0000001c0cdc723c */ /* 0x040fee0000041864 */
[C---:B------:R-:W-:Y:S01]  /*a0a0*/  IADD3 R29, R0.reuse, 0x60, RZ ;  /* 0x00000060001d7810 */ /* 0x040fe20007ffe0ff */
[----:B------:R-:W-:Y:S01]  /*a0b0*/  HMMA.16816.F32.BF16 R224, R12, R32, R108 ;  /* 0x000000200ce0723c */ /* 0x000fe2000004186c */
[----:B------:R-:W-:-:S07]  /*a0c0*/  IADD3 R28, R0, 0x61, RZ ;  /* 0x00000061001c7810 */ /* 0x000fce0007ffe0ff */
[-C--:B------:R-:W-:Y:S08]  /*a0d0*/  HMMA.16816.F32.BF16 R124, R12, R34.reuse, R116 ;  /* 0x000000220c7c723c */ /* 0x080ff00000041874 */
[----:B------:R-:W-:Y:S01]  /*a0e0*/  HMMA.16816.F32.BF16 R100, R16, R34, R60 ;  /* 0x000000221064723c */ /* 0x000fe2000004183c */
[----:B------:R-:W-:Y:S07]  /*a0f0*/  LDSM.16.M88.4 R60, [R210] ;  /* 0x00000000d23c783b */ /* 0x000fee0000000200 */
[----:B------:R-:W-:Y:S08]  /*a100*/  HMMA.16816.F32.BF16 R32, R24, R54, RZ ;  /* 0x000000361820723c */ /* 0x000ff000000418ff */
[----:B------:R-:W-:Y:S08]  /*a110*/  HMMA.16816.F32.BF16 R108, R16, R44, R96 ;  /* 0x0000002c106c723c */ /* 0x000ff00000041860 */
[----:B------:R-:W-:Y:S07]  /*a120*/  HMMA.16816.F32.BF16 R192, R12, R64, R48 ;  /* 0x000000400cc0723c */ /* 0x000fee0000041830 */
[C---:B------:R-:W-:Y:S01]  /*a130*/  IADD3 R49, R0.reuse, 0x10, RZ ;  /* 0x0000001000317810 */ /* 0x040fe20007ffe0ff */
[----:B------:R-:W-:Y:S01]  /*a140*/  HMMA.16816.F32.BF16 R96, R16, R30, R56 ;  /* 0x0000001e1060723c */ /* 0x000fe20000041838 */
[----:B------:R-:W-:Y:S01]  /*a150*/  IADD3 R48, R0, 0x11, RZ ;  /* 0x0000001100307810 */ /* 0x000fe20007ffe0ff */
[----:B------:R-:W1:Y:S01]  /*a160*/  LDSM.16.M88.4 R56, [R204+0x3c00] ;  /* 0x003c0000cc38783b */ /* 0x000e620000000200 */
[----:B------:R-:W-:Y:S01]  /*a170*/  ISETP.GE.AND P4, PT, R49, R6, PT ;  /* 0x000000063100720c */ /* 0x000fe20003f86270 */
[----:B------:R-:W-:-:S04]  /*a180*/  DEPBAR.LE SB0, 0x0 ;  /* 0x000080000000791a */ /* 0x000fc80000000000 */
[----:B------:R-:W-:Y:S01]  /*a190*/  HMMA.16816.F32.BF16 R200, R12, R44, R92 ;  /* 0x0000002c0cc8723c */ /* 0x000fe2000004185c */
[C---:B------:R-:W-:Y:S02]  /*a1a0*/  ISETP.GE.AND P3, PT, R48.reuse, R6, PT ;  /* 0x000000063000720c */ /* 0x040fe40003f66270 */
[-C--:B------:R-:W-:Y:S02]  /*a1b0*/  ISETP.GE.AND P2, PT, R49, R7.reuse, PT ;  /* 0x000000073100720c */ /* 0x080fe40003f46270 */
[----:B------:R-:W-:Y:S02]  /*a1c0*/  ISETP.GE.AND P0, PT, R48, R7, PT ;  /* 0x000000073000720c */ /* 0x000fe40003f06270 */
[C---:B------:R-:W-:Y:S01]  /*a1d0*/  IADD3 R45, R0.reuse, 0x20, RZ ;  /* 0x00000020002d7810 */ /* 0x040fe20007ffe0ff */
[----:B------:R-:W-:Y:S01]  /*a1e0*/  HMMA.16816.F32.BF16 R80, R16, R64, R80 ;  /* 0x000000401050723c */ /* 0x000fe20000041850 */
[----:B------:R-:W-:Y:S02]  /*a1f0*/  IADD3 R44, R0, 0x21, RZ ;  /* 0x00000021002c7810 */ /* 0x000fe40007ffe0ff */
[----:B------:R-:W-:-:S02]  /*a200*/  FSEL R184, R184, -INF , !P4 ;  /* 0xff800000b8b87808 */ /* 0x000fc40006000000 */
[----:B------:R-:W-:Y:S02]  /*a210*/  FSEL R185, R185, -INF , !P3 ;  /* 0xff800000b9b97808 */ /* 0x000fe40005800000 */
[----:B------:R-:W-:Y:S01]  /*a220*/  FSEL R186, R186, -INF , !P2 ;  /* 0xff800000baba7808 */ /* 0x000fe20005000000 */
[C---:B------:R-:W-:Y:S01]  /*a230*/  HMMA.16816.F32.BF16 R116, R12.reuse, R30, R40 ;  /* 0x0000001e0c74723c */ /* 0x040fe20000041828 */
[----:B------:R-:W-:Y:S02]  /*a240*/  FSEL R187, R187, -INF , !P0 ;  /* 0xff800000bbbb7808 */ /* 0x000fe40004000000 */
[CC--:B------:R-:W-:Y:S02]  /*a250*/  ISETP.GE.AND P4, PT, R45.reuse, R6.reuse, PT ;  /* 0x000000062d00720c */ /* 0x0c0fe40003f86270 */
[C---:B------:R-:W-:Y:S02]  /*a260*/  ISETP.GE.AND P3, PT, R44.reuse, R6, PT ;  /* 0x000000062c00720c */ /* 0x040fe40003f66270 */
[-C--:B------:R-:W-:Y:S01]  /*a270*/  ISETP.GE.AND P2, PT, R45, R7.reuse, PT ;  /* 0x000000072d00720c */ /* 0x080fe20003f46270 */
[----:B------:R-:W-:Y:S01]  /*a280*/  HMMA.16816.F32.BF16 R112, R12, R46, R36 ;  /* 0x0000002e0c70723c */ /* 0x000fe20000041824 */
[----:B------:R-:W-:-:S02]  /*a290*/  ISETP.GE.AND P0, PT, R44, R7, PT ;  /* 0x000000072c00720c */ /* 0x000fc40003f06270 */
[C---:B------:R-:W-:Y:S02]  /*a2a0*/  IADD3 R41, R0.reuse, 0x30, RZ ;  /* 0x0000003000297810 */ /* 0x040fe40007ffe0ff */
[----:B------:R-:W-:Y:S02]  /*a2b0*/  IADD3 R40, R0, 0x31, RZ ;  /* 0x0000003100287810 */ /* 0x000fe40007ffe0ff */
[----:B------:R-:W-:Y:S01]  /*a2c0*/  FSEL R180, R180, -INF , !P4 ;  /* 0xff800000b4b47808 */ /* 0x000fe20006000000 */
[----:B------:R-:W-:Y:S01]  /*a2d0*/  HMMA.16816.F32.BF16 R92, R16, R46, R32 ;  /* 0x0000002e105c723c */ /* 0x000fe20000041820 */
        /* <DEDUP_REMOVED lines=41> */
[CC--:B------:R-:W-:Y:S01]  /*a570*/  ISETP.GE.AND P4, PT, R51.reuse, R6.reuse, PT ;  /* 0x000000063300720c */ /* 0x0c0fe20003f86270 */
[----:B------:R-:W-:Y:S01]  /*a580*/  HMMA.16816.F32.BF16 R80, R24, R78, RZ ;  /* 0x0000004e1850723c */ /* 0x000fe200000418ff */
[C---:B------:R-:W-:Y:S01]  /*a590*/  ISETP.GE.AND P3, PT, R50.reuse, R6, PT ;  /* 0x000000063200720c */ /* 0x040fe20003f66270 */
[----:B------:R2:W-:Y:S01]  /*a5a0*/  STL [R1+0x4], R2 ;  /* 0x0000040201007387 */ /* 0x0005e20000100800 */
[-C--:B------:R-:W-:Y:S02]  /*a5b0*/  ISETP.GE.AND P2, PT, R51, R7.reuse, PT ;  /* 0x000000073300720c */ /* 0x080fe40003f46270 */
[----:B------:R-:W-:-:S02]  /*a5c0*/  ISETP.GE.AND P0, PT, R50, R7, PT ;  /* 0x000000073200720c */ /* 0x000fc40003f06270 */
[C---:B------:R-:W-:Y:S01]  /*a5d0*/  IADD3 R47, R0.reuse, 0x18, RZ ;  /* 0x00000018002f7810 */ /* 0x040fe20007ffe0ff */
[----:B------:R-:W-:Y:S01]  /*a5e0*/  HMMA.16816.F32.BF16 R76, R20, R78, RZ ;  /* 0x0000004e144c723c */ /* 0x000fe200000418ff */
[----:B------:R-:W-:Y:S02]  /*a5f0*/  IADD3 R46, R0, 0x19, RZ ;  /* 0x00000019002e7810 */ /* 0x000fe40007ffe0ff */
[----:B------:R-:W-:Y:S02]  /*a600*/  FSEL R65, R84, -INF , !P4 ;  /* 0xff80000054417808 */ /* 0x000fe40006000000 */
[----:B------:R-:W-:Y:S02]  /*a610*/  FSEL R68, R85, -INF , !P3 ;  /* 0xff80000055447808 */ /* 0x000fe40005800000 */
[----:B------:R-:W-:Y:S02]  /*a620*/  FSEL R69, R86, -INF , !P2 ;  /* 0xff80000056457808 */ /* 0x000fe40005000000 */
[----:B------:R-:W-:-:S02]  /*a630*/  FSEL R104, R87, -INF , !P0 ;  /* 0xff80000057687808 */ /* 0x000fc40004000000 */
[CC--:B------:R-:W-:Y:S01]  /*a640*/  ISETP.GE.AND P4, PT, R47.reuse, R6.reuse, PT ;  /* 0x000000062f00720c */ /* 0x0c0fe20003f86270 */
[----:B------:R-:W-:Y:S01]  /*a650*/  HMMA.16816.F32.BF16 R84, R24, R74, RZ ;  /* 0x0000004a1854723c */ /* 0x000fe200000418ff */
[C---:B------:R-:W-:Y:S02]  /*a660*/  ISETP.GE.AND P3, PT, R46.reuse, R6, PT ;  /* 0x000000062e00720c */ /* 0x040fe40003f66270 */
[-C--:B------:R-:W-:Y:S02]  /*a670*/  ISETP.GE.AND P2, PT, R47, R7.reuse, PT ;  /* 0x000000072f00720c */ /* 0x080fe40003f46270 */
[----:B------:R-:W-:Y:S02]  /*a680*/  ISETP.GE.AND P0, PT, R46, R7, PT ;  /* 0x000000072e00720c */ /* 0x000fe40003f06270 */
[----:B------:R-:W-:Y:S01]  /*a690*/  FSEL R105, R88, -INF , !P4 ;  /* 0xff80000058697808 */ /* 0x000fe20006000000 */
[----:B------:R-:W-:Y:S01]  /*a6a0*/  HMMA.16816.F32.BF16 R80, R16, R70, R80 ;  /* 0x000000461050723c */ /* 0x000fe20000041850 */
[----:B------:R-:W-:-:S02]  /*a6b0*/  FSEL R106, R89, -INF , !P3 ;  /* 0xff800000596a7808 */ /* 0x000fc40005800000 */
[----:B------:R-:W-:Y:S02]  /*a6c0*/  FSEL R107, R90, -INF , !P2 ;  /* 0xff8000005a6b7808 */ /* 0x000fe40005000000 */
[----:B------:R-:W-:Y:S02]  /*a6d0*/  FSEL R108, R91, -INF , !P0 ;  /* 0xff8000005b6c7808 */ /* 0x000fe40004000000 */
[C---:B------:R-:W-:Y:S01]  /*a6e0*/  IADD3 R42, R0.reuse, 0x29, RZ ;  /* 0x00000029002a7810 */ /* 0x040fe20007ffe0ff */
[----:B-1----:R-:W-:Y:S01]  /*a6f0*/  HMMA.16816.F32.BF16 R88, R24, R56, RZ ;  /* 0x000000381858723c */ /* 0x002fe200000418ff */
[----:B------:R-:W-:Y:S02]  /*a700*/  IADD3 R43, R0, 0x28, RZ ;  /* 0x00000028002b7810 */ /* 0x000fe40007ffe0ff */
[----:B------:R-:W-:Y:S02]  /*a710*/  ISETP.GE.AND P0, PT, R42, R7, PT ;  /* 0x000000072a00720c */ /* 0x000fe40003f06270 */
[----:B------:R-:W-:-:S02]  /*a720*/  IADD3 R38, R0, 0x39, RZ ;  /* 0x0000003900267810 */ /* 0x000fc40007ffe0ff */
[----:B------:R-:W-:Y:S01]  /*a730*/  FSEL R103, R103, -INF , !P0 ;  /* 0xff80000067677808 */ /* 0x000fe20004000000 */
[----:B------:R-:W-:Y:S01]  /*a740*/  HMMA.16816.F32.BF16 R84, R16, R66, R84 ;  /* 0x000000421054723c */ /* 0x000fe20000041854 */
[C---:B------:R-:W-:Y:S02]  /*a750*/  ISETP.GE.AND P4, PT, R43.reuse, R6, PT ;  /* 0x000000062b00720c */ /* 0x040fe40003f86270 */
[-C--:B------:R-:W-:Y:S02]  /*a760*/  ISETP.GE.AND P0, PT, R38, R7.reuse, PT ;  /* 0x000000072600720c */ /* 0x080fe40003f06270 */
[C---:B------:R-:W-:Y:S02]  /*a770*/  IADD3 R39, R0.reuse, 0x38, RZ ;  /* 0x0000003800277810 */ /* 0x040fe40007ffe0ff */
[----:B------:R-:W-:Y:S01]  /*a780*/  IADD3 R34, R0, 0x49, RZ ;  /* 0x0000004900227810 */ /* 0x000fe20007ffe0ff */
[----:B------:R-:W-:Y:S01]  /*a790*/  HMMA.16816.F32.BF16 R72, R20, R74, RZ ;  /* 0x0000004a1448723c */ /* 0x000fe200000418ff */
[----:B------:R-:W-:-:S02]  /*a7a0*/  ISETP.GE.AND P2, PT, R43, R7, PT ;  /* 0x000000072b00720c */ /* 0x000fc40003f46270 */
[----:B------:R-:W-:Y:S02]  /*a7b0*/  FSEL R100, R100, -INF , !P4 ;  /* 0xff80000064647808 */ /* 0x000fe40006000000 */
[----:B------:R-:W-:Y:S02]  /*a7c0*/  FSEL R99, R99, -INF , !P0 ;  /* 0xff80000063637808 */ /* 0x000fe40004000000 */
[----:B------:R-:W-:Y:S01]  /*a7d0*/  ISETP.GE.AND P4, PT, R39, R6, PT ;  /* 0x000000062700720c */ /* 0x000fe20003f86270 */
[----:B------:R-:W-:Y:S01]  /*a7e0*/  HMMA.16816.F32.BF16 R88, R16, R60, R88 ;  /* 0x0000003c1058723c */ /* 0x000fe20000041858 */
[----:B------:R-:W-:Y:S02]  /*a7f0*/  ISETP.GE.AND P0, PT, R34, R7, PT ;  /* 0x000000072200720c */ /* 0x000fe40003f06270 */
[----:B------:R-:W-:Y:S02]  /*a800*/  FSEL R102, R102, -INF , !P2 ;  /* 0xff80000066667808 */ /* 0x000fe40005000000 */
[----:B------:R-:W-:-:S02]  /*a810*/  IADD3 R35, R0, 0x48, RZ ;  /* 0x0000004800237810 */ /* 0x000fc40007ffe0ff */
[----:B------:R-:W-:Y:S01]  /*a820*/  IADD3 R30, R0, 0x59, RZ ;  /* 0x00000059001e7810 */ /* 0x000fe20007ffe0ff */
[C---:B------:R-:W-:Y:S01]  /*a830*/  HMMA.16816.F32.BF16 R76, R12.reuse, R70, R76 ;  /* 0x000000460c4c723c */ /* 0x040fe2000004184c */
[-C--:B------:R-:W-:Y:S02]  /*a840*/  ISETP.GE.AND P2, PT, R39, R7.reuse, PT ;  /* 0x000000072700720c */ /* 0x080fe40003f46270 */
[----:B------:R-:W-:Y:S02]  /*a850*/  FSEL R96, R96, -INF , !P4 ;  /* 0xff80000060607808 */ /* 0x000fe40006000000 */
[----:B------:R-:W-:Y:S02]  /*a860*/  FSEL R95, R95, -INF , !P0 ;  /* 0xff8000005f5f7808 */ /* 0x000fe40004000000 */
[----:B------:R-:W-:Y:S01]  /*a870*/  ISETP.GE.AND P4, PT, R35, R6, PT ;  /* 0x000000062300720c */ /* 0x000fe20003f86270 */
[----:B------:R-:W-:Y:S01]  /*a880*/  HMMA.16816.F32.BF16 R72, R12, R66, R72 ;  /* 0x000000420c48723c */ /* 0x000fe20000041848 */
[----:B------:R-:W-:-:S02]  /*a890*/  ISETP.GE.AND P0, PT, R30, R7, PT ;  /* 0x000000071e00720c */ /* 0x000fc40003f06270 */
[----:B------:R-:W-:Y:S02]  /*a8a0*/  FSEL R98, R98, -INF , !P2 ;  /* 0xff80000062627808 */ /* 0x000fe40005000000 */
[----:B------:R-:W-:Y:S01]  /*a8b0*/  IADD3 R31, R0, 0x58, RZ ;  /* 0x00000058001f7810 */ /* 0x000fe20007ffe0ff */
[----:B------:R-:W-:Y:S01]  /*a8c0*/  BAR.SYNC.DEFER_BLOCKING 0x0 ;  /* 0x0000000000007b1d */ /* 0x000fe20000010000 */
[----:B------:R-:W-:Y:S01]  /*a8d0*/  ISETP.GE.AND P2, PT, R35, R7, PT ;  /* 0x000000072300720c */ /* 0x000fe20003f46270 */
[----:B------:R-:W-:Y:S01]  /*a8e0*/  HMMA.16816.F32.BF16 R24, R24, R58, RZ ;  /* 0x0000003a1818723c */ /* 0x000fe200000418ff */
[----:B------:R-:W-:Y:S02]  /*a8f0*/  FSEL R218, R92, -INF , !P4 ;  /* 0xff8000005cda7808 */ /* 0x000fe40006000000 */
[----:B------:R-:W-:Y:S02]  /*a900*/  FSEL R122, R83, -INF , !P0 ;  /* 0xff800000537a7808 */ /* 0x000fe40004000000 */
[----:B------:R-:W-:-:S02]  /*a910*/  ISETP.GE.AND P4, PT, R31, R6, PT ;  /* 0x000000061f00720c */ /* 0x000fc40003f86270 */
[----:B------:R-:W-:Y:S02]  /*a920*/  ISETP.GE.AND P0, PT, R11, R6, PT ;  /* 0x000000060b00720c */ /* 0x000fe40003f06270 */
[----:B------:R-:W-:Y:S02]  /*a930*/  FSEL R94, R94, -INF , !P2 ;  /* 0xff8000005e5e7808 */ /* 0x000fe40005000000 */
[----:B------:R-:W-:Y:S02]  /*a940*/  ISETP.GE.AND P2, PT, R31, R7, PT ;  /* 0x000000071f00720c */ /* 0x000fe40003f46270 */
[----:B------:R-:W-:Y:S02]  /*a950*/  FSEL R236, R80, -INF , !P4 ;  /* 0xff80000050ec7808 */ /* 0x000fe40006000000 */
[----:B------:R-:W-:Y:S02]  /*a960*/  FSEL R83, R84, -INF , !P0 ;  /* 0xff80000054537808 */ /* 0x000fe40004000000 */
[----:B------:R-:W-:-:S02]  /*a970*/  ISETP.GE.AND P4, PT, R0, R8, PT ;  /* 0x000000080000720c */ /* 0x000fc40003f86270 */
[----:B------:R-:W-:Y:S02]  /*a980*/  ISETP.GE.AND P0, PT, R4, R7, PT ;  /* 0x000000070400720c */ /* 0x000fe40003f06270 */
[----:B------:R-:W-:Y:S02]  /*a990*/  FSEL R111, R82, -INF , !P2 ;  /* 0xff800000526f7808 */ /* 0x000fe40005000000 */
[----:B------:R-:W-:Y:S01]  /*a9a0*/  ISETP.GE.AND P2, PT, R0, R9, PT ;  /* 0x000000090000720c */ /* 0x000fe20003f46270 */
[----:B------:R-:W-:Y:S01]  /*a9b0*/  HMMA.16816.F32.BF16 R16, R16, R62, R24 ;  /* 0x0000003e1010723c */ /* 0x000fe20000041818 */
[----:B------:R-:W-:Y:S02]  /*a9c0*/  FSEL R109, R91, -INF , !P0 ;  /* 0xff8000005b6d7808 */ /* 0x000fe40004000000 */
[----:B------:R-:W-:Y:S02]  /*a9d0*/  FSEL R53, R232, -INF , !P4 ;  /* 0xff800000e8357808 */ /* 0x000fe40006000000 */
[----:B------:R-:W-:-:S02]  /*a9e0*/  ISETP.GE.AND P0, PT, R52, R8, PT ;  /* 0x000000083400720c */ /* 0x000fc40003f06270 */
[-C--:B------:R-:W-:Y:S02]  /*a9f0*/  ISETP.GE.AND P4, PT, R52, R9.reuse, PT ;  /* 0x000000093400720c */ /* 0x080fe40003f86270 */
[----:B------:R-:W-:Y:S02]  /*aa00*/  FSEL R55, R234, -INF , !P2 ;  /* 0xff800000ea377808 */ /* 0x000fe40005000000 */
[----:B------:R-:W-:Y:S02]  /*aa10*/  ISETP.GE.AND P2, PT, R51, R8, PT ;  /* 0x000000083300720c */ /* 0x000fe40003f46270 */
        /* <DEDUP_REMOVED lines=21> */
[CC--:B------:R-:W-:Y:S02]  /*ab70*/  ISETP.GE.AND P0, PT, R46.reuse, R8.reuse, PT ;  /* 0x000000082e00720c */ /* 0x0c0fe40003f06270 */
[----:B------:R-:W-:Y:S02]  /*ab80*/  ISETP.GE.AND P4, PT, R46, R9, PT ;  /* 0x000000092e00720c */ /* 0x000fe40003f86270 */
        /* <DEDUP_REMOVED lines=40> */
[----:B------:R-:W-:Y:S02]  /*ae10*/  ISETP.GE.AND P3, PT, R42, R6, PT ;  /* 0x000000062a00720c */ /* 0x000fe40003f66270 */
[-C--:B------:R-:W-:Y:S02]  /*ae20*/  ISETP.GE.AND P0, PT, R36, R9.reuse, PT ;  /* 0x000000092400720c */ /* 0x080fe40003f06270 */
[C---:B------:R-:W-:Y:S02]  /*ae30*/  ISETP.GE.AND P4, PT, R35.reuse, R8, PT ;  /* 0x000000082300720c */ /* 0x040fe40003f86270 */
[----:B------:R-:W-:Y:S02]  /*ae40*/  ISETP.GE.AND P2, PT, R35, R9, PT ;  /* 0x000000092300720c */ /* 0x000fe40003f46270 */
[----:B------:R-:W-:Y:S02]  /*ae50*/  FSEL R101, R101, -INF , !P3 ;  /* 0xff80000065657808 */ /* 0x000fe40005800000 */
[----:B------:R-:W-:-:S02]  /*ae60*/  FSEL R250, R203, -INF , !P0 ;  /* 0xff800000cbfa7808 */ /* 0x000fc40004000000 */
[----:B------:R-:W-:Y:S02]  /*ae70*/  FSEL R242, R112, -INF , !P4 ;  /* 0xff80000070f27808 */ /* 0x000fe40006000000 */
[----:B------:R-:W-:Y:S02]  /*ae80*/  FSEL R248, R114, -INF , !P2 ;  /* 0xff80000072f87808 */ /* 0x000fe40005000000 */
[----:B------:R-:W-:Y:S02]  /*ae90*/  ISETP.GE.AND P3, PT, R38, R6, PT ;  /* 0x000000062600720c */ /* 0x000fe40003f66270 */
[CC--:B------:R-:W-:Y:S01]  /*aea0*/  ISETP.GE.AND P0, PT, R34.reuse, R8.reuse, PT ;  /* 0x000000082200720c */ /* 0x0c0fe20003f06270 */
[----:B------:R-:W-:Y:S01]  /*aeb0*/  HMMA.16816.F32.BF16 R36, R20, R56, RZ ;  /* 0x000000381424723c */ /* 0x000fe200000418ff */
[----:B------:R-:W-:Y:S02]  /*aec0*/  ISETP.GE.AND P4, PT, R34, R9, PT ;  /* 0x000000092200720c */ /* 0x000fe40003f86270 */
[----:B------:R-:W-:-:S02]  /*aed0*/  ISETP.GE.AND P2, PT, R33, R8, PT ;  /* 0x000000082100720c */ /* 0x000fc40003f46270 */
[----:B------:R-:W-:Y:S02]  /*aee0*/  FSEL R97, R97, -INF , !P3 ;  /* 0xff80000061617808 */ /* 0x000fe40005800000 */
[----:B------:R-:W-:Y:S02]  /*aef0*/  FSEL R234, R113, -INF , !P0 ;  /* 0xff80000071ea7808 */ /* 0x000fe40004000000 */
[----:B------:R-:W-:Y:S02]  /*af00*/  FSEL R247, R115, -INF , !P4 ;  /* 0xff80000073f77808 */ /* 0x000fe40006000000 */
[----:B------:R-:W-:Y:S02]  /*af10*/  FSEL R232, R196, -INF , !P2 ;  /* 0xff800000c4e87808 */ /* 0x000fe40005000000 */
[----:B------:R-:W-:Y:S02]  /*af20*/  ISETP.GE.AND P3, PT, R34, R6, PT ;  /* 0x000000062200720c */ /* 0x000fe40003f66270 */
[----:B------:R-:W-:-:S02]  /*af30*/  ISETP.GE.AND P0, PT, R33, R9, PT ;  /* 0x000000092100720c */ /* 0x000fc40003f06270 */
[CC--:B------:R-:W-:Y:S02]  /*af40*/  ISETP.GE.AND P4, PT, R32.reuse, R8.reuse, PT ;  /* 0x000000082000720c */ /* 0x0c0fe40003f86270 */
[-C--:B------:R-:W-:Y:S02]  /*af50*/  ISETP.GE.AND P2, PT, R32, R9.reuse, PT ;  /* 0x000000092000720c */ /* 0x080fe40003f46270 */
[----:B------:R-:W-:Y:S01]  /*af60*/  HMMA.16816.F32.BF16 R32, R20, R58, RZ ;  /* 0x0000003a1420723c */ /* 0x000fe200000418ff */
        /* <DEDUP_REMOVED lines=8> */
[----:B------:R-:W-:Y:S02]  /*aff0*/  ISETP.GE.AND P0, PT, R28, R8, PT ;  /* 0x000000081c00720c */ /* 0x000fe40003f06270 */
[----:B------:R-:W-:Y:S02]  /*b000*/  FSEL R237, R81, -INF , !P3 ;  /* 0xff80000051ed7808 */ /* 0x000fe40005800000 */
[----:B------:R-:W-:Y:S02]  /*b010*/  FSEL R196, R193, -INF , !P0 ;  /* 0xff800000c1c47808 */ /* 0x000fe40004000000 */
[----:B------:R-:W-:-:S02]  /*b020*/  ISETP.GE.AND P0, PT, R11, R9, PT ;  /* 0x000000090b00720c */ /* 0x000fc40003f06270 */
[----:B------:R-:W-:Y:S01]  /*b030*/  ISETP.GE.AND P3, PT, R5, R6, PT ;  /* 0x000000060500720c */ /* 0x000fe20003f66270 */
[----:B------:R-:W-:Y:S01]  /*b040*/  HMMA.16816.F32.BF16 R12, R12, R62, R32 ;  /* 0x0000003e0c0c723c */ /* 0x000fe20000041820 */
[----:B------:R-:W-:Y:S02]  /*b050*/  FSEL R243, R199, -INF , !P2 ;  /* 0xff800000c7f37808 */ /* 0x000fe40005000000 */
[----:B------:R-:W-:Y:S02]  /*b060*/  FSEL R198, R74, -INF , !P0 ;  /* 0xff8000004ac67808 */ /* 0x000fe40004000000 */
[----:B------:R-:W-:Y:S02]  /*b070*/  FSEL R239, R88, -INF , !P3 ;  /* 0xff80000058ef7808 */ /* 0x000fe40005800000 */
[----:B------:R-:W-:Y:S02]  /*b080*/  FSEL R203, R197, -INF , !P4 ;  /* 0xff800000c5cb7808 */ /* 0x000fe40006000000 */
[----:B------:R-:W-:-:S02]  /*b090*/  ISETP.GE.AND P2, PT, R30, R8, PT ;  /* 0x000000081e00720c */ /* 0x000fc40003f46270 */
[----:B------:R-:W-:Y:S02]  /*b0a0*/  ISETP.GE.AND P0, PT, R5, R8, PT ;  /* 0x000000080500720c */ /* 0x000fe40003f06270 */
[----:B--2---:R-:W-:Y:S02]  /*b0b0*/  IADD3 R2, R0, 0x78, RZ ;  /* 0x0000007800027810 */ /* 0x004fe40007ffe0ff */
[----:B------:R-:W-:Y:S02]  /*b0c0*/  ISETP.GE.AND P3, PT, R10, R6, PT ;  /* 0x000000060a00720c */ /* 0x000fe40003f66270 */
[----:B------:R-:W-:Y:S02]  /*b0d0*/  ISETP.GE.AND P4, PT, R31, R9, PT ;  /* 0x000000091f00720c */ /* 0x000fe40003f86270 */
[----:B------:R-:W-:Y:S02]  /*b0e0*/  FSEL R200, R77, -INF , !P2 ;  /* 0xff8000004dc87808 */ /* 0x000fe40005000000 */
[----:B------:R-:W-:-:S02]  /*b0f0*/  FSEL R139, R20, -INF , !P0 ;  /* 0xff800000148b7808 */ /* 0x000fc40004000000 */
[----:B------:R-:W-:Y:S02]  /*b100*/  FSEL R235, R78, -INF , !P4 ;  /* 0xff8000004eeb7808 */ /* 0x000fe40006000000 */
[----:B------:R-:W-:Y:S02]  /*b110*/  FSEL R77, R85, -INF , !P3 ;  /* 0xff800000554d7808 */ /* 0x000fe40005800000 */
[-C--:B------:R-:W-:Y:S02]  /*b120*/  ISETP.GE.AND P0, PT, R2, R8.reuse, PT ;  /* 0x000000080200720c */ /* 0x080fe40003f06270 */
[C---:B------:R-:W-:Y:S02]  /*b130*/  ISETP.GE.AND P4, PT, R29.reuse, R8, PT ;  /* 0x000000081d00720c */ /* 0x040fe40003f86270 */
[-C--:B------:R-:W-:Y:S02]  /*b140*/  ISETP.GE.AND P2, PT, R29, R9.reuse, PT ;  /* 0x000000091d00720c */ /* 0x080fe40003f46270 */
[----:B------:R-:W-:-:S02]  /*b150*/  ISETP.GE.AND P3, PT, R28, R9, PT ;  /* 0x000000091c00720c */ /* 0x000fc40003f66270 */
[----:B------:R-:W-:Y:S02]  /*b160*/  FSEL R84, R12, -INF , !P0 ;  /* 0xff8000000c547808 */ /* 0x000fe40004000000 */
[----:B------:R-:W-:Y:S02]  /*b170*/  FSEL R197, R192, -INF , !P4 ;  /* 0xff800000c0c57808 */ /* 0x000fe40006000000 */
[----:B------:R-:W-:Y:S02]  /*b180*/  FSEL R201, R194, -INF , !P2 ;  /* 0xff800000c2c97808 */ /* 0x000fe40005000000 */
[----:B------:R-:W-:Y:S02]  /*b190*/  FSEL R199, R195, -INF , !P3 ;  /* 0xff800000c3c77808 */ /* 0x000fe40005800000 */
[----:B------:R-:W-:Y:S02]  /*b1a0*/  ISETP.GE.AND P0, PT, R2, R9, PT ;  /* 0x000000090200720c */ /* 0x000fe40003f06270 */
[----:B------:R-:W-:-:S02]  /*b1b0*/  ISETP.GE.AND P4, PT, R11, R7, PT ;  /* 0x000000070b00720c */ /* 0x000fc40003f86270 */
[-C--:B------:R-:W-:Y:S02]  /*b1c0*/  ISETP.GE.AND P2, PT, R11, R8.reuse, PT ;  /* 0x000000080b00720c */ /* 0x080fe40003f46270 */
[----:B------:R-:W-:Y:S02]  /*b1d0*/  ISETP.GE.AND P3, PT, R10, R8, PT ;  /* 0x000000080a00720c */ /* 0x000fe40003f66270 */
[----:B------:R-:W-:Y:S02]  /*b1e0*/  FSEL R178, R14, -INF , !P0 ;  /* 0xff8000000eb27808 */ /* 0x000fe40004000000 */
[----:B------:R-:W-:Y:S02]  /*b1f0*/  FSEL R80, R86, -INF , !P4 ;  /* 0xff80000056507808 */ /* 0x000fe40006000000 */
[----:B------:R-:W-:Y:S02]  /*b200*/  FSEL R193, R72, -INF , !P2 ;  /* 0xff80000048c17808 */ /* 0x000fe40005000000 */
[----:B------:R-:W-:-:S02]  /*b210*/  FSEL R192, R73, -INF , !P3 ;  /* 0xff80000049c07808 */ /* 0x000fc40005800000 */
[----:B------:R-:W-:Y:S02]  /*b220*/  PLOP3.LUT P0, PT, PT, PT, UP0, 0x80, 0x0 ;  /* 0x000000000000781c */ /* 0x000fe40003f0f008 */
[C---:B------:R-:W-:Y:S02]  /*b230*/  ISETP.GE.AND P4, PT, R10.reuse, R7, PT ;  /* 0x000000070a00720c */ /* 0x040fe40003f86270 */
[-C--:B------:R-:W-:Y:S02]  /*b240*/  ISETP.GE.AND P2, PT, R10, R9.reuse, PT ;  /* 0x000000090a00720c */ /* 0x080fe40003f46270 */
[----:B------:R-:W-:Y:S02]  /*b250*/  ISETP.GE.AND P3, PT, R5, R9, PT ;  /* 0x000000090500720c */ /* 0x000fe40003f66270 */
[----:B------:R-:W-:Y:S02]  /*b260*/  IADD3 R0, R0, 0x79, RZ ;  /* 0x0000007900007810 */ /* 0x000fe40007ffe0ff */
[----:B------:R-:W-:-:S02]  /*b270*/  FSEL R89, R89, -INF , !P5 ;  /* 0xff80000059597808 */ /* 0x000fc40006800000 */
[----:B------:R-:W-:Y:S02]  /*b280*/  FSEL R195, R75, -INF , !P2 ;  /* 0xff8000004bc37808 */ /* 0x000fe40005000000 */
[----:B------:R-:W-:Y:S02]  /*b290*/  FSEL R79, R87, -INF , !P4 ;  /* 0xff800000574f7808 */ /* 0x000fe40006000000 */
[----:B------:R-:W-:Y:S02]  /*b2a0*/  FSEL R194, R22, -INF , !P3 ;  /* 0xff80000016c27808 */ /* 0x000fe40005800000 */
[----:B------:R-:W-:Y:S02]  /*b2b0*/  ISETP.GE.AND P5, PT, R5, R7, PT ;  /* 0x000000070500720c */ /* 0x000fe40003fa6270 */
[C---:B------:R-:W-:Y:S02]  /*b2c0*/  ISETP.GE.AND P4, PT, R4.reuse, R8, PT ;  /* 0x000000080400720c */ /* 0x040fe40003f86270 */
[----:B------:R-:W-:-:S02]  /*b2d0*/  ISETP.GE.AND P2, PT, R4, R9, PT ;  /* 0x000000090400720c */ /* 0x000fc40003f46270 */
[----:B------:R-:W-:Y:S02]  /*b2e0*/  ISETP.GE.AND P3, PT, R0, R8, PT ;  /* 0x000000080000720c */ /* 0x000fe40003f66270 */
[----:B------:R-:W-:Y:S02]  /*b2f0*/  FSEL R120, R90, -INF , !P5 ;  /* 0xff8000005a787808 */ /* 0x000fe40006800000 */
[----:B------:R-:W-:Y:S02]  /*b300*/  FSEL R82, R21, -INF , !P4 ;  /* 0xff80000015527808 */ /* 0x000fe40006000000 */
[----:B------:R-:W-:Y:S02]  /*b310*/  FSEL R81, R13, -INF , !P3 ;  /* 0xff8000000d517808 */ /* 0x000fe40005800000 */
[----:B------:R-:W-:Y:S02]  /*b320*/  FSEL R179, R23, -INF , !P2 ;  /* 0xff80000017b37808 */ /* 0x000fe40005000000 */
[----:B------:R-:W-:-:S02]  /*b330*/  ISETP.GE.AND P6, PT, R2, R6, PT ;  /* 0x000000060200720c */ /* 0x000fc40003fc6270 */
        /* <DEDUP_REMOVED lines=8> */
[----:B------:R-:W-:Y:S01]  /*b3c0*/  FSEL R93, R19, -INF , !P3 ;  /* 0xff800000135d7808 */ /* 0x000fe20005800000 */
[----:B------:R-:W-:Y:S05]  /*b3d0*/  @!P0 BRA `(.L_x_188) ;  /* 0x000003a000008947 */ /* 0x000fea0003800000 */
[----:B------:R-:W2:Y:S04]  /*b3e0*/  LDL.64 R44, [R1+0x40] ;  /* 0x00004000012c7983 */ /* 0x000ea80000100a00 */
[----:B------:R-:W3:Y:S01]  /*b3f0*/  LDL.64 R46, [R1+0x38] ;  /* 0x00003800012e7983 */ /* 0x000ee20000100a00 */
[----:B------:R-:W-:Y:S01]  /*b400*/  UIADD3 UR31, UR30, -0x3, URZ ;  /* 0xfffffffd1e1f7890 */ /* 0x000fe2000fffe03f */
[----:B------:R-:W-:Y:S01]  /*b410*/  IMAD.MOV.U32 R13, RZ, RZ, c[0x0][0x198] ;  /* 0x00006600ff0d7624 */ /* 0x000fe200078e00ff */
[----:B------:R-:W-:Y:S01]  /*b420*/  ULDC.64 UR4, c[0x0][0x198] ;  /* 0x0000660000047ab9 */ /* 0x000fe20000000a00 */
[----:B------:R-:W-:Y:S01]  /*b430*/  @!P1 IMAD.MOV.U32 R12, RZ, RZ, c[0x0][0x19c] ;  /* 0x00006700ff0c9624 */ /* 0x000fe200078e00ff */
[----:B------:R-:W-:Y:S01]  /*b440*/  USHF.R.S32.HI UR29, URZ, 0x1f, UR31 ;  /* 0x0000001f3f1d7899 */ /* 0x000fe2000801141f */
[----:B------:R1:W-:Y:S01]  /*b450*/  @P1 STS [R217+0x2000], RZ ;  /* 0x002000ffd9001388 */ /* 0x0003e20000000800 */
[----:B------:R-:W-:Y:S01]  /*b460*/  UIMAD.WIDE.U32 UR34, UR31, UR4, URZ ;  /* 0x000000041f2272a5 */ /* 0x000fe2000f8e003f */
[----:B------:R-:W-:Y:S01]  /*b470*/  BSSY B0, `(.L_x_189) ;  /* 0x000002f000007945 */ /* 0x000fe20003800000 */
[----:B------:R-:W-:Y:S01]  /*b480*/  UIMAD UR29, UR29, UR4, URZ ;  /* 0x000000041d1d72a4 */ /* 0x000fe2000f8e023f */
[----:B------:R1:W-:Y:S03]  /*b490*/  @P1 STS [R217+0x2004], RZ ;  /* 0x002004ffd9001388 */ /* 0x0003e60000000800 */
[----:B------:R-:W-:Y:S01]  /*b4a0*/  UIMAD UR5, UR31, UR5, UR29 ;  /* 0x000000051f0572a4 */ /* 0x000fe2000f8e021d */
[----:B------:R-:W-:Y:S01]  /*b4b0*/  IMAD.U32 R4, RZ, RZ, UR34 ;  /* 0x00000022ff047e24 */ /* 0x000fe2000f8e00ff */
[----:B------:R1:W-:Y:S01]  /*b4c0*/  @P1 STS.64 [R217+0x2008], RZ ;  /* 0x002008ffd9001388 */ /* 0x0003e20000000a00 */
[----:B------:R-:W-:Y:S01]  /*b4d0*/  IMAD.U32 R5, RZ, RZ, UR34 ;  /* 0x00000022ff057e24 */ /* 0x000fe2000f8e00ff */
[----:B------:R-:W-:-:S06]  /*b4e0*/  UIADD3 UR5, UR35, UR5, URZ ;  /* 0x0000000523057290 */ /* 0x000fcc000fffe03f */
[----:B------:R-:W-:Y:S01]  /*b4f0*/  IMAD.U32 R2, RZ, RZ, UR5 ;  /* 0x00000005ff027e24 */ /* 0x000fe2000f8e00ff */
[----:B--2---:R-:W-:-:S04]  /*b500*/  LEA R4, P3, R4, R44, 0x7 ;  /* 0x0000002c04047211 */ /* 0x004fc800078638ff */
[C---:B------:R-:W-:Y:S02]  /*b510*/  @!P1 IADD3 R0, P2, R4.reuse, UR20, RZ ;  /* 0x0000001404009c10 */ /* 0x040fe4000ff5e0ff */
[----:B---3--:R-:W-:Y:S02]  /*b520*/  LEA.HI.X R5, R5, R47, R2, 0x7, P3 ;  /* 0x0000002f05057211 */ /* 0x008fe400018f3c02 */
[----:B------:R-:W-:Y:S02]  /*b530*/  @!P1 LEA R2, P3, R13, R4, 0x6 ;  /* 0x000000040d029211 */ /* 0x000fe400078630ff */
[----:B------:R-:W-:Y:S02]  /*b540*/  @!P1 LEA R10, P5, R4, c[0x0][0x168], 0x1 ;  /* 0x00005a00040a9a11 */ /* 0x000fe400078a08ff */
        /* <DEDUP_REMOVED lines=33> */
.L_x_190:
[----:B------:R-:W-:Y:S05]  /*b760*/  BSYNC B0 ;  /* 0x0000000000007941 */ /* 0x000fea0003800000 */
.L_x_189:
[----:B------:R-:W0:Y:S02]  /*b770*/  LDGDEPBAR ;  /* 0x00000000000079af */ /* 0x000e240000000000 */
.L_x_188:
[----:B-1----:R-:W2:Y:S04]  /*b780*/  LDL.LU R6, [R1+0x18] ;  /* 0x0000180001067983 */ /* 0x002ea80000300800 */
[----:B------:R-:W3:Y:S04]  /*b790*/  LDL.LU R7, [R1+0x24] ;  /* 0x0000240001077983 */ /* 0x000ee80000300800 */
[----:B------:R-:W4:Y:S04]  /*b7a0*/  LDL R5, [R1+0x60] ;  /* 0x0000600001057983 */ /* 0x000f280000100800 */
[----:B------:R-:W2:Y:S04]  /*b7b0*/  LDL R22, [R1+0x8] ;  /* 0x0000080001167983 */ /* 0x000ea80000100800 */
[----:B------:R-:W3:Y:S04]  /*b7c0*/  LDL R8, [R1+0x50] ;  /* 0x0000500001087983 */ /* 0x000ee80000100800 */
[----:B------:R1:W-:Y:S04]  /*b7d0*/  STL [R1+0x94], R217 ;  /* 0x000094d901007387 */ /* 0x0003e80000100800 */
[----:B------:R-:W-:Y:S04]  /*b7e0*/  STL [R1+0x90], R216 ;  /* 0x000090d801007387 */ /* 0x000fe80000100800 */
        /* <DEDUP_REMOVED lines=10> */
[----:B------:R-:W3:Y:S04]  /*b890*/  LDL R23, [R1] ;  /* 0x0000000001177983 */ /* 0x000ee80000100800 */
[----:B-1----:R-:W3:Y:S01]  /*b8a0*/  LDL.LU R217, [R1+0x4] ;  /* 0x0000040001d97983 */ /* 0x002ee20000300800 */
[----:B------:R-:W-:Y:S01]  /*b8b0*/  FMNMX.FTZ R0, R136, R53, !PT ;  /* 0x0000003588007209 */ /* 0x000fe20007810000 */
[----:B------:R-:W-:Y:S01]  /*b8c0*/  USHF.L.U32 UR4, UR28, 0x2, URZ ;  /* 0x000000021c047899 */ /* 0x000fe2000800063f */
[----:B------:R-:W1:Y:S01]  /*b8d0*/  LDC.U8 R88, c[0x0][0x2d8] ;  /* 0x0000b600ff587b82 */ /* 0x000e620000000000 */
[----:B------:R-:W-:Y:S01]  /*b8e0*/  IMAD.MOV.U32 R57, RZ, RZ, R129 ;  /* 0x000000ffff397224 */ /* 0x000fe200078e0081 */
[----:B------:R-:W-:Y:S01]  /*b8f0*/  FMNMX.FTZ R0, R52, R0, !PT ;  /* 0x0000000034007209 */ /* 0x000fe20007810000 */
[----:B------:R-:W-:Y:S01]  /*b900*/  IMAD.MOV.U32 R58, RZ, RZ, R111 ;  /* 0x000000ffff3a7224 */ /* 0x000fe200078e006f */
[----:B------:R-:W-:Y:S02]  /*b910*/  LDSM.16.MT88.4 R32, [R205+0x4000] ;  /* 0x00400000cd20783b */ /* 0x000fe40000004200 */
[----:B------:R-:W-:-:S04]  /*b920*/  FMNMX.FTZ R0, R51, R0, !PT ;  /* 0x0000000033007209 */ /* 0x000fc80007810000 */
[----:B------:R-:W-:-:S04]  /*b930*/  FMNMX.FTZ R0, R50, R0, !PT ;  /* 0x0000000032007209 */ /* 0x000fc80007810000 */
        /* <DEDUP_REMOVED lines=47> */
[----:B------:R-:W-:Y:S01]  /*bc30*/  FMNMX.FTZ R0, R235, R0, !PT ;  /* 0x00000000eb007209 */ /* 0x000fe20007810000 */
[----:B------:R-:W-:Y:S01]  /*bc40*/  IMAD.U32 R2, RZ, RZ, UR33 ;  /* 0x00000021ff027e24 */ /* 0x000fe2000f8e00ff */
[----:B------:R-:W-:Y:S02]  /*bc50*/  FMNMX.FTZ R4, R82, R4, !PT ;  /* 0x0000000452047209 */ /* 0x000fe40007810000 */
[----:B------:R-:W-:-:S02]  /*bc60*/  FMNMX.FTZ R0, R233, R0, !PT ;  /* 0x00000000e9007209 */ /* 0x000fc40007810000 */
[----:B------:R-:W-:Y:S01]  /*bc70*/  FMNMX.FTZ R4, R84, R4, !PT ;  /* 0x0000000454047209 */ /* 0x000fe20007810000 */
[----:B----4-:R-:W-:-:S05]  /*bc80*/  IMAD.WIDE.U32 R86, R5, -0x326172a9, RZ ;  /* 0xcd9e8d5705567825 */ /* 0x010fca00078e00ff */
[----:B--2---:R-:W-:Y:S01]  /*bc90*/  LOP3.LUT R5, R87, R22, RZ, 0x3c, !PT ;  /* 0x0000001657057212 */ /* 0x004fe200078e3cff */
[----:B---3--:R-:W-:-:S04]  /*bca0*/  IMAD.WIDE.U32 R74, R8, -0x2daee0ad, RZ ;  /* 0xd2511f53084a7825 */ /* 0x008fc800078e00ff */
[----:B------:R-:W-:-:S04]  /*bcb0*/  IMAD.WIDE.U32 R72, R5, -0x2daee0ad, RZ ;  /* 0xd2511f5305487825 */ /* 0x000fc800078e00ff */
[----:B------:R-:W-:Y:S01]  /*bcc0*/  IMAD.MOV.U32 R21, RZ, RZ, R6 ;  /* 0x000000ffff157224 */ /* 0x000fe200078e0006 */
[----:B------:R-:W-:Y:S02]  /*bcd0*/  LOP3.LUT R6, R75, UR4, R2, 0x96, !PT ;  /* 0x000000044b067c12 */ /* 0x000fe4000f8e9602 */
[----:B------:R-:W-:Y:S02]  /*bce0*/  FMNMX.FTZ R2, R201, R0, !PT ;  /* 0x00000000c9027209 */ /* 0x000fe40007810000 */
[----:B------:R-:W-:Y:S02]  /*bcf0*/  LOP3.LUT R5, R73, UR14, R74, 0x96, !PT ;  /* 0x0000000e49057c12 */ /* 0x000fe4000f8e964a */
[----:B------:R-:W-:Y:S02]  /*bd00*/  FMNMX.FTZ R0, R81, R4, !PT ;  /* 0x0000000451007209 */ /* 0x000fe40007810000 */
[----:B------:R-:W-:Y:S01]  /*bd10*/  FMNMX.FTZ R2, R199, R2, !PT ;  /* 0x00000002c7027209 */ /* 0x000fe20007810000 */
[----:B------:R-:W-:-:S02]  /*bd20*/  IMAD.WIDE.U32 R14, R6, -0x326172a9, RZ ;  /* 0xcd9e8d57060e7825 */ /* 0x000fc400078e00ff */
[----:B------:R-:W2:Y:S01]  /*bd30*/  SHFL.BFLY PT, R9, R0, 0x2, 0x1f ;  /* 0x0c401f0000097f89 */ /* 0x000ea200000e0000 */
[----:B------:R-:W-:Y:S01]  /*bd40*/  FMNMX.FTZ R2, R198, R2, !PT ;  /* 0x00000002c6027209 */ /* 0x000fe20007810000 */
[----:B------:R-:W-:Y:S01]  /*bd50*/  IMAD.WIDE.U32 R38, R5, -0x326172a9, RZ ;  /* 0xcd9e8d5705267825 */ /* 0x000fe200078e00ff */
[----:B------:R-:W-:Y:S02]  /*bd60*/  LOP3.LUT R4, R15, UR15, R86, 0x96, !PT ;  /* 0x0000000f0f047c12 */ /* 0x000fe4000f8e9656 */
[----:B------:R-:W-:Y:S02]  /*bd70*/  FMNMX.FTZ R2, R195, R2, !PT ;  /* 0x00000002c3027209 */ /* 0x000fe40007810000 */
[----:B------:R-:W-:Y:S01]  /*bd80*/  LOP3.LUT R6, R39, UR13, R14, 0x96, !PT ;  /* 0x0000000d27067c12 */ /* 0x000fe2000f8e960e */
[----:B------:R-:W-:Y:S01]  /*bd90*/  IMAD.MOV.U32 R20, RZ, RZ, R7 ;  /* 0x000000ffff147224 */ /* 0x000fe200078e0007 */
[----:B------:R-:W-:Y:S01]  /*bda0*/  FMNMX.FTZ R2, R194, R2, !PT ;  /* 0x00000002c2027209 */ /* 0x000fe20007810000 */
[----:B------:R-:W-:-:S04]  /*bdb0*/  IMAD.WIDE.U32 R4, R4, -0x2daee0ad, RZ ;  /* 0xd2511f5304047825 */ /* 0x000fc800078e00ff */
[----:B------:R-:W-:Y:S01]  /*bdc0*/  IMAD.WIDE.U32 R6, R6, -0x2daee0ad, RZ ;  /* 0xd2511f5306067825 */ /* 0x000fe200078e00ff */
[----:B------:R-:W-:-:S04]  /*bdd0*/  FMNMX.FTZ R8, R179, R2, !PT ;  /* 0x00000002b3087209 */ /* 0x000fc80007810000 */
[----:B------:R-:W-:Y:S02]  /*bde0*/  LOP3.LUT R2, R7, UR10, R4, 0x96, !PT ;  /* 0x0000000a07027c12 */ /* 0x000fe4000f8e9604 */
[----:B------:R-:W-:-:S03]  /*bdf0*/  FMNMX.FTZ R7, R178, R8, !PT ;  /* 0x00000008b2077209 */ /* 0x000fc60007810000 */
[----:B------:R-:W-:Y:S01]  /*be00*/  IMAD.WIDE.U32 R30, R2, -0x326172a9, RZ ;  /* 0xcd9e8d57021e7825 */ /* 0x000fe200078e00ff */
[----:B------:R-:W-:Y:S02]  /*be10*/  FMNMX.FTZ R2, R177, R7, !PT ;  /* 0x00000007b1027209 */ /* 0x000fe40007810000 */
[----:B------:R-:W-:Y:S02]  /*be20*/  LOP3.LUT R5, R5, UR12, R72, 0x96, !PT ;  /* 0x0000000c05057c12 */ /* 0x000fe4000f8e9648 */
[----:B--2---:R-:W-:Y:S01]  /*be30*/  FMNMX.FTZ R7, R0, R9, !PT ;  /* 0x0000000900077209 */ /* 0x004fe20007810000 */
[----:B------:R-:W2:Y:S02]  /*be40*/  SHFL.BFLY PT, R10, R2, 0x2, 0x1f ;  /* 0x0c401f00020a7f89 */ /* 0x000ea400000e0000 */
[----:B------:R-:W-:Y:S02]  /*be50*/  IMAD.WIDE.U32 R4, R5, -0x326172a9, RZ ;  /* 0xcd9e8d5705047825 */ /* 0x000fe400078e00ff */
[----:B------:R-:W3:Y:S03]  /*be60*/  SHFL.BFLY PT, R12, R7, 0x1, 0x1f ;  /* 0x0c201f00070c7f89 */ /* 0x000ee600000e0000 */
[----:B------:R-:W-:-:S02]  /*be70*/  LOP3.LUT R5, R5, UR11, R38, 0x96, !PT ;  /* 0x0000000b05057c12 */ /* 0x000fc4000f8e9626 */
[----:B------:R-:W-:-:S03]  /*be80*/  LOP3.LUT R0, R31, UR9, R4, 0x96, !PT ;  /* 0x000000091f007c12 */ /* 0x000fc6000f8e9604 */
[----:B------:R-:W-:-:S04]  /*be90*/  IMAD.WIDE.U32 R4, R5, -0x2daee0ad, RZ ;  /* 0xd2511f5305047825 */ /* 0x000fc800078e00ff */
[----:B------:R-:W-:Y:S01]  /*bea0*/  IMAD.WIDE.U32 R40, R0, -0x2daee0ad, RZ ;  /* 0xd2511f5300287825 */ /* 0x000fe200078e00ff */
[----:B------:R-:W-:Y:S02]  /*beb0*/  LOP3.LUT R0, R5, UR8, R6, 0x96, !PT ;  /* 0x0000000805007c12 */ /* 0x000fe4000f8e9606 */
[----:B------:R-:W-:Y:S02]  /*bec0*/  FMNMX.FTZ R6, R138, R188, !PT ;  /* 0x000000bc8a067209 */ /* 0x000fe40007810000 */
[----:B------:R-:W-:Y:S02]  /*bed0*/  LOP3.LUT R4, R41, UR6, R4, 0x96, !PT ;  /* 0x0000000629047c12 */ /* 0x000fe4000f8e9604 */
[----:B------:R-:W-:Y:S01]  /*bee0*/  FMNMX.FTZ R6, R189, R6, !PT ;  /* 0x00000006bd067209 */ /* 0x000fe20007810000 */
[----:B------:R-:W-:Y:S01]  /*bef0*/  IMAD.WIDE.U32 R26, R0, -0x326172a9, RZ ;  /* 0xcd9e8d57001a7825 */ /* 0x000fe200078e00ff */
[----:B--2---:R-:W-:-:S03]  /*bf00*/  FMNMX.FTZ R2, R2, R10, !PT ;  /* 0x0000000a02027209 */ /* 0x004fc60007810000 */
[----:B------:R-:W-:Y:S01]  /*bf10*/  IMAD.WIDE.U32 R4, R4, -0x326172a9, RZ ;  /* 0xcd9e8d5704047825 */ /* 0x000fe200078e00ff */
[----:B------:R-:W-:Y:S02]  /*bf20*/  FMNMX.FTZ R6, R65, R6, !PT ;  /* 0x0000000641067209 */ /* 0x000fe40007810000 */
[----:B---3--:R-:W-:Y:S02]  /*bf30*/  FMNMX.FTZ R87, R7, R12, !PT ;  /* 0x0000000c07577209 */ /* 0x008fe40007810000 */
[----:B------:R-:W-:Y:S01]  /*bf40*/  LOP3.LUT R0, R5, UR17, R26, 0x96, !PT ;  /* 0x0000001105007c12 */ /* 0x000fe2000f8e961a */
[----:B------:R-:W2:Y:S01]  /*bf50*/  SHFL.BFLY PT, R12, R2, 0x1, 0x1f ;  /* 0x0c201f00020c7f89 */ /* 0x000ea200000e0000 */
[----:B------:R-:W-:Y:S02]  /*bf60*/  LOP3.LUT R8, R4, 0xffff, RZ, 0xc0, !PT ;  /* 0x0000ffff04087812 */ /* 0x000fe400078ec0ff */
[----:B------:R-:W-:Y:S02]  /*bf70*/  FMNMX.FTZ R5, R68, R6, !PT ;  /* 0x0000000644057209 */ /* 0x000fe40007810000 */
[----:B------:R-:W-:-:S02]  /*bf80*/  FMNMX.FTZ R6, R137, R190, !PT ;  /* 0x000000be89067209 */ /* 0x000fc40007810000 */
[----:B------:R-:W-:Y:S02]  /*bf90*/  FMNMX.FTZ R5, R184, R5, !PT ;  /* 0x00000005b8057209 */ /* 0x000fe40007810000 */
[----:B------:R-:W-:Y:S02]  /*bfa0*/  LOP3.LUT R9, R4, 0xff, RZ, 0xc0, !PT ;  /* 0x000000ff04097812 */ /* 0x000fe400078ec0ff */
[--C-:B------:R-:W-:Y:S02]  /*bfb0*/  SHF.R.U32.HI R11, RZ, 0x10, R4.reuse ;  /* 0x00000010ff0b7819 */ /* 0x100fe40000011604 */
[----:B------:R-:W-:Y:S02]  /*bfc0*/  SHF.R.U32.HI R13, RZ, 0x18, R4 ;  /* 0x00000018ff0d7819 */ /* 0x000fe40000011604 */
[----:B------:R-:W-:Y:S02]  /*bfd0*/  SHF.R.U32.HI R4, RZ, 0x8, R8 ;  /* 0x00000008ff047819 */ /* 0x000fe40000011608 */
[----:B------:R-:W-:Y:S01]  /*bfe0*/  FMNMX.FTZ R5, R185, R5, !PT ;  /* 0x00000005b9057209 */ /* 0x000fe20007810000 */
[----:B------:R-:W-:Y:S01]  /*bff0*/  FMUL.FTZ R28, R87, c[0x0][0x23c] ;  /* 0x00008f00571c7a20 */ /* 0x000fe20000410000 */
[----:B------:R-:W-:-:S02]  /*c000*/  FMNMX.FTZ R6, R191, R6, !PT ;  /* 0x00000006bf067209 */ /* 0x000fc40007810000 */
[----:B------:R-:W-:Y:S02]  /*c010*/  FSETP.NEU.FTZ.AND P2, PT, R87, -INF , PT ;  /* 0xff8000005700780b */ /* 0x000fe40003f5d000 */
[----:B------:R-:W-:Y:S02]  /*c020*/  PRMT R16, R9, 0x5410, R4 ;  /* 0x0000541009107816 */ /* 0x000fe40000000004 */
[----:B------:R-:W-:Y:S02]  /*c030*/  FMNMX.FTZ R7, R105, R5, !PT ;  /* 0x0000000569077209 */ /* 0x000fe40007810000 */
[----:B------:R-:W-:Y:S02]  /*c040*/  LOP3.LUT R4, R0, 0xffff, RZ, 0xc0, !PT ;  /* 0x0000ffff00047812 */ /* 0x000fe400078ec0ff */
[----:B------:R-:W-:Y:S02]  /*c050*/  FMNMX.FTZ R9, R69, R6, !PT ;  /* 0x0000000645097209 */ /* 0x000fe40007810000 */
[----:B------:R-:W-:-:S02]  /*c060*/  FSEL R28, R28, RZ, P2 ;  /* 0x000000ff1c1c7208 */ /* 0x000fc40001000000 */
[----:B------:R-:W-:Y:S02]  /*c070*/  LOP3.LUT R5, R11, 0xff, RZ, 0xc0, !PT ;  /* 0x000000ff0b057812 */ /* 0x000fe400078ec0ff */
[----:B------:R-:W-:Y:S02]  /*c080*/  FMNMX.FTZ R7, R106, R7, !PT ;  /* 0x000000076a077209 */ /* 0x000fe40007810000 */
[----:B------:R-:W-:Y:S02]  /*c090*/  SHF.R.U32.HI R8, RZ, 0x8, R4 ;  /* 0x00000008ff087819 */ /* 0x000fe40000011604 */
[----:B------:R-:W-:Y:S01]  /*c0a0*/  FMNMX.FTZ R4, R104, R9, !PT ;  /* 0x0000000968047209 */ /* 0x000fe20007810000 */
[----:B------:R-:W-:Y:S01]  /*c0b0*/  FFMA.FTZ R6, R53, c[0x0][0x23c], -R28 ;  /* 0x00008f0035067a23 */ /* 0x000fe2000001081c */
[----:B------:R-:W-:Y:S02]  /*c0c0*/  PRMT R11, R5, 0x5410, R13 ;  /* 0x00005410050b7816 */ /* 0x000fe4000000000d */
[----:B------:R-:W-:-:S02]  /*c0d0*/  FMNMX.FTZ R5, R180, R7, !PT ;  /* 0x00000007b4057209 */ /* 0x000fc40007810000 */
[----:B------:R-:W-:Y:S01]  /*c0e0*/  FMNMX.FTZ R4, R186, R4, !PT ;  /* 0x00000004ba047209 */ /* 0x000fe20007810000 */
[----:B------:R3:W-:Y:S01]  /*c0f0*/  MUFU.EX2 R210, R6 ;  /* 0x0000000600d27308 */ /* 0x0007e20000000800 */
[----:B------:R-:W-:Y:S02]  /*c100*/  FMNMX.FTZ R5, R181, R5, !PT ;  /* 0x00000005b5057209 */ /* 0x000fe40007810000 */
[----:B--2---:R-:W-:Y:S01]  /*c110*/  FMNMX.FTZ R85, R2, R12, !PT ;  /* 0x0000000c02557209 */ /* 0x004fe20007810000 */
[--C-:B------:R-:W-:Y:S01]  /*c120*/  FFMA.FTZ R2, R51, c[0x0][0x23c], -R28.reuse ;  /* 0x00008f0033027a23 */ /* 0x100fe2000001081c */
[----:B------:R-:W-:Y:S02]  /*c130*/  FMNMX.FTZ R4, R187, R4, !PT ;  /* 0x00000004bb047209 */ /* 0x000fe40007810000 */
[----:B------:R-:W-:Y:S01]  /*c140*/  FMNMX.FTZ R5, R100, R5, !PT ;  /* 0x0000000564057209 */ /* 0x000fe20007810000 */
[----:B------:R2:W-:Y:S01]  /*c150*/  MUFU.EX2 R121, R2 ;  /* 0x0000000200797308 */ /* 0x0005e20000000800 */
[C---:B------:R-:W-:Y:S01]  /*c160*/  FMUL.FTZ R29, R85.reuse, c[0x0][0x23c] ;  /* 0x00008f00551d7a20 */ /* 0x040fe20000410000 */
[----:B------:R-:W-:Y:S01]  /*c170*/  FSETP.NEU.FTZ.AND P1, PT, R85, -INF , PT ;  /* 0xff8000005500780b */ /* 0x000fe20003f3d000 */
[----:B---3--:R-:W-:Y:S01]  /*c180*/  FFMA.FTZ R6, R52, c[0x0][0x23c], -R28 ;  /* 0x00008f0034067a23 */ /* 0x008fe2000001081c */
[----:B------:R-:W-:-:S04]  /*c190*/  FMNMX.FTZ R5, R101, R5, !PT ;  /* 0x0000000565057209 */ /* 0x000fc80007810000 */
[----:B------:R3:W-:Y:S01]  /*c1a0*/  MUFU.EX2 R208, R6 ;  /* 0x0000000600d07308 */ /* 0x0007e20000000800 */
[----:B------:R-:W-:Y:S02]  /*c1b0*/  LOP3.LUT R10, R0, 0xff, RZ, 0xc0, !PT ;  /* 0x000000ff000a7812 */ /* 0x000fe400078ec0ff */
[--C-:B--2---:R-:W-:Y:S02]  /*c1c0*/  SHF.R.U32.HI R2, RZ, 0x10, R0.reuse ;  /* 0x00000010ff027819 */ /* 0x104fe40000011600 */
[----:B------:R-:W-:Y:S02]  /*c1d0*/  SHF.R.U32.HI R7, RZ, 0x18, R0 ;  /* 0x00000018ff077819 */ /* 0x000fe40000011600 */
[----:B------:R-:W-:Y:S02]  /*c1e0*/  LOP3.LUT R0, R2, 0xff, RZ, 0xc0, !PT ;  /* 0x000000ff02007812 */ /* 0x000fe400078ec0ff */
[----:B------:R-:W-:Y:S02]  /*c1f0*/  FSEL R29, R29, RZ, P1 ;  /* 0x000000ff1d1d7208 */ /* 0x000fe40000800000 */
[----:B---3--:R-:W-:Y:S01]  /*c200*/  FMNMX.FTZ R6, R107, R4, !PT ;  /* 0x000000046b067209 */ /* 0x008fe20007810000 */
[----:B------:R-:W-:-:S03]  /*c210*/  FFMA.FTZ R4, R50, c[0x0][0x23c], -R28 ;  /* 0x00008f0032047a23 */ /* 0x000fc6000001081c */
[----:B------:R-:W-:Y:S01]  /*c220*/  FMNMX.FTZ R2, R108, R6, !PT ;  /* 0x000000066c027209 */ /* 0x000fe20007810000 */
[----:B------:R2:W3:Y:S01]  /*c230*/  MUFU.EX2 R129, R4 ;  /* 0x0000000400817308 */ /* 0x0004e20000000800 */
[----:B------:R-:W-:Y:S02]  /*c240*/  PRMT R10, R10, 0x5410, R8 ;  /* 0x000054100a0a7816 */ /* 0x000fe40000000008 */
[----:B------:R-:W-:Y:S02]  /*c250*/  FMNMX.FTZ R2, R182, R2, !PT ;  /* 0x00000002b6027209 */ /* 0x000fe40007810000 */
[----:B------:R-:W-:Y:S01]  /*c260*/  PRMT R8, R0, 0x5410, R7 ;  /* 0x0000541000087816 */ /* 0x000fe20000000007 */
[--C-:B------:R-:W-:Y:S01]  /*c270*/  FFMA.FTZ R0, R49, c[0x0][0x23c], -R29.reuse ;  /* 0x00008f0031007a23 */ /* 0x100fe2000001081d */
[----:B------:R-:W-:Y:S02]  /*c280*/  FMNMX.FTZ R2, R183, R2, !PT ;  /* 0x00000002b7027209 */ /* 0x000fe40007810000 */
[----:B--2---:R-:W-:Y:S01]  /*c290*/  FMNMX.FTZ R4, R133, R5, !PT ;  /* 0x0000000585047209 */ /* 0x004fe20007810000 */
[----:B------:R-:W-:-:S03]  /*c2a0*/  FFMA.FTZ R5, R54, c[0x0][0x23c], -R29 ;  /* 0x00008f0036057a23 */ /* 0x000fc6000001081d */
[----:B------:R-:W-:Y:S01]  /*c2b0*/  FMNMX.FTZ R4, R132, R4, !PT ;  /* 0x0000000484047209 */ /* 0x000fe20007810000 */
[----:B------:R2:W-:Y:S03]  /*c2c0*/  MUFU.EX2 R67, R5 ;  /* 0x0000000500437308 */ /* 0x0005e60000000800 */
[----:B------:R-:W-:Y:S02]  /*c2d0*/  FMNMX.FTZ R4, R96, R4, !PT ;  /* 0x0000000460047209 */ /* 0x000fe40007810000 */
[----:B------:R-:W-:-:S03]  /*c2e0*/  FMNMX.FTZ R2, R102, R2, !PT ;  /* 0x0000000266027209 */ /* 0x000fc60007810000 */
[----:B------:R4:W3:Y:S01]  /*c2f0*/  MUFU.EX2 R111, R0 ;  /* 0x00000000006f7308 */ /* 0x0008e20000000800 */
[----:B------:R-:W-:Y:S02]  /*c300*/  FSEL R6, R87, RZ, P2 ;  /* 0x000000ff57067208 */ /* 0x000fe40001000000 */
[----:B--2---:R-:W-:Y:S02]  /*c310*/  FSEL R5, R85, RZ, P1 ;  /* 0x000000ff55057208 */ /* 0x004fe40000800000 */
[----:B-1----:R-:W-:-:S03]  /*c320*/  PRMT R88, R88, 0x7054, R88 ;  /* 0x0000705458587816 */ /* 0x002fc60000000058 */
[----:B------:R-:W-:Y:S01]  /*c330*/  FADD.FTZ R5, R3, -R5 ;  /* 0x8000000503057221 */ /* 0x000fe20000010000 */
[----:B----4-:R-:W-:Y:S01]  /*c340*/  FMNMX.FTZ R0, R97, R4, !PT ;  /* 0x0000000461007209 */ /* 0x010fe20007810000 */
[--C-:B------:R-:W-:Y:S01]  /*c350*/  FFMA.FTZ R3, R55, c[0x0][0x23c], -R29.reuse ;  /* 0x00008f0037037a23 */ /* 0x100fe2000001081d */
[----:B------:R-:W-:Y:S02]  /*c360*/  FMNMX.FTZ R4, R103, R2, !PT ;  /* 0x0000000267047209 */ /* 0x000fe40007810000 */
[----:B------:R-:W-:Y:S01]  /*c370*/  FMNMX.FTZ R2, R238, R0, !PT ;  /* 0x00000000ee027209 */ /* 0x000fe20007810000 */
[----:B------:R1:W-:Y:S01]  /*c380*/  MUFU.EX2 R123, R3 ;  /* 0x00000003007b7308 */ /* 0x0003e20000000800 */
[----:B------:R-:W-:Y:S01]  /*c390*/  FADD.FTZ R7, R136, -R6 ;  /* 0x8000000688077221 */ /* 0x000fe20000010000 */
[----:B------:R-:W-:Y:S01]  /*c3a0*/  HSET2.LE.AND R6, R16, R88, PT ;  /* 0x0000005810067233 */ /* 0x000fe20003803000 */
[----:B---3--:R-:W-:Y:S01]  /*c3b0*/  F2FP.BF16.PACK_AB R0, R129, R121 ;  /* 0x000000798100723e */ /* 0x008fe200000010ff */
[----:B------:R-:W-:Y:S01]  /*c3c0*/  IMAD.MOV.U32 R112, RZ, RZ, R128 ;  /* 0x000000ffff707224 */ /* 0x000fe200078e0080 */
[----:B------:R-:W2:Y:S02]  /*c3d0*/  LDSM.16.MT88.4 R16, [R206+0x4000] ;  /* 0x00400000ce10783b */ /* 0x000ea40000004200 */
[----:B------:R-:W-:Y:S01]  /*c3e0*/  LOP3.LUT R6, R6, R0, RZ, 0xc0, !PT ;  /* 0x0000000006067212 */ /* 0x000fe200078ec0ff */
[----:B------:R-:W-:Y:S01]  /*c3f0*/  FFMA.FTZ R0, R64, c[0x0][0x23c], -R29 ;  /* 0x00008f0040007a23 */ /* 0x000fe2000001081d */
[----:B-1----:R-:W-:-:S02]  /*c400*/  FMNMX.FTZ R3, R240, R2, !PT ;  /* 0x00000002f0037209 */ /* 0x002fc40007810000 */
[----:B------:R-:W-:Y:S02]  /*c410*/  FMNMX.FTZ R2, R134, R4, !PT ;  /* 0x0000000486027209 */ /* 0x000fe40007810000 */
[----:B------:R-:W-:Y:S02]  /*c420*/  FMNMX.FTZ R3, R218, R3, !PT ;  /* 0x00000003da037209 */ /* 0x000fe40007810000 */
[----:B------:R-:W-:Y:S02]  /*c430*/  FMNMX.FTZ R2, R135, R2, !PT ;  /* 0x0000000287027209 */ /* 0x000fe40007810000 */
[----:B------:R-:W-:Y:S01]  /*c440*/  FMNMX.FTZ R4, R219, R3, !PT ;  /* 0x00000003db047209 */ /* 0x000fe20007810000 */
[----:B------:R1:W3:Y:S01]  /*c450*/  MUFU.EX2 R207, R0 ;  /* 0x0000000000cf7308 */ /* 0x0002e20000000800 */
[----:B------:R-:W-:Y:S01]  /*c460*/  FMNMX.FTZ R3, R98, R2, !PT ;  /* 0x0000000262037209 */ /* 0x000fe20007810000 */
[----:B------:R-:W-:Y:S01]  /*c470*/  FMUL.FTZ R7, R7, c[0x0][0x23c] ;  /* 0x00008f0007077a20 */ /* 0x000fe20000410000 */
[----:B------:R-:W-:-:S02]  /*c480*/  FMNMX.FTZ R4, R244, R4, !PT ;  /* 0x00000004f4047209 */ /* 0x000fc40007810000 */
[----:B------:R-:W-:Y:S02]  /*c490*/  F2FP.BF16.PACK_AB R2, R111, R67 ;  /* 0x000000436f02723e */ /* 0x000fe400000010ff */
[----:B------:R-:W-:Y:S01]  /*c4a0*/  FMNMX.FTZ R3, R99, R3, !PT ;  /* 0x0000000363037209 */ /* 0x000fe20007810000 */
[----:B------:R4:W2:Y:S01]  /*c4b0*/  MUFU.EX2 R176, R7 ;  /* 0x0000000700b07308 */ /* 0x0008a20000000800 */
[----:B------:R-:W-:Y:S01]  /*c4c0*/  FMNMX.FTZ R4, R246, R4, !PT ;  /* 0x00000004f6047209 */ /* 0x000fe20007810000 */
[----:B-1----:R-:W-:Y:S01]  /*c4d0*/  HSET2.LE.AND R0, R11, R88, PT ;  /* 0x000000580b007233 */ /* 0x002fe20003803000 */
[----:B------:R-:W-:-:S04]  /*c4e0*/  IMAD.MOV.U32 R56, RZ, RZ, R94 ;  /* 0x000000ffff387224 */ /* 0x000fc800078e005e */
[----:B----4-:R-:W-:Y:S02]  /*c4f0*/  LOP3.LUT R7, R0, R2, RZ, 0xc0, !PT ;  /* 0x0000000200077212 */ /* 0x010fe400078ec0ff */
[----:B------:R-:W-:Y:S01]  /*c500*/  FMNMX.FTZ R0, R112, R3, !PT ;  /* 0x0000000370007209 */ /* 0x000fe20007810000 */
[----:B------:R-:W-:Y:S01]  /*c510*/  FMUL.FTZ R3, R5, c[0x0][0x23c] ;  /* 0x00008f0005037a20 */ /* 0x000fe20000410000 */
[----:B------:R-:W-:Y:S02]  /*c520*/  FMNMX.FTZ R2, R236, R4, !PT ;  /* 0x00000004ec027209 */ /* 0x000fe40007810000 */
[----:B------:R-:W-:Y:S01]  /*c530*/  FMNMX.FTZ R4, R57, R0, !PT ;  /* 0x0000000039047209 */ /* 0x000fe20007810000 */
[----:B------:R1:W4:Y:S01]  /*c540*/  MUFU.EX2 R136, R3 ;  /* 0x0000000300887308 */ /* 0x0003220000000800 */
[----:B------:R-:W-:Y:S01]  /*c550*/  FMNMX.FTZ R2, R237, R2, !PT ;  /* 0x00000002ed027209 */ /* 0x000fe20007810000 */
[----:B------:R-:W-:Y:S01]  /*c560*/  IMAD.MOV.U32 R66, RZ, RZ, R95 ;  /* 0x000000ffff427224 */ /* 0x000fe200078e005f */
[----:B------:R-:W-:-:S02]  /*c570*/  HSET2.LE.AND R0, R10, R88, PT ;  /* 0x000000580a007233 */ /* 0x000fc40003803000 */
[----:B-1----:R-:W-:Y:S01]  /*c580*/  HSET2.LE.AND R3, R8, R88, PT ;  /* 0x0000005808037233 */ /* 0x002fe20003803000 */
[----:B------:R-:W-:Y:S02]  /*c590*/  FMNMX.FTZ R8, R56, R4, !PT ;  /* 0x0000000438087209 */ /* 0x000fe40007810000 */
[----:B------:R-:W-:Y:S02]  /*c5a0*/  FMNMX.FTZ R4, R249, R2, !PT ;  /* 0x00000002f9047209 */ /* 0x000fe40007810000 */
[----:B------:R-:W-:Y:S02]  /*c5b0*/  F2FP.BF16.PACK_AB R2, R208, R210 ;  /* 0x000000d2d002723e */ /* 0x000fe400000010ff */
[----:B------:R-:W-:Y:S02]  /*c5c0*/  FMNMX.FTZ R8, R66, R8, !PT ;  /* 0x0000000842087209 */ /* 0x000fe40007810000 */
[----:B------:R-:W-:Y:S02]  /*c5d0*/  FMNMX.FTZ R9, R252, R4, !PT ;  /* 0x00000004fc097209 */ /* 0x000fe40007810000 */
[----:B------:R-:W-:-:S02]  /*c5e0*/  LOP3.LUT R4, R0, R2, RZ, 0xc0, !PT ;  /* 0x0000000200047212 */ /* 0x000fc400078ec0ff */
[----:B------:R-:W-:Y:S02]  /*c5f0*/  FMNMX.FTZ R0, R130, R8, !PT ;  /* 0x0000000882007209 */ /* 0x000fe40007810000 */
[----:B---3--:R-:W-:Y:S02]  /*c600*/  F2FP.BF16.PACK_AB R5, R207, R123 ;  /* 0x0000007bcf05723e */ /* 0x008fe400000010ff */
[----:B------:R-:W-:Y:S01]  /*c610*/  FMNMX.FTZ R0, R131, R0, !PT ;  /* 0x0000000083007209 */ /* 0x000fe20007810000 */
[-C--:B--2---:R-:W-:Y:S01]  /*c620*/  FMUL.FTZ R144, R144, R176.reuse ;  /* 0x000000b090907220 */ /* 0x084fe20000410000 */
[----:B------:R-:W-:Y:S01]  /*c630*/  LOP3.LUT R5, R3, R5, RZ, 0xc0, !PT ;  /* 0x0000000503057212 */ /* 0x000fe200078ec0ff */
[----:B------:R-:W-:Y:S01]  /*c640*/  FMUL.FTZ R145, R145, R176 ;  /* 0x000000b091917220 */ /* 0x000fe20000410000 */
[----:B------:R-:W-:Y:S01]  /*c650*/  FMNMX.FTZ R0, R58, R0, !PT ;  /* 0x000000003a007209 */ /* 0x000fe20007810000 */
[-C--:B----4-:R-:W-:Y:S02]  /*c660*/  FMUL.FTZ R146, R146, R136.reuse ;  /* 0x0000008892927220 */ /* 0x090fe40000410000 */
[----:B------:R-:W-:Y:S01]  /*c670*/  FMUL.FTZ R147, R147, R136 ;  /* 0x0000008893937220 */ /* 0x000fe20000410000 */
[----:B------:R-:W-:-:S02]  /*c680*/  FMNMX.FTZ R0, R122, R0, !PT ;  /* 0x000000007a007209 */ /* 0x000fc40007810000 */
[----:B------:R-:W-:Y:S02]  /*c690*/  FMNMX.FTZ R3, R83, R9, !PT ;  /* 0x0000000953037209 */ /* 0x000fe40007810000 */
[----:B------:R-:W-:Y:S02]  /*c6a0*/  FMNMX.FTZ R0, R217, R0, !PT ;  /* 0x00000000d9007209 */ /* 0x000fe40007810000 */
[----:B------:R-:W-:Y:S01]  /*c6b0*/  HMMA.16816.F32.BF16 R44, R4, R32, R144 ;  /* 0x00000020042c723c */ /* 0x000fe20000041890 */
[----:B------:R-:W-:-:S06]  /*c6c0*/  FMNMX.FTZ R3, R77, R3, !PT ;  /* 0x000000034d037209 */ /* 0x000fcc0007810000 */
[----:B------:R-:W-:-:S04]  /*c6d0*/  MOV R147, R110 ;  /* 0x0000006e00937202 */ /* 0x000fc80000000f00 */
[----:B------:R-:W-:Y:S02]  /*c6e0*/  FMNMX.FTZ R2, R147, R0, !PT ;  /* 0x0000000093027209 */ /* 0x000fe40007810000 */
[----:B------:R-:W-:Y:S02]  /*c6f0*/  FMNMX.FTZ R3, R239, R3, !PT ;  /* 0x00000003ef037209 */ /* 0x000fe40007810000 */
[----:B------:R-:W-:Y:S02]  /*c700*/  FMNMX.FTZ R2, R80, R2, !PT ;  /* 0x0000000250027209 */ /* 0x000fe40007810000 */
[----:B------:R-:W-:Y:S02]  /*c710*/  FMNMX.FTZ R3, R89, R3, !PT ;  /* 0x0000000359037209 */ /* 0x000fe40007810000 */
[----:B------:R-:W-:Y:S01]  /*c720*/  FMNMX.FTZ R2, R79, R2, !PT ;  /* 0x000000024f027209 */ /* 0x000fe20007810000 */
[----:B------:R-:W-:Y:S01]  /*c730*/  IMAD.WIDE.U32 R94, R23, -0x326172a9, RZ ;  /* 0xcd9e8d57175e7825 */ /* 0x000fe200078e00ff */
[----:B------:R-:W-:-:S02]  /*c740*/  FMNMX.FTZ R3, R78, R3, !PT ;  /* 0x000000034e037209 */ /* 0x000fc40007810000 */
[----:B------:R-:W-:Y:S01]  /*c750*/  FMNMX.FTZ R2, R120, R2, !PT ;  /* 0x0000000278027209 */ /* 0x000fe20007810000 */
[-C--:B------:R-:W-:Y:S02]  /*c760*/  FMUL.FTZ R148, R148, R176.reuse ;  /* 0x000000b094947220 */ /* 0x080fe40000410000 */
[----:B------:R-:W-:Y:S02]  /*c770*/  FMUL.FTZ R149, R149, R176 ;  /* 0x000000b095957220 */ /* 0x000fe40000410000 */
[-C--:B------:R-:W-:Y:S02]  /*c780*/  FMUL.FTZ R150, R150, R136.reuse ;  /* 0x0000008896967220 */ /* 0x080fe40000410000 */
[----:B------:R-:W-:Y:S02]  /*c790*/  FMUL.FTZ R151, R151, R136 ;  /* 0x0000008897977220 */ /* 0x000fe40000410000 */
[-C--:B------:R-:W-:Y:S02]  /*c7a0*/  FMUL.FTZ R160, R160, R176.reuse ;  /* 0x000000b0a0a07220 */ /* 0x080fe40000410000 */
[----:B------:R-:W-:-:S02]  /*c7b0*/  FMUL.FTZ R161, R161, R176 ;  /* 0x000000b0a1a17220 */ /* 0x000fc40000410000 */
[-C--:B------:R-:W-:Y:S02]  /*c7c0*/  FMUL.FTZ R162, R162, R136.reuse ;  /* 0x00000088a2a27220 */ /* 0x080fe40000410000 */
[----:B------:R-:W-:Y:S02]  /*c7d0*/  FMUL.FTZ R163, R163, R136 ;  /* 0x00000088a3a37220 */ /* 0x000fe40000410000 */
[-C--:B------:R-:W-:Y:S02]  /*c7e0*/  FMUL.FTZ R164, R164, R176.reuse ;  /* 0x000000b0a4a47220 */ /* 0x080fe40000410000 */
[----:B------:R-:W-:Y:S02]  /*c7f0*/  FMUL.FTZ R165, R165, R176 ;  /* 0x000000b0a5a57220 */ /* 0x000fe40000410000 */
[-C--:B------:R-:W-:Y:S02]  /*c800*/  FMUL.FTZ R166, R166, R136.reuse ;  /* 0x00000088a6a67220 */ /* 0x080fe40000410000 */
[----:B------:R-:W-:Y:S01]  /*c810*/  FMUL.FTZ R167, R167, R136 ;  /* 0x00000088a7a77220 */ /* 0x000fe20000410000 */
[----:B------:R-:W-:-:S02]  /*c820*/  FMNMX.FTZ R0, R76, R3, !PT ;  /* 0x000000034c007209 */ /* 0x000fc40007810000 */
[----:B------:R-:W-:Y:S02]  /*c830*/  FMNMX.FTZ R2, R109, R2, !PT ;  /* 0x000000026d027209 */ /* 0x000fe40007810000 */
[----:B------:R-:W-:Y:S01]  /*c840*/  LOP3.LUT R3, R95, R22, RZ, 0x3c, !PT ;  /* 0x000000165f037212 */ /* 0x000fe200078e3cff */
[----:B------:R-:W-:Y:S01]  /*c850*/  HMMA.16816.F32.BF16 R148, R4, R34, R148 ;  /* 0x000000220494723c */ /* 0x000fe20000041894 */
[----:B------:R-:W-:-:S03]  /*c860*/  FMNMX.FTZ R2, R92, R2, !PT ;  /* 0x000000025c027209 */ /* 0x000fc60007810000 */
[----:B------:R-:W-:-:S04]  /*c870*/  IMAD.WIDE.U32 R48, R3, -0x2daee0ad, RZ ;  /* 0xd2511f5303307825 */ /* 0x000fc800078e00ff */
[----:B------:R-:W-:Y:S01]  /*c880*/  HMMA.16816.F32.BF16 R60, R4, R16, R160 ;  /* 0x00000010043c723c */ /* 0x000fe200000418a0 */
[----:B------:R-:W-:-:S07]  /*c890*/  LOP3.LUT R3, R49, UR14, R74, 0x96, !PT ;  /* 0x0000000e31037c12 */ /* 0x000fce000f8e964a */
[----:B------:R-:W-:Y:S01]  /*c8a0*/  HMMA.16816.F32.BF16 R52, R4, R18, R164 ;  /* 0x000000120434723c */ /* 0x000fe200000418a4 */
[----:B------:R-:W1:Y:S06]  /*c8b0*/  SHFL.BFLY PT, R7, R0, 0x2, 0x1f ;  /* 0x0c401f0000077f89 */ /* 0x000e6c00000e0000 */
[----:B------:R-:W-:Y:S01]  /*c8c0*/  FMNMX.FTZ R6, R93, R2, !PT ;  /* 0x000000025d067209 */ /* 0x000fe20007810000 */
[----:B------:R-:W-:-:S04]  /*c8d0*/  IMAD.WIDE.U32 R36, R3, -0x326172a9, RZ ;  /* 0xcd9e8d5703247825 */ /* 0x000fc800078e00ff */
[----:B------:R-:W2:Y:S01]  /*c8e0*/  SHFL.BFLY PT, R8, R6, 0x2, 0x1f ;  /* 0x0c401f0006087f89 */ /* 0x000ea200000e0000 */
[----:B------:R-:W-:Y:S02]  /*c8f0*/  LOP3.LUT R2, R15, UR15, R94, 0x96, !PT ;  /* 0x0000000f0f027c12 */ /* 0x000fe4000f8e965e */
[----:B------:R-:W-:-:S03]  /*c900*/  LOP3.LUT R4, R37, UR13, R14, 0x96, !PT ;  /* 0x0000000d25047c12 */ /* 0x000fc6000f8e960e */
[----:B------:R-:W-:-:S04]  /*c910*/  IMAD.WIDE.U32 R2, R2, -0x2daee0ad, RZ ;  /* 0xd2511f5302027825 */ /* 0x000fc800078e00ff */
[----:B------:R-:W-:Y:S01]  /*c920*/  IMAD.WIDE.U32 R4, R4, -0x2daee0ad, RZ ;  /* 0xd2511f5304047825 */ /* 0x000fe200078e00ff */
[----:B-1----:R-:W-:-:S04]  /*c930*/  FMNMX.FTZ R7, R0, R7, !PT ;  /* 0x0000000700077209 */ /* 0x002fc80007810000 */
[----:B------:R-:W-:Y:S02]  /*c940*/  LOP3.LUT R0, R5, UR10, R2, 0x96, !PT ;  /* 0x0000000a05007c12 */ /* 0x000fe4000f8e9602 */
[----:B------:R-:W-:Y:S01]  /*c950*/  LOP3.LUT R3, R3, UR12, R48, 0x96, !PT ;  /* 0x0000000c03037c12 */ /* 0x000fe2000f8e9630 */
[----:B------:R-:W1:Y:S02]  /*c960*/  SHFL.BFLY PT, R9, R7, 0x1, 0x1f ;  /* 0x0c201f0007097f89 */ /* 0x000e6400000e0000 */
[----:B------:R-:W-:Y:S01]  /*c970*/  IMAD.WIDE.U32 R24, R0, -0x326172a9, RZ ;  /* 0xcd9e8d5700187825 */ /* 0x000fe200078e00ff */
[----:B--2---:R-:W-:-:S03]  /*c980*/  FMNMX.FTZ R0, R6, R8, !PT ;  /* 0x0000000806007209 */ /* 0x004fc60007810000 */
[----:B------:R-:W-:Y:S02]  /*c990*/  IMAD.WIDE.U32 R2, R3, -0x326172a9, RZ ;  /* 0xcd9e8d5703027825 */ /* 0x000fe400078e00ff */
[----:B------:R-:W2:Y:S03]  /*c9a0*/  SHFL.BFLY PT, R8, R0, 0x1, 0x1f ;  /* 0x0c201f0000087f89 */ /* 0x000ea600000e0000 */
[----:B------:R-:W-:Y:S02]  /*c9b0*/  LOP3.LUT R3, R3, UR11, R36, 0x96, !PT ;  /* 0x0000000b03037c12 */ /* 0x000fe4000f8e9624 */
[----:B------:R-:W-:Y:S01]  /*c9c0*/  LOP3.LUT R5, R25, UR9, R2, 0x96, !PT ;  /* 0x0000000919057c12 */ /* 0x000fe2000f8e9602 */
[----:B------:R-:W-:Y:S02]  /*c9d0*/  IMAD.MOV.U32 R42, RZ, RZ, R21 ;  /* 0x000000ffff2a7224 */ /* 0x000fe400078e0015 */
[----:B------:R-:W-:-:S02]  /*c9e0*/  IMAD.MOV.U32 R43, RZ, RZ, R20 ;  /* 0x000000ffff2b7224 */ /* 0x000fc400078e0014 */
[----:B------:R-:W-:-:S04]  /*c9f0*/  IMAD.WIDE.U32 R2, R3, -0x2daee0ad, RZ ;  /* 0xd2511f5303027825 */ /* 0x000fc800078e00ff */
[----:B------:R-:W-:Y:S01]  /*ca00*/  IMAD.WIDE.U32 R20, R5, -0x2daee0ad, RZ ;  /* 0xd2511f5305147825 */ /* 0x000fe200078e00ff */
[----:B------:R-:W-:-:S04]  /*ca10*/  LOP3.LUT R10, R3, UR8, R4, 0x96, !PT ;  /* 0x00000008030a7c12 */ /* 0x000fc8000f8e9604 */
[----:B------:R-:W-:Y:S02]  /*ca20*/  LOP3.LUT R2, R21, UR6, R2, 0x96, !PT ;  /* 0x0000000615027c12 */ /* 0x000fe4000f8e9602 */
[----:B-1----:R-:W-:-:S03]  /*ca30*/  FMNMX.FTZ R50, R7, R9, !PT ;  /* 0x0000000907327209 */ /* 0x002fc60007810000 */
[----:B------:R-:W-:Y:S01]  /*ca40*/  IMAD.WIDE.U32 R2, R2, -0x326172a9, RZ ;  /* 0xcd9e8d5702027825 */ /* 0x000fe200078e00ff */
[----:B--2---:R-:W-:-:S04]  /*ca50*/  FMNMX.FTZ R49, R0, R8, !PT ;  /* 0x0000000800317209 */ /* 0x004fc80007810000 */
[----:B------:R-:W-:Y:S01]  /*ca60*/  LOP3.LUT R4, R2, 0xffff, RZ, 0xc0, !PT ;  /* 0x0000ffff02047812 */ /* 0x000fe200078ec0ff */
[C---:B------:R-:W-:Y:S01]  /*ca70*/  FMUL.FTZ R6, R50.reuse, c[0x0][0x23c] ;  /* 0x00008f0032067a20 */ /* 0x040fe20000410000 */
[----:B------:R-:W-:Y:S02]  /*ca80*/  SHF.R.U32.HI R0, RZ, 0x10, R2 ;  /* 0x00000010ff007819 */ /* 0x000fe40000011602 */
[----:B------:R-:W-:Y:S02]  /*ca90*/  FSETP.NEU.FTZ.AND P2, PT, R50, -INF , PT ;  /* 0xff8000003200780b */ /* 0x000fe40003f5d000 */
[----:B------:R-:W-:Y:S01]  /*caa0*/  SHF.R.U32.HI R5, RZ, 0x8, R4 ;  /* 0x00000008ff057819 */ /* 0x000fe20000011604 */
[----:B------:R-:W-:Y:S01]  /*cab0*/  IMAD.WIDE.U32 R10, R10, -0x326172a9, RZ ;  /* 0xcd9e8d570a0a7825 */ /* 0x000fe200078e00ff */
[----:B------:R-:W-:Y:S02]  /*cac0*/  LOP3.LUT R4, R2, 0xff, RZ, 0xc0, !PT ;  /* 0x000000ff02047812 */ /* 0x000fe400078ec0ff */
[----:B------:R-:W-:-:S02]  /*cad0*/  LOP3.LUT R0, R0, 0xff, RZ, 0xc0, !PT ;  /* 0x000000ff00007812 */ /* 0x000fc400078ec0ff */
[----:B------:R-:W-:Y:S02]  /*cae0*/  SHF.R.U32.HI R2, RZ, 0x18, R2 ;  /* 0x00000018ff027819 */ /* 0x000fe40000011602 */
[----:B------:R-:W-:Y:S02]  /*caf0*/  FSEL R22, R6, RZ, P2 ;  /* 0x000000ff06167208 */ /* 0x000fe40001000000 */
[----:B------:R-:W-:Y:S01]  /*cb00*/  PRMT R7, R0, 0x5410, R2 ;  /* 0x0000541000077816 */ /* 0x000fe20000000002 */
[----:B------:R-:W-:Y:S01]  /*cb10*/  FMUL.FTZ R0, R49, c[0x0][0x23c] ;  /* 0x00008f0031007a20 */ /* 0x000fe20000410000 */
[----:B------:R-:W-:Y:S01]  /*cb20*/  PRMT R6, R4, 0x5410, R5 ;  /* 0x0000541004067816 */ /* 0x000fe20000000005 */
[----:B------:R-:W-:Y:S01]  /*cb30*/  FFMA.FTZ R4, R188, c[0x0][0x23c], -R22 ;  /* 0x00008f00bc047a23 */ /* 0x000fe20000010816 */
[----:B------:R-:W-:Y:S01]  /*cb40*/  LOP3.LUT R2, R3, UR17, R10, 0x96, !PT ;  /* 0x0000001103027c12 */ /* 0x000fe2000f8e960a */
[----:B------:R-:W-:Y:S01]  /*cb50*/  FFMA.FTZ R3, R65, c[0x0][0x23c], -R22 ;  /* 0x00008f0041037a23 */ /* 0x000fe20000010816 */
[----:B------:R-:W-:Y:S01]  /*cb60*/  FSETP.NEU.FTZ.AND P1, PT, R49, -INF , PT ;  /* 0xff8000003100780b */ /* 0x000fe20003f3d000 */
[----:B------:R1:W-:Y:S03]  /*cb70*/  MUFU.EX2 R73, R4 ;  /* 0x0000000400497308 */ /* 0x0003e60000000800 */
[----:B------:R-:W-:-:S02]  /*cb80*/  FSEL R23, R0, RZ, P1 ;  /* 0x000000ff00177208 */ /* 0x000fc40000800000 */
[----:B------:R-:W-:-:S03]  /*cb90*/  LOP3.LUT R0, R2, 0xffff, RZ, 0xc0, !PT ;  /* 0x0000ffff02007812 */ /* 0x000fc600078ec0ff */
[----:B------:R2:W-:Y:S01]  /*cba0*/  MUFU.EX2 R204, R3 ;  /* 0x0000000300cc7308 */ /* 0x0005e20000000800 */
[----:B-1----:R-:W-:-:S07]  /*cbb0*/  FFMA.FTZ R4, R189, c[0x0][0x23c], -R22 ;  /* 0x00008f00bd047a23 */ /* 0x002fce0000010816 */
[----:B------:R1:W-:Y:S01]  /*cbc0*/  MUFU.EX2 R188, R4 ;  /* 0x0000000400bc7308 */ /* 0x0003e20000000800 */
[----:B--2---:R-:W-:-:S07]  /*cbd0*/  FFMA.FTZ R3, R68, c[0x0][0x23c], -R22 ;  /* 0x00008f0044037a23 */ /* 0x004fce0000010816 */
[----:B------:R2:W3:Y:S01]  /*cbe0*/  MUFU.EX2 R145, R3 ;  /* 0x0000000300917308 */ /* 0x0004e20000000800 */
[----:B-1----:R-:W-:-:S07]  /*cbf0*/  FFMA.FTZ R4, R190, c[0x0][0x23c], -R23 ;  /* 0x00008f00be047a23 */ /* 0x002fce0000010817 */
[----:B------:R1:W-:Y:S01]  /*cc00*/  MUFU.EX2 R211, R4 ;  /* 0x0000000400d37308 */ /* 0x0003e20000000800 */
[----:B--2---:R-:W-:Y:S02]  /*cc10*/  SHF.R.U32.HI R3, RZ, 0x8, R0 ;  /* 0x00000008ff037819 */ /* 0x004fe40000011600 */
[----:B------:R-:W-:-:S04]  /*cc20*/  LOP3.LUT R0, R2, 0xff, RZ, 0xc0, !PT ;  /* 0x000000ff02007812 */ /* 0x000fc800078ec0ff */
[----:B-1----:R-:W-:Y:S01]  /*cc30*/  PRMT R4, R0, 0x5410, R3 ;  /* 0x0000541000047816 */ /* 0x002fe20000000003 */
[--C-:B------:R-:W-:Y:S01]  /*cc40*/  FFMA.FTZ R0, R69, c[0x0][0x23c], -R23.reuse ;  /* 0x00008f0045007a23 */ /* 0x100fe20000010817 */
[--C-:B------:R-:W-:Y:S02]  /*cc50*/  SHF.R.U32.HI R3, RZ, 0x10, R2.reuse ;  /* 0x00000010ff037819 */ /* 0x100fe40000011602 */
[----:B------:R-:W-:Y:S01]  /*cc60*/  SHF.R.U32.HI R2, RZ, 0x18, R2 ;  /* 0x00000018ff027819 */ /* 0x000fe20000011602 */
[----:B------:R1:W-:Y:S02]  /*cc70*/  MUFU.EX2 R216, R0 ;  /* 0x0000000000d87308 */ /* 0x0003e40000000800 */
[----:B-1----:R-:W-:Y:S01]  /*cc80*/  LOP3.LUT R0, R3, 0xff, RZ, 0xc0, !PT ;  /* 0x000000ff03007812 */ /* 0x002fe200078ec0ff */
[----:B------:R-:W-:-:S03]  /*cc90*/  FFMA.FTZ R3, R104, c[0x0][0x23c], -R23 ;  /* 0x00008f0068037a23 */ /* 0x000fc60000010817 */
[----:B------:R-:W-:Y:S02]  /*cca0*/  PRMT R5, R0, 0x5410, R2 ;  /* 0x0000541000057816 */ /* 0x000fe40000000002 */
[----:B------:R1:W2:Y:S01]  /*ccb0*/  MUFU.EX2 R144, R3 ;  /* 0x0000000300907308 */ /* 0x0002a20000000800 */
[----:B------:R-:W-:Y:S01]  /*ccc0*/  FSEL R2, R50, RZ, P2 ;  /* 0x000000ff32027208 */ /* 0x000fe20001000000 */
[----:B------:R-:W-:-:S04]  /*ccd0*/  FFMA.FTZ R0, R191, c[0x0][0x23c], -R23 ;  /* 0x00008f00bf007a23 */ /* 0x000fc80000010817 */
[----:B------:R-:W-:Y:S02]  /*cce0*/  FADD.FTZ R2, R138, -R2 ;  /* 0x800000028a027221 */ /* 0x000fe40000010000 */
[----:B------:R4:W2:Y:S02]  /*ccf0*/  MUFU.EX2 R138, R0 ;  /* 0x00000000008a7308 */ /* 0x0008a40000000800 */
[----:B------:R-:W-:Y:S01]  /*cd00*/  FMUL.FTZ R8, R2, c[0x0][0x23c] ;  /* 0x00008f0002087a20 */ /* 0x000fe20000410000 */
[----:B---3--:R-:W-:Y:S02]  /*cd10*/  F2FP.BF16.PACK_AB R2, R145, R204 ;  /* 0x000000cc9102723e */ /* 0x008fe400000010ff */
[----:B-1----:R-:W-:Y:S01]  /*cd20*/  FSEL R3, R49, RZ, P1 ;  /* 0x000000ff31037208 */ /* 0x002fe20000800000 */
[----:B----4-:R-:W-:-:S04]  /*cd30*/  HSET2.LE.AND R0, R6, R88, PT ;  /* 0x0000005806007233 */ /* 0x010fc80003803000 */
[----:B------:R-:W-:Y:S01]  /*cd40*/  FADD.FTZ R3, R137, -R3 ;  /* 0x8000000389037221 */ /* 0x000fe20000010000 */
[----:B------:R-:W-:Y:S01]  /*cd50*/  LOP3.LUT R6, R0, R2, RZ, 0xc0, !PT ;  /* 0x0000000200067212 */ /* 0x000fe200078ec0ff */
[----:B------:R-:W-:Y:S01]  /*cd60*/  HSET2.LE.AND R0, R7, R88, PT ;  /* 0x0000005807007233 */ /* 0x000fe20003803000 */
[----:B--2---:R-:W-:Y:S01]  /*cd70*/  F2FP.BF16.PACK_AB R2, R144, R216 ;  /* 0x000000d89002723e */ /* 0x004fe200000010ff */
[----:B------:R-:W-:-:S03]  /*cd80*/  FMUL.FTZ R3, R3, c[0x0][0x23c] ;  /* 0x00008f0003037a20 */ /* 0x000fc60000410000 */
[----:B------:R-:W-:Y:S01]  /*cd90*/  LOP3.LUT R7, R0, R2, RZ, 0xc0, !PT ;  /* 0x0000000200077212 */ /* 0x000fe200078ec0ff */
[--C-:B------:R-:W-:Y:S01]  /*cda0*/  HSET2.LE.AND R0, R4, R88.reuse, PT ;  /* 0x0000005804007233 */ /* 0x100fe20003803000 */
[----:B------:R-:W-:Y:S01]  /*cdb0*/  F2FP.BF16.PACK_AB R2, R188, R73 ;  /* 0x00000049bc02723e */ /* 0x000fe200000010ff */
[----:B------:R-:W1:Y:S03]  /*cdc0*/  MUFU.EX2 R51, R8 ;  /* 0x0000000800337308 */ /* 0x000e660000000800 */
[----:B------:R-:W-:Y:S01]  /*cdd0*/  LOP3.LUT R4, R0, R2, RZ, 0xc0, !PT ;  /* 0x0000000200047212 */ /* 0x000fe200078ec0ff */
[----:B------:R-:W-:-:S04]  /*cde0*/  HSET2.LE.AND R0, R5, R88, PT ;  /* 0x0000005805007233 */ /* 0x000fc80003803000 */
[----:B------:R-:W2:Y:S01]  /*cdf0*/  MUFU.EX2 R115, R3 ;  /* 0x0000000300737308 */ /* 0x000ea20000000800 */
[----:B------:R-:W-:-:S04]  /*ce00*/  F2FP.BF16.PACK_AB R2, R138, R211 ;  /* 0x000000d38a02723e */ /* 0x000fc800000010ff */
[----:B------:R-:W-:Y:S01]  /*ce10*/  LOP3.LUT R5, R0, R2, RZ, 0xc0, !PT ;  /* 0x0000000200057212 */ /* 0x000fe200078ec0ff */
[----:B------:R-:W-:Y:S01]  /*ce20*/  FFMA.FTZ R0, R228, c[0x0][0x23c], -R28 ;  /* 0x00008f00e4007a23 */ /* 0x000fe2000001081c */
[----:B------:R-:W-:Y:S01]  /*ce30*/  LOP3.LUT R2, R27, UR7, R30, 0x96, !PT ;  /* 0x000000071b027c12 */ /* 0x000fe2000f8e961e */
[-C--:B-1----:R-:W-:Y:S02]  /*ce40*/  FMUL.FTZ R140, R140, R51.reuse ;  /* 0x000000338c8c7220 */ /* 0x082fe40000410000 */
[----:B------:R1:W-:Y:S01]  /*ce50*/  MUFU.EX2 R12, R0 ;  /* 0x00000000000c7308 */ /* 0x0003e20000000800 */
[-C--:B------:R-:W-:Y:S02]  /*ce60*/  FMUL.FTZ R141, R141, R51.reuse ;  /* 0x000000338d8d7220 */ /* 0x080fe40000410000 */
[-C--:B------:R-:W-:Y:S02]  /*ce70*/  FMUL.FTZ R152, R152, R51.reuse ;  /* 0x0000003398987220 */ /* 0x080fe40000410000 */
[----:B------:R-:W-:-:S02]  /*ce80*/  FMUL.FTZ R153, R153, R51 ;  /* 0x0000003399997220 */ /* 0x000fc40000410000 */
[-C--:B--2---:R-:W-:Y:S02]  /*ce90*/  FMUL.FTZ R142, R142, R115.reuse ;  /* 0x000000738e8e7220 */ /* 0x084fe40000410000 */
[-C--:B------:R-:W-:Y:S02]  /*cea0*/  FMUL.FTZ R143, R143, R115.reuse ;  /* 0x000000738f8f7220 */ /* 0x080fe40000410000 */
[-C--:B------:R-:W-:Y:S02]  /*ceb0*/  FMUL.FTZ R154, R154, R115.reuse ;  /* 0x000000739a9a7220 */ /* 0x080fe40000410000 */
[----:B------:R-:W-:Y:S02]  /*cec0*/  FMUL.FTZ R155, R155, R115 ;  /* 0x000000739b9b7220 */ /* 0x000fe40000410000 */
[----:B------:R-:W-:Y:S02]  /*ced0*/  FMUL.FTZ R156, R156, R51 ;  /* 0x000000339c9c7220 */ /* 0x000fe40000410000 */
[----:B-1----:R-:W-:-:S02]  /*cee0*/  FFMA.FTZ R0, R229, c[0x0][0x23c], -R28 ;  /* 0x00008f00e5007a23 */ /* 0x002fc4000001081c */
[----:B------:R-:W-:Y:S02]  /*cef0*/  FMUL.FTZ R157, R157, R51 ;  /* 0x000000339d9d7220 */ /* 0x000fe40000410000 */
[-C--:B------:R-:W-:Y:S02]  /*cf00*/  FMUL.FTZ R158, R158, R115.reuse ;  /* 0x000000739e9e7220 */ /* 0x080fe40000410000 */
[----:B------:R-:W-:Y:S02]  /*cf10*/  FMUL.FTZ R159, R159, R115 ;  /* 0x000000739f9f7220 */ /* 0x000fe40000410000 */
[-C--:B------:R-:W-:Y:S02]  /*cf20*/  FMUL.FTZ R168, R168, R51.reuse ;  /* 0x00000033a8a87220 */ /* 0x080fe40000410000 */
[----:B------:R-:W-:Y:S02]  /*cf30*/  FMUL.FTZ R169, R169, R51 ;  /* 0x00000033a9a97220 */ /* 0x000fe40000410000 */
[----:B------:R-:W-:-:S02]  /*cf40*/  FMUL.FTZ R170, R170, R115 ;  /* 0x00000073aaaa7220 */ /* 0x000fc40000410000 */
[----:B------:R-:W-:Y:S01]  /*cf50*/  FMUL.FTZ R171, R171, R115 ;  /* 0x00000073abab7220 */ /* 0x000fe20000410000 */
[----:B------:R1:W-:Y:S01]  /*cf60*/  MUFU.EX2 R110, R0 ;  /* 0x00000000006e7308 */ /* 0x0003e20000000800 */
[----:B------:R-:W-:Y:S01]  /*cf70*/  IMAD.WIDE.U32 R2, R2, -0x2daee0ad, RZ ;  /* 0xd2511f5302027825 */ /* 0x000fe200078e00ff */
[C---:B------:R-:W-:Y:S08]  /*cf80*/  HMMA.16816.F32.BF16 R140, R4.reuse, R32, R140 ;  /* 0x00000020048c723c */ /* 0x040ff0000004188c */
[----:B------:R-:W-:Y:S01]  /*cf90*/  HMMA.16816.F32.BF16 R152, R4, R34, R152 ;  /* 0x000000220498723c */ /* 0x000fe20000041898 */
[----:B-1----:R-:W-:-:S07]  /*cfa0*/  FFMA.FTZ R0, R172, c[0x0][0x23c], -R28 ;  /* 0x00008f00ac007a23 */ /* 0x002fce000001081c */
[C---:B------:R-:W-:Y:S01]  /*cfb0*/  HMMA.16816.F32.BF16 R156, R4.reuse, R16, R156 ;  /* 0x00000010049c723c */ /* 0x040fe2000004189c */
[----:B------:R1:W-:Y:S07]  /*cfc0*/  MUFU.EX2 R128, R0 ;  /* 0x0000000000807308 */ /* 0x0003ee0000000800 */
[----:B------:R-:W-:Y:S01]  /*cfd0*/  HMMA.16816.F32.BF16 R168, R4, R18, R168 ;  /* 0x0000001204a8723c */ /* 0x000fe200000418a8 */
[----:B------:R-:W-:Y:S01]  /*cfe0*/  SHF.R.U32.HI R8, RZ, 0x18, R2 ;  /* 0x00000018ff087819 */ /* 0x000fe20000011602 */
[----:B------:R-:W-:Y:S05]  /*cff0*/  LDSM.16.MT88.4 R16, [R206+0x4400] ;  /* 0x00440000ce10783b */ /* 0x000fea0000004200 */
[----:B------:R-:W-:Y:S01]  /*d000*/  FFMA.FTZ R4, R173, c[0x0][0x23c], -R28 ;  /* 0x00008f00ad047a23 */ /* 0x000fe2000001081c */
[----:B-1----:R-:W-:-:S03]  /*d010*/  LOP3.LUT R0, R2, 0xffff, RZ, 0xc0, !PT ;  /* 0x0000ffff02007812 */ /* 0x002fc600078ec0ff */
[----:B------:R1:W2:Y:S01]  /*d020*/  MUFU.EX2 R213, R4 ;  /* 0x0000000400d57308 */ /* 0x0002a20000000800 */
[----:B------:R-:W-:Y:S01]  /*d030*/  LOP3.LUT R6, R2, 0xff, RZ, 0xc0, !PT ;  /* 0x000000ff02067812 */ /* 0x000fe200078ec0ff */
[----:B------:R-:W-:Y:S01]  /*d040*/  FFMA.FTZ R5, R230, c[0x0][0x23c], -R29 ;  /* 0x00008f00e6057a23 */ /* 0x000fe2000001081d */
[----:B-1----:R-:W-:Y:S02]  /*d050*/  SHF.R.U32.HI R4, RZ, 0x8, R0 ;  /* 0x00000008ff047819 */ /* 0x002fe40000011600 */
[----:B------:R-:W-:Y:S02]  /*d060*/  LOP3.LUT R0, R3, UR16, R40, 0x96, !PT ;  /* 0x0000001003007c12 */ /* 0x000fe4000f8e9628 */
[----:B------:R-:W-:Y:S02]  /*d070*/  SHF.R.U32.HI R3, RZ, 0x10, R2 ;  /* 0x00000010ff037819 */ /* 0x000fe40000011602 */
[----:B------:R-:W-:Y:S02]  /*d080*/  PRMT R10, R6, 0x5410, R4 ;  /* 0x00005410060a7816 */ /* 0x000fe40000000004 */
[----:B------:R-:W-:-:S02]  /*d090*/  LOP3.LUT R2, R0, 0xffff, RZ, 0xc0, !PT ;  /* 0x0000ffff00027812 */ /* 0x000fc400078ec0ff */
[----:B------:R-:W-:Y:S02]  /*d0a0*/  LOP3.LUT R6, R3, 0xff, RZ, 0xc0, !PT ;  /* 0x000000ff03067812 */ /* 0x000fe400078ec0ff */
[----:B------:R-:W-:Y:S02]  /*d0b0*/  SHF.R.U32.HI R3, RZ, 0x10, R0 ;  /* 0x00000010ff037819 */ /* 0x000fe40000011600 */
[----:B------:R-:W-:Y:S01]  /*d0c0*/  SHF.R.U32.HI R4, RZ, 0x8, R2 ;  /* 0x00000008ff047819 */ /* 0x000fe20000011602 */
[----:B------:R1:W-:Y:S01]  /*d0d0*/  MUFU.EX2 R212, R5 ;  /* 0x0000000500d47308 */ /* 0x0003e20000000800 */
[----:B------:R-:W-:Y:S02]  /*d0e0*/  LOP3.LUT R7, R0, 0xff, RZ, 0xc0, !PT ;  /* 0x000000ff00077812 */ /* 0x000fe400078ec0ff */
[----:B------:R-:W-:Y:S02]  /*d0f0*/  SHF.R.U32.HI R2, RZ, 0x18, R0 ;  /* 0x00000018ff027819 */ /* 0x000fe40000011600 */
[----:B------:R-:W-:Y:S01]  /*d100*/  LOP3.LUT R0, R3, 0xff, RZ, 0xc0, !PT ;  /* 0x000000ff03007812 */ /* 0x000fe200078ec0ff */
[----:B------:R-:W-:-:S04]  /*d110*/  FFMA.FTZ R3, R175, c[0x0][0x23c], -R29 ;  /* 0x00008f00af037a23 */ /* 0x000fc8000001081d */
[----:B------:R-:W-:Y:S01]  /*d120*/  MUFU.EX2 R26, R3 ;  /* 0x00000003001a7308 */ /* 0x000fe20000000800 */
[----:B-1----:R-:W-:-:S07]  /*d130*/  FFMA.FTZ R5, R174, c[0x0][0x23c], -R29 ;  /* 0x00008f00ae057a23 */ /* 0x002fce000001081d */
[----:B------:R1:W3:Y:S01]  /*d140*/  MUFU.EX2 R209, R5 ;  /* 0x0000000500d17308 */ /* 0x0002e20000000800 */
[----:B------:R-:W-:Y:S01]  /*d150*/  PRMT R9, R0, 0x5410, R2 ;  /* 0x0000541000097816 */ /* 0x000fe20000000002 */
[----:B------:R-:W-:Y:S01]  /*d160*/  HSET2.LE.AND R0, R10, R88, PT ;  /* 0x000000580a007233 */ /* 0x000fe20003803000 */
[----:B--2---:R-:W-:Y:S01]  /*d170*/  F2FP.BF16.PACK_AB R2, R213, R128 ;  /* 0x00000080d502723e */ /* 0x004fe200000010ff */
[----:B------:R-:W-:Y:S02]  /*d180*/  IMAD.MOV.U32 R175, RZ, RZ, R12 ;  /* 0x000000ffffaf7224 */ /* 0x000fe400078e000c */
[----:B------:R-:W2:Y:S01]  /*d190*/  LDSM.16.MT88.4 R12, [R205+0x4400] ;  /* 0x00440000cd0c783b */ /* 0x000ea20000004200 */
[----:B-1----:R-:W-:Y:S02]  /*d1a0*/  PRMT R5, R6, 0x5410, R8 ;  /* 0x0000541006057816 */ /* 0x002fe40000000008 */
[----:B------:R-:W-:Y:S01]  /*d1b0*/  PRMT R8, R7, 0x5410, R4 ;  /* 0x0000541007087816 */ /* 0x000fe20000000004 */
[----:B------:R-:W-:Y:S01]  /*d1c0*/  FFMA.FTZ R4, R231, c[0x0][0x23c], -R29 ;  /* 0x00008f00e7047a23 */ /* 0x000fe2000001081d */
[----:B------:R-:W-:-:S03]  /*d1d0*/  LOP3.LUT R6, R0, R2, RZ, 0xc0, !PT ;  /* 0x0000000200067212 */ /* 0x000fc600078ec0ff */
[----:B------:R1:W4:Y:S01]  /*d1e0*/  MUFU.EX2 R35, R4 ;  /* 0x0000000400237308 */ /* 0x0003220000000800 */
[----:B------:R-:W-:Y:S01]  /*d1f0*/  HSET2.LE.AND R0, R5, R88, PT ;  /* 0x0000005805007233 */ /* 0x000fe20003803000 */
[----:B---3--:R-:W-:-:S04]  /*d200*/  F2FP.BF16.PACK_AB R2, R26, R209 ;  /* 0x000000d11a02723e */ /* 0x008fc800000010ff */
[----:B------:R-:W-:Y:S01]  /*d210*/  LOP3.LUT R7, R0, R2, RZ, 0xc0, !PT ;  /* 0x0000000200077212 */ /* 0x000fe200078ec0ff */
[----:B------:R-:W-:Y:S01]  /*d220*/  HSET2.LE.AND R0, R8, R88, PT ;  /* 0x0000005808007233 */ /* 0x000fe20003803000 */
[----:B------:R-:W-:-:S04]  /*d230*/  F2FP.BF16.PACK_AB R2, R110, R175 ;  /* 0x000000af6e02723e */ /* 0x000fc800000010ff */
[----:B-1----:R-:W-:Y:S01]  /*d240*/  LOP3.LUT R4, R0, R2, RZ, 0xc0, !PT ;  /* 0x0000000200047212 */ /* 0x002fe200078ec0ff */
[----:B------:R-:W-:Y:S01]  /*d250*/  HSET2.LE.AND R0, R9, R88, PT ;  /* 0x0000005809007233 */ /* 0x000fe20003803000 */
[----:B----4-:R-:W-:-:S04]  /*d260*/  F2FP.BF16.PACK_AB R2, R35, R212 ;  /* 0x000000d42302723e */ /* 0x010fc800000010ff */
[----:B------:R-:W-:Y:S01]  /*d270*/  LOP3.LUT R5, R0, R2, RZ, 0xc0, !PT ;  /* 0x0000000200057212 */ /* 0x000fe200078ec0ff */
[----:B------:R-:W-:-:S04]  /*d280*/  FFMA.FTZ R0, R184, c[0x0][0x23c], -R22 ;  /* 0x00008f00b8007a23 */ /* 0x000fc80000010816 */
[----:B------:R1:W-:Y:S01]  /*d290*/  MUFU.EX2 R189, R0 ;  /* 0x0000000000bd7308 */ /* 0x0003e20000000800 */
[----:B------:R-:W-:Y:S01]  /*d2a0*/  LOP3.LUT R2, R11, UR7, R24, 0x96, !PT ;  /* 0x000000070b027c12 */ /* 0x000fe2000f8e9618 */
[----:B-1----:R-:W-:-:S06]  /*d2b0*/  FFMA.FTZ R0, R185, c[0x0][0x23c], -R22 ;  /* 0x00008f00b9007a23 */ /* 0x002fcc0000010816 */
[----:B------:R1:W-:Y:S01]  /*d2c0*/  MUFU.EX2 R104, R0 ;  /* 0x0000000000687308 */ /* 0x0003e20000000800 */
[----:B------:R-:W-:-:S04]  /*d2d0*/  IMAD.WIDE.U32 R2, R2, -0x2daee0ad, RZ ;  /* 0xd2511f5302027825 */ /* 0x000fc800078e00ff */
[----:B-1----:R-:W-:-:S04]  /*d2e0*/  FFMA.FTZ R0, R105, c[0x0][0x23c], -R22 ;  /* 0x00008f0069007a23 */ /* 0x002fc80000010816 */
[----:B------:R1:W-:Y:S01]  /*d2f0*/  MUFU.EX2 R34, R0 ;  /* 0x0000000000227308 */ /* 0x0003e20000000800 */
[----:B------:R-:W-:Y:S02]  /*d300*/  IMAD.MOV.U32 R164, RZ, RZ, R57 ;  /* 0x000000ffffa47224 */ /* 0x000fe400078e0039 */
[----:B------:R-:W-:Y:S01]  /*d310*/  IMAD.MOV.U32 R191, RZ, RZ, R56 ;  /* 0x000000ffffbf7224 */ /* 0x000fe200078e0038 */
[----:B--2---:R-:W-:Y:S01]  /*d320*/  HMMA.16816.F32.BF16 R44, R4, R12, R44 ;  /* 0x0000000c042c723c */ /* 0x004fe2000004182c */
[----:B------:R-:W-:Y:S02]  /*d330*/  IMAD.MOV.U32 R56, RZ, RZ, R43 ;  /* 0x000000ffff387224 */ /* 0x000fe400078e002b */
[----:B-1----:R-:W-:-:S04]  /*d340*/  FFMA.FTZ R0, R106, c[0x0][0x23c], -R22 ;  /* 0x00008f006a007a23 */ /* 0x002fc80000010816 */
[----:B------:R1:W-:Y:S01]  /*d350*/  MUFU.EX2 R137, R0 ;  /* 0x0000000000897308 */ /* 0x0003e20000000800 */
[----:B------:R-:W-:Y:S01]  /*d360*/  IMAD.MOV.U32 R57, RZ, RZ, R42 ;  /* 0x000000ffff397224 */ /* 0x000fe200078e002a */
[C---:B------:R-:W-:Y:S08]  /*d370*/  HMMA.16816.F32.BF16 R60, R4.reuse, R16, R60 ;  /* 0x00000010043c723c */ /* 0x040ff0000004183c */
[----:B------:R-:W-:Y:S01]  /*d380*/  HMMA.16816.F32.BF16 R40, R4, R14, R148 ;  /* 0x0000000e0428723c */ /* 0x000fe20000041894 */
[----:B-1----:R-:W-:-:S07]  /*d390*/  FFMA.FTZ R0, R107, c[0x0][0x23c], -R23 ;  /* 0x00008f006b007a23 */ /* 0x002fce0000010817 */
[----:B------:R-:W-:Y:S01]  /*d3a0*/  HMMA.16816.F32.BF16 R52, R4, R18, R52 ;  /* 0x000000120434723c */ /* 0x000fe20000041834 */
[----:B------:R1:W-:Y:S06]  /*d3b0*/  MUFU.EX2 R215, R0 ;  /* 0x0000000000d77308 */ /* 0x0003ec0000000800 */
[--C-:B------:R-:W-:Y:S01]  /*d3c0*/  SHF.R.U32.HI R5, RZ, 0x10, R2.reuse ;  /* 0x00000010ff057819 */ /* 0x100fe20000011602 */
[----:B------:R-:W-:Y:S01]  /*d3d0*/  FFMA.FTZ R6, R108, c[0x0][0x23c], -R23 ;  /* 0x00008f006c067a23 */ /* 0x000fe20000010817 */
[----:B------:R-:W-:Y:S02]  /*d3e0*/  LOP3.LUT R7, R2, 0xff, RZ, 0xc0, !PT ;  /* 0x000000ff02077812 */ /* 0x000fe400078ec0ff */
[----:B------:R-:W-:-:S02]  /*d3f0*/  SHF.R.U32.HI R4, RZ, 0x18, R2 ;  /* 0x00000018ff047819 */ /* 0x000fc40000011602 */
[----:B-1----:R-:W-:Y:S02]  /*d400*/  LOP3.LUT R0, R3, UR16, R20, 0x96, !PT ;  /* 0x0000001003007c12 */ /* 0x002fe4000f8e9614 */
[----:B------:R-:W-:Y:S02]  /*d410*/  LOP3.LUT R3, R2, 0xffff, RZ, 0xc0, !PT ;  /* 0x0000ffff02037812 */ /* 0x000fe400078ec0ff */
[----:B------:R-:W-:Y:S02]  /*d420*/  LOP3.LUT R2, R5, 0xff, RZ, 0xc0, !PT ;  /* 0x000000ff05027812 */ /* 0x000fe400078ec0ff */
[----:B------:R-:W-:Y:S01]  /*d430*/  SHF.R.U32.HI R3, RZ, 0x8, R3 ;  /* 0x00000008ff037819 */ /* 0x000fe20000011603 */
[----:B------:R1:W2:Y:S01]  /*d440*/  MUFU.EX2 R90, R6 ;  /* 0x00000006005a7308 */ /* 0x0002a20000000800 */
[----:B------:R-:W-:Y:S02]  /*d450*/  FFMA.FTZ R5, R186, c[0x0][0x23c], -R23 ;  /* 0x00008f00ba057a23 */ /* 0x000fe40000010817 */
[----:B------:R-:W-:-:S02]  /*d460*/  PRMT R8, R7, 0x5410, R3 ;  /* 0x0000541007087816 */ /* 0x000fc40000000003 */
[----:B------:R-:W-:Y:S02]  /*d470*/  PRMT R7, R2, 0x5410, R4 ;  /* 0x0000541002077816 */ /* 0x000fe40000000004 */
[--C-:B------:R-:W-:Y:S02]  /*d480*/  SHF.R.U32.HI R4, RZ, 0x10, R0.reuse ;  /* 0x00000010ff047819 */ /* 0x100fe40000011600 */
[C---:B------:R-:W-:Y:S01]  /*d490*/  LOP3.LUT R2, R0.reuse, 0xffff, RZ, 0xc0, !PT ;  /* 0x0000ffff00027812 */ /* 0x040fe200078ec0ff */
[----:B------:R3:W-:Y:S01]  /*d4a0*/  MUFU.EX2 R151, R5 ;  /* 0x0000000500977308 */ /* 0x0007e20000000800 */
[----:B------:R-:W-:Y:S02]  /*d4b0*/  SHF.R.U32.HI R3, RZ, 0x18, R0 ;  /* 0x00000018ff037819 */ /* 0x000fe40000011600 */
[----:B------:R-:W-:Y:S02]  /*d4c0*/  SHF.R.U32.HI R2, RZ, 0x8, R2 ;  /* 0x00000008ff027819 */ /* 0x000fe40000011602 */
[----:B-1----:R-:W-:-:S02]  /*d4d0*/  LOP3.LUT R6, R0, 0xff, RZ, 0xc0, !PT ;  /* 0x000000ff00067812 */ /* 0x002fc400078ec0ff */
[----:B------:R-:W-:-:S04]  /*d4e0*/  LOP3.LUT R0, R4, 0xff, RZ, 0xc0, !PT ;  /* 0x000000ff04007812 */ /* 0x000fc800078ec0ff */
[----:B------:R-:W-:Y:S01]  /*d4f0*/  PRMT R4, R0, 0x5410, R3 ;  /* 0x0000541000047816 */ /* 0x000fe20000000003 */
[----:B---3--:R-:W-:Y:S01]  /*d500*/  FFMA.FTZ R5, R187, c[0x0][0x23c], -R23 ;  /* 0x00008f00bb057a23 */ /* 0x008fe20000010817 */
[----:B------:R-:W-:-:S03]  /*d510*/  HSET2.LE.AND R0, R8, R88, PT ;  /* 0x0000005808007233 */ /* 0x000fc60003803000 */
[----:B------:R1:W3:Y:S01]  /*d520*/  MUFU.EX2 R150, R5 ;  /* 0x0000000500967308 */ /* 0x0002e20000000800 */
[----:B------:R-:W-:Y:S01]  /*d530*/  HSET2.LE.AND R3, R7, R88, PT ;  /* 0x0000005807037233 */ /* 0x000fe20003803000 */
[----:B--2---:R-:W-:Y:S01]  /*d540*/  F2FP.BF16.PACK_AB R7, R90, R215 ;  /* 0x000000d75a07723e */ /* 0x004fe200000010ff */
[----:B------:R-:W-:-:S03]  /*d550*/  UIADD3 UR5, UR4, 0x1, URZ ;  /* 0x0000000104057890 */ /* 0x000fc6000fffe03f */
[----:B------:R-:W-:Y:S02]  /*d560*/  LOP3.LUT R7, R3, R7, RZ, 0xc0, !PT ;  /* 0x0000000703077212 */ /* 0x000fe400078ec0ff */
[----:B-1----:R-:W-:Y:S02]  /*d570*/  PRMT R5, R6, 0x5410, R2 ;  /* 0x0000541006057816 */ /* 0x002fe40000000002 */
[----:B------:R-:W-:-:S04]  /*d580*/  F2FP.BF16.PACK_AB R2, R137, R34 ;  /* 0x000000228902723e */ /* 0x000fc800000010ff */
[----:B------:R-:W-:Y:S01]  /*d590*/  LOP3.LUT R6, R0, R2, RZ, 0xc0, !PT ;  /* 0x0000000200067212 */ /* 0x000fe200078ec0ff */
[--C-:B------:R-:W-:Y:S01]  /*d5a0*/  HSET2.LE.AND R0, R5, R88.reuse, PT ;  /* 0x0000005805007233 */ /* 0x100fe20003803000 */
[----:B------:R-:W-:Y:S01]  /*d5b0*/  F2FP.BF16.PACK_AB R2, R104, R189 ;  /* 0x000000bd6802723e */ /* 0x000fe200000010ff */
[----:B------:R-:W-:-:S03]  /*d5c0*/  HSET2.LE.AND R3, R4, R88, PT ;  /* 0x0000005804037233 */ /* 0x000fc60003803000 */
[----:B------:R-:W-:Y:S01]  /*d5d0*/  LOP3.LUT R4, R0, R2, RZ, 0xc0, !PT ;  /* 0x0000000200047212 */ /* 0x000fe200078ec0ff */
[----:B------:R-:W-:-:S05]  /*d5e0*/  IMAD.U32 R0, RZ, RZ, UR5 ;  /* 0x00000005ff007e24 */ /* 0x000fca000f8e00ff */
[----:B------:R-:W-:-:S05]  /*d5f0*/  LOP3.LUT R0, R75, UR33, R0, 0x96, !PT ;  /* 0x000000214b007c12 */ /* 0x000fca000f8e9600 */
[----:B------:R-:W-:Y:S01]  /*d600*/  IMAD.WIDE.U32 R10, R0, -0x326172a9, RZ ;  /* 0xcd9e8d57000a7825 */ /* 0x000fe200078e00ff */
[----:B---3--:R-:W-:-:S04]  /*d610*/  F2FP.BF16.PACK_AB R5, R150, R151 ;  /* 0x000000979605723e */ /* 0x008fc800000010ff */
[----:B------:R-:W-:Y:S02]  /*d620*/  LOP3.LUT R2, R11, UR15, R86, 0x96, !PT ;  /* 0x0000000f0b027c12 */ /* 0x000fe4000f8e9656 */
[----:B------:R-:W-:Y:S02]  /*d630*/  LOP3.LUT R0, R39, UR13, R10, 0x96, !PT ;  /* 0x0000000d27007c12 */ /* 0x000fe4000f8e960a */
[----:B------:R-:W-:Y:S01]  /*d640*/  LOP3.LUT R5, R3, R5, RZ, 0xc0, !PT ;  /* 0x0000000503057212 */ /* 0x000fe200078ec0ff */
        /* <DEDUP_REMOVED lines=8> */
[----:B------:R-:W-:Y:S02]  /*d6d0*/  FFMA.FTZ R0, R224, c[0x0][0x23c], -R28 ;  /* 0x00008f00e0007a23 */ /* 0x000fe4000001081c */
[----:B------:R-:W-:-:S04]  /*d6e0*/  IMAD.WIDE.U32 R2, R3, -0x2daee0ad, RZ ;  /* 0xd2511f5303027825 */ /* 0x000fc800078e00ff */
[----:B------:R-:W-:Y:S01]  /*d6f0*/  IMAD.WIDE.U32 R30, R9, -0x2daee0ad, RZ ;  /* 0xd2511f53091e7825 */ /* 0x000fe200078e00ff */
[----:B------:R1:W-:Y:S01]  /*d700*/  MUFU.EX2 R149, R0 ;  /* 0x0000000000957308 */ /* 0x0003e20000000800 */
[C---:B------:R-:W-:Y:S03]  /*d710*/  HMMA.16816.F32.BF16 R140, R4.reuse, R12, R140 ;  /* 0x0000000c048c723c */ /* 0x040fe6000004188c */
[----:B------:R-:W-:Y:S01]  /*d720*/  LOP3.LUT R2, R31, UR6, R2, 0x96, !PT ;  /* 0x000000061f027c12 */ /* 0x000fe2000f8e9602 */
[----:B------:R-:W-:Y:S02]  /*d730*/  IMAD.MOV.U32 R165, RZ, RZ, R58 ;  /* 0x000000ffffa57224 */ /* 0x000fe400078e003a */
[----:B------:R-:W-:Y:S02]  /*d740*/  IMAD.MOV.U32 R70, RZ, RZ, R57 ;  /* 0x000000ffff467224 */ /* 0x000fe400078e0039 */
[----:B------:R-:W-:Y:S01]  /*d750*/  IMAD.MOV.U32 R71, RZ, RZ, R56 ;  /* 0x000000ffff477224 */ /* 0x000fe200078e0038 */
[----:B------:R-:W-:Y:S01]  /*d760*/  HMMA.16816.F32.BF16 R152, R4, R14, R152 ;  /* 0x0000000e0498723c */ /* 0x000fe20000041898 */
[----:B------:R-:W2:Y:S01]  /*d770*/  LDSM.16.MT88.4 R12, [R206+0x4800] ;  /* 0x00480000ce0c783b */ /* 0x000ea20000004200 */
[----:B-1----:R-:W-:-:S06]  /*d780*/  FFMA.FTZ R0, R225, c[0x0][0x23c], -R28 ;  /* 0x00008f00e1007a23 */ /* 0x002fcc000001081c */
[C---:B------:R-:W-:Y:S01]  /*d790*/  HMMA.16816.F32.BF16 R56, R4.reuse, R16, R156 ;  /* 0x000000100438723c */ /* 0x040fe2000004189c */
[----:B------:R1:W-:Y:S07]  /*d7a0*/  MUFU.EX2 R114, R0 ;  /* 0x0000000000727308 */ /* 0x0003ee0000000800 */
[----:B------:R-:W-:Y:S01]  /*d7b0*/  HMMA.16816.F32.BF16 R168, R4, R18, R168 ;  /* 0x0000001204a8723c */ /* 0x000fe200000418a8 */
[----:B------:R-:W3:Y:S06]  /*d7c0*/  LDSM.16.MT88.4 R16, [R205+0x4800] ;  /* 0x00480000cd10783b */ /* 0x000eec0000004200 */
[----:B------:R-:W-:Y:S01]  /*d7d0*/  FFMA.FTZ R4, R124, c[0x0][0x23c], -R28 ;  /* 0x00008f007c047a23 */ /* 0x000fe2000001081c */
[----:B-1----:R-:W-:Y:S01]  /*d7e0*/  LOP3.LUT R0, R3, UR8, R8, 0x96, !PT ;  /* 0x0000000803007c12 */ /* 0x002fe2000f8e9608 */
[----:B------:R-:W-:-:S02]  /*d7f0*/  IMAD.WIDE.U32 R2, R2, -0x326172a9, RZ ;  /* 0xcd9e8d5702027825 */ /* 0x000fc400078e00ff */
[----:B------:R1:W-:Y:S02]  /*d800*/  MUFU.EX2 R172, R4 ;  /* 0x0000000400ac7308 */ /* 0x0003e40000000800 */
[----:B------:R-:W-:Y:S01]  /*d810*/  IMAD.WIDE.U32 R20, R0, -0x326172a9, RZ ;  /* 0xcd9e8d5700147825 */ /* 0x000fe200078e00ff */
[C---:B------:R-:W-:Y:S02]  /*d820*/  LOP3.LUT R0, R2.reuse, 0xffff, RZ, 0xc0, !PT ;  /* 0x0000ffff02007812 */ /* 0x040fe400078ec0ff */
[--C-:B------:R-:W-:Y:S02]  /*d830*/  SHF.R.U32.HI R6, RZ, 0x10, R2.reuse ;  /* 0x00000010ff067819 */ /* 0x100fe40000011602 */
[----:B------:R-:W-:Y:S02]  /*d840*/  LOP3.LUT R7, R2, 0xff, RZ, 0xc0, !PT ;  /* 0x000000ff02077812 */ /* 0x000fe400078ec0ff */
[----:B------:R-:W-:Y:S01]  /*d850*/  SHF.R.U32.HI R5, RZ, 0x18, R2 ;  /* 0x00000018ff057819 */ /* 0x000fe20000011602 */
[----:B-1----:R-:W-:Y:S01]  /*d860*/  FFMA.FTZ R4, R125, c[0x0][0x23c], -R28 ;  /* 0x00008f007d047a23 */ /* 0x002fe2000001081c */
[----:B------:R-:W-:-:S03]  /*d870*/  LOP3.LUT R2, R3, UR17, R20, 0x96, !PT ;  /* 0x0000001103027c12 */ /* 0x000fc6000f8e9614 */
[----:B------:R1:W4:Y:S01]  /*d880*/  MUFU.EX2 R174, R4 ;  /* 0x0000000400ae7308 */ /* 0x0003220000000800 */
[----:B------:R-:W-:Y:S01]  /*d890*/  LOP3.LUT R3, R6, 0xff, RZ, 0xc0, !PT ;  /* 0x000000ff06037812 */ /* 0x000fe200078ec0ff */
[--C-:B------:R-:W-:Y:S01]  /*d8a0*/  FFMA.FTZ R6, R126, c[0x0][0x23c], -R29.reuse ;  /* 0x00008f007e067a23 */ /* 0x100fe2000001081d */
[----:B-1----:R-:W-:Y:S01]  /*d8b0*/  SHF.R.U32.HI R4, RZ, 0x8, R0 ;  /* 0x00000008ff047819 */ /* 0x002fe20000011600 */
[----:B------:R-:W-:-:S03]  /*d8c0*/  FFMA.FTZ R0, R226, c[0x0][0x23c], -R29 ;  /* 0x00008f00e2007a23 */ /* 0x000fc6000001081d */
[----:B------:R-:W-:Y:S01]  /*d8d0*/  PRMT R9, R7, 0x5410, R4 ;  /* 0x0000541007097816 */ /* 0x000fe20000000004 */
[----:B------:R1:W-:Y:S01]  /*d8e0*/  MUFU.EX2 R185, R0 ;  /* 0x0000000000b97308 */ /* 0x0003e20000000800 */
[----:B------:R-:W-:Y:S02]  /*d8f0*/  PRMT R7, R3, 0x5410, R5 ;  /* 0x0000541003077816 */ /* 0x000fe40000000005 */
[----:B------:R-:W-:Y:S02]  /*d900*/  SHF.R.U32.HI R3, RZ, 0x10, R2 ;  /* 0x00000010ff037819 */ /* 0x000fe40000011602 */
[----:B-1----:R-:W-:-:S04]  /*d910*/  LOP3.LUT R0, R2, 0xffff, RZ, 0xc0, !PT ;  /* 0x0000ffff02007812 */ /* 0x002fc800078ec0ff */
[----:B------:R-:W-:Y:S02]  /*d920*/  SHF.R.U32.HI R5, RZ, 0x8, R0 ;  /* 0x00000008ff057819 */ /* 0x000fe40000011600 */
[----:B------:R-:W-:Y:S01]  /*d930*/  LOP3.LUT R0, R3, 0xff, RZ, 0xc0, !PT ;  /* 0x000000ff03007812 */ /* 0x000fe200078ec0ff */
[----:B------:R-:W-:Y:S01]  /*d940*/  FFMA.FTZ R3, R127, c[0x0][0x23c], -R29 ;  /* 0x00008f007f037a23 */ /* 0x000fe2000001081d */
[----:B------:R1:W-:Y:S01]  /*d950*/  MUFU.EX2 R214, R6 ;  /* 0x0000000600d67308 */ /* 0x0003e20000000800 */
[----:B------:R-:W-:Y:S02]  /*d960*/  LOP3.LUT R4, R2, 0xff, RZ, 0xc0, !PT ;  /* 0x000000ff02047812 */ /* 0x000fe400078ec0ff */
[----:B------:R-:W-:-:S05]  /*d970*/  SHF.R.U32.HI R2, RZ, 0x18, R2 ;  /* 0x00000018ff027819 */ /* 0x000fca0000011602 */
[----:B------:R-:W2:Y:S01]  /*d980*/  MUFU.EX2 R113, R3 ;  /* 0x0000000300717308 */ /* 0x000ea20000000800 */
[----:B------:R-:W-:Y:S01]  /*d990*/  PRMT R5, R4, 0x5410, R5 ;  /* 0x0000541004057816 */ /* 0x000fe20000000005 */
[----:B------:R-:W-:Y:S01]  /*d9a0*/  FFMA.FTZ R4, R227, c[0x0][0x23c], -R29 ;  /* 0x00008f00e3047a23 */ /* 0x000fe2000001081d */
[----:B------:R-:W-:Y:S01]  /*d9b0*/  PRMT R8, R0, 0x5410, R2 ;  /* 0x0000541000087816 */ /* 0x000fe20000000002 */
[----:B------:R-:W-:Y:S01]  /*d9c0*/  HSET2.LE.AND R0, R9, R88, PT ;  /* 0x0000005809007233 */ /* 0x000fe20003803000 */
[----:B----4-:R-:W-:-:S03]  /*d9d0*/  F2FP.BF16.PACK_AB R2, R174, R172 ;  /* 0x000000acae02723e */ /* 0x010fc600000010ff */
[----:B------:R4:W3:Y:S01]  /*d9e0*/  MUFU.EX2 R190, R4 ;  /* 0x0000000400be7308 */ /* 0x0008e20000000800 */
[----:B-1----:R-:W-:Y:S01]  /*d9f0*/  LOP3.LUT R6, R0, R2, RZ, 0xc0, !PT ;  /* 0x0000000200067212 */ /* 0x002fe200078ec0ff */
[----:B------:R-:W-:Y:S01]  /*da00*/  HSET2.LE.AND R0, R7, R88, PT ;  /* 0x0000005807007233 */ /* 0x000fe20003803000 */
[----:B--2---:R-:W-:-:S04]  /*da10*/  F2FP.BF16.PACK_AB R2, R113, R214 ;  /* 0x000000d67102723e */ /* 0x004fc800000010ff */
[----:B------:R-:W-:Y:S01]  /*da20*/  LOP3.LUT R7, R0, R2, RZ, 0xc0, !PT ;  /* 0x0000000200077212 */ /* 0x000fe200078ec0ff */
[----:B------:R-:W-:Y:S01]  /*da30*/  HSET2.LE.AND R0, R5, R88, PT ;  /* 0x0000005805007233 */ /* 0x000fe20003803000 */
[----:B------:R-:W-:-:S04]  /*da40*/  F2FP.BF16.PACK_AB R2, R114, R149 ;  /* 0x000000957202723e */ /* 0x000fc800000010ff */
[----:B----4-:R-:W-:Y:S01]  /*da50*/  LOP3.LUT R4, R0, R2, RZ, 0xc0, !PT ;  /* 0x0000000200047212 */ /* 0x010fe200078ec0ff */
[----:B------:R-:W-:Y:S01]  /*da60*/  HSET2.LE.AND R0, R8, R88, PT ;  /* 0x0000005808007233 */ /* 0x000fe20003803000 */
[----:B---3--:R-:W-:-:S04]  /*da70*/  F2FP.BF16.PACK_AB R2, R190, R185 ;  /* 0x000000b9be02723e */ /* 0x008fc800000010ff */
[----:B------:R-:W-:Y:S02]  /*da80*/  LOP3.LUT R5, R0, R2, RZ, 0xc0, !PT ;  /* 0x0000000200057212 */ /* 0x000fe400078ec0ff */
[----:B------:R-:W-:Y:S01]  /*da90*/  LOP3.LUT R0, R11, UR15, R94, 0x96, !PT ;  /* 0x0000000f0b007c12 */ /* 0x000fe2000f8e965e */
[----:B------:R-:W-:Y:S01]  /*daa0*/  IMAD.MOV.U32 R187, RZ, RZ, R122 ;  /* 0x000000ffffbb7224 */ /* 0x000fe200078e007a */
[----:B------:R-:W-:Y:S01]  /*dab0*/  LOP3.LUT R2, R37, UR13, R10, 0x96, !PT ;  /* 0x0000000d25027c12 */ /* 0x000fe2000f8e960a */
[----:B------:R-:W-:Y:S01]  /*dac0*/  IMAD.MOV.U32 R224, RZ, RZ, R109 ;  /* 0x000000ffffe07224 */ /* 0x000fe200078e006d */
[----:B------:R-:W-:Y:S01]  /*dad0*/  MOV R163, R66 ;  /* 0x0000004200a37202 */ /* 0x000fe20000000f00 */
[----:B------:R-:W-:Y:S01]  /*dae0*/  IMAD.MOV.U32 R122, RZ, RZ, R71 ;  /* 0x000000ffff7a7224 */ /* 0x000fe200078e0047 */
[----:B------:R-:W-:Y:S01]  /*daf0*/  HMMA.16816.F32.BF16 R60, R4, R12, R60 ;  /* 0x0000000c043c723c */ /* 0x000fe2000004183c */
[----:B------:R-:W-:Y:S02]  /*db00*/  IMAD.MOV.U32 R109, RZ, RZ, R70 ;  /* 0x000000ffff6d7224 */ /* 0x000fe400078e0046 */
[----:B------:R-:W-:-:S02]  /*db10*/  IMAD.MOV.U32 R146, RZ, RZ, R67 ;  /* 0x000000ffff927224 */ /* 0x000fc400078e0043 */
[----:B------:R-:W-:-:S03]  /*db20*/  IMAD.WIDE.U32 R2, R2, -0x2daee0ad, RZ ;  /* 0xd2511f5302027825 */ /* 0x000fc600078e00ff */
[C---:B------:R-:W-:Y:S08]  /*db30*/  HMMA.16816.F32.BF16 R68, R4.reuse, R16, R44 ;  /* 0x000000100444723c */ /* 0x040ff0000004182c */
[C---:B------:R-:W-:Y:S08]  /*db40*/  HMMA.16816.F32.BF16 R64, R4.reuse, R18, R40 ;  /* 0x000000120440723c */ /* 0x040ff00000041828 */
[----:B------:R-:W-:Y:S07]  /*db50*/  HMMA.16816.F32.BF16 R52, R4, R14, R52 ;  /* 0x0000000e0434723c */ /* 0x000fee0000041834 */
[----:B------:R-:W-:-:S05]  /*db60*/  IMAD.WIDE.U32 R4, R0, -0x2daee0ad, RZ ;  /* 0xd2511f5300047825 */ /* 0x000fca00078e00ff */
[----:B------:R-:W-:Y:S02]  /*db70*/  LOP3.LUT R5, R5, UR12, R48, 0x96, !PT ;  /* 0x0000000c05057c12 */ /* 0x000fe4000f8e9630 */
[----:B------:R-:W-:-:S03]  /*db80*/  LOP3.LUT R0, R3, UR10, R4, 0x96, !PT ;  /* 0x0000000a03007c12 */ /* 0x000fc6000f8e9604 */
[----:B------:R-:W-:-:S04]  /*db90*/  IMAD.WIDE.U32 R4, R5, -0x326172a9, RZ ;  /* 0xcd9e8d5705047825 */ /* 0x000fc800078e00ff */
[----:B------:R-:W-:Y:S01]  /*dba0*/  IMAD.WIDE.U32 R24, R0, -0x326172a9, RZ ;  /* 0xcd9e8d5700187825 */ /* 0x000fe200078e00ff */
[----:B------:R-:W-:-:S04]  /*dbb0*/  LOP3.LUT R3, R5, UR11, R36, 0x96, !PT ;  /* 0x0000000b05037c12 */ /* 0x000fc8000f8e9624 */
[----:B------:R-:W-:Y:S01]  /*dbc0*/  LOP3.LUT R0, R25, UR9, R4, 0x96, !PT ;  /* 0x0000000919007c12 */ /* 0x000fe2000f8e9604 */
[----:B------:R-:W-:Y:S01]  /*dbd0*/  FFMA.FTZ R6, R180, c[0x0][0x23c], -R22 ;  /* 0x00008f00b4067a23 */ /* 0x000fe20000010816 */
[----:B------:R-:W-:Y:S01]  /*dbe0*/  MOV R186, R26 ;  /* 0x0000001a00ba7202 */ /* 0x000fe20000000f00 */
[----:B------:R-:W-:-:S04]  /*dbf0*/  IMAD.WIDE.U32 R4, R3, -0x2daee0ad, RZ ;  /* 0xd2511f5303047825 */ /* 0x000fc800078e00ff */
[----:B------:R-:W-:Y:S01]  /*dc00*/  IMAD.WIDE.U32 R26, R0, -0x2daee0ad, RZ ;  /* 0xd2511f53001a7825 */ /* 0x000fe200078e00ff */
[----:B------:R1:W-:Y:S03]  /*dc10*/  MUFU.EX2 R148, R6 ;  /* 0x0000000600947308 */ /* 0x0003e60000000800 */
[----:B------:R-:W-:Y:S01]  /*dc20*/  FFMA.FTZ R0, R181, c[0x0][0x23c], -R22 ;  /* 0x00008f00b5007a23 */ /* 0x000fe20000010816 */
[----:B-1----:R-:W-:Y:S02]  /*dc30*/  LOP3.LUT R6, R5, UR8, R2, 0x96, !PT ;  /* 0x0000000805067c12 */ /* 0x002fe4000f8e9602 */
[----:B------:R-:W-:Y:S02]  /*dc40*/  LOP3.LUT R2, R27, UR6, R4, 0x96, !PT ;  /* 0x000000061b027c12 */ /* 0x000fe4000f8e9604 */
[----:B------:R1:W2:Y:S03]  /*dc50*/  MUFU.EX2 R230, R0 ;  /* 0x0000000000e67308 */ /* 0x0002a60000000800 */
[----:B------:R-:W-:-:S04]  /*dc60*/  IMAD.WIDE.U32 R2, R2, -0x326172a9, RZ ;  /* 0xcd9e8d5702027825 */ /* 0x000fc800078e00ff */
[----:B------:R-:W-:-:S04]  /*dc70*/  FFMA.FTZ R4, R100, c[0x0][0x23c], -R22 ;  /* 0x00008f0064047a23 */ /* 0x000fc80000010816 */
[----:B------:R3:W-:Y:S01]  /*dc80*/  MUFU.EX2 R159, R4 ;  /* 0x00000004009f7308 */ /* 0x0007e20000000800 */
[----:B-1----:R-:W-:Y:S01]  /*dc90*/  LOP3.LUT R0, R2, 0xffff, RZ, 0xc0, !PT ;  /* 0x0000ffff02007812 */ /* 0x002fe200078ec0ff */
[----:B------:R-:W-:Y:S02]  /*dca0*/  FFMA.FTZ R5, R101, c[0x0][0x23c], -R22 ;  /* 0x00008f0065057a23 */ /* 0x000fe40000010816 */
[----:B------:R-:W-:Y:S01]  /*dcb0*/  IMAD.WIDE.U32 R10, R6, -0x326172a9, RZ ;  /* 0xcd9e8d57060a7825 */ /* 0x000fe200078e00ff */
[----:B---3--:R-:W-:Y:S02]  /*dcc0*/  SHF.R.U32.HI R4, RZ, 0x8, R0 ;  /* 0x00000008ff047819 */ /* 0x008fe40000011600 */
[----:B------:R-:W-:-:S04]  /*dcd0*/  LOP3.LUT R0, R2, 0xff, RZ, 0xc0, !PT ;  /* 0x000000ff02007812 */ /* 0x000fc800078ec0ff */
[----:B------:R-:W-:Y:S02]  /*dce0*/  PRMT R8, R0, 0x5410, R4 ;  /* 0x0000541000087816 */ /* 0x000fe40000000004 */
[----:B------:R-:W-:Y:S01]  /*dcf0*/  SHF.R.U32.HI R0, RZ, 0x10, R2 ;  /* 0x00000010ff007819 */ /* 0x000fe20000011602 */
[----:B------:R1:W-:Y:S03]  /*dd00*/  MUFU.EX2 R231, R5 ;  /* 0x0000000500e77308 */ /* 0x0003e60000000800 */
[----:B------:R-:W-:Y:S01]  /*dd10*/  LOP3.LUT R0, R0, 0xff, RZ, 0xc0, !PT ;  /* 0x000000ff00007812 */ /* 0x000fe200078ec0ff */
[----:B------:R-:W-:Y:S02]  /*dd20*/  FFMA.FTZ R4, R182, c[0x0][0x23c], -R23 ;  /* 0x00008f00b6047a23 */ /* 0x000fe40000010817 */
[----:B------:R-:W-:Y:S02]  /*dd30*/  IMAD.MOV.U32 R181, RZ, RZ, R163 ;  /* 0x000000ffffb57224 */ /* 0x000fe400078e00a3 */
[----:B------:R-:W-:Y:S01]  /*dd40*/  IMAD.MOV.U32 R173, RZ, RZ, R146 ;  /* 0x000000ffffad7224 */ /* 0x000fe200078e0092 */
[----:B-1----:R-:W-:-:S02]  /*dd50*/  SHF.R.U32.HI R5, RZ, 0x18, R2 ;  /* 0x00000018ff057819 */ /* 0x002fc40000011602 */
[----:B------:R-:W-:Y:S01]  /*dd60*/  LOP3.LUT R2, R3, UR17, R10, 0x96, !PT ;  /* 0x0000001103027c12 */ /* 0x000fe2000f8e960a */
[----:B------:R-:W-:Y:S01]  /*dd70*/  FFMA.FTZ R3, R183, c[0x0][0x23c], -R23 ;  /* 0x00008f00b7037a23 */ /* 0x000fe20000010817 */
[----:B------:R-:W-:Y:S02]  /*dd80*/  PRMT R7, R0, 0x5410, R5 ;  /* 0x0000541000077816 */ /* 0x000fe40000000005 */
[----:B------:R-:W-:Y:S01]  /*dd90*/  LOP3.LUT R0, R2, 0xffff, RZ, 0xc0, !PT ;  /* 0x0000ffff02007812 */ /* 0x000fe200078ec0ff */
[----:B------:R1:W-:Y:S01]  /*dda0*/  MUFU.EX2 R163, R3 ;  /* 0x0000000300a37308 */ /* 0x0003e20000000800 */
[----:B------:R-:W-:Y:S02]  /*ddb0*/  SHF.R.U32.HI R5, RZ, 0x18, R2 ;  /* 0x00000018ff057819 */ /* 0x000fe40000011602 */
[----:B------:R-:W-:-:S05]  /*ddc0*/  SHF.R.U32.HI R0, RZ, 0x8, R0 ;  /* 0x00000008ff007819 */ /* 0x000fca0000011600 */
[----:B------:R3:W4:Y:S01]  /*ddd0*/  MUFU.EX2 R146, R4 ;  /* 0x0000000400927308 */ /* 0x0007220000000800 */
[----:B-1----:R-:W-:Y:S02]  /*dde0*/  SHF.R.U32.HI R3, RZ, 0x10, R2 ;  /* 0x00000010ff037819 */ /* 0x002fe40000011602 */
[----:B---3--:R-:W-:Y:S02]  /*ddf0*/  LOP3.LUT R4, R2, 0xff, RZ, 0xc0, !PT ;  /* 0x000000ff02047812 */ /* 0x008fe400078ec0ff */
[----:B------:R-:W-:Y:S01]  /*de00*/  LOP3.LUT R2, R3, 0xff, RZ, 0xc0, !PT ;  /* 0x000000ff03027812 */ /* 0x000fe200078ec0ff */
[----:B------:R-:W-:Y:S01]  /*de10*/  FFMA.FTZ R3, R102, c[0x0][0x23c], -R23 ;  /* 0x00008f0066037a23 */ /* 0x000fe20000010817 */
[----:B------:R-:W-:-:S03]  /*de20*/  PRMT R0, R4, 0x5410, R0 ;  /* 0x0000541004007816 */ /* 0x000fc60000000000 */
[----:B------:R1:W-:Y:S01]  /*de30*/  MUFU.EX2 R226, R3 ;  /* 0x0000000300e27308 */ /* 0x0003e20000000800 */
[----:B------:R-:W-:Y:S01]  /*de40*/  PRMT R5, R2, 0x5410, R5 ;  /* 0x0000541002057816 */ /* 0x000fe20000000005 */
[----:B------:R-:W-:Y:S01]  /*de50*/  HSET2.LE.AND R0, R0, R88, PT ;  /* 0x0000005800007233 */ /* 0x000fe20003803000 */
[----:B--2---:R-:W-:-:S04]  /*de60*/  F2FP.BF16.PACK_AB R2, R230, R148 ;  /* 0x00000094e602723e */ /* 0x004fc800000010ff */
[----:B------:R-:W-:Y:S01]  /*de70*/  LOP3.LUT R4, R0, R2, RZ, 0xc0, !PT ;  /* 0x0000000200047212 */ /* 0x000fe200078ec0ff */
[----:B------:R-:W-:Y:S01]  /*de80*/  HSET2.LE.AND R0, R5, R88, PT ;  /* 0x0000005805007233 */ /* 0x000fe20003803000 */
[----:B-1----:R-:W-:-:S04]  /*de90*/  FFMA.FTZ R3, R103, c[0x0][0x23c], -R23 ;  /* 0x00008f0067037a23 */ /* 0x002fc80000010817 */
[----:B------:R-:W1:Y:S01]  /*dea0*/  MUFU.EX2 R225, R3 ;  /* 0x0000000300e17308 */ /* 0x000e620000000800 */
[----:B----4-:R-:W-:-:S04]  /*deb0*/  F2FP.BF16.PACK_AB R2, R163, R146 ;  /* 0x00000092a302723e */ /* 0x010fc800000010ff */
[----:B------:R-:W-:Y:S01]  /*dec0*/  LOP3.LUT R5, R0, R2, RZ, 0xc0, !PT ;  /* 0x0000000200057212 */ /* 0x000fe200078ec0ff */
[----:B------:R-:W-:Y:S01]  /*ded0*/  HSET2.LE.AND R0, R8, R88, PT ;  /* 0x0000005808007233 */ /* 0x000fe20003803000 */
[----:B------:R-:W-:-:S04]  /*dee0*/  F2FP.BF16.PACK_AB R2, R231, R159 ;  /* 0x0000009fe702723e */ /* 0x000fc800000010ff */
[----:B------:R-:W-:Y:S01]  /*def0*/  LOP3.LUT R6, R0, R2, RZ, 0xc0, !PT ;  /* 0x0000000200067212 */ /* 0x000fe200078ec0ff */
[----:B------:R-:W-:Y:S01]  /*df00*/  HSET2.LE.AND R0, R7, R88, PT ;  /* 0x0000005807007233 */ /* 0x000fe20003803000 */
[----:B-1----:R-:W-:-:S04]  /*df10*/  F2FP.BF16.PACK_AB R2, R225, R226 ;  /* 0x000000e2e102723e */ /* 0x002fc800000010ff */
[----:B------:R-:W-:Y:S01]  /*df20*/  LOP3.LUT R7, R0, R2, RZ, 0xc0, !PT ;  /* 0x0000000200077212 */ /* 0x000fe200078ec0ff */
[----:B------:R-:W-:Y:S01]  /*df30*/  FFMA.FTZ R0, R220, c[0x0][0x23c], -R28 ;  /* 0x00008f00dc007a23 */ /* 0x000fe2000001081c */
[----:B------:R-:W-:-:S03]  /*df40*/  LOP3.LUT R2, R21, UR7, R32, 0x96, !PT ;  /* 0x0000000715027c12 */ /* 0x000fc6000f8e9620 */
[----:B------:R1:W-:Y:S02]  /*df50*/  MUFU.EX2 R161, R0 ;  /* 0x0000000000a17308 */ /* 0x0003e40000000800 */
[----:B------:R-:W-:Y:S01]  /*df60*/  IMAD.WIDE.U32 R2, R2, -0x2daee0ad, RZ ;  /* 0xd2511f5302027825 */ /* 0x000fe200078e00ff */
[----:B------:R-:W-:Y:S03]  /*df70*/  HMMA.16816.F32.BF16 R40, R4, R16, R140 ;  /* 0x000000100428723c */ /* 0x000fe6000004188c */
[----:B-1----:R-:W-:-:S04]  /*df80*/  FFMA.FTZ R0, R221, c[0x0][0x23c], -R28 ;  /* 0x00008f00dd007a23 */ /* 0x002fc8000001081c */
[----:B------:R1:W-:Y:S01]  /*df90*/  MUFU.EX2 R162, R0 ;  /* 0x0000000000a27308 */ /* 0x0003e20000000800 */
[C---:B------:R-:W-:Y:S08]  /*dfa0*/  HMMA.16816.F32.BF16 R44, R4.reuse, R18, R152 ;  /* 0x00000012042c723c */ /* 0x040ff00000041898 */
[C---:B------:R-:W-:Y:S08]  /*dfb0*/  HMMA.16816.F32.BF16 R56, R4.reuse, R12, R56 ;  /* 0x0000000c0438723c */ /* 0x040ff00000041838 */
[----:B------:R-:W-:Y:S01]  /*dfc0*/  HMMA.16816.F32.BF16 R168, R4, R14, R168 ;  /* 0x0000000e04a8723c */ /* 0x000fe200000418a8 */
[----:B-1----:R-:W-:Y:S01]  /*dfd0*/  FFMA.FTZ R0, R116, c[0x0][0x23c], -R28 ;  /* 0x00008f0074007a23 */ /* 0x002fe2000001081c */
[----:B------:R-:W-:Y:S01]  /*dfe0*/  SHF.R.U32.HI R8, RZ, 0x18, R2 ;  /* 0x00000018ff087819 */ /* 0x000fe20000011602 */
[----:B------:R-:W-:Y:S01]  /*dff0*/  IMAD.MOV.U32 R100, RZ, RZ, R147 ;  /* 0x000000ffff647224 */ /* 0x000fe200078e0093 */
[----:B------:R-:W-:Y:S01]  /*e000*/  MOV R143, R34 ;  /* 0x00000022008f7202 */ /* 0x000fe20000000f00 */
[----:B------:R1:W-:Y:S01]  /*e010*/  MUFU.EX2 R227, R0 ;  /* 0x0000000000e37308 */ /* 0x0003e20000000800 */
[----:B------:R-:W-:Y:S01]  /*e020*/  IMAD.MOV.U32 R221, RZ, RZ, R35 ;  /* 0x000000ffffdd7224 */ /* 0x000fe200078e0023 */
[----:B------:R-:W2:Y:S01]  /*e030*/  LDSM.16.MT88.4 R16, [R205+0x4c00] ;  /* 0x004c0000cd10783b */ /* 0x000ea20000004200 */
[----:B------:R-:W-:Y:S01]  /*e040*/  FFMA.FTZ R4, R117, c[0x0][0x23c], -R28 ;  /* 0x00008f0075047a23 */ /* 0x000fe2000001081c */
[----:B------:R-:W-:Y:S01]  /*e050*/  LOP3.LUT R6, R2, 0xff, RZ, 0xc0, !PT ;  /* 0x000000ff02067812 */ /* 0x000fe200078ec0ff */
[----:B------:R-:W-:Y:S01]  /*e060*/  FFMA.FTZ R5, R222, c[0x0][0x23c], -R29 ;  /* 0x00008f00de057a23 */ /* 0x000fe2000001081d */
[----:B------:R-:W3:Y:S02]  /*e070*/  LDSM.16.MT88.4 R32, [R206+0x4c00] ;  /* 0x004c0000ce20783b */ /* 0x000ee40000004200 */
[----:B------:R4:W2:Y:S01]  /*e080*/  MUFU.EX2 R158, R4 ;  /* 0x00000004009e7308 */ /* 0x0008a20000000800 */
[----:B-1----:R-:W-:-:S04]  /*e090*/  LOP3.LUT R0, R2, 0xffff, RZ, 0xc0, !PT ;  /* 0x0000ffff02007812 */ /* 0x002fc800078ec0ff */
[----:B----4-:R-:W-:Y:S02]  /*e0a0*/  SHF.R.U32.HI R4, RZ, 0x8, R0 ;  /* 0x00000008ff047819 */ /* 0x010fe40000011600 */
[----:B------:R-:W-:Y:S02]  /*e0b0*/  LOP3.LUT R0, R3, UR16, R30, 0x96, !PT ;  /* 0x0000001003007c12 */ /* 0x000fe4000f8e961e */
[----:B------:R-:W-:Y:S02]  /*e0c0*/  SHF.R.U32.HI R3, RZ, 0x10, R2 ;  /* 0x00000010ff037819 */ /* 0x000fe40000011602 */
[----:B------:R-:W-:Y:S02]  /*e0d0*/  PRMT R10, R6, 0x5410, R4 ;  /* 0x00005410060a7816 */ /* 0x000fe40000000004 */
[----:B------:R-:W-:Y:S02]  /*e0e0*/  LOP3.LUT R2, R0, 0xffff, RZ, 0xc0, !PT ;  /* 0x0000ffff00027812 */ /* 0x000fe400078ec0ff */
[----:B------:R-:W-:-:S02]  /*e0f0*/  LOP3.LUT R6, R3, 0xff, RZ, 0xc0, !PT ;  /* 0x000000ff03067812 */ /* 0x000fc400078ec0ff */
        /* <DEDUP_REMOVED lines=9> */
[----:B------:R1:W4:Y:S01]  /*e190*/  MUFU.EX2 R229, R5 ;  /* 0x0000000500e57308 */ /* 0x0003220000000800 */
[----:B------:R-:W-:Y:S01]  /*e1a0*/  PRMT R9, R0, 0x5410, R2 ;  /* 0x0000541000097816 */ /* 0x000fe20000000002 */
[----:B------:R-:W-:Y:S01]  /*e1b0*/  HSET2.LE.AND R0, R10, R88, PT ;  /* 0x000000580a007233 */ /* 0x000fe20003803000 */
[----:B--2---:R-:W-:Y:S02]  /*e1c0*/  F2FP.BF16.PACK_AB R2, R158, R227 ;  /* 0x000000e39e02723e */ /* 0x004fe400000010ff */
[----:B-1----:R-:W-:Y:S02]  /*e1d0*/  PRMT R5, R6, 0x5410, R8 ;  /* 0x0000541006057816 */ /* 0x002fe40000000008 */
[----:B------:R-:W-:Y:S01]  /*e1e0*/  PRMT R8, R7, 0x5410, R4 ;  /* 0x0000541007087816 */ /* 0x000fe20000000004 */
[----:B------:R-:W-:Y:S01]  /*e1f0*/  FFMA.FTZ R4, R223, c[0x0][0x23c], -R29 ;  /* 0x00008f00df047a23 */ /* 0x000fe2000001081d */
[----:B------:R-:W-:-:S03]  /*e200*/  LOP3.LUT R6, R0, R2, RZ, 0xc0, !PT ;  /* 0x0000000200067212 */ /* 0x000fc600078ec0ff */
[----:B------:R1:W2:Y:S01]  /*e210*/  MUFU.EX2 R160, R4 ;  /* 0x0000000400a07308 */ /* 0x0002a20000000800 */
[----:B------:R-:W-:Y:S01]  /*e220*/  HSET2.LE.AND R0, R5, R88, PT ;  /* 0x0000005805007233 */ /* 0x000fe20003803000 */
[----:B----4-:R-:W-:-:S04]  /*e230*/  F2FP.BF16.PACK_AB R2, R228, R229 ;  /* 0x000000e5e402723e */ /* 0x010fc800000010ff */
[----:B------:R-:W-:Y:S01]  /*e240*/  LOP3.LUT R7, R0, R2, RZ, 0xc0, !PT ;  /* 0x0000000200077212 */ /* 0x000fe200078ec0ff */
[----:B------:R-:W-:Y:S01]  /*e250*/  HSET2.LE.AND R0, R8, R88, PT ;  /* 0x0000005808007233 */ /* 0x000fe20003803000 */
[----:B------:R-:W-:-:S04]  /*e260*/  F2FP.BF16.PACK_AB R2, R162, R161 ;  /* 0x000000a1a202723e */ /* 0x000fc800000010ff */
[----:B-1----:R-:W-:Y:S01]  /*e270*/  LOP3.LUT R4, R0, R2, RZ, 0xc0, !PT ;  /* 0x0000000200047212 */ /* 0x002fe200078ec0ff */
[----:B------:R-:W-:Y:S01]  /*e280*/  HSET2.LE.AND R0, R9, R88, PT ;  /* 0x0000005809007233 */ /* 0x000fe20003803000 */
[----:B--2---:R-:W-:-:S04]  /*e290*/  F2FP.BF16.PACK_AB R2, R160, R147 ;  /* 0x00000093a002723e */ /* 0x004fc800000010ff */
[----:B------:R-:W-:Y:S01]  /*e2a0*/  LOP3.LUT R5, R0, R2, RZ, 0xc0, !PT ;  /* 0x0000000200057212 */ /* 0x000fe200078ec0ff */
[----:B------:R-:W-:Y:S02]  /*e2b0*/  FFMA.FTZ R0, R133, c[0x0][0x23c], -R22 ;  /* 0x00008f0085007a23 */ /* 0x000fe40000010816 */
[----:B------:R-:W-:Y:S02]  /*e2c0*/  IMAD.MOV.U32 R182, RZ, RZ, R145 ;  /* 0x000000ffffb67224 */ /* 0x000fe400078e0091 */
[----:B------:R1:W-:Y:S01]  /*e2d0*/  MUFU.EX2 R145, R0 ;  /* 0x0000000000917308 */ /* 0x0003e20000000800 */
[----:B------:R-:W-:Y:S01]  /*e2e0*/  LOP3.LUT R2, R11, UR7, R24, 0x96, !PT ;  /* 0x000000070b027c12 */ /* 0x000fe2000f8e9618 */
[----:B------:R-:W-:Y:S01]  /*e2f0*/  IMAD.MOV.U32 R184, RZ, RZ, R129 ;  /* 0x000000ffffb87224 */ /* 0x000fe200078e0081 */
[----:B------:R-:W-:Y:S01]  /*e300*/  MOV R180, R128 ;  /* 0x0000008000b47202 */ /* 0x000fe20000000f00 */
[----:B------:R-:W-:Y:S02]  /*e310*/  IMAD.MOV.U32 R103, RZ, RZ, R130 ;  /* 0x000000ffff677224 */ /* 0x000fe400078e0082 */
[----:B------:R-:W-:-:S04]  /*e320*/  IMAD.WIDE.U32 R2, R2, -0x2daee0ad, RZ ;  /* 0xd2511f5302027825 */ /* 0x000fc800078e00ff */
[----:B-1----:R-:W-:-:S04]  /*e330*/  FFMA.FTZ R0, R132, c[0x0][0x23c], -R22 ;  /* 0x00008f0084007a23 */ /* 0x002fc80000010816 */
[----:B------:R1:W-:Y:S01]  /*e340*/  MUFU.EX2 R155, R0 ;  /* 0x00000000009b7308 */ /* 0x0003e20000000800 */
[----:B------:R-:W-:Y:S01]  /*e350*/  IMAD.MOV.U32 R101, RZ, RZ, R123 ;  /* 0x000000ffff657224 */ /* 0x000fe200078e007b */
[----:B------:R-:W-:Y:S01]  /*e360*/  HMMA.16816.F32.BF16 R116, R4, R16, R68 ;  /* 0x000000100474723c */ /* 0x000fe20000041844 */
[----:B------:R-:W-:Y:S02]  /*e370*/  IMAD.MOV.U32 R142, RZ, RZ, R122 ;  /* 0x000000ffff8e7224 */ /* 0x000fe400078e007a */
[----:B------:R-:W-:Y:S02]  /*e380*/  IMAD.MOV.U32 R141, RZ, RZ, R121 ;  /* 0x000000ffff8d7224 */ /* 0x000fe400078e0079 */
[----:B------:R-:W-:Y:S02]  /*e390*/  IMAD.MOV.U32 R140, RZ, RZ, R131 ;  /* 0x000000ffff8c7224 */ /* 0x000fe400078e0083 */
[----:B------:R-:W-:Y:S02]  /*e3a0*/  IMAD.MOV.U32 R157, RZ, RZ, R120 ;  /* 0x000000ffff9d7224 */ /* 0x000fe400078e0078 */
[----:B-1----:R-:W-:-:S04]  /*e3b0*/  FFMA.FTZ R0, R96, c[0x0][0x23c], -R22 ;  /* 0x00008f0060007a23 */ /* 0x002fc80000010816 */
[----:B------:R1:W-:Y:S01]  /*e3c0*/  MUFU.EX2 R154, R0 ;  /* 0x00000000009a7308 */ /* 0x0003e20000000800 */
[----:B------:R-:W-:Y:S01]  /*e3d0*/  HMMA.16816.F32.BF16 R120, R4, R18, R64 ;  /* 0x000000120478723c */ /* 0x000fe20000041840 */
[----:B------:R-:W-:-:S07]  /*e3e0*/  IMAD.MOV.U32 R183, RZ, RZ, R144 ;  /* 0x000000ffffb77224 */ /* 0x000fce00078e0090 */
[----:B---3--:R-:W-:Y:S01]  /*e3f0*/  HMMA.16816.F32.BF16 R124, R4, R32, R60 ;  /* 0x00000020047c723c */ /* 0x008fe2000004183c */
[----:B-1----:R-:W-:-:S07]  /*e400*/  FFMA.FTZ R0, R97, c[0x0][0x23c], -R22 ;  /* 0x00008f0061007a23 */ /* 0x002fce0000010816 */
[----:B------:R-:W-:Y:S01]  /*e410*/  HMMA.16816.F32.BF16 R128, R4, R34, R52 ;  /* 0x000000220480723c */ /* 0x000fe20000041834 */
[----:B------:R1:W2:Y:S06]  /*e420*/  MUFU.EX2 R167, R0 ;  /* 0x0000000000a77308 */ /* 0x0002ac0000000800 */
[----:B------:R-:W-:Y:S01]  /*e430*/  FFMA.FTZ R4, R134, c[0x0][0x23c], -R23 ;  /* 0x00008f0086047a23 */ /* 0x000fe20000010817 */
[----:B------:R-:W-:Y:S02]  /*e440*/  LOP3.LUT R6, R2, 0xff, RZ, 0xc0, !PT ;  /* 0x000000ff02067812 */ /* 0x000fe400078ec0ff */
[----:B------:R-:W-:Y:S01]  /*e450*/  SHF.R.U32.HI R5, RZ, 0x18, R2 ;  /* 0x00000018ff057819 */ /* 0x000fe20000011602 */
[----:B------:R3:W-:Y:S01]  /*e460*/  MUFU.EX2 R144, R4 ;  /* 0x0000000400907308 */ /* 0x0007e20000000800 */
[----:B-1----:R-:W-:-:S02]  /*e470*/  LOP3.LUT R0, R3, UR16, R26, 0x96, !PT ;  /* 0x0000001003007c12 */ /* 0x002fc4000f8e961a */
[----:B------:R-:W-:Y:S02]  /*e480*/  LOP3.LUT R3, R2, 0xffff, RZ, 0xc0, !PT ;  /* 0x0000ffff02037812 */ /* 0x000fe400078ec0ff */
[----:B---3--:R-:W-:Y:S02]  /*e490*/  SHF.R.U32.HI R4, RZ, 0x10, R2 ;  /* 0x00000010ff047819 */ /* 0x008fe40000011602 */
[----:B------:R-:W-:Y:S01]  /*e4a0*/  SHF.R.U32.HI R2, RZ, 0x8, R3 ;  /* 0x00000008ff027819 */ /* 0x000fe20000011603 */
[----:B------:R-:W-:Y:S01]  /*e4b0*/  FFMA.FTZ R3, R98, c[0x0][0x23c], -R23 ;  /* 0x00008f0062037a23 */ /* 0x000fe20000010817 */
[----:B------:R-:W-:Y:S02]  /*e4c0*/  LOP3.LUT R4, R4, 0xff, RZ, 0xc0, !PT ;  /* 0x000000ff04047812 */ /* 0x000fe400078ec0ff */
[----:B------:R-:W-:Y:S02]  /*e4d0*/  PRMT R6, R6, 0x5410, R2 ;  /* 0x0000541006067816 */ /* 0x000fe40000000002 */
[----:B------:R-:W-:Y:S01]  /*e4e0*/  LOP3.LUT R2, R0, 0xffff, RZ, 0xc0, !PT ;  /* 0x0000ffff00027812 */ /* 0x000fe200078ec0ff */
[----:B------:R1:W-:Y:S01]  /*e4f0*/  MUFU.EX2 R153, R3 ;  /* 0x0000000300997308 */ /* 0x0003e20000000800 */
[----:B------:R-:W-:Y:S01]  /*e500*/  PRMT R8, R4, 0x5410, R5 ;  /* 0x0000541004087816 */ /* 0x000fe20000000005 */
[----:B------:R-:W-:Y:S01]  /*e510*/  FFMA.FTZ R4, R99, c[0x0][0x23c], -R23 ;  /* 0x00008f0063047a23 */ /* 0x000fe20000010817 */
[----:B------:R-:W-:-:S05]  /*e520*/  LOP3.LUT R5, R0, 0xff, RZ, 0xc0, !PT ;  /* 0x000000ff00057812 */ /* 0x000fca00078ec0ff */
[----:B------:R3:W4:Y:S01]  /*e530*/  MUFU.EX2 R166, R4 ;  /* 0x0000000400a67308 */ /* 0x0007220000000800 */
[----:B-1----:R-:W-:-:S04]  /*e540*/  SHF.R.U32.HI R3, RZ, 0x8, R2 ;  /* 0x00000008ff037819 */ /* 0x002fc80000011602 */
[----:B------:R-:W-:Y:S01]  /*e550*/  PRMT R7, R5, 0x5410, R3 ;  /* 0x0000541005077816 */ /* 0x000fe20000000003 */
[----:B------:R-:W-:Y:S01]  /*e560*/  FFMA.FTZ R5, R135, c[0x0][0x23c], -R23 ;  /* 0x00008f0087057a23 */ /* 0x000fe20000010817 */
[----:B------:R-:W-:-:S03]  /*e570*/  SHF.R.U32.HI R2, RZ, 0x10, R0 ;  /* 0x00000010ff027819 */ /* 0x000fc60000011600 */
[----:B------:R1:W1:Y:S01]  /*e580*/  MUFU.EX2 R152, R5 ;  /* 0x0000000500987308 */ /* 0x0002620000000800 */
[----:B---3--:R-:W-:Y:S01]  /*e590*/  SHF.R.U32.HI R4, RZ, 0x18, R0 ;  /* 0x00000018ff047819 */ /* 0x008fe20000011600 */
[----:B------:R-:W-:Y:S01]  /*e5a0*/  HSET2.LE.AND R0, R6, R88, PT ;  /* 0x0000005806007233 */ /* 0x000fe20003803000 */
[----:B------:R-:W-:Y:S02]  /*e5b0*/  LOP3.LUT R3, R2, 0xff, RZ, 0xc0, !PT ;  /* 0x000000ff02037812 */ /* 0x000fe400078ec0ff */
[----:B--2---:R-:W-:Y:S01]  /*e5c0*/  F2FP.BF16.PACK_AB R2, R167, R154 ;  /* 0x0000009aa702723e */ /* 0x004fe200000010ff */
[----:B------:R-:W-:-:S03]  /*e5d0*/  UIADD3 UR5, UR4, 0x2, URZ ;  /* 0x0000000204057890 */ /* 0x000fc6000fffe03f */
[----:B------:R-:W-:Y:S01]  /*e5e0*/  LOP3.LUT R6, R0, R2, RZ, 0xc0, !PT ;  /* 0x0000000200067212 */ /* 0x000fe200078ec0ff */
[--C-:B------:R-:W-:Y:S01]  /*e5f0*/  HSET2.LE.AND R0, R8, R88.reuse, PT ;  /* 0x0000005808007233 */ /* 0x100fe20003803000 */
[----:B----4-:R-:W-:Y:S02]  /*e600*/  F2FP.BF16.PACK_AB R2, R166, R153 ;  /* 0x00000099a602723e */ /* 0x010fe400000010ff */
[----:B-1----:R-:W-:Y:S01]  /*e610*/  PRMT R5, R3, 0x5410, R4 ;  /* 0x0000541003057816 */ /* 0x002fe20000000004 */
[--C-:B------:R-:W-:Y:S01]  /*e620*/  HSET2.LE.AND R3, R7, R88.reuse, PT ;  /* 0x0000005807037233 */ /* 0x100fe20003803000 */
[----:B------:R-:W-:Y:S02]  /*e630*/  F2FP.BF16.PACK_AB R4, R155, R145 ;  /* 0x000000919b04723e */ /* 0x000fe400000010ff */
[----:B------:R-:W-:Y:S01]  /*e640*/  LOP3.LUT R7, R0, R2, RZ, 0xc0, !PT ;  /* 0x0000000200077212 */ /* 0x000fe200078ec0ff */
[----:B------:R-:W-:Y:S01]  /*e650*/  HSET2.LE.AND R0, R5, R88, PT ;  /* 0x0000005805007233 */ /* 0x000fe20003803000 */
[----:B------:R-:W-:Y:S01]  /*e660*/  LOP3.LUT R4, R3, R4, RZ, 0xc0, !PT ;  /* 0x0000000403047212 */ /* 0x000fe200078ec0ff */
[----:B------:R-:W-:Y:S01]  /*e670*/  UIADD3 UR4, UR4, 0x3, URZ ;  /* 0x0000000304047890 */ /* 0x000fe2000fffe03f */
[----:B------:R-:W-:Y:S01]  /*e680*/  F2FP.BF16.PACK_AB R2, R152, R144 ;  /* 0x000000909802723e */ /* 0x000fe200000010ff */
[----:B------:R-:W-:-:S03]  /*e690*/  IMAD.U32 R3, RZ, RZ, UR5 ;  /* 0x00000005ff037e24 */ /* 0x000fc6000f8e00ff */
[----:B------:R-:W-:Y:S01]  /*e6a0*/  LOP3.LUT R5, R0, R2, RZ, 0xc0, !PT ;  /* 0x0000000200057212 */ /* 0x000fe200078ec0ff */
[----:B------:R-:W-:Y:S01]  /*e6b0*/  IMAD.U32 R2, RZ, RZ, UR4 ;  /* 0x00000004ff027e24 */ /* 0x000fe2000f8e00ff */
[----:B------:R-:W-:-:S04]  /*e6c0*/  LOP3.LUT R0, R75, UR33, R3, 0x96, !PT ;  /* 0x000000214b007c12 */ /* 0x000fc8000f8e9603 */
[----:B------:R-:W-:Y:S01]  /*e6d0*/  LOP3.LUT R2, R75, UR33, R2, 0x96, !PT ;  /* 0x000000214b027c12 */ /* 0x000fe2000f8e9602 */
[----:B------:R-:W-:-:S04]  /*e6e0*/  IMAD.WIDE.U32 R8, R0, -0x326172a9, RZ ;  /* 0xcd9e8d5700087825 */ /* 0x000fc800078e00ff */
[----:B------:R-:W-:Y:S01]  /*e6f0*/  IMAD.WIDE.U32 R2, R2, -0x326172a9, RZ ;  /* 0xcd9e8d5702027825 */ /* 0x000fe200078e00ff */
[----:B------:R-:W-:Y:S02]  /*e700*/  LOP3.LUT R0, R9, UR15, R94, 0x96, !PT ;  /* 0x0000000f09007c12 */ /* 0x000fe4000f8e965e */
[----:B------:R-:W-:Y:S01]  /*e710*/  LOP3.LUT R10, R37, UR13, R8, 0x96, !PT ;  /* 0x0000000d250a7c12 */ /* 0x000fe2000f8e9608 */
[----:B------:R-:W-:Y:S01]  /*e720*/  IMAD.MOV.U32 R156, RZ, RZ, R104 ;  /* 0x000000ffff9c7224 */ /* 0x000fe200078e0068 */
[----:B------:R-:W-:Y:S01]  /*e730*/  LOP3.LUT R14, R9, UR15, R86, 0x96, !PT ;  /* 0x0000000f090e7c12 */ /* 0x000fe2000f8e9656 */
[----:B------:R-:W-:Y:S01]  /*e740*/  HMMA.16816.F32.BF16 R104, R4, R18, R44 ;  /* 0x000000120468723c */ /* 0x000fe2000004182c */
[----:B------:R-:W-:Y:S01]  /*e750*/  LOP3.LUT R13, R39, UR13, R8, 0x96, !PT ;  /* 0x0000000d270d7c12 */ /* 0x000fe2000f8e9608 */
[----:B------:R-:W-:Y:S01]  /*e760*/  IMAD.WIDE.U32 R8, R0, -0x2daee0ad, RZ ;  /* 0xd2511f5300087825 */ /* 0x000fe200078e00ff */
[----:B------:R-:W-:-:S04]  /*e770*/  LOP3.LUT R11, R3, UR15, R94, 0x96, !PT ;  /* 0x0000000f030b7c12 */ /* 0x000fc8000f8e965e */
[----:B------:R-:W-:Y:S01]  /*e780*/  IMAD.WIDE.U32 R18, R10, -0x2daee0ad, RZ ;  /* 0xd2511f530a127825 */ /* 0x000fe200078e00ff */
[----:B------:R-:W-:Y:S02]  /*e790*/  LOP3.LUT R0, R37, UR13, R2, 0x96, !PT ;  /* 0x0000000d25007c12 */ /* 0x000fe4000f8e9602 */
[----:B------:R-:W-:Y:S02]  /*e7a0*/  LOP3.LUT R24, R9, UR12, R48, 0x96, !PT ;  /* 0x0000000c09187c12 */ /* 0x000fe4000f8e9630 */
[----:B------:R-:W-:Y:S01]  /*e7b0*/  LOP3.LUT R15, R19, UR10, R8, 0x96, !PT ;  /* 0x0000000a130f7c12 */ /* 0x000fe2000f8e9608 */
[----:B------:R-:W-:Y:S01]  /*e7c0*/  IMAD.WIDE.U32 R8, R11, -0x2daee0ad, RZ ;  /* 0xd2511f530b087825 */ /* 0x000fe200078e00ff */
[----:B------:R-:W-:Y:S01]  /*e7d0*/  LOP3.LUT R12, R3, UR15, R86, 0x96, !PT ;  /* 0x0000000f030c7c12 */ /* 0x000fe2000f8e9656 */
[----:B------:R-:W-:Y:S01]  /*e7e0*/  HMMA.16816.F32.BF16 R60, R4, R16, R40 ;  /* 0x00000010043c723c */ /* 0x000fe20000041828 */
[----:B------:R-:W-:Y:S01]  /*e7f0*/  LOP3.LUT R10, R39, UR13, R2, 0x96, !PT ;  /* 0x0000000d270a7c12 */ /* 0x000fe2000f8e9602 */
[----:B------:R-:W-:-:S02]  /*e800*/  IMAD.MOV.U32 R102, RZ, RZ, R111 ;  /* 0x000000ffff667224 */ /* 0x000fc400078e006f */
[----:B------:R-:W-:Y:S02]  /*e810*/  IMAD.MOV.U32 R220, RZ, RZ, R110 ;  /* 0x000000ffffdc7224 */ /* 0x000fe400078e006e */
[----:B------:R-:W-:Y:S02]  /*e820*/  IMAD.MOV.U32 R222, RZ, RZ, R109 ;  /* 0x000000ffffde7224 */ /* 0x000fe400078e006d */
[----:B------:R-:W-:Y:S01]  /*e830*/  IMAD.WIDE.U32 R16, R0, -0x2daee0ad, RZ ;  /* 0xd2511f5300107825 */ /* 0x000fe200078e00ff */
[----:B------:R-:W-:Y:S01]  /*e840*/  HMMA.16816.F32.BF16 R108, R4, R32, R56 ;  /* 0x00000020046c723c */ /* 0x000fe20000041838 */
[----:B------:R-:W-:Y:S02]  /*e850*/  LOP3.LUT R0, R9, UR12, R48, 0x96, !PT ;  /* 0x0000000c09007c12 */ /* 0x000fe4000f8e9630 */
[----:B------:R-:W-:-:S04]  /*e860*/  IMAD.WIDE.U32 R2, R14, -0x2daee0ad, RZ ;  /* 0xd2511f530e027825 */ /* 0x000fc800078e00ff */
[----:B------:R-:W-:Y:S01]  /*e870*/  IMAD.WIDE.U32 R20, R13, -0x2daee0ad, RZ ;  /* 0xd2511f530d147825 */ /* 0x000fe200078e00ff */
[----:B------:R-:W-:Y:S01]  /*e880*/  HMMA.16816.F32.BF16 R168, R4, R34, R168 ;  /* 0x0000002204a8723c */ /* 0x000fe200000418a8 */
[----:B------:R-:W-:Y:S02]  /*e890*/  LOP3.LUT R11, R17, UR10, R8, 0x96, !PT ;  /* 0x0000000a110b7c12 */ /* 0x000fe4000f8e9608 */
[----:B------:R-:W-:-:S04]  /*e8a0*/  LOP3.LUT R19, R3, UR12, R72, 0x96, !PT ;  /* 0x0000000c03137c12 */ /* 0x000fc8000f8e9648 */
[----:B------:R-:W-:Y:S01]  /*e8b0*/  IMAD.WIDE.U32 R4, R12, -0x2daee0ad, RZ ;  /* 0xd2511f530c047825 */ /* 0x000fe200078e00ff */
[----:B------:R-:W-:-:S03]  /*e8c0*/  LOP3.LUT R14, R21, UR10, R2, 0x96, !PT ;  /* 0x0000000a150e7c12 */ /* 0x000fc6000f8e9602 */
[----:B------:R-:W-:Y:S01]  /*e8d0*/  IMAD.WIDE.U32 R12, R10, -0x2daee0ad, RZ ;  /* 0xd2511f530a0c7825 */ /* 0x000fe200078e00ff */
[----:B------:R-:W-:-:S03]  /*e8e0*/  LOP3.LUT R17, R5, UR12, R72, 0x96, !PT ;  /* 0x0000000c05117c12 */ /* 0x000fc6000f8e9648 */
[----:B------:R-:W-:-:S04]  /*e8f0*/  IMAD.WIDE.U32 R2, R24, -0x326172a9, RZ ;  /* 0xcd9e8d5718027825 */ /* 0x000fc800078e00ff */
[----:B------:R-:W-:-:S04]  /*e900*/  IMAD.WIDE.U32 R8, R15, -0x326172a9, RZ ;  /* 0xcd9e8d570f087825 */ /* 0x000fc800078e00ff */
[----:B------:R-:W-:Y:S01]  /*e910*/  IMAD.WIDE.U32 R6, R0, -0x326172a9, RZ ;  /* 0xcd9e8d5700067825 */ /* 0x000fe200078e00ff */
[----:B------:R-:W-:-:S03]  /*e920*/  LOP3.LUT R0, R13, UR10, R4, 0x96, !PT ;  /* 0x0000000a0d007c12 */ /* 0x000fc6000f8e9604 */
[----:B------:R-:W-:Y:S01]  /*e930*/  IMAD.WIDE.U32 R10, R11, -0x326172a9, RZ ;  /* 0xcd9e8d570b0a7825 */ /* 0x000fe200078e00ff */
[----:B------:R-:W-:Y:S02]  /*e940*/  LOP3.LUT R13, R3, UR11, R36, 0x96, !PT ;  /* 0x0000000b030d7c12 */ /* 0x000fe4000f8e9624 */
[----:B------:R-:W-:Y:S01]  /*e950*/  LOP3.LUT R9, R9, UR9, R2, 0x96, !PT ;  /* 0x0000000909097c12 */ /* 0x000fe2000f8e9602 */
[----:B------:R-:W-:-:S04]  /*e960*/  IMAD.WIDE.U32 R4, R19, -0x326172a9, RZ ;  /* 0xcd9e8d5713047825 */ /* 0x000fc800078e00ff */
[----:B------:R-:W-:Y:S01]  /*e970*/  IMAD.WIDE.U32 R14, R14, -0x326172a9, RZ ;  /* 0xcd9e8d570e0e7825 */ /* 0x000fe200078e00ff */
[----:B------:R-:W-:-:S03]  /*e980*/  LOP3.LUT R7, R7, UR11, R36, 0x96, !PT ;  /* 0x0000000b07077c12 */ /* 0x000fc6000f8e9624 */
[----:B------:R-:W-:-:S04]  /*e990*/  IMAD.WIDE.U32 R2, R17, -0x326172a9, RZ ;  /* 0xcd9e8d5711027825 */ /* 0x000fc800078e00ff */
[----:B------:R-:W-:Y:S01]  /*e9a0*/  IMAD.WIDE.U32 R24, R0, -0x326172a9, RZ ;  /* 0xcd9e8d5700187825 */ /* 0x000fe200078e00ff */
[----:B------:R-:W-:Y:S02]  /*e9b0*/  LOP3.LUT R0, R11, UR9, R6, 0x96, !PT ;  /* 0x000000090b007c12 */ /* 0x000fe4000f8e9606 */
[----:B------:R-:W-:Y:S01]  /*e9c0*/  LOP3.LUT R6, R5, UR11, R38, 0x96, !PT ;  /* 0x0000000b05067c12 */ /* 0x000fe2000f8e9626 */
[----:B------:R-:W-:Y:S01]  /*e9d0*/  IMAD.WIDE.U32 R26, R9, -0x2daee0ad, RZ ;  /* 0xd2511f53091a7825 */ /* 0x000fe200078e00ff */
[----:B------:R-:W-:-:S03]  /*e9e0*/  LOP3.LUT R11, R15, UR9, R4, 0x96, !PT ;  /* 0x000000090f0b7c12 */ /* 0x000fc6000f8e9604 */
        /* <DEDUP_REMOVED lines=10> */
[----:B------:R-:W-:-:S04]  /*ea90*/  IMAD.WIDE.U32 R16, R11, -0x2daee0ad, RZ ;  /* 0xd2511f530b107825 */ /* 0x000fc800078e00ff */
[----:B------:R-:W-:-:S04]  /*eaa0*/  IMAD.WIDE.U32 R4, R5, -0x326172a9, RZ ;  /* 0xcd9e8d5705047825 */ /* 0x000fc800078e00ff */
[----:B------:R-:W-:Y:S01]  /*eab0*/  IMAD.WIDE.U32 R2, R0, -0x326172a9, RZ ;  /* 0xcd9e8d5700027825 */ /* 0x000fe200078e00ff */
[----:B------:R-:W-:Y:S02]  /*eac0*/  LOP3.LUT R15, R7, UR8, R20, 0x96, !PT ;  /* 0x00000008070f7c12 */ /* 0x000fe4000f8e9614 */
[----:B------:R-:W-:Y:S01]  /*ead0*/  LOP3.LUT R0, R17, UR6, R6, 0x96, !PT ;  /* 0x0000000611007c12 */ /* 0x000fe2000f8e9606 */
[----:B------:R-:W-:Y:S01]  /*eae0*/  IMAD.WIDE.U32 R6, R19, -0x2daee0ad, RZ ;  /* 0xd2511f5313067825 */ /* 0x000fe200078e00ff */
[----:B------:R-:W-:Y:S02]  /*eaf0*/  LOP3.LUT R37, R5, UR7, R8, 0x96, !PT ;  /* 0x0000000705257c12 */ /* 0x000fe4000f8e9608 */
[----:B------:R-:W-:Y:S01]  /*eb00*/  LOP3.LUT R11, R3, UR17, R4, 0x96, !PT ;  /* 0x00000011030b7c12 */ /* 0x000fe2000f8e9604 */
[----:B------:R-:W-:Y:S01]  /*eb10*/  IMAD.WIDE.U32 R4, R13, -0x326172a9, RZ ;  /* 0xcd9e8d570d047825 */ /* 0x000fe200078e00ff */
[C---:B------:R-:W-:Y:S02]  /*eb20*/  LOP3.LUT R17, R2.reuse, 0xffff, RZ, 0xc0, !PT ;  /* 0x0000ffff02117812 */ /* 0x040fe400078ec0ff */
[----:B------:R-:W-:-:S02]  /*eb30*/  LOP3.LUT R36, R2, 0xff, RZ, 0xc0, !PT ;  /* 0x000000ff02247812 */ /* 0x000fc400078ec0ff */
[--C-:B------:R-:W-:Y:S02]  /*eb40*/  SHF.R.U32.HI R33, RZ, 0x10, R2.reuse ;  /* 0x00000010ff217819 */ /* 0x100fe40000011602 */
[----:B------:R-:W-:Y:S01]  /*eb50*/  SHF.R.U32.HI R35, RZ, 0x18, R2 ;  /* 0x00000018ff237819 */ /* 0x000fe20000011602 */
[----:B------:R-:W-:Y:S01]  /*eb60*/  IMAD.WIDE.U32 R2, R9, -0x326172a9, RZ ;  /* 0xcd9e8d5709027825 */ /* 0x000fe200078e00ff */
[----:B------:R-:W-:-:S03]  /*eb70*/  LOP3.LUT R12, R7, UR8, R12, 0x96, !PT ;  /* 0x00000008070c7c12 */ /* 0x000fc6000f8e960c */
[----:B------:R-:W-:Y:S01]  /*eb80*/  IMAD.WIDE.U32 R8, R21, -0x2daee0ad, RZ ;  /* 0xd2511f5315087825 */ /* 0x000fe200078e00ff */
[----:B------:R-:W-:Y:S02]  /*eb90*/  LOP3.LUT R34, R5, UR7, R10, 0x96, !PT ;  /* 0x0000000705227c12 */ /* 0x000fe4000f8e960a */
[----:B------:R-:W-:Y:S01]  /*eba0*/  LOP3.LUT R7, R3, UR17, R4, 0x96, !PT ;  /* 0x0000001103077c12 */ /* 0x000fe2000f8e9604 */
[----:B------:R-:W-:Y:S01]  /*ebb0*/  IMAD.WIDE.U32 R4, R15, -0x326172a9, RZ ;  /* 0xcd9e8d570f047825 */ /* 0x000fe200078e00ff */
[C---:B------:R-:W-:Y:S02]  /*ebc0*/  LOP3.LUT R13, R2.reuse, 0xffff, RZ, 0xc0, !PT ;  /* 0x0000ffff020d7812 */ /* 0x040fe400078ec0ff */
[----:B------:R-:W-:Y:S02]  /*ebd0*/  LOP3.LUT R32, R2, 0xff, RZ, 0xc0, !PT ;  /* 0x000000ff02207812 */ /* 0x000fe400078ec0ff */
[--C-:B------:R-:W-:Y:S02]  /*ebe0*/  SHF.R.U32.HI R31, RZ, 0x10, R2.reuse ;  /* 0x00000010ff1f7819 */ /* 0x100fe40000011602 */
[----:B------:R-:W-:Y:S01]  /*ebf0*/  SHF.R.U32.HI R27, RZ, 0x18, R2 ;  /* 0x00000018ff1b7819 */ /* 0x000fe20000011602 */
[----:B------:R-:W-:Y:S01]  /*ec00*/  IMAD.WIDE.U32 R2, R0, -0x326172a9, RZ ;  /* 0xcd9e8d5700027825 */ /* 0x000fe200078e00ff */
[----:B------:R-:W-:-:S02]  /*ec10*/  LOP3.LUT R0, R9, UR6, R6, 0x96, !PT ;  /* 0x0000000609007c12 */ /* 0x000fc4000f8e9606 */
        /* <DEDUP_REMOVED lines=9> */
[----:B------:R-:W-:Y:S02]  /*ecb0*/  LOP3.LUT R0, R33, 0xff, RZ, 0xc0, !PT ;  /* 0x000000ff21007812 */ /* 0x000fe400078ec0ff */
[----:B------:R-:W-:Y:S02]  /*ecc0*/  LOP3.LUT R9, R3, UR17, R4, 0x96, !PT ;  /* 0x0000001103097c12 */ /* 0x000fe4000f8e9604 */
[----:B------:R-:W-:Y:S02]  /*ecd0*/  SHF.R.U32.HI R4, RZ, 0x8, R17 ;  /* 0x00000008ff047819 */ /* 0x000fe40000011611 */
[C---:B------:R-:W-:Y:S02]  /*ece0*/  LOP3.LUT R5, R2.reuse, 0xffff, RZ, 0xc0, !PT ;  /* 0x0000ffff02057812 */ /* 0x040fe400078ec0ff */
[----:B------:R-:W-:Y:S02]  /*ecf0*/  LOP3.LUT R17, R2, 0xff, RZ, 0xc0, !PT ;  /* 0x000000ff02117812 */ /* 0x000fe400078ec0ff */
[----:B------:R-:W-:-:S02]  /*ed00*/  SHF.R.U32.HI R15, RZ, 0x10, R2 ;  /* 0x00000010ff0f7819 */ /* 0x000fc40000011602 */
[----:B------:R-:W-:Y:S01]  /*ed10*/  SHF.R.U32.HI R14, RZ, 0x18, R2 ;  /* 0x00000018ff0e7819 */ /* 0x000fe20000011602 */
[----:B------:R-:W-:Y:S01]  /*ed20*/  IMAD.WIDE.U32 R2, R37, -0x2daee0ad, RZ ;  /* 0xd2511f5325027825 */ /* 0x000fe200078e00ff */
[----:B------:R-:W-:Y:S02]  /*ed30*/  PRMT R42, R0, 0x5410, R35 ;  /* 0x00005410002a7816 */ /* 0x000fe40000000023 */
[----:B------:R-:W-:Y:S02]  /*ed40*/  PRMT R43, R36, 0x5410, R4 ;  /* 0x00005410242b7816 */ /* 0x000fe40000000004 */
[----:B------:R-:W-:Y:S02]  /*ed50*/  LOP3.LUT R0, R31, 0xff, RZ, 0xc0, !PT ;  /* 0x000000ff1f007812 */ /* 0x000fe400078ec0ff */
[----:B------:R-:W-:Y:S02]  /*ed60*/  LOP3.LUT R10, R3, UR16, R26, 0x96, !PT ;  /* 0x00000010030a7c12 */ /* 0x000fe4000f8e961a */
[----:B------:R-:W-:-:S02]  /*ed70*/  LOP3.LUT R33, R2, 0xffff, RZ, 0xc0, !PT ;  /* 0x0000ffff02217812 */ /* 0x000fc400078ec0ff */
[----:B------:R-:W-:Y:S02]  /*ed80*/  LOP3.LUT R35, R2, 0xff, RZ, 0xc0, !PT ;  /* 0x000000ff02237812 */ /* 0x000fe400078ec0ff */
[--C-:B------:R-:W-:Y:S02]  /*ed90*/  SHF.R.U32.HI R36, RZ, 0x10, R2.reuse ;  /* 0x00000010ff247819 */ /* 0x100fe40000011602 */
[----:B------:R-:W-:Y:S01]  /*eda0*/  SHF.R.U32.HI R37, RZ, 0x18, R2 ;  /* 0x00000018ff257819 */ /* 0x000fe20000011602 */
[----:B------:R-:W-:Y:S01]  /*edb0*/  IMAD.WIDE.U32 R2, R34, -0x2daee0ad, RZ ;  /* 0xd2511f5322027825 */ /* 0x000fe200078e00ff */
[----:B------:R-:W-:Y:S02]  /*edc0*/  MOV R52, R103 ;  /* 0x0000006700347202 */ /* 0x000fe40000000f00 */
[----:B------:R-:W-:Y:S02]  /*edd0*/  SHF.R.U32.HI R4, RZ, 0x8, R13 ;  /* 0x00000008ff047819 */ /* 0x000fe4000001160d */
[----:B------:R-:W-:-:S02]  /*ede0*/  PRMT R103, R0, 0x5410, R27 ;  /* 0x0000541000677816 */ /* 0x000fc4000000001b */
[----:B------:R-:W-:Y:S01]  /*edf0*/  LOP3.LUT R0, R20, 0xff, RZ, 0xc0, !PT ;  /* 0x000000ff14007812 */ /* 0x000fe200078ec0ff */
[----:B------:R-:W-:Y:S01]  /*ee00*/  IMAD.MOV.U32 R134, RZ, RZ, R112 ;  /* 0x000000ffff867224 */ /* 0x000fe200078e0070 */
[----:B------:R-:W-:Y:S02]  /*ee10*/  LOP3.LUT R13, R3, UR16, R30, 0x96, !PT ;  /* 0x00000010030d7c12 */ /* 0x000fe4000f8e961e */
[----:B------:R-:W-:Y:S02]  /*ee20*/  PRMT R112, R32, 0x5410, R4 ;  /* 0x0000541020707816 */ /* 0x000fe40000000004 */
[C---:B------:R-:W-:Y:S02]  /*ee30*/  LOP3.LUT R26, R2.reuse, 0xffff, RZ, 0xc0, !PT ;  /* 0x0000ffff021a7812 */ /* 0x040fe400078ec0ff */
[----:B------:R-:W-:Y:S02]  /*ee40*/  LOP3.LUT R31, R2, 0xff, RZ, 0xc0, !PT ;  /* 0x000000ff021f7812 */ /* 0x000fe400078ec0ff */
[----:B------:R-:W-:-:S02]  /*ee50*/  SHF.R.U32.HI R30, RZ, 0x10, R2 ;  /* 0x00000010ff1e7819 */ /* 0x000fc40000011602 */
[----:B------:R-:W-:Y:S01]  /*ee60*/  SHF.R.U32.HI R27, RZ, 0x18, R2 ;  /* 0x00000018ff1b7819 */ /* 0x000fe20000011602 */
[----:B------:R-:W-:Y:S01]  /*ee70*/  IMAD.WIDE.U32 R2, R25, -0x2daee0ad, RZ ;  /* 0xd2511f5319027825 */ /* 0x000fe200078e00ff */
[----:B------:R-:W-:Y:S02]  /*ee80*/  SHF.R.U32.HI R4, RZ, 0x8, R18 ;  /* 0x00000008ff047819 */ /* 0x000fe40000011612 */
[----:B------:R-:W-:Y:S02]  /*ee90*/  PRMT R34, R0, 0x5410, R19 ;  /* 0x0000541000227816 */ /* 0x000fe40000000013 */
[----:B------:R-:W-:Y:S02]  /*eea0*/  SHF.R.U32.HI R0, RZ, 0x8, R5 ;  /* 0x00000008ff007819 */ /* 0x000fe40000011605 */
[----:B------:R-:W-:Y:S02]  /*eeb0*/  PRMT R38, R21, 0x5410, R4 ;  /* 0x0000541015267816 */ /* 0x000fe40000000004 */
[----:B------:R-:W-:-:S02]  /*eec0*/  LOP3.LUT R18, R2, 0xffff, RZ, 0xc0, !PT ;  /* 0x0000ffff02127812 */ /* 0x000fc400078ec0ff */
[----:B------:R-:W-:Y:S02]  /*eed0*/  LOP3.LUT R20, R2, 0xff, RZ, 0xc0, !PT ;  /* 0x000000ff02147812 */ /* 0x000fe400078ec0ff */
[--C-:B------:R-:W-:Y:S02]  /*eee0*/  SHF.R.U32.HI R19, RZ, 0x10, R2.reuse ;  /* 0x00000010ff137819 */ /* 0x100fe40000011602 */
[----:B------:R-:W-:Y:S01]  /*eef0*/  SHF.R.U32.HI R21, RZ, 0x18, R2 ;  /* 0x00000018ff157819 */ /* 0x000fe20000011602 */
[----:B------:R-:W-:Y:S01]  /*ef00*/  FFMA.FTZ R2, R238, c[0x0][0x23c], -R22 ;  /* 0x00008f00ee027a23 */ /* 0x000fe20000010816 */
[----:B------:R-:W-:Y:S02]  /*ef10*/  PRMT R95, R17, 0x5410, R0 ;  /* 0x00005410115f7816 */ /* 0x000fe40000000000 */
[----:B------:R-:W-:Y:S01]  /*ef20*/  LOP3.LUT R0, R15, 0xff, RZ, 0xc0, !PT ;  /* 0x000000ff0f007812 */ /* 0x000fe200078ec0ff */
[----:B------:R-:W-:Y:S02]  /*ef30*/  IMAD.MOV.U32 R133, RZ, RZ, R165 ;  /* 0x000000ffff857224 */ /* 0x000fe400078e00a5 */
[----:B------:R1:W-:Y:S01]  /*ef40*/  MUFU.EX2 R165, R2 ;  /* 0x0000000200a57308 */ /* 0x0003e20000000800 */
[----:B------:R-:W-:Y:S01]  /*ef50*/  PRMT R94, R0, 0x5410, R14 ;  /* 0x00005410005e7816 */ /* 0x000fe2000000000e */
[----:B------:R-:W-:Y:S01]  /*ef60*/  FFMA.FTZ R0, R218, c[0x0][0x23c], -R22 ;  /* 0x00008f00da007a23 */ /* 0x000fe20000010816 */
[----:B------:R-:W-:Y:S01]  /*ef70*/  LOP3.LUT R12, R3, UR16, R16, 0x96, !PT ;  /* 0x00000010030c7c12 */ /* 0x000fe2000f8e9610 */
[----:B------:R-:W-:-:S02]  /*ef80*/  IMAD.MOV.U32 R71, RZ, RZ, R185 ;  /* 0x000000ffff477224 */ /* 0x000fc400078e00b9 */
[----:B------:R-:W-:Y:S02]  /*ef90*/  IMAD.MOV.U32 R97, RZ, RZ, R164 ;  /* 0x000000ffff617224 */ /* 0x000fe400078e00a4 */
[----:B------:R2:W-:Y:S01]  /*efa0*/  MUFU.EX2 R185, R0 ;  /* 0x0000000000b97308 */ /* 0x0005e20000000800 */
[----:B-1----:R-:W-:-:S07]  /*efb0*/  FFMA.FTZ R2, R240, c[0x0][0x23c], -R22 ;  /* 0x00008f00f0027a23 */ /* 0x002fce0000010816 */
[----:B------:R1:W-:Y:S01]  /*efc0*/  MUFU.EX2 R164, R2 ;  /* 0x0000000200a47308 */ /* 0x0003e20000000800 */
[----:B------:R-:W-:Y:S02]  /*efd0*/  IMAD.MOV.U32 R67, RZ, RZ, R187 ;  /* 0x000000ffff437224 */ /* 0x000fe400078e00bb */
[----:B--2---:R-:W-:-:S05]  /*efe0*/  FFMA.FTZ R0, R219, c[0x0][0x23c], -R22 ;  /* 0x00008f00db007a23 */ /* 0x004fca0000010816 */
[----:B------:R2:W-:Y:S01]  /*eff0*/  MUFU.EX2 R187, R0 ;  /* 0x0000000000bb7308 */ /* 0x0005e20000000800 */
[----:B-1----:R-:W-:-:S05]  /*f000*/  IMAD.WIDE.U32 R2, R24, -0x2daee0ad, RZ ;  /* 0xd2511f5318027825 */ /* 0x002fca00078e00ff */
[C---:B------:R-:W-:Y:S02]  /*f010*/  LOP3.LUT R14, R2.reuse, 0xffff, RZ, 0xc0, !PT ;  /* 0x0000ffff020e7812 */ /* 0x040fe400078ec0ff */
[----:B------:R-:W-:Y:S02]  /*f020*/  LOP3.LUT R15, R2, 0xff, RZ, 0xc0, !PT ;  /* 0x000000ff020f7812 */ /* 0x000fe400078ec0ff */
[--C-:B------:R-:W-:Y:S02]  /*f030*/  SHF.R.U32.HI R16, RZ, 0x10, R2.reuse ;  /* 0x00000010ff107819 */ /* 0x100fe40000011602 */
[----:B------:R-:W-:Y:S02]  /*f040*/  SHF.R.U32.HI R17, RZ, 0x18, R2 ;  /* 0x00000018ff117819 */ /* 0x000fe40000011602 */
[----:B--2---:R-:W-:Y:S02]  /*f050*/  LOP3.LUT R0, R11, 0xffff, RZ, 0xc0, !PT ;  /* 0x0000ffff0b007812 */ /* 0x004fe400078ec0ff */
[----:B------:R-:W-:-:S02]  /*f060*/  SHF.R.U32.HI R2, RZ, 0x10, R11 ;  /* 0x00000010ff027819 */ /* 0x000fc4000001160b */
[----:B------:R-:W-:Y:S02]  /*f070*/  LOP3.LUT R8, R3, UR16, R8, 0x96, !PT ;  /* 0x0000001003087c12 */ /* 0x000fe4000f8e9608 */
[----:B------:R-:W-:Y:S01]  /*f080*/  SHF.R.U32.HI R3, RZ, 0x8, R0 ;  /* 0x00000008ff037819 */ /* 0x000fe20000011600 */
[----:B------:R-:W-:Y:S01]  /*f090*/  IMAD.MOV.U32 R53, RZ, RZ, R140 ;  /* 0x000000ffff357224 */ /* 0x000fe200078e008c */
[----:B------:R-:W-:Y:S01]  /*f0a0*/  LOP3.LUT R0, R2, 0xff, RZ, 0xc0, !PT ;  /* 0x000000ff02007812 */ /* 0x000fe200078ec0ff */
[----:B------:R-:W-:Y:S01]  /*f0b0*/  FFMA.FTZ R2, R244, c[0x0][0x23c], -R22 ;  /* 0x00008f00f4027a23 */ /* 0x000fe20000010816 */
[----:B------:R-:W-:Y:S01]  /*f0c0*/  SHF.R.U32.HI R4, RZ, 0x18, R11 ;  /* 0x00000018ff047819 */ /* 0x000fe2000001160b */
[----:B------:R-:W-:Y:S02]  /*f0d0*/  IMAD.MOV.U32 R140, RZ, RZ, R141 ;  /* 0x000000ffff8c7224 */ /* 0x000fe400078e008d */
[----:B------:R-:W-:Y:S02]  /*f0e0*/  IMAD.MOV.U32 R141, RZ, RZ, R182 ;  /* 0x000000ffff8d7224 */ /* 0x000fe400078e00b6 */
[----:B------:R-:W-:Y:S01]  /*f0f0*/  IMAD.MOV.U32 R182, RZ, RZ, R186 ;  /* 0x000000ffffb67224 */ /* 0x000fe200078e00ba */
[----:B------:R-:W-:Y:S01]  /*f100*/  PRMT R39, R0, 0x5410, R4 ;  /* 0x0000541000277816 */ /* 0x000fe20000000004 */
[----:B------:R1:W-:Y:S01]  /*f110*/  MUFU.EX2 R186, R2 ;  /* 0x0000000200ba7308 */ /* 0x0003e20000000800 */
[----:B------:R-:W-:Y:S01]  /*f120*/  LOP3.LUT R0, R7, 0xffff, RZ, 0xc0, !PT ;  /* 0x0000ffff07007812 */ /* 0x000fe200078ec0ff */
[----:B------:R-:W-:Y:S01]  /*f130*/  IMAD.MOV.U32 R65, RZ, RZ, R188 ;  /* 0x000000ffff417224 */ /* 0x000fe200078e00bc */
[----:B------:R-:W-:Y:S01]  /*f140*/  LOP3.LUT R5, R11, 0xff, RZ, 0xc0, !PT ;  /* 0x000000ff0b057812 */ /* 0x000fe200078ec0ff */
[----:B------:R-:W-:-:S02]  /*f150*/  IMAD.MOV.U32 R70, RZ, RZ, R142 ;  /* 0x000000ffff467224 */ /* 0x000fc400078e008e */
[----:B------:R-:W-:Y:S01]  /*f160*/  IMAD.MOV.U32 R142, RZ, RZ, R100 ;  /* 0x000000ffff8e7224 */ /* 0x000fe200078e0064 */
[----:B------:R-:W-:Y:S01]  /*f170*/  PRMT R40, R5, 0x5410, R3 ;  /* 0x0000541005287816 */ /* 0x000fe20000000003 */
[----:B-1----:R-:W-:-:S04]  /*f180*/  FFMA.FTZ R2, R246, c[0x0][0x23c], -R22 ;  /* 0x00008f00f6027a23 */ /* 0x002fc80000010816 */
[----:B------:R1:W-:Y:S01]  /*f190*/  MUFU.EX2 R188, R2 ;  /* 0x0000000200bc7308 */ /* 0x0003e20000000800 */
[----:B------:R-:W-:Y:S02]  /*f1a0*/  FFMA.FTZ R3, R236, c[0x0][0x23c], -R22 ;  /* 0x00008f00ec037a23 */ /* 0x000fe40000010816 */
[----:B------:R-:W-:Y:S02]  /*f1b0*/  IMAD.MOV.U32 R55, RZ, RZ, R189 ;  /* 0x000000ffff377224 */ /* 0x000fe400078e00bd */
[----:B------:R-:W-:Y:S01]  /*f1c0*/  IMAD.MOV.U32 R64, RZ, RZ, R220 ;  /* 0x000000ffff407224 */ /* 0x000fe200078e00dc */
[----:B-1----:R-:W-:Y:S02]  /*f1d0*/  SHF.R.U32.HI R2, RZ, 0x8, R0 ;  /* 0x00000008ff027819 */ /* 0x002fe40000011600 */
[----:B------:R-:W-:-:S04]  /*f1e0*/  LOP3.LUT R0, R7, 0xff, RZ, 0xc0, !PT ;  /* 0x000000ff07007812 */ /* 0x000fc800078ec0ff */
[----:B------:R-:W-:Y:S01]  /*f1f0*/  PRMT R100, R0, 0x5410, R2 ;  /* 0x0000541000647816 */ /* 0x000fe20000000002 */
[----:B------:R-:W-:Y:S01]  /*f200*/  FFMA.FTZ R2, R237, c[0x0][0x23c], -R22 ;  /* 0x00008f00ed027a23 */ /* 0x000fe20000010816 */
[----:B------:R-:W-:Y:S01]  /*f210*/  SHF.R.U32.HI R0, RZ, 0x10, R7 ;  /* 0x00000010ff007819 */ /* 0x000fe20000011607 */
[----:B------:R1:W-:Y:S03]  /*f220*/  MUFU.EX2 R189, R3 ;  /* 0x0000000300bd7308 */ /* 0x0003e60000000800 */
[----:B------:R-:W-:Y:S01]  /*f230*/  LOP3.LUT R0, R0, 0xff, RZ, 0xc0, !PT ;  /* 0x000000ff00007812 */ /* 0x000fe200078ec0ff */
[----:B------:R-:W-:-:S04]  /*f240*/  IMAD.MOV.U32 R96, RZ, RZ, R191 ;  /* 0x000000ffff607224 */ /* 0x000fc800078e00bf */
[----:B------:R2:W-:Y:S01]  /*f250*/  MUFU.EX2 R220, R2 ;  /* 0x0000000200dc7308 */ /* 0x0005e20000000800 */
[----:B-1----:R-:W-:-:S04]  /*f260*/  SHF.R.U32.HI R3, RZ, 0x18, R7 ;  /* 0x00000018ff037819 */ /* 0x002fc80000011607 */
[----:B------:R-:W-:Y:S01]  /*f270*/  PRMT R98, R0, 0x5410, R3 ;  /* 0x0000541000627816 */ /* 0x000fe20000000003 */
[----:B--2---:R-:W-:Y:S01]  /*f280*/  FFMA.FTZ R2, R249, c[0x0][0x23c], -R22 ;  /* 0x00008f00f9027a23 */ /* 0x004fe20000010816 */
[----:B------:R-:W-:-:S03]  /*f290*/  LOP3.LUT R0, R6, 0xffff, RZ, 0xc0, !PT ;  /* 0x0000ffff06007812 */ /* 0x000fc600078ec0ff */
[----:B------:R1:W-:Y:S01]  /*f2a0*/  MUFU.EX2 R191, R2 ;  /* 0x0000000200bf7308 */ /* 0x0003e20000000800 */
[----:B------:R-:W-:Y:S02]  /*f2b0*/  SHF.R.U32.HI R3, RZ, 0x8, R0 ;  /* 0x00000008ff037819 */ /* 0x000fe40000011600 */
[--C-:B------:R-:W-:Y:S02]  /*f2c0*/  SHF.R.U32.HI R4, RZ, 0x18, R6.reuse ;  /* 0x00000018ff047819 */ /* 0x100fe40000011606 */
[----:B-1----:R-:W-:-:S04]  /*f2d0*/  SHF.R.U32.HI R2, RZ, 0x10, R6 ;  /* 0x00000010ff027819 */ /* 0x002fc80000011606 */
[----:B------:R-:W-:Y:S01]  /*f2e0*/  LOP3.LUT R0, R2, 0xff, RZ, 0xc0, !PT ;  /* 0x000000ff02007812 */ /* 0x000fe200078ec0ff */
[----:B------:R-:W-:-:S03]  /*f2f0*/  FFMA.FTZ R2, R252, c[0x0][0x23c], -R22 ;  /* 0x00008f00fc027a23 */ /* 0x000fc60000010816 */
[----:B------:R-:W-:Y:S01]  /*f300*/  PRMT R25, R0, 0x5410, R4 ;  /* 0x0000541000197816 */ /* 0x000fe20000000004 */
[----:B------:R1:W-:Y:S01]  /*f310*/  MUFU.EX2 R219, R2 ;  /* 0x0000000200db7308 */ /* 0x0003e20000000800 */
[----:B------:R-:W-:Y:S02]  /*f320*/  LOP3.LUT R0, R9, 0xffff, RZ, 0xc0, !PT ;  /* 0x0000ffff09007812 */ /* 0x000fe400078ec0ff */
[----:B------:R-:W-:Y:S01]  /*f330*/  LOP3.LUT R5, R6, 0xff, RZ, 0xc0, !PT ;  /* 0x000000ff06057812 */ /* 0x000fe200078ec0ff */
[----:B-1----:R-:W-:-:S04]  /*f340*/  FFMA.FTZ R2, R83, c[0x0][0x23c], -R22 ;  /* 0x00008f0053027a23 */ /* 0x002fc80000010816 */
[----:B------:R1:W-:Y:S01]  /*f350*/  MUFU.EX2 R218, R2 ;  /* 0x0000000200da7308 */ /* 0x0003e20000000800 */
[----:B------:R-:W-:Y:S01]  /*f360*/  IMAD.MOV.U32 R66, RZ, RZ, R224 ;  /* 0x000000ffff427224 */ /* 0x000fe200078e00e0 */
[----:B------:R-:W-:Y:S01]  /*f370*/  PRMT R32, R5, 0x5410, R3 ;  /* 0x0000541005207816 */ /* 0x000fe20000000003 */
[----:B------:R-:W-:Y:S01]  /*f380*/  FFMA.FTZ R3, R77, c[0x0][0x23c], -R22 ;  /* 0x00008f004d037a23 */ /* 0x000fe20000010816 */
[----:B-1----:R-:W-:Y:S02]  /*f390*/  SHF.R.U32.HI R2, RZ, 0x8, R0 ;  /* 0x00000008ff027819 */ /* 0x002fe40000011600 */
[----:B------:R-:W-:-:S04]  /*f3a0*/  LOP3.LUT R0, R9, 0xff, RZ, 0xc0, !PT ;  /* 0x000000ff09007812 */ /* 0x000fc800078ec0ff */
[----:B------:R-:W-:Y:S01]  /*f3b0*/  PRMT R86, R0, 0x5410, R2 ;  /* 0x0000541000567816 */ /* 0x000fe20000000002 */
[----:B------:R-:W-:Y:S01]  /*f3c0*/  FFMA.FTZ R2, R239, c[0x0][0x23c], -R22 ;  /* 0x00008f00ef027a23 */ /* 0x000fe20000010816 */
[----:B------:R-:W-:-:S03]  /*f3d0*/  SHF.R.U32.HI R0, RZ, 0x10, R9 ;  /* 0x00000010ff007819 */ /* 0x000fc60000011609 */
[----:B------:R1:W-:Y:S01]  /*f3e0*/  MUFU.EX2 R224, R2 ;  /* 0x0000000200e07308 */ /* 0x0003e20000000800 */
[----:B------:R-:W-:Y:S01]  /*f3f0*/  SHF.R.U32.HI R4, RZ, 0x18, R9 ;  /* 0x00000018ff047819 */ /* 0x000fe20000011609 */
[----:B------:R-:W-:Y:S01]  /*f400*/  FFMA.FTZ R41, R222, R51, R73 ;  /* 0x00000033de297223 */ /* 0x000fe20000010049 */
[----:B------:R-:W-:Y:S01]  /*f410*/  LOP3.LUT R0, R0, 0xff, RZ, 0xc0, !PT ;  /* 0x000000ff00007812 */ /* 0x000fe200078ec0ff */
[----:B------:R-:W-:-:S04]  /*f420*/  IMAD.MOV.U32 R132, RZ, RZ, R181 ;  /* 0x000000ffff847224 */ /* 0x000fc800078e00b5 */
[----:B------:R2:W-:Y:S01]  /*f430*/  MUFU.EX2 R222, R3 ;  /* 0x0000000300de7308 */ /* 0x0005e20000000800 */
[----:B------:R-:W-:Y:S02]  /*f440*/  PRMT R83, R0, 0x5410, R4 ;  /* 0x0000541000537816 */ /* 0x000fe40000000004 */
[----:B-1----:R-:W-:-:S04]  /*f450*/  SHF.R.U32.HI R2, RZ, 0x8, R33 ;  /* 0x00000008ff027819 */ /* 0x002fc80000011621 */
[----:B------:R-:W-:Y:S02]  /*f460*/  PRMT R77, R35, 0x5410, R2 ;  /* 0x00005410234d7816 */ /* 0x000fe40000000002 */
[----:B------:R-:W-:Y:S01]  /*f470*/  SHF.R.U32.HI R2, RZ, 0x8, R26 ;  /* 0x00000008ff027819 */ /* 0x000fe2000001161a */
[----:B--2---:R-:W-:Y:S02]  /*f480*/  FFMA.FTZ R3, R89, c[0x0][0x23c], -R22 ;  /* 0x00008f0059037a23 */ /* 0x004fe40000010816 */
[----:B------:R-:W-:Y:S01]  /*f490*/  IMAD.MOV.U32 R181, RZ, RZ, R114 ;  /* 0x000000ffffb57224 */ /* 0x000fe200078e0072 */
[----:B------:R-:W-:Y:S01]  /*f4a0*/  PRMT R114, R31, 0x5410, R2 ;  /* 0x000054101f727816 */ /* 0x000fe20000000002 */
[----:B------:R-:W-:Y:S01]  /*f4b0*/  FFMA.FTZ R0, R78, c[0x0][0x23c], -R22 ;  /* 0x00008f004e007a23 */ /* 0x000fe20000010816 */
[----:B------:R1:W-:Y:S01]  /*f4c0*/  MUFU.EX2 R223, R3 ;  /* 0x0000000300df7308 */ /* 0x0003e20000000800 */
[----:B------:R-:W-:Y:S01]  /*f4d0*/  FFMA.FTZ R2, R134, c[0x0][0x23c], -R23 ;  /* 0x00008f0086027a23 */ /* 0x000fe20000010817 */
[----:B------:R-:W-:Y:S01]  /*f4e0*/  MOV R134, R96 ;  /* 0x0000006000867202 */ /* 0x000fe20000000f00 */
[----:B------:R-:W-:-:S02]  /*f4f0*/  IMAD.MOV.U32 R69, RZ, RZ, R221 ;  /* 0x000000ffff457224 */ /* 0x000fc400078e00dd */
[----:B------:R-:W-:Y:S02]  /*f500*/  IMAD.MOV.U32 R99, RZ, RZ, R97 ;  /* 0x000000ffff637224 */ /* 0x000fe400078e0061 */
[----:B------:R-:W-:Y:S01]  /*f510*/  IMAD.MOV.U32 R96, RZ, RZ, R52 ;  /* 0x000000ffff607224 */ /* 0x000fe200078e0034 */
[----:B------:R2:W-:Y:S01]  /*f520*/  MUFU.EX2 R221, R0 ;  /* 0x0000000000dd7308 */ /* 0x0005e20000000800 */
[----:B------:R-:W-:Y:S02]  /*f530*/  IMAD.MOV.U32 R97, RZ, RZ, R132 ;  /* 0x000000ffff617224 */ /* 0x000fe400078e0084 */
[----:B------:R-:W-:Y:S01]  /*f540*/  IMAD.MOV.U32 R132, RZ, RZ, R53 ;  /* 0x000000ffff847224 */ /* 0x000fe200078e0035 */
[----:B-1----:R-:W-:Y:S01]  /*f550*/  LOP3.LUT R3, R36, 0xff, RZ, 0xc0, !PT ;  /* 0x000000ff24037812 */ /* 0x002fe200078ec0ff */
[----:B------:R-:W-:Y:S02]  /*f560*/  IMAD.MOV.U32 R68, RZ, RZ, R113 ;  /* 0x000000ffff447224 */ /* 0x000fe400078e0071 */
[----:B------:R-:W-:Y:S01]  /*f570*/  IMAD.MOV.U32 R74, RZ, RZ, R134 ;  /* 0x000000ffff4a7224 */ /* 0x000fe200078e0086 */
[----:B------:R-:W-:Y:S01]  /*f580*/  PRMT R75, R3, 0x5410, R37 ;  /* 0x00005410034b7816 */ /* 0x000fe20000000025 */
[----:B------:R-:W-:Y:S01]  /*f590*/  FFMA.FTZ R3, R99, c[0x0][0x23c], -R23 ;  /* 0x00008f0063037a23 */ /* 0x000fe20000010817 */
[----:B--2---:R-:W-:Y:S01]  /*f5a0*/  LOP3.LUT R0, R30, 0xff, RZ, 0xc0, !PT ;  /* 0x000000ff1e007812 */ /* 0x004fe200078ec0ff */
[----:B------:R-:W-:Y:S01]  /*f5b0*/  IMAD.MOV.U32 R52, RZ, RZ, R64 ;  /* 0x000000ffff347224 */ /* 0x000fe200078e0040 */
[----:B------:R-:W-:Y:S01]  /*f5c0*/  MOV R134, R96 ;  /* 0x0000006000867202 */ /* 0x000fe20000000f00 */
[----:B------:R-:W-:Y:S01]  /*f5d0*/  IMAD.MOV.U32 R135, RZ, RZ, R97 ;  /* 0x000000ffff877224 */ /* 0x000fe200078e0061 */
[----:B------:R-:W-:Y:S01]  /*f5e0*/  PRMT R113, R0, 0x5410, R27 ;  /* 0x0000541000717816 */ /* 0x000fe2000000001b */
[----:B------:R-:W-:Y:S01]  /*f5f0*/  IMAD.MOV.U32 R64, RZ, RZ, R143 ;  /* 0x000000ffff407224 */ /* 0x000fe200078e008f */
[----:B------:R-:W-:Y:S01]  /*f600*/  SHF.R.U32.HI R0, RZ, 0x8, R18 ;  /* 0x00000008ff007819 */ /* 0x000fe20000011612 */
[----:B------:R-:W-:Y:S01]  /*f610*/  IMAD.MOV.U32 R97, RZ, RZ, R132 ;  /* 0x000000ffff617224 */ /* 0x000fe200078e0084 */
[----:B------:R1:W-:Y:S01]  /*f620*/  MUFU.EX2 R143, R2 ;  /* 0x00000002008f7308 */ /* 0x0003e20000000800 */
[----:B------:R-:W-:-:S02]  /*f630*/  IMAD.MOV.U32 R96, RZ, RZ, R133 ;  /* 0x000000ffff607224 */ /* 0x000fc400078e0085 */
[----:B------:R-:W-:Y:S02]  /*f640*/  IMAD.MOV.U32 R132, RZ, RZ, R68 ;  /* 0x000000ffff847224 */ /* 0x000fe400078e0044 */
[----:B------:R-:W-:Y:S01]  /*f650*/  IMAD.MOV.U32 R133, RZ, RZ, R158 ;  /* 0x000000ffff857224 */ /* 0x000fe200078e009e */
[----:B------:R-:W-:Y:S01]  /*f660*/  MOV R54, R190 ;  /* 0x000000be00367202 */ /* 0x000fe20000000f00 */
[----:B------:R-:W-:Y:S01]  /*f670*/  IMAD.MOV.U32 R53, RZ, RZ, R69 ;  /* 0x000000ffff357224 */ /* 0x000fe200078e0045 */
[----:B------:R2:W-:Y:S01]  /*f680*/  MUFU.EX2 R158, R3 ;  /* 0x00000003009e7308 */ /* 0x0005e20000000800 */
[----:B------:R-:W-:Y:S02]  /*f690*/  PRMT R69, R20, 0x5410, R0 ;  /* 0x0000541014457816 */ /* 0x000fe40000000000 */
[----:B------:R-:W-:Y:S02]  /*f6a0*/  SHF.R.U32.HI R0, RZ, 0x8, R14 ;  /* 0x00000008ff007819 */ /* 0x000fe4000001160e */
[----:B-1----:R-:W-:Y:S01]  /*f6b0*/  LOP3.LUT R2, R19, 0xff, RZ, 0xc0, !PT ;  /* 0x000000ff13027812 */ /* 0x002fe200078ec0ff */
[----:B------:R-:W-:-:S03]  /*f6c0*/  IMAD.MOV.U32 R47, RZ, RZ, R135 ;  /* 0x000000ffff2f7224 */ /* 0x000fc600078e0087 */
[----:B------:R-:W-:Y:S01]  /*f6d0*/  PRMT R68, R2, 0x5410, R21 ;  /* 0x0000541002447816 */ /* 0x000fe20000000015 */
[----:B--2---:R-:W-:Y:S02]  /*f6e0*/  FFMA.FTZ R3, R74, c[0x0][0x23c], -R23 ;  /* 0x00008f004a037a23 */ /* 0x004fe40000010817 */
[----:B------:R-:W-:Y:S02]  /*f6f0*/  IMAD.MOV.U32 R74, RZ, RZ, R134 ;  /* 0x000000ffff4a7224 */ /* 0x000fe400078e0086 */
[----:B------:R-:W-:Y:S01]  /*f700*/  IMAD.MOV.U32 R134, RZ, RZ, R96 ;  /* 0x000000ffff867224 */ /* 0x000fe200078e0060 */
[----:B------:R-:W-:Y:S01]  /*f710*/  MOV R96, R132 ;  /* 0x0000008400607202 */ /* 0x000fe20000000f00 */
[----:B------:R-:W-:Y:S01]  /*f720*/  IMAD.MOV.U32 R132, RZ, RZ, R133 ;  /* 0x000000ffff847224 */ /* 0x000fe200078e0085 */
[----:B------:R-:W-:Y:S01]  /*f730*/  LOP3.LUT R2, R16, 0xff, RZ, 0xc0, !PT ;  /* 0x000000ff10027812 */ /* 0x000fe200078ec0ff */
[----:B------:R-:W-:Y:S01]  /*f740*/  IMAD.MOV.U32 R133, RZ, RZ, R54 ;  /* 0x000000ffff857224 */ /* 0x000fe200078e0036 */
[----:B------:R-:W-:Y:S01]  /*f750*/  PRMT R99, R15, 0x5410, R0 ;  /* 0x000054100f637816 */ /* 0x000fe20000000000 */
[----:B------:R-:W-:Y:S01]  /*f760*/  FFMA.FTZ R4, R76, c[0x0][0x23c], -R22 ;  /* 0x00008f004c047a23 */ /* 0x000fe20000010816 */
[----:B------:R-:W-:Y:S01]  /*f770*/  LOP3.LUT R0, R10, 0xffff, RZ, 0xc0, !PT ;  /* 0x0000ffff0a007812 */ /* 0x000fe200078ec0ff */
[----:B------:R-:W-:-:S02]  /*f780*/  IMAD.MOV.U32 R135, RZ, RZ, R97 ;  /* 0x000000ffff877224 */ /* 0x000fc400078e0061 */
[----:B------:R-:W-:Y:S01]  /*f790*/  IMAD.MOV.U32 R54, RZ, RZ, R55 ;  /* 0x000000ffff367224 */ /* 0x000fe200078e0037 */
[----:B------:R-:W-:Y:S01]  /*f7a0*/  PRMT R97, R2, 0x5410, R17 ;  /* 0x0000541002617816 */ /* 0x000fe20000000011 */
[----:B------:R-:W-:Y:S02]  /*f7b0*/  IMAD.MOV.U32 R55, RZ, RZ, R65 ;  /* 0x000000ffff377224 */ /* 0x000fe400078e0041 */
[----:B------:R-:W-:Y:S01]  /*f7c0*/  IMAD.MOV.U32 R46, RZ, RZ, R74 ;  /* 0x000000ffff2e7224 */ /* 0x000fe200078e004a */
[----:B------:R1:W-:Y:S01]  /*f7d0*/  MUFU.EX2 R190, R4 ;  /* 0x0000000400be7308 */ /* 0x0003e20000000800 */
[----:B------:R-:W-:Y:S01]  /*f7e0*/  IMAD.MOV.U32 R65, RZ, RZ, R172 ;  /* 0x000000ffff417224 */ /* 0x000fe200078e00ac */
[----:B------:R-:W-:Y:S01]  /*f7f0*/  LOP3.LUT R5, R12, 0xff, RZ, 0xc0, !PT ;  /* 0x000000ff0c057812 */ /* 0x000fe200078ec0ff */
[----:B------:R-:W-:Y:S01]  /*f800*/  IMAD.MOV.U32 R74, RZ, RZ, R134 ;  /* 0x000000ffff4a7224 */ /* 0x000fe200078e0086 */
[----:B------:R-:W2:Y:S01]  /*f810*/  LDSM.16.MT88.4 R16, [R205+0x5000] ;  /* 0x00500000cd10783b */ /* 0x000ea20000004200 */
[----:B------:R-:W-:-:S02]  /*f820*/  FFMA.FTZ R2, R47, c[0x0][0x23c], -R23 ;  /* 0x00008f002f027a23 */ /* 0x000fc40000010817 */
[----:B------:R-:W-:Y:S01]  /*f830*/  IMAD.MOV.U32 R134, RZ, RZ, R132 ;  /* 0x000000ffff867224 */ /* 0x000fe200078e0084 */
[----:B------:R3:W-:Y:S01]  /*f840*/  MUFU.EX2 R172, R3 ;  /* 0x0000000300ac7308 */ /* 0x0007e20000000800 */
[----:B------:R-:W-:Y:S01]  /*f850*/  IMAD.MOV.U32 R47, RZ, RZ, R135 ;  /* 0x000000ffff2f7224 */ /* 0x000fe200078e0087 */
[----:B------:R-:W-:Y:S01]  /*f860*/  MOV R135, R96 ;  /* 0x0000006000877202 */ /* 0x000fe20000000f00 */
[----:B------:R-:W-:Y:S02]  /*f870*/  IMAD.MOV.U32 R132, RZ, RZ, R54 ;  /* 0x000000ffff847224 */ /* 0x000fe400078e0036 */
[----:B------:R-:W-:Y:S02]  /*f880*/  IMAD.MOV.U32 R54, RZ, RZ, R55 ;  /* 0x000000ffff367224 */ /* 0x000fe400078e0037 */
[----:B------:R-:W-:Y:S01]  /*f890*/  IMAD.MOV.U32 R96, RZ, RZ, R133 ;  /* 0x000000ffff607224 */ /* 0x000fe200078e0085 */
[----:B-1----:R-:W-:Y:S01]  /*f8a0*/  SHF.R.U32.HI R4, RZ, 0x8, R0 ;  /* 0x00000008ff047819 */ /* 0x002fe20000011600 */
[----:B------:R-:W-:Y:S01]  /*f8b0*/  IMAD.MOV.U32 R55, RZ, RZ, R65 ;  /* 0x000000ffff377224 */ /* 0x000fe200078e0041 */
[----:B------:R-:W-:Y:S01]  /*f8c0*/  SHF.R.U32.HI R0, RZ, 0x10, R10 ;  /* 0x00000010ff007819 */ /* 0x000fe2000001160a */
[----:B------:R-:W-:-:S02]  /*f8d0*/  IMAD.MOV.U32 R133, RZ, RZ, R66 ;  /* 0x000000ffff857224 */ /* 0x000fc400078e0042 */
[----:B------:R-:W-:Y:S01]  /*f8e0*/  IMAD.MOV.U32 R65, RZ, RZ, R67 ;  /* 0x000000ffff417224 */ /* 0x000fe200078e0043 */
[----:B---3--:R-:W-:Y:S01]  /*f8f0*/  LOP3.LUT R3, R10, 0xff, RZ, 0xc0, !PT ;  /* 0x000000ff0a037812 */ /* 0x008fe200078ec0ff */
[----:B------:R-:W-:Y:S01]  /*f900*/  IMAD.MOV.U32 R66, RZ, RZ, R71 ;  /* 0x000000ffff427224 */ /* 0x000fe200078e0047 */
[----:B------:R-:W-:Y:S01]  /*f910*/  MOV R67, R174 ;  /* 0x000000ae00437202 */ /* 0x000fe20000000f00 */
[----:B------:R-:W-:Y:S01]  /*f920*/  IMAD.MOV.U32 R71, RZ, RZ, R217 ;  /* 0x000000ffff477224 */ /* 0x000fe200078e00d9 */
[----:B------:R-:W-:Y:S01]  /*f930*/  PRMT R72, R3, 0x5410, R4 ;  /* 0x0000541003487816 */ /* 0x000fe20000000004 */
[----:B------:R1:W-:Y:S01]  /*f940*/  MUFU.EX2 R174, R2 ;  /* 0x0000000200ae7308 */ /* 0x0003e20000000800 */
[----:B------:R-:W-:Y:S01]  /*f950*/  IMAD.MOV.U32 R45, RZ, RZ, R74 ;  /* 0x000000ffff2d7224 */ /* 0x000fe200078e004a */
[----:B------:R-:W-:Y:S01]  /*f960*/  SHF.R.U32.HI R4, RZ, 0x18, R10 ;  /* 0x00000018ff047819 */ /* 0x000fe2000001160a */
[----:B------:R-:W-:Y:S01]  /*f970*/  FFMA.FTZ R3, R46, c[0x0][0x23c], -R23 ;  /* 0x00008f002e037a23 */ /* 0x000fe20000010817 */
[----:B------:R3:W5:Y:S01]  /*f980*/  LDL.LU R217, [R1+0x94] ;  /* 0x0000940001d97983 */ /* 0x0007620000300800 */
[----:B------:R-:W-:-:S02]  /*f990*/  IMAD.MOV.U32 R44, RZ, RZ, R47 ;  /* 0x000000ffff2c7224 */ /* 0x000fc400078e002f */
[----:B------:R-:W-:Y:S02]  /*f9a0*/  IMAD.MOV.U32 R74, RZ, RZ, R135 ;  /* 0x000000ffff4a7224 */ /* 0x000fe400078e0087 */
[----:B------:R-:W-:Y:S01]  /*f9b0*/  IMAD.MOV.U32 R47, RZ, RZ, R134 ;  /* 0x000000ffff2f7224 */ /* 0x000fe200078e0086 */
[----:B------:R-:W-:Y:S01]  /*f9c0*/  MOV R134, R65 ;  /* 0x0000004100867202 */ /* 0x000fe20000000f00 */
[----:B------:R-:W-:Y:S02]  /*f9d0*/  IMAD.MOV.U32 R46, RZ, RZ, R96 ;  /* 0x000000ffff2e7224 */ /* 0x000fe400078e0060 */
[----:B------:R-:W-:Y:S01]  /*f9e0*/  IMAD.MOV.U32 R135, RZ, RZ, R132 ;  /* 0x000000ffff877224 */ /* 0x000fe200078e0084 */
[----:B-1----:R-:W-:Y:S01]  /*f9f0*/  LOP3.LUT R2, R0, 0xff, RZ, 0xc0, !PT ;  /* 0x000000ff00027812 */ /* 0x002fe200078ec0ff */
[----:B------:R-:W-:Y:S01]  /*fa00*/  IMAD.MOV.U32 R96, RZ, RZ, R133 ;  /* 0x000000ffff607224 */ /* 0x000fe200078e0085 */
[----:B------:R-:W-:Y:S01]  /*fa10*/  LOP3.LUT R0, R13, 0xffff, RZ, 0xc0, !PT ;  /* 0x0000ffff0d007812 */ /* 0x000fe200078ec0ff */
[----:B------:R-:W-:-:S02]  /*fa20*/  IMAD.MOV.U32 R133, RZ, RZ, R67 ;  /* 0x000000ffff857224 */ /* 0x000fc400078e0043 */
[----:B------:R-:W-:Y:S01]  /*fa30*/  IMAD.MOV.U32 R65, RZ, RZ, R71 ;  /* 0x000000ffff417224 */ /* 0x000fe200078e0047 */
[----:B------:R-:W-:Y:S01]  /*fa40*/  PRMT R71, R2, 0x5410, R4 ;  /* 0x0000541002477816 */ /* 0x000fe20000000004 */
[----:B------:R-:W-:Y:S01]  /*fa50*/  IMAD.MOV.U32 R67, RZ, RZ, R142 ;  /* 0x000000ffff437224 */ /* 0x000fe200078e008e */
[----:B------:R-:W-:Y:S01]  /*fa60*/  SHF.R.U32.HI R2, RZ, 0x8, R0 ;  /* 0x00000008ff027819 */ /* 0x000fe20000011600 */
[----:B------:R-:W-:Y:S01]  /*fa70*/  IMAD.MOV.U32 R58, RZ, RZ, R45 ;  /* 0x000000ffff3a7224 */ /* 0x000fe200078e002d */
[----:B------:R-:W-:Y:S01]  /*fa80*/  LOP3.LUT R0, R13, 0xff, RZ, 0xc0, !PT ;  /* 0x000000ff0d007812 */ /* 0x000fe200078ec0ff */
[----:B------:R-:W-:Y:S01]  /*fa90*/  IMAD.MOV.U32 R132, RZ, RZ, R66 ;  /* 0x000000ffff847224 */ /* 0x000fe200078e0042 */
[----:B------:R-:W-:Y:S01]  /*faa0*/  MOV R45, R135 ;  /* 0x00000087002d7202 */ /* 0x000fe20000000f00 */
[----:B------:R-:W-:Y:S02]  /*fab0*/  IMAD.MOV.U32 R135, RZ, RZ, R133 ;  /* 0x000000ffff877224 */ /* 0x000fe400078e0085 */
[----:B------:R-:W-:-:S02]  /*fac0*/  IMAD.MOV.U32 R66, RZ, RZ, R141 ;  /* 0x000000ffff427224 */ /* 0x000fc400078e008d */
[----:B------:R-:W-:Y:S02]  /*fad0*/  IMAD.MOV.U32 R142, RZ, RZ, R173 ;  /* 0x000000ffff8e7224 */ /* 0x000fe400078e00ad */
[----:B------:R-:W-:Y:S01]  /*fae0*/  IMAD.MOV.U32 R133, RZ, RZ, R67 ;  /* 0x000000ffff857224 */ /* 0x000fe200078e0043 */
[----:B------:R1:W-:Y:S01]  /*faf0*/  MUFU.EX2 R173, R3 ;  /* 0x0000000300ad7308 */ /* 0x0003e20000000800 */
[----:B------:R-:W-:Y:S01]  /*fb00*/  IMAD.MOV.U32 R67, RZ, RZ, R101 ;  /* 0x000000ffff437224 */ /* 0x000fe200078e0065 */
[----:B------:R-:W-:Y:S01]  /*fb10*/  PRMT R101, R0, 0x5410, R2 ;  /* 0x0000541000657816 */ /* 0x000fe20000000002 */
[----:B------:R-:W-:Y:S01]  /*fb20*/  IMAD.MOV.U32 R59, RZ, RZ, R134 ;  /* 0x000000ffff3b7224 */ /* 0x000fe200078e0086 */
[----:B------:R-:W-:Y:S01]  /*fb30*/  SHF.R.U32.HI R0, RZ, 0x10, R13 ;  /* 0x00000010ff007819 */ /* 0x000fe2000001160d */
[----:B------:R-:W-:Y:S02]  /*fb40*/  IMAD.MOV.U32 R134, RZ, RZ, R132 ;  /* 0x000000ffff867224 */ /* 0x000fe400078e0084 */
[----:B------:R-:W-:-:S02]  /*fb50*/  IMAD.MOV.U32 R132, RZ, RZ, R66 ;  /* 0x000000ffff847224 */ /* 0x000fc400078e0042 */
[----:B------:R-:W-:Y:S01]  /*fb60*/  IMAD.MOV.U32 R66, RZ, RZ, R180 ;  /* 0x000000ffff427224 */ /* 0x000fe200078e00b4 */
[----:B------:R-:W-:Y:S01]  /*fb70*/  LOP3.LUT R0, R0, 0xff, RZ, 0xc0, !PT ;  /* 0x000000ff00007812 */ /* 0x000fe200078ec0ff */
[----:B-1----:R-:W-:Y:S02]  /*fb80*/  FFMA.FTZ R3, R44, c[0x0][0x23c], -R23 ;  /* 0x00008f002c037a23 */ /* 0x002fe40000010817 */
[----:B------:R-:W-:Y:S02]  /*fb90*/  IMAD.MOV.U32 R44, RZ, RZ, R65 ;  /* 0x000000ffff2c7224 */ /* 0x000fe400078e0041 */
[----:B------:R1:W-:Y:S01]  /*fba0*/  MUFU.EX2 R180, R3 ;  /* 0x0000000300b47308 */ /* 0x0003e20000000800 */
[----:B------:R-:W-:Y:S02]  /*fbb0*/  FFMA.FTZ R2, R58, c[0x0][0x23c], -R23 ;  /* 0x00008f003a027a23 */ /* 0x000fe40000010817 */
[----:B------:R-:W-:Y:S02]  /*fbc0*/  IMAD.MOV.U32 R57, RZ, RZ, R59 ;  /* 0x000000ffff397224 */ /* 0x000fe400078e003b */
[----:B------:R-:W-:-:S02]  /*fbd0*/  IMAD.MOV.U32 R58, RZ, RZ, R44 ;  /* 0x000000ffff3a7224 */ /* 0x000fc400078e002c */
[----:B------:R-:W-:Y:S02]  /*fbe0*/  IMAD.MOV.U32 R59, RZ, RZ, R133 ;  /* 0x000000ffff3b7224 */ /* 0x000fe400078e0085 */
[----:B------:R-:W-:Y:S02]  /*fbf0*/  IMAD.MOV.U32 R133, RZ, RZ, R102 ;  /* 0x000000ffff857224 */ /* 0x000fe400078e0066 */
[----:B------:R-:W-:Y:S01]  /*fc00*/  IMAD.MOV.U32 R44, RZ, RZ, R157 ;  /* 0x000000ffff2c7224 */ /* 0x000fe200078e009d */
[----:B-1----:R-:W-:Y:S01]  /*fc10*/  SHF.R.U32.HI R3, RZ, 0x18, R13 ;  /* 0x00000018ff037819 */ /* 0x002fe2000001160d */
[----:B------:R-:W-:Y:S02]  /*fc20*/  IMAD.MOV.U32 R157, RZ, RZ, R175 ;  /* 0x000000ffff9d7224 */ /* 0x000fe400078e00af */
[----:B------:R1:W-:Y:S01]  /*fc30*/  MUFU.EX2 R175, R2 ;  /* 0x0000000200af7308 */ /* 0x0003e20000000800 */
[----:B------:R-:W-:Y:S02]  /*fc40*/  PRMT R102, R0, 0x5410, R3 ;  /* 0x0000541000667816 */ /* 0x000fe40000000003 */
[----:B------:R-:W-:Y:S01]  /*fc50*/  LOP3.LUT R0, R12, 0xffff, RZ, 0xc0, !PT ;  /* 0x0000ffff0c007812 */ /* 0x000fe200078ec0ff */
[----:B------:R-:W-:-:S03]  /*fc60*/  IMAD.MOV.U32 R73, RZ, RZ, R58 ;  /* 0x000000ffff497224 */ /* 0x000fc600078e003a */
[----:B------:R-:W-:Y:S01]  /*fc70*/  SHF.R.U32.HI R3, RZ, 0x8, R0 ;  /* 0x00000008ff037819 */ /* 0x000fe20000011600 */
[----:B------:R-:W-:Y:S01]  /*fc80*/  IMAD.MOV.U32 R48, RZ, RZ, R59 ;  /* 0x000000ffff307224 */ /* 0x000fe200078e003b */
[----:B------:R-:W-:Y:S02]  /*fc90*/  MOV R56, R44 ;  /* 0x0000002c00387202 */ /* 0x000fe40000000f00 */
[----:B-1----:R-:W-:-:S04]  /*fca0*/  SHF.R.U32.HI R2, RZ, 0x10, R12 ;  /* 0x00000010ff027819 */ /* 0x002fc8000001160c */
[----:B------:R-:W-:Y:S01]  /*fcb0*/  LOP3.LUT R0, R2, 0xff, RZ, 0xc0, !PT ;  /* 0x000000ff02007812 */ /* 0x000fe200078ec0ff */
[----:B------:R-:W-:Y:S02]  /*fcc0*/  FFMA.FTZ R2, R57, c[0x0][0x23c], -R23 ;  /* 0x00008f0039027a23 */ /* 0x000fe40000010817 */
[----:B------:R-:W-:Y:S02]  /*fcd0*/  IMAD.MOV.U32 R57, RZ, RZ, R45 ;  /* 0x000000ffff397224 */ /* 0x000fe400078e002d */
[----:B------:R-:W-:Y:S02]  /*fce0*/  IMAD.MOV.U32 R45, RZ, RZ, R47 ;  /* 0x000000ffff2d7224 */ /* 0x000fe400078e002f */
[----:B------:R-:W-:Y:S02]  /*fcf0*/  IMAD.MOV.U32 R44, RZ, RZ, R46 ;  /* 0x000000ffff2c7224 */ /* 0x000fe400078e002e */
[----:B------:R-:W-:Y:S02]  /*fd00*/  IMAD.MOV.U32 R47, RZ, RZ, R181 ;  /* 0x000000ffff2f7224 */ /* 0x000fe400078e00b5 */
[----:B------:R-:W-:Y:S01]  /*fd10*/  IMAD.MOV.U32 R46, RZ, RZ, R74 ;  /* 0x000000ffff2e7224 */ /* 0x000fe200078e004a */
[----:B------:R1:W-:Y:S01]  /*fd20*/  MUFU.EX2 R181, R2 ;  /* 0x0000000200b57308 */ /* 0x0003e20000000800 */
[----:B------:R-:W-:Y:S01]  /*fd30*/  IMAD.MOV.U32 R51, RZ, RZ, R48 ;  /* 0x000000ffff337224 */ /* 0x000fe200078e0030 */
[----:B------:R-:W-:Y:S01]  /*fd40*/  MOV R48, R57 ;  /* 0x0000003900307202 */ /* 0x000fe20000000f00 */
[----:B------:R-:W-:Y:S01]  /*fd50*/  IMAD.MOV.U32 R74, RZ, RZ, R214 ;  /* 0x000000ffff4a7224 */ /* 0x000fe200078e00d6 */
[----:B------:R-:W-:Y:S01]  /*fd60*/  PRMT R58, R5, 0x5410, R3 ;  /* 0x00005410053a7816 */ /* 0x000fe20000000003 */
[----:B------:R-:W-:-:S02]  /*fd70*/  IMAD.MOV.U32 R57, RZ, RZ, R45 ;  /* 0x000000ffff397224 */ /* 0x000fc400078e002d */
[----:B------:R-:W-:Y:S02]  /*fd80*/  IMAD.MOV.U32 R45, RZ, RZ, R47 ;  /* 0x000000ffff2d7224 */ /* 0x000fe400078e002f */
[--C-:B------:R-:W-:Y:S02]  /*fd90*/  FFMA.FTZ R3, R51, c[0x0][0x23c], -R23.reuse ;  /* 0x00008f0033037a23 */ /* 0x100fe40000010817 */
[----:B-1----:R-:W-:Y:S02]  /*fda0*/  FFMA.FTZ R2, R73, c[0x0][0x23c], -R23 ;  /* 0x00008f0049027a23 */ /* 0x002fe40000010817 */
[----:B------:R-:W-:Y:S02]  /*fdb0*/  IMAD.MOV.U32 R73, RZ, RZ, R56 ;  /* 0x000000ffff497224 */ /* 0x000fe400078e0038 */
[----:B------:R-:W-:Y:S02]  /*fdc0*/  IMAD.MOV.U32 R56, RZ, RZ, R44 ;  /* 0x000000ffff387224 */ /* 0x000fe400078e002c */
[----:B------:R-:W-:-:S02]  /*fdd0*/  IMAD.MOV.U32 R44, RZ, RZ, R46 ;  /* 0x000000ffff2c7224 */ /* 0x000fc400078e002e */
[----:B------:R-:W-:Y:S02]  /*fde0*/  IMAD.MOV.U32 R46, RZ, RZ, R74 ;  /* 0x000000ffff2e7224 */ /* 0x000fe400078e004a */
[----:B------:R-:W-:Y:S02]  /*fdf0*/  IMAD.MOV.U32 R11, RZ, RZ, R73 ;  /* 0x000000ffff0b7224 */ /* 0x000fe400078e0049 */
[----:B------:R-:W-:Y:S02]  /*fe00*/  IMAD.MOV.U32 R74, RZ, RZ, R134 ;  /* 0x000000ffff4a7224 */ /* 0x000fe400078e0086 */
[----:B------:R-:W-:Y:S02]  /*fe10*/  IMAD.MOV.U32 R24, RZ, RZ, R48 ;  /* 0x000000ffff187224 */ /* 0x000fe400078e0030 */
[----:B------:R-:W-:Y:S02]  /*fe20*/  IMAD.MOV.U32 R47, RZ, RZ, R135 ;  /* 0x000000ffff2f7224 */ /* 0x000fe400078e0087 */
[----:B------:R-:W-:-:S02]  /*fe30*/  IMAD.MOV.U32 R240, RZ, RZ, R56 ;  /* 0x000000fffff07224 */ /* 0x000fc400078e0038 */
[----:B------:R-:W-:Y:S01]  /*fe40*/  IMAD.MOV.U32 R51, RZ, RZ, R44 ;  /* 0x000000ffff337224 */ /* 0x000fe200078e002c */
[----:B------:R-:W-:Y:S01]  /*fe50*/  MOV R134, R213 ;  /* 0x000000d500867202 */ /* 0x000fe20000000f00 */
[----:B------:R-:W-:Y:S02]  /*fe60*/  IMAD.MOV.U32 R135, RZ, RZ, R182 ;  /* 0x000000ffff877224 */ /* 0x000fe400078e00b6 */
[----:B------:R-:W-:Y:S02]  /*fe70*/  IMAD.MOV.U32 R48, RZ, RZ, R45 ;  /* 0x000000ffff307224 */ /* 0x000fe400078e002d */
[----:B------:R-:W-:Y:S01]  /*fe80*/  FFMA.FTZ R89, R11, c[0x0][0x23c], -R23 ;  /* 0x00008f000b597a23 */ /* 0x000fe20000010817 */
[----:B------:R-:W-:Y:S01]  /*fe90*/  MOV R44, R74 ;  /* 0x0000004a002c7202 */ /* 0x000fe20000000f00 */
[----:B------:R-:W-:Y:S02]  /*fea0*/  IMAD.MOV.U32 R238, RZ, RZ, R57 ;  /* 0x000000ffffee7224 */ /* 0x000fe400078e0039 */
[----:B------:R-:W-:-:S02]  /*feb0*/  IMAD.MOV.U32 R56, RZ, RZ, R46 ;  /* 0x000000ffff387224 */ /* 0x000fc400078e002e */
[----:B------:R-:W-:Y:S02]  /*fec0*/  IMAD.MOV.U32 R11, RZ, RZ, R24 ;  /* 0x000000ffff0b7224 */ /* 0x000fe400078e0018 */
[----:B------:R-:W-:Y:S02]  /*fed0*/  IMAD.MOV.U32 R57, RZ, RZ, R47 ;  /* 0x000000ffff397224 */ /* 0x000fe400078e002f */
[----:B------:R-:W-:Y:S01]  /*fee0*/  IMAD.MOV.U32 R24, RZ, RZ, R240 ;  /* 0x000000ffff187224 */ /* 0x000fe200078e00f0 */
[----:B------:R-:W-:Y:S01]  /*fef0*/  MOV R240, R51 ;  /* 0x0000003300f07202 */ /* 0x000fe20000000f00 */
        /* <DEDUP_REMOVED lines=9> */
[----:B------:R-:W-:Y:S02]  /*ff90*/  IMAD.MOV.U32 R44, RZ, RZ, R45 ;  /* 0x000000ffff2c7224 */ /* 0x000fe400078e002d */
[----:B------:R-:W-:Y:S02]  /*ffa0*/  IMAD.MOV.U32 R134, RZ, RZ, R90 ;  /* 0x000000ffff867224 */ /* 0x000fe400078e005a */
[----:B------:R-:W-:Y:S02]  /*ffb0*/  IMAD.MOV.U32 R45, RZ, RZ, R46 ;  /* 0x000000ffff2d7224 */ /* 0x000fe400078e002e */
[----:B------:R-:W-:Y:S02]  /*ffc0*/  IMAD.MOV.U32 R46, RZ, RZ, R47 ;  /* 0x000000ffff2e7224 */ /* 0x000fe400078e002f */
[----:B------:R-:W-:Y:S01]  /*ffd0*/  IMAD.MOV.U32 R47, RZ, RZ, R74 ;  /* 0x000000ffff2f7224 */ /* 0x000fe200078e004a */
[----:B------:R-:W-:Y:S01]  /*ffe0*/  MOV R74, R135 ;  /* 0x00000087004a7202 */ /* 0x000fe20000000f00 */
[----:B------:R-:W-:Y:S01]  /*fff0*/  IMAD.MOV.U32 R135, RZ, RZ, R134 ;  /* 0x000000ffff877224 */ /* 0x000fe200078e0086 */
[----:B------:R-:W-:Y:S01]  /*10000*/  MOV R65, R215 ;  /* 0x000000d700417202 */ /* 0x000fe20000000f00 */
[----:B------:R-:W-:-:S02]  /*10010*/  IMAD.MOV.U32 R134, RZ, RZ, R133 ;  /* 0x000000ffff867224 */ /* 0x000fc400078e0085 */
[----:B------:R-:W-:Y:S02]  /*10020*/  IMAD.MOV.U32 R133, RZ, RZ, R52 ;  /* 0x000000ffff857224 */ /* 0x000fe400078e0034 */
[----:B------:R-:W-:Y:S02]  /*10030*/  IMAD.MOV.U32 R52, RZ, RZ, R53 ;  /* 0x000000ffff347224 */ /* 0x000fe400078e0035 */
[----:B------:R-:W-:Y:S02]  /*10040*/  IMAD.MOV.U32 R53, RZ, RZ, R64 ;  /* 0x000000ffff357224 */ /* 0x000fe400078e0040 */
[----:B------:R-:W-:Y:S02]  /*10050*/  IMAD.MOV.U32 R64, RZ, RZ, R65 ;  /* 0x000000ffff407224 */ /* 0x000fe400078e0041 */
[----:B------:R-:W-:Y:S02]  /*10060*/  IMAD.MOV.U32 R141, RZ, RZ, R216 ;  /* 0x000000ffff8d7224 */ /* 0x000fe400078e00d8 */
[----:B------:R-:W-:Y:S01]  /*10070*/  IMAD.MOV.U32 R65, RZ, RZ, R66 ;  /* 0x000000ffff417224 */ /* 0x000fe200078e0042 */
[----:B------:R-:W-:Y:S01]  /*10080*/  MOV R66, R67 ;  /* 0x0000004300427202 */ /* 0x000fe20000000f00 */
[----:B------:R-:W-:Y:S01]  /*10090*/  IMAD.MOV.U32 R67, RZ, RZ, R70 ;  /* 0x000000ffff437224 */ /* 0x000fe200078e0046 */
[----:B------:R3:W5:Y:S01]  /*100a0*/  LDL.LU R216, [R1+0x90] ;  /* 0x0000900001d87983 */ /* 0x0007620000300800 */
[----:B------:R-:W-:-:S02]  /*100b0*/  IMAD.MOV.U32 R70, RZ, RZ, R140 ;  /* 0x000000ffff467224 */ /* 0x000fc400078e008c */
[----:B------:R-:W-:Y:S01]  /*100c0*/  IMAD.MOV.U32 R140, RZ, RZ, R141 ;  /* 0x000000ffff8c7224 */ /* 0x000fe200078e008d */
[----:B------:R3:W5:Y:S01]  /*100d0*/  LDL.LU R215, [R1+0x8c] ;  /* 0x00008c0001d77983 */ /* 0x0007620000300800 */
[----:B------:R-:W-:Y:S02]  /*100e0*/  IMAD.MOV.U32 R141, RZ, RZ, R142 ;  /* 0x000000ffff8d7224 */ /* 0x000fe400078e008e */
[----:B------:R-:W-:Y:S01]  /*100f0*/  IMAD.MOV.U32 R142, RZ, RZ, R156 ;  /* 0x000000ffff8e7224 */ /* 0x000fe200078e009c */
[----:B------:R3:W5:Y:S01]  /*10100*/  LDL.LU R214, [R1+0x88] ;  /* 0x0000880001d67983 */ /* 0x0007620000300800 */
[----:B------:R-:W-:-:S03]  /*10110*/  IMAD.MOV.U32 R156, RZ, RZ, R212 ;  /* 0x000000ffff9c7224 */ /* 0x000fc600078e00d4 */
[----:B------:R3:W5:Y:S04]  /*10120*/  LDL.LU R213, [R1+0x84] ;  /* 0x0000840001d57983 */ /* 0x0007680000300800 */
[----:B------:R3:W5:Y:S04]  /*10130*/  LDL.LU R212, [R1+0x80] ;  /* 0x0000800001d47983 */ /* 0x0007680000300800 */
[----:B------:R-:W4:Y:S01]  /*10140*/  LDL.LU R26, [R1+0x20] ;  /* 0x00002000011a7983 */ /* 0x000f220000300800 */
[----:B------:R-:W-:-:S04]  /*10150*/  SHF.R.U32.HI R4, RZ, 0x18, R12 ;  /* 0x00000018ff047819 */ /* 0x000fc8000001160c */
[----:B------:R-:W-:Y:S02]  /*10160*/  PRMT R59, R0, 0x5410, R4 ;  /* 0x00005410003b7816 */ /* 0x000fe40000000004 */
[----:B------:R-:W-:Y:S01]  /*10170*/  LOP3.LUT R0, R8, 0xffff, RZ, 0xc0, !PT ;  /* 0x0000ffff08007812 */ /* 0x000fe200078ec0ff */
[----:B------:R1:W-:Y:S01]  /*10180*/  MUFU.EX2 R182, R2 ;  /* 0x0000000200b67308 */ /* 0x0003e20000000800 */
[----:B------:R-:W-:Y:S01]  /*10190*/  IMAD.MOV.U32 R30, RZ, RZ, R211 ;  /* 0x000000ffff1e7224 */ /* 0x000fe200078e00d3 */
[----:B------:R-:W-:Y:S01]  /*101a0*/  MOV R22, R66 ;  /* 0x0000004200167202 */ /* 0x000fe20000000f00 */
[----:B------:R-:W-:Y:S01]  /*101b0*/  IMAD.MOV.U32 R36, RZ, RZ, R67 ;  /* 0x000000ffff247224 */ /* 0x000fe200078e0043 */
[----:B------:R-:W-:Y:S01]  /*101c0*/  MOV R6, R51 ;  /* 0x0000003300067202 */ /* 0x000fe20000000f00 */
[----:B------:R-:W-:Y:S01]  /*101d0*/  IMAD.MOV.U32 R35, RZ, RZ, R46 ;  /* 0x000000ffff237224 */ /* 0x000fe200078e002e */
[----:B------:R3:W5:Y:S02]  /*101e0*/  LDL.LU R211, [R1+0x7c] ;  /* 0x00007c0001d37983 */ /* 0x0007640000300800 */
[----:B------:R2:W-:Y:S01]  /*101f0*/  MUFU.EX2 R183, R3 ;  /* 0x0000000300b77308 */ /* 0x0005e20000000800 */
[----:B------:R-:W-:Y:S01]  /*10200*/  IMAD.MOV.U32 R33, RZ, RZ, R45 ;  /* 0x000000ffff217224 */ /* 0x000fe200078e002d */
[----:B-1----:R-:W-:-:S02]  /*10210*/  SHF.R.U32.HI R2, RZ, 0x8, R0 ;  /* 0x00000008ff027819 */ /* 0x002fc40000011600 */
[----:B------:R-:W-:Y:S01]  /*10220*/  LOP3.LUT R0, R8, 0xff, RZ, 0xc0, !PT ;  /* 0x000000ff08007812 */ /* 0x000fe200078ec0ff */
[----:B------:R-:W-:-:S03]  /*10230*/  IMAD.MOV.U32 R239, RZ, RZ, R44 ;  /* 0x000000ffffef7224 */ /* 0x000fc600078e002c */
[----:B------:R-:W-:Y:S02]  /*10240*/  PRMT R90, R0, 0x5410, R2 ;  /* 0x00005410005a7816 */ /* 0x000fe40000000002 */
[--C-:B------:R-:W-:Y:S02]  /*10250*/  SHF.R.U32.HI R0, RZ, 0x10, R8.reuse ;  /* 0x00000010ff007819 */ /* 0x100fe40000011608 */
[----:B--2---:R-:W-:Y:S01]  /*10260*/  SHF.R.U32.HI R3, RZ, 0x18, R8 ;  /* 0x00000018ff037819 */ /* 0x004fe20000011608 */
[----:B------:R-:W-:Y:S02]  /*10270*/  IMAD.MOV.U32 R252, RZ, RZ, R57 ;  /* 0x000000fffffc7224 */ /* 0x000fe400078e0039 */
[----:B------:R-:W-:Y:S01]  /*10280*/  FFMA.FTZ R2, R80, c[0x0][0x23c], -R23 ;  /* 0x00008f0050027a23 */ /* 0x000fe20000010817 */
[----:B------:R-:W-:Y:S01]  /*10290*/  LOP3.LUT R0, R0, 0xff, RZ, 0xc0, !PT ;  /* 0x000000ff00007812 */ /* 0x000fe200078ec0ff */
[----:B----4-:R-:W-:Y:S02]  /*102a0*/  FFMA.FTZ R8, R26, R115, R30 ;  /* 0x000000731a087223 */ /* 0x010fe4000001001e */
        /* <DEDUP_REMOVED lines=8> */
[----:B------:R-:W2:Y:S01]  /*10330*/  LDL.LU R11, [R1+0x1c] ;  /* 0x00001c00010b7983 */ /* 0x000ea20000300800 */
[----:B------:R1:W-:Y:S01]  /*10340*/  MUFU.EX2 R184, R2 ;  /* 0x0000000200b87308 */ /* 0x0003e20000000800 */
[----:B------:R-:W-:-:S02]  /*10350*/  IMAD.MOV.U32 R44, RZ, RZ, R133 ;  /* 0x000000ffff2c7224 */ /* 0x000fc400078e0085 */
[----:B------:R-:W-:Y:S02]  /*10360*/  IMAD.MOV.U32 R246, RZ, RZ, R48 ;  /* 0x000000fffff67224 */ /* 0x000fe400078e0030 */
[----:B------:R-:W-:Y:S02]  /*10370*/  IMAD.MOV.U32 R48, RZ, RZ, R134 ;  /* 0x000000ffff307224 */ /* 0x000fe400078e0086 */
[--C-:B-1----:R-:W-:Y:S01]  /*10380*/  FFMA.FTZ R2, R91, c[0x0][0x23c], -R28.reuse ;  /* 0x00008f005b027a23 */ /* 0x102fe2000001081c */
[----:B------:R-:W-:Y:S01]  /*10390*/  PRMT R91, R0, 0x5410, R3 ;  /* 0x00005410005b7816 */ /* 0x000fe20000000003 */
[----:B------:R-:W-:Y:S02]  /*103a0*/  FFMA.FTZ R0, R241, c[0x0][0x23c], -R28 ;  /* 0x00008f00f1007a23 */ /* 0x000fe4000001081c */
[----:B------:R1:W-:Y:S01]  /*103b0*/  MUFU.EX2 R132, R2 ;  /* 0x0000000200847308 */ /* 0x0003e20000000800 */
[----:B------:R-:W-:Y:S02]  /*103c0*/  IMAD.MOV.U32 R7, RZ, RZ, R140 ;  /* 0x000000ffff077224 */ /* 0x000fe400078e008c */
[----:B------:R-:W-:-:S05]  /*103d0*/  IMAD.MOV.U32 R134, RZ, RZ, R142 ;  /* 0x000000ffff867224 */ /* 0x000fca00078e008e */
[----:B------:R4:W-:Y:S01]  /*103e0*/  MUFU.EX2 R133, R0 ;  /* 0x0000000000857308 */ /* 0x0009e20000000800 */
[----:B------:R-:W-:Y:S01]  /*103f0*/  MOV R236, R74 ;  /* 0x0000004a00ec7202 */ /* 0x000fe20000000f00 */
[----:B-1----:R-:W-:Y:S01]  /*10400*/  FFMA.FTZ R2, R242, c[0x0][0x23c], -R28 ;  /* 0x00008f00f2027a23 */ /* 0x002fe2000001081c */
[----:B------:R-:W-:-:S05]  /*10410*/  MOV R37, R36 ;  /* 0x0000002400257202 */ /* 0x000fca0000000f00 */
[----:B------:R1:W-:Y:S01]  /*10420*/  MUFU.EX2 R140, R2 ;  /* 0x00000002008c7308 */ /* 0x0003e20000000800 */
[----:B----4-:R-:W-:-:S07]  /*10430*/  FFMA.FTZ R0, R234, c[0x0][0x23c], -R28 ;  /* 0x00008f00ea007a23 */ /* 0x010fce000001081c */
[----:B------:R4:W3:Y:S01]  /*10440*/  MUFU.EX2 R142, R0 ;  /* 0x00000000008e7308 */ /* 0x0008e20000000800 */
[----:B------:R-:W-:Y:S02]  /*10450*/  IMAD.MOV.U32 R51, RZ, RZ, R135 ;  /* 0x000000ffff337224 */ /* 0x000fe400078e0087 */
[----:B------:R-:W-:Y:S02]  /*10460*/  IMAD.MOV.U32 R135, RZ, RZ, R141 ;  /* 0x000000ffff877224 */ /* 0x000fe400078e008d */
[----:B------:R-:W-:Y:S02]  /*10470*/  FFMA.FTZ R74, R139, c[0x0][0x23c], -R28 ;  /* 0x00008f008b4a7a23 */ /* 0x000fe4000001081c */
[--C-:B-1----:R-:W-:Y:S02]  /*10480*/  FFMA.FTZ R2, R248, c[0x0][0x23c], -R29.reuse ;  /* 0x00008f00f8027a23 */ /* 0x102fe4000001081d */
[----:B------:R-:W-:Y:S02]  /*10490*/  IMAD.MOV.U32 R36, RZ, RZ, R22 ;  /* 0x000000ffff247224 */ /* 0x000fe400078e0016 */
[----:B------:R-:W-:Y:S01]  /*104a0*/  MUFU.EX2 R139, R2 ;  /* 0x00000002008b7308 */ /* 0x000fe20000000800 */
[----:B----4-:R-:W-:-:S02]  /*104b0*/  FFMA.FTZ R0, R247, c[0x0][0x23c], -R29 ;  /* 0x00008f00f7007a23 */ /* 0x010fc4000001081d */
[----:B------:R-:W-:-:S05]  /*104c0*/  IMAD.MOV.U32 R22, RZ, RZ, R33 ;  /* 0x000000ffff167224 */ /* 0x000fca00078e0021 */
[----:B------:R1:W4:Y:S01]  /*104d0*/  MUFU.EX2 R141, R0 ;  /* 0x00000000008d7308 */ /* 0x0003220000000800 */
[----:B------:R-:W-:Y:S02]  /*104e0*/  IMAD.MOV.U32 R33, RZ, RZ, R54 ;  /* 0x000000ffff217224 */ /* 0x000fe400078e0036 */
[--C-:B------:R-:W-:Y:S02]  /*104f0*/  FFMA.FTZ R3, R251, c[0x0][0x23c], -R29.reuse ;  /* 0x00008f00fb037a23 */ /* 0x100fe4000001081d */
[----:B------:R-:W-:Y:S02]  /*10500*/  FFMA.FTZ R4, R250, c[0x0][0x23c], -R29 ;  /* 0x00008f00fa047a23 */ /* 0x000fe4000001081d */
[----:B------:R-:W-:Y:S02]  /*10510*/  FFMA.FTZ R5, R232, c[0x0][0x23c], -R28 ;  /* 0x00008f00e8057a23 */ /* 0x000fe4000001081c */
[----:B------:R-:W-:Y:S01]  /*10520*/  IMAD.MOV.U32 R232, RZ, RZ, R33 ;  /* 0x000000ffffe87224 */ /* 0x000fe200078e0021 */
[----:B------:R-:W-:Y:S01]  /*10530*/  MUFU.EX2 R115, R3 ;  /* 0x0000000300737308 */ /* 0x000fe20000000800 */
[----:B------:R-:W-:-:S02]  /*10540*/  IMAD.MOV.U32 R33, RZ, RZ, R134 ;  /* 0x000000ffff217224 */ /* 0x000fc400078e0086 */
[----:B------:R-:W-:Y:S02]  /*10550*/  IMAD.MOV.U32 R30, RZ, RZ, R26 ;  /* 0x000000ffff1e7224 */ /* 0x000fe400078e001a */
[----:B------:R-:W-:-:S03]  /*10560*/  IMAD.MOV.U32 R26, RZ, RZ, R35 ;  /* 0x000000ffff1a7224 */ /* 0x000fc600078e0023 */
[----:B------:R4:W4:Y:S01]  /*10570*/  MUFU.EX2 R134, R4 ;  /* 0x0000000400867308 */ /* 0x0009220000000800 */
[----:B------:R-:W-:Y:S01]  /*10580*/  IMAD.MOV.U32 R35, RZ, RZ, R6 ;  /* 0x000000ffff237224 */ /* 0x000fe200078e0006 */
[--C-:B-1----:R-:W-:Y:S01]  /*10590*/  HSET2.LE.AND R0, R38, R88.reuse, PT ;  /* 0x0000005826007233 */ /* 0x102fe20003803000 */
[----:B------:R-:W-:Y:S01]  /*105a0*/  IMAD.MOV.U32 R6, RZ, RZ, R138 ;  /* 0x000000ffff067224 */ /* 0x000fe200078e008a */
[----:B---3--:R-:W-:Y:S01]  /*105b0*/  F2FP.BF16.PACK_AB R2, R142, R140 ;  /* 0x0000008c8e02723e */ /* 0x008fe200000010ff */
[----:B------:R-:W-:Y:S01]  /*105c0*/  FFMA.FTZ R10, R30, R136, R37 ;  /* 0x000000881e0a7223 */ /* 0x000fe20000010025 */
[----:B------:R-:W-:Y:S01]  /*105d0*/  MOV R242, R7 ;  /* 0x0000000700f27202 */ /* 0x000fe20000000f00 */
[--C-:B------:R-:W-:Y:S01]  /*105e0*/  FFMA.FTZ R73, R79, c[0x0][0x23c], -R23.reuse ;  /* 0x00008f004f497a23 */ /* 0x100fe20000010817 */
[----:B------:R-:W-:Y:S01]  /*105f0*/  HSET2.LE.AND R7, R34, R88, PT ;  /* 0x0000005822077233 */ /* 0x000fe20003803000 */
[--C-:B------:R-:W-:Y:S02]  /*10600*/  FFMA.FTZ R96, R96, c[0x0][0x23c], -R23.reuse ;  /* 0x00008f0060607a23 */ /* 0x100fe40000010817 */
[----:B------:R-:W-:-:S02]  /*10610*/  FFMA.FTZ R92, R92, c[0x0][0x23c], -R23 ;  /* 0x00008f005c5c7a23 */ /* 0x000fc40000010817 */
[----:B------:R-:W-:Y:S02]  /*10620*/  FFMA.FTZ R93, R93, c[0x0][0x23c], -R23 ;  /* 0x00008f005d5d7a23 */ /* 0x000fe40000010817 */
[----:B------:R-:W-:Y:S02]  /*10630*/  IMAD.MOV.U32 R30, RZ, RZ, R22 ;  /* 0x000000ffff1e7224 */ /* 0x000fe400078e0016 */
[----:B------:R-:W-:Y:S01]  /*10640*/  IMAD.MOV.U32 R234, RZ, RZ, R6 ;  /* 0x000000ffffea7224 */ /* 0x000fe200078e0006 */
[----:B------:R-:W-:Y:S01]  /*10650*/  LOP3.LUT R6, R0, R2, RZ, 0xc0, !PT ;  /* 0x0000000200067212 */ /* 0x000fe200078ec0ff */
[----:B------:R-:W1:Y:S01]  /*10660*/  LDSM.16.MT88.4 R20, [R206+0x5000] ;  /* 0x00500000ce14783b */ /* 0x000e620000004200 */
[----:B----4-:R-:W-:Y:S01]  /*10670*/  F2FP.BF16.PACK_AB R4, R141, R139 ;  /* 0x0000008b8d04723e */ /* 0x010fe200000010ff */
[--C-:B------:R-:W-:Y:S01]  /*10680*/  HSET2.LE.AND R0, R32, R88.reuse, PT ;  /* 0x0000005820007233 */ /* 0x100fe20003803000 */
[----:B------:R-:W-:Y:S01]  /*10690*/  F2FP.BF16.PACK_AB R2, R133, R132 ;  /* 0x000000848502723e */ /* 0x000fe200000010ff */
[----:B------:R-:W-:Y:S01]  /*106a0*/  IMAD.MOV.U32 R241, RZ, RZ, R135 ;  /* 0x000000fffff17224 */ /* 0x000fe200078e0087 */
[----:B------:R-:W-:Y:S01]  /*106b0*/  LOP3.LUT R7, R7, R4, RZ, 0xc0, !PT ;  /* 0x0000000407077212 */ /* 0x000fe200078ec0ff */
[--C-:B------:R-:W-:Y:S01]  /*106c0*/  FFMA.FTZ R13, R200, c[0x0][0x23c], -R28.reuse ;  /* 0x00008f00c80d7a23 */ /* 0x100fe2000001081c */
[----:B------:R-:W-:Y:S01]  /*106d0*/  LOP3.LUT R4, R0, R2, RZ, 0xc0, !PT ;  /* 0x0000000200047212 */ /* 0x000fe200078ec0ff */
[----:B------:R-:W-:Y:S01]  /*106e0*/  FFMA.FTZ R12, R202, c[0x0][0x23c], -R28 ;  /* 0x00008f00ca0c7a23 */ /* 0x000fe2000001081c */
[----:B------:R-:W-:Y:S01]  /*106f0*/  HSET2.LE.AND R0, R25, R88, PT ;  /* 0x0000005819007233 */ /* 0x000fe20003803000 */
[----:B------:R-:W-:Y:S01]  /*10700*/  IMAD.MOV.U32 R200, RZ, RZ, R234 ;  /* 0x000000ffffc87224 */ /* 0x000fe200078e00ea */
[----:B------:R-:W-:Y:S01]  /*10710*/  F2FP.BF16.PACK_AB R2, R134, R115 ;  /* 0x000000738602723e */ /* 0x000fe200000010ff */
[----:B------:R-:W-:-:S02]  /*10720*/  FFMA.FTZ R9, R203, c[0x0][0x23c], -R28 ;  /* 0x00008f00cb097a23 */ /* 0x000fc4000001081c */
[----:B------:R-:W-:Y:S02]  /*10730*/  IMAD.MOV.U32 R202, RZ, RZ, R242 ;  /* 0x000000ffffca7224 */ /* 0x000fe400078e00f2 */
[----:B------:R-:W-:Y:S01]  /*10740*/  IMAD.MOV.U32 R203, RZ, RZ, R241 ;  /* 0x000000ffffcb7224 */ /* 0x000fe200078e00f1 */
[----:B------:R3:W-:Y:S01]  /*10750*/  MUFU.EX2 R135, R5 ;  /* 0x0000000500877308 */ /* 0x0007e20000000800 */
[----:B------:R-:W-:Y:S02]  /*10760*/  IMAD.MOV.U32 R27, RZ, RZ, R157 ;  /* 0x000000ffff1b7224 */ /* 0x000fe400078e009d */
[----:B------:R-:W-:Y:S02]  /*10770*/  FADD.FTZ R8, R200, R8 ;  /* 0x00000008c8087221 */ /* 0x000fe40000010000 */
[----:B------:R-:W-:Y:S02]  /*10780*/  IMAD.MOV.U32 R45, RZ, RZ, R52 ;  /* 0x000000ffff2d7224 */ /* 0x000fe400078e0034 */
[----:B------:R-:W-:Y:S01]  /*10790*/  IMAD.MOV.U32 R37, RZ, RZ, R35 ;  /* 0x000000ffff257224 */ /* 0x000fe200078e0023 */
[----:B------:R4:W1:Y:S01]  /*107a0*/  MUFU.EX2 R157, R9 ;  /* 0x00000009009d7308 */ /* 0x0008620000000800 */
[----:B------:R-:W-:-:S02]  /*107b0*/  IMAD.MOV.U32 R200, RZ, RZ, R202 ;  /* 0x000000ffffc87224 */ /* 0x000fc400078e00ca */
[----:B------:R-:W-:Y:S02]  /*107c0*/  IMAD.MOV.U32 R52, RZ, RZ, R64 ;  /* 0x000000ffff347224 */ /* 0x000fe400078e0040 */
[----:B------:R-:W-:Y:S02]  /*107d0*/  IMAD.MOV.U32 R202, RZ, RZ, R203 ;  /* 0x000000ffffca7224 */ /* 0x000fe400078e00cb */
[----:B------:R-:W-:Y:S01]  /*107e0*/  IMAD.MOV.U32 R237, RZ, RZ, R47 ;  /* 0x000000ffffed7224 */ /* 0x000fe200078e002f */
[----:B---3--:R-:W-:Y:S01]  /*107f0*/  LOP3.LUT R5, R0, R2, RZ, 0xc0, !PT ;  /* 0x0000000200057212 */ /* 0x008fe200078ec0ff */
[----:B------:R-:W-:Y:S02]  /*10800*/  IMAD.MOV.U32 R244, RZ, RZ, R56 ;  /* 0x000000fffff47224 */ /* 0x000fe400078e0038 */
[----:B------:R-:W-:Y:S02]  /*10810*/  IMAD.MOV.U32 R241, RZ, RZ, R30 ;  /* 0x000000fffff17224 */ /* 0x000fe400078e001e */
[----:B------:R-:W-:-:S02]  /*10820*/  FFMA.FTZ R56, R196, c[0x0][0x23c], -R28 ;  /* 0x00008f00c4387a23 */ /* 0x000fc4000001081c */
[----:B----4-:R-:W-:Y:S02]  /*10830*/  FADD.FTZ R9, R232, R41 ;  /* 0x00000029e8097221 */ /* 0x010fe40000010000 */
[----:B------:R-:W-:Y:S01]  /*10840*/  IMAD.MOV.U32 R232, RZ, RZ, R27 ;  /* 0x000000ffffe87224 */ /* 0x000fe200078e001b */
[----:B------:R-:W-:Y:S01]  /*10850*/  MOV R27, R36 ;  /* 0x00000024001b7202 */ /* 0x000fe20000000f00 */
[----:B------:R-:W-:Y:S02]  /*10860*/  IMAD.MOV.U32 R234, RZ, RZ, R37 ;  /* 0x000000ffffea7224 */ /* 0x000fe400078e0025 */
[----:B------:R-:W-:Y:S02]  /*10870*/  IMAD.MOV.U32 R30, RZ, RZ, R236 ;  /* 0x000000ffff1e7224 */ /* 0x000fe400078e00ec */
[----:B------:R-:W-:Y:S02]  /*10880*/  FFMA.FTZ R14, R197, c[0x0][0x23c], -R28 ;  /* 0x00008f00c50e7a23 */ /* 0x000fe4000001081c */
[----:B------:R-:W-:Y:S01]  /*10890*/  IMAD.MOV.U32 R54, RZ, RZ, R137 ;  /* 0x000000ffff367224 */ /* 0x000fe200078e0089 */
[----:B------:R-:W-:Y:S01]  /*108a0*/  MOV R137, R49 ;  /* 0x0000003100897202 */ /* 0x000fe20000000f00 */
[----:B------:R-:W-:Y:S01]  /*108b0*/  IMAD.MOV.U32 R236, RZ, RZ, R45 ;  /* 0x000000ffffec7224 */ /* 0x000fe200078e002d */
[----:B------:R-:W-:Y:S01]  /*108c0*/  MOV R45, R52 ;  /* 0x00000034002d7202 */ /* 0x000fe20000000f00 */
[----:B------:R-:W-:-:S02]  /*108d0*/  FADD.FTZ R0, R207, R10 ;  /* 0x0000000acf007221 */ /* 0x000fc40000010000 */
[----:B------:R-:W-:Y:S02]  /*108e0*/  IMAD.MOV.U32 R196, RZ, RZ, R202 ;  /* 0x000000ffffc47224 */ /* 0x000fe400078e00ca */
[----:B------:R-:W-:Y:S02]  /*108f0*/  IMAD.MOV.U32 R47, RZ, RZ, R70 ;  /* 0x000000ffff2f7224 */ /* 0x000fe400078e0046 */
[----:B------:R-:W-:Y:S02]  /*10900*/  IMAD.MOV.U32 R138, RZ, RZ, R50 ;  /* 0x000000ffff8a7224 */ /* 0x000fe400078e0032 */
[----:B------:R-:W-:Y:S02]  /*10910*/  IMAD.MOV.U32 R242, RZ, RZ, R26 ;  /* 0x000000fffff27224 */ /* 0x000fe400078e001a */
[----:B------:R-:W-:Y:S02]  /*10920*/  IMAD.MOV.U32 R37, RZ, RZ, R237 ;  /* 0x000000ffff257224 */ /* 0x000fe400078e00ed */
[----:B------:R-:W-:-:S02]  /*10930*/  @P0 IMAD.MOV.U32 R137, RZ, RZ, R49 ;  /* 0x000000ffff890224 */ /* 0x000fc400078e0031 */
[----:B------:R-:W-:Y:S02]  /*10940*/  @P0 IMAD.MOV.U32 R138, RZ, RZ, R50 ;  /* 0x000000ffff8a0224 */ /* 0x000fe400078e0032 */
[----:B------:R-:W-:Y:S02]  /*10950*/  IMAD.MOV.U32 R26, RZ, RZ, R51 ;  /* 0x000000ffff1a7224 */ /* 0x000fe400078e0033 */
[----:B------:R-:W-:Y:S02]  /*10960*/  IMAD.MOV.U32 R36, RZ, RZ, R48 ;  /* 0x000000ffff247224 */ /* 0x000fe400078e0030 */
[----:B------:R-:W-:Y:S01]  /*10970*/  IMAD.MOV.U32 R52, RZ, RZ, R159 ;  /* 0x000000ffff347224 */ /* 0x000fe200078e009f */
[----:B------:R-:W-:Y:S01]  /*10980*/  HMMA.16816.F32.BF16 R48, R4, R16, R116 ;  /* 0x000000100430723c */ /* 0x000fe20000041874 */
[----:B------:R-:W-:Y:S01]  /*10990*/  IMAD.MOV.U32 R203, RZ, RZ, R232 ;  /* 0x000000ffffcb7224 */ /* 0x000fe200078e00e8 */
[----:B------:R3:W-:Y:S01]  /*109a0*/  MUFU.EX2 R159, R13 ;  /* 0x0000000d009f7308 */ /* 0x0007e20000000800 */
[----:B------:R-:W-:Y:S01]  /*109b0*/  IMAD.MOV.U32 R232, RZ, RZ, R234 ;  /* 0x000000ffffe87224 */ /* 0x000fe200078e00ea */
[----:B------:R-:W-:Y:S01]  /*109c0*/  MOV R234, R27 ;  /* 0x0000001b00ea7202 */ /* 0x000fe20000000f00 */
[----:B------:R-:W-:-:S02]  /*109d0*/  IMAD.MOV.U32 R27, RZ, RZ, R37 ;  /* 0x000000ffff1b7224 */ /* 0x000fc400078e0025 */
[----:B------:R-:W-:-:S03]  /*109e0*/  IMAD.MOV.U32 R46, RZ, RZ, R53 ;  /* 0x000000ffff2e7224 */ /* 0x000fc600078e0035 */
[----:B------:R-:W-:Y:S01]  /*109f0*/  MUFU.EX2 R119, R14 ;  /* 0x0000000e00777308 */ /* 0x000fe20000000800 */
[----:B------:R-:W-:Y:S02]  /*10a00*/  IMAD.MOV.U32 R249, RZ, RZ, R24 ;  /* 0x000000fffff97224 */ /* 0x000fe400078e0018 */
[----:B------:R-:W-:Y:S02]  /*10a10*/  IMAD.MOV.U32 R53, RZ, RZ, R65 ;  /* 0x000000ffff357224 */ /* 0x000fe400078e0041 */
[----:B------:R-:W-:Y:S02]  /*10a20*/  FFMA.FTZ R57, R193, c[0x0][0x23c], -R28 ;  /* 0x00008f00c1397a23 */ /* 0x000fe4000001081c */
[----:B---3--:R-:W-:Y:S01]  /*10a30*/  FADD.FTZ R13, R196, R0 ;  /* 0x00000000c40d7221 */ /* 0x008fe20000010000 */
[----:B------:R-:W-:Y:S01]  /*10a40*/  HSET2.LE.AND R0, R40, R88, PT ;  /* 0x0000005828007233 */ /* 0x000fe20003803000 */
[--C-:B------:R-:W-:Y:S02]  /*10a50*/  FFMA.FTZ R64, R192, c[0x0][0x23c], -R28.reuse ;  /* 0x00008f00c0407a23 */ /* 0x100fe4000001081c */
[----:B------:R-:W-:-:S02]  /*10a60*/  FFMA.FTZ R76, R82, c[0x0][0x23c], -R28 ;  /* 0x00008f00524c7a23 */ /* 0x000fc4000001081c */
[--C-:B------:R-:W-:Y:S02]  /*10a70*/  FFMA.FTZ R78, R84, c[0x0][0x23c], -R28.reuse ;  /* 0x00008f00544e7a23 */ /* 0x100fe4000001081c */
[----:B------:R-:W-:Y:S02]  /*10a80*/  FFMA.FTZ R79, R81, c[0x0][0x23c], -R28 ;  /* 0x00008f00514f7a23 */ /* 0x000fe4000001081c */
[--C-:B------:R-:W-:Y:S02]  /*10a90*/  FFMA.FTZ R15, R245, c[0x0][0x23c], -R29.reuse ;  /* 0x00008f00f50f7a23 */ /* 0x100fe4000001081d */
[--C-:B------:R-:W-:Y:S02]  /*10aa0*/  FFMA.FTZ R24, R243, c[0x0][0x23c], -R29.reuse ;  /* 0x00008f00f3187a23 */ /* 0x100fe4000001081d */
[--C-:B------:R-:W-:Y:S02]  /*10ab0*/  FFMA.FTZ R28, R235, c[0x0][0x23c], -R29.reuse ;  /* 0x00008f00eb1c7a23 */ /* 0x100fe4000001081d */
[----:B------:R-:W-:-:S02]  /*10ac0*/  FFMA.FTZ R31, R233, c[0x0][0x23c], -R29 ;  /* 0x00008f00e91f7a23 */ /* 0x000fc4000001081d */
[--C-:B------:R-:W-:Y:S02]  /*10ad0*/  FFMA.FTZ R65, R201, c[0x0][0x23c], -R29.reuse ;  /* 0x00008f00c9417a23 */ /* 0x100fe4000001081d */
[--C-:B------:R-:W-:Y:S02]  /*10ae0*/  FFMA.FTZ R66, R199, c[0x0][0x23c], -R29.reuse ;  /* 0x00008f00c7427a23 */ /* 0x100fe4000001081d */
[--C-:B------:R-:W-:Y:S02]  /*10af0*/  FFMA.FTZ R67, R198, c[0x0][0x23c], -R29.reuse ;  /* 0x00008f00c6437a23 */ /* 0x100fe4000001081d */
[--C-:B------:R-:W-:Y:S02]  /*10b00*/  FFMA.FTZ R70, R195, c[0x0][0x23c], -R29.reuse ;  /* 0x00008f00c3467a23 */ /* 0x100fe4000001081d */
[--C-:B------:R-:W-:Y:S02]  /*10b10*/  FFMA.FTZ R80, R194, c[0x0][0x23c], -R29.reuse ;  /* 0x00008f00c2507a23 */ /* 0x100fe4000001081d */
[----:B------:R-:W-:-:S02]  /*10b20*/  FFMA.FTZ R81, R179, c[0x0][0x23c], -R29 ;  /* 0x00008f00b3517a23 */ /* 0x000fc4000001081d */
[--C-:B------:R-:W-:Y:S02]  /*10b30*/  FFMA.FTZ R82, R178, c[0x0][0x23c], -R29.reuse ;  /* 0x00008f00b2527a23 */ /* 0x100fe4000001081d */
[----:B------:R-:W-:Y:S02]  /*10b40*/  FFMA.FTZ R84, R177, c[0x0][0x23c], -R29 ;  /* 0x00008f00b1547a23 */ /* 0x000fe4000001081d */
[----:B------:R-:W-:Y:S02]  /*10b50*/  IMAD.MOV.U32 R37, RZ, RZ, R30 ;  /* 0x000000ffff257224 */ /* 0x000fe400078e001e */
[----:B------:R-:W-:Y:S02]  /*10b60*/  IMAD.MOV.U32 R197, RZ, RZ, R203 ;  /* 0x000000ffffc57224 */ /* 0x000fe400078e00cb */
[----:B------:R-:W-:Y:S01]  /*10b70*/  FADD.FTZ R30, R204, R9 ;  /* 0x00000009cc1e7221 */ /* 0x000fe20000010000 */
[----:B------:R-:W-:Y:S01]  /*10b80*/  HSET2.LE.AND R9, R39, R88, PT ;  /* 0x0000005827097233 */ /* 0x000fe20003803000 */
[----:B------:R-:W-:-:S02]  /*10b90*/  FADD.FTZ R29, R200, R8 ;  /* 0x00000008c81d7221 */ /* 0x000fc40000010000 */
[----:B------:R-:W-:Y:S02]  /*10ba0*/  IMAD.MOV.U32 R202, RZ, RZ, R234 ;  /* 0x000000ffffca7224 */ /* 0x000fe400078e00ea */
[----:B------:R-:W-:Y:S01]  /*10bb0*/  IMAD.MOV.U32 R203, RZ, RZ, R27 ;  /* 0x000000ffffcb7224 */ /* 0x000fe200078e001b */
[----:B------:R-:W-:Y:S01]  /*10bc0*/  F2FP.BF16.PACK_AB R10, R158, R143 ;  /* 0x0000008f9e0a723e */ /* 0x000fe200000010ff */
[----:B------:R-:W-:Y:S02]  /*10bd0*/  IMAD.MOV.U32 R234, RZ, RZ, R26 ;  /* 0x000000ffffea7224 */ /* 0x000fe400078e001a */
[----:B------:R-:W-:Y:S02]  /*10be0*/  IMAD.MOV.U32 R27, RZ, RZ, R36 ;  /* 0x000000ffff1b7224 */ /* 0x000fe400078e0024 */
[----:B------:R-:W-:Y:S02]  /*10bf0*/  IMAD.MOV.U32 R26, RZ, RZ, R236 ;  /* 0x000000ffff1a7224 */ /* 0x000fe400078e00ec */
[----:B------:R-:W-:-:S02]  /*10c00*/  IMAD.MOV.U32 R237, RZ, RZ, R44 ;  /* 0x000000ffffed7224 */ /* 0x000fc400078e002c */
[----:B------:R-:W-:Y:S02]  /*10c10*/  IMAD.MOV.U32 R44, RZ, RZ, R46 ;  /* 0x000000ffff2c7224 */ /* 0x000fe400078e002e */
[----:B------:R-:W-:Y:S02]  /*10c20*/  IMAD.MOV.U32 R245, RZ, RZ, R202 ;  /* 0x000000fffff57224 */ /* 0x000fe400078e00ca */
[----:B------:R-:W-:Y:S01]  /*10c30*/  IMAD.MOV.U32 R247, RZ, RZ, R203 ;  /* 0x000000fffff77224 */ /* 0x000fe200078e00cb */
[----:B------:R-:W-:Y:S01]  /*10c40*/  LOP3.LUT R9, R9, R10, RZ, 0xc0, !PT ;  /* 0x0000000a09097212 */ /* 0x000fe200078ec0ff */
[----:B------:R-:W-:Y:S02]  /*10c50*/  IMAD.MOV.U32 R35, RZ, RZ, R156 ;  /* 0x000000ffff237224 */ /* 0x000fe400078e009c */
[----:B------:R-:W-:Y:S01]  /*10c60*/  IMAD.MOV.U32 R46, RZ, RZ, R53 ;  /* 0x000000ffff2e7224 */ /* 0x000fe200078e0035 */
[----:B------:R3:W-:Y:S01]  /*10c70*/  MUFU.EX2 R156, R12 ;  /* 0x0000000c009c7308 */ /* 0x0007e20000000800 */
[----:B------:R-:W-:-:S02]  /*10c80*/  IMAD.MOV.U32 R3, RZ, RZ, R85 ;  /* 0x000000ffff037224 */ /* 0x000fc400078e0055 */
[----:B------:R-:W-:Y:S01]  /*10c90*/  IMAD.MOV.U32 R200, RZ, RZ, R232 ;  /* 0x000000ffffc87224 */ /* 0x000fe200078e00e8 */
[----:B------:R-:W-:Y:S01]  /*10ca0*/  MOV R232, R37 ;  /* 0x0000002500e87202 */ /* 0x000fe20000000f00 */
[----:B------:R-:W-:Y:S02]  /*10cb0*/  @P0 IMAD.MOV.U32 R3, RZ, RZ, R85 ;  /* 0x000000ffff030224 */ /* 0x000fe400078e0055 */
[----:B------:R-:W-:Y:S01]  /*10cc0*/  IMAD.MOV.U32 R248, RZ, RZ, R27 ;  /* 0x000000fffff87224 */ /* 0x000fe200078e001b */
[----:B------:R4:W-:Y:S01]  /*10cd0*/  MUFU.EX2 R118, R24 ;  /* 0x0000001800767308 */ /* 0x0009e20000000800 */
[----:B------:R-:W-:Y:S02]  /*10ce0*/  IMAD.MOV.U32 R196, RZ, RZ, R26 ;  /* 0x000000ffffc47224 */ /* 0x000fe400078e001a */
[----:B------:R-:W-:Y:S02]  /*10cf0*/  IMAD.MOV.U32 R37, RZ, RZ, R237 ;  /* 0x000000ffff257224 */ /* 0x000fe400078e00ed */
[----:B------:R-:W-:Y:S01]  /*10d00*/  IMAD.MOV.U32 R36, RZ, RZ, R44 ;  /* 0x000000ffff247224 */ /* 0x000fe200078e002c */
[----:B---3--:R-:W-:-:S02]  /*10d10*/  F2FP.BF16.PACK_AB R12, R174, R172 ;  /* 0x000000acae0c723e */ /* 0x008fc400000010ff */
[----:B------:R-:W-:Y:S01]  /*10d20*/  MUFU.EX2 R117, R28 ;  /* 0x0000001c00757308 */ /* 0x000fe20000000800 */
[----:B--2---:R-:W-:Y:S01]  /*10d30*/  FFMA.FTZ R11, R11, R176, R210 ;  /* 0x000000b00b0b7223 */ /* 0x004fe200000100d2 */
[----:B----4-:R-:W2:Y:S03]  /*10d40*/  LDSM.16.MT88.4 R24, [R205+0x5400] ;  /* 0x00540000cd18783b */ /* 0x010ea60000004200 */
[----:B------:R-:W-:-:S03]  /*10d50*/  FADD.FTZ R2, R208, R11 ;  /* 0x0000000bd0027221 */ /* 0x000fc60000010000 */
[----:B------:R3:W-:Y:S01]  /*10d60*/  MUFU.EX2 R85, R31 ;  /* 0x0000001f00557308 */ /* 0x0007e20000000800 */
[----:B------:R-:W-:Y:S01]  /*10d70*/  IMAD.MOV.U32 R237, RZ, RZ, R45 ;  /* 0x000000ffffed7224 */ /* 0x000fe200078e002d */
[----:B------:R-:W-:Y:S01]  /*10d80*/  MOV R192, R197 ;  /* 0x000000c500c07202 */ /* 0x000fe20000000f00 */
[----:B------:R-:W-:Y:S01]  /*10d90*/  FADD.FTZ R14, R47, R2 ;  /* 0x000000022f0e7221 */ /* 0x000fe20000010000 */
[----:B------:R-:W-:Y:S01]  /*10da0*/  F2FP.BF16.PACK_AB R2, R164, R165 ;  /* 0x000000a5a402723e */ /* 0x000fe200000010ff */
[----:B------:R-:W-:Y:S01]  /*10db0*/  IMAD.MOV.U32 R236, RZ, RZ, R46 ;  /* 0x000000ffffec7224 */ /* 0x000fe200078e002e */
[----:B------:R4:W5:Y:S02]  /*10dc0*/  LDL.LU R210, [R1+0x78] ;  /* 0x0000780001d27983 */ /* 0x0009640000300800 */
[----:B------:R-:W-:Y:S01]  /*10dd0*/  LOP3.LUT R8, R0, R2, RZ, 0xc0, !PT ;  /* 0x0000000200087212 */ /* 0x000fe200078ec0ff */
[--C-:B------:R-:W-:Y:S01]  /*10de0*/  HSET2.LE.AND R0, R43, R88.reuse, PT ;  /* 0x000000582b007233 */ /* 0x100fe20003803000 */
[----:B------:R-:W-:Y:S01]  /*10df0*/  F2FP.BF16.PACK_AB R2, R187, R185 ;  /* 0x000000b9bb02723e */ /* 0x000fe200000010ff */
[----:B------:R-:W-:-:S03]  /*10e00*/  HSET2.LE.AND R11, R42, R88, PT ;  /* 0x000000582a0b7233 */ /* 0x000fc60003803000 */
[----:B------:R-:W-:Y:S01]  /*10e10*/  LOP3.LUT R10, R0, R2, RZ, 0xc0, !PT ;  /* 0x00000002000a7212 */ /* 0x000fe200078ec0ff */
[----:B------:R-:W-:Y:S02]  /*10e20*/  FADD.FTZ R2, R245, R30 ;  /* 0x0000001ef5027221 */ /* 0x000fe40000010000 */
[----:B------:R-:W-:Y:S02]  /*10e30*/  FADD.FTZ R0, R247, R29 ;  /* 0x0000001df7007221 */ /* 0x000fe40000010000 */
[----:B---3--:R-:W3:Y:S01]  /*10e40*/  LDSM.16.MT88.4 R28, [R206+0x5400] ;  /* 0x00540000ce1c783b */ /* 0x008ee20000004200 */
[----:B------:R-:W-:Y:S01]  /*10e50*/  IMAD.MOV.U32 R53, RZ, RZ, R209 ;  /* 0x000000ffff357224 */ /* 0x000fe200078e00d1 */
[----:B------:R-:W2:Y:S01]  /*10e60*/  MUFU.EX2 R116, R15 ;  /* 0x0000000f00747308 */ /* 0x000ea20000000800 */
[----:B------:R-:W-:Y:S01]  /*10e70*/  LOP3.LUT R11, R11, R12, RZ, 0xc0, !PT ;  /* 0x0000000c0b0b7212 */ /* 0x000fe200078ec0ff */
[----:B------:R-:W-:Y:S01]  /*10e80*/  IMAD.MOV.U32 R251, RZ, RZ, R200 ;  /* 0x000000fffffb7224 */ /* 0x000fe200078e00c8 */
[----:B------:R-:W-:Y:S01]  /*10e90*/  MOV R197, R36 ;  /* 0x0000002400c57202 */ /* 0x000fe20000000f00 */
[----:B------:R-:W-:Y:S01]  /*10ea0*/  IMAD.MOV.U32 R250, RZ, RZ, R232 ;  /* 0x000000fffffa7224 */ /* 0x000fe200078e00e8 */
[----:B------:R-:W-:Y:S01]  /*10eb0*/  HMMA.16816.F32.BF16 R44, R4, R18, R120 ;  /* 0x00000012042c723c */ /* 0x000fe20000041878 */
[----:B------:R-:W-:Y:S01]  /*10ec0*/  IMAD.MOV.U32 R200, RZ, RZ, R237 ;  /* 0x000000ffffc87224 */ /* 0x000fe200078e00ed */
[----:B------:R4:W5:Y:S01]  /*10ed0*/  LDL.LU R209, [R1+0x74] ;  /* 0x0000740001d17983 */ /* 0x0009620000300800 */
[----:B------:R-:W-:-:S02]  /*10ee0*/  IMAD.MOV.U32 R202, RZ, RZ, R236 ;  /* 0x000000ffffca7224 */ /* 0x000fc400078e00ec */
[----:B------:R-:W-:Y:S02]  /*10ef0*/  IMAD.MOV.U32 R193, RZ, RZ, R37 ;  /* 0x000000ffffc17224 */ /* 0x000fe400078e0025 */
[----:B------:R-:W-:Y:S01]  /*10f00*/  IMAD.MOV.U32 R203, RZ, RZ, R53 ;  /* 0x000000ffffcb7224 */ /* 0x000fe200078e0035 */
[----:B-1----:R-:W-:Y:S01]  /*10f10*/  HMMA.16816.F32.BF16 R36, R4, R22, R128 ;  /* 0x000000160424723c */ /* 0x002fe20000041880 */
[----:B------:R-:W-:Y:S02]  /*10f20*/  IMAD.MOV.U32 R237, RZ, RZ, R52 ;  /* 0x000000ffffed7224 */ /* 0x000fe400078e0034 */
[----:B------:R-:W-:Y:S01]  /*10f30*/  FADD.FTZ R0, R151, R0 ;  /* 0x0000000097007221 */ /* 0x000fe20000010000 */
[--C-:B------:R-:W-:Y:S01]  /*10f40*/  HSET2.LE.AND R12, R68, R88.reuse, PT ;  /* 0x00000058440c7233 */ /* 0x100fe20003803000 */
[----:B------:R-:W-:Y:S02]  /*10f50*/  IMAD.MOV.U32 R232, RZ, RZ, R54 ;  /* 0x000000ffffe87224 */ /* 0x000fe400078e0036 */
[----:B------:R-:W-:Y:S01]  /*10f60*/  IMAD.MOV.U32 R136, RZ, RZ, R87 ;  /* 0x000000ffff887224 */ /* 0x000fe200078e0057 */
[----:B------:R-:W-:Y:S01]  /*10f70*/  HMMA.16816.F32.BF16 R40, R8, R16, R60 ;  /* 0x000000100828723c */ /* 0x000fe2000004183c */
[----:B------:R-:W-:Y:S01]  /*10f80*/  IMAD.MOV.U32 R236, RZ, RZ, R55 ;  /* 0x000000ffffec7224 */ /* 0x000fe200078e0037 */
[----:B------:R-:W-:Y:S01]  /*10f90*/  MUFU.EX2 R65, R65 ;  /* 0x0000004100417308 */ /* 0x000fe20000000800 */
[----:B------:R-:W-:Y:S01]  /*10fa0*/  FADD.FTZ R2, R251, R2 ;  /* 0x00000002fb027221 */ /* 0x000fe20000010000 */
[----:B------:R4:W5:Y:S04]  /*10fb0*/  LDL.LU R208, [R1+0x70] ;  /* 0x0000700001d07983 */ /* 0x0009680000300800 */
[-C--:B------:R-:W-:Y:S01]  /*10fc0*/  HMMA.16816.F32.BF16 R52, R4, R20.reuse, R124 ;  /* 0x000000140434723c */ /* 0x080fe2000004187c */
[----:B------:R-:W-:Y:S01]  /*10fd0*/  FADD.FTZ R16, R150, R0 ;  /* 0x0000000096107221 */ /* 0x000fe20000010000 */
[--C-:B------:R-:W-:Y:S01]  /*10fe0*/  HSET2.LE.AND R0, R58, R88.reuse, PT ;  /* 0x000000583a007233 */ /* 0x100fe20003803000 */
[----:B------:R-:W-:Y:S01]  /*10ff0*/  FADD.FTZ R17, R33, R2 ;  /* 0x0000000221117221 */ /* 0x000fe20000010000 */
[----:B------:R-:W-:Y:S01]  /*11000*/  @P0 MOV R136, R87 ;  /* 0x0000005700880202 */ /* 0x000fe20000000f00 */
[----:B------:R-:W-:Y:S01]  /*11010*/  MUFU.EX2 R68, R57 ;  /* 0x0000003900447308 */ /* 0x000fe20000000800 */
[----:B------:R4:W5:Y:S01]  /*11020*/  LDL.LU R207, [R1+0x6c] ;  /* 0x00006c0001cf7983 */ /* 0x0009620000300800 */
[----:B------:R-:W-:Y:S01]  /*11030*/  FADD.FTZ R4, R248, R13 ;  /* 0x0000000df8047221 */ /* 0x000fe20000010000 */
[----:B------:R-:W-:Y:S01]  /*11040*/  F2FP.BF16.PACK_AB R2, R157, R135 ;  /* 0x000000879d02723e */ /* 0x000fe200000010ff */
[----:B------:R-:W-:Y:S01]  /*11050*/  FADD.FTZ R5, R250, R14 ;  /* 0x0000000efa057221 */ /* 0x000fe20000010000 */
[C---:B------:R-:W-:Y:S01]  /*11060*/  HMMA.16816.F32.BF16 R60, R8.reuse, R20, R108 ;  /* 0x00000014083c723c */ /* 0x040fe2000004186c */
[----:B------:R-:W-:Y:S01]  /*11070*/  FADD.FTZ R4, R35, R4 ;  /* 0x0000000423047221 */ /* 0x000fe20000010000 */
[--C-:B------:R-:W-:Y:S01]  /*11080*/  HSET2.LE.AND R6, R69, R88.reuse, PT ;  /* 0x0000005845067233 */ /* 0x100fe20003803000 */
[----:B------:R-:W-:Y:S01]  /*11090*/  FADD.FTZ R5, R192, R5 ;  /* 0x00000005c0057221 */ /* 0x000fe20000010000 */
[----:B------:R1:W1:Y:S01]  /*110a0*/  MUFU.EX2 R87, R56 ;  /* 0x0000003800577308 */ /* 0x0002620000000800 */
[----:B------:R-:W-:Y:S01]  /*110b0*/  FADD.FTZ R14, R196, R4 ;  /* 0x00000004c40e7221 */ /* 0x000fe20000010000 */
[----:B------:R-:W-:Y:S01]  /*110c0*/  LOP3.LUT R4, R0, R2, RZ, 0xc0, !PT ;  /* 0x0000000200047212 */ /* 0x000fe200078ec0ff */
[----:B------:R-:W-:Y:S01]  /*110d0*/  HSET2.LE.AND R0, R59, R88, PT ;  /* 0x000000583b007233 */ /* 0x000fe20003803000 */
[----:B--2---:R-:W-:Y:S01]  /*110e0*/  F2FP.BF16.PACK_AB R2, R118, R116 ;  /* 0x000000747602723e */ /* 0x004fe200000010ff */
[----:B------:R-:W-:Y:S01]  /*110f0*/  FADD.FTZ R15, R193, R5 ;  /* 0x00000005c10f7221 */ /* 0x000fe20000010000 */
[----:B------:R-:W-:Y:S01]  /*11100*/  HMMA.16816.F32.BF16 R32, R8, R18, R104 ;  /* 0x000000120820723c */ /* 0x000fe20000041868 */
[----:B------:R-:W-:Y:S01]  /*11110*/  F2FP.BF16.PACK_AB R7, R159, R156 ;  /* 0x0000009c9f07723e */ /* 0x000fe200000010ff */
[----:B------:R-:W2:Y:S01]  /*11120*/  MUFU.EX2 R66, R66 ;  /* 0x0000004200427308 */ /* 0x000ea20000000800 */
[----:B------:R-:W-:Y:S01]  /*11130*/  LOP3.LUT R5, R0, R2, RZ, 0xc0, !PT ;  /* 0x0000000200057212 */ /* 0x000fe200078ec0ff */
[----:B------:R-:W-:Y:S01]  /*11140*/  FADD.FTZ R2, R197, R17 ;  /* 0x00000011c5027221 */ /* 0x000fe20000010000 */
[----:B------:R4:W5:Y:S01]  /*11150*/  LDL.LU R204, [R1+0x68] ;  /* 0x0000680001cc7983 */ /* 0x0009620000300800 */
[----:B------:R-:W-:-:S02]  /*11160*/  FADD.FTZ R0, R200, R16 ;  /* 0x00000010c8007221 */ /* 0x000fc40000010000 */
[----:B-1----:R-:W-:Y:S01]  /*11170*/  HMMA.16816.F32.BF16 R56, R8, R22, R168 ;  /* 0x000000160838723c */ /* 0x002fe200000418a8 */
[----:B------:R-:W-:Y:S01]  /*11180*/  F2FP.BF16.PACK_AB R13, R85, R117 ;  /* 0x00000075550d723e */ /* 0x000fe200000010ff */
[----:B------:R-:W1:Y:S01]  /*11190*/  MUFU.EX2 R64, R64 ;  /* 0x0000004000407308 */ /* 0x000e620000000800 */
[----:B------:R-:W-:Y:S01]  /*111a0*/  LOP3.LUT R6, R6, R7, RZ, 0xc0, !PT ;  /* 0x0000000706067212 */ /* 0x000fe200078ec0ff */
[----:B------:R-:W1:Y:S03]  /*111b0*/  LDSM.16.MT88.4 R20, [R205+0x5800] ;  /* 0x00580000cd14783b */ /* 0x000e660000004200 */
[----:B------:R-:W-:Y:S02]  /*111c0*/  FADD.FTZ R8, R202, R15 ;  /* 0x0000000fca087221 */ /* 0x000fe40000010000 */
[----:B------:R-:W-:Y:S02]  /*111d0*/  FADD.FTZ R9, R232, R2 ;  /* 0x00000002e8097221 */ /* 0x000fe40000010000 */
[----:B------:R-:W-:-:S02]  /*111e0*/  FADD.FTZ R2, R234, R0 ;  /* 0x00000000ea027221 */ /* 0x000fc40000010000 */
[----:B------:R-:W-:Y:S01]  /*111f0*/  FADD.FTZ R0, R242, R8 ;  /* 0x00000008f2007221 */ /* 0x000fe20000010000 */
[----:B------:R-:W-:Y:S01]  /*11200*/  LOP3.LUT R7, R12, R13, RZ, 0xc0, !PT ;  /* 0x0000000d0c077212 */ /* 0x000fe200078ec0ff */
[----:B------:R-:W-:Y:S02]  /*11210*/  FADD.FTZ R10, R203, R14 ;  /* 0x0000000ecb0a7221 */ /* 0x000fe40000010000 */
[----:B------:R-:W-:Y:S01]  /*11220*/  FADD.FTZ R16, R149, R0 ;  /* 0x0000000095107221 */ /* 0x000fe20000010000 */
[--C-:B------:R-:W-:Y:S01]  /*11230*/  HSET2.LE.AND R0, R77, R88.reuse, PT ;  /* 0x000000584d007233 */ /* 0x100fe20003803000 */
[----:B------:R-:W-:Y:S01]  /*11240*/  FADD.FTZ R17, R146, R2 ;  /* 0x0000000292117221 */ /* 0x000fe20000010000 */
[----:B------:R-:W-:Y:S01]  /*11250*/  F2FP.BF16.PACK_AB R2, R220, R189 ;  /* 0x000000bddc02723e */ /* 0x000fe200000010ff */
[----:B------:R-:W-:Y:S01]  /*11260*/  FADD.FTZ R15, R241, R10 ;  /* 0x0000000af10f7221 */ /* 0x000fe20000010000 */
[--C-:B------:R-:W-:Y:S01]  /*11270*/  HSET2.LE.AND R11, R75, R88.reuse, PT ;  /* 0x000000584b0b7233 */ /* 0x100fe20003803000 */
[----:B------:R-:W-:Y:S01]  /*11280*/  FADD.FTZ R18, R148, R9 ;  /* 0x0000000994127221 */ /* 0x000fe20000010000 */
[--C-:B------:R-:W-:Y:S01]  /*11290*/  HSET2.LE.AND R9, R72, R88.reuse, PT ;  /* 0x0000005848097233 */ /* 0x100fe20003803000 */
[----:B------:R-:W-:Y:S01]  /*112a0*/  F2FP.BF16.PACK_AB R8, R181, R175 ;  /* 0x000000afb508723e */ /* 0x000fe200000010ff */
[----:B------:R-:W-:Y:S01]  /*112b0*/  HSET2.LE.AND R13, R71, R88, PT ;  /* 0x00000058470d7233 */ /* 0x000fe20003803000 */
[----:B------:R-:W-:Y:S01]  /*112c0*/  F2FP.BF16.PACK_AB R12, R188, R186 ;  /* 0x000000babc0c723e */ /* 0x000fe200000010ff */
[----:B------:R-:W-:Y:S01]  /*112d0*/  HMMA.16816.F32.BF16 R148, R4, R26, R44 ;  /* 0x0000001a0494723c */ /* 0x000fe2000004182c */
[----:B------:R-:W-:-:S02]  /*112e0*/  F2FP.BF16.PACK_AB R14, R180, R173 ;  /* 0x000000adb40e723e */ /* 0x000fc400000010ff */
[----:B------:R-:W-:Y:S01]  /*112f0*/  LOP3.LUT R10, R0, R2, RZ, 0xc0, !PT ;  /* 0x00000002000a7212 */ /* 0x000fe200078ec0ff */
[----:B------:R-:W-:Y:S01]  /*11300*/  FADD.FTZ R0, R239, R15 ;  /* 0x0000000fef007221 */ /* 0x000fe20000010000 */
[----:B------:R-:W-:Y:S01]  /*11310*/  LOP3.LUT R11, R11, R8, RZ, 0xc0, !PT ;  /* 0x000000080b0b7212 */ /* 0x000fe200078ec0ff */
[----:B------:R-:W-:Y:S02]  /*11320*/  FADD.FTZ R2, R163, R17 ;  /* 0x00000011a3027221 */ /* 0x000fe40000010000 */
[----:B------:R-:W-:Y:S01]  /*11330*/  HMMA.16816.F32.BF16 R48, R4, R24, R48 ;  /* 0x000000180430723c */ /* 0x000fe20000041830 */
[----:B------:R-:W-:Y:S02]  /*11340*/  LOP3.LUT R8, R9, R12, RZ, 0xc0, !PT ;  /* 0x0000000c09087212 */ /* 0x000fe400078ec0ff */
[----:B------:R-:W-:-:S05]  /*11350*/  LOP3.LUT R9, R13, R14, RZ, 0xc0, !PT ;  /* 0x0000000e0d097212 */ /* 0x000fca00078ec0ff */
[----:B---3--:R-:W-:Y:S01]  /*11360*/  HMMA.16816.F32.BF16 R52, R4, R28, R52 ;  /* 0x0000001c0434723c */ /* 0x008fe20000041834 */
[----:B------:R-:W-:-:S07]  /*11370*/  FADD.FTZ R2, R226, R2 ;  /* 0x00000002e2027221 */ /* 0x000fce0000010000 */
[----:B------:R-:W-:Y:S07]  /*11380*/  HMMA.16816.F32.BF16 R44, R4, R30, R36 ;  /* 0x0000001e042c723c */ /* 0x000fee0000041824 */
[----:B------:R-:W-:Y:S02]  /*11390*/  FADD.FTZ R6, R252, R16 ;  /* 0x00000010fc067221 */ /* 0x000fe40000010000 */
[----:B------:R-:W-:Y:S02]  /*113a0*/  FADD.FTZ R5, R249, R0 ;  /* 0x00000000f9057221 */ /* 0x000fe40000010000 */
[----:B------:R-:W-:-:S02]  /*113b0*/  FADD.FTZ R0, R236, R6 ;  /* 0x00000006ec007221 */ /* 0x000fc40000010000 */
[----:B------:R-:W-:Y:S01]  /*113c0*/  FADD.FTZ R4, R230, R18 ;  /* 0x00000012e6047221 */ /* 0x000fe20000010000 */
[C---:B------:R-:W-:Y:S01]  /*113d0*/  HMMA.16816.F32.BF16 R40, R8.reuse, R24, R40 ;  /* 0x000000180828723c */ /* 0x040fe20000041828 */
[----:B------:R-:W-:Y:S01]  /*113e0*/  FADD.FTZ R14, R244, R0 ;  /* 0x00000000f40e7221 */ /* 0x000fe20000010000 */
[--C-:B------:R-:W-:Y:S01]  /*113f0*/  HSET2.LE.AND R0, R86, R88.reuse, PT ;  /* 0x0000005856007233 */ /* 0x100fe20003803000 */
[----:B------:R-:W-:Y:S02]  /*11400*/  FADD.FTZ R4, R237, R4 ;  /* 0x00000004ed047221 */ /* 0x000fe40000010000 */
[----:B------:R-:W-:Y:S01]  /*11410*/  FADD.FTZ R15, R225, R2 ;  /* 0x00000002e10f7221 */ /* 0x000fe20000010000 */
[----:B------:R-:W-:Y:S02]  /*11420*/  F2FP.BF16.PACK_AB R2, R87, R119 ;  /* 0x000000775702723e */ /* 0x000fe400000010ff */
[----:B------:R-:W-:Y:S01]  /*11430*/  HMMA.16816.F32.BF16 R32, R8, R26, R32 ;  /* 0x0000001a0820723c */ /* 0x000fe20000041820 */
[----:B------:R-:W3:Y:S01]  /*11440*/  LDSM.16.MT88.4 R24, [R206+0x5800] ;  /* 0x00580000ce18783b */ /* 0x000ee20000004200 */
[----:B------:R-:W-:Y:S01]  /*11450*/  FADD.FTZ R13, R246, R5 ;  /* 0x00000005f60d7221 */ /* 0x000fe20000010000 */
[--C-:B------:R-:W-:Y:S01]  /*11460*/  HSET2.LE.AND R5, R83, R88.reuse, PT ;  /* 0x0000005853057233 */ /* 0x100fe20003803000 */
[----:B------:R-:W-:Y:S01]  /*11470*/  FADD.FTZ R16, R231, R4 ;  /* 0x00000004e7107221 */ /* 0x000fe20000010000 */
[----:B------:R-:W-:Y:S01]  /*11480*/  LOP3.LUT R4, R0, R2, RZ, 0xc0, !PT ;  /* 0x0000000200047212 */ /* 0x000fe200078ec0ff */
[----:B------:R-:W-:Y:S01]  /*11490*/  HSET2.LE.AND R0, R95, R88, PT ;  /* 0x000000585f007233 */ /* 0x000fe20003803000 */
[----:B--2---:R-:W-:-:S02]  /*114a0*/  F2FP.BF16.PACK_AB R6, R66, R65 ;  /* 0x000000414206723e */ /* 0x004fc400000010ff */
[----:B-1----:R-:W-:Y:S01]  /*114b0*/  F2FP.BF16.PACK_AB R2, R64, R68 ;  /* 0x000000444002723e */ /* 0x002fe200000010ff */
[C---:B------:R-:W-:Y:S01]  /*114c0*/  HMMA.16816.F32.BF16 R36, R8.reuse, R28, R60 ;  /* 0x0000001c0824723c */ /* 0x040fe2000004183c */
[----:B------:R-:W-:Y:S01]  /*114d0*/  LOP3.LUT R5, R5, R6, RZ, 0xc0, !PT ;  /* 0x0000000605057212 */ /* 0x000fe200078ec0ff */
[----:B------:R-:W1:Y:S01]  /*114e0*/  MUFU.EX2 R73, R73 ;  /* 0x0000004900497308 */ /* 0x000e620000000800 */
[----:B------:R-:W-:Y:S01]  /*114f0*/  LOP3.LUT R6, R0, R2, RZ, 0xc0, !PT ;  /* 0x0000000200067212 */ /* 0x000fe200078ec0ff */
[----:B------:R-:W-:Y:S02]  /*11500*/  FADD.FTZ R0, R240, R13 ;  /* 0x0000000df0007221 */ /* 0x000fe40000010000 */
[----:B------:R-:W-:Y:S02]  /*11510*/  FADD.FTZ R2, R144, R15 ;  /* 0x0000000f90027221 */ /* 0x000fe40000010000 */
[----:B------:R-:W-:Y:S02]  /*11520*/  HMMA.16816.F32.BF16 R28, R8, R30, R56 ;  /* 0x0000001e081c723c */ /* 0x000fe40000041838 */
[----:B------:R-:W-:Y:S05]  /*11530*/  MUFU.EX2 R67, R67 ;  /* 0x0000004300437308 */ /* 0x000fea0000000800 */
[----:B------:R-:W-:-:S03]  /*11540*/  FADD.FTZ R10, R161, R14 ;  /* 0x0000000ea10a7221 */ /* 0x000fc60000010000 */
[----:B------:R-:W2:Y:S01]  /*11550*/  MUFU.EX2 R70, R70 ;  /* 0x0000004600467308 */ /* 0x000ea20000000800 */
[----:B------:R-:W-:Y:S02]  /*11560*/  FADD.FTZ R9, R147, R0 ;  /* 0x0000000093097221 */ /* 0x000fe40000010000 */
[----:B------:R-:W-:Y:S02]  /*11570*/  FADD.FTZ R0, R162, R10 ;  /* 0x0000000aa2007221 */ /* 0x000fe40000010000 */
[----:B------:R-:W-:Y:S02]  /*11580*/  FADD.FTZ R2, R152, R2 ;  /* 0x0000000298027221 */ /* 0x000fe40000010000 */
[----:B------:R-:W-:Y:S02]  /*11590*/  FADD.FTZ R8, R145, R16 ;  /* 0x0000001091087221 */ /* 0x000fe40000010000 */
[----:B------:R-:W-:Y:S01]  /*115a0*/  FADD.FTZ R14, R227, R0 ;  /* 0x00000000e30e7221 */ /* 0x000fe20000010000 */
[--C-:B------:R-:W-:Y:S01]  /*115b0*/  HSET2.LE.AND R0, R112, R88.reuse, PT ;  /* 0x0000005870007233 */ /* 0x100fe20003803000 */
[----:B------:R-:W-:Y:S01]  /*115c0*/  FADD.FTZ R15, R153, R2 ;  /* 0x00000002990f7221 */ /* 0x000fe20000010000 */
[----:B------:R-:W-:Y:S01]  /*115d0*/  F2FP.BF16.PACK_AB R2, R222, R218 ;  /* 0x000000dade02723e */ /* 0x000fe200000010ff */
[----:B------:R-:W-:Y:S01]  /*115e0*/  FADD.FTZ R8, R155, R8 ;  /* 0x000000089b087221 */ /* 0x000fe20000010000 */
[--C-:B------:R-:W-:Y:S01]  /*115f0*/  HSET2.LE.AND R11, R103, R88.reuse, PT ;  /* 0x00000058670b7233 */ /* 0x100fe20003803000 */
[----:B------:R-:W-:Y:S01]  /*11600*/  MUFU.EX2 R74, R74 ;  /* 0x0000004a004a7308 */ /* 0x000fe20000000800 */
[----:B------:R-:W-:Y:S01]  /*11610*/  LOP3.LUT R10, R0, R2, RZ, 0xc0, !PT ;  /* 0x00000002000a7212 */ /* 0x000fe200078ec0ff */
[----:B------:R-:W-:Y:S01]  /*11620*/  FADD.FTZ R16, R154, R8 ;  /* 0x000000089a107221 */ /* 0x000fe20000010000 */
[----:B-1----:R-:W-:Y:S01]  /*11630*/  F2FP.BF16.PACK_AB R8, R73, R184 ;  /* 0x000000b84908723e */ /* 0x002fe200000010ff */
[--C-:B------:R-:W-:Y:S01]  /*11640*/  HSET2.LE.AND R0, R100, R88.reuse, PT ;  /* 0x0000005864007233 */ /* 0x100fe20003803000 */
[----:B------:R-:W-:Y:S01]  /*11650*/  F2FP.BF16.PACK_AB R2, R219, R191 ;  /* 0x000000bfdb02723e */ /* 0x000fe200000010ff */
[----:B------:R-:W-:-:S02]  /*11660*/  HSET2.LE.AND R7, R94, R88, PT ;  /* 0x000000585e077233 */ /* 0x000fc40003803000 */
[----:B------:R-:W1:Y:S01]  /*11670*/  MUFU.EX2 R76, R76 ;  /* 0x0000004c004c7308 */ /* 0x000e620000000800 */
[----:B--2---:R-:W-:Y:S01]  /*11680*/  F2FP.BF16.PACK_AB R12, R70, R67 ;  /* 0x00000043460c723e */ /* 0x004fe200000010ff */
[----:B------:R-:W-:Y:S01]  /*11690*/  FADD.FTZ R13, R160, R9 ;  /* 0x00000009a00d7221 */ /* 0x000fe20000010000 */
[----:B------:R-:W-:Y:S01]  /*116a0*/  LOP3.LUT R11, R11, R8, RZ, 0xc0, !PT ;  /* 0x000000080b0b7212 */ /* 0x000fe200078ec0ff */
[----:B------:R-:W2:Y:S01]  /*116b0*/  LDSM.16.MT88.4 R152, [R205+0x5c00] ;  /* 0x005c0000cd98783b */ /* 0x000ea20000004200 */
[----:B------:R-:W-:Y:S01]  /*116c0*/  LOP3.LUT R8, R0, R2, RZ, 0xc0, !PT ;  /* 0x0000000200087212 */ /* 0x000fe200078ec0ff */
[----:B------:R-:W-:Y:S01]  /*116d0*/  FADD.FTZ R0, R229, R13 ;  /* 0x0000000de5007221 */ /* 0x000fe20000010000 */
[----:B------:R-:W-:Y:S01]  /*116e0*/  LOP3.LUT R7, R7, R12, RZ, 0xc0, !PT ;  /* 0x0000000c07077212 */ /* 0x000fe200078ec0ff */
[----:B------:R-:W-:Y:S01]  /*116f0*/  MUFU.EX2 R80, R80 ;  /* 0x0000005000507308 */ /* 0x000fe20000000800 */
[----:B------:R-:W-:Y:S01]  /*11700*/  FADD.FTZ R2, R167, R16 ;  /* 0x00000010a7027221 */ /* 0x000fe20000010000 */
[--C-:B------:R-:W-:Y:S01]  /*11710*/  HSET2.LE.AND R9, R98, R88.reuse, PT ;  /* 0x0000005862097233 */ /* 0x100fe20003803000 */
[----:B------:R-:W-:Y:S01]  /*11720*/  F2FP.BF16.PACK_AB R12, R183, R182 ;  /* 0x000000b6b70c723e */ /* 0x000fe200000010ff */
[----:B------:R-:W-:Y:S01]  /*11730*/  FADD.FTZ R0, R228, R0 ;  /* 0x00000000e4007221 */ /* 0x000fe20000010000 */
[----:B------:R-:W1:Y:S03]  /*11740*/  LDSM.16.MT88.4 R16, [R206+0x5c00] ;  /* 0x005c0000ce10783b */ /* 0x000e660000004200 */
[----:B------:R-:W1:Y:S01]  /*11750*/  MUFU.EX2 R81, R81 ;  /* 0x0000005100517308 */ /* 0x000e620000000800 */
[----:B------:R-:W-:Y:S01]  /*11760*/  FADD.FTZ R2, R165, R2 ;  /* 0x00000002a5027221 */ /* 0x000fe20000010000 */
[C---:B------:R-:W-:Y:S06]  /*11770*/  HMMA.16816.F32.BF16 R144, R4.reuse, R20, R48 ;  /* 0x000000140490723c */ /* 0x040fec0000041830 */
[----:B------:R-:W-:Y:S01]  /*11780*/  MUFU.EX2 R82, R82 ;  /* 0x0000005200527308 */ /* 0x000fe20000000800 */
[----:B------:R-:W-:Y:S01]  /*11790*/  LOP3.LUT R9, R9, R12, RZ, 0xc0, !PT ;  /* 0x0000000c09097212 */ /* 0x000fe200078ec0ff */
[C---:B------:R-:W-:Y:S06]  /*117a0*/  HMMA.16816.F32.BF16 R148, R4.reuse, R22, R148 ;  /* 0x000000160494723c */ /* 0x040fec0000041894 */
[----:B------:R-:W1:Y:S01]  /*117b0*/  MUFU.EX2 R84, R84 ;  /* 0x0000005400547308 */ /* 0x000e620000000800 */
[----:B------:R-:W-:Y:S01]  /*117c0*/  FADD.FTZ R12, R115, R0 ;  /* 0x00000000730c7221 */ /* 0x000fe20000010000 */
[C---:B---3--:R-:W-:Y:S06]  /*117d0*/  HMMA.16816.F32.BF16 R160, R4.reuse, R24, R52 ;  /* 0x0000001804a0723c */ /* 0x048fec0000041834 */
[----:B------:R-:W-:Y:S02]  /*117e0*/  MUFU.EX2 R78, R78 ;  /* 0x0000004e004e7308 */ /* 0x000fe40000000800 */
[----:B------:R-:W-:Y:S06]  /*117f0*/  HMMA.16816.F32.BF16 R44, R4, R26, R44 ;  /* 0x0000001a042c723c */ /* 0x000fec000004182c */
[----:B------:R-:W3:Y:S01]  /*11800*/  MUFU.EX2 R79, R79 ;  /* 0x0000004f004f7308 */ /* 0x000ee20000000800 */
[----:B------:R-:W-:Y:S01]  /*11810*/  FADD.FTZ R5, R166, R15 ;  /* 0x0000000fa6057221 */ /* 0x000fe20000010000 */
[----:B------:R-:W-:Y:S01]  /*11820*/  HSET2.LE.AND R0, R90, R88, PT ;  /* 0x000000585a007233 */ /* 0x000fe20003803000 */
[----:B------:R-:W-:-:S02]  /*11830*/  FADD.FTZ R4, R238, R14 ;  /* 0x0000000eee047221 */ /* 0x000fc40000010000 */
[----:B------:R-:W-:Y:S01]  /*11840*/  FADD.FTZ R15, R164, R2 ;  /* 0x00000002a40f7221 */ /* 0x000fe20000010000 */
[----:B-1----:R-:W-:Y:S01]  /*11850*/  F2FP.BF16.PACK_AB R2, R76, R74 ;  /* 0x0000004a4c02723e */ /* 0x002fe200000010ff */
[----:B------:R-:W-:Y:S02]  /*11860*/  FADD.FTZ R4, R132, R4 ;  /* 0x0000000484047221 */ /* 0x000fe40000010000 */
[----:B------:R-:W-:Y:S01]  /*11870*/  FADD.FTZ R5, R143, R5 ;  /* 0x000000058f057221 */ /* 0x000fe20000010000 */
[----:B------:R-:W-:Y:S01]  /*11880*/  LOP3.LUT R164, R0, R2, RZ, 0xc0, !PT ;  /* 0x0000000200a47212 */ /* 0x000fe200078ec0ff */
[--C-:B------:R-:W-:Y:S01]  /*11890*/  HSET2.LE.AND R0, R91, R88.reuse, PT ;  /* 0x000000585b007233 */ /* 0x100fe20003803000 */
[----:B------:R-:W-:Y:S01]  /*118a0*/  FADD.FTZ R13, R133, R4 ;  /* 0x00000004850d7221 */ /* 0x000fe20000010000 */
[--C-:B------:R-:W-:Y:S01]  /*118b0*/  HSET2.LE.AND R6, R97, R88.reuse, PT ;  /* 0x0000005861067233 */ /* 0x100fe20003803000 */
[----:B------:R-:W-:Y:S01]  /*118c0*/  F2FP.BF16.PACK_AB R2, R81, R80 ;  /* 0x000000505102723e */ /* 0x000fe200000010ff */
[----:B------:R-:W-:Y:S01]  /*118d0*/  FADD.FTZ R14, R158, R5 ;  /* 0x000000059e0e7221 */ /* 0x000fe20000010000 */
[----:B------:R-:W-:Y:S01]  /*118e0*/  HSET2.LE.AND R4, R99, R88, PT ;  /* 0x0000005863047233 */ /* 0x000fe20003803000 */
[----:B------:R-:W-:-:S02]  /*118f0*/  F2FP.BF16.PACK_AB R7, R84, R82 ;  /* 0x000000525407723e */ /* 0x000fc400000010ff */
[----:B---3--:R-:W-:Y:S02]  /*11900*/  F2FP.BF16.PACK_AB R5, R79, R78 ;  /* 0x0000004e4f05723e */ /* 0x008fe400000010ff */
[----:B------:R-:W-:Y:S01]  /*11910*/  LOP3.LUT R165, R0, R2, RZ, 0xc0, !PT ;  /* 0x0000000200a57212 */ /* 0x000fe200078ec0ff */
[----:B------:R-:W-:Y:S01]  /*11920*/  FADD.FTZ R2, R185, R15 ;  /* 0x0000000fb9027221 */ /* 0x000fe20000010000 */
[----:B------:R-:W-:Y:S01]  /*11930*/  LOP3.LUT R167, R6, R7, RZ, 0xc0, !PT ;  /* 0x0000000706a77212 */ /* 0x000fe200078ec0ff */
[----:B------:R-:W-:Y:S01]  /*11940*/  HMMA.16816.F32.BF16 R40, R8, R20, R40 ;  /* 0x000000140828723c */ /* 0x000fe20000041828 */
[----:B------:R-:W-:Y:S01]  /*11950*/  LOP3.LUT R166, R4, R5, RZ, 0xc0, !PT ;  /* 0x0000000504a67212 */ /* 0x000fe200078ec0ff */
[----:B------:R-:W-:Y:S01]  /*11960*/  FADD.FTZ R6, R140, R13 ;  /* 0x0000000d8c067221 */ /* 0x000fe20000010000 */
[----:B------:R-:W-:Y:S01]  /*11970*/  MUFU.EX2 R21, R89 ;  /* 0x0000005900157308 */ /* 0x000fe20000000800 */
[----:B------:R-:W-:Y:S02]  /*11980*/  FADD.FTZ R0, R134, R12 ;  /* 0x0000000c86007221 */ /* 0x000fe40000010000 */
[----:B------:R-:W-:-:S02]  /*11990*/  FADD.FTZ R5, R172, R14 ;  /* 0x0000000eac057221 */ /* 0x000fc40000010000 */
[----:B------:R-:W-:-:S03]  /*119a0*/  FADD.FTZ R2, R187, R2 ;  /* 0x00000002bb027221 */ /* 0x000fc60000010000 */
[----:B------:R-:W1:Y:S01]  /*119b0*/  MUFU.EX2 R13, R96 ;  /* 0x00000060000d7308 */ /* 0x000e620000000800 */
[----:B------:R-:W-:Y:S02]  /*119c0*/  FADD.FTZ R4, R139, R0 ;  /* 0x000000008b047221 */ /* 0x000fe40000010000 */
[----:B------:R-:W-:-:S05]  /*119d0*/  FADD.FTZ R0, R174, R5 ;  /* 0x00000005ae007221 */ /* 0x000fca0000010000 */
[----:B------:R-:W-:Y:S01]  /*119e0*/  MUFU.EX2 R20, R92 ;  /* 0x0000005c00147308 */ /* 0x000fe20000000800 */
[----:B------:R-:W-:-:S07]  /*119f0*/  FADD.FTZ R2, R186, R2 ;  /* 0x00000002ba027221 */ /* 0x000fce0000010000 */
[----:B------:R-:W3:Y:S01]  /*11a00*/  MUFU.EX2 R14, R93 ;  /* 0x0000005d000e7308 */ /* 0x000ee20000000800 */
[----:B------:R-:W-:Y:S01]  /*11a10*/  HMMA.16816.F32.BF16 R32, R8, R22, R32 ;  /* 0x000000160820723c */ /* 0x000fe20000041820 */
[----:B------:R-:W-:Y:S01]  /*11a20*/  FADD.FTZ R12, R188, R2 ;  /* 0x00000002bc0c7221 */ /* 0x000fe20000010000 */
[----:B------:R-:W-:Y:S01]  /*11a30*/  F2FP.BF16.PACK_AB R2, R190, R221 ;  /* 0x000000ddbe02723e */ /* 0x000fe200000010ff */
[----:B------:R-:W-:-:S05]  /*11a40*/  FADD.FTZ R4, R141, R4 ;  /* 0x000000048d047221 */ /* 0x000fca0000010000 */
[----:B------:R-:W-:Y:S01]  /*11a50*/  HMMA.16816.F32.BF16 R36, R8, R24, R36 ;  /* 0x000000180824723c */ /* 0x000fe20000041824 */
[----:B------:R-:W-:-:S07]  /*11a60*/  FADD.FTZ R6, R142, R6 ;  /* 0x000000068e067221 */ /* 0x000fce0000010000 */
[----:B------:R-:W-:Y:S07]  /*11a70*/  HMMA.16816.F32.BF16 R28, R8, R26, R28 ;  /* 0x0000001a081c723c */ /* 0x000fee000004181c */
[----:B------:R-:W-:Y:S01]  /*11a80*/  FADD.FTZ R11, R173, R0 ;  /* 0x00000000ad0b7221 */ /* 0x000fe20000010000 */
[--C-:B------:R-:W-:Y:S01]  /*11a90*/  HSET2.LE.AND R0, R114, R88.reuse, PT ;  /* 0x0000005872007233 */ /* 0x100fe20003803000 */
[----:B------:R-:W-:Y:S01]  /*11aa0*/  FADD.FTZ R9, R116, R4 ;  /* 0x0000000474097221 */ /* 0x000fe20000010000 */
[--C-:B------:R-:W-:Y:S01]  /*11ab0*/  HSET2.LE.AND R8, R102, R88.reuse, PT ;  /* 0x0000005866087233 */ /* 0x100fe20003803000 */
[----:B------:R-:W-:Y:S01]  /*11ac0*/  FADD.FTZ R10, R135, R6 ;  /* 0x00000006870a7221 */ /* 0x000fe20000010000 */
[--C-:B------:R-:W-:Y:S01]  /*11ad0*/  HSET2.LE.AND R4, R113, R88.reuse, PT ;  /* 0x0000005871047233 */ /* 0x100fe20003803000 */
[----:B------:R-:W-:Y:S01]  /*11ae0*/  LOP3.LUT R170, R0, R2, RZ, 0xc0, !PT ;  /* 0x0000000200aa7212 */ /* 0x000fe200078ec0ff */
[----:B------:R-:W-:Y:S01]  /*11af0*/  HSET2.LE.AND R6, R101, R88, PT ;  /* 0x0000005865067233 */ /* 0x000fe20003803000 */
[----:B-1----:R-:W-:-:S02]  /*11b00*/  F2FP.BF16.PACK_AB R0, R13, R21 ;  /* 0x000000150d00723e */ /* 0x002fc400000010ff */
[----:B---3--:R-:W-:Y:S02]  /*11b10*/  F2FP.BF16.PACK_AB R5, R14, R20 ;  /* 0x000000140e05723e */ /* 0x008fe400000010ff */
[----:B------:R-:W-:Y:S01]  /*11b20*/  F2FP.BF16.PACK_AB R7, R223, R224 ;  /* 0x000000e0df07723e */ /* 0x000fe200000010ff */
[----:B------:R-:W-:Y:S01]  /*11b30*/  FADD.FTZ R2, R180, R11 ;  /* 0x0000000bb4027221 */ /* 0x000fe20000010000 */
[----:B------:R-:W-:Y:S01]  /*11b40*/  LOP3.LUT R169, R8, R0, RZ, 0xc0, !PT ;  /* 0x0000000008a97212 */ /* 0x000fe200078ec0ff */
[----:B------:R-:W-:Y:S01]  /*11b50*/  FADD.FTZ R0, R157, R10 ;  /* 0x0000000a9d007221 */ /* 0x000fe20000010000 */
[----:B------:R-:W-:Y:S01]  /*11b60*/  LOP3.LUT R171, R4, R5, RZ, 0xc0, !PT ;  /* 0x0000000504ab7212 */ /* 0x000fe200078ec0ff */
[----:B------:R-:W-:Y:S01]  /*11b70*/  FADD.FTZ R4, R118, R9 ;  /* 0x0000000976047221 */ /* 0x000fe20000010000 */
[----:B------:R-:W-:Y:S01]  /*11b80*/  LOP3.LUT R168, R6, R7, RZ, 0xc0, !PT ;  /* 0x0000000706a87212 */ /* 0x000fe200078ec0ff */
        /* <DEDUP_REMOVED lines=39> */
[----:B------:R-:W-:Y:S01]  /*11e00*/  FADD.FTZ R0, R84, R0 ;  /* 0x0000000054007221 */ /* 0x000fe20000010000 */
[----:B------:R4:W-:Y:S04]  /*11e10*/  STL [R1+0x18], R5 ;  /* 0x0000180501007387 */ /* 0x0009e80000100800 */
[----:B------:R4:W-:Y:S04]  /*11e20*/  STL [R1+0x20], R4 ;  /* 0x0000200401007387 */ /* 0x0009e80000100800 */
[----:B------:R4:W-:Y:S04]  /*11e30*/  STL [R1+0x1c], R2 ;  /* 0x00001c0201007387 */ /* 0x0009e80000100800 */
[----:B------:R4:W-:Y:S01]  /*11e40*/  STL [R1+0x24], R0 ;  /* 0x0000240001007387 */ /* 0x0009e20000100800 */
[----:B--2---:R-:W-:Y:S01]  /*11e50*/  HMMA.16816.F32.BF16 R144, R164, R152, R144 ;  /* 0x00000098a490723c */ /* 0x004fe20000041890 */
[----:B------:R-:W-:-:S07]  /*11e60*/  @UP0 UIADD3 UR30, UR30, -0x3, URZ ;  /* 0xfffffffd1e1e0890 */ /* 0x000fce000fffe03f */
[----:B------:R-:W-:Y:S08]  /*11e70*/  HMMA.16816.F32.BF16 R148, R164, R154, R148 ;  /* 0x0000009aa494723c */ /* 0x000ff00000041894 */
[----:B------:R-:W-:Y:S08]  /*11e80*/  HMMA.16816.F32.BF16 R140, R168, R152, R40 ;  /* 0x00000098a88c723c */ /* 0x000ff00000041828 */
[----:B------:R-:W-:Y:S08]  /*11e90*/  HMMA.16816.F32.BF16 R160, R164, R16, R160 ;  /* 0x00000010a4a0723c */ /* 0x000ff000000418a0 */
[C---:B------:R-:W-:Y:S08]  /*11ea0*/  HMMA.16816.F32.BF16 R152, R168.reuse, R154, R32 ;  /* 0x0000009aa898723c */ /* 0x040ff00000041820 */
[----:B------:R-:W-:Y:S08]  /*11eb0*/  HMMA.16816.F32.BF16 R156, R168, R16, R36 ;  /* 0x00000010a89c723c */ /* 0x000ff00000041824 */
[-C--:B------:R-:W-:Y:S08]  /*11ec0*/  HMMA.16816.F32.BF16 R164, R164, R18.reuse, R44 ;  /* 0x00000012a4a4723c */ /* 0x080ff0000004182c */
[----:B------:R-:W-:Y:S01]  /*11ed0*/  HMMA.16816.F32.BF16 R168, R168, R18, R28 ;  /* 0x00000012a8a8723c */ /* 0x000fe2000004181c */
[----:B------:R-:W-:Y:S11]  /*11ee0*/  @P0 BRA `(.L_x_191) ;  /* 0x0000001000000947 */ /* 0x000ff60003800000 */
.L_x_187:
[----:B----4-:R-:W-:-:S12]  /*11ef0*/  UIADD3 UR30, UR28, -0x1, URZ ;  /* 0xffffffff1c1e7890 */ /* 0x010fd8000fffe03f */
.L_x_191:
[----:B----4-:R-:W-:-:S13]  /*11f00*/  ISETP.LE.AND P0, PT, RZ, UR30, PT ;  /* 0x0000001eff007c0c */ /* 0x010fda000bf03270 */
[----:B------:R-:W-:Y:S05]  /*11f10*/  @!P0 BRA `(.L_x_192) ;  /* 0x0000635000008947 */ /* 0x000fea0003800000 */
[----:B------:R-:W2:Y:S01]  /*11f20*/  LDL.LU R10, [R1+0x60] ;  /* 0x00006000010a7983 */ /* 0x000ea20000300800 */
[----:B------:R-:W-:Y:S01]  /*11f30*/  MOV R135, R3 ;  /* 0x0000000300877202 */ /* 0x000fe20000000f00 */
[----:B------:R-:W1:Y:S01]  /*11f40*/  LDC.U8 R220, c[0x0][0x2d8] ;  /* 0x0000b600ffdc7b82 */ /* 0x000e620000000000 */
[----:B------:R-:W-:Y:S01]  /*11f50*/  ULDC.64 UR4, c[0x0][0x1a0] ;  /* 0x0000680000047ab9 */ /* 0x000fe20000000a00 */
[----:B------:R-:W3:Y:S01]  /*11f60*/  LDL.64 R8, [R1+0x30] ;  /* 0x0000300001087983 */ /* 0x000ee20000100a00 */
[----:B------:R-:W-:Y:S01]  /*11f70*/  USHF.L.U64.HI UR28, UR4, 0x6, UR5 ;  /* 0x00000006041c7899 */ /* 0x000fe20008010205 */
[----:B------:R-:W-:Y:S01]  /*11f80*/  MOV R133, R137 ;  /* 0x0000008900857202 */ /* 0x000fe20000000f00 */
[----:B------:R-:W-:Y:S01]  /*11f90*/  USHF.L.U32 UR29, UR4, 0x6, URZ ;  /* 0x00000006041d7899 */ /* 0x000fe2000800063f */
[----:B------:R-:W4:Y:S01]  /*11fa0*/  LDL.LU R2, [R1+0x8] ;  /* 0x0000080001027983 */ /* 0x000f220000300800 */
[----:B------:R-:W-:Y:S01]  /*11fb0*/  UIMAD.WIDE.U32 UR36, UR4, 0x60, URZ ;  /* 0x00000060042478a5 */ /* 0x000fe2000f8e003f */
[----:B------:R-:W-:Y:S01]  /*11fc0*/  MOV R132, R138 ;  /* 0x0000008a00847202 */ /* 0x000fe20000000f00 */
[----:B------:R-:W-:Y:S01]  /*11fd0*/  UIMAD UR35, UR5, 0x60, URZ ;  /* 0x00000060052378a4 */ /* 0x000fe2000f8e023f */
[----:B------:R-:W3:Y:S01]  /*11fe0*/  LDL.LU R0, [R1+0x50] ;  /* 0x0000500001007983 */ /* 0x000ee20000300800 */
[----:B------:R-:W-:Y:S01]  /*11ff0*/  IMAD.MOV.U32 R134, RZ, RZ, R136 ;  /* 0x000000ffff867224 */ /* 0x000fe200078e0088 */
[----:B------:R-:W-:-:S02]  /*12000*/  ULDC.64 UR4, c[0x0][0x198] ;  /* 0x0000660000047ab9 */ /* 0x000fc40000000a00 */
[----:B-----5:R-:W3:Y:S01]  /*12010*/  LDL.LU.64 R6, [R1+0x10] ;  /* 0x0000100001067983 */ /* 0x020ee20000300a00 */
[----:B------:R-:W-:Y:S02]  /*12020*/  UIMAD.WIDE.U32 UR42, UR4, 0x60, URZ ;  /* 0x00000060042a78a5 */ /* 0x000fe4000f8e003f */
[----:B------:R-:W-:Y:S01]  /*12030*/  UIMAD UR39, UR5, 0x60, URZ ;  /* 0x00000060052778a4 */ /* 0x000fe2000f8e023f */
[----:B------:R-:W3:Y:S01]  /*12040*/  LDL.LU.64 R4, [R1+0x58] ;  /* 0x0000580001047983 */ /* 0x000ee20000300a00 */
[----:B------:R-:W-:Y:S02]  /*12050*/  USHF.L.U64.HI UR31, UR4, 0x6, UR5 ;  /* 0x00000006041f7899 */ /* 0x000fe40008010205 */
[----:B------:R-:W-:Y:S01]  /*12060*/  USHF.L.U32 UR38, UR4, 0x6, URZ ;  /* 0x0000000604267899 */ /* 0x000fe2000800063f */
[----:B------:R-:W3:Y:S01]  /*12070*/  LDL.LU R11, [R1] ;  /* 0x00000000010b7983 */ /* 0x000ee20000300800 */
[----:B------:R-:W-:Y:S01]  /*12080*/  UIADD3 UR35, UR35, UR37, URZ ;  /* 0x0000002523237290 */ /* 0x000fe2000fffe03f */
[----:B-1----:R-:W-:Y:S01]  /*12090*/  PRMT R220, R220, 0x7054, R220 ;  /* 0x00007054dcdc7816 */ /* 0x002fe200000000dc */
[----:B------:R-:W-:Y:S01]  /*120a0*/  UIADD3 UR39, UR39, UR43, URZ ;  /* 0x0000002b27277290 */ /* 0x000fe2000fffe03f */
[----:B--2---:R-:W-:-:S05]  /*120b0*/  IMAD.WIDE.U32 R226, R10, -0x326172a9, RZ ;  /* 0xcd9e8d570ae27825 */ /* 0x004fca00078e00ff */
[----:B----4-:R-:W-:Y:S01]  /*120c0*/  LOP3.LUT R222, R227, R2, RZ, 0x3c, !PT ;  /* 0x00000002e3de7212 */ /* 0x010fe200078e3cff */
[----:B---3--:R-:W-:Y:S02]  /*120d0*/  IMAD.MOV.U32 R3, RZ, RZ, R7 ;  /* 0x000000ffff037224 */ /* 0x008fe400078e0007 */
[----:B------:R-:W-:-:S05]  /*120e0*/  IMAD.WIDE.U32 R228, R11, -0x326172a9, RZ ;  /* 0xcd9e8d570be47825 */ /* 0x000fca00078e00ff */
[----:B------:R-:W-:Y:S02]  /*120f0*/  LOP3.LUT R224, R229, R2, RZ, 0x3c, !PT ;  /* 0x00000002e5e07212 */ /* 0x000fe400078e3cff */
[----:B------:R-:W-:-:S05]  /*12100*/  MOV R2, R4 ;  /* 0x0000000400027202 */ /* 0x000fca0000000f00 */
[----:B------:R1:W-:Y:S01]  /*12110*/  STL.64 [R1+0x28], R2 ;  /* 0x0000280201007387 */ /* 0x0003e20000100a00 */
[----:B------:R-:W-:Y:S01]  /*12120*/  ISETP.GE.AND P0, PT, R8, c[0x0][0x220], PT ;  /* 0x0000880008007a0c */ /* 0x000fe20003f06270 */
[----:B------:R-:W-:-:S04]  /*12130*/  IMAD.WIDE.U32 R218, R0, -0x2daee0ad, RZ ;  /* 0xd2511f5300da7825 */ /* 0x000fc800078e00ff */
[----:B------:R-:W-:-:S04]  /*12140*/  IMAD.WIDE.U32 R224, R224, -0x2daee0ad, RZ ;  /* 0xd2511f53e0e07825 */ /* 0x000fc800078e00ff */
[----:B------:R-:W-:Y:S01]  /*12150*/  IMAD.WIDE.U32 R222, R222, -0x2daee0ad, RZ ;  /* 0xd2511f53dede7825 */ /* 0x000fe200078e00ff */
[----:B------:R-:W-:Y:S05]  /*12160*/  BRA `(.L_x_193) ;  /* 0x0000034000007947 */ /* 0x000fea0003800000 */
.L_x_195:
[----:B------:R-:W2:Y:S01]  /*12170*/  LDL.64 R232, [R1+0x40] ;  /* 0x0000400001e87983 */ /* 0x000ea20000100a00 */
[----:B------:R-:W-:Y:S02]  /*12180*/  ULDC.64 UR4, c[0x0][0x198] ;  /* 0x0000660000047ab9 */ /* 0x000fe40000000a00 */
[----:B------:R-:W-:Y:S01]  /*12190*/  UIADD3 UR40, UR30, -0x1, URZ ;  /* 0xffffffff1e287890 */ /* 0x000fe2000fffe03f */
[----:B------:R-:W3:Y:S03]  /*121a0*/  LDL.64 R230, [R1+0x38] ;  /* 0x0000380001e67983 */ /* 0x000ee60000100a00 */
[----:B------:R-:W-:Y:S01]  /*121b0*/  USHF.R.S32.HI UR34, URZ, 0x1f, UR40 ;  /* 0x0000001f3f227899 */ /* 0x000fe20008011428 */
[----:B------:R1:W-:Y:S01]  /*121c0*/  @P0 STS [R217+0x2000], RZ ;  /* 0x002000ffd9000388 */ /* 0x0003e20000000800 */
[----:B------:R-:W-:Y:S02]  /*121d0*/  UIMAD.WIDE.U32 UR44, UR40, UR4, URZ ;  /* 0x00000004282c72a5 */ /* 0x000fe4000f8e003f */
[----:B------:R-:W-:Y:S01]  /*121e0*/  UIMAD UR34, UR34, UR4, URZ ;  /* 0x00000004222272a4 */ /* 0x000fe2000f8e023f */
[----:B------:R1:W-:Y:S03]  /*121f0*/  @P0 STS [R217+0x2004], RZ ;  /* 0x002004ffd9000388 */ /* 0x0003e60000000800 */
[----:B------:R-:W-:Y:S01]  /*12200*/  UIMAD UR34, UR40, UR5, UR34 ;  /* 0x00000005282272a4 */ /* 0x000fe2000f8e0222 */
[----:B------:R1:W-:Y:S01]  /*12210*/  @P0 STS.64 [R217+0x2008], RZ ;  /* 0x002008ffd9000388 */ /* 0x0003e20000000a00 */
[----:B------:R-:W-:Y:S02]  /*12220*/  IMAD.U32 R0, RZ, RZ, UR44 ;  /* 0x0000002cff007e24 */ /* 0x000fe4000f8e00ff */
[----:B------:R-:W-:Y:S01]  /*12230*/  UIADD3 UR34, UR45, UR34, URZ ;  /* 0x000000222d227290 */ /* 0x000fe2000fffe03f */
[----:B------:R-:W-:Y:S05]  /*12240*/  IMAD.U32 R136, RZ, RZ, UR44 ;  /* 0x0000002cff887e24 */ /* 0x000fea000f8e00ff */
[----:B------:R-:W-:Y:S01]  /*12250*/  IMAD.U32 R2, RZ, RZ, UR34 ;  /* 0x00000022ff027e24 */ /* 0x000fe2000f8e00ff */
[----:B--2---:R-:W-:Y:S04]  /*12260*/  LEA R0, P3, R0, R232, 0x7 ;  /* 0x000000e800007211 */ /* 0x004fe800078638ff */
[----:B------:R-:W-:Y:S02]  /*12270*/  @!P0 LEA R174, P6, R0, c[0x0][0x168], 0x1 ;  /* 0x00005a0000ae8a11 */ /* 0x000fe400078c08ff */
[----:B---3--:R-:W-:Y:S02]  /*12280*/  LEA.HI.X R2, R136, R231, R2, 0x7, P3 ;  /* 0x000000e788027211 */ /* 0x008fe400018f3c02 */
[C---:B------:R-:W-:Y:S02]  /*12290*/  @!P0 IADD3 R3, P4, R0.reuse, UR20, RZ ;  /* 0x0000001400038c10 */ /* 0x040fe4000ff9e0ff */
[----:B------:R-:W-:Y:S02]  /*122a0*/  @!P0 LEA.HI.X R175, R0, c[0x0][0x16c], R2, 0x1, P6 ;  /* 0x00005b0000af8a11 */ /* 0x000fe400030f0c02 */
[C---:B------:R-:W-:Y:S02]  /*122b0*/  @!P0 LEA R172, P5, R3.reuse, c[0x0][0x168], 0x1 ;  /* 0x00005a0003ac8a11 */ /* 0x040fe400078a08ff */
[----:B------:R-:W-:Y:S01]  /*122c0*/  @!P0 IADD3.X R139, R2, UR19, RZ, P4, !PT ;  /* 0x00000013028b8c10 */ /* 0x000fe2000a7fe4ff */
        /* <DEDUP_REMOVED lines=16> */
[----:B------:R-:W-:Y:S02]  /*123d0*/  @!P0 LEA R136, P2, R176, c[0x0][0x168], 0x1 ;  /* 0x00005a00b0888a11 */ /* 0x000fe400078408ff */
[----:B------:R-:W-:Y:S01]  /*123e0*/  @!P0 IADD3.X R178, R2, UR39, RZ, P3, !PT ;  /* 0x0000002702b28c10 */ /* 0x000fe20009ffe4ff */
[----:B------:R-:W-:Y:S01]  /*123f0*/  @!PT LDS RZ, [RZ] ;  /* 0x00000000fffff984 */ /* 0x000fe20000000800 */
[----:B------:R-:W-:Y:S01]  /*12400*/  @!PT LDS RZ, [RZ] ;  /* 0x00000000fffff984 */ /* 0x000fe20000000800 */
[----:B------:R-:W-:Y:S01]  /*12410*/  @!PT LDS RZ, [RZ] ;  /* 0x00000000fffff984 */ /* 0x000fe20000000800 */
[----:B------:R1:W-:Y:S03]  /*12420*/  @!P0 LDGSTS.E.BYPASS.LTC128B.128 [R217+0x3000], [R138.64] ;  /* 0x030000008ad98fae */ /* 0x0003e6000b901d5a */
[----:B------:R-:W-:Y:S01]  /*12430*/  @!P0 LEA.HI.X R137, R176, c[0x0][0x16c], R178, 0x1, P2 ;  /* 0x00005b00b0898a11 */ /* 0x000fe200010f0cb2 */
[----:B------:R1:W-:Y:S04]  /*12440*/  @P0 STS.128 [R217+0x3800], RZ ;  /* 0x003800ffd9000388 */ /* 0x0003e80000000c00 */
[----:B------:R-:W-:Y:S01]  /*12450*/  @!PT LDS RZ, [RZ] ;  /* 0x00000000fffff984 */ /* 0x000fe20000000800 */
[----:B------:R-:W-:Y:S01]  /*12460*/  @!PT LDS RZ, [RZ] ;  /* 0x00000000fffff984 */ /* 0x000fe20000000800 */
[----:B------:R-:W-:Y:S01]  /*12470*/  @!PT LDS RZ, [RZ] ;  /* 0x00000000fffff984 */ /* 0x000fe20000000800 */
[----:B------:R1:W-:Y:S04]  /*12480*/  @!P0 LDGSTS.E.BYPASS.LTC128B.128 [R217+0x3800], [R136.64] ;  /* 0x0380000088d98fae */ /* 0x0003e8000b901d5a */
[----:B------:R-:W0:Y:S01]  /*12490*/  LDGDEPBAR ;  /* 0x00000000000079af */ /* 0x000e220000000000 */
[----:B------:R-:W-:-:S05]  /*124a0*/  BRA `(.L_x_194) ;  /* 0x0000086000007947 */ /* 0x000fca0003800000 */
.L_x_193:
[----:B------:R-:W2:Y:S01]  /*124b0*/  LDL.64 R4, [R1+0x28] ;  /* 0x0000280001047983 */ /* 0x000ea20000100a00 */
[----:B------:R-:W-:Y:S04]  /*124c0*/  DEPBAR.LE SB0, 0x0 ;  /* 0x000080000000791a */ /* 0x000fe80000000000 */
[----:B------:R-:W-:Y:S01]  /*124d0*/  USHF.R.S32.HI UR5, URZ, 0x1f, UR30 ;  /* 0x0000001f3f057899 */ /* 0x000fe2000801141e */
[----:B------:R-:W-:Y:S01]  /*124e0*/  BAR.SYNC.DEFER_BLOCKING 0x0 ;  /* 0x0000000000007b1d */ /* 0x000fe20000010000 */
[----:B------:R-:W-:Y:S01]  /*124f0*/  UIMAD UR4, UR21, UR30, URZ ;  /* 0x0000001e150472a4 */ /* 0x000fe2000f8e023f */
[----:B-1----:R-:W-:Y:S03]  /*12500*/  IMAD.U32 R2, RZ, RZ, UR30 ;  /* 0x0000001eff027e24 */ /* 0x002fe6000f8e00ff */
[----:B------:R-:W-:Y:S01]  /*12510*/  UIMAD UR4, UR5, UR22, UR4 ;  /* 0x00000016050472a4 */ /* 0x000fe2000f8e0204 */
[----:B------:R-:W-:Y:S06]  /*12520*/  @P0 STS [R217+0x4000], RZ ;  /* 0x004000ffd9000388 */ /* 0x000fec0000000800 */
[----:B------:R-:W-:Y:S06]  /*12530*/  @P0 STS [R217+0x4004], RZ ;  /* 0x004004ffd9000388 */ /* 0x000fec0000000800 */
[----:B------:R-:W-:Y:S01]  /*12540*/  @P0 STS.64 [R217+0x4008], RZ ;  /* 0x004008ffd9000388 */ /* 0x000fe20000000a00 */
[----:B--2---:R-:W-:Y:S05]  /*12550*/  IMAD.WIDE.U32 R2, R2, UR22, R4 ;  /* 0x0000001602027c25 */ /* 0x004fea000f8e0004 */
[C---:B------:R-:W-:Y:S02]  /*12560*/  @!P0 LEA R10, P4, R2.reuse, c[0x0][0x170], 0x1 ;  /* 0x00005c00020a8a11 */ /* 0x040fe400078808ff */
[----:B------:R-:W-:Y:S02]  /*12570*/  IADD3 R0, R3, UR4, RZ ;  /* 0x0000000403007c10 */ /* 0x000fe4000fffe0ff */
[C---:B------:R-:W-:Y:S02]  /*12580*/  @!P0 IADD3 R3, P3, R2.reuse, UR24, RZ ;  /* 0x0000001802038c10 */ /* 0x040fe4000ff7e0ff */
[----:B------:R-:W-:Y:S02]  /*12590*/  @!P0 LEA.HI.X R11, R2, c[0x0][0x174], R0, 0x1, P4 ;  /* 0x00005d00020b8a11 */ /* 0x000fe400020f0c00 */
[----:B------:R-:W-:Y:S02]  /*125a0*/  @!P0 IADD3.X R7, R0, UR23, RZ, P3, !PT ;  /* 0x0000001700078c10 */ /* 0x000fe40009ffe4ff */
[C---:B------:R-:W-:Y:S01]  /*125b0*/  @!P0 LEA R8, P3, R3.reuse, c[0x0][0x170], 0x1 ;  /* 0x00005c0003088a11 */ /* 0x040fe200078608ff */
[----:B------:R-:W-:Y:S01]  /*125c0*/  @!PT LDS RZ, [RZ] ;  /* 0x00000000fffff984 */ /* 0x000fe20000000800 */
[----:B------:R-:W-:Y:S01]  /*125d0*/  @!PT LDS RZ, [RZ] ;  /* 0x00000000fffff984 */ /* 0x000fe20000000800 */
[----:B------:R-:W-:Y:S01]  /*125e0*/  @!PT LDS RZ, [RZ] ;  /* 0x00000000fffff984 */ /* 0x000fe20000000800 */
[----:B------:R1:W-:Y:S01]  /*125f0*/  @!P0 LDGSTS.E.BYPASS.LTC128B.128 [R217+0x4000], [R10.64] ;  /* 0x040000000ad98fae */ /* 0x0003e2000b901d5a */
[----:B------:R-:W-:Y:S02]  /*12600*/  @!P0 IADD3 R5, P2, R2, UR29, RZ ;  /* 0x0000001d02058c10 */ /* 0x000fe4000ff5e0ff */
[----:B------:R-:W-:Y:S02]  /*12610*/  @!P0 LEA.HI.X R9, R3, c[0x0][0x174], R7, 0x1, P3 ;  /* 0x00005d0003098a11 */ /* 0x000fe400018f0c07 */
[----:B------:R-:W-:Y:S01]  /*12620*/  @!P0 IADD3.X R13, R0, UR28, RZ, P2, !PT ;  /* 0x0000001c000d8c10 */ /* 0x000fe200097fe4ff */
[----:B------:R-:W-:Y:S01]  /*12630*/  @P0 STS.128 [R217+0x4800], RZ ;  /* 0x004800ffd9000388 */ /* 0x000fe20000000c00 */
[C---:B------:R-:W-:Y:S02]  /*12640*/  @!P0 LEA R6, P2, R5.reuse, c[0x0][0x170], 0x1 ;  /* 0x00005c0005068a11 */ /* 0x040fe400078408ff */
[----:B------:R-:W-:Y:S02]  /*12650*/  @!P0 IADD3 R12, P1, R2, UR36, RZ ;  /* 0x00000024020c8c10 */ /* 0x000fe4000ff3e0ff */
[----:B------:R-:W-:Y:S01]  /*12660*/  @!P0 LEA.HI.X R7, R5, c[0x0][0x174], R13, 0x1, P2 ;  /* 0x00005d0005078a11 */ /* 0x000fe200010f0c0d */
[----:B------:R-:W-:Y:S01]  /*12670*/  @!PT LDS RZ, [RZ] ;  /* 0x00000000fffff984 */ /* 0x000fe20000000800 */
[----:B------:R-:W-:Y:S01]  /*12680*/  @!PT LDS RZ, [RZ] ;  /* 0x00000000fffff984 */ /* 0x000fe20000000800 */
[----:B------:R-:W-:Y:S01]  /*12690*/  @!PT LDS RZ, [RZ] ;  /* 0x00000000fffff984 */ /* 0x000fe20000000800 */
[----:B------:R1:W-:Y:S01]  /*126a0*/  @!P0 LDGSTS.E.BYPASS.LTC128B.128 [R217+0x4800], [R8.64] ;  /* 0x0480000008d98fae */ /* 0x0003e2000b901d5a */
[----:B------:R-:W-:Y:S02]  /*126b0*/  @!P0 IADD3.X R14, R0, UR35, RZ, P1, !PT ;  /* 0x00000023000e8c10 */ /* 0x000fe40008ffe4ff */
[C---:B------:R-:W-:Y:S03]  /*126c0*/  @!P0 LEA R4, P1, R12.reuse, c[0x0][0x170], 0x1 ;  /* 0x00005c000c048a11 */ /* 0x040fe600078208ff */
[----:B------:R-:W-:Y:S01]  /*126d0*/  @P0 STS.128 [R217+0x5000], RZ ;  /* 0x005000ffd9000388 */ /* 0x000fe20000000c00 */
[----:B------:R-:W-:Y:S02]  /*126e0*/  @!P0 LEA.HI.X R5, R12, c[0x0][0x174], R14, 0x1, P1 ;  /* 0x00005d000c058a11 */ /* 0x000fe400008f0c0e */
[----:B------:R-:W-:Y:S03]  /*126f0*/  ISETP.LT.AND P1, PT, RZ, UR30, PT ;  /* 0x0000001eff007c0c */ /* 0x000fe6000bf21270 */
        /* <DEDUP_REMOVED lines=97> */
.L_x_194:
[----:B------:R-:W-:Y:S01]  /*12d10*/  FMNMX.FTZ R0, R4, R132, !PT ;  /* 0x0000008404007209 */ /* 0x000fe20007810000 */
[----:B------:R-:W-:Y:S01]  /*12d20*/  USHF.L.U32 UR5, UR30, 0x2, URZ ;  /* 0x000000021e057899 */ /* 0x000fe2000800063f */
[--C-:B------:R-:W-:Y:S01]  /*12d30*/  LOP3.LUT R180, R223, UR14, R218.reuse, 0x96, !PT ;  /* 0x0000000edfb47c12 */ /* 0x100fe2000f8e96da */
[----:B------:R-:W-:Y:S01]  /*12d40*/  UIADD3 UR30, UR30, -0x1, URZ ;  /* 0xffffffff1e1e7890 */ /* 0x000fe2000fffe03f */
[----:B------:R-:W-:Y:S01]  /*12d50*/  FMNMX.FTZ R2, R5, R0, !PT ;  /* 0x0000000005027209 */ /* 0x000fe20007810000 */
[----:B------:R-:W-:Y:S01]  /*12d60*/  UIADD3 UR4, UR5, 0x1, URZ ;  /* 0x0000000105047890 */ /* 0x000fe2000fffe03f */
[----:B------:R-:W-:Y:S01]  /*12d70*/  FMNMX.FTZ R0, R6, R133, !PT ;  /* 0x0000008506007209 */ /* 0x000fe20007810000 */
[----:B------:R-:W-:Y:S01]  /*12d80*/  IMAD.WIDE.U32 R180, R180, -0x326172a9, RZ ;  /* 0xcd9e8d57b4b47825 */ /* 0x000fe200078e00ff */
        /* <DEDUP_REMOVED lines=97> */
[----:B------:R-:W1:Y:S01]  /*133a0*/  SHFL.BFLY PT, R172, R138, 0x2, 0x1f ;  /* 0x0c401f008aac7f89 */ /* 0x000e6200000e0000 */
[----:B------:R-:W-:Y:S02]  /*133b0*/  FMNMX.FTZ R0, R95, R0, !PT ;  /* 0x000000005f007209 */ /* 0x000fe40007810000 */
[----:B------:R-:W-:Y:S02]  /*133c0*/  LOP3.LUT R178, R225, UR14, R218, 0x96, !PT ;  /* 0x0000000ee1b27c12 */ /* 0x000fe4000f8e96da */
[----:B------:R-:W-:Y:S02]  /*133d0*/  FMNMX.FTZ R3, R99, R3, !PT ;  /* 0x0000000363037209 */ /* 0x000fe40007810000 */
[----:B------:R-:W-:Y:S01]  /*133e0*/  FMNMX.FTZ R2, R92, R2, !PT ;  /* 0x000000025c027209 */ /* 0x000fe20007810000 */
[----:B------:R-:W-:Y:S01]  /*133f0*/  IMAD.WIDE.U32 R178, R178, -0x326172a9, RZ ;  /* 0xcd9e8d57b2b27825 */ /* 0x000fe200078e00ff */
        /* <DEDUP_REMOVED lines=14> */
[----:B-1----:R-:W-:Y:S02]  /*134e0*/  FMNMX.FTZ R138, R138, R172, !PT ;  /* 0x000000ac8a8a7209 */ /* 0x002fe40007810000 */
[----:B------:R-:W-:Y:S02]  /*134f0*/  FMNMX.FTZ R0, R126, R0, !PT ;  /* 0x000000007e007209 */ /* 0x000fe40007810000 */
[----:B------:R-:W-:Y:S01]  /*13500*/  FMNMX.FTZ R2, R121, R2, !PT ;  /* 0x0000000279027209 */ /* 0x000fe20007810000 */
[----:B------:R-:W1:Y:S01]  /*13510*/  SHFL.BFLY PT, R172, R138, 0x1, 0x1f ;  /* 0x0c201f008aac7f89 */ /* 0x000e6200000e0000 */
[----:B------:R-:W-:Y:S02]  /*13520*/  FMNMX.FTZ R0, R127, R0, !PT ;  /* 0x000000007f007209 */ /* 0x000fe40007810000 */
[----:B------:R-:W-:Y:S02]  /*13530*/  FMNMX.FTZ R136, R124, R2, !PT ;  /* 0x000000027c887209 */ /* 0x000fe40007810000 */
[----:B------:R-:W-:Y:S02]  /*13540*/  FMNMX.FTZ R3, R114, R3, !PT ;  /* 0x0000000372037209 */ /* 0x000fe40007810000 */
[----:B------:R-:W-:Y:S01]  /*13550*/  FMNMX.FTZ R136, R125, R136, !PT ;  /* 0x000000887d887209 */ /* 0x000fe20007810000 */
[----:B------:R-:W2:Y:S01]  /*13560*/  SHFL.BFLY PT, R2, R0, 0x2, 0x1f ;  /* 0x0c401f0000027f89 */ /* 0x000ea200000e0000 */
[----:B------:R-:W-:Y:S04]  /*13570*/  FMNMX.FTZ R3, R115, R3, !PT ;  /* 0x0000000373037209 */ /* 0x000fe80007810000 */
[----:B------:R-:W-:Y:S03]  /*13580*/  FMNMX.FTZ R3, R118, R3, !PT ;  /* 0x0000000376037209 */ /* 0x000fe60007810000 */
[----:B------:R-:W3:Y:S01]  /*13590*/  SHFL.BFLY PT, R139, R136, 0x2, 0x1f ;  /* 0x0c401f00888b7f89 */ /* 0x000ee200000e0000 */
[----:B------:R-:W-:Y:S04]  /*135a0*/  FMNMX.FTZ R3, R119, R3, !PT ;  /* 0x0000000377037209 */ /* 0x000fe80007810000 */
[----:B------:R-:W-:Y:S02]  /*135b0*/  FMNMX.FTZ R3, R130, R3, !PT ;  /* 0x0000000382037209 */ /* 0x000fe40007810000 */
[----:B-1----:R-:W-:Y:S02]  /*135c0*/  FMNMX.FTZ R138, R138, R172, !PT ;  /* 0x000000ac8a8a7209 */ /* 0x002fe40007810000 */
[----:B------:R-:W-:Y:S02]  /*135d0*/  FMNMX.FTZ R3, R131, R3, !PT ;  /* 0x0000000383037209 */ /* 0x000fe40007810000 */
[----:B------:R-:W-:Y:S03]  /*135e0*/  FSETP.NEU.FTZ.AND P2, PT, R138, -INF , PT ;  /* 0xff8000008a00780b */ /* 0x000fe60003f5d000 */
[----:B------:R-:W1:Y:S01]  /*135f0*/  SHFL.BFLY PT, R137, R3, 0x2, 0x1f ;  /* 0x0c401f0003897f89 */ /* 0x000e6200000e0000 */
[----:B--2---:R-:W-:Y:S01]  /*13600*/  FMNMX.FTZ R2, R0, R2, !PT ;  /* 0x0000000200027209 */ /* 0x004fe20007810000 */
[----:B------:R-:W-:Y:S04]  /*13610*/  FADD.FTZ R0, -R138, R132 ;  /* 0x000000848a007221 */ /* 0x000fe80000010100 */
[----:B------:R-:W-:Y:S01]  /*13620*/  FMUL.FTZ R0, R0, c[0x0][0x23c] ;  /* 0x00008f0000007a20 */ /* 0x000fe20000410000 */
[----:B---3--:R-:W-:Y:S03]  /*13630*/  FMNMX.FTZ R136, R136, R139, !PT ;  /* 0x0000008b88887209 */ /* 0x008fe60007810000 */
[----:B------:R2:W-:Y:S02]  /*13640*/  MUFU.EX2 R139, R0 ;  /* 0x00000000008b7308 */ /* 0x0005e40000000800 */
[----:B------:R-:W3:Y:S01]  /*13650*/  SHFL.BFLY PT, R174, R136, 0x1, 0x1f ;  /* 0x0c201f0088ae7f89 */ /* 0x000ee200000e0000 */
[----:B-1----:R-:W-:Y:S07]  /*13660*/  FMNMX.FTZ R137, R3, R137, !PT ;  /* 0x0000008903897209 */ /* 0x002fee0007810000 */
[----:B------:R-:W1:Y:S08]  /*13670*/  SHFL.BFLY PT, R3, R2, 0x1, 0x1f ;  /* 0x0c201f0002037f89 */ /* 0x000e7000000e0000 */
[----:B------:R-:W4:Y:S01]  /*13680*/  SHFL.BFLY PT, R173, R137, 0x1, 0x1f ;  /* 0x0c201f0089ad7f89 */ /* 0x000f2200000e0000 */
[----:B---3--:R-:W-:Y:S02]  /*13690*/  FMNMX.FTZ R136, R136, R174, !PT ;  /* 0x000000ae88887209 */ /* 0x008fe40007810000 */
[----:B-1----:R-:W-:Y:S05]  /*136a0*/  FMNMX.FTZ R3, R2, R3, !PT ;  /* 0x0000000302037209 */ /* 0x002fea0007810000 */
[----:B------:R-:W-:Y:S01]  /*136b0*/  FMUL.FTZ R176, R3, c[0x0][0x23c] ;  /* 0x00008f0003b07a20 */ /* 0x000fe20000410000 */
[----:B----4-:R-:W-:Y:S05]  /*136c0*/  FMNMX.FTZ R137, R137, R173, !PT ;  /* 0x000000ad89897209 */ /* 0x010fea0007810000 */
[C---:B--2---:R-:W-:Y:S02]  /*136d0*/  FADD.FTZ R0, -R137.reuse, R133 ;  /* 0x0000008589007221 */ /* 0x044fe40000010100 */
[C---:B------:R-:W-:Y:S02]  /*136e0*/  FMUL.FTZ R133, R137.reuse, c[0x0][0x23c] ;  /* 0x00008f0089857a20 */ /* 0x040fe40000410000 */
[----:B------:R-:W-:Y:S04]  /*136f0*/  FMUL.FTZ R0, R0, c[0x0][0x23c] ;  /* 0x00008f0000007a20 */ /* 0x000fe80000410000 */
[----:B------:R1:W-:Y:S02]  /*13700*/  MUFU.EX2 R132, R0 ;  /* 0x0000000000847308 */ /* 0x0003e40000000800 */
[----:B-1----:R-:W-:Y:S02]  /*13710*/  FADD.FTZ R0, -R136, R134 ;  /* 0x0000008688007221 */ /* 0x002fe40000010100 */
[----:B------:R-:W-:Y:S02]  /*13720*/  FMUL.FTZ R134, R138, c[0x0][0x23c] ;  /* 0x00008f008a867a20 */ /* 0x000fe40000410000 */
[----:B------:R-:W-:Y:S03]  /*13730*/  FMUL.FTZ R0, R0, c[0x0][0x23c] ;  /* 0x00008f0000007a20 */ /* 0x000fe60000410000 */
[----:B------:R-:W-:Y:S01]  /*13740*/  FSEL R134, R134, RZ, P2 ;  /* 0x000000ff86867208 */ /* 0x000fe20001000000 */
[----:B------:R1:W-:Y:S01]  /*13750*/  MUFU.EX2 R2, R0 ;  /* 0x0000000000027308 */ /* 0x0003e20000000800 */
[----:B------:R-:W-:Y:S03]  /*13760*/  FSETP.NEU.FTZ.AND P2, PT, R137, -INF , PT ;  /* 0xff8000008900780b */ /* 0x000fe60003f5d000 */
[--C-:B------:R-:W-:Y:S01]  /*13770*/  FFMA.FTZ R20, R20, c[0x0][0x23c], -R134.reuse ;  /* 0x00008f0014147a23 */ /* 0x100fe20000010886 */
[----:B------:R-:W-:Y:S01]  /*13780*/  FSEL R133, R133, RZ, P2 ;  /* 0x000000ff85857208 */ /* 0x000fe20001000000 */
[--C-:B------:R-:W-:Y:S01]  /*13790*/  FFMA.FTZ R21, R21, c[0x0][0x23c], -R134.reuse ;  /* 0x00008f0015157a23 */ /* 0x100fe20000010886 */
[----:B------:R-:W-:Y:S01]  /*137a0*/  FSETP.NEU.FTZ.AND P2, PT, R136, -INF , PT ;  /* 0xff8000008800780b */ /* 0x000fe20003f5d000 */
[--C-:B------:R-:W-:Y:S02]  /*137b0*/  FFMA.FTZ R4, R4, c[0x0][0x23c], -R134.reuse ;  /* 0x00008f0004047a23 */ /* 0x100fe40000010886 */
[----:B------:R-:W-:Y:S01]  /*137c0*/  MUFU.EX2 R252, R20 ;  /* 0x0000001400fc7308 */ /* 0x000fe20000000800 */
        /* <DEDUP_REMOVED lines=36> */
[----:B------:R-:W-:Y:S02]  /*13a10*/  FFMA.FTZ R134, R117, c[0x0][0x23c], -R134 ;  /* 0x00008f0075867a23 */ /* 0x000fe40000010886 */
[--C-:B------:R-:W-:Y:S02]  /*13a20*/  FFMA.FTZ R39, R39, c[0x0][0x23c], -R133.reuse ;  /* 0x00008f0027277a23 */ /* 0x100fe40000010885 */
[----:B------:R-:W-:Y:S02]  /*13a30*/  FFMA.FTZ R131, R131, c[0x0][0x23c], -R133 ;  /* 0x00008f0083837a23 */ /* 0x000fe40000010885 */
[----:B-1----:R-:W-:Y:S02]  /*13a40*/  FADD.FTZ R0, -R3, R135 ;  /* 0x0000008703007221 */ /* 0x002fe40000010100 */
[----:B------:R-:W-:Y:S01]  /*13a50*/  FMUL.FTZ R135, R136, c[0x0][0x23c] ;  /* 0x00008f0088877a20 */ /* 0x000fe20000410000 */
[----:B------:R-:W-:Y:S01]  /*13a60*/  MUFU.EX2 R231, R21 ;  /* 0x0000001500e77308 */ /* 0x000fe20000000800 */
[----:B--2---:R-:W-:Y:S02]  /*13a70*/  IMAD.U32 R4, RZ, RZ, UR33 ;  /* 0x00000021ff047e24 */ /* 0x004fe4000f8e00ff */
[--C-:B------:R-:W-:Y:S01]  /*13a80*/  FFMA.FTZ R18, R18, c[0x0][0x23c], -R133.reuse ;  /* 0x00008f0012127a23 */ /* 0x100fe20000010885 */
[----:B------:R-:W-:Y:S01]  /*13a90*/  FSEL R135, R135, RZ, P2 ;  /* 0x000000ff87877208 */ /* 0x000fe20001000000 */
[--C-:B------:R-:W-:Y:S01]  /*13aa0*/  FFMA.FTZ R19, R19, c[0x0][0x23c], -R133.reuse ;  /* 0x00008f0013137a23 */ /* 0x100fe20000010885 */
[----:B------:R-:W-:Y:S01]  /*13ab0*/  FSETP.NEU.FTZ.AND P2, PT, R3, -INF , PT ;  /* 0xff8000000300780b */ /* 0x000fe20003f5d000 */
[----:B------:R-:W-:Y:S01]  /*13ac0*/  FFMA.FTZ R35, R35, c[0x0][0x23c], -R133 ;  /* 0x00008f0023237a23 */ /* 0x000fe20000010885 */
[----:B------:R-:W-:Y:S01]  /*13ad0*/  LOP3.LUT R4, R219, UR5, R4, 0x96, !PT ;  /* 0x00000005db047c12 */ /* 0x000fe2000f8e9604 */
[--C-:B------:R-:W-:Y:S01]  /*13ae0*/  FFMA.FTZ R44, R44, c[0x0][0x23c], -R135.reuse ;  /* 0x00008f002c2c7a23 */ /* 0x100fe20000010887 */
[----:B------:R-:W-:Y:S01]  /*13af0*/  MUFU.EX2 R199, R18 ;  /* 0x0000001200c77308 */ /* 0x000fe20000000800 */
[--C-:B------:R-:W-:Y:S01]  /*13b00*/  FFMA.FTZ R45, R45, c[0x0][0x23c], -R135.reuse ;  /* 0x00008f002d2d7a23 */ /* 0x100fe20000010887 */
[----:B------:R-:W-:Y:S01]  /*13b10*/  FSEL R176, R176, RZ, P2 ;  /* 0x000000ffb0b07208 */ /* 0x000fe20001000000 */
        /* <DEDUP_REMOVED lines=25> */
[----:B-1----:R-:W-:Y:S04]  /*13cb0*/  IMAD.WIDE.U32 R8, R4, -0x326172a9, RZ ;  /* 0xcd9e8d5704087825 */ /* 0x002fe800078e00ff */
[--C-:B------:R-:W-:Y:S01]  /*13cc0*/  FFMA.FTZ R111, R111, c[0x0][0x23c], -R176.reuse ;  /* 0x00008f006f6f7a23 */ /* 0x100fe200000108b0 */
[----:B------:R-:W1:Y:S01]  /*13cd0*/  MUFU.EX2 R200, R19 ;  /* 0x0000001300c87308 */ /* 0x000e620000000800 */
[----:B------:R-:W-:Y:S01]  /*13ce0*/  FFMA.FTZ R11, R11, c[0x0][0x23c], -R176 ;  /* 0x00008f000b0b7a23 */ /* 0x000fe200000108b0 */
[----:B------:R-:W-:Y:S01]  /*13cf0*/  LOP3.LUT R4, R9, UR15, R228, 0x96, !PT ;  /* 0x0000000f09047c12 */ /* 0x000fe2000f8e96e4 */
[--C-:B------:R-:W-:Y:S01]  /*13d00*/  FFMA.FTZ R13, R13, c[0x0][0x23c], -R135.reuse ;  /* 0x00008f000d0d7a23 */ /* 0x100fe20000010887 */
[----:B--2---:R-:W-:Y:S01]  /*13d10*/  LOP3.LUT R10, R179, UR13, R8, 0x96, !PT ;  /* 0x0000000db30a7c12 */ /* 0x004fe2000f8e9608 */
[----:B------:R-:W-:Y:S01]  /*13d20*/  FFMA.FTZ R14, R14, c[0x0][0x23c], -R176 ;  /* 0x00008f000e0e7a23 */ /* 0x000fe200000108b0 */
[----:B------:R-:W-:Y:S01]  /*13d30*/  LOP3.LUT R8, R181, UR13, R8, 0x96, !PT ;  /* 0x0000000db5087c12 */ /* 0x000fe2000f8e9608 */
[--C-:B------:R-:W-:Y:S02]  /*13d40*/  FFMA.FTZ R15, R15, c[0x0][0x23c], -R176.reuse ;  /* 0x00008f000f0f7a23 */ /* 0x100fe400000108b0 */
[----:B------:R-:W-:Y:S01]  /*13d50*/  FMUL.FTZ R0, R0, c[0x0][0x23c] ;  /* 0x00008f0000007a20 */ /* 0x000fe20000410000 */
[----:B------:R2:W-:Y:S01]  /*13d60*/  MUFU.EX2 R236, R11 ;  /* 0x0000000b00ec7308 */ /* 0x0005e20000000800 */
[--C-:B------:R-:W-:Y:S02]  /*13d70*/  FFMA.FTZ R25, R25, c[0x0][0x23c], -R135.reuse ;  /* 0x00008f0019197a23 */ /* 0x100fe40000010887 */
[--C-:B------:R-:W-:Y:S02]  /*13d80*/  FFMA.FTZ R27, R27, c[0x0][0x23c], -R176.reuse ;  /* 0x00008f001b1b7a23 */ /* 0x100fe400000108b0 */
[--C-:B------:R-:W-:Y:S02]  /*13d90*/  FFMA.FTZ R30, R30, c[0x0][0x23c], -R176.reuse ;  /* 0x00008f001e1e7a23 */ /* 0x100fe400000108b0 */
[----:B------:R-:W-:Y:S02]  /*13da0*/  FFMA.FTZ R29, R29, c[0x0][0x23c], -R135 ;  /* 0x00008f001d1d7a23 */ /* 0x000fe40000010887 */
        /* <DEDUP_REMOVED lines=10> */
[----:B------:R-:W-:Y:S02]  /*13e50*/  FFMA.FTZ R43, R43, c[0x0][0x23c], -R176 ;  /* 0x00008f002b2b7a23 */ /* 0x000fe400000108b0 */
[--C-:B------:R-:W-:Y:S02]  /*13e60*/  FFMA.FTZ R66, R66, c[0x0][0x23c], -R133.reuse ;  /* 0x00008f0042427a23 */ /* 0x100fe40000010885 */
[--C-:B------:R-:W-:Y:S01]  /*13e70*/  FFMA.FTZ R67, R67, c[0x0][0x23c], -R133.reuse ;  /* 0x00008f0043437a23 */ /* 0x100fe20000010885 */
[----:B------:R4:W-:Y:S01]  /*13e80*/  MUFU.EX2 R237, R7 ;  /* 0x0000000700ed7308 */ /* 0x0009e20000000800 */
[----:B------:R-:W-:Y:S04]  /*13e90*/  IMAD.WIDE.U32 R4, R4, -0x2daee0ad, RZ ;  /* 0xd2511f5304047825 */ /* 0x000fe800078e00ff */
[----:B--2---:R-:W-:Y:S01]  /*13ea0*/  IMAD.WIDE.U32 R10, R10, -0x2daee0ad, RZ ;  /* 0xd2511f530a0a7825 */ /* 0x004fe200078e00ff */
[----:B------:R-:W-:Y:S03]  /*13eb0*/  LOP3.LUT R5, R5, UR12, R224, 0x96, !PT ;  /* 0x0000000c05057c12 */ /* 0x000fe6000f8e96e0 */
[--C-:B------:R-:W-:Y:S01]  /*13ec0*/  FFMA.FTZ R54, R54, c[0x0][0x23c], -R133.reuse ;  /* 0x00008f0036367a23 */ /* 0x100fe20000010885 */
[----:B------:R2:W5:Y:S01]  /*13ed0*/  MUFU.EX2 R191, R14 ;  /* 0x0000000e00bf7308 */ /* 0x0005620000000800 */
[----:B------:R-:W-:Y:S01]  /*13ee0*/  LOP3.LUT R16, R11, UR10, R4, 0x96, !PT ;  /* 0x0000000a0b107c12 */ /* 0x000fe2000f8e9604 */
[----:B------:R-:W-:Y:S02]  /*13ef0*/  FFMA.FTZ R55, R55, c[0x0][0x23c], -R133 ;  /* 0x00008f0037377a23 */ /* 0x000fe40000010885 */
[----:B---3--:R-:W-:Y:S01]  /*13f00*/  IMAD.U32 R6, RZ, RZ, UR4 ;  /* 0x00000004ff067e24 */ /* 0x008fe2000f8e00ff */
[----:B------:R-:W-:Y:S01]  /*13f10*/  UIADD3 UR4, UR5, 0x2, URZ ;  /* 0x0000000205047890 */ /* 0x000fe2000fffe03f */
[----:B------:R-:W-:Y:S01]  /*13f20*/  FFMA.FTZ R60, R60, c[0x0][0x23c], -R135 ;  /* 0x00008f003c3c7a23 */ /* 0x000fe20000010887 */
[----:B------:R-:W-:Y:S01]  /*13f30*/  UIADD3 UR5, UR5, 0x3, URZ ;  /* 0x0000000305057890 */ /* 0x000fe2000fffe03f */
[----:B------:R-:W-:Y:S01]  /*13f40*/  FFMA.FTZ R62, R62, c[0x0][0x23c], -R176 ;  /* 0x00008f003e3e7a23 */ /* 0x000fe200000108b0 */
[----:B------:R-:W-:Y:S01]  /*13f50*/  LOP3.LUT R6, R219, UR33, R6, 0x96, !PT ;  /* 0x00000021db067c12 */ /* 0x000fe2000f8e9606 */
[----:B------:R3:W-:Y:S01]  /*13f60*/  MUFU.EX2 R239, R15 ;  /* 0x0000000f00ef7308 */ /* 0x0007e20000000800 */
[----:B------:R-:W-:Y:S01]  /*13f70*/  IMAD.WIDE.U32 R4, R5, -0x326172a9, RZ ;  /* 0xcd9e8d5705047825 */ /* 0x000fe200078e00ff */
[----:B----4-:R-:W-:Y:S03]  /*13f80*/  LOP3.LUT R7, R9, UR15, R226, 0x96, !PT ;  /* 0x0000000f09077c12 */ /* 0x010fe6000f8e96e2 */
[----:B------:R-:W-:Y:S04]  /*13f90*/  IMAD.WIDE.U32 R8, R8, -0x2daee0ad, RZ ;  /* 0xd2511f5308087825 */ /* 0x000fe800078e00ff */
[----:B------:R-:W-:Y:S01]  /*13fa0*/  IMAD.WIDE.U32 R12, R7, -0x2daee0ad, RZ ;  /* 0xd2511f53070c7825 */ /* 0x000fe200078e00ff */
[----:B------:R-:W-:Y:S01]  /*13fb0*/  MUFU.EX2 R221, R35 ;  /* 0x0000002300dd7308 */ /* 0x000fe20000000800 */
[----:B------:R-:W-:Y:S02]  /*13fc0*/  LOP3.LUT R7, R5, UR11, R178, 0x96, !PT ;  /* 0x0000000b05077c12 */ /* 0x000fe4000f8e96b2 */
[----:B------:R-:W-:Y:S01]  /*13fd0*/  IMAD.WIDE.U32 R196, R6, -0x326172a9, RZ ;  /* 0xcd9e8d5706c47825 */ /* 0x000fe200078e00ff */
[----:B------:R-:W-:Y:S02]  /*13fe0*/  LOP3.LUT R6, R13, UR12, R222, 0x96, !PT ;  /* 0x0000000c0d067c12 */ /* 0x000fe4000f8e96de */
[----:B------:R-:W-:Y:S01]  /*13ff0*/  LOP3.LUT R12, R9, UR10, R12, 0x96, !PT ;  /* 0x0000000a090c7c12 */ /* 0x000fe2000f8e960c */
[----:B------:R-:W-:Y:S01]  /*14000*/  IMAD.WIDE.U32 R16, R16, -0x326172a9, RZ ;  /* 0xcd9e8d5710107825 */ /* 0x000fe200078e00ff */
[----:B------:R-:W-:Y:S02]  /*14010*/  LOP3.LUT R18, R179, UR13, R196, 0x96, !PT ;  /* 0x0000000db3127c12 */ /* 0x000fe4000f8e96c4 */
[----:B------:R-:W-:Y:S01]  /*14020*/  MUFU.EX2 R248, R22 ;  /* 0x0000001600f87308 */ /* 0x000fe20000000800 */
[----:B------:R-:W-:Y:S01]  /*14030*/  FFMA.FTZ R34, R34, c[0x0][0x23c], -R133 ;  /* 0x00008f0022227a23 */ /* 0x000fe20000010885 */
[----:B------:R-:W-:Y:S01]  /*14040*/  LOP3.LUT R172, R17, UR9, R4, 0x96, !PT ;  /* 0x0000000911ac7c12 */ /* 0x000fe2000f8e9604 */
[----:B------:R-:W-:Y:S01]  /*14050*/  IMAD.WIDE.U32 R182, R6, -0x326172a9, RZ ;  /* 0xcd9e8d5706b67825 */ /* 0x000fe200078e00ff */
[----:B------:R-:W-:Y:S03]  /*14060*/  LOP3.LUT R4, R197, UR15, R228, 0x96, !PT ;  /* 0x0000000fc5047c12 */ /* 0x000fe6000f8e96e4 */
[----:B------:R-:W-:Y:S01]  /*14070*/  IMAD.WIDE.U32 R18, R18, -0x2daee0ad, RZ ;  /* 0xd2511f5312127825 */ /* 0x000fe200078e00ff */
[----:B------:R-:W-:Y:S02]  /*14080*/  LOP3.LUT R174, R183, UR11, R180, 0x96, !PT ;  /* 0x0000000bb7ae7c12 */ /* 0x000fe4000f8e96b4 */
[----:B------:R-:W-:Y:S01]  /*14090*/  MUFU.EX2 R233, R34 ;  /* 0x0000002200e97308 */ /* 0x000fe20000000800 */
[----:B------:R-:W-:Y:S04]  /*140a0*/  IMAD.WIDE.U32 R12, R12, -0x326172a9, RZ ;  /* 0xcd9e8d570c0c7825 */ /* 0x000fe800078e00ff */
[----:B------:R-:W-:Y:S01]  /*140b0*/  IMAD.WIDE.U32 R4, R4, -0x2daee0ad, RZ ;  /* 0xd2511f5304047825 */ /* 0x000fe200078e00ff */
[----:B------:R-:W-:Y:S03]  /*140c0*/  LOP3.LUT R11, R13, UR9, R182, 0x96, !PT ;  /* 0x000000090d0b7c12 */ /* 0x000fe6000f8e96b6 */
[----:B------:R-:W-:Y:S01]  /*140d0*/  IMAD.WIDE.U32 R172, R172, -0x2daee0ad, RZ ;  /* 0xd2511f53acac7825 */ /* 0x000fe200078e00ff */
[----:B------:R4:W-:Y:S01]  /*140e0*/  MUFU.EX2 R251, R23 ;  /* 0x0000001700fb7308 */ /* 0x0009e20000000800 */
[----:B--2---:R-:W-:Y:S02]  /*140f0*/  LOP3.LUT R14, R19, UR10, R4, 0x96, !PT ;  /* 0x0000000a130e7c12 */ /* 0x004fe4000f8e9604 */
[----:B------:R-:W-:Y:S01]  /*14100*/  IMAD.WIDE.U32 R6, R7, -0x2daee0ad, RZ ;  /* 0xd2511f5307067825 */ /* 0x000fe200078e00ff */
[----:B------:R-:W-:Y:S03]  /*14110*/  LOP3.LUT R9, R5, UR12, R224, 0x96, !PT ;  /* 0x0000000c05097c12 */ /* 0x000fe6000f8e96e0 */
[----:B------:R-:W-:Y:S01]  /*14120*/  IMAD.WIDE.U32 R174, R174, -0x2daee0ad, RZ ;  /* 0xd2511f53aeae7825 */ /* 0x000fe200078e00ff */
[----:B------:R-:W-:Y:S02]  /*14130*/  LOP3.LUT R4, R7, UR8, R10, 0x96, !PT ;  /* 0x0000000807047c12 */ /* 0x000fe4000f8e960a */
[----:B------:R-:W-:Y:S01]  /*14140*/  MUFU.EX2 R241, R24 ;  /* 0x0000001800f17308 */ /* 0x000fe20000000800 */
[----:B------:R-:W-:Y:S01]  /*14150*/  LOP3.LUT R6, R173, UR6, R6, 0x96, !PT ;  /* 0x00000006ad067c12 */ /* 0x000fe2000f8e9606 */
[----:B------:R-:W-:Y:S01]  /*14160*/  IMAD.WIDE.U32 R10, R11, -0x2daee0ad, RZ ;  /* 0xd2511f530b0a7825 */ /* 0x000fe200078e00ff */
[----:B------:R-:W-:Y:S02]  /*14170*/  LOP3.LUT R17, R175, UR8, R8, 0x96, !PT ;  /* 0x00000008af117c12 */ /* 0x000fe4000f8e9608 */
[----:B-1----:R-:W-:Y:S01]  /*14180*/  F2FP.BF16.PACK_AB R175, R200, R199 ;  /* 0x000000c7c8af723e */ /* 0x002fe200000010ff */
[----:B---3--:R-:W-:Y:S01]  /*14190*/  IMAD.WIDE.U32 R14, R14, -0x326172a9, RZ ;  /* 0xcd9e8d570e0e7825 */ /* 0x008fe200078e00ff */
[----:B------:R-:W-:Y:S03]  /*141a0*/  LOP3.LUT R174, R11, UR6, R174, 0x96, !PT ;  /* 0x000000060bae7c12 */ /* 0x000fe6000f8e96ae */
[----:B------:R-:W1:Y:S01]  /*141b0*/  MUFU.EX2 R0, R0 ;  /* 0x0000000000007308 */ /* 0x000e620000000800 */
[----:B------:R-:W-:Y:S01]  /*141c0*/  IMAD.WIDE.U32 R8, R9, -0x326172a9, RZ ;  /* 0xcd9e8d5709087825 */ /* 0x000fe200078e00ff */
[----:B----4-:R-:W2:Y:S03]  /*141d0*/  LDSM.16.MT88.4 R20, [R205+0x4000] ;  /* 0x00400000cd14783b */ /* 0x010ea60000004200 */
[----:B------:R-:W-:Y:S01]  /*141e0*/  IMAD.WIDE.U32 R6, R6, -0x326172a9, RZ ;  /* 0xcd9e8d5706067825 */ /* 0x000fe200078e00ff */
[----:B------:R-:W-:Y:S02]  /*141f0*/  LOP3.LUT R19, R9, UR11, R178, 0x96, !PT ;  /* 0x0000000b09137c12 */ /* 0x000fe4000f8e96b2 */
[----:B------:R-:W-:Y:S01]  /*14200*/  LOP3.LUT R13, R15, UR9, R8, 0x96, !PT ;  /* 0x000000090f0d7c12 */ /* 0x000fe2000f8e9608 */
[----:B------:R-:W-:Y:S01]  /*14210*/  IMAD.WIDE.U32 R4, R4, -0x326172a9, RZ ;  /* 0xcd9e8d5704047825 */ /* 0x000fe200078e00ff */
[----:B------:R3:W4:Y:S01]  /*14220*/  MUFU.EX2 R245, R25 ;  /* 0x0000001900f57308 */ /* 0x0007220000000800 */
[----:B------:R-:W-:Y:S02]  /*14230*/  SHF.R.U32.HI R32, RZ, 0x10, R6 ;  /* 0x00000010ff207819 */ /* 0x000fe40000011606 */
[----:B------:R-:W-:Y:S01]  /*14240*/  LOP3.LUT R11, R6, 0xffff, RZ, 0xc0, !PT ;  /* 0x0000ffff060b7812 */ /* 0x000fe200078ec0ff */
[----:B------:R-:W-:Y:S01]  /*14250*/  IMAD.WIDE.U32 R192, R13, -0x2daee0ad, RZ ;  /* 0xd2511f530dc07825 */ /* 0x000fe200078e00ff */
[----:B------:R-:W-:Y:S02]  /*14260*/  LOP3.LUT R173, R5, UR7, R16, 0x96, !PT ;  /* 0x0000000705ad7c12 */ /* 0x000fe4000f8e9610 */
[----:B------:R-:W-:Y:S01]  /*14270*/  LOP3.LUT R9, R7, UR17, R4, 0x96, !PT ;  /* 0x0000001107097c12 */ /* 0x000fe2000f8e9604 */
[----:B------:R-:W-:Y:S01]  /*14280*/  IMAD.WIDE.U32 R4, R174, -0x326172a9, RZ ;  /* 0xcd9e8d57ae047825 */ /* 0x000fe200078e00ff */
[----:B------:R-:W-:Y:S01]  /*14290*/  SHF.R.U32.HI R34, RZ, 0x18, R6 ;  /* 0x00000018ff227819 */ /* 0x000fe20000011606 */
[----:B------:R-:W-:Y:S01]  /*142a0*/  MUFU.EX2 R240, R27 ;  /* 0x0000001b00f07308 */ /* 0x000fe20000000800 */
[----:B------:R-:W-:Y:S01]  /*142b0*/  LOP3.LUT R33, R6, 0xff, RZ, 0xc0, !PT ;  /* 0x000000ff06217812 */ /* 0x000fe200078ec0ff */
[----:B------:R-:W-:Y:S01]  /*142c0*/  IMAD.WIDE.U32 R16, R17, -0x326172a9, RZ ;  /* 0xcd9e8d5711107825 */ /* 0x000fe200078e00ff */
[C---:B------:R-:W-:Y:S02]  /*142d0*/  LOP3.LUT R15, R4.reuse, 0xff, RZ, 0xc0, !PT ;  /* 0x000000ff040f7812 */ /* 0x040fe400078ec0ff */
[----:B------:R-:W-:Y:S01]  /*142e0*/  SHF.R.U32.HI R13, RZ, 0x18, R4 ;  /* 0x00000018ff0d7819 */ /* 0x000fe20000011604 */
[----:B------:R-:W-:Y:S01]  /*142f0*/  IMAD.WIDE.U32 R6, R19, -0x2daee0ad, RZ ;  /* 0xd2511f5313067825 */ /* 0x000fe200078e00ff */
[----:B------:R-:W-:Y:S02]  /*14300*/  LOP3.LUT R8, R5, UR17, R16, 0x96, !PT ;  /* 0x0000001105087c12 */ /* 0x000fe4000f8e9610 */
[----:B------:R-:W-:Y:S01]  /*14310*/  LOP3.LUT R17, R17, UR7, R12, 0x96, !PT ;  /* 0x0000000711117c12 */ /* 0x000fe2000f8e960c */
[----:B------:R1:W-:Y:S01]  /*14320*/  MUFU.EX2 R244, R28 ;  /* 0x0000001c00f47308 */ /* 0x0003e20000000800 */
[----:B------:R-:W-:Y:S01]  /*14330*/  SHF.R.U32.HI R12, RZ, 0x10, R4 ;  /* 0x00000010ff0c7819 */ /* 0x000fe20000011604 */
[----:B------:R-:W-:Y:S01]  /*14340*/  FFMA.FTZ R61, R61, c[0x0][0x23c], -R135 ;  /* 0x00008f003d3d7a23 */ /* 0x000fe20000010887 */
[----:B------:R-:W-:Y:S01]  /*14350*/  LOP3.LUT R5, R4, 0xffff, RZ, 0xc0, !PT ;  /* 0x0000ffff04057812 */ /* 0x000fe200078ec0ff */
[----:B------:R-:W-:Y:S01]  /*14360*/  FFMA.FTZ R63, R63, c[0x0][0x23c], -R176 ;  /* 0x00008f003f3f7a23 */ /* 0x000fe200000108b0 */
[----:B------:R-:W-:Y:S01]  /*14370*/  LOP3.LUT R18, R7, UR8, R18, 0x96, !PT ;  /* 0x0000000807127c12 */ /* 0x000fe2000f8e9612 */
[----:B------:R-:W-:Y:S01]  /*14380*/  FFMA.FTZ R58, R58, c[0x0][0x23c], -R176 ;  /* 0x00008f003a3a7a23 */ /* 0x000fe200000108b0 */
[----:B------:R-:W-:Y:S01]  /*14390*/  LOP3.LUT R19, R193, UR6, R6, 0x96, !PT ;  /* 0x00000006c1137c12 */ /* 0x000fe2000f8e9606 */
[--C-:B------:R-:W-:Y:S01]  /*143a0*/  FFMA.FTZ R59, R59, c[0x0][0x23c], -R176.reuse ;  /* 0x00008f003b3b7a23 */ /* 0x100fe200000108b0 */
[----:B------:R-:W-:Y:S01]  /*143b0*/  SHF.R.U32.HI R4, RZ, 0x8, R11 ;  /* 0x00000008ff047819 */ /* 0x000fe2000001160b */
[----:B------:R-:W1:Y:S01]  /*143c0*/  MUFU.EX2 R243, R29 ;  /* 0x0000001d00f37308 */ /* 0x000e620000000800 */
[----:B------:R-:W-:Y:S01]  /*143d0*/  SHF.R.U32.HI R7, RZ, 0x8, R5 ;  /* 0x00000008ff077819 */ /* 0x000fe20000011605 */
[--C-:B------:R-:W-:Y:S01]  /*143e0*/  FFMA.FTZ R75, R75, c[0x0][0x23c], -R176.reuse ;  /* 0x00008f004b4b7a23 */ /* 0x100fe200000108b0 */
[----:B------:R-:W-:Y:S01]  /*143f0*/  LOP3.LUT R6, R12, 0xff, RZ, 0xc0, !PT ;  /* 0x000000ff0c067812 */ /* 0x000fe200078ec0ff */
[----:B------:R-:W-:Y:S01]  /*14400*/  FFMA.FTZ R77, R77, c[0x0][0x23c], -R135 ;  /* 0x00008f004d4d7a23 */ /* 0x000fe20000010887 */
[----:B------:R-:W-:Y:S01]  /*14410*/  PRMT R35, R15, 0x5410, R7 ;  /* 0x000054100f237816 */ /* 0x000fe20000000007 */
[----:B------:R-:W-:Y:S01]  /*14420*/  FFMA.FTZ R74, R74, c[0x0][0x23c], -R176 ;  /* 0x00008f004a4a7a23 */ /* 0x000fe200000108b0 */
[----:B------:R-:W-:Y:S01]  /*14430*/  PRMT R33, R33, 0x5410, R4 ;  /* 0x0000541021217816 */ /* 0x000fe20000000004 */
[----:B------:R-:W-:Y:S01]  /*14440*/  IMAD.WIDE.U32 R4, R173, -0x2daee0ad, RZ ;  /* 0xd2511f53ad047825 */ /* 0x000fe200078e00ff */
[----:B------:R-:W-:Y:S01]  /*14450*/  PRMT R183, R6, 0x5410, R13 ;  /* 0x0000541006b77816 */ /* 0x000fe2000000000d */
[----:B------:R-:W1:Y:S01]  /*14460*/  MUFU.EX2 R235, R26 ;  /* 0x0000001a00eb7308 */ /* 0x000e620000000800 */
[----:B------:R-:W-:Y:S01]  /*14470*/  LOP3.LUT R11, R32, 0xff, RZ, 0xc0, !PT ;  /* 0x000000ff200b7812 */ /* 0x000fe200078ec0ff */
[----:B------:R-:W-:Y:S01]  /*14480*/  IMAD.WIDE.U32 R6, R17, -0x2daee0ad, RZ ;  /* 0xd2511f5311067825 */ /* 0x000fe200078e00ff */
[----:B------:R-:W-:Y:S02]  /*14490*/  LOP3.LUT R12, R5, UR16, R172, 0x96, !PT ;  /* 0x00000010050c7c12 */ /* 0x000fe4000f8e96ac */
[----:B------:R-:W-:Y:S01]  /*144a0*/  LOP3.LUT R17, R4, 0xffff, RZ, 0xc0, !PT ;  /* 0x0000ffff04117812 */ /* 0x000fe200078ec0ff */
[----:B------:R-:W-:Y:S01]  /*144b0*/  FFMA.FTZ R76, R76, c[0x0][0x23c], -R135 ;  /* 0x00008f004c4c7a23 */ /* 0x000fe20000010887 */
[----:B------:R-:W-:Y:S01]  /*144c0*/  SHF.R.U32.HI R190, RZ, 0x18, R6 ;  /* 0x00000018ffbe7819 */ /* 0x000fe20000011606 */
[----:B------:R-:W-:Y:S01]  /*144d0*/  FFMA.FTZ R82, R82, c[0x0][0x23c], -R133 ;  /* 0x00008f0052527a23 */ /* 0x000fe20000010885 */
[--C-:B------:R-:W-:Y:S01]  /*144e0*/  SHF.R.U32.HI R184, RZ, 0x10, R4.reuse ;  /* 0x00000010ffb87819 */ /* 0x100fe20000011604 */
[----:B------:R-:W-:Y:S01]  /*144f0*/  MUFU.EX2 R84, R84 ;  /* 0x0000005400547308 */ /* 0x000fe20000000800 */
[----:B------:R-:W-:Y:S01]  /*14500*/  LOP3.LUT R186, R4, 0xff, RZ, 0xc0, !PT ;  /* 0x000000ff04ba7812 */ /* 0x000fe200078ec0ff */
[----:B------:R-:W-:Y:S01]  /*14510*/  FFMA.FTZ R72, R72, c[0x0][0x23c], -R135 ;  /* 0x00008f0048487a23 */ /* 0x000fe20000010887 */
[----:B------:R-:W-:Y:S01]  /*14520*/  SHF.R.U32.HI R185, RZ, 0x18, R4 ;  /* 0x00000018ffb97819 */ /* 0x000fe20000011604 */
[----:B------:R-:W-:Y:S01]  /*14530*/  IMAD.WIDE.U32 R4, R18, -0x326172a9, RZ ;  /* 0xcd9e8d5712047825 */ /* 0x000fe200078e00ff */
[C---:B------:R-:W-:Y:S02]  /*14540*/  LOP3.LUT R187, R6.reuse, 0xffff, RZ, 0xc0, !PT ;  /* 0x0000ffff06bb7812 */ /* 0x040fe400078ec0ff */
[----:B------:R-:W-:Y:S01]  /*14550*/  LOP3.LUT R188, R6, 0xff, RZ, 0xc0, !PT ;  /* 0x000000ff06bc7812 */ /* 0x000fe200078ec0ff */
[--C-:B------:R-:W-:Y:S01]  /*14560*/  FFMA.FTZ R98, R98, c[0x0][0x23c], -R133.reuse ;  /* 0x00008f0062627a23 */ /* 0x100fe20000010885 */
[----:B------:R-:W-:Y:S01]  /*14570*/  SHF.R.U32.HI R189, RZ, 0x10, R6 ;  /* 0x00000010ffbd7819 */ /* 0x000fe20000011606 */
[----:B------:R-:W-:Y:S01]  /*14580*/  MUFU.EX2 R85, R85 ;  /* 0x0000005500557308 */ /* 0x000fe20000000800 */
[----:B------:R-:W-:Y:S01]  /*14590*/  LOP3.LUT R6, R9, 0xffff, RZ, 0xc0, !PT ;  /* 0x0000ffff09067812 */ /* 0x000fe200078ec0ff */
[----:B------:R-:W-:Y:S01]  /*145a0*/  FFMA.FTZ R99, R99, c[0x0][0x23c], -R133 ;  /* 0x00008f0063637a23 */ /* 0x000fe20000010885 */
[----:B------:R-:W-:Y:S01]  /*145b0*/  PRMT R34, R11, 0x5410, R34 ;  /* 0x000054100b227816 */ /* 0x000fe20000000022 */
[----:B------:R-:W-:Y:S01]  /*145c0*/  FFMA.FTZ R92, R92, c[0x0][0x23c], -R135 ;  /* 0x00008f005c5c7a23 */ /* 0x000fe20000010887 */
[----:B------:R-:W-:Y:S01]  /*145d0*/  SHF.R.U32.HI R11, RZ, 0x10, R9 ;  /* 0x00000010ff0b7819 */ /* 0x000fe20000011609 */
[----:B------:R-:W-:Y:S01]  /*145e0*/  FFMA.FTZ R93, R93, c[0x0][0x23c], -R135 ;  /* 0x00008f005d5d7a23 */ /* 0x000fe20000010887 */
[----:B------:R-:W-:Y:S01]  /*145f0*/  LOP3.LUT R16, R9, 0xff, RZ, 0xc0, !PT ;  /* 0x000000ff09107812 */ /* 0x000fe200078ec0ff */
[----:B------:R-:W-:Y:S01]  /*14600*/  FFMA.FTZ R90, R90, c[0x0][0x23c], -R176 ;  /* 0x00008f005a5a7a23 */ /* 0x000fe200000108b0 */
[----:B------:R-:W-:Y:S01]  /*14610*/  SHF.R.U32.HI R6, RZ, 0x8, R6 ;  /* 0x00000008ff067819 */ /* 0x000fe20000011606 */
[----:B------:R-:W-:Y:S01]  /*14620*/  MUFU.EX2 R98, R98 ;  /* 0x0000006200627308 */ /* 0x000fe20000000800 */
[----:B------:R-:W-:Y:S01]  /*14630*/  LOP3.LUT R198, R5, UR7, R14, 0x96, !PT ;  /* 0x0000000705c67c12 */ /* 0x000fe2000f8e960e */
[----:B------:R-:W-:Y:S01]  /*14640*/  FFMA.FTZ R91, R91, c[0x0][0x23c], -R176 ;  /* 0x00008f005b5b7a23 */ /* 0x000fe200000108b0 */
[----:B------:R-:W-:Y:S01]  /*14650*/  LOP3.LUT R5, R8, 0xffff, RZ, 0xc0, !PT ;  /* 0x0000ffff08057812 */ /* 0x000fe200078ec0ff */
[--C-:B------:R-:W-:Y:S01]  /*14660*/  FFMA.FTZ R102, R102, c[0x0][0x23c], -R133.reuse ;  /* 0x00008f0066667a23 */ /* 0x100fe20000010885 */
[----:B------:R-:W-:Y:S01]  /*14670*/  LOP3.LUT R14, R8, 0xff, RZ, 0xc0, !PT ;  /* 0x000000ff080e7812 */ /* 0x000fe200078ec0ff */
[----:B------:R-:W-:Y:S01]  /*14680*/  FFMA.FTZ R103, R103, c[0x0][0x23c], -R133 ;  /* 0x00008f0067677a23 */ /* 0x000fe20000010885 */
[----:B------:R-:W-:Y:S01]  /*14690*/  LOP3.LUT R177, R7, UR16, R10, 0x96, !PT ;  /* 0x0000001007b17c12 */ /* 0x000fe2000f8e960a */
[----:B------:R-:W-:Y:S01]  /*146a0*/  FFMA.FTZ R106, R106, c[0x0][0x23c], -R176 ;  /* 0x00008f006a6a7a23 */ /* 0x000fe200000108b0 */
[----:B------:R-:W-:Y:S01]  /*146b0*/  SHF.R.U32.HI R15, RZ, 0x18, R9 ;  /* 0x00000018ff0f7819 */ /* 0x000fe20000011609 */
[----:B------:R-:W-:Y:S01]  /*146c0*/  MUFU.EX2 R99, R99 ;  /* 0x0000006300637308 */ /* 0x000fe20000000800 */
[----:B------:R-:W-:Y:S01]  /*146d0*/  SHF.R.U32.HI R10, RZ, 0x10, R8 ;  /* 0x00000010ff0a7819 */ /* 0x000fe20000011608 */
[----:B------:R-:W-:Y:S01]  /*146e0*/  FFMA.FTZ R107, R107, c[0x0][0x23c], -R176 ;  /* 0x00008f006b6b7a23 */ /* 0x000fe200000108b0 */
[----:B------:R-:W-:Y:S01]  /*146f0*/  SHF.R.U32.HI R13, RZ, 0x18, R8 ;  /* 0x00000018ff0d7819 */ /* 0x000fe20000011608 */
[----:B------:R-:W-:Y:S01]  /*14700*/  IMAD.WIDE.U32 R8, R19, -0x326172a9, RZ ;  /* 0xcd9e8d5713087825 */ /* 0x000fe200078e00ff */
[----:B------:R-:W-:Y:S02]  /*14710*/  LOP3.LUT R11, R11, 0xff, RZ, 0xc0, !PT ;  /* 0x000000ff0b0b7812 */ /* 0x000fe400078ec0ff */
[----:B------:R-:W-:Y:S01]  /*14720*/  PRMT R6, R16, 0x5410, R6 ;  /* 0x0000541010067816 */ /* 0x000fe20000000006 */
[----:B-----5:R-:W-:Y:S01]  /*14730*/  IMAD.MOV.U32 R16, RZ, RZ, R191 ;  /* 0x000000ffff107224 */ /* 0x020fe200078e00bf */
[----:B------:R-:W-:Y:S01]  /*14740*/  SHF.R.U32.HI R7, RZ, 0x8, R5 ;  /* 0x00000008ff077819 */ /* 0x000fe20000011605 */
[----:B------:R-:W-:Y:S01]  /*14750*/  MUFU.EX2 R94, R94 ;  /* 0x0000005e005e7308 */ /* 0x000fe20000000800 */
[----:B------:R-:W-:Y:S01]  /*14760*/  LOP3.LUT R5, R10, 0xff, RZ, 0xc0, !PT ;  /* 0x000000ff0a057812 */ /* 0x000fe200078ec0ff */
[--C-:B------:R-:W-:Y:S01]  /*14770*/  HSET2.LE.AND R6, R6, R220.reuse, PT ;  /* 0x000000dc06067233 */ /* 0x100fe20003803000 */
[----:B------:R-:W-:Y:S01]  /*14780*/  PRMT R11, R11, 0x5410, R15 ;  /* 0x000054100b0b7816 */ /* 0x000fe2000000000f */
[----:B-1----:R-:W-:Y:S01]  /*14790*/  FMUL.FTZ R10, R0, R146 ;  /* 0x00000092000a7220 */ /* 0x002fe20000410000 */
[----:B------:R-:W-:Y:S01]  /*147a0*/  LOP3.LUT R182, R9, UR17, R4, 0x96, !PT ;  /* 0x0000001109b67c12 */ /* 0x000fe2000f8e9604 */
[--C-:B------:R-:W-:Y:S01]  /*147b0*/  HSET2.LE.AND R4, R33, R220.reuse, PT ;  /* 0x000000dc21047233 */ /* 0x100fe20003803000 */
[----:B------:R-:W-:Y:S01]  /*147c0*/  F2FP.BF16.PACK_AB R174, R242, R202 ;  /* 0x000000caf2ae723e */ /* 0x000fe200000010ff */
[--C-:B------:R-:W-:Y:S01]  /*147d0*/  HSET2.LE.AND R173, R11, R220.reuse, PT ;  /* 0x000000dc0bad7233 */ /* 0x100fe20003803000 */
[----:B------:R-:W-:Y:S01]  /*147e0*/  PRMT R7, R14, 0x5410, R7 ;  /* 0x000054100e077816 */ /* 0x000fe20000000007 */
[----:B------:R-:W-:Y:S01]  /*147f0*/  MUFU.EX2 R95, R95 ;  /* 0x0000005f005f7308 */ /* 0x000fe20000000800 */
[----:B------:R-:W-:Y:S01]  /*14800*/  F2FP.BF16.PACK_AB R172, R238, R250 ;  /* 0x000000faeeac723e */ /* 0x000fe200000010ff */
[----:B------:R-:W-:Y:S01]  /*14810*/  FMUL.FTZ R11, R0, R147 ;  /* 0x00000093000b7220 */ /* 0x000fe20000410000 */
[----:B------:R-:W-:Y:S01]  /*14820*/  PRMT R13, R5, 0x5410, R13 ;  /* 0x00005410050d7816 */ /* 0x000fe2000000000d */
[--C-:B------:R-:W-:Y:S01]  /*14830*/  HSET2.LE.AND R5, R34, R220.reuse, PT ;  /* 0x000000dc22057233 */ /* 0x100fe20003803000 */
[----:B------:R-:W-:Y:S01]  /*14840*/  LOP3.LUT R174, R4, R174, RZ, 0xc0, !PT ;  /* 0x000000ae04ae7212 */ /* 0x000fe200078ec0ff */
[--C-:B------:R-:W-:Y:S01]  /*14850*/  HSET2.LE.AND R32, R7, R220.reuse, PT ;  /* 0x000000dc07207233 */ /* 0x100fe20003803000 */
[----:B------:R-:W-:Y:S01]  /*14860*/  F2FP.BF16.PACK_AB R4, R237, R249 ;  /* 0x000000f9ed04723e */ /* 0x000fe200000010ff */
[--C-:B------:R-:W-:Y:S01]  /*14870*/  HSET2.LE.AND R33, R13, R220.reuse, PT ;  /* 0x000000dc0d217233 */ /* 0x100fe20003803000 */
[----:B------:R-:W-:Y:S01]  /*14880*/  LOP3.LUT R172, R6, R172, RZ, 0xc0, !PT ;  /* 0x000000ac06ac7212 */ /* 0x000fe200078ec0ff */
[----:B------:R-:W-:Y:S01]  /*14890*/  MUFU.EX2 R88, R88 ;  /* 0x0000005800587308 */ /* 0x000fe20000000800 */
[----:B------:R-:W-:Y:S01]  /*148a0*/  LOP3.LUT R6, R197, UR15, R226, 0x96, !PT ;  /* 0x0000000fc5067c12 */ /* 0x000fe2000f8e96e2 */
[----:B------:R-:W-:Y:S01]  /*148b0*/  IMAD.MOV.U32 R197, RZ, RZ, R239 ;  /* 0x000000ffffc57224 */ /* 0x000fe200078e00ef */
[----:B------:R-:W-:Y:S01]  /*148c0*/  LOP3.LUT R175, R5, R175, RZ, 0xc0, !PT ;  /* 0x000000af05af7212 */ /* 0x000fe200078ec0ff */
[----:B------:R-:W-:Y:S01]  /*148d0*/  FMUL.FTZ R7, R132, R143 ;  /* 0x0000008f84077220 */ /* 0x000fe20000410000 */
[----:B------:R-:W-:Y:S01]  /*148e0*/  F2FP.BF16.PACK_AB R5, R246, R247 ;  /* 0x000000f7f605723e */ /* 0x000fe200000010ff */
[----:B------:R-:W-:Y:S01]  /*148f0*/  IMAD.WIDE.U32 R18, R6, -0x2daee0ad, RZ ;  /* 0xd2511f5306127825 */ /* 0x000fe200078e00ff */
[----:B------:R-:W-:Y:S02]  /*14900*/  LOP3.LUT R24, R181, UR13, R196, 0x96, !PT ;  /* 0x0000000db5187c12 */ /* 0x000fe4000f8e96c4 */
[----:B------:R-:W-:Y:S01]  /*14910*/  LOP3.LUT R173, R173, R4, RZ, 0xc0, !PT ;  /* 0x00000004adad7212 */ /* 0x000fe200078ec0ff */
[----:B------:R1:W-:Y:S01]  /*14920*/  MUFU.EX2 R239, R30 ;  /* 0x0000001e00ef7308 */ /* 0x0003e20000000800 */
[----:B------:R-:W-:Y:S01]  /*14930*/  F2FP.BF16.PACK_AB R4, R236, R234 ;  /* 0x000000eaec04723e */ /* 0x000fe200000010ff */
[----:B------:R-:W-:Y:S01]  /*14940*/  FMUL.FTZ R6, R132, R142 ;  /* 0x0000008e84067220 */ /* 0x000fe20000410000 */
[----:B------:R-:W-:Y:S01]  /*14950*/  LOP3.LUT R32, R32, R5, RZ, 0xc0, !PT ;  /* 0x0000000520207212 */ /* 0x000fe200078ec0ff */
[--C-:B------:R-:W-:Y:S01]  /*14960*/  HSET2.LE.AND R5, R35, R220.reuse, PT ;  /* 0x000000dc23057233 */ /* 0x100fe20003803000 */
[----:B------:R-:W-:Y:S01]  /*14970*/  F2FP.BF16.PACK_AB R34, R201, R203 ;  /* 0x000000cbc922723e */ /* 0x000fe200000010ff */
[--C-:B------:R-:W-:Y:S01]  /*14980*/  HSET2.LE.AND R35, R183, R220.reuse, PT ;  /* 0x000000dcb7237233 */ /* 0x100fe20003803000 */
[----:B------:R-:W-:Y:S01]  /*14990*/  LOP3.LUT R33, R33, R4, RZ, 0xc0, !PT ;  /* 0x0000000421217212 */ /* 0x000fe200078ec0ff */
[----:B---3--:R-:W-:Y:S01]  /*149a0*/  IMAD.WIDE.U32 R24, R24, -0x2daee0ad, RZ ;  /* 0xd2511f5318187825 */ /* 0x008fe200078e00ff */
[----:B------:R-:W-:Y:S01]  /*149b0*/  F2FP.BF16.PACK_AB R4, R197, R16 ;  /* 0x00000010c504723e */ /* 0x000fe200000010ff */
[----:B------:R-:W-:Y:S01]  /*149c0*/  MUFU.EX2 R89, R89 ;  /* 0x0000005900597308 */ /* 0x000fe20000000800 */
[----:B------:R-:W-:Y:S01]  /*149d0*/  LOP3.LUT R34, R5, R34, RZ, 0xc0, !PT ;  /* 0x0000002205227212 */ /* 0x000fe200078ec0ff */
[----:B------:R-:W-:Y:S01]  /*149e0*/  FMUL.FTZ R5, R139, R141 ;  /* 0x0000008d8b057220 */ /* 0x000fe20000410000 */
[----:B------:R-:W-:Y:S01]  /*149f0*/  LOP3.LUT R35, R35, R4, RZ, 0xc0, !PT ;  /* 0x0000000423237212 */ /* 0x000fe200078ec0ff */
[----:B------:R-:W-:Y:S01]  /*14a00*/  FMUL.FTZ R4, R139, R140 ;  /* 0x0000008c8b047220 */ /* 0x000fe20000410000 */
[C---:B------:R-:W-:Y:S01]  /*14a10*/  LOP3.LUT R195, R8.reuse, 0xff, RZ, 0xc0, !PT ;  /* 0x000000ff08c37812 */ /* 0x040fe200078ec0ff */
[----:B------:R-:W3:Y:S01]  /*14a20*/  LDSM.16.MT88.4 R140, [R206+0x4000] ;  /* 0x00400000ce8c783b */ /* 0x000ee20000004200 */
[----:B------:R-:W-:Y:S01]  /*14a30*/  SHF.R.U32.HI R193, RZ, 0x18, R8 ;  /* 0x00000018ffc17819 */ /* 0x000fe20000011608 */
[----:B------:R-:W-:Y:S01]  /*14a40*/  IMAD.MOV.U32 R196, RZ, RZ, R236 ;  /* 0x000000ffffc47224 */ /* 0x000fe200078e00ec */
[----:B------:R-:W-:Y:S01]  /*14a50*/  LOP3.LUT R191, R8, 0xffff, RZ, 0xc0, !PT ;  /* 0x0000ffff08bf7812 */ /* 0x000fe200078ec0ff */
[----:B------:R-:W-:Y:S01]  /*14a60*/  MUFU.EX2 R236, R51 ;  /* 0x0000003300ec7308 */ /* 0x000fe20000000800 */
[-C--:B--2---:R-:W-:Y:S01]  /*14a70*/  HMMA.16816.F32.BF16 R4, R172, R20.reuse, R4 ;  /* 0x00000014ac04723c */ /* 0x084fe20000041804 */
[C---:B------:R-:W-:Y:S01]  /*14a80*/  FMUL.FTZ R9, R2.reuse, R145 ;  /* 0x0000009102097220 */ /* 0x040fe20000410000 */
[----:B------:R-:W-:Y:S01]  /*14a90*/  SHF.R.U32.HI R194, RZ, 0x10, R8 ;  /* 0x00000010ffc27819 */ /* 0x000fe20000011608 */
[----:B------:R-:W-:Y:S01]  /*14aa0*/  FMUL.FTZ R8, R2, R144 ;  /* 0x0000009002087220 */ /* 0x000fe20000410000 */
[----:B------:R-:W-:Y:S01]  /*14ab0*/  LOP3.LUT R13, R184, 0xff, RZ, 0xc0, !PT ;  /* 0x000000ffb80d7812 */ /* 0x000fe200078ec0ff */
[----:B------:R-:W-:Y:S01]  /*14ac0*/  FFMA.FTZ R108, R108, c[0x0][0x23c], -R135 ;  /* 0x00008f006c6c7a23 */ /* 0x000fe20000010887 */
[----:B------:R-:W-:Y:S01]  /*14ad0*/  SHF.R.U32.HI R14, RZ, 0x8, R17 ;  /* 0x00000008ff0e7819 */ /* 0x000fe20000011611 */
[----:B------:R-:W-:Y:S01]  /*14ae0*/  FFMA.FTZ R109, R109, c[0x0][0x23c], -R135 ;  /* 0x00008f006d6d7a23 */ /* 0x000fe20000010887 */
[----:B------:R-:W-:Y:S01]  /*14af0*/  PRMT R147, R13, 0x5410, R185 ;  /* 0x000054100d937816 */ /* 0x000fe200000000b9 */
[----:B------:R-:W-:Y:S01]  /*14b00*/  MUFU.EX2 R96, R96 ;  /* 0x0000006000607308 */ /* 0x000fe20000000800 */
[C---:B------:R-:W-:Y:S02]  /*14b10*/  HMMA.16816.F32.BF16 R8, R32.reuse, R20, R8 ;  /* 0x000000142008723c */ /* 0x040fe40000041808 */
[----:B------:R-:W-:Y:S01]  /*14b20*/  SHF.R.U32.HI R15, RZ, 0x8, R187 ;  /* 0x00000008ff0f7819 */ /* 0x000fe200000116bb */
[----:B------:R-:W-:Y:S01]  /*14b30*/  IMAD.MOV.U32 R187, RZ, RZ, R242 ;  /* 0x000000ffffbb7224 */ /* 0x000fe200078e00f2 */
[C---:B------:R-:W-:Y:S01]  /*14b40*/  LOP3.LUT R13, R12.reuse, 0xffff, RZ, 0xc0, !PT ;  /* 0x0000ffff0c0d7812 */ /* 0x040fe200078ec0ff */
[----:B------:R-:W-:Y:S01]  /*14b50*/  IMAD.MOV.U32 R185, RZ, RZ, R237 ;  /* 0x000000ffffb97224 */ /* 0x000fe200078e00ed */
[----:B------:R-:W-:Y:S01]  /*14b60*/  LOP3.LUT R28, R12, 0xff, RZ, 0xc0, !PT ;  /* 0x000000ff0c1c7812 */ /* 0x000fe200078ec0ff */
[----:B------:R-:W-:Y:S01]  /*14b70*/  FFMA.FTZ R130, R130, c[0x0][0x23c], -R133 ;  /* 0x00008f0082827a23 */ /* 0x000fe20000010885 */
[----:B-1----:R-:W-:Y:S01]  /*14b80*/  LOP3.LUT R30, R25, UR10, R18, 0x96, !PT ;  /* 0x0000000a191e7c12 */ /* 0x002fe2000f8e9612 */
[----:B------:R-:W-:Y:S03]  /*14b90*/  MUFU.EX2 R242, R49 ;  /* 0x0000003100f27308 */ /* 0x000fe60000000800 */
[----:B------:R-:W-:Y:S01]  /*14ba0*/  SHF.R.U32.HI R27, RZ, 0x18, R12 ;  /* 0x00000018ff1b7819 */ /* 0x000fe2000001160c */
[----:B------:R-:W-:Y:S01]  /*14bb0*/  FMUL.FTZ R18, R132, R154 ;  /* 0x0000009a84127220 */ /* 0x000fe20000410000 */
[----:B------:R-:W-:Y:S01]  /*14bc0*/  SHF.R.U32.HI R25, RZ, 0x8, R13 ;  /* 0x00000008ff197819 */ /* 0x000fe2000001160d */
[----:B------:R-:W-:Y:S01]  /*14bd0*/  FMUL.FTZ R13, R2, R149 ;  /* 0x00000095020d7220 */ /* 0x000fe20000410000 */
[----:B------:R-:W-:Y:S01]  /*14be0*/  PRMT R184, R186, 0x5410, R14 ;  /* 0x00005410bab87816 */ /* 0x000fe2000000000e */
[----:B------:R-:W-:Y:S01]  /*14bf0*/  FMUL.FTZ R14, R0, R150 ;  /* 0x00000096000e7220 */ /* 0x000fe20000410000 */
[----:B------:R-:W-:Y:S01]  /*14c00*/  PRMT R188, R188, 0x5410, R15 ;  /* 0x00005410bcbc7816 */ /* 0x000fe2000000000f */
[----:B------:R-:W1:Y:S01]  /*14c10*/  MUFU.EX2 R237, R31 ;  /* 0x0000001f00ed7308 */ /* 0x000e620000000800 */
[----:B------:R-:W-:Y:S01]  /*14c20*/  FMUL.FTZ R15, R0, R151 ;  /* 0x00000097000f7220 */ /* 0x000fe20000410000 */
[----:B------:R-:W-:Y:S01]  /*14c30*/  SHF.R.U32.HI R17, RZ, 0x10, R12 ;  /* 0x00000010ff117819 */ /* 0x000fe2000001160c */
[----:B------:R-:W-:Y:S01]  /*14c40*/  FMUL.FTZ R12, R2, R148 ;  /* 0x00000094020c7220 */ /* 0x000fe20000410000 */
[----:B------:R-:W-:Y:S01]  /*14c50*/  LOP3.LUT R29, R189, 0xff, RZ, 0xc0, !PT ;  /* 0x000000ffbd1d7812 */ /* 0x000fe200078ec0ff */
[----:B------:R-:W-:Y:S01]  /*14c60*/  IMAD.MOV.U32 R189, RZ, RZ, R16 ;  /* 0x000000ffffbd7224 */ /* 0x000fe200078e0010 */
[----:B------:R-:W-:Y:S01]  /*14c70*/  LOP3.LUT R16, R177, 0xffff, RZ, 0xc0, !PT ;  /* 0x0000ffffb1107812 */ /* 0x000fe200078ec0ff */
[----:B------:R-:W-:Y:S01]  /*14c80*/  IMAD.MOV.U32 R186, RZ, RZ, R246 ;  /* 0x000000ffffba7224 */ /* 0x000fe200078e00f6 */
[----:B------:R-:W-:Y:S01]  /*14c90*/  PRMT R148, R28, 0x5410, R25 ;  /* 0x000054101c947816 */ /* 0x000fe20000000019 */
[----:B------:R-:W-:Y:S01]  /*14ca0*/  FMUL.FTZ R25, R2, R161 ;  /* 0x000000a102197220 */ /* 0x000fe20000410000 */
[----:B------:R2:W5:Y:S01]  /*14cb0*/  MUFU.EX2 R246, R48 ;  /* 0x0000003000f67308 */ /* 0x0005620000000800 */
[-C--:B------:R-:W-:Y:S01]  /*14cc0*/  HMMA.16816.F32.BF16 R12, R32, R22.reuse, R12 ;  /* 0x00000016200c723c */ /* 0x080fe2000004180c */
[----:B------:R-:W-:Y:S01]  /*14cd0*/  LOP3.LUT R183, R19, UR12, R222, 0x96, !PT ;  /* 0x0000000c13b77c12 */ /* 0x000fe2000f8e96de */
[----:B------:R-:W-:Y:S01]  /*14ce0*/  FMUL.FTZ R19, R132, R155 ;  /* 0x0000009b84137220 */ /* 0x000fe20000410000 */
[----:B------:R-:W-:Y:S01]  /*14cf0*/  LOP3.LUT R21, R17, 0xff, RZ, 0xc0, !PT ;  /* 0x000000ff11157812 */ /* 0x000fe200078ec0ff */
[C---:B------:R-:W-:Y:S01]  /*14d00*/  FMUL.FTZ R17, R139.reuse, R153 ;  /* 0x000000998b117220 */ /* 0x040fe20000410000 */
[----:B------:R-:W-:Y:S01]  /*14d10*/  SHF.R.U32.HI R20, RZ, 0x8, R16 ;  /* 0x00000008ff147819 */ /* 0x000fe20000011610 */
[----:B------:R-:W-:Y:S01]  /*14d20*/  FMUL.FTZ R16, R139, R152 ;  /* 0x000000988b107220 */ /* 0x000fe20000410000 */
[----:B------:R-:W-:Y:S01]  /*14d30*/  PRMT R150, R29, 0x5410, R190 ;  /* 0x000054101d967816 */ /* 0x000fe200000000be */
[----:B------:R-:W-:Y:S01]  /*14d40*/  IMAD.MOV.U32 R151, RZ, RZ, R238 ;  /* 0x000000ffff977224 */ /* 0x000fe200078e00ee */
[----:B------:R-:W-:Y:S03]  /*14d50*/  MUFU.EX2 R97, R97 ;  /* 0x0000006100617308 */ /* 0x000fe60000000800 */
[----:B------:R-:W-:Y:S01]  /*14d60*/  LOP3.LUT R26, R177, 0xff, RZ, 0xc0, !PT ;  /* 0x000000ffb11a7812 */ /* 0x000fe200078ec0ff */
[C---:B------:R-:W-:Y:S01]  /*14d70*/  HMMA.16816.F32.BF16 R16, R172.reuse, R22, R16 ;  /* 0x00000016ac10723c */ /* 0x040fe20000041810 */
[----:B------:R-:W-:Y:S01]  /*14d80*/  IMAD.MOV.U32 R190, RZ, RZ, R231 ;  /* 0x000000ffffbe7224 */ /* 0x000fe200078e00e7 */
[----:B------:R-:W-:Y:S01]  /*14d90*/  PRMT R145, R21, 0x5410, R27 ;  /* 0x0000541015917816 */ /* 0x000fe2000000001b */
[----:B------:R-:W-:Y:S01]  /*14da0*/  FMUL.FTZ R21, R139, R157 ;  /* 0x0000009d8b157220 */ /* 0x000fe20000410000 */
[----:B------:R-:W-:Y:S01]  /*14db0*/  PRMT R149, R26, 0x5410, R20 ;  /* 0x000054101a957816 */ /* 0x000fe20000000014 */
[----:B------:R-:W-:Y:S01]  /*14dc0*/  FMUL.FTZ R26, R0, R162 ;  /* 0x000000a2001a7220 */ /* 0x000fe20000410000 */
[----:B------:R1:W1:Y:S01]  /*14dd0*/  MUFU.EX2 R238, R50 ;  /* 0x0000003200ee7308 */ /* 0x0002620000000800 */
[----:B------:R-:W-:Y:S01]  /*14de0*/  IMAD.WIDE.U32 R22, R183, -0x326172a9, RZ ;  /* 0xcd9e8d57b7167825 */ /* 0x000fe200078e00ff */
[--C-:B------:R-:W-:Y:S04]  /*14df0*/  SHF.R.U32.HI R20, RZ, 0x10, R177.reuse ;  /* 0x00000010ff147819 */ /* 0x100fe800000116b1 */
[----:B------:R-:W-:Y:S01]  /*14e00*/  LOP3.LUT R28, R23, UR11, R180, 0x96, !PT ;  /* 0x0000000b171c7c12 */ /* 0x000fe2000f8e96b4 */
[----:B--2---:R-:W-:Y:S01]  /*14e10*/  IMAD.WIDE.U32 R48, R30, -0x326172a9, RZ ;  /* 0xcd9e8d571e307825 */ /* 0x004fe200078e00ff */
[----:B------:R-:W-:Y:S02]  /*14e20*/  SHF.R.U32.HI R177, RZ, 0x18, R177 ;  /* 0x00000018ffb17819 */ /* 0x000fe400000116b1 */
[----:B------:R-:W-:Y:S01]  /*14e30*/  MUFU.EX2 R231, R45 ;  /* 0x0000002d00e77308 */ /* 0x000fe20000000800 */
[----:B------:R-:W-:Y:S01]  /*14e40*/  IMAD.WIDE.U32 R28, R28, -0x2daee0ad, RZ ;  /* 0xd2511f531c1c7825 */ /* 0x000fe200078e00ff */
[----:B------:R-:W-:Y:S03]  /*14e50*/  LOP3.LUT R20, R20, 0xff, RZ, 0xc0, !PT ;  /* 0x000000ff14147812 */ /* 0x000fe600078ec0ff */
[----:B------:R-:W-:Y:S01]  /*14e60*/  IMAD.MOV.U32 R183, RZ, RZ, R151 ;  /* 0x000000ffffb77224 */ /* 0x000fe200078e0097 */
[----:B------:R-:W-:Y:S01]  /*14e70*/  LOP3.LUT R146, R29, UR8, R24, 0x96, !PT ;  /* 0x000000081d927c12 */ /* 0x000fe2000f8e9618 */
[----:B------:R-:W-:Y:S01]  /*14e80*/  IMAD.MOV.U32 R151, RZ, RZ, R203 ;  /* 0x000000ffff977224 */ /* 0x000fe200078e00cb */
[----:B------:R-:W-:Y:S01]  /*14e90*/  LOP3.LUT R24, R49, UR9, R22, 0x96, !PT ;  /* 0x0000000931187c12 */ /* 0x000fe2000f8e9616 */
[----:B------:R-:W-:Y:S01]  /*14ea0*/  IMAD.MOV.U32 R152, RZ, RZ, R234 ;  /* 0x000000ffff987224 */ /* 0x000fe200078e00ea */
[----:B------:R-:W-:Y:S01]  /*14eb0*/  MUFU.EX2 R203, R46 ;  /* 0x0000002e00cb7308 */ /* 0x000fe20000000800 */
[----:B------:R-:W-:Y:S01]  /*14ec0*/  IMAD.MOV.U32 R153, RZ, RZ, R233 ;  /* 0x000000ffff997224 */ /* 0x000fe200078e00e9 */
[----:B------:R-:W-:Y:S01]  /*14ed0*/  PRMT R51, R20, 0x5410, R177 ;  /* 0x0000541014337816 */ /* 0x000fe200000000b1 */
[----:B------:R-:W-:Y:S04]  /*14ee0*/  IMAD.WIDE.U32 R154, R24, -0x2daee0ad, RZ ;  /* 0xd2511f53189a7825 */ /* 0x000fe800078e00ff */
[----:B------:R-:W-:Y:S01]  /*14ef0*/  FMUL.FTZ R24, R2, R160 ;  /* 0x000000a002187220 */ /* 0x000fe20000410000 */
[----:B------:R-:W-:Y:S01]  /*14f00*/  LOP3.LUT R144, R155, UR6, R28, 0x96, !PT ;  /* 0x000000069b907c12 */ /* 0x000fe2000f8e961c */
[----:B------:R-:W-:Y:S01]  /*14f10*/  IMAD.MOV.U32 R160, RZ, RZ, R232 ;  /* 0x000000ffffa07224 */ /* 0x000fe200078e00e8 */
[----:B------:R2:W-:Y:S01]  /*14f20*/  MUFU.EX2 R234, R37 ;  /* 0x0000002500ea7308 */ /* 0x0005e20000000800 */
[----:B------:R-:W-:Y:S01]  /*14f30*/  FFMA.FTZ R49, R47, c[0x0][0x23c], -R176 ;  /* 0x00008f002f317a23 */ /* 0x000fe200000108b0 */
[--C-:B------:R-:W-:Y:S01]  /*14f40*/  HSET2.LE.AND R51, R51, R220.reuse, PT ;  /* 0x000000dc33337233 */ /* 0x100fe20003803000 */
[----:B------:R-:W-:Y:S02]  /*14f50*/  FMUL.FTZ R20, R139, R156 ;  /* 0x0000009c8b147220 */ /* 0x000fe40000410000 */
[C---:B------:R-:W-:Y:S02]  /*14f60*/  FMUL.FTZ R22, R132.reuse, R158 ;  /* 0x0000009e84167220 */ /* 0x040fe40000410000 */
[----:B------:R-:W-:Y:S02]  /*14f70*/  FMUL.FTZ R23, R132, R159 ;  /* 0x0000009f84177220 */ /* 0x000fe40000410000 */
[----:B------:R-:W-:Y:S01]  /*14f80*/  FMUL.FTZ R27, R0, R163 ;  /* 0x000000a3001b7220 */ /* 0x000fe20000410000 */
[----:B------:R4:W-:Y:S01]  /*14f90*/  MUFU.EX2 R232, R44 ;  /* 0x0000002c00e87308 */ /* 0x0009e20000000800 */
[C---:B------:R-:W-:Y:S02]  /*14fa0*/  FMUL.FTZ R28, R2.reuse, R164 ;  /* 0x000000a4021c7220 */ /* 0x040fe40000410000 */
[----:B------:R-:W-:Y:S01]  /*14fb0*/  FMUL.FTZ R29, R2, R165 ;  /* 0x000000a5021d7220 */ /* 0x000fe20000410000 */
[-C--:B---3--:R-:W-:Y:S01]  /*14fc0*/  HMMA.16816.F32.BF16 R20, R172, R140.reuse, R20 ;  /* 0x0000008cac14723c */ /* 0x088fe20000041814 */
[C---:B------:R-:W-:Y:S02]  /*14fd0*/  FMUL.FTZ R30, R0.reuse, R166 ;  /* 0x000000a6001e7220 */ /* 0x040fe40000410000 */
[----:B------:R-:W-:Y:S02]  /*14fe0*/  IMAD.MOV.U32 R177, RZ, RZ, R201 ;  /* 0x000000ffffb17224 */ /* 0x000fe400078e00c9 */
[----:B------:R-:W-:Y:S01]  /*14ff0*/  IMAD.MOV.U32 R161, RZ, RZ, R197 ;  /* 0x000000ffffa17224 */ /* 0x000fe200078e00c5 */
[----:B------:R3:W-:Y:S01]  /*15000*/  MUFU.EX2 R233, R39 ;  /* 0x0000002700e97308 */ /* 0x0007e20000000800 */
[----:B------:R-:W-:Y:S01]  /*15010*/  IMAD.MOV.U32 R31, RZ, RZ, R230 ;  /* 0x000000ffff1f7224 */ /* 0x000fe200078e00e6 */
[C---:B------:R-:W-:Y:S01]  /*15020*/  HMMA.16816.F32.BF16 R24, R32.reuse, R140, R24 ;  /* 0x0000008c2018723c */ /* 0x040fe20000041818 */
[----:B-1----:R-:W-:Y:S03]  /*15030*/  IMAD.MOV.U32 R50, RZ, RZ, R221 ;  /* 0x000000ffff327224 */ /* 0x002fe600078e00dd */
[----:B------:R-:W-:Y:S01]  /*15040*/  IMAD.MOV.U32 R155, RZ, RZ, R177 ;  /* 0x000000ffff9b7224 */ /* 0x000fe200078e00b1 */
[--C-:B--2---:R-:W-:Y:S01]  /*15050*/  HSET2.LE.AND R37, R147, R220.reuse, PT ;  /* 0x000000dc93257233 */ /* 0x104fe20003803000 */
[----:B------:R-:W-:Y:S02]  /*15060*/  IMAD.MOV.U32 R166, RZ, RZ, R31 ;  /* 0x000000ffffa67224 */ /* 0x000fe400078e001f */
[----:B------:R1:W2:Y:S01]  /*15070*/  MUFU.EX2 R230, R36 ;  /* 0x0000002400e67308 */ /* 0x0002a20000000800 */
[----:B------:R-:W-:Y:S01]  /*15080*/  FMUL.FTZ R31, R0, R167 ;  /* 0x000000a7001f7220 */ /* 0x000fe20000410000 */
[----:B----4-:R-:W4:Y:S02]  /*15090*/  LDSM.16.MT88.4 R44, [R205+0x4400] ;  /* 0x00440000cd2c783b */ /* 0x010f240000004200 */
[----:B------:R-:W-:Y:S01]  /*150a0*/  IMAD.MOV.U32 R165, RZ, RZ, R50 ;  /* 0x000000ffffa57224 */ /* 0x000fe200078e0032 */
[--C-:B------:R-:W-:Y:S01]  /*150b0*/  HSET2.LE.AND R50, R149, R220.reuse, PT ;  /* 0x000000dc95327233 */ /* 0x100fe20003803000 */
[----:B------:R-:W-:Y:S02]  /*150c0*/  IMAD.MOV.U32 R167, RZ, RZ, R153 ;  /* 0x000000ffffa77224 */ /* 0x000fe400078e0099 */
[-C--:B------:R-:W-:Y:S01]  /*150d0*/  HMMA.16816.F32.BF16 R28, R32, R142.reuse, R28 ;  /* 0x0000008e201c723c */ /* 0x080fe2000004181c */
[----:B------:R-:W-:Y:S01]  /*150e0*/  IMAD.WIDE.U32 R146, R146, -0x326172a9, RZ ;  /* 0xcd9e8d5792927825 */ /* 0x000fe200078e00ff */
[----:B------:R2:W2:Y:S03]  /*150f0*/  MUFU.EX2 R221, R38 ;  /* 0x0000002600dd7308 */ /* 0x0004a60000000800 */
[----:B------:R-:W-:Y:S01]  /*15100*/  IMAD.MOV.U32 R164, RZ, RZ, R152 ;  /* 0x000000ffffa47224 */ /* 0x000fe200078e0098 */
[----:B---3--:R-:W-:Y:S01]  /*15110*/  F2FP.BF16.PACK_AB R39, R165, R167 ;  /* 0x000000a7a527723e */ /* 0x008fe200000010ff */
[----:B------:R-:W-:Y:S01]  /*15120*/  IMAD.MOV.U32 R152, RZ, RZ, R189 ;  /* 0x000000ffff987224 */ /* 0x000fe200078e00bd */
[----:B------:R-:W-:Y:S01]  /*15130*/  F2FP.BF16.PACK_AB R33, R251, R248 ;  /* 0x000000f8fb21723e */ /* 0x000fe200000010ff */
[----:B------:R-:W-:Y:S03]  /*15140*/  IMAD.MOV.U32 R189, RZ, RZ, R185 ;  /* 0x000000ffffbd7224 */ /* 0x000fe600078e00b9 */
[----:B------:R3:W-:Y:S01]  /*15150*/  MUFU.EX2 R201, R40 ;  /* 0x0000002800c97308 */ /* 0x0007e20000000800 */
[----:B------:R-:W-:Y:S01]  /*15160*/  LOP3.LUT R39, R37, R39, RZ, 0xc0, !PT ;  /* 0x0000002725277212 */ /* 0x000fe200078ec0ff */
[----:B------:R-:W-:Y:S01]  /*15170*/  IMAD.MOV.U32 R185, RZ, RZ, R202 ;  /* 0x000000ffffb97224 */ /* 0x000fe200078e00ca */
[--C-:B------:R-:W-:Y:S01]  /*15180*/  HSET2.LE.AND R37, R145, R220.reuse, PT ;  /* 0x000000dc91257233 */ /* 0x100fe20003803000 */
[C---:B------:R-:W-:Y:S01]  /*15190*/  FMUL.FTZ R34, R132.reuse, R170 ;  /* 0x000000aa84227220 */ /* 0x040fe20000410000 */
[----:B------:R-:W-:Y:S01]  /*151a0*/  LOP3.LUT R153, R147, UR7, R48, 0x96, !PT ;  /* 0x0000000793997c12 */ /* 0x000fe2000f8e9630 */
[----:B------:R-:W-:Y:S01]  /*151b0*/  FMUL.FTZ R35, R132, R171 ;  /* 0x000000ab84237220 */ /* 0x000fe20000410000 */
[--C-:B-1----:R-:W-:Y:S01]  /*151c0*/  HSET2.LE.AND R36, R184, R220.reuse, PT ;  /* 0x000000dcb8247233 */ /* 0x102fe20003803000 */
[----:B------:R-:W-:Y:S01]  /*151d0*/  LOP3.LUT R37, R37, R33, RZ, 0xc0, !PT ;  /* 0x0000002125257212 */ /* 0x000fe200078ec0ff */
[----:B------:R-:W-:Y:S01]  /*151e0*/  FMUL.FTZ R33, R139, R169 ;  /* 0x000000a98b217220 */ /* 0x000fe20000410000 */
[----:B------:R1:W1:Y:S01]  /*151f0*/  MUFU.EX2 R202, R49 ;  /* 0x0000003100ca7308 */ /* 0x0002620000000800 */
[----:B------:R-:W-:Y:S01]  /*15200*/  IMAD.MOV.U32 R169, RZ, RZ, R183 ;  /* 0x000000ffffa97224 */ /* 0x000fe200078e00b7 */
[----:B------:R-:W-:Y:S01]  /*15210*/  F2FP.BF16.PACK_AB R32, R190, R252 ;  /* 0x000000fcbe20723e */ /* 0x000fe200000010ff */
[----:B------:R-:W-:Y:S01]  /*15220*/  IMAD.MOV.U32 R183, RZ, RZ, R200 ;  /* 0x000000ffffb77224 */ /* 0x000fe200078e00c8 */
[----:B--2---:R-:W-:Y:S01]  /*15230*/  F2FP.BF16.PACK_AB R38, R166, R160 ;  /* 0x000000a0a626723e */ /* 0x004fe200000010ff */
[----:B------:R-:W-:Y:S01]  /*15240*/  IMAD.MOV.U32 R162, RZ, RZ, R196 ;  /* 0x000000ffffa27224 */ /* 0x000fe200078e00c4 */
[----:B------:R-:W-:Y:S01]  /*15250*/  F2FP.BF16.PACK_AB R48, R245, R241 ;  /* 0x000000f1f530723e */ /* 0x000fe200000010ff */
[----:B------:R-:W-:Y:S01]  /*15260*/  IMAD.MOV.U32 R184, RZ, RZ, R199 ;  /* 0x000000ffffb87224 */ /* 0x000fe200078e00c7 */
[----:B------:R-:W-:Y:S01]  /*15270*/  LOP3.LUT R38, R36, R38, RZ, 0xc0, !PT ;  /* 0x0000002624267212 */ /* 0x000fe200078ec0ff */
[--C-:B------:R-:W-:Y:S01]  /*15280*/  HSET2.LE.AND R36, R148, R220.reuse, PT ;  /* 0x000000dc94247233 */ /* 0x100fe20003803000 */
[----:B------:R2:W2:Y:S01]  /*15290*/  MUFU.EX2 R200, R41 ;  /* 0x0000002900c87308 */ /* 0x0004a20000000800 */
[----:B------:R-:W-:Y:S01]  /*152a0*/  LOP3.LUT R48, R50, R48, RZ, 0xc0, !PT ;  /* 0x0000003032307212 */ /* 0x000fe200078ec0ff */
[--C-:B------:R-:W-:Y:S01]  /*152b0*/  HSET2.LE.AND R50, R188, R220.reuse, PT ;  /* 0x000000dcbc327233 */ /* 0x100fe20003803000 */
[----:B------:R-:W-:Y:S01]  /*152c0*/  IMAD.MOV.U32 R171, RZ, RZ, R151 ;  /* 0x000000ffffab7224 */ /* 0x000fe200078e0097 */
[----:B------:R-:W-:Y:S01]  /*152d0*/  LOP3.LUT R36, R36, R32, RZ, 0xc0, !PT ;  /* 0x0000002024247212 */ /* 0x000fe200078ec0ff */
[----:B------:R-:W-:Y:S01]  /*152e0*/  FMUL.FTZ R32, R139, R168 ;  /* 0x000000a88b207220 */ /* 0x000fe20000410000 */
[----:B---3--:R-:W-:Y:S01]  /*152f0*/  F2FP.BF16.PACK_AB R40, R243, R244 ;  /* 0x000000f4f328723e */ /* 0x008fe200000010ff */
[----:B------:R-:W-:Y:S03]  /*15300*/  IMAD.WIDE.U32 R144, R144, -0x326172a9, RZ ;  /* 0xcd9e8d5790907825 */ /* 0x000fe600078e00ff */
[----:B------:R3:W-:Y:S01]  /*15310*/  MUFU.EX2 R197, R42 ;  /* 0x0000002a00c57308 */ /* 0x0007e20000000800 */
[----:B------:R-:W-:Y:S01]  /*15320*/  LOP3.LUT R50, R50, R40, RZ, 0xc0, !PT ;  /* 0x0000002832327212 */ /* 0x000fe200078ec0ff */
[----:B------:R-:W-:Y:S01]  /*15330*/  HMMA.16816.F32.BF16 R32, R172, R142, R32 ;  /* 0x0000008eac20723c */ /* 0x000fe20000041820 */
[----:B------:R-:W5:Y:S01]  /*15340*/  LDSM.16.MT88.4 R140, [R206+0x4400] ;  /* 0x00440000ce8c783b */ /* 0x000f620000004200 */
[----:B-1----:R-:W-:Y:S01]  /*15350*/  F2FP.BF16.PACK_AB R49, R240, R235 ;  /* 0x000000ebf031723e */ /* 0x002fe200000010ff */
[----:B------:R-:W-:Y:S01]  /*15360*/  IMAD.MOV.U32 R170, RZ, RZ, R152 ;  /* 0x000000ffffaa7224 */ /* 0x000fe200078e0098 */
[----:B------:R-:W-:Y:S01]  /*15370*/  LOP3.LUT R148, R144, 0xff, RZ, 0xc0, !PT ;  /* 0x000000ff90947812 */ /* 0x000fe200078ec0ff */
[----:B------:R-:W-:Y:S01]  /*15380*/  IMAD.U32 R147, RZ, RZ, UR4 ;  /* 0x00000004ff937e24 */ /* 0x000fe2000f8e00ff */
[----:B------:R-:W-:Y:S01]  /*15390*/  LOP3.LUT R49, R51, R49, RZ, 0xc0, !PT ;  /* 0x0000003133317212 */ /* 0x000fe200078ec0ff */
[--C-:B------:R-:W-:Y:S01]  /*153a0*/  HSET2.LE.AND R51, R150, R220.reuse, PT ;  /* 0x000000dc96337233 */ /* 0x100fe20003803000 */
[----:B------:R1:W1:Y:S01]  /*153b0*/  MUFU.EX2 R196, R43 ;  /* 0x0000002b00c47308 */ /* 0x0002620000000800 */
[-C--:B----4-:R-:W-:Y:S03]  /*153c0*/  HMMA.16816.F32.BF16 R4, R36, R44.reuse, R4 ;  /* 0x0000002c2404723c */ /* 0x090fe60000041804 */
[----:B--2---:R-:W-:Y:S01]  /*153d0*/  F2FP.BF16.PACK_AB R41, R237, R239 ;  /* 0x000000efed29723e */ /* 0x004fe200000010ff */
[----:B------:R-:W-:Y:S01]  /*153e0*/  IMAD.MOV.U32 R168, RZ, RZ, R190 ;  /* 0x000000ffffa87224 */ /* 0x000fe200078e00be */
[----:B------:R-:W-:Y:S01]  /*153f0*/  LOP3.LUT R40, R219, UR33, R147, 0x96, !PT ;  /* 0x00000021db287c12 */ /* 0x000fe2000f8e9693 */
[----:B------:R-:W-:Y:S01]  /*15400*/  IMAD.MOV.U32 R158, RZ, RZ, R189 ;  /* 0x000000ffff9e7224 */ /* 0x000fe200078e00bd */
[----:B------:R-:W-:Y:S01]  /*15410*/  LOP3.LUT R51, R51, R41, RZ, 0xc0, !PT ;  /* 0x0000002933337212 */ /* 0x000fe200078ec0ff */
[----:B------:R-:W-:Y:S01]  /*15420*/  IMAD.MOV.U32 R159, RZ, RZ, R187 ;  /* 0x000000ffff9f7224 */ /* 0x000fe200078e00bb */
[----:B------:R2:W-:Y:S03]  /*15430*/  MUFU.EX2 R199, R64 ;  /* 0x0000004000c77308 */ /* 0x0005e60000000800 */
[----:B------:R-:W-:Y:S01]  /*15440*/  IMAD.WIDE.U32 R156, R40, -0x326172a9, RZ ;  /* 0xcd9e8d57289c7825 */ /* 0x000fe200078e00ff */
[----:B------:R-:W-:Y:S01]  /*15450*/  SHF.R.U32.HI R41, RZ, 0x8, R191 ;  /* 0x00000008ff297819 */ /* 0x000fe200000116bf */
[C---:B------:R-:W-:Y:S01]  /*15460*/  HMMA.16816.F32.BF16 R8, R48.reuse, R44, R8 ;  /* 0x0000002c3008723c */ /* 0x040fe20000041808 */
[----:B------:R-:W-:Y:S01]  /*15470*/  LOP3.LUT R40, R194, 0xff, RZ, 0xc0, !PT ;  /* 0x000000ffc2287812 */ /* 0x000fe200078ec0ff */
[----:B------:R-:W-:Y:S01]  /*15480*/  IMAD.MOV.U32 R175, RZ, RZ, R185 ;  /* 0x000000ffffaf7224 */ /* 0x000fe200078e00b9 */
[----:B------:R-:W-:Y:S01]  /*15490*/  PRMT R151, R195, 0x5410, R41 ;  /* 0x00005410c3977816 */ /* 0x000fe20000000029 */
[----:B------:R-:W-:Y:S01]  /*154a0*/  IMAD.MOV.U32 R163, RZ, RZ, R186 ;  /* 0x000000ffffa37224 */ /* 0x000fe200078e00ba */
[----:B------:R4:W-:Y:S01]  /*154b0*/  MUFU.EX2 R195, R65 ;  /* 0x0000004100c37308 */ /* 0x0009e20000000800 */
[----:B------:R-:W-:Y:S01]  /*154c0*/  LOP3.LUT R41, R157, UR15, R228, 0x96, !PT ;  /* 0x0000000f9d297c12 */ /* 0x000fe2000f8e96e4 */
[----:B------:R-:W-:Y:S01]  /*154d0*/  FFMA.FTZ R120, R120, c[0x0][0x23c], -R135 ;  /* 0x00008f0078787a23 */ /* 0x000fe20000010887 */
[-C--:B------:R-:W-:Y:S01]  /*154e0*/  HMMA.16816.F32.BF16 R12, R48, R46.reuse, R12 ;  /* 0x0000002e300c723c */ /* 0x080fe2000004180c */
[----:B---3--:R-:W-:Y:S03]  /*154f0*/  LOP3.LUT R42, R179, UR13, R156, 0x96, !PT ;  /* 0x0000000db32a7c12 */ /* 0x008fe6000f8e969c */
[----:B------:R-:W-:Y:S01]  /*15500*/  PRMT R152, R40, 0x5410, R193 ;  /* 0x0000541028987816 */ /* 0x000fe200000000c1 */
[----:B------:R-:W-:Y:S01]  /*15510*/  IMAD.WIDE.U32 R40, R41, -0x2daee0ad, RZ ;  /* 0xd2511f5329287825 */ /* 0x000fe200078e00ff */
[----:B------:R-:W-:Y:S01]  /*15520*/  LOP3.LUT R146, R145, UR17, R146, 0x96, !PT ;  /* 0x0000001191927c12 */ /* 0x000fe2000f8e9692 */
[----:B------:R-:W-:Y:S01]  /*15530*/  MUFU.EX2 R193, R66 ;  /* 0x0000004200c17308 */ /* 0x000fe20000000800 */
[----:B------:R-:W-:Y:S01]  /*15540*/  LOP3.LUT R145, R144, 0xffff, RZ, 0xc0, !PT ;  /* 0x0000ffff90917812 */ /* 0x000fe200078ec0ff */
[C---:B------:R-:W-:Y:S03]  /*15550*/  HMMA.16816.F32.BF16 R16, R36.reuse, R46, R16 ;  /* 0x0000002e2410723c */ /* 0x040fe60000041810 */
[----:B------:R-:W-:Y:S01]  /*15560*/  SHF.R.U32.HI R44, RZ, 0x8, R145 ;  /* 0x00000008ff2c7819 */ /* 0x000fe20000011691 */
[----:B-1----:R-:W-:Y:S01]  /*15570*/  IMAD.WIDE.U32 R42, R42, -0x2daee0ad, RZ ;  /* 0xd2511f532a2a7825 */ /* 0x002fe200078e00ff */
[--C-:B------:R-:W-:Y:S02]  /*15580*/  SHF.R.U32.HI R147, RZ, 0x10, R144.reuse ;  /* 0x00000010ff937819 */ /* 0x100fe40000011690 */
[----:B------:R-:W-:Y:S01]  /*15590*/  SHF.R.U32.HI R149, RZ, 0x18, R144 ;  /* 0x00000018ff957819 */ /* 0x000fe20000011690 */
[----:B------:R1:W3:Y:S01]  /*155a0*/  MUFU.EX2 R194, R67 ;  /* 0x0000004300c27308 */ /* 0x0002e20000000800 */
[----:B------:R-:W-:Y:S01]  /*155b0*/  LOP3.LUT R144, R41, UR12, R224, 0x96, !PT ;  /* 0x0000000c29907c12 */ /* 0x000fe2000f8e96e0 */
[-C--:B-----5:R-:W-:Y:S02]  /*155c0*/  HMMA.16816.F32.BF16 R20, R36, R140.reuse, R20 ;  /* 0x0000008c2414723c */ /* 0x0a0fe40000041814 */
[----:B------:R-:W-:Y:S01]  /*155d0*/  PRMT R148, R148, 0x5410, R44 ;  /* 0x0000541094947816 */ /* 0x000fe2000000002c */
[--C-:B------:R-:W-:Y:S01]  /*155e0*/  FFMA.FTZ R121, R121, c[0x0][0x23c], -R135.reuse ;  /* 0x00008f0079797a23 */ /* 0x100fe20000010887 */
[----:B------:R-:W-:Y:S01]  /*155f0*/  LOP3.LUT R150, R43, UR10, R40, 0x96, !PT ;  /* 0x0000000a2b967c12 */ /* 0x000fe2000f8e9628 */
[----:B------:R-:W5:Y:S01]  /*15600*/  LDSM.16.MT88.4 R44, [R205+0x4800] ;  /* 0x00480000cd2c783b */ /* 0x000f620000004200 */
[----:B------:R-:W-:Y:S01]  /*15610*/  LOP3.LUT R40, R182, 0xffff, RZ, 0xc0, !PT ;  /* 0x0000ffffb6287812 */ /* 0x000fe200078ec0ff */
[----:B------:R-:W-:Y:S01]  /*15620*/  IMAD.WIDE.U32 R144, R144, -0x326172a9, RZ ;  /* 0xcd9e8d5790907825 */ /* 0x000fe200078e00ff */
[----:B------:R-:W-:Y:S01]  /*15630*/  MUFU.EX2 R191, R52 ;  /* 0x0000003400bf7308 */ /* 0x000fe20000000800 */
[----:B------:R-:W-:Y:S01]  /*15640*/  LOP3.LUT R43, R182, 0xff, RZ, 0xc0, !PT ;  /* 0x000000ffb62b7812 */ /* 0x000fe200078ec0ff */
[C---:B------:R-:W-:Y:S02]  /*15650*/  HMMA.16816.F32.BF16 R24, R48.reuse, R140, R24 ;  /* 0x0000008c3018723c */ /* 0x040fe40000041818 */
[----:B------:R-:W-:Y:S01]  /*15660*/  SHF.R.U32.HI R40, RZ, 0x8, R40 ;  /* 0x00000008ff287819 */ /* 0x000fe20000011628 */
[--C-:B------:R-:W-:Y:S01]  /*15670*/  FFMA.FTZ R124, R124, c[0x0][0x23c], -R135.reuse ;  /* 0x00008f007c7c7a23 */ /* 0x100fe20000010887 */
[----:B--2---:R-:W-:Y:S01]  /*15680*/  LOP3.LUT R64, R145, UR11, R178, 0x96, !PT ;  /* 0x0000000b91407c12 */ /* 0x004fe2000f8e96b2 */
[----:B------:R-:W-:Y:S01]  /*15690*/  FFMA.FTZ R135, R125, c[0x0][0x23c], -R135 ;  /* 0x00008f007d877a23 */ /* 0x000fe20000010887 */
[----:B------:R-:W-:Y:S01]  /*156a0*/  PRMT R145, R43, 0x5410, R40 ;  /* 0x000054102b917816 */ /* 0x000fe20000000028 */
[----:B------:R-:W-:Y:S01]  /*156b0*/  FFMA.FTZ R122, R122, c[0x0][0x23c], -R176 ;  /* 0x00008f007a7a7a23 */ /* 0x000fe200000108b0 */
[----:B------:R-:W2:Y:S01]  /*156c0*/  MUFU.EX2 R190, R53 ;  /* 0x0000003500be7308 */ /* 0x000ea20000000800 */
[----:B------:R-:W-:Y:S01]  /*156d0*/  LOP3.LUT R41, R147, 0xff, RZ, 0xc0, !PT ;  /* 0x000000ff93297812 */ /* 0x000fe200078ec0ff */
[-C--:B------:R-:W-:Y:S02]  /*156e0*/  HMMA.16816.F32.BF16 R28, R48, R142.reuse, R28 ;  /* 0x0000008e301c723c */ /* 0x080fe4000004181c */
[----:B------:R-:W-:Y:S01]  /*156f0*/  LOP3.LUT R40, R146, 0xffff, RZ, 0xc0, !PT ;  /* 0x0000ffff92287812 */ /* 0x000fe200078ec0ff */
[----:B----4-:R-:W-:Y:S01]  /*15700*/  IMAD.WIDE.U32 R64, R64, -0x2daee0ad, RZ ;  /* 0xd2511f5340407825 */ /* 0x010fe200078e00ff */
[----:B------:R-:W-:Y:S02]  /*15710*/  PRMT R149, R41, 0x5410, R149 ;  /* 0x0000541029957816 */ /* 0x000fe40000000095 */
[----:B------:R-:W-:Y:S01]  /*15720*/  LOP3.LUT R43, R146, 0xff, RZ, 0xc0, !PT ;  /* 0x000000ff922b7812 */ /* 0x000fe200078ec0ff */
[--C-:B------:R-:W-:Y:S01]  /*15730*/  HSET2.LE.AND R50, R148, R220.reuse, PT ;  /* 0x000000dc94327233 */ /* 0x100fe20003803000 */
[----:B------:R-:W-:Y:S01]  /*15740*/  MUFU.EX2 R189, R54 ;  /* 0x0000003600bd7308 */ /* 0x000fe20000000800 */
[----:B------:R-:W-:Y:S01]  /*15750*/  SHF.R.U32.HI R40, RZ, 0x8, R40 ;  /* 0x00000008ff287819 */ /* 0x000fe20000011628 */
[----:B------:R-:W-:Y:S02]  /*15760*/  HMMA.16816.F32.BF16 R32, R36, R142, R32 ;  /* 0x0000008e2420723c */ /* 0x000fe40000041820 */
[----:B------:R-:W-:Y:S01]  /*15770*/  SHF.R.U32.HI R41, RZ, 0x10, R182 ;  /* 0x00000010ff297819 */ /* 0x000fe200000116b6 */
[--C-:B------:R-:W-:Y:S01]  /*15780*/  HSET2.LE.AND R51, R149, R220.reuse, PT ;  /* 0x000000dc95337233 */ /* 0x100fe20003803000 */
[----:B------:R-:W-:Y:S01]  /*15790*/  LOP3.LUT R147, R65, UR8, R42, 0x96, !PT ;  /* 0x0000000841937c12 */ /* 0x000fe2000f8e962a */
[--C-:B------:R-:W-:Y:S01]  /*157a0*/  HSET2.LE.AND R42, R151, R220.reuse, PT ;  /* 0x000000dc972a7233 */ /* 0x100fe20003803000 */
[----:B------:R-:W-:Y:S01]  /*157b0*/  PRMT R65, R43, 0x5410, R40 ;  /* 0x000054102b417816 */ /* 0x000fe20000000028 */
[--C-:B------:R-:W-:Y:S01]  /*157c0*/  HSET2.LE.AND R43, R152, R220.reuse, PT ;  /* 0x000000dc982b7233 */ /* 0x100fe20003803000 */
[----:B------:R4:W2:Y:S01]  /*157d0*/  MUFU.EX2 R188, R55 ;  /* 0x0000003700bc7308 */ /* 0x0008a20000000800 */
[----:B------:R-:W-:Y:S03]  /*157e0*/  SHF.R.U32.HI R40, RZ, 0x10, R146 ;  /* 0x00000010ff287819 */ /* 0x000fe60000011692 */
[----:B------:R-:W-:Y:S01]  /*157f0*/  SHF.R.U32.HI R182, RZ, 0x18, R182 ;  /* 0x00000018ffb67819 */ /* 0x000fe200000116b6 */
[----:B-1----:R-:W-:Y:S01]  /*15800*/  IMAD.WIDE.U32 R66, R150, -0x326172a9, RZ ;  /* 0xcd9e8d5796427825 */ /* 0x002fe200078e00ff */
[----:B------:R-:W-:Y:S02]  /*15810*/  LOP3.LUT R41, R41, 0xff, RZ, 0xc0, !PT ;  /* 0x000000ff29297812 */ /* 0x000fe400078ec0ff */
[----:B------:R-:W-:Y:S01]  /*15820*/  SHF.R.U32.HI R146, RZ, 0x18, R146 ;  /* 0x00000018ff927819 */ /* 0x000fe20000011692 */
[----:B------:R-:W-:Y:S01]  /*15830*/  FFMA.FTZ R123, R123, c[0x0][0x23c], -R176 ;  /* 0x00008f007b7b7a23 */ /* 0x000fe200000108b0 */
[----:B------:R-:W-:Y:S01]  /*15840*/  MUFU.EX2 R187, R60 ;  /* 0x0000003c00bb7308 */ /* 0x000fe20000000800 */
[----:B------:R-:W-:Y:S01]  /*15850*/  PRMT R182, R41, 0x5410, R182 ;  /* 0x0000541029b67816 */ /* 0x000fe200000000b6 */
[--C-:B------:R-:W-:Y:S01]  /*15860*/  FFMA.FTZ R126, R126, c[0x0][0x23c], -R176.reuse ;  /* 0x00008f007e7e7a23 */ /* 0x100fe200000108b0 */
[----:B------:R-:W-:Y:S01]  /*15870*/  LOP3.LUT R41, R40, 0xff, RZ, 0xc0, !PT ;  /* 0x000000ff28297812 */ /* 0x000fe200078ec0ff */
[----:B------:R-:W-:Y:S01]  /*15880*/  FFMA.FTZ R176, R127, c[0x0][0x23c], -R176 ;  /* 0x00008f007fb07a23 */ /* 0x000fe200000108b0 */
[----:B------:R-:W-:Y:S01]  /*15890*/  F2FP.BF16.PACK_AB R40, R242, R246 ;  /* 0x000000f6f228723e */ /* 0x000fe200000010ff */
[--C-:B------:R-:W-:Y:S01]  /*158a0*/  FFMA.FTZ R70, R70, c[0x0][0x23c], -R133.reuse ;  /* 0x00008f0046467a23 */ /* 0x100fe20000010885 */
[----:B------:R-:W-:Y:S01]  /*158b0*/  PRMT R146, R41, 0x5410, R146 ;  /* 0x0000541029927816 */ /* 0x000fe20000000092 */
[--C-:B------:R-:W-:Y:S01]  /*158c0*/  HSET2.LE.AND R41, R145, R220.reuse, PT ;  /* 0x000000dc91297233 */ /* 0x100fe20003803000 */
[----:B------:R-:W-:Y:S01]  /*158d0*/  LOP3.LUT R42, R42, R40, RZ, 0xc0, !PT ;  /* 0x000000282a2a7212 */ /* 0x000fe200078ec0ff */
[----:B------:R1:W-:Y:S01]  /*158e0*/  MUFU.EX2 R185, R62 ;  /* 0x0000003e00b97308 */ /* 0x0003e20000000800 */
[----:B------:R-:W-:Y:S01]  /*158f0*/  F2FP.BF16.PACK_AB R40, R236, R238 ;  /* 0x000000eeec28723e */ /* 0x000fe200000010ff */
[--C-:B------:R-:W-:Y:S01]  /*15900*/  HSET2.LE.AND R38, R146, R220.reuse, PT ;  /* 0x000000dc92267233 */ /* 0x100fe20003803000 */
[----:B------:R-:W-:Y:S01]  /*15910*/  F2FP.BF16.PACK_AB R48, R234, R230 ;  /* 0x000000e6ea30723e */ /* 0x000fe200000010ff */
[----:B----4-:R-:W-:Y:S01]  /*15920*/  IMAD.WIDE.U32 R54, R147, -0x326172a9, RZ ;  /* 0xcd9e8d5793367825 */ /* 0x010fe200078e00ff */
[----:B------:R-:W-:Y:S02]  /*15930*/  LOP3.LUT R43, R43, R40, RZ, 0xc0, !PT ;  /* 0x000000282b2b7212 */ /* 0x000fe400078ec0ff */
[----:B------:R-:W-:Y:S01]  /*15940*/  LOP3.LUT R40, R41, R48, RZ, 0xc0, !PT ;  /* 0x0000003029287212 */ /* 0x000fe200078ec0ff */
[--C-:B------:R-:W-:Y:S01]  /*15950*/  HSET2.LE.AND R41, R182, R220.reuse, PT ;  /* 0x000000dcb6297233 */ /* 0x100fe20003803000 */
[----:B------:R-:W-:Y:S01]  /*15960*/  F2FP.BF16.PACK_AB R48, R233, R221 ;  /* 0x000000dde930723e */ /* 0x000fe200000010ff */
[----:B------:R4:W1:Y:S01]  /*15970*/  MUFU.EX2 R186, R61 ;  /* 0x0000003d00ba7308 */ /* 0x0008620000000800 */
[----:B------:R-:W-:Y:S01]  /*15980*/  F2FP.BF16.PACK_AB R49, R231, R232 ;  /* 0x000000e8e731723e */ /* 0x000fe200000010ff */
[--C-:B------:R-:W-:Y:S01]  /*15990*/  FFMA.FTZ R71, R71, c[0x0][0x23c], -R133.reuse ;  /* 0x00008f0047477a23 */ /* 0x100fe20000010885 */
[----:B------:R-:W-:Y:S01]  /*159a0*/  LOP3.LUT R41, R41, R48, RZ, 0xc0, !PT ;  /* 0x0000003029297212 */ /* 0x000fe200078ec0ff */
[--C-:B------:R-:W-:Y:S01]  /*159b0*/  HSET2.LE.AND R48, R65, R220.reuse, PT ;  /* 0x000000dc41307233 */ /* 0x100fe20003803000 */
[----:B------:R-:W-:Y:S01]  /*159c0*/  F2FP.BF16.PACK_AB R36, R202, R203 ;  /* 0x000000cbca24723e */ /* 0x000fe200000010ff */
[--C-:B------:R-:W-:Y:S01]  /*159d0*/  FFMA.FTZ R83, R83, c[0x0][0x23c], -R133.reuse ;  /* 0x00008f0053537a23 */ /* 0x100fe20000010885 */
[----:B------:R-:W-:Y:S01]  /*159e0*/  F2FP.BF16.PACK_AB R37, R200, R201 ;  /* 0x000000c9c825723e */ /* 0x000fe200000010ff */
[--C-:B------:R-:W-:Y:S01]  /*159f0*/  FFMA.FTZ R86, R86, c[0x0][0x23c], -R133.reuse ;  /* 0x00008f0056567a23 */ /* 0x100fe20000010885 */
[----:B------:R-:W-:Y:S01]  /*15a00*/  LOP3.LUT R50, R50, R49, RZ, 0xc0, !PT ;  /* 0x0000003132327212 */ /* 0x000fe200078ec0ff */
[----:B------:R-:W-:Y:S01]  /*15a10*/  MUFU.EX2 R182, R56 ;  /* 0x0000003800b67308 */ /* 0x000fe20000000800 */
[----:B------:R-:W-:Y:S01]  /*15a20*/  F2FP.BF16.PACK_AB R49, R196, R197 ;  /* 0x000000c5c431723e */ /* 0x000fe200000010ff */
[-C--:B-----5:R-:W-:Y:S01]  /*15a30*/  HMMA.16816.F32.BF16 R4, R40, R44.reuse, R4 ;  /* 0x0000002c2804723c */ /* 0x0a0fe20000041804 */
[----:B------:R-:W-:Y:S01]  /*15a40*/  LOP3.LUT R51, R51, R36, RZ, 0xc0, !PT ;  /* 0x0000002433337212 */ /* 0x000fe200078ec0ff */
[--C-:B------:R-:W-:Y:S01]  /*15a50*/  FFMA.FTZ R87, R87, c[0x0][0x23c], -R133.reuse ;  /* 0x00008f0057577a23 */ /* 0x100fe20000010885 */
[----:B------:R-:W-:Y:S01]  /*15a60*/  LOP3.LUT R48, R48, R37, RZ, 0xc0, !PT ;  /* 0x0000002530307212 */ /* 0x000fe200078ec0ff */
[--C-:B------:R-:W-:Y:S01]  /*15a70*/  FFMA.FTZ R114, R114, c[0x0][0x23c], -R133.reuse ;  /* 0x00008f0072727a23 */ /* 0x100fe20000010885 */
[----:B------:R-:W-:Y:S01]  /*15a80*/  LOP3.LUT R49, R38, R49, RZ, 0xc0, !PT ;  /* 0x0000003126317212 */ /* 0x000fe200078ec0ff */
[--C-:B------:R-:W-:Y:S01]  /*15a90*/  FFMA.FTZ R115, R115, c[0x0][0x23c], -R133.reuse ;  /* 0x00008f0073737a23 */ /* 0x100fe20000010885 */
[----:B------:R-:W-:Y:S01]  /*15aa0*/  LOP3.LUT R140, R67, UR9, R144, 0x96, !PT ;  /* 0x00000009438c7c12 */ /* 0x000fe2000f8e9690 */
[----:B------:R-:W-:Y:S01]  /*15ab0*/  MUFU.EX2 R174, R57 ;  /* 0x0000003900ae7308 */ /* 0x000fe20000000800 */
[----:B------:R-:W5:Y:S03]  /*15ac0*/  LDSM.16.MT88.4 R36, [R206+0x4800] ;  /* 0x00480000ce24783b */ /* 0x000f660000004200 */
[----:B------:R-:W-:Y:S01]  /*15ad0*/  IMAD.WIDE.U32 R140, R140, -0x2daee0ad, RZ ;  /* 0xd2511f538c8c7825 */ /* 0x000fe200078e00ff */
[C---:B------:R-:W-:Y:S01]  /*15ae0*/  HMMA.16816.F32.BF16 R8, R48.reuse, R44, R8 ;  /* 0x0000002c3008723c */ /* 0x040fe20000041808 */
[----:B------:R-:W-:Y:S02]  /*15af0*/  LOP3.LUT R66, R55, UR7, R66, 0x96, !PT ;  /* 0x0000000737427c12 */ /* 0x000fe4000f8e9642 */
[--C-:B------:R-:W-:Y:S01]  /*15b00*/  FFMA.FTZ R118, R118, c[0x0][0x23c], -R133.reuse ;  /* 0x00008f0076767a23 */ /* 0x100fe20000010885 */
[----:B------:R-:W-:Y:S01]  /*15b10*/  LOP3.LUT R52, R141, UR6, R64, 0x96, !PT ;  /* 0x000000068d347c12 */ /* 0x000fe2000f8e9640 */
[----:B------:R-:W-:Y:S01]  /*15b20*/  MUFU.EX2 R177, R80 ;  /* 0x0000005000b17308 */ /* 0x000fe20000000800 */
[----:B------:R-:W-:Y:S02]  /*15b30*/  FFMA.FTZ R133, R119, c[0x0][0x23c], -R133 ;  /* 0x00008f0077857a23 */ /* 0x000fe40000010885 */
[----:B------:R-:W-:Y:S01]  /*15b40*/  IMAD.WIDE.U32 R44, R198, -0x2daee0ad, RZ ;  /* 0xd2511f53c62c7825 */ /* 0x000fe200078e00ff */
[-C--:B------:R-:W-:Y:S03]  /*15b50*/  HMMA.16816.F32.BF16 R12, R48, R46.reuse, R12 ;  /* 0x0000002e300c723c */ /* 0x080fe6000004180c */
[----:B------:R-:W-:Y:S01]  /*15b60*/  IMAD.WIDE.U32 R52, R52, -0x326172a9, RZ ;  /* 0xcd9e8d5734347825 */ /* 0x000fe200078e00ff */
[C---:B-1----:R-:W-:Y:S02]  /*15b70*/  LOP3.LUT R62, R44.reuse, 0xffff, RZ, 0xc0, !PT ;  /* 0x0000ffff2c3e7812 */ /* 0x042fe400078ec0ff */
[----:B------:R-:W-:Y:S01]  /*15b80*/  MUFU.EX2 R172, R58 ;  /* 0x0000003a00ac7308 */ /* 0x000fe20000000800 */
[----:B------:R-:W-:Y:S01]  /*15b90*/  LOP3.LUT R141, R44, 0xff, RZ, 0xc0, !PT ;  /* 0x000000ff2c8d7812 */ /* 0x000fe200078ec0ff */
[C---:B------:R-:W-:Y:S01]  /*15ba0*/  HMMA.16816.F32.BF16 R16, R40.reuse, R46, R16 ;  /* 0x0000002e2810723c */ /* 0x040fe20000041810 */
[----:B------:R-:W-:Y:S03]  /*15bb0*/  LOP3.LUT R60, R53, UR17, R54, 0x96, !PT ;  /* 0x00000011353c7c12 */ /* 0x000fe6000f8e9636 */
[----:B------:R-:W-:Y:S01]  /*15bc0*/  LOP3.LUT R54, R45, UR16, R192, 0x96, !PT ;  /* 0x000000102d367c12 */ /* 0x000fe2000f8e96c0 */
[----:B------:R-:W-:Y:S01]  /*15bd0*/  IMAD.MOV.U32 R192, RZ, RZ, R184 ;  /* 0x000000ffffc07224 */ /* 0x000fe200078e00b8 */
[----:B------:R-:W-:Y:S01]  /*15be0*/  LOP3.LUT R67, R52, 0xff, RZ, 0xc0, !PT ;  /* 0x000000ff34437812 */ /* 0x000fe200078ec0ff */
[----:B------:R-:W-:Y:S01]  /*15bf0*/  IMAD.MOV.U32 R198, RZ, RZ, R183 ;  /* 0x000000ffffc67224 */ /* 0x000fe200078e00b7 */
[----:B------:R1:W1:Y:S01]  /*15c00*/  MUFU.EX2 R184, R63 ;  /* 0x0000003f00b87308 */ /* 0x0002620000000800 */
[--C-:B------:R-:W-:Y:S03]  /*15c10*/  SHF.R.U32.HI R144, RZ, 0x10, R44.reuse ;  /* 0x00000010ff907819 */ /* 0x100fe6000001162c */
[----:B------:R-:W-:Y:S01]  /*15c20*/  SHF.R.U32.HI R145, RZ, 0x18, R44 ;  /* 0x00000018ff917819 */ /* 0x000fe2000001162c */
[----:B------:R-:W-:Y:S01]  /*15c30*/  IMAD.WIDE.U32 R44, R66, -0x2daee0ad, RZ ;  /* 0xd2511f53422c7825 */ /* 0x000fe200078e00ff */
[----:B----4-:R-:W-:Y:S02]  /*15c40*/  LOP3.LUT R61, R52, 0xffff, RZ, 0xc0, !PT ;  /* 0x0000ffff343d7812 */ /* 0x010fe400078ec0ff */
[--C-:B------:R-:W-:Y:S02]  /*15c50*/  SHF.R.U32.HI R65, RZ, 0x18, R52.reuse ;  /* 0x00000018ff417819 */ /* 0x100fe40000011634 */
[----:B------:R-:W-:Y:S01]  /*15c60*/  MUFU.EX2 R183, R81 ;  /* 0x0000005100b77308 */ /* 0x000fe20000000800 */
[----:B------:R-:W-:Y:S01]  /*15c70*/  SHF.R.U32.HI R64, RZ, 0x10, R52 ;  /* 0x00000010ff407819 */ /* 0x000fe20000011634 */
[-C--:B-----5:R-:W-:Y:S01]  /*15c80*/  HMMA.16816.F32.BF16 R20, R40, R36.reuse, R20 ;  /* 0x000000242814723c */ /* 0x0a0fe20000041814 */
[----:B------:R-:W-:Y:S01]  /*15c90*/  LOP3.LUT R140, R45, UR16, R140, 0x96, !PT ;  /* 0x000000102d8c7c12 */ /* 0x000fe2000f8e968c */
[----:B------:R-:W-:Y:S01]  /*15ca0*/  IMAD.WIDE.U32 R52, R153, -0x2daee0ad, RZ ;  /* 0xd2511f5399347825 */ /* 0x000fe200078e00ff */
[----:B------:R-:W-:Y:S02]  /*15cb0*/  LOP3.LUT R146, R44, 0xffff, RZ, 0xc0, !PT ;  /* 0x0000ffff2c927812 */ /* 0x000fe400078ec0ff */
[----:B------:R-:W-:Y:S01]  /*15cc0*/  LOP3.LUT R45, R157, UR15, R226, 0x96, !PT ;  /* 0x0000000f9d2d7c12 */ /* 0x000fe2000f8e96e2 */
[----:B------:R-:W-:Y:S01]  /*15cd0*/  IMAD.MOV.U32 R153, RZ, RZ, R161 ;  /* 0x000000ffff997224 */ /* 0x000fe200078e00a1 */
[----:B------:R-:W-:Y:S01]  /*15ce0*/  LOP3.LUT R55, R53, UR16, R154, 0x96, !PT ;  /* 0x0000001035377c12 */ /* 0x000fe2000f8e969a */
[----:B------:R-:W-:Y:S01]  /*15cf0*/  MUFU.EX2 R161, R68 ;  /* 0x0000004400a17308 */ /* 0x000fe20000000800 */
[----:B------:R-:W-:Y:S01]  /*15d00*/  SHF.R.U32.HI R66, RZ, 0x10, R52 ;  /* 0x00000010ff427819 */ /* 0x000fe20000011634 */
[C---:B------:R-:W-:Y:S02]  /*15d10*/  HMMA.16816.F32.BF16 R24, R48.reuse, R36, R24 ;  /* 0x000000243018723c */ /* 0x040fe40000041818 */
[C---:B-1----:R-:W-:Y:S01]  /*15d20*/  LOP3.LUT R63, R52.reuse, 0xffff, RZ, 0xc0, !PT ;  /* 0x0000ffff343f7812 */ /* 0x042fe200078ec0ff */
[----:B------:R-:W-:Y:S01]  /*15d30*/  IMAD.MOV.U32 R154, RZ, RZ, R162 ;  /* 0x000000ffff9a7224 */ /* 0x000fe200078e00a2 */
[----:B------:R-:W-:Y:S02]  /*15d40*/  LOP3.LUT R143, R52, 0xff, RZ, 0xc0, !PT ;  /* 0x000000ff348f7812 */ /* 0x000fe400078ec0ff */
[----:B------:R-:W-:Y:S01]  /*15d50*/  SHF.R.U32.HI R142, RZ, 0x18, R52 ;  /* 0x00000018ff8e7819 */ /* 0x000fe20000011634 */
[----:B------:R-:W-:Y:S01]  /*15d60*/  IMAD.WIDE.U32 R52, R45, -0x2daee0ad, RZ ;  /* 0xd2511f532d347825 */ /* 0x000fe200078e00ff */
[----:B------:R1:W-:Y:S01]  /*15d70*/  MUFU.EX2 R162, R69 ;  /* 0x0000004500a27308 */ /* 0x0003e20000000800 */
[--C-:B------:R-:W-:Y:S01]  /*15d80*/  SHF.R.U32.HI R148, RZ, 0x10, R44.reuse ;  /* 0x00000010ff947819 */ /* 0x100fe2000001162c */
[-C--:B------:R-:W-:Y:S02]  /*15d90*/  HMMA.16816.F32.BF16 R28, R48, R38.reuse, R28 ;  /* 0x00000026301c723c */ /* 0x080fe4000004181c */
[----:B------:R-:W-:Y:S02]  /*15da0*/  LOP3.LUT R149, R44, 0xff, RZ, 0xc0, !PT ;  /* 0x000000ff2c957812 */ /* 0x000fe400078ec0ff */
[----:B------:R-:W-:Y:S02]  /*15db0*/  SHF.R.U32.HI R147, RZ, 0x18, R44 ;  /* 0x00000018ff937819 */ /* 0x000fe4000001162c */
[----:B------:R-:W-:Y:S02]  /*15dc0*/  LOP3.LUT R44, R64, 0xff, RZ, 0xc0, !PT ;  /* 0x000000ff402c7812 */ /* 0x000fe400078ec0ff */
[----:B------:R-:W-:Y:S01]  /*15dd0*/  LOP3.LUT R45, R53, UR12, R222, 0x96, !PT ;  /* 0x0000000c352d7c12 */ /* 0x000fe2000f8e96de */
[----:B------:R-:W-:Y:S01]  /*15de0*/  MUFU.EX2 R157, R78 ;  /* 0x0000004e009d7308 */ /* 0x000fe20000000800 */
[----:B------:R-:W-:Y:S01]  /*15df0*/  HMMA.16816.F32.BF16 R32, R40, R38, R32 ;  /* 0x000000262820723c */ /* 0x000fe20000041820 */
[----:B------:R-:W4:Y:S01]  /*15e00*/  LDSM.16.MT88.4 R40, [R205+0x4c00] ;  /* 0x004c0000cd28783b */ /* 0x000f220000004200 */
[----:B------:R-:W-:Y:S01]  /*15e10*/  LOP3.LUT R46, R181, UR13, R156, 0x96, !PT ;  /* 0x0000000db52e7c12 */ /* 0x000fe2000f8e969c */
[----:B------:R-:W-:Y:S01]  /*15e20*/  IMAD.WIDE.U32 R56, R45, -0x326172a9, RZ ;  /* 0xcd9e8d572d387825 */ /* 0x000fe200078e00ff */
[----:B------:R-:W-:Y:S02]  /*15e30*/  PRMT R152, R44, 0x5410, R65 ;  /* 0x000054102c987816 */ /* 0x000fe40000000041 */
[----:B------:R-:W-:Y:S01]  /*15e40*/  LOP3.LUT R44, R60, 0xffff, RZ, 0xc0, !PT ;  /* 0x0000ffff3c2c7812 */ /* 0x000fe200078ec0ff */
[----:B------:R-:W-:Y:S01]  /*15e50*/  IMAD.WIDE.U32 R36, R46, -0x2daee0ad, RZ ;  /* 0xd2511f532e247825 */ /* 0x000fe200078e00ff */
[----:B------:R-:W-:Y:S01]  /*15e60*/  LOP3.LUT R46, R60, 0xff, RZ, 0xc0, !PT ;  /* 0x000000ff3c2e7812 */ /* 0x000fe200078ec0ff */
[----:B------:R-:W-:Y:S03]  /*15e70*/  MUFU.EX2 R156, R79 ;  /* 0x0000004f009c7308 */ /* 0x000fe60000000800 */
[----:B------:R-:W-:Y:S01]  /*15e80*/  SHF.R.U32.HI R44, RZ, 0x8, R44 ;  /* 0x00000008ff2c7819 */ /* 0x000fe2000001162c */
[----:B-1----:R-:W-:Y:S01]  /*15e90*/  IMAD.MOV.U32 R69, RZ, RZ, R154 ;  /* 0x000000ffff457224 */ /* 0x002fe200078e009a */
[----:B------:R-:W-:Y:S01]  /*15ea0*/  SHF.R.U32.HI R47, RZ, 0x8, R61 ;  /* 0x00000008ff2f7819 */ /* 0x000fe2000001163d */
[----:B------:R-:W-:Y:S01]  /*15eb0*/  IMAD.MOV.U32 R154, RZ, RZ, R198 ;  /* 0x000000ffff9a7224 */ /* 0x000fe200078e00c6 */
[----:B------:R-:W-:Y:S01]  /*15ec0*/  PRMT R150, R46, 0x5410, R44 ;  /* 0x000054102e967816 */ /* 0x000fe2000000002c */
[----:B------:R-:W-:Y:S01]  /*15ed0*/  IMAD.MOV.U32 R61, RZ, RZ, R163 ;  /* 0x000000ffff3d7224 */ /* 0x000fe200078e00a3 */
[----:B------:R-:W-:Y:S01]  /*15ee0*/  LOP3.LUT R44, R57, UR11, R180, 0x96, !PT ;  /* 0x0000000b392c7c12 */ /* 0x000fe2000f8e96b4 */
[----:B------:R-:W-:Y:S01]  /*15ef0*/  MUFU.EX2 R104, R104 ;  /* 0x0000006800687308 */ /* 0x000fe20000000800 */
[----:B------:R-:W-:Y:S01]  /*15f00*/  PRMT R151, R67, 0x5410, R47 ;  /* 0x0000541043977816 */ /* 0x000fe2000000002f */
[----:B------:R-:W-:Y:S01]  /*15f10*/  IMAD.MOV.U32 R198, RZ, RZ, R160 ;  /* 0x000000ffffc67224 */ /* 0x000fe200078e00a0 */
[----:B------:R-:W-:Y:S01]  /*15f20*/  LOP3.LUT R47, R37, UR10, R52, 0x96, !PT ;  /* 0x0000000a252f7c12 */ /* 0x000fe2000f8e9634 */
[----:B------:R-:W-:Y:S01]  /*15f30*/  IMAD.WIDE.U32 R44, R44, -0x2daee0ad, RZ ;  /* 0xd2511f532c2c7825 */ /* 0x000fe200078e00ff */
[----:B------:R-:W-:Y:S02]  /*15f40*/  SHF.R.U32.HI R37, RZ, 0x8, R62 ;  /* 0x00000008ff257819 */ /* 0x000fe4000001163e */
[----:B------:R-:W-:Y:S01]  /*15f50*/  LOP3.LUT R48, R54, 0xff, RZ, 0xc0, !PT ;  /* 0x000000ff36307812 */ /* 0x000fe200078ec0ff */
[----:B------:R-:W-:Y:S01]  /*15f60*/  IMAD.MOV.U32 R62, RZ, RZ, R175 ;  /* 0x000000ffff3e7224 */ /* 0x000fe200078e00af */
[----:B------:R-:W-:Y:S01]  /*15f70*/  PRMT R141, R141, 0x5410, R37 ;  /* 0x000054108d8d7816 */ /* 0x000fe20000000025 */
[----:B------:R-:W-:Y:S01]  /*15f80*/  MUFU.EX2 R105, R105 ;  /* 0x0000006900697308 */ /* 0x000fe20000000800 */
[----:B------:R-:W-:Y:S01]  /*15f90*/  LOP3.LUT R52, R45, UR8, R36, 0x96, !PT ;  /* 0x000000082d347c12 */ /* 0x000fe2000f8e9624 */
[----:B------:R-:W-:Y:S02]  /*15fa0*/  IMAD.WIDE.U32 R36, R47, -0x326172a9, RZ ;  /* 0xcd9e8d572f247825 */ /* 0x000fe400078e00ff */
[--C-:B------:R-:W-:Y:S02]  /*15fb0*/  HSET2.LE.AND R38, R141, R220.reuse, PT ;  /* 0x000000dc8d267233 */ /* 0x100fe40003803000 */
[----:B------:R-:W-:Y:S01]  /*15fc0*/  IMAD.MOV.U32 R141, RZ, RZ, R192 ;  /* 0x000000ffff8d7224 */ /* 0x000fe200078e00c0 */
[----:B------:R-:W-:Y:S01]  /*15fd0*/  LOP3.LUT R46, R37, UR9, R56, 0x96, !PT ;  /* 0x00000009252e7c12 */ /* 0x000fe2000f8e9638 */
[----:B------:R-:W-:Y:S02]  /*15fe0*/  IMAD.WIDE.U32 R52, R52, -0x326172a9, RZ ;  /* 0xcd9e8d5734347825 */ /* 0x000fe400078e00ff */
[----:B------:R1:W-:Y:S02]  /*15ff0*/  MUFU.EX2 R160, R70 ;  /* 0x0000004600a07308 */ /* 0x0003e40000000800 */
[----:B------:R-:W-:Y:S01]  /*16000*/  IMAD.WIDE.U32 R46, R46, -0x2daee0ad, RZ ;  /* 0xd2511f532e2e7825 */ /* 0x000fe200078e00ff */
[----:B------:R-:W-:Y:S03]  /*16010*/  LOP3.LUT R45, R53, UR7, R36, 0x96, !PT ;  /* 0x00000007352d7c12 */ /* 0x000fe6000f8e9624 */
[----:B------:R-:W-:Y:S01]  /*16020*/  IMAD.MOV.U32 R192, RZ, RZ, R168 ;  /* 0x000000ffffc07224 */ /* 0x000fe200078e00a8 */
[----:B------:R-:W-:Y:S02]  /*16030*/  LOP3.LUT R37, R47, UR6, R44, 0x96, !PT ;  /* 0x000000062f257c12 */ /* 0x000fe4000f8e962c */
[----:B------:R-:W-:Y:S01]  /*16040*/  LOP3.LUT R47, R144, 0xff, RZ, 0xc0, !PT ;  /* 0x000000ff902f7812 */ /* 0x000fe200078ec0ff */
[----:B------:R-:W5:Y:S02]  /*16050*/  MUFU.EX2 R163, R59 ;  /* 0x0000003b00a37308 */ /* 0x000f640000000800 */
[----:B------:R-:W-:Y:S01]  /*16060*/  IMAD.WIDE.U32 R36, R37, -0x326172a9, RZ ;  /* 0xcd9e8d5725247825 */ /* 0x000fe200078e00ff */
[----:B------:R-:W-:Y:S02]  /*16070*/  PRMT R53, R47, 0x5410, R145 ;  /* 0x000054102f357816 */ /* 0x000fe40000000091 */
[----:B------:R-:W-:Y:S01]  /*16080*/  SHF.R.U32.HI R47, RZ, 0x10, R54 ;  /* 0x00000010ff2f7819 */ /* 0x000fe20000011636 */
[----:B------:R-:W-:Y:S01]  /*16090*/  IMAD.MOV.U32 R145, RZ, RZ, R158 ;  /* 0x000000ffff917224 */ /* 0x000fe200078e009e */
[----:B------:R-:W-:Y:S01]  /*160a0*/  LOP3.LUT R52, R37, UR17, R52, 0x96, !PT ;  /* 0x0000001125347c12 */ /* 0x000fe2000f8e9634 */
[--C-:B------:R-:W-:Y:S01]  /*160b0*/  HSET2.LE.AND R39, R53, R220.reuse, PT ;  /* 0x000000dc35277233 */ /* 0x100fe20003803000 */
[C---:B------:R-:W-:Y:S01]  /*160c0*/  LOP3.LUT R37, R36.reuse, 0xffff, RZ, 0xc0, !PT ;  /* 0x0000ffff24257812 */ /* 0x040fe200078ec0ff */
[----:B------:R-:W-:Y:S01]  /*160d0*/  MUFU.EX2 R110, R110 ;  /* 0x0000006e006e7308 */ /* 0x000fe20000000800 */
[----:B------:R-:W-:Y:S02]  /*160e0*/  LOP3.LUT R44, R36, 0xff, RZ, 0xc0, !PT ;  /* 0x000000ff242c7812 */ /* 0x000fe400078ec0ff */
[----:B------:R-:W-:Y:S01]  /*160f0*/  SHF.R.U32.HI R37, RZ, 0x8, R37 ;  /* 0x00000008ff257819 */ /* 0x000fe20000011625 */
[----:B-1----:R-:W-:Y:S01]  /*16100*/  IMAD.MOV.U32 R70, RZ, RZ, R159 ;  /* 0x000000ffff467224 */ /* 0x002fe200078e009f */
[----:B------:R-:W-:Y:S02]  /*16110*/  LOP3.LUT R51, R52, 0xff, RZ, 0xc0, !PT ;  /* 0x000000ff34337812 */ /* 0x000fe400078ec0ff */
[----:B------:R-:W-:Y:S02]  /*16120*/  PRMT R80, R44, 0x5410, R37 ;  /* 0x000054102c507816 */ /* 0x000fe40000000025 */
[--C-:B------:R-:W-:Y:S01]  /*16130*/  SHF.R.U32.HI R44, RZ, 0x10, R36.reuse ;  /* 0x00000010ff2c7819 */ /* 0x100fe20000011624 */
[----:B------:R1:W-:Y:S01]  /*16140*/  MUFU.EX2 R159, R71 ;  /* 0x00000047009f7308 */ /* 0x0003e20000000800 */
[----:B------:R-:W-:Y:S02]  /*16150*/  SHF.R.U32.HI R37, RZ, 0x18, R36 ;  /* 0x00000018ff257819 */ /* 0x000fe40000011624 */
[----:B------:R-:W-:Y:S02]  /*16160*/  LOP3.LUT R36, R44, 0xff, RZ, 0xc0, !PT ;  /* 0x000000ff2c247812 */ /* 0x000fe400078ec0ff */
[----:B------:R-:W-:Y:S02]  /*16170*/  LOP3.LUT R44, R66, 0xff, RZ, 0xc0, !PT ;  /* 0x000000ff422c7812 */ /* 0x000fe400078ec0ff */
[----:B------:R-:W-:Y:S01]  /*16180*/  PRMT R81, R36, 0x5410, R37 ;  /* 0x0000541024517816 */ /* 0x000fe20000000025 */
[----:B------:R-:W-:Y:S01]  /*16190*/  IMAD.WIDE.U32 R36, R45, -0x2daee0ad, RZ ;  /* 0xd2511f532d247825 */ /* 0x000fe200078e00ff */
[----:B------:R-:W-:Y:S01]  /*161a0*/  SHF.R.U32.HI R45, RZ, 0x8, R63 ;  /* 0x00000008ff2d7819 */ /* 0x000fe2000001163f */
[----:B------:R-:W-:Y:S01]  /*161b0*/  MUFU.EX2 R111, R111 ;  /* 0x0000006f006f7308 */ /* 0x000fe20000000800 */
[----:B------:R-:W-:Y:S01]  /*161c0*/  PRMT R57, R44, 0x5410, R142 ;  /* 0x000054102c397816 */ /* 0x000fe2000000008e */
[----:B------:R-:W-:Y:S01]  /*161d0*/  IMAD.MOV.U32 R142, RZ, RZ, R171 ;  /* 0x000000ffff8e7224 */ /* 0x000fe200078e00ab */
[----:B------:R-:W-:Y:S02]  /*161e0*/  LOP3.LUT R44, R54, 0xffff, RZ, 0xc0, !PT ;  /* 0x0000ffff362c7812 */ /* 0x000fe400078ec0ff */
[----:B------:R-:W-:Y:S01]  /*161f0*/  PRMT R56, R143, 0x5410, R45 ;  /* 0x000054108f387816 */ /* 0x000fe2000000002d */
[----:B------:R-:W-:Y:S01]  /*16200*/  IMAD.MOV.U32 R143, RZ, RZ, R170 ;  /* 0x000000ffff8f7224 */ /* 0x000fe200078e00aa */
[----:B------:R-:W-:Y:S02]  /*16210*/  SHF.R.U32.HI R45, RZ, 0x8, R44 ;  /* 0x00000008ff2d7819 */ /* 0x000fe4000001162c */
[----:B------:R-:W-:Y:S01]  /*16220*/  LOP3.LUT R63, R37, UR16, R46, 0x96, !PT ;  /* 0x00000010253f7c12 */ /* 0x000fe2000f8e962e */
[----:B------:R-:W-:Y:S01]  /*16230*/  MUFU.EX2 R128, R128 ;  /* 0x0000008000807308 */ /* 0x000fe20000000800 */
[----:B------:R-:W-:Y:S02]  /*16240*/  LOP3.LUT R58, R36, 0xffff, RZ, 0xc0, !PT ;  /* 0x0000ffff243a7812 */ /* 0x000fe400078ec0ff */
[----:B------:R-:W-:Y:S01]  /*16250*/  LOP3.LUT R37, R55, 0xffff, RZ, 0xc0, !PT ;  /* 0x0000ffff37257812 */ /* 0x000fe200078ec0ff */
[----:B-1----:R-:W-:Y:S01]  /*16260*/  IMAD.MOV.U32 R71, RZ, RZ, R61 ;  /* 0x000000ffff477224 */ /* 0x002fe200078e003d */
[----:B------:R-:W-:Y:S02]  /*16270*/  SHF.R.U32.HI R54, RZ, 0x18, R54 ;  /* 0x00000018ff367819 */ /* 0x000fe40000011636 */
[----:B------:R-:W-:Y:S01]  /*16280*/  LOP3.LUT R44, R47, 0xff, RZ, 0xc0, !PT ;  /* 0x000000ff2f2c7812 */ /* 0x000fe200078ec0ff */
[--C-:B------:R-:W-:Y:S01]  /*16290*/  HSET2.LE.AND R47, R57, R220.reuse, PT ;  /* 0x000000dc392f7233 */ /* 0x100fe20003803000 */
[----:B------:R-:W-:Y:S01]  /*162a0*/  PRMT R45, R48, 0x5410, R45 ;  /* 0x00005410302d7816 */ /* 0x000fe2000000002d */
[----:B------:R-:W-:Y:S01]  /*162b0*/  MUFU.EX2 R129, R129 ;  /* 0x0000008100817308 */ /* 0x000fe20000000800 */
[----:B------:R-:W-:Y:S02]  /*162c0*/  LOP3.LUT R46, R55, 0xff, RZ, 0xc0, !PT ;  /* 0x000000ff372e7812 */ /* 0x000fe400078ec0ff */
[----:B------:R-:W-:Y:S02]  /*162d0*/  SHF.R.U32.HI R37, RZ, 0x8, R37 ;  /* 0x00000008ff257819 */ /* 0x000fe40000011625 */
[----:B------:R-:W-:Y:S01]  /*162e0*/  PRMT R54, R44, 0x5410, R54 ;  /* 0x000054102c367816 */ /* 0x000fe20000000036 */
[--C-:B------:R-:W-:Y:S01]  /*162f0*/  HSET2.LE.AND R44, R45, R220.reuse, PT ;  /* 0x000000dc2d2c7233 */ /* 0x100fe20003803000 */
[----:B------:R-:W-:Y:S02]  /*16300*/  PRMT R49, R46, 0x5410, R37 ;  /* 0x000054102e317816 */ /* 0x000fe40000000025 */
[----:B---3--:R-:W-:Y:S01]  /*16310*/  F2FP.BF16.PACK_AB R37, R194, R193 ;  /* 0x000000c1c225723e */ /* 0x008fe200000010ff */
[----:B------:R-:W-:Y:S01]  /*16320*/  MUFU.EX2 R131, R131 ;  /* 0x0000008300837308 */ /* 0x000fe20000000800 */
[----:B------:R-:W-:Y:S02]  /*16330*/  LOP3.LUT R59, R36, 0xff, RZ, 0xc0, !PT ;  /* 0x000000ff243b7812 */ /* 0x000fe400078ec0ff */
[--C-:B------:R-:W-:Y:S02]  /*16340*/  SHF.R.U32.HI R66, RZ, 0x10, R36.reuse ;  /* 0x00000010ff427819 */ /* 0x100fe40000011624 */
[----:B------:R-:W-:Y:S02]  /*16350*/  SHF.R.U32.HI R61, RZ, 0x18, R36 ;  /* 0x00000018ff3d7819 */ /* 0x000fe40000011624 */
[--C-:B------:R-:W-:Y:S02]  /*16360*/  SHF.R.U32.HI R46, RZ, 0x10, R55.reuse ;  /* 0x00000010ff2e7819 */ /* 0x100fe40000011637 */
[----:B------:R-:W-:Y:S01]  /*16370*/  F2FP.BF16.PACK_AB R36, R195, R199 ;  /* 0x000000c7c324723e */ /* 0x000fe200000010ff */
[----:B------:R-:W-:Y:S01]  /*16380*/  MUFU.EX2 R135, R135 ;  /* 0x0000008700877308 */ /* 0x000fe20000000800 */
[----:B--2---:R-:W-:Y:S02]  /*16390*/  F2FP.BF16.PACK_AB R45, R190, R191 ;  /* 0x000000bfbe2d723e */ /* 0x004fe400000010ff */
[----:B------:R-:W-:Y:S01]  /*163a0*/  LOP3.LUT R39, R39, R37, RZ, 0xc0, !PT ;  /* 0x0000002527277212 */ /* 0x000fe200078ec0ff */
[--C-:B------:R-:W-:Y:S01]  /*163b0*/  HSET2.LE.AND R37, R54, R220.reuse, PT ;  /* 0x000000dc36257233 */ /* 0x100fe20003803000 */
[----:B------:R-:W-:Y:S02]  /*163c0*/  SHF.R.U32.HI R55, RZ, 0x18, R55 ;  /* 0x00000018ff377819 */ /* 0x000fe40000011637 */
[----:B------:R-:W-:Y:S02]  /*163d0*/  LOP3.LUT R46, R46, 0xff, RZ, 0xc0, !PT ;  /* 0x000000ff2e2e7812 */ /* 0x000fe400078ec0ff */
[----:B------:R-:W-:Y:S01]  /*163e0*/  LOP3.LUT R38, R38, R36, RZ, 0xc0, !PT ;  /* 0x0000002426267212 */ /* 0x000fe200078ec0ff */
[----:B------:R-:W-:Y:S01]  /*163f0*/  MUFU.EX2 R176, R176 ;  /* 0x000000b000b07308 */ /* 0x000fe20000000800 */
[----:B------:R-:W-:Y:S01]  /*16400*/  LOP3.LUT R36, R44, R45, RZ, 0xc0, !PT ;  /* 0x0000002d2c247212 */ /* 0x000fe200078ec0ff */
[--C-:B------:R-:W-:Y:S01]  /*16410*/  HSET2.LE.AND R45, R56, R220.reuse, PT ;  /* 0x000000dc382d7233 */ /* 0x100fe20003803000 */
[----:B------:R-:W-:Y:S02]  /*16420*/  F2FP.BF16.PACK_AB R44, R188, R189 ;  /* 0x000000bdbc2c723e */ /* 0x000fe400000010ff */
[----:B------:R-:W-:Y:S02]  /*16430*/  PRMT R55, R46, 0x5410, R55 ;  /* 0x000054102e377816 */ /* 0x000fe40000000037 */
[----:B------:R-:W-:Y:S02]  /*16440*/  F2FP.BF16.PACK_AB R46, R186, R187 ;  /* 0x000000bbba2e723e */ /* 0x000fe400000010ff */
[----:B------:R-:W-:Y:S01]  /*16450*/  LOP3.LUT R37, R37, R44, RZ, 0xc0, !PT ;  /* 0x0000002c25257212 */ /* 0x000fe200078ec0ff */
[--C-:B------:R-:W-:Y:S01]  /*16460*/  HSET2.LE.AND R44, R49, R220.reuse, PT ;  /* 0x000000dc312c7233 */ /* 0x100fe20003803000 */
[----:B------:R-:W-:Y:S01]  /*16470*/  F2FP.BF16.PACK_AB R48, R184, R185 ;  /* 0x000000b9b830723e */ /* 0x000fe200000010ff */
[----:B------:R-:W-:Y:S01]  /*16480*/  IMAD.U32 R49, RZ, RZ, UR5 ;  /* 0x00000005ff317e24 */ /* 0x000fe2000f8e00ff */
[----:B------:R-:W-:Y:S01]  /*16490*/  LOP3.LUT R46, R45, R46, RZ, 0xc0, !PT ;  /* 0x0000002e2d2e7212 */ /* 0x000fe200078ec0ff */
[----:B------:R-:W-:Y:S01]  /*164a0*/  MUFU.EX2 R102, R102 ;  /* 0x0000006600667308 */ /* 0x000fe20000000800 */
[----:B------:R-:W-:Y:S01]  /*164b0*/  F2FP.BF16.PACK_AB R45, R174, R182 ;  /* 0x000000b6ae2d723e */ /* 0x000fe200000010ff */
[-C--:B----4-:R-:W-:Y:S01]  /*164c0*/  HMMA.16816.F32.BF16 R4, R36, R40.reuse, R4 ;  /* 0x000000282404723c */ /* 0x090fe20000041804 */
[----:B------:R-:W-:Y:S02]  /*164d0*/  LOP3.LUT R47, R47, R48, RZ, 0xc0, !PT ;  /* 0x000000302f2f7212 */ /* 0x000fe400078ec0ff */
[--C-:B------:R-:W-:Y:S02]  /*164e0*/  SHF.R.U32.HI R48, RZ, 0x10, R60.reuse ;  /* 0x00000010ff307819 */ /* 0x100fe4000001163c */
[----:B------:R-:W-:Y:S02]  /*164f0*/  LOP3.LUT R49, R219, UR33, R49, 0x96, !PT ;  /* 0x00000021db317c12 */ /* 0x000fe4000f8e9631 */
[----:B------:R-:W-:Y:S01]  /*16500*/  LOP3.LUT R44, R44, R45, RZ, 0xc0, !PT ;  /* 0x0000002d2c2c7212 */ /* 0x000fe200078ec0ff */
[--C-:B------:R-:W-:Y:S01]  /*16510*/  HSET2.LE.AND R45, R55, R220.reuse, PT ;  /* 0x000000dc372d7233 */ /* 0x100fe20003803000 */
[----:B------:R-:W-:Y:S01]  /*16520*/  LOP3.LUT R50, R48, 0xff, RZ, 0xc0, !PT ;  /* 0x000000ff30327812 */ /* 0x000fe200078ec0ff */
[----:B------:R-:W-:Y:S02]  /*16530*/  MUFU.EX2 R103, R103 ;  /* 0x0000006700677308 */ /* 0x000fe40000000800 */
[----:B-----5:R-:W-:Y:S01]  /*16540*/  F2FP.BF16.PACK_AB R48, R163, R172 ;  /* 0x000000aca330723e */ /* 0x020fe200000010ff */
[----:B------:R-:W-:Y:S01]  /*16550*/  IMAD.WIDE.U32 R64, R49, -0x326172a9, RZ ;  /* 0xcd9e8d5731407825 */ /* 0x000fe200078e00ff */
[----:B------:R-:W-:Y:S02]  /*16560*/  SHF.R.U32.HI R60, RZ, 0x18, R60 ;  /* 0x00000018ff3c7819 */ /* 0x000fe4000001163c */
[----:B------:R-:W-:Y:S02]  /*16570*/  LOP3.LUT R45, R45, R48, RZ, 0xc0, !PT ;  /* 0x000000302d2d7212 */ /* 0x000fe400078ec0ff */
[----:B------:R-:W-:Y:S02]  /*16580*/  LOP3.LUT R49, R65, UR15, R228, 0x96, !PT ;  /* 0x0000000f41317c12 */ /* 0x000fe4000f8e96e4 */
[----:B------:R-:W-:Y:S01]  /*16590*/  LOP3.LUT R48, R52, 0xffff, RZ, 0xc0, !PT ;  /* 0x0000ffff34307812 */ /* 0x000fe200078ec0ff */
[----:B------:R-:W-:Y:S01]  /*165a0*/  MUFU.EX2 R100, R100 ;  /* 0x0000006400647308 */ /* 0x000fe20000000800 */
[----:B------:R-:W-:Y:S01]  /*165b0*/  PRMT R60, R50, 0x5410, R60 ;  /* 0x00005410323c7816 */ /* 0x000fe2000000003c */
[C---:B------:R-:W-:Y:S01]  /*165c0*/  HMMA.16816.F32.BF16 R8, R44.reuse, R40, R8 ;  /* 0x000000282c08723c */ /* 0x040fe20000041808 */
[----:B------:R-:W-:Y:S01]  /*165d0*/  SHF.R.U32.HI R50, RZ, 0x8, R48 ;  /* 0x00000008ff327819 */ /* 0x000fe20000011630 */
[----:B------:R-:W-:Y:S03]  /*165e0*/  IMAD.WIDE.U32 R48, R49, -0x2daee0ad, RZ ;  /* 0xd2511f5331307825 */ /* 0x000fe600078e00ff */
[----:B------:R-:W-:Y:S02]  /*165f0*/  PRMT R68, R51, 0x5410, R50 ;  /* 0x0000541033447816 */ /* 0x000fe40000000032 */
[----:B------:R-:W-:Y:S01]  /*16600*/  LOP3.LUT R50, R49, UR12, R224, 0x96, !PT ;  /* 0x0000000c31327c12 */ /* 0x000fe2000f8e96e0 */
[-C--:B------:R-:W-:Y:S01]  /*16610*/  HMMA.16816.F32.BF16 R12, R44, R42.reuse, R12 ;  /* 0x0000002a2c0c723c */ /* 0x080fe2000004180c */
[--C-:B------:R-:W-:Y:S01]  /*16620*/  SHF.R.U32.HI R40, RZ, 0x10, R52.reuse ;  /* 0x00000010ff287819 */ /* 0x100fe20000011634 */
[----:B------:R-:W-:Y:S02]  /*16630*/  MUFU.EX2 R101, R101 ;  /* 0x0000006500657308 */ /* 0x000fe40000000800 */
[----:B------:R-:W-:Y:S01]  /*16640*/  SHF.R.U32.HI R52, RZ, 0x18, R52 ;  /* 0x00000018ff347819 */ /* 0x000fe20000011634 */
[----:B------:R-:W-:Y:S01]  /*16650*/  IMAD.WIDE.U32 R50, R50, -0x326172a9, RZ ;  /* 0xcd9e8d5732327825 */ /* 0x000fe200078e00ff */
[----:B------:R-:W-:Y:S02]  /*16660*/  LOP3.LUT R40, R40, 0xff, RZ, 0xc0, !PT ;  /* 0x000000ff28287812 */ /* 0x000fe400078ec0ff */
[C---:B------:R-:W-:Y:S04]  /*16670*/  HMMA.16816.F32.BF16 R16, R36.reuse, R42, R16 ;  /* 0x0000002a2410723c */ /* 0x040fe80000041810 */
[----:B------:R-:W-:Y:S01]  /*16680*/  PRMT R67, R40, 0x5410, R52 ;  /* 0x0000541028437816 */ /* 0x000fe20000000034 */
[----:B------:R-:W-:Y:S01]  /*16690*/  MUFU.EX2 R130, R130 ;  /* 0x0000008200827308 */ /* 0x000fe20000000800 */
[----:B------:R-:W-:Y:S01]  /*166a0*/  LOP3.LUT R40, R179, UR13, R64, 0x96, !PT ;  /* 0x0000000db3287c12 */ /* 0x000fe2000f8e9640 */
[----:B------:R-:W-:Y:S01]  /*166b0*/  IMAD.MOV.U32 R179, RZ, RZ, R62 ;  /* 0x000000ffffb37224 */ /* 0x000fe200078e003e */
[----:B------:R-:W-:Y:S01]  /*166c0*/  LOP3.LUT R54, R51, UR11, R178, 0x96, !PT ;  /* 0x0000000b33367c12 */ /* 0x000fe2000f8e96b2 */
[----:B------:R-:W-:Y:S03]  /*166d0*/  IMAD.MOV.U32 R178, RZ, RZ, R69 ;  /* 0x000000ffffb27224 */ /* 0x000fe600078e0045 */
[----:B------:R-:W-:Y:S03]  /*166e0*/  IMAD.WIDE.U32 R40, R40, -0x2daee0ad, RZ ;  /* 0xd2511f5328287825 */ /* 0x000fe600078e00ff */
[----:B------:R-:W-:Y:S01]  /*166f0*/  MUFU.EX2 R123, R123 ;  /* 0x0000007b007b7308 */ /* 0x000fe20000000800 */
[----:B------:R-:W-:Y:S01]  /*16700*/  IMAD.WIDE.U32 R54, R54, -0x2daee0ad, RZ ;  /* 0xd2511f5336367825 */ /* 0x000fe200078e00ff */
[----:B------:R-:W-:Y:S02]  /*16710*/  LOP3.LUT R48, R41, UR10, R48, 0x96, !PT ;  /* 0x0000000a29307c12 */ /* 0x000fe4000f8e9630 */
[----:B------:R-:W-:Y:S01]  /*16720*/  SHF.R.U32.HI R41, RZ, 0x8, R146 ;  /* 0x00000008ff297819 */ /* 0x000fe20000011692 */
[----:B------:R-:W-:Y:S01]  /*16730*/  IMAD.MOV.U32 R146, RZ, RZ, R71 ;  /* 0x000000ffff927224 */ /* 0x000fe200078e0047 */
[----:B------:R-:W-:Y:S01]  /*16740*/  LOP3.LUT R51, R55, UR8, R40, 0x96, !PT ;  /* 0x0000000837337c12 */ /* 0x000fe2000f8e9628 */
[----:B------:R-:W-:Y:S01]  /*16750*/  IMAD.WIDE.U32 R48, R48, -0x326172a9, RZ ;  /* 0xcd9e8d5730307825 */ /* 0x000fe200078e00ff */
[----:B------:R-:W-:Y:S02]  /*16760*/  LOP3.LUT R40, R148, 0xff, RZ, 0xc0, !PT ;  /* 0x000000ff94287812 */ /* 0x000fe400078ec0ff */
[----:B------:R-:W-:Y:S01]  /*16770*/  PRMT R149, R149, 0x5410, R41 ;  /* 0x0000541095957816 */ /* 0x000fe20000000029 */
[----:B------:R-:W-:Y:S01]  /*16780*/  MUFU.EX2 R124, R124 ;  /* 0x0000007c007c7308 */ /* 0x000fe20000000800 */
[----:B------:R-:W-:Y:S01]  /*16790*/  PRMT R147, R40, 0x5410, R147 ;  /* 0x0000541028937816 */ /* 0x000fe20000000093 */
[----:B------:R-:W-:Y:S01]  /*167a0*/  IMAD.MOV.U32 R148, RZ, RZ, R145 ;  /* 0x000000ffff947224 */ /* 0x000fe200078e0091 */
[----:B------:R-:W-:Y:S01]  /*167b0*/  LOP3.LUT R52, R49, UR9, R50, 0x96, !PT ;  /* 0x0000000931347c12 */ /* 0x000fe2000f8e9632 */
[----:B------:R-:W1:Y:S01]  /*167c0*/  LDSM.16.MT88.4 R40, [R206+0x4c00] ;  /* 0x004c0000ce28783b */ /* 0x000e620000004200 */
[----:B------:R-:W-:Y:S04]  /*167d0*/  IMAD.WIDE.U32 R50, R51, -0x326172a9, RZ ;  /* 0xcd9e8d5733327825 */ /* 0x000fe800078e00ff */
[----:B------:R-:W-:Y:S01]  /*167e0*/  IMAD.WIDE.U32 R52, R52, -0x2daee0ad, RZ ;  /* 0xd2511f5334347825 */ /* 0x000fe200078e00ff */
[----:B------:R-:W-:Y:S03]  /*167f0*/  MUFU.EX2 R78, R75 ;  /* 0x0000004b004e7308 */ /* 0x000fe60000000800 */
[----:B------:R-:W-:Y:S01]  /*16800*/  IMAD.MOV.U32 R145, RZ, RZ, R70 ;  /* 0x000000ffff917224 */ /* 0x000fe200078e0046 */
[----:B------:R-:W-:Y:S02]  /*16810*/  LOP3.LUT R49, R53, UR6, R54, 0x96, !PT ;  /* 0x0000000635317c12 */ /* 0x000fe4000f8e9636 */
[----:B------:R-:W-:Y:S03]  /*16820*/  LOP3.LUT R53, R51, UR7, R48, 0x96, !PT ;  /* 0x0000000733357c12 */ /* 0x000fe6000f8e9630 */
[----:B------:R-:W-:Y:S01]  /*16830*/  IMAD.WIDE.U32 R48, R49, -0x326172a9, RZ ;  /* 0xcd9e8d5731307825 */ /* 0x000fe200078e00ff */
[----:B------:R2:W-:Y:S04]  /*16840*/  MUFU.EX2 R158, R77 ;  /* 0x0000004d009e7308 */ /* 0x0005e80000000800 */
[----:B------:R-:W-:Y:S02]  /*16850*/  LOP3.LUT R50, R49, UR17, R50, 0x96, !PT ;  /* 0x0000001131327c12 */ /* 0x000fe4000f8e9632 */
[C---:B------:R-:W-:Y:S02]  /*16860*/  LOP3.LUT R49, R48.reuse, 0xffff, RZ, 0xc0, !PT ;  /* 0x0000ffff30317812 */ /* 0x040fe400078ec0ff */
[----:B------:R-:W-:Y:S02]  /*16870*/  LOP3.LUT R51, R48, 0xff, RZ, 0xc0, !PT ;  /* 0x000000ff30337812 */ /* 0x000fe400078ec0ff */
[----:B------:R-:W-:Y:S01]  /*16880*/  SHF.R.U32.HI R49, RZ, 0x8, R49 ;  /* 0x00000008ff317819 */ /* 0x000fe20000011631 */
[----:B------:R-:W-:Y:S10]  /*16890*/  MUFU.EX2 R79, R74 ;  /* 0x0000004a004f7308 */ /* 0x000ff40000000800 */
[----:B------:R3:W-:Y:S01]  /*168a0*/  MUFU.EX2 R144, R76 ;  /* 0x0000004c00907308 */ /* 0x0007e20000000800 */
[----:B--2---:R-:W-:Y:S01]  /*168b0*/  PRMT R77, R51, 0x5410, R49 ;  /* 0x00005410334d7816 */ /* 0x004fe20000000031 */
[-C--:B-1----:R-:W-:Y:S01]  /*168c0*/  HMMA.16816.F32.BF16 R20, R36, R40.reuse, R20 ;  /* 0x000000282414723c */ /* 0x082fe20000041814 */
[--C-:B------:R-:W-:Y:S02]  /*168d0*/  SHF.R.U32.HI R49, RZ, 0x10, R48.reuse ;  /* 0x00000010ff317819 */ /* 0x100fe40000011630 */
[----:B------:R-:W-:Y:S02]  /*168e0*/  SHF.R.U32.HI R48, RZ, 0x18, R48 ;  /* 0x00000018ff307819 */ /* 0x000fe40000011630 */
[----:B------:R-:W-:Y:S03]  /*168f0*/  LOP3.LUT R49, R49, 0xff, RZ, 0xc0, !PT ;  /* 0x000000ff31317812 */ /* 0x000fe600078ec0ff */
[----:B------:R-:W-:Y:S01]  /*16900*/  MUFU.EX2 R173, R82 ;  /* 0x0000005200ad7308 */ /* 0x000fe20000000800 */
[C---:B------:R-:W-:Y:S07]  /*16910*/  HMMA.16816.F32.BF16 R24, R44.reuse, R40, R24 ;  /* 0x000000282c18723c */ /* 0x040fee0000041818 */
[----:B------:R-:W-:Y:S02]  /*16920*/  SHF.R.U32.HI R40, RZ, 0x8, R58 ;  /* 0x00000008ff287819 */ /* 0x000fe4000001163a */
[----:B------:R1:W-:Y:S03]  /*16930*/  MUFU.EX2 R82, R73 ;  /* 0x0000004900527308 */ /* 0x0003e60000000800 */
[C---:B------:R-:W-:Y:S01]  /*16940*/  LOP3.LUT R41, R50.reuse, 0xff, RZ, 0xc0, !PT ;  /* 0x000000ff32297812 */ /* 0x040fe200078ec0ff */
[-C--:B------:R-:W-:Y:S01]  /*16950*/  HMMA.16816.F32.BF16 R28, R44, R42.reuse, R28 ;  /* 0x0000002a2c1c723c */ /* 0x080fe2000004181c */
[----:B------:R-:W2:Y:S01]  /*16960*/  LDSM.16.MT88.4 R44, [R205+0x5000] ;  /* 0x00500000cd2c783b */ /* 0x000ea20000004200 */
[----:B------:R-:W-:Y:S02]  /*16970*/  PRMT R69, R59, 0x5410, R40 ;  /* 0x000054103b457816 */ /* 0x000fe40000000028 */
[----:B------:R-:W-:Y:S02]  /*16980*/  LOP3.LUT R40, R50, 0xffff, RZ, 0xc0, !PT ;  /* 0x0000ffff32287812 */ /* 0x000fe400078ec0ff */
[----:B---3--:R-:W-:Y:S01]  /*16990*/  PRMT R76, R49, 0x5410, R48 ;  /* 0x00005410314c7816 */ /* 0x008fe20000000030 */
[----:B------:R-:W-:Y:S01]  /*169a0*/  IMAD.WIDE.U32 R48, R53, -0x2daee0ad, RZ ;  /* 0xd2511f5335307825 */ /* 0x000fe200078e00ff */
[----:B------:R-:W-:Y:S01]  /*169b0*/  SHF.R.U32.HI R40, RZ, 0x8, R40 ;  /* 0x00000008ff287819 */ /* 0x000fe20000011628 */
[----:B------:R-:W3:Y:S01]  /*169c0*/  MUFU.EX2 R175, R83 ;  /* 0x0000005300af7308 */ /* 0x000ee20000000800 */
[----:B------:R-:W-:Y:S02]  /*169d0*/  HMMA.16816.F32.BF16 R32, R36, R42, R32 ;  /* 0x0000002a2420723c */ /* 0x000fe40000041820 */
[----:B------:R-:W-:Y:S02]  /*169e0*/  PRMT R75, R41, 0x5410, R40 ;  /* 0x00005410294b7816 */ /* 0x000fe40000000028 */
[--C-:B------:R-:W-:Y:S02]  /*169f0*/  SHF.R.U32.HI R40, RZ, 0x10, R50.reuse ;  /* 0x00000010ff287819 */ /* 0x100fe40000011632 */
[----:B------:R-:W-:Y:S02]  /*16a00*/  SHF.R.U32.HI R50, RZ, 0x18, R50 ;  /* 0x00000018ff327819 */ /* 0x000fe40000011632 */
[----:B------:R-:W-:Y:S01]  /*16a10*/  LOP3.LUT R40, R40, 0xff, RZ, 0xc0, !PT ;  /* 0x000000ff28287812 */ /* 0x000fe200078ec0ff */
[----:B------:R4:W2:Y:S03]  /*16a20*/  MUFU.EX2 R83, R72 ;  /* 0x0000004800537308 */ /* 0x0008a60000000800 */
[----:B------:R-:W-:Y:S02]  /*16a30*/  PRMT R74, R40, 0x5410, R50 ;  /* 0x00005410284a7816 */ /* 0x000fe40000000032 */
[----:B------:R-:W-:Y:S02]  /*16a40*/  LOP3.LUT R40, R65, UR15, R226, 0x96, !PT ;  /* 0x0000000f41287c12 */ /* 0x000fe4000f8e96e2 */
[----:B------:R-:W-:Y:S02]  /*16a50*/  F2FP.BF16.PACK_AB R36, R156, R157 ;  /* 0x0000009d9c24723e */ /* 0x000fe400000010ff */
[----:B------:R-:W-:Y:S01]  /*16a60*/  LOP3.LUT R51, R48, 0xffff, RZ, 0xc0, !PT ;  /* 0x0000ffff30337812 */ /* 0x000fe200078ec0ff */
[----:B------:R-:W-:Y:S01]  /*16a70*/  IMAD.WIDE.U32 R54, R40, -0x2daee0ad, RZ ;  /* 0xd2511f5328367825 */ /* 0x000fe200078e00ff */
[----:B------:R-:W-:Y:S01]  /*16a80*/  LOP3.LUT R41, R66, 0xff, RZ, 0xc0, !PT ;  /* 0x000000ff42297812 */ /* 0x000fe200078ec0ff */
[----:B------:R-:W-:Y:S01]  /*16a90*/  MUFU.EX2 R126, R126 ;  /* 0x0000007e007e7308 */ /* 0x000fe20000000800 */
[----:B------:R-:W-:Y:S02]  /*16aa0*/  LOP3.LUT R62, R49, UR16, R52, 0x96, !PT ;  /* 0x00000010313e7c12 */ /* 0x000fe4000f8e9634 */
[----:B------:R-:W-:Y:S01]  /*16ab0*/  LOP3.LUT R50, R55, UR12, R222, 0x96, !PT ;  /* 0x0000000c37327c12 */ /* 0x000fe2000f8e96de */
[--C-:B------:R-:W-:Y:S01]  /*16ac0*/  HSET2.LE.AND R55, R81, R220.reuse, PT ;  /* 0x000000dc51377233 */ /* 0x100fe20003803000 */
[----:B------:R-:W-:Y:S02]  /*16ad0*/  LOP3.LUT R49, R181, UR13, R64, 0x96, !PT ;  /* 0x0000000db5317c12 */ /* 0x000fe4000f8e9640 */
[----:B------:R-:W-:Y:S02]  /*16ae0*/  PRMT R64, R41, 0x5410, R61 ;  /* 0x0000541029407816 */ /* 0x000fe4000000003d */
[----:B------:R-:W-:Y:S01]  /*16af0*/  SHF.R.U32.HI R41, RZ, 0x8, R51 ;  /* 0x00000008ff297819 */ /* 0x000fe20000011633 */
[----:B------:R-:W-:Y:S01]  /*16b00*/  IMAD.WIDE.U32 R50, R50, -0x326172a9, RZ ;  /* 0xcd9e8d5732327825 */ /* 0x000fe200078e00ff */
[----:B------:R-:W-:Y:S01]  /*16b10*/  LOP3.LUT R52, R48, 0xff, RZ, 0xc0, !PT ;  /* 0x000000ff30347812 */ /* 0x000fe200078ec0ff */
[----:B------:R-:W-:Y:S01]  /*16b20*/  MUFU.EX2 R86, R86 ;  /* 0x0000005600567308 */ /* 0x000fe20000000800 */
[--C-:B------:R-:W-:Y:S02]  /*16b30*/  SHF.R.U32.HI R53, RZ, 0x10, R48.reuse ;  /* 0x00000010ff357819 */ /* 0x100fe40000011630 */
[----:B------:R-:W-:Y:S02]  /*16b40*/  SHF.R.U32.HI R57, RZ, 0x18, R48 ;  /* 0x00000018ff397819 */ /* 0x000fe40000011630 */
[----:B------:R-:W-:Y:S02]  /*16b50*/  LOP3.LUT R48, R51, UR11, R180, 0x96, !PT ;  /* 0x0000000b33307c12 */ /* 0x000fe4000f8e96b4 */
[----:B------:R-:W-:Y:S01]  /*16b60*/  PRMT R170, R52, 0x5410, R41 ;  /* 0x0000541034aa7816 */ /* 0x000fe20000000029 */
[----:B------:R-:W-:Y:S01]  /*16b70*/  IMAD.WIDE.U32 R40, R49, -0x2daee0ad, RZ ;  /* 0xd2511f5331287825 */ /* 0x000fe200078e00ff */
[----:B------:R-:W5:Y:S01]  /*16b80*/  LDL.LU R180, [R1+0x20] ;  /* 0x0000200001b47983 */ /* 0x000f620000300800 */
[----:B------:R-:W-:Y:S01]  /*16b90*/  LOP3.LUT R55, R55, R36, RZ, 0xc0, !PT ;  /* 0x0000002437377212 */ /* 0x000fe200078ec0ff */
[----:B------:R-:W1:Y:S01]  /*16ba0*/  MUFU.EX2 R87, R87 ;  /* 0x0000005700577308 */ /* 0x000e620000000800 */
[----:B------:R-:W-:Y:S01]  /*16bb0*/  IMAD.WIDE.U32 R48, R48, -0x2daee0ad, RZ ;  /* 0xd2511f5330307825 */ /* 0x000fe200078e00ff */
[----:B------:R-:W-:Y:S01]  /*16bc0*/  LOP3.LUT R41, R41, UR10, R54, 0x96, !PT ;  /* 0x0000000a29297c12 */ /* 0x000fe2000f8e9636 */
[----:B------:R-:W5:Y:S01]  /*16bd0*/  LDL.LU R181, [R1+0x1c] ;  /* 0x00001c0001b57983 */ /* 0x000f620000300800 */
[--C-:B------:R-:W-:Y:S01]  /*16be0*/  HSET2.LE.AND R54, R80, R220.reuse, PT ;  /* 0x000000dc50367233 */ /* 0x100fe20003803000 */
[----:B------:R-:W-:Y:S01]  /*16bf0*/  SHF.R.U32.HI R43, RZ, 0x18, R140 ;  /* 0x00000018ff2b7819 */ /* 0x000fe2000001168c */
[--C-:B------:R-:W-:Y:S01]  /*16c00*/  HSET2.LE.AND R170, R170, R220.reuse, PT ;  /* 0x000000dcaaaa7233 */ /* 0x100fe20003803000 */
[----:B------:R-:W-:Y:S01]  /*16c10*/  LOP3.LUT R49, R49, UR8, R40, 0x96, !PT ;  /* 0x0000000831317c12 */ /* 0x000fe2000f8e9628 */
[----:B------:R-:W-:Y:S01]  /*16c20*/  IMAD.WIDE.U32 R40, R41, -0x326172a9, RZ ;  /* 0xcd9e8d5729287825 */ /* 0x000fe200078e00ff */
[----:B------:R-:W5:Y:S01]  /*16c30*/  LDL.LU R117, [R1+0x18] ;  /* 0x0000180001757983 */ /* 0x000f620000300800 */
[----:B------:R-:W-:Y:S03]  /*16c40*/  MUFU.EX2 R92, R92 ;  /* 0x0000005c005c7308 */ /* 0x000fe60000000800 */
[----:B------:R-:W-:Y:S01]  /*16c50*/  LOP3.LUT R50, R41, UR9, R50, 0x96, !PT ;  /* 0x0000000929327c12 */ /* 0x000fe2000f8e9632 */
[----:B------:R-:W1:Y:S04]  /*16c60*/  LDSM.16.MT88.4 R36, [R206+0x5000] ;  /* 0x00500000ce24783b */ /* 0x000e680000004200 */
[----:B------:R-:W-:Y:S02]  /*16c70*/  IMAD.WIDE.U32 R50, R50, -0x2daee0ad, RZ ;  /* 0xd2511f5332327825 */ /* 0x000fe400078e00ff */
[----:B------:R-:W-:Y:S03]  /*16c80*/  MUFU.EX2 R93, R93 ;  /* 0x0000005d005d7308 */ /* 0x000fe60000000800 */
[----:B------:R-:W-:Y:S01]  /*16c90*/  LOP3.LUT R41, R51, UR6, R48, 0x96, !PT ;  /* 0x0000000633297c12 */ /* 0x000fe2000f8e9630 */
[----:B------:R-:W-:Y:S05]  /*16ca0*/  IMAD.WIDE.U32 R48, R49, -0x326172a9, RZ ;  /* 0xcd9e8d5731307825 */ /* 0x000fea00078e00ff */
[----:B------:R-:W-:Y:S01]  /*16cb0*/  LOP3.LUT R56, R49, UR7, R40, 0x96, !PT ;  /* 0x0000000731387c12 */ /* 0x000fe2000f8e9628 */
[----:B------:R-:W-:Y:S01]  /*16cc0*/  IMAD.WIDE.U32 R40, R41, -0x326172a9, RZ ;  /* 0xcd9e8d5729287825 */ /* 0x000fe200078e00ff */
[----:B------:R-:W-:Y:S01]  /*16cd0*/  LOP3.LUT R49, R53, 0xff, RZ, 0xc0, !PT ;  /* 0x000000ff35317812 */ /* 0x000fe200078ec0ff */
[--C-:B------:R-:W-:Y:S01]  /*16ce0*/  HSET2.LE.AND R53, R67, R220.reuse, PT ;  /* 0x000000dc43357233 */ /* 0x100fe20003803000 */
[----:B------:R-:W-:Y:S01]  /*16cf0*/  MUFU.EX2 R90, R90 ;  /* 0x0000005a005a7308 */ /* 0x000fe20000000800 */
[----:B------:R-:W5:Y:S01]  /*16d00*/  LDL.LU R67, [R1+0x24] ;  /* 0x0000240001437983 */ /* 0x000f620000300800 */
[----:B------:R-:W-:Y:S02]  /*16d10*/  LOP3.LUT R48, R41, UR17, R48, 0x96, !PT ;  /* 0x0000001129307c12 */ /* 0x000fe4000f8e9630 */
[----:B------:R-:W-:Y:S01]  /*16d20*/  PRMT R171, R49, 0x5410, R57 ;  /* 0x0000541031ab7816 */ /* 0x000fe20000000039 */
[----:B------:R-:W-:Y:S01]  /*16d30*/  IMAD.WIDE.U32 R56, R56, -0x2daee0ad, RZ ;  /* 0xd2511f5338387825 */ /* 0x000fe200078e00ff */
[C---:B------:R-:W-:Y:S02]  /*16d40*/  LOP3.LUT R49, R48.reuse, 0xffff, RZ, 0xc0, !PT ;  /* 0x0000ffff30317812 */ /* 0x040fe400078ec0ff */
[----:B------:R-:W-:Y:S01]  /*16d50*/  LOP3.LUT R51, R48, 0xff, RZ, 0xc0, !PT ;  /* 0x000000ff30337812 */ /* 0x000fe200078ec0ff */
[--C-:B------:R-:W-:Y:S01]  /*16d60*/  HSET2.LE.AND R171, R171, R220.reuse, PT ;  /* 0x000000dcabab7233 */ /* 0x100fe20003803000 */
[----:B------:R-:W-:Y:S01]  /*16d70*/  SHF.R.U32.HI R49, RZ, 0x8, R49 ;  /* 0x00000008ff317819 */ /* 0x000fe20000011631 */
[----:B------:R-:W2:Y:S01]  /*16d80*/  MUFU.EX2 R91, R91 ;  /* 0x0000005b005b7308 */ /* 0x000ea20000000800 */
[----:B------:R-:W-:Y:S02]  /*16d90*/  LOP3.LUT R41, R40, 0xffff, RZ, 0xc0, !PT ;  /* 0x0000ffff28297812 */ /* 0x000fe400078ec0ff */
[----:B------:R-:W-:Y:S02]  /*16da0*/  PRMT R66, R51, 0x5410, R49 ;  /* 0x0000541033427816 */ /* 0x000fe40000000031 */
[--C-:B------:R-:W-:Y:S02]  /*16db0*/  SHF.R.U32.HI R49, RZ, 0x10, R48.reuse ;  /* 0x00000010ff317819 */ /* 0x100fe40000011630 */
[----:B------:R-:W-:Y:S02]  /*16dc0*/  SHF.R.U32.HI R51, RZ, 0x18, R48 ;  /* 0x00000018ff337819 */ /* 0x000fe40000011630 */
[----:B------:R-:W-:Y:S01]  /*16dd0*/  LOP3.LUT R48, R49, 0xff, RZ, 0xc0, !PT ;  /* 0x000000ff31307812 */ /* 0x000fe200078ec0ff */
[--C-:B------:R-:W-:Y:S01]  /*16de0*/  HSET2.LE.AND R49, R60, R220.reuse, PT ;  /* 0x000000dc3c317233 */ /* 0x100fe20003803000 */
[----:B------:R-:W-:Y:S01]  /*16df0*/  SHF.R.U32.HI R41, RZ, 0x8, R41 ;  /* 0x00000008ff297819 */ /* 0x000fe20000011629 */
[----:B------:R-:W-:Y:S01]  /*16e00*/  MUFU.EX2 R114, R114 ;  /* 0x0000007200727308 */ /* 0x000fe20000000800 */
[----:B-1----:R-:W-:Y:S01]  /*16e10*/  PRMT R73, R48, 0x5410, R51 ;  /* 0x0000541030497816 */ /* 0x002fe20000000033 */
[--C-:B------:R-:W-:Y:S01]  /*16e20*/  HSET2.LE.AND R51, R152, R220.reuse, PT ;  /* 0x000000dc98337233 */ /* 0x100fe20003803000 */
[----:B------:R-:W-:Y:S02]  /*16e30*/  LOP3.LUT R48, R40, 0xff, RZ, 0xc0, !PT ;  /* 0x000000ff28307812 */ /* 0x000fe400078ec0ff */
[----:B------:R-:W-:Y:S01]  /*16e40*/  LOP3.LUT R58, R57, UR16, R50, 0x96, !PT ;  /* 0x00000010393a7c12 */ /* 0x000fe2000f8e9632 */
[--C-:B------:R-:W-:Y:S01]  /*16e50*/  HSET2.LE.AND R50, R151, R220.reuse, PT ;  /* 0x000000dc97327233 */ /* 0x100fe20003803000 */
[----:B------:R-:W-:Y:S02]  /*16e60*/  PRMT R71, R48, 0x5410, R41 ;  /* 0x0000541030477816 */ /* 0x000fe40000000029 */
[--C-:B------:R-:W-:Y:S01]  /*16e70*/  SHF.R.U32.HI R48, RZ, 0x10, R40.reuse ;  /* 0x00000010ff307819 */ /* 0x100fe20000011628 */
[----:B------:R-:W1:Y:S01]  /*16e80*/  MUFU.EX2 R115, R115 ;  /* 0x0000007300737308 */ /* 0x000e620000000800 */
[----:B------:R-:W-:Y:S02]  /*16e90*/  SHF.R.U32.HI R41, RZ, 0x18, R40 ;  /* 0x00000018ff297819 */ /* 0x000fe40000011628 */
[----:B------:R-:W-:Y:S01]  /*16ea0*/  LOP3.LUT R40, R48, 0xff, RZ, 0xc0, !PT ;  /* 0x000000ff30287812 */ /* 0x000fe200078ec0ff */
[--C-:B------:R-:W-:Y:S01]  /*16eb0*/  HSET2.LE.AND R48, R150, R220.reuse, PT ;  /* 0x000000dc96307233 */ /* 0x100fe20003803000 */
[----:B------:R-:W-:Y:S02]  /*16ec0*/  LOP3.LUT R52, R56, 0xff, RZ, 0xc0, !PT ;  /* 0x000000ff38347812 */ /* 0x000fe400078ec0ff */
[----:B------:R-:W-:Y:S02]  /*16ed0*/  PRMT R70, R40, 0x5410, R41 ;  /* 0x0000541028467816 */ /* 0x000fe40000000029 */
[----:B------:R-:W-:Y:S01]  /*16ee0*/  F2FP.BF16.PACK_AB R40, R183, R177 ;  /* 0x000000b1b728723e */ /* 0x000fe200000010ff */
[----:B------:R-:W-:Y:S01]  /*16ef0*/  MUFU.EX2 R112, R112 ;  /* 0x0000007000707308 */ /* 0x000fe20000000800 */
[----:B------:R-:W-:Y:S02]  /*16f00*/  F2FP.BF16.PACK_AB R41, R162, R161 ;  /* 0x000000a1a229723e */ /* 0x000fe400000010ff */
[----:B------:R-:W-:Y:S02]  /*16f10*/  LOP3.LUT R50, R50, R40, RZ, 0xc0, !PT ;  /* 0x0000002832327212 */ /* 0x000fe400078ec0ff */
[----:B---3--:R-:W-:Y:S02]  /*16f20*/  F2FP.BF16.PACK_AB R40, R175, R173 ;  /* 0x000000adaf28723e */ /* 0x008fe400000010ff */
[----:B------:R-:W-:Y:S02]  /*16f30*/  LOP3.LUT R48, R48, R41, RZ, 0xc0, !PT ;  /* 0x0000002930307212 */ /* 0x000fe400078ec0ff */
[----:B------:R-:W-:Y:S01]  /*16f40*/  LOP3.LUT R41, R56, 0xffff, RZ, 0xc0, !PT ;  /* 0x0000ffff38297812 */ /* 0x000fe200078ec0ff */
[----:B------:R-:W3:Y:S01]  /*16f50*/  MUFU.EX2 R113, R113 ;  /* 0x0000007100717308 */ /* 0x000ee20000000800 */
[----:B------:R-:W-:Y:S02]  /*16f60*/  LOP3.LUT R51, R51, R40, RZ, 0xc0, !PT ;  /* 0x0000002833337212 */ /* 0x000fe400078ec0ff */
[----:B------:R-:W-:Y:S02]  /*16f70*/  F2FP.BF16.PACK_AB R40, R159, R160 ;  /* 0x000000a09f28723e */ /* 0x000fe400000010ff */
[----:B------:R-:W-:Y:S02]  /*16f80*/  SHF.R.U32.HI R41, RZ, 0x8, R41 ;  /* 0x00000008ff297819 */ /* 0x000fe40000011629 */
[----:B------:R-:W-:Y:S02]  /*16f90*/  LOP3.LUT R49, R49, R40, RZ, 0xc0, !PT ;  /* 0x0000002831317212 */ /* 0x000fe400078ec0ff */
[----:B------:R-:W-:Y:S01]  /*16fa0*/  F2FP.BF16.PACK_AB R40, R158, R144 ;  /* 0x000000909e28723e */ /* 0x000fe200000010ff */
[----:B------:R-:W-:Y:S01]  /*16fb0*/  MUFU.EX2 R106, R106 ;  /* 0x0000006a006a7308 */ /* 0x000fe20000000800 */
[----:B----4-:R-:W-:Y:S01]  /*16fc0*/  PRMT R72, R52, 0x5410, R41 ;  /* 0x0000541034487816 */ /* 0x010fe20000000029 */
[--C-:B------:R-:W-:Y:S01]  /*16fd0*/  HSET2.LE.AND R52, R68, R220.reuse, PT ;  /* 0x000000dc44347233 */ /* 0x100fe20003803000 */
[----:B------:R-:W-:Y:S01]  /*16fe0*/  LOP3.LUT R54, R54, R40, RZ, 0xc0, !PT ;  /* 0x0000002836367212 */ /* 0x000fe200078ec0ff */
[-C--:B--2---:R-:W-:Y:S01]  /*16ff0*/  HMMA.16816.F32.BF16 R4, R48, R44.reuse, R4 ;  /* 0x0000002c3004723c */ /* 0x084fe20000041804 */
[----:B------:R-:W-:Y:S02]  /*17000*/  F2FP.BF16.PACK_AB R40, R82, R83 ;  /* 0x000000535228723e */ /* 0x000fe400000010ff */
[----:B------:R-:W-:Y:S02]  /*17010*/  F2FP.BF16.PACK_AB R41, R78, R79 ;  /* 0x0000004f4e29723e */ /* 0x000fe400000010ff */
[----:B------:R-:W-:Y:S01]  /*17020*/  LOP3.LUT R52, R52, R40, RZ, 0xc0, !PT ;  /* 0x0000002834347212 */ /* 0x000fe200078ec0ff */
[----:B------:R-:W-:Y:S01]  /*17030*/  MUFU.EX2 R107, R107 ;  /* 0x0000006b006b7308 */ /* 0x000fe20000000800 */
[----:B------:R-:W-:Y:S02]  /*17040*/  LOP3.LUT R53, R53, R41, RZ, 0xc0, !PT ;  /* 0x0000002935357212 */ /* 0x000fe400078ec0ff */
[----:B------:R-:W-:Y:S03]  /*17050*/  SHF.R.U32.HI R40, RZ, 0x10, R140 ;  /* 0x00000010ff287819 */ /* 0x000fe6000001168c */
[--C-:B------:R-:W-:Y:S02]  /*17060*/  SHF.R.U32.HI R42, RZ, 0x10, R56.reuse ;  /* 0x00000010ff2a7819 */ /* 0x100fe40000011638 */
[C---:B------:R-:W-:Y:S01]  /*17070*/  HMMA.16816.F32.BF16 R8, R52.reuse, R44, R8 ;  /* 0x0000002c3408723c */ /* 0x040fe20000041808 */
[----:B------:R-:W-:Y:S01]  /*17080*/  LOP3.LUT R40, R40, 0xff, RZ, 0xc0, !PT ;  /* 0x000000ff28287812 */ /* 0x000fe200078ec0ff */
[----:B------:R-:W-:Y:S01]  /*17090*/  MUFU.EX2 R108, R108 ;  /* 0x0000006c006c7308 */ /* 0x000fe20000000800 */
[----:B------:R-:W-:Y:S02]  /*170a0*/  LOP3.LUT R41, R140, 0xffff, RZ, 0xc0, !PT ;  /* 0x0000ffff8c297812 */ /* 0x000fe400078ec0ff */
[----:B------:R-:W-:Y:S02]  /*170b0*/  PRMT R60, R40, 0x5410, R43 ;  /* 0x00005410283c7816 */ /* 0x000fe4000000002b */
[--C-:B------:R-:W-:Y:S01]  /*170c0*/  SHF.R.U32.HI R40, RZ, 0x10, R63.reuse ;  /* 0x00000010ff287819 */ /* 0x100fe2000001163f */
[-C--:B------:R-:W-:Y:S01]  /*170d0*/  HMMA.16816.F32.BF16 R12, R52, R46.reuse, R12 ;  /* 0x0000002e340c723c */ /* 0x080fe2000004180c */
[----:B------:R-:W-:Y:S03]  /*170e0*/  LOP3.LUT R44, R42, 0xff, RZ, 0xc0, !PT ;  /* 0x000000ff2a2c7812 */ /* 0x000fe600078ec0ff */
[----:B------:R-:W-:Y:S01]  /*170f0*/  SHF.R.U32.HI R45, RZ, 0x18, R63 ;  /* 0x00000018ff2d7819 */ /* 0x000fe2000001163f */
[----:B------:R-:W2:Y:S01]  /*17100*/  MUFU.EX2 R109, R109 ;  /* 0x0000006d006d7308 */ /* 0x000ea20000000800 */
[----:B------:R-:W-:Y:S02]  /*17110*/  LOP3.LUT R57, R140, 0xff, RZ, 0xc0, !PT ;  /* 0x000000ff8c397812 */ /* 0x000fe400078ec0ff */
[----:B------:R-:W-:Y:S01]  /*17120*/  SHF.R.U32.HI R59, RZ, 0x18, R56 ;  /* 0x00000018ff3b7819 */ /* 0x000fe20000011638 */
[C---:B------:R-:W-:Y:S03]  /*17130*/  HMMA.16816.F32.BF16 R16, R48.reuse, R46, R16 ;  /* 0x0000002e3010723c */ /* 0x040fe60000041810 */
[----:B------:R-:W-:Y:S02]  /*17140*/  LOP3.LUT R40, R40, 0xff, RZ, 0xc0, !PT ;  /* 0x000000ff28287812 */ /* 0x000fe400078ec0ff */
[----:B------:R-:W-:Y:S01]  /*17150*/  SHF.R.U32.HI R41, RZ, 0x8, R41 ;  /* 0x00000008ff297819 */ /* 0x000fe20000011629 */
[----:B------:R-:W-:Y:S01]  /*17160*/  MUFU.EX2 R116, R116 ;  /* 0x0000007400747308 */ /* 0x000fe20000000800 */
[----:B------:R-:W-:Y:S01]  /*17170*/  PRMT R65, R44, 0x5410, R59 ;  /* 0x000054102c417816 */ /* 0x000fe2000000003b */
[-C--:B------:R-:W-:Y:S01]  /*17180*/  HMMA.16816.F32.BF16 R20, R48, R36.reuse, R20 ;  /* 0x000000243014723c */ /* 0x080fe20000041814 */
[----:B------:R-:W-:Y:S03]  /*17190*/  PRMT R61, R57, 0x5410, R41 ;  /* 0x00005410393d7816 */ /* 0x000fe60000000029 */
[----:B------:R-:W-:Y:S02]  /*171a0*/  PRMT R57, R40, 0x5410, R45 ;  /* 0x0000541028397816 */ /* 0x000fe4000000002d */
[----:B------:R-:W4:Y:S01]  /*171b0*/  LDSM.16.MT88.4 R44, [R205+0x5400] ;  /* 0x00540000cd2c783b */ /* 0x000f220000004200 */
[--C-:B------:R-:W-:Y:S01]  /*171c0*/  HSET2.LE.AND R40, R61, R220.reuse, PT ;  /* 0x000000dc3d287233 */ /* 0x100fe20003803000 */
[C---:B------:R-:W-:Y:S01]  /*171d0*/  HMMA.16816.F32.BF16 R24, R52.reuse, R36, R24 ;  /* 0x000000243418723c */ /* 0x040fe20000041818 */
[C---:B------:R-:W-:Y:S01]  /*171e0*/  LOP3.LUT R41, R63.reuse, 0xffff, RZ, 0xc0, !PT ;  /* 0x0000ffff3f297812 */ /* 0x040fe200078ec0ff */
[----:B------:R-:W-:Y:S02]  /*171f0*/  MUFU.EX2 R134, R134 ;  /* 0x0000008600867308 */ /* 0x000fe40000000800 */
[----:B------:R-:W-:Y:S02]  /*17200*/  LOP3.LUT R56, R63, 0xff, RZ, 0xc0, !PT ;  /* 0x000000ff3f387812 */ /* 0x000fe400078ec0ff */
[----:B------:R-:W-:Y:S02]  /*17210*/  SHF.R.U32.HI R41, RZ, 0x8, R41 ;  /* 0x00000008ff297819 */ /* 0x000fe40000011629 */
[-C--:B------:R-:W-:Y:S01]  /*17220*/  HMMA.16816.F32.BF16 R28, R52, R38.reuse, R28 ;  /* 0x00000026341c723c */ /* 0x080fe2000004181c */
[----:B------:R-:W-:Y:S03]  /*17230*/  F2FP.BF16.PACK_AB R36, R99, R98 ;  /* 0x000000626324723e */ /* 0x000fe600000010ff */
[----:B------:R-:W-:Y:S01]  /*17240*/  F2FP.BF16.PACK_AB R37, R85, R84 ;  /* 0x000000545525723e */ /* 0x000fe200000010ff */
[----:B------:R-:W-:Y:S01]  /*17250*/  MUFU.EX2 R133, R133 ;  /* 0x0000008500857308 */ /* 0x000fe20000000800 */
[----:B------:R-:W-:Y:S01]  /*17260*/  PRMT R59, R56, 0x5410, R41 ;  /* 0x00005410383b7816 */ /* 0x000fe20000000029 */
[--C-:B------:R-:W-:Y:S01]  /*17270*/  HSET2.LE.AND R55, R64, R220.reuse, PT ;  /* 0x000000dc40377233 */ /* 0x100fe20003803000 */
[----:B------:R-:W-:Y:S01]  /*17280*/  HMMA.16816.F32.BF16 R32, R48, R38, R32 ;  /* 0x000000263020723c */ /* 0x000fe20000041820 */
[----:B------:R-:W-:Y:S03]  /*17290*/  LOP3.LUT R40, R40, R37, RZ, 0xc0, !PT ;  /* 0x0000002528287212 */ /* 0x000fe600078ec0ff */
[----:B------:R-:W-:Y:S01]  /*172a0*/  F2FP.BF16.PACK_AB R37, R89, R88 ;  /* 0x000000585925723e */ /* 0x000fe200000010ff */
[--C-:B------:R-:W-:Y:S01]  /*172b0*/  HSET2.LE.AND R52, R59, R220.reuse, PT ;  /* 0x000000dc3b347233 */ /* 0x100fe20003803000 */
[----:B------:R-:W-:Y:S01]  /*172c0*/  F2FP.BF16.PACK_AB R56, R87, R86 ;  /* 0x000000565738723e */ /* 0x000fe200000010ff */
[--C-:B------:R-:W-:Y:S01]  /*172d0*/  HSET2.LE.AND R41, R60, R220.reuse, PT ;  /* 0x000000dc3c297233 */ /* 0x100fe20003803000 */
[----:B------:R-:W-:Y:S01]  /*172e0*/  LOP3.LUT R42, R62, 0xff, RZ, 0xc0, !PT ;  /* 0x000000ff3e2a7812 */ /* 0x000fe200078ec0ff */
[--C-:B------:R-:W-:Y:S01]  /*172f0*/  HSET2.LE.AND R54, R69, R220.reuse, PT ;  /* 0x000000dc45367233 */ /* 0x100fe20003803000 */
[----:B------:R-:W-:Y:S02]  /*17300*/  MUFU.EX2 R122, R122 ;  /* 0x0000007a007a7308 */ /* 0x000fe40000000800 */
[----:B------:R-:W-:Y:S01]  /*17310*/  LOP3.LUT R52, R52, R37, RZ, 0xc0, !PT ;  /* 0x0000002534347212 */ /* 0x000fe200078ec0ff */
[--C-:B------:R-:W-:Y:S01]  /*17320*/  HSET2.LE.AND R53, R57, R220.reuse, PT ;  /* 0x000000dc39357233 */ /* 0x100fe20003803000 */
[----:B------:R-:W-:Y:S02]  /*17330*/  LOP3.LUT R41, R41, R56, RZ, 0xc0, !PT ;  /* 0x0000003829297212 */ /* 0x000fe400078ec0ff */
[----:B------:R-:W-:Y:S02]  /*17340*/  F2FP.BF16.PACK_AB R56, R91, R90 ;  /* 0x0000005a5b38723e */ /* 0x000fe400000010ff */
[----:B------:R-:W-:Y:S02]  /*17350*/  SHF.R.U32.HI R50, RZ, 0x18, R58 ;  /* 0x00000018ff327819 */ /* 0x000fe4000001163a */
[----:B------:R-:W-:Y:S01]  /*17360*/  LOP3.LUT R53, R53, R56, RZ, 0xc0, !PT ;  /* 0x0000003835357212 */ /* 0x000fe200078ec0ff */
[----:B------:R-:W-:Y:S01]  /*17370*/  MUFU.EX2 R120, R120 ;  /* 0x0000007800787308 */ /* 0x000fe20000000800 */
[----:B------:R-:W-:Y:S02]  /*17380*/  SHF.R.U32.HI R56, RZ, 0x18, R62 ;  /* 0x00000018ff387819 */ /* 0x000fe4000001163e */
[----:B------:R-:W-:Y:S02]  /*17390*/  LOP3.LUT R51, R58, 0xff, RZ, 0xc0, !PT ;  /* 0x000000ff3a337812 */ /* 0x000fe400078ec0ff */
[----:B------:R-:W-:Y:S02]  /*173a0*/  LOP3.LUT R43, R62, 0xffff, RZ, 0xc0, !PT ;  /* 0x0000ffff3e2b7812 */ /* 0x000fe400078ec0ff */
[----:B------:R-:W-:Y:S02]  /*173b0*/  SHF.R.U32.HI R48, RZ, 0x10, R58 ;  /* 0x00000010ff307819 */ /* 0x000fe4000001163a */
[----:B------:R-:W-:Y:S01]  /*173c0*/  SHF.R.U32.HI R43, RZ, 0x8, R43 ;  /* 0x00000008ff2b7819 */ /* 0x000fe2000001162b */
[----:B------:R-:W-:Y:S01]  /*173d0*/  MUFU.EX2 R121, R121 ;  /* 0x0000007900797308 */ /* 0x000fe20000000800 */
[----:B------:R-:W-:Y:S02]  /*173e0*/  LOP3.LUT R48, R48, 0xff, RZ, 0xc0, !PT ;  /* 0x000000ff30307812 */ /* 0x000fe400078ec0ff */
[----:B------:R-:W-:Y:S01]  /*173f0*/  PRMT R168, R42, 0x5410, R43 ;  /* 0x000054102aa87816 */ /* 0x000fe2000000002b */
[--C-:B------:R-:W-:Y:S01]  /*17400*/  HSET2.LE.AND R43, R147, R220.reuse, PT ;  /* 0x000000dc932b7233 */ /* 0x100fe20003803000 */
[----:B------:R-:W-:Y:S01]  /*17410*/  PRMT R64, R48, 0x5410, R50 ;  /* 0x0000541030407816 */ /* 0x000fe20000000032 */
[--C-:B------:R-:W-:Y:S01]  /*17420*/  HSET2.LE.AND R42, R149, R220.reuse, PT ;  /* 0x000000dc952a7233 */ /* 0x100fe20003803000 */
[----:B------:R-:W-:Y:S01]  /*17430*/  SHF.R.U32.HI R49, RZ, 0x10, R62 ;  /* 0x00000010ff317819 */ /* 0x000fe2000001163e */
[--C-:B------:R-:W-:Y:S01]  /*17440*/  HSET2.LE.AND R50, R77, R220.reuse, PT ;  /* 0x000000dc4d327233 */ /* 0x100fe20003803000 */
[----:B------:R-:W-:Y:S01]  /*17450*/  LOP3.LUT R43, R43, R36, RZ, 0xc0, !PT ;  /* 0x000000242b2b7212 */ /* 0x000fe200078ec0ff */
[----:B------:R-:W1:Y:S01]  /*17460*/  MUFU.EX2 R118, R118 ;  /* 0x0000007600767308 */ /* 0x000e620000000800 */
[----:B------:R-:W-:Y:S01]  /*17470*/  F2FP.BF16.PACK_AB R36, R95, R94 ;  /* 0x0000005e5f24723e */ /* 0x000fe200000010ff */
[--C-:B------:R-:W-:Y:S01]  /*17480*/  HSET2.LE.AND R168, R168, R220.reuse, PT ;  /* 0x000000dca8a87233 */ /* 0x100fe20003803000 */
[----:B------:R-:W-:Y:S02]  /*17490*/  LOP3.LUT R49, R49, 0xff, RZ, 0xc0, !PT ;  /* 0x000000ff31317812 */ /* 0x000fe400078ec0ff */
[----:B------:R-:W-:Y:S02]  /*174a0*/  LOP3.LUT R55, R55, R36, RZ, 0xc0, !PT ;  /* 0x0000002437377212 */ /* 0x000fe400078ec0ff */
[----:B------:R-:W1:Y:S01]  /*174b0*/  LDSM.16.MT88.4 R36, [R206+0x5400] ;  /* 0x00540000ce24783b */ /* 0x000e620000004200 */
[----:B-----5:R-:W-:Y:S02]  /*174c0*/  FFMA.FTZ R132, R132, R180, R249 ;  /* 0x000000b484847223 */ /* 0x020fe400000100f9 */
[----:B------:R-:W-:Y:S02]  /*174d0*/  IMAD.MOV.U32 R180, RZ, RZ, R164 ;  /* 0x000000ffffb47224 */ /* 0x000fe400078e00a4 */
[----:B------:R-:W-:Y:S02]  /*174e0*/  FADD.FTZ R57, R148, R132 ;  /* 0x0000008494397221 */ /* 0x000fe40000010000 */
[----:B------:R-:W-:Y:S01]  /*174f0*/  FFMA.FTZ R63, R2, R181, R247 ;  /* 0x000000b5023f7223 */ /* 0x000fe200000100f7 */
[----:B------:R-:W-:Y:S01]  /*17500*/  F2FP.BF16.PACK_AB R2, R97, R96 ;  /* 0x000000606102723e */ /* 0x000fe200000010ff */
[----:B------:R-:W-:Y:S01]  /*17510*/  IMAD.MOV.U32 R181, RZ, RZ, R169 ;  /* 0x000000ffffb57224 */ /* 0x000fe200078e00a9 */
[----:B------:R-:W-:Y:S01]  /*17520*/  PRMT R169, R49, 0x5410, R56 ;  /* 0x0000541031a97816 */ /* 0x000fe20000000038 */
[----:B------:R-:W-:Y:S01]  /*17530*/  FADD.FTZ R57, R141, R57 ;  /* 0x000000398d397221 */ /* 0x000fe20000010000 */
[----:B------:R-:W-:Y:S01]  /*17540*/  LOP3.LUT R42, R42, R2, RZ, 0xc0, !PT ;  /* 0x000000022a2a7212 */ /* 0x000fe200078ec0ff */
[----:B------:R-:W-:Y:S01]  /*17550*/  FFMA.FTZ R139, R139, R117, R250 ;  /* 0x000000758b8b7223 */ /* 0x000fe200000100fa */
[--C-:B------:R-:W-:Y:S01]  /*17560*/  HSET2.LE.AND R56, R66, R220.reuse, PT ;  /* 0x000000dc42387233 */ /* 0x100fe20003803000 */
[----:B------:R-:W-:Y:S01]  /*17570*/  FADD.FTZ R57, R154, R57 ;  /* 0x000000399a397221 */ /* 0x000fe20000010000 */
[----:B------:R-:W-:Y:S01]  /*17580*/  F2FP.BF16.PACK_AB R2, R93, R92 ;  /* 0x0000005c5d02723e */ /* 0x000fe200000010ff */
[----:B------:R-:W-:Y:S01]  /*17590*/  IMAD.MOV.U32 R132, RZ, RZ, R138 ;  /* 0x000000ffff847224 */ /* 0x000fe200078e008a */
[--C-:B------:R-:W-:Y:S01]  /*175a0*/  HSET2.LE.AND R49, R74, R220.reuse, PT ;  /* 0x000000dc4a317233 */ /* 0x100fe20003803000 */
[----:B------:R-:W-:Y:S01]  /*175b0*/  FADD.FTZ R62, R248, R57 ;  /* 0x00000039f83e7221 */ /* 0x000fe20000010000 */
[----:B------:R-:W-:Y:S01]  /*175c0*/  LOP3.LUT R54, R54, R2, RZ, 0xc0, !PT ;  /* 0x0000000236367212 */ /* 0x000fe200078ec0ff */
[-C--:B----4-:R-:W-:Y:S01]  /*175d0*/  HMMA.16816.F32.BF16 R4, R40, R44.reuse, R4 ;  /* 0x0000002c2804723c */ /* 0x090fe20000041804 */
[--C-:B------:R-:W-:Y:S01]  /*175e0*/  HSET2.LE.AND R57, R73, R220.reuse, PT ;  /* 0x000000dc49397233 */ /* 0x100fe20003803000 */
[----:B------:R-:W-:Y:S01]  /*175f0*/  LOP3.LUT R2, R58, 0xffff, RZ, 0xc0, !PT ;  /* 0x0000ffff3a027812 */ /* 0x000fe200078ec0ff */
[----:B------:R-:W-:Y:S01]  /*17600*/  FADD.FTZ R58, R181, R139 ;  /* 0x0000008bb53a7221 */ /* 0x000fe20000010000 */
[--C-:B------:R-:W-:Y:S02]  /*17610*/  HSET2.LE.AND R169, R169, R220.reuse, PT ;  /* 0x000000dca9a97233 */ /* 0x100fe40003803000 */
[----:B------:R-:W-:Y:S01]  /*17620*/  SHF.R.U32.HI R2, RZ, 0x8, R2 ;  /* 0x00000008ff027819 */ /* 0x000fe20000011602 */
[----:B------:R-:W-:Y:S01]  /*17630*/  FADD.FTZ R58, R179, R58 ;  /* 0x0000003ab33a7221 */ /* 0x000fe20000010000 */
[C---:B------:R-:W-:Y:S04]  /*17640*/  HMMA.16816.F32.BF16 R8, R52.reuse, R44, R8 ;  /* 0x0000002c3408723c */ /* 0x040fe80000041808 */
[----:B------:R-:W-:Y:S01]  /*17650*/  FADD.FTZ R58, R145, R58 ;  /* 0x0000003a913a7221 */ /* 0x000fe20000010000 */
[----:B------:R-:W-:Y:S01]  /*17660*/  PRMT R164, R51, 0x5410, R2 ;  /* 0x0000541033a47816 */ /* 0x000fe20000000002 */
[--C-:B------:R-:W-:Y:S01]  /*17670*/  HSET2.LE.AND R51, R76, R220.reuse, PT ;  /* 0x000000dc4c337233 */ /* 0x100fe20003803000 */
[----:B------:R-:W-:Y:S01]  /*17680*/  FADD.FTZ R45, R146, R63 ;  /* 0x0000003f922d7221 */ /* 0x000fe20000010000 */
[-C--:B------:R-:W-:Y:S01]  /*17690*/  HMMA.16816.F32.BF16 R12, R52, R46.reuse, R12 ;  /* 0x0000002e340c723c */ /* 0x080fe2000004180c */
[----:B------:R-:W-:Y:S03]  /*176a0*/  FFMA.FTZ R48, R0, R67, R180 ;  /* 0x0000004300307223 */ /* 0x000fe600000100b4 */
[----:B------:R-:W-:Y:S01]  /*176b0*/  FADD.FTZ R45, R142, R45 ;  /* 0x0000002d8e2d7221 */ /* 0x000fe20000010000 */
[----:B-1----:R-:W-:Y:S01]  /*176c0*/  F2FP.BF16.PACK_AB R2, R115, R114 ;  /* 0x000000727302723e */ /* 0x002fe200000010ff */
[----:B------:R-:W-:Y:S01]  /*176d0*/  FADD.FTZ R44, R178, R48 ;  /* 0x00000030b22c7221 */ /* 0x000fe20000010000 */
[----:B---3--:R-:W-:Y:S01]  /*176e0*/  F2FP.BF16.PACK_AB R0, R113, R112 ;  /* 0x000000707100723e */ /* 0x008fe200000010ff */
[----:B------:R-:W-:Y:S01]  /*176f0*/  FADD.FTZ R63, R252, R58 ;  /* 0x0000003afc3f7221 */ /* 0x000fe20000010000 */
[C---:B------:R-:W-:Y:S03]  /*17700*/  HMMA.16816.F32.BF16 R16, R40.reuse, R46, R16 ;  /* 0x0000002e2810723c */ /* 0x040fe60000041810 */
[----:B------:R-:W-:Y:S01]  /*17710*/  FADD.FTZ R59, R143, R44 ;  /* 0x0000002c8f3b7221 */ /* 0x000fe20000010000 */
[----:B------:R-:W-:Y:S01]  /*17720*/  F2FP.BF16.PACK_AB R44, R105, R104 ;  /* 0x00000068692c723e */ /* 0x000fe200000010ff */
[--C-:B------:R-:W-:Y:S01]  /*17730*/  HSET2.LE.AND R48, R75, R220.reuse, PT ;  /* 0x000000dc4b307233 */ /* 0x100fe20003803000 */
[----:B------:R-:W-:Y:S01]  /*17740*/  LOP3.LUT R51, R51, R2, RZ, 0xc0, !PT ;  /* 0x0000000233337212 */ /* 0x000fe200078ec0ff */
[--C-:B------:R-:W-:Y:S01]  /*17750*/  HSET2.LE.AND R58, R71, R220.reuse, PT ;  /* 0x000000dc473a7233 */ /* 0x100fe20003803000 */
[----:B------:R-:W-:Y:S01]  /*17760*/  LOP3.LUT R56, R56, R44, RZ, 0xc0, !PT ;  /* 0x0000002c38387212 */ /* 0x000fe200078ec0ff */
[-C--:B------:R-:W-:Y:S03]  /*17770*/  HMMA.16816.F32.BF16 R20, R40, R36.reuse, R20 ;  /* 0x000000242814723c */ /* 0x080fe60000041814 */
[----:B------:R-:W-:Y:S01]  /*17780*/  F2FP.BF16.PACK_AB R2, R103, R102 ;  /* 0x000000666702723e */ /* 0x000fe200000010ff */
[--C-:B------:R-:W-:Y:S01]  /*17790*/  HSET2.LE.AND R164, R164, R220.reuse, PT ;  /* 0x000000dca4a47233 */ /* 0x100fe20003803000 */
[----:B------:R-:W-:Y:S02]  /*177a0*/  LOP3.LUT R50, R50, R0, RZ, 0xc0, !PT ;  /* 0x0000000032327212 */ /* 0x000fe400078ec0ff */
[----:B------:R-:W-:Y:S01]  /*177b0*/  LOP3.LUT R49, R49, R2, RZ, 0xc0, !PT ;  /* 0x0000000231317212 */ /* 0x000fe200078ec0ff */
[----:B------:R-:W-:Y:S01]  /*177c0*/  FADD.FTZ R2, R155, R45 ;  /* 0x0000002d9b027221 */ /* 0x000fe20000010000 */
[C---:B------:R-:W-:Y:S01]  /*177d0*/  HMMA.16816.F32.BF16 R24, R52.reuse, R36, R24 ;  /* 0x000000243418723c */ /* 0x040fe20000041818 */
[----:B------:R-:W1:Y:S02]  /*177e0*/  LDSM.16.MT88.4 R44, [R205+0x5800] ;  /* 0x00580000cd2c783b */ /* 0x000e640000004200 */
[----:B------:R-:W-:Y:S01]  /*177f0*/  FADD.FTZ R61, R241, R2 ;  /* 0x00000002f13d7221 */ /* 0x000fe20000010000 */
[----:B------:R-:W-:Y:S02]  /*17800*/  F2FP.BF16.PACK_AB R0, R101, R100 ;  /* 0x000000646500723e */ /* 0x000fe400000010ff */
[----:B--2---:R-:W-:Y:S02]  /*17810*/  F2FP.BF16.PACK_AB R2, R109, R108 ;  /* 0x0000006c6d02723e */ /* 0x004fe400000010ff */
[-C--:B------:R-:W-:Y:S01]  /*17820*/  HMMA.16816.F32.BF16 R28, R52, R38.reuse, R28 ;  /* 0x00000026341c723c */ /* 0x080fe2000004181c */
[----:B------:R-:W-:Y:S03]  /*17830*/  F2FP.BF16.PACK_AB R36, R111, R110 ;  /* 0x0000006e6f24723e */ /* 0x000fe600000010ff */
[----:B------:R-:W-:Y:S02]  /*17840*/  F2FP.BF16.PACK_AB R37, R129, R128 ;  /* 0x000000808125723e */ /* 0x000fe400000010ff */
[----:B------:R-:W-:Y:S01]  /*17850*/  LOP3.LUT R48, R48, R0, RZ, 0xc0, !PT ;  /* 0x0000000030307212 */ /* 0x000fe200078ec0ff */
[----:B------:R-:W-:Y:S01]  /*17860*/  FADD.FTZ R0, R153, R59 ;  /* 0x0000003b99007221 */ /* 0x000fe20000010000 */
[----:B------:R-:W-:Y:S01]  /*17870*/  LOP3.LUT R170, R170, R37, RZ, 0xc0, !PT ;  /* 0x00000025aaaa7212 */ /* 0x000fe200078ec0ff */
[----:B------:R-:W-:Y:S01]  /*17880*/  FADD.FTZ R53, R245, R61 ;  /* 0x0000003df5357221 */ /* 0x000fe20000010000 */
[----:B------:R-:W-:Y:S01]  /*17890*/  LDSM.16.MT88.4 R152, [R205+0x5c00] ;  /* 0x005c0000cd98783b */ /* 0x000fe20000004200 */
[----:B------:R-:W-:Y:S01]  /*178a0*/  HMMA.16816.F32.BF16 R32, R40, R38, R32 ;  /* 0x000000262820723c */ /* 0x000fe20000041820 */
[----:B------:R-:W-:Y:S01]  /*178b0*/  FADD.FTZ R60, R235, R0 ;  /* 0x00000000eb3c7221 */ /* 0x000fe20000010000 */
[--C-:B------:R-:W-:Y:S01]  /*178c0*/  HSET2.LE.AND R59, R70, R220.reuse, PT ;  /* 0x000000dc463b7233 */ /* 0x100fe20003803000 */
[----:B------:R-:W-:Y:S01]  /*178d0*/  LOP3.LUT R58, R58, R2, RZ, 0xc0, !PT ;  /* 0x000000023a3a7212 */ /* 0x000fe200078ec0ff */
[----:B------:R-:W-:Y:S01]  /*178e0*/  FADD.FTZ R2, R192, R63 ;  /* 0x0000003fc0027221 */ /* 0x000fe20000010000 */
[----:B------:R-:W-:Y:S01]  /*178f0*/  F2FP.BF16.PACK_AB R0, R107, R106 ;  /* 0x0000006a6b00723e */ /* 0x000fe200000010ff */
[----:B------:R-:W-:Y:S01]  /*17900*/  FADD.FTZ R52, R240, R60 ;  /* 0x0000003cf0347221 */ /* 0x000fe20000010000 */
[----:B------:R-:W-:Y:S01]  /*17910*/  LOP3.LUT R59, R59, R36, RZ, 0xc0, !PT ;  /* 0x000000243b3b7212 */ /* 0x000fe200078ec0ff */
[----:B------:R-:W-:Y:S01]  /*17920*/  FADD.FTZ R55, R198, R2 ;  /* 0x00000002c6377221 */ /* 0x000fe20000010000 */
[----:B------:R-:W2:Y:S03]  /*17930*/  LDSM.16.MT88.4 R36, [R206+0x5800] ;  /* 0x00580000ce24783b */ /* 0x000ea60000004200 */
[----:B------:R-:W-:Y:S01]  /*17940*/  FADD.FTZ R41, R166, R55 ;  /* 0x00000037a6297221 */ /* 0x000fe20000010000 */
[----:B------:R-:W-:Y:S01]  /*17950*/  LOP3.LUT R57, R57, R0, RZ, 0xc0, !PT ;  /* 0x0000000039397212 */ /* 0x000fe200078ec0ff */
[----:B------:R-:W-:Y:S01]  /*17960*/  FADD.FTZ R0, R251, R62 ;  /* 0x0000003efb007221 */ /* 0x000fe20000010000 */
[----:B------:R-:W-:Y:S01]  /*17970*/  F2FP.BF16.PACK_AB R40, R133, R118 ;  /* 0x000000768528723e */ /* 0x000fe200000010ff */
[----:B------:R-:W-:Y:S01]  /*17980*/  FADD.FTZ R42, R230, R41 ;  /* 0x00000029e62a7221 */ /* 0x000fe20000010000 */
[--C-:B------:R-:W-:Y:S01]  /*17990*/  HSET2.LE.AND R41, R65, R220.reuse, PT ;  /* 0x000000dc41297233 */ /* 0x100fe20003803000 */
[----:B------:R-:W-:Y:S01]  /*179a0*/  FADD.FTZ R54, R167, R0 ;  /* 0x00000000a7367221 */ /* 0x000fe20000010000 */
[----:B------:R-:W-:Y:S02]  /*179b0*/  LOP3.LUT R169, R169, R40, RZ, 0xc0, !PT ;  /* 0x00000028a9a97212 */ /* 0x000fe400078ec0ff */
[----:B------:R-:W-:Y:S01]  /*179c0*/  F2FP.BF16.PACK_AB R2, R134, R116 ;  /* 0x000000748602723e */ /* 0x000fe200000010ff */
[----:B------:R-:W-:Y:S01]  /*179d0*/  FADD.FTZ R40, R165, R54 ;  /* 0x00000036a5287221 */ /* 0x000fe20000010000 */
[----:B------:R-:W-:Y:S01]  /*179e0*/  F2FP.BF16.PACK_AB R165, R123, R122 ;  /* 0x0000007a7ba5723e */ /* 0x000fe200000010ff */
[-C--:B-1----:R-:W-:Y:S01]  /*179f0*/  HMMA.16816.F32.BF16 R4, R48, R44.reuse, R4 ;  /* 0x0000002c3004723c */ /* 0x082fe20000041804 */
[----:B------:R-:W-:Y:S01]  /*17a00*/  LOP3.LUT R168, R168, R2, RZ, 0xc0, !PT ;  /* 0x00000002a8a87212 */ /* 0x000fe200078ec0ff */
[----:B------:R-:W-:Y:S01]  /*17a10*/  FADD.FTZ R2, R244, R53 ;  /* 0x00000035f4027221 */ /* 0x000fe20000010000 */
[----:B------:R-:W-:Y:S01]  /*17a20*/  F2FP.BF16.PACK_AB R166, R135, R124 ;  /* 0x0000007c87a6723e */ /* 0x000fe200000010ff */
[----:B------:R-:W-:Y:S01]  /*17a30*/  FADD.FTZ R43, R221, R40 ;  /* 0x00000028dd2b7221 */ /* 0x000fe20000010000 */
[--C-:B------:R-:W-:Y:S01]  /*17a40*/  HSET2.LE.AND R40, R72, R220.reuse, PT ;  /* 0x000000dc48287233 */ /* 0x100fe20003803000 */
[----:B------:R-:W-:Y:S01]  /*17a50*/  FADD.FTZ R53, R243, R2 ;  /* 0x00000002f3357221 */ /* 0x000fe20000010000 */
[----:B------:R-:W-:Y:S01]  /*17a60*/  HSET2.LE.AND R2, R64, R220, PT ;  /* 0x000000dc40027233 */ /* 0x000fe20003803000 */
[----:B------:R-:W-:Y:S01]  /*17a70*/  FADD.FTZ R43, R233, R43 ;  /* 0x0000002be92b7221 */ /* 0x000fe20000010000 */
[C---:B------:R-:W-:Y:S03]  /*17a80*/  HMMA.16816.F32.BF16 R8, R56.reuse, R44, R8 ;  /* 0x0000002c3808723c */ /* 0x040fe60000041808 */
[----:B------:R-:W-:Y:S01]  /*17a90*/  LOP3.LUT R165, R2, R165, RZ, 0xc0, !PT ;  /* 0x000000a502a57212 */ /* 0x000fe200078ec0ff */
[----:B------:R-:W-:Y:S01]  /*17aa0*/  FADD.FTZ R2, R201, R53 ;  /* 0x00000035c9027221 */ /* 0x000fe20000010000 */
[----:B------:R-:W-:Y:S01]  /*17ab0*/  LOP3.LUT R166, R40, R166, RZ, 0xc0, !PT ;  /* 0x000000a628a67212 */ /* 0x000fe200078ec0ff */
[----:B------:R-:W-:Y:S01]  /*17ac0*/  FADD.FTZ R40, R234, R42 ;  /* 0x0000002aea287221 */ /* 0x000fe20000010000 */
[----:B------:R-:W-:Y:S01]  /*17ad0*/  F2FP.BF16.PACK_AB R167, R176, R126 ;  /* 0x0000007eb0a7723e */ /* 0x000fe200000010ff */
[----:B------:R-:W-:Y:S01]  /*17ae0*/  FADD.FTZ R42, R200, R2 ;  /* 0x00000002c82a7221 */ /* 0x000fe20000010000 */
[-C--:B------:R-:W-:Y:S03]  /*17af0*/  HMMA.16816.F32.BF16 R12, R56, R46.reuse, R12 ;  /* 0x0000002e380c723c */ /* 0x080fe6000004180c */
[----:B------:R-:W-:Y:S01]  /*17b00*/  FADD.FTZ R40, R246, R40 ;  /* 0x00000028f6287221 */ /* 0x000fe20000010000 */
[----:B------:R-:W-:Y:S01]  /*17b10*/  LOP3.LUT R167, R41, R167, RZ, 0xc0, !PT ;  /* 0x000000a729a77212 */ /* 0x000fe200078ec0ff */
[----:B------:R-:W-:Y:S01]  /*17b20*/  FADD.FTZ R2, R238, R43 ;  /* 0x0000002bee027221 */ /* 0x000fe20000010000 */
[----:B------:R-:W-:Y:S02]  /*17b30*/  F2FP.BF16.PACK_AB R0, R131, R130 ;  /* 0x000000828300723e */ /* 0x000fe400000010ff */
[C---:B------:R-:W-:Y:S01]  /*17b40*/  HMMA.16816.F32.BF16 R16, R48.reuse, R46, R16 ;  /* 0x0000002e3010723c */ /* 0x040fe20000041810 */
[----:B------:R-:W-:Y:S03]  /*17b50*/  FADD.FTZ R2, R236, R2 ;  /* 0x00000002ec027221 */ /* 0x000fe60000010000 */
[----:B------:R-:W-:Y:S01]  /*17b60*/  LOP3.LUT R171, R171, R0, RZ, 0xc0, !PT ;  /* 0x00000000abab7212 */ /* 0x000fe200078ec0ff */
[----:B------:R-:W-:Y:S02]  /*17b70*/  FADD.FTZ R0, R239, R52 ;  /* 0x00000034ef007221 */ /* 0x000fe40000010000 */
[----:B------:R-:W-:Y:S01]  /*17b80*/  FADD.FTZ R2, R189, R2 ;  /* 0x00000002bd027221 */ /* 0x000fe20000010000 */
[-C--:B--2---:R-:W-:Y:S01]  /*17b90*/  HMMA.16816.F32.BF16 R20, R48, R36.reuse, R20 ;  /* 0x000000243014723c */ /* 0x084fe20000041814 */
[----:B------:R-:W-:Y:S03]  /*17ba0*/  FADD.FTZ R52, R237, R0 ;  /* 0x00000000ed347221 */ /* 0x000fe60000010000 */
[----:B------:R-:W-:Y:S04]  /*17bb0*/  F2FP.BF16.PACK_AB R0, R121, R120 ;  /* 0x000000787900723e */ /* 0x000fe800000010ff */
[C---:B------:R-:W-:Y:S01]  /*17bc0*/  HMMA.16816.F32.BF16 R24, R56.reuse, R36, R24 ;  /* 0x000000243818723c */ /* 0x040fe20000041818 */
[----:B------:R-:W-:Y:S03]  /*17bd0*/  LOP3.LUT R164, R164, R0, RZ, 0xc0, !PT ;  /* 0x00000000a4a47212 */ /* 0x000fe600078ec0ff */
[----:B------:R-:W-:Y:S04]  /*17be0*/  FADD.FTZ R0, R197, R52 ;  /* 0x00000034c5007221 */ /* 0x000fe80000010000 */
[----:B------:R-:W-:Y:S01]  /*17bf0*/  FADD.FTZ R41, R196, R0 ;  /* 0x00000000c4297221 */ /* 0x000fe20000010000 */
[-C--:B------:R-:W-:Y:S03]  /*17c00*/  HMMA.16816.F32.BF16 R28, R56, R38.reuse, R28 ;  /* 0x00000026381c723c */ /* 0x080fe6000004181c */
[----:B------:R-:W-:Y:S02]  /*17c10*/  FADD.FTZ R0, R232, R42 ;  /* 0x0000002ae8007221 */ /* 0x000fe40000010000 */
[----:B------:R-:W-:Y:S02]  /*17c20*/  FADD.FTZ R42, R242, R40 ;  /* 0x00000028f22a7221 */ /* 0x000fe40000010000 */
[----:B------:R-:W-:Y:S01]  /*17c30*/  FADD.FTZ R40, R231, R0 ;  /* 0x00000000e7287221 */ /* 0x000fe20000010000 */
[----:B------:R-:W-:Y:S01]  /*17c40*/  HMMA.16816.F32.BF16 R32, R48, R38, R32 ;  /* 0x000000263020723c */ /* 0x000fe20000041820 */
[----:B------:R-:W-:Y:S03]  /*17c50*/  FADD.FTZ R36, R191, R42 ;  /* 0x0000002abf247221 */ /* 0x000fe60000010000 */
[----:B------:R-:W-:Y:S02]  /*17c60*/  FADD.FTZ R37, R182, R40 ;  /* 0x00000028b6257221 */ /* 0x000fe40000010000 */
[----:B------:R-:W-:Y:S02]  /*17c70*/  FADD.FTZ R36, R190, R36 ;  /* 0x00000024be247221 */ /* 0x000fe40000010000 */
[----:B------:R-:W-:Y:S01]  /*17c80*/  FADD.FTZ R40, R188, R2 ;  /* 0x00000002bc287221 */ /* 0x000fe20000010000 */
[-C--:B------:R-:W-:Y:S03]  /*17c90*/  HMMA.16816.F32.BF16 R140, R168, R152.reuse, R4 ;  /* 0x00000098a88c723c */ /* 0x080fe60000041804 */
[----:B------:R-:W-:Y:S02]  /*17ca0*/  FADD.FTZ R2, R174, R37 ;  /* 0x00000025ae027221 */ /* 0x000fe40000010000 */
[----:B------:R-:W-:Y:S02]  /*17cb0*/  FADD.FTZ R36, R199, R36 ;  /* 0x00000024c7247221 */ /* 0x000fe40000010000 */
[----:B------:R-:W-:Y:S02]  /*17cc0*/  FADD.FTZ R41, R203, R41 ;  /* 0x00000029cb297221 */ /* 0x000fe40000010000 */
[----:B------:R-:W-:Y:S02]  /*17cd0*/  FADD.FTZ R43, R195, R36 ;  /* 0x00000024c32b7221 */ /* 0x000fe40000010000 */
[----:B------:R-:W1:Y:S01]  /*17ce0*/  LDSM.16.MT88.4 R36, [R206+0x5c00] ;  /* 0x005c0000ce24783b */ /* 0x000e620000004200 */
        /* <DEDUP_REMOVED lines=21> */
[C---:B------:R-:W-:Y:S01]  /*17e40*/  HMMA.16816.F32.BF16 R144, R164.reuse, R152, R8 ;  /* 0x00000098a490723c */ /* 0x040fe20000041808 */
[----:B------:R-:W-:Y:S02]  /*17e50*/  FADD.FTZ R0, R157, R5 ;  /* 0x000000059d007221 */ /* 0x000fe40000010000 */
[----:B------:R-:W-:Y:S02]  /*17e60*/  FADD.FTZ R2, R175, R2 ;  /* 0x00000002af027221 */ /* 0x000fe40000010000 */
[----:B------:R-:W-:Y:S02]  /*17e70*/  FADD.FTZ R5, R158, R6 ;  /* 0x000000069e057221 */ /* 0x000fe40000010000 */
[----:B------:R-:W-:Y:S01]  /*17e80*/  FADD.FTZ R4, R84, R4 ;  /* 0x0000000454047221 */ /* 0x000fe20000010000 */
[-C--:B------:R-:W-:Y:S01]  /*17e90*/  HMMA.16816.F32.BF16 R148, R164, R154.reuse, R12 ;  /* 0x0000009aa494723c */ /* 0x080fe2000004180c */
[----:B------:R-:W-:Y:S03]  /*17ea0*/  FADD.FTZ R0, R156, R0 ;  /* 0x000000009c007221 */ /* 0x000fe60000010000 */
[----:B------:R-:W-:Y:S02]  /*17eb0*/  FADD.FTZ R6, R86, R2 ;  /* 0x0000000256067221 */ /* 0x000fe40000010000 */
[----:B------:R-:W-:Y:S02]  /*17ec0*/  FADD.FTZ R2, R88, R5 ;  /* 0x0000000558027221 */ /* 0x000fe40000010000 */
[----:B------:R-:W-:Y:S01]  /*17ed0*/  FADD.FTZ R4, R85, R4 ;  /* 0x0000000455047221 */ /* 0x000fe20000010000 */
[C---:B------:R-:W-:Y:S03]  /*17ee0*/  HMMA.16816.F32.BF16 R152, R168.reuse, R154, R16 ;  /* 0x0000009aa898723c */ /* 0x040fe60000041810 */
[----:B------:R-:W-:Y:S02]  /*17ef0*/  FADD.FTZ R0, R90, R0 ;  /* 0x000000005a007221 */ /* 0x000fe40000010000 */
[----:B------:R-:W-:Y:S02]  /*17f00*/  FADD.FTZ R5, R87, R6 ;  /* 0x0000000657057221 */ /* 0x000fe40000010000 */
[----:B------:R-:W-:Y:S01]  /*17f10*/  FADD.FTZ R2, R89, R2 ;  /* 0x0000000259027221 */ /* 0x000fe20000010000 */
[-C--:B-1----:R-:W-:Y:S01]  /*17f20*/  HMMA.16816.F32.BF16 R156, R168, R36.reuse, R20 ;  /* 0x00000024a89c723c */ /* 0x082fe20000041814 */
        /* <DEDUP_REMOVED lines=13> */
[----:B------:R-:W-:Y:S03]  /*18000*/  HMMA.16816.F32.BF16 R168, R168, R38, R32 ;  /* 0x00000026a8a8723c */ /* 0x000fe60000041820 */
[----:B------:R-:W-:Y:S02]  /*18010*/  FADD.FTZ R0, R104, R6 ;  /* 0x0000000668007221 */ /* 0x000fe40000010000 */
[----:B------:R-:W-:Y:S02]  /*18020*/  FADD.FTZ R4, R101, R4 ;  /* 0x0000000465047221 */ /* 0x000fe40000010000 */
[----:B------:R-:W-:Y:S02]  /*18030*/  FADD.FTZ R5, R106, R5 ;  /* 0x000000056a057221 */ /* 0x000fe40000010000 */
[----:B------:R-:W-:Y:S03]  /*18040*/  FADD.FTZ R2, R103, R2 ;  /* 0x0000000267027221 */ /* 0x000fe60000010000 */
        /* <DEDUP_REMOVED lines=23> */
[----:B------:R1:W-:Y:S01]  /*181c0*/  STL [R1+0x18], R6 ;  /* 0x0000180601007387 */ /* 0x0003e20000100800 */
[----:B------:R-:W-:Y:S02]  /*181d0*/  FADD.FTZ R4, R131, R5 ;  /* 0x0000000583047221 */ /* 0x000fe40000010000 */
[----:B------:R-:W-:Y:S02]  /*181e0*/  FADD.FTZ R2, R135, R2 ;  /* 0x0000000287027221 */ /* 0x000fe40000010000 */
[----:B------:R-:W-:Y:S01]  /*181f0*/  FADD.FTZ R0, R176, R0 ;  /* 0x00000000b0007221 */ /* 0x000fe20000010000 */
[----:B------:R1:W-:Y:S01]  /*18200*/  STL [R1+0x20], R4 ;  /* 0x0000200401007387 */ /* 0x0003e20000100800 */
[----:B------:R-:W-:Y:S02]  /*18210*/  IMAD.MOV.U32 R135, RZ, RZ, R3 ;  /* 0x000000ffff877224 */ /* 0x000fe400078e0003 */
[----:B------:R-:W-:Y:S01]  /*18220*/  IMAD.MOV.U32 R133, RZ, RZ, R137 ;  /* 0x000000ffff857224 */ /* 0x000fe200078e0089 */
[----:B------:R1:W-:Y:S01]  /*18230*/  STL [R1+0x1c], R2 ;  /* 0x00001c0201007387 */ /* 0x0003e20000100800 */
[----:B------:R-:W-:Y:S03]  /*18240*/  IMAD.MOV.U32 R134, RZ, RZ, R136 ;  /* 0x000000ffff867224 */ /* 0x000fe600078e0088 */
[----:B------:R1:W-:Y:S02]  /*18250*/  STL [R1+0x24], R0 ;  /* 0x0000240001007387 */ /* 0x0003e40000100800 */
[----:B-1----:R-:W-:-:S05]  /*18260*/  @P1 BRA `(.L_x_193) ;  /* 0xffffa24000001947 */ /* 0x002fca000383ffff */
.L_x_192:
[----:B------:R-:W2:Y:S04]  /*18270*/  LDL.LU R9, [R1+0x18] ;  /* 0x0000180001097983 */ /* 0x000ea80000300800 */
[----:B------:R-:W1:Y:S01]  /*18280*/  S2R R38, SR_TID.X ;  /* 0x0000000000267919 */ /* 0x000e620000002100 */
[----:B------:R-:W3:Y:S01]  /*18290*/  S2UR UR6, SR_CTAID.Y ;  /* 0x00000000000679c3 */ /* 0x000ee20000002600 */
[----:B------:R-:W-:-:S02]  /*182a0*/  UISETP.NE.AND UP0, UPT, UR25, -0x1, UPT ;  /* 0xffffffff1900788c */ /* 0x000fc4000bf05270 */
[----:B------:R-:W4:Y:S01]  /*182b0*/  LDL.LU R8, [R1+0x20] ;  /* 0x0000200001087983 */ /* 0x000f220000300800 */
[----:B------:R-:W-:-:S03]  /*182c0*/  ULDC.64 UR4, c[0x0][0x1e8] ;  /* 0x00007a0000047ab9 */ /* 0x000fc60000000a00 */
[----:B-----5:R-:W4:Y:S04]  /*182d0*/  LDL.LU R7, [R1+0x1c] ;  /* 0x00001c0001077983 */ /* 0x020f280000300800 */
[----:B------:R-:W4:Y:S01]  /*182e0*/  LDL.LU R6, [R1+0x24] ;  /* 0x0000240001067983 */ /* 0x000f220000300800 */
[----:B------:R-:W-:Y:S01]  /*182f0*/  @UP0 UIMAD.WIDE.U32 UR12, UR25, UR4, URZ ;  /* 0x00000004190c02a5 */ /* 0x000fe2000f8e003f */
[----:B------:R-:W3:Y:S01]  /*18300*/  S2UR UR9, SR_CTAID.X ;  /* 0x00000000000979c3 */ /* 0x000ee20000002500 */
[----:B------:R-:W-:Y:S01]  /*18310*/  ULDC.U8 UR10, c[0x0][0x328] ;  /* 0x0000ca00000a7ab9 */ /* 0x000fe20000000000 */
[----:B------:R-:W-:Y:S01]  /*18320*/  BSSY B0, `(.L_x_196) ;  /* 0x00000e5000007945 */ /* 0x000fe20003800000 */
[----:B------:R-:W-:Y:S02]  /*18330*/  @UP0 UIMAD UR7, UR25, UR5, UR13 ;  /* 0x00000005190702a4 */ /* 0x000fe4000f8e020d */
[----:B------:R-:W-:-:S02]  /*18340*/  UISETP.NE.AND UP3, UPT, UR10, URZ, UPT ;  /* 0x0000003f0a00728c */ /* 0x000fc4000bf65270 */
[----:B------:R-:W-:Y:S02]  /*18350*/  ULDC.64 UR4, c[0x0][0x1e0] ;  /* 0x0000780000047ab9 */ /* 0x000fe40000000a00 */
[----:B------:R-:W-:Y:S01]  /*18360*/  ULDC UR8, c[0x0][0x214] ;  /* 0x0000850000087ab9 */ /* 0x000fe20000000800 */
[----:B-1----:R-:W-:Y:S01]  /*18370*/  SHF.R.S32.HI R36, RZ, 0x1f, R38 ;  /* 0x0000001fff247819 */ /* 0x002fe20000011426 */
[----:B---3--:R-:W-:Y:S02]  /*18380*/  @!UP0 USHF.R.S32.HI UR11, URZ, 0x1f, UR6 ;  /* 0x0000001f3f0b8899 */ /* 0x008fe40008011406 */
[----:B------:R-:W-:Y:S02]  /*18390*/  @!UP0 UIMAD.WIDE.U32 UR20, UR6, UR4, URZ ;  /* 0x00000004061482a5 */ /* 0x000fe4000f8e003f */
[----:B------:R-:W-:-:S03]  /*183a0*/  @!UP0 UIMAD UR11, UR11, UR4, URZ ;  /* 0x000000040b0b82a4 */ /* 0x000fc6000f8e023f */
[----:B------:R-:W-:Y:S02]  /*183b0*/  ULDC.U8 UR4, c[0x0][0x329] ;  /* 0x0000ca4000047ab9 */ /* 0x000fe40000000000 */
[----:B------:R-:W-:Y:S02]  /*183c0*/  UISETP.NE.AND UP2, UPT, UR4, URZ, UPT ;  /* 0x0000003f0400728c */ /* 0x000fe4000bf45270 */
[----:B------:R-:W-:Y:S02]  /*183d0*/  UISETP.EQ.AND UP3, UPT, UR4, URZ, UP3 ;  /* 0x0000003f0400728c */ /* 0x000fe40009f62270 */
[----:B------:R-:W-:Y:S02]  /*183e0*/  @!UP0 UIMAD UR11, UR6, UR5, UR11 ;  /* 0x00000005060b82a4 */ /* 0x000fe4000f8e020b */
[----:B------:R-:W-:Y:S02]  /*183f0*/  ULDC UR4, c[0x0][0x1c0] ;  /* 0x0000700000047ab9 */ /* 0x000fe40000000800 */
[----:B------:R-:W-:-:S02]  /*18400*/  ULDC UR5, c[0x0][0x234] ;  /* 0x00008d0000057ab9 */ /* 0x000fc40000000800 */
[----:B------:R-:W-:Y:S02]  /*18410*/  @!UP0 UIADD3 UR7, UR21, UR11, URZ ;  /* 0x0000000b15078290 */ /* 0x000fe4000fffe03f */
[----:B------:R-:W-:Y:S01]  /*18420*/  @!UP2 UISETP.NE.AND UP1, UPT, UR10, URZ, UPT ;  /* 0x0000003f0a00a28c */ /* 0x000fe2000bf25270 */
[----:B------:R-:W1:Y:S01]  /*18430*/  S2UR UR10, SR_CTAID.Z ;  /* 0x00000000000a79c3 */ /* 0x000e620000002700 */
[----:B------:R-:W-:Y:S02]  /*18440*/  @UP2 ULDC UR14, c[0x0][0x210] ;  /* 0x00008400000e2ab9 */ /* 0x000fe40000000800 */
[----:B------:R-:W-:Y:S02]  /*18450*/  @UP2 UIMAD UR14, UR14, UR8, URZ ;  /* 0x000000080e0e22a4 */ /* 0x000fe4000f8e023f */
[----:B------:R-:W-:Y:S02]  /*18460*/  @!UP2 USEL UR14, UR8, UR5, !UP1 ;  /* 0x00000005080ea287 */ /* 0x000fe4000c800000 */
[----:B------:R-:W-:-:S02]  /*18470*/  @UP2 UMOV UR13, 0x1 ;  /* 0x00000001000d2882 */ /* 0x000fc40000000000 */
[----:B------:R-:W-:Y:S02]  /*18480*/  @!UP2 UIMAD UR13, UR14, UR4, URZ ;  /* 0x000000040e0da2a4 */ /* 0x000fe4000f8e023f */
[----:B------:R-:W-:Y:S02]  /*18490*/  @UP3 UIMAD UR16, UR6, UR8, URZ ;  /* 0x00000008061032a4 */ /* 0x000fe4000f8e023f */
[----:B------:R-:W-:Y:S02]  /*184a0*/  @UP2 ULDC UR15, c[0x0][0x210] ;  /* 0x00008400000f2ab9 */ /* 0x000fe40000000800 */
[----:B------:R-:W-:Y:S02]  /*184b0*/  UIMAD UR4, UR6, UR13, URZ ;  /* 0x0000000d060472a4 */ /* 0x000fe4000f8e023f */
[----:B------:R-:W-:Y:S02]  /*184c0*/  @!UP2 UMOV UR15, 0x1 ;  /* 0x00000001000fa882 */ /* 0x000fe40000000000 */
[----:B------:R-:W-:-:S02]  /*184d0*/  @UP3 USEL UR16, UR16, UR25, !UP0 ;  /* 0x0000001910103287 */ /* 0x000fc4000c000000 */
[----:B------:R-:W-:Y:S02]  /*184e0*/  UIMAD UR9, UR9, UR15, URZ ;  /* 0x0000000f090972a4 */ /* 0x000fe4000f8e023f */
[----:B------:R-:W-:Y:S02]  /*184f0*/  USEL UR4, UR4, URZ, !UP3 ;  /* 0x0000003f04047287 */ /* 0x000fe4000d800000 */
[----:B------:R-:W-:Y:S02]  /*18500*/  USHF.L.U32 UR9, UR9, 0x7, URZ ;  /* 0x0000000709097899 */ /* 0x000fe4000800063f */
[----:B-1----:R-:W-:Y:S02]  /*18510*/  UIMAD UR14, UR10, UR14, UR4 ;  /* 0x0000000e0a0e72a4 */ /* 0x002fe4000f8e0204 */
[----:B------:R-:W-:Y:S02]  /*18520*/  @!UP3 UMOV UR22, URZ ;  /* 0x0000003f0016bc82 */ /* 0x000fe40008000000 */
[----:B------:R-:W-:-:S02]  /*18530*/  @UP3 UMOV UR22, UR16 ;  /* 0x0000001000163c82 */ /* 0x000fc40008000000 */
[----:B------:R-:W-:Y:S02]  /*18540*/  @!UP3 UMOV UR23, URZ ;  /* 0x0000003f0017bc82 */ /* 0x000fe40008000000 */
[----:B------:R-:W-:Y:S02]  /*18550*/  USHF.R.S32.HI UR4, URZ, 0x1f, UR9 ;  /* 0x0000001f3f047899 */ /* 0x000fe40008011409 */
[----:B------:R-:W-:Y:S02]  /*18560*/  @UP3 USHF.R.S32.HI UR23, URZ, 0x1f, UR16 ;  /* 0x0000001f3f173899 */ /* 0x000fe40008011410 */
[----:B------:R-:W-:Y:S02]  /*18570*/  USHF.R.S32.HI UR5, URZ, 0x1f, UR14 ;  /* 0x0000001f3f057899 */ /* 0x000fe4000801140e */
[----:B------:R-:W-:Y:S02]  /*18580*/  UIADD3 UR9, UP2, UP1, UR9, UR22, UR14 ;  /* 0x0000001609097290 */ /* 0x000fe4000f95e00e */
[----:B------:R-:W-:-:S02]  /*18590*/  @!UP0 UMOV UR12, UR20 ;  /* 0x00000014000c8c82 */ /* 0x000fc40008000000 */
[----:B------:R-:W-:Y:S01]  /*185a0*/  UIADD3.X UR4, UR4, UR23, UR5, UP2, UP1 ;  /* 0x0000001704047290 */ /* 0x000fe200097e2405 */
[----:B--2---:R-:W1:Y:S04]  /*185b0*/  SHFL.BFLY PT, R2, R9, 0x2, 0x1f ;  /* 0x0c401f0009027f89 */ /* 0x004e6800000e0000 */
[----:B----4-:R-:W2:Y:S04]  /*185c0*/  SHFL.BFLY PT, R0, R8, 0x2, 0x1f ;  /* 0x0c401f0008007f89 */ /* 0x010ea800000e0000 */
[----:B------:R-:W3:Y:S04]  /*185d0*/  SHFL.BFLY PT, R5, R7, 0x2, 0x1f ;  /* 0x0c401f0007057f89 */ /* 0x000ee800000e0000 */
[----:B------:R-:W4:Y:S01]  /*185e0*/  SHFL.BFLY PT, R4, R6, 0x2, 0x1f ;  /* 0x0c401f0006047f89 */ /* 0x000f2200000e0000 */
[----:B-1----:R-:W-:-:S05]  /*185f0*/  FADD.FTZ R2, R2, R9 ;  /* 0x0000000902027221 */ /* 0x002fca0000010000 */
[----:B------:R-:W1:Y:S01]  /*18600*/  SHFL.BFLY PT, R9, R2, 0x1, 0x1f ;  /* 0x0c201f0002097f89 */ /* 0x000e6200000e0000 */
[----:B--2---:R-:W-:Y:S02]  /*18610*/  FADD.FTZ R0, R0, R8 ;  /* 0x0000000800007221 */ /* 0x004fe40000010000 */
[----:B---3--:R-:W-:-:S03]  /*18620*/  FADD.FTZ R5, R5, R7 ;  /* 0x0000000705057221 */ /* 0x008fc60000010000 */
[----:B------:R-:W2:Y:S01]  /*18630*/  SHFL.BFLY PT, R8, R0, 0x1, 0x1f ;  /* 0x0c201f0000087f89 */ /* 0x000ea200000e0000 */
[----:B----4-:R-:W-:-:S03]  /*18640*/  FADD.FTZ R4, R4, R6 ;  /* 0x0000000604047221 */ /* 0x010fc60000010000 */
[----:B------:R-:W3:Y:S04]  /*18650*/  SHFL.BFLY PT, R7, R5, 0x1, 0x1f ;  /* 0x0c201f0005077f89 */ /* 0x000ee800000e0000 */
[----:B------:R-:W4:Y:S01]  /*18660*/  SHFL.BFLY PT, R6, R4, 0x1, 0x1f ;  /* 0x0c201f0004067f89 */ /* 0x000f2200000e0000 */
[----:B-1----:R-:W-:Y:S01]  /*18670*/  FADD.FTZ R21, R2, R9 ;  /* 0x0000000902157221 */ /* 0x002fe20000010000 */
[----:B------:R-:W-:-:S04]  /*18680*/  MOV R2, 0x3f800000 ;  /* 0x3f80000000027802 */ /* 0x000fc80000000f00 */
[----:B------:R-:W-:Y:S01]  /*18690*/  FSETP.NE.FTZ.AND P4, PT, R21, RZ, PT ;  /* 0x000000ff1500720b */ /* 0x000fe20003f95000 */
[----:B--2---:R-:W-:Y:S01]  /*186a0*/  FADD.FTZ R20, R0, R8 ;  /* 0x0000000800147221 */ /* 0x004fe20000010000 */
[----:B------:R-:W-:Y:S01]  /*186b0*/  MOV R0, 0x3f800000 ;  /* 0x3f80000000007802 */ /* 0x000fe20000000f00 */
[----:B---3--:R-:W-:-:S03]  /*186c0*/  FADD.FTZ R23, R5, R7 ;  /* 0x0000000705177221 */ /* 0x008fc60000010000 */
[----:B------:R-:W-:Y:S01]  /*186d0*/  FSETP.NE.FTZ.AND P3, PT, R20, RZ, PT ;  /* 0x000000ff1400720b */ /* 0x000fe20003f75000 */
[----:B------:R-:W-:Y:S02]  /*186e0*/  IMAD.MOV.U32 R5, RZ, RZ, 0x3f800000 ;  /* 0x3f800000ff057424 */ /* 0x000fe400078e00ff */
[----:B----4-:R-:W-:Y:S01]  /*186f0*/  FADD.FTZ R22, R4, R6 ;  /* 0x0000000604167221 */ /* 0x010fe20000010000 */
[----:B------:R-:W-:-:S03]  /*18700*/  MOV R4, 0x3f800000 ;  /* 0x3f80000000047802 */ /* 0x000fc60000000f00 */
[----:B------:R-:W1:Y:S01]  /*18710*/  @P4 MUFU.RCP R0, R21 ;  /* 0x0000001500004308 */ /* 0x000e620000001000 */
[----:B------:R-:W-:Y:S02]  /*18720*/  FSETP.NE.FTZ.AND P2, PT, R23, RZ, PT ;  /* 0x000000ff1700720b */ /* 0x000fe40003f55000 */
[----:B------:R-:W-:-:S05]  /*18730*/  FSETP.NE.FTZ.AND P1, PT, R22, RZ, PT ;  /* 0x000000ff1600720b */ /* 0x000fca0003f35000 */
[----:B------:R-:W2:Y:S08]  /*18740*/  @P3 MUFU.RCP R4, R20 ;  /* 0x0000001400043308 */ /* 0x000eb00000001000 */
[----:B------:R-:W3:Y:S01]  /*18750*/  @P2 MUFU.RCP R2, R23 ;  /* 0x0000001700022308 */ /* 0x000ee20000001000 */
[----:B-1----:R-:W-:-:S04]  /*18760*/  FMUL.FTZ R0, R0, c[0x0][0x2dc] ;  /* 0x0000b70000007a20 */ /* 0x002fc80000410000 */
[C---:B------:R-:W-:Y:S02]  /*18770*/  FMUL.FTZ R140, R0.reuse, R140 ;  /* 0x0000008c008c7220 */ /* 0x040fe40000410000 */
[----:B------:R-:W-:Y:S01]  /*18780*/  FMUL.FTZ R19, R0, R141 ;  /* 0x0000008d00137220 */ /* 0x000fe20000410000 */
[----:B------:R-:W1:Y:S01]  /*18790*/  @P1 MUFU.RCP R5, R22 ;  /* 0x0000001600051308 */ /* 0x000e620000001000 */
[----:B--2---:R-:W-:Y:S02]  /*187a0*/  FMUL.FTZ R4, R4, c[0x0][0x2dc] ;  /* 0x0000b70004047a20 */ /* 0x004fe40000410000 */
[----:B------:R-:W-:Y:S01]  /*187b0*/  FMUL.FTZ R152, R0, R152 ;  /* 0x0000009800987220 */ /* 0x000fe20000410000 */
[----:B------:R-:W-:Y:S01]  /*187c0*/  F2FP.BF16.PACK_AB R19, R19, R140 ;  /* 0x0000008c1313723e */ /* 0x000fe200000010ff */
[C---:B------:R-:W-:Y:S02]  /*187d0*/  FMUL.FTZ R142, R4.reuse, R142 ;  /* 0x0000008e048e7220 */ /* 0x040fe40000410000 */
[----:B------:R-:W-:-:S02]  /*187e0*/  FMUL.FTZ R18, R4, R143 ;  /* 0x0000008f04127220 */ /* 0x000fc40000410000 */
[C---:B------:R-:W-:Y:S02]  /*187f0*/  FMUL.FTZ R154, R4.reuse, R154 ;  /* 0x0000009a049a7220 */ /* 0x040fe40000410000 */
[----:B------:R-:W-:Y:S01]  /*18800*/  FMUL.FTZ R15, R4, R155 ;  /* 0x0000009b040f7220 */ /* 0x000fe20000410000 */
[----:B------:R-:W-:Y:S01]  /*18810*/  F2FP.BF16.PACK_AB R18, R18, R142 ;  /* 0x0000008e1212723e */ /* 0x000fe200000010ff */
[C---:B------:R-:W-:Y:S02]  /*18820*/  FMUL.FTZ R158, R4.reuse, R158 ;  /* 0x0000009e049e7220 */ /* 0x040fe40000410000 */
[C---:B------:R-:W-:Y:S01]  /*18830*/  FMUL.FTZ R13, R4.reuse, R159 ;  /* 0x0000009f040d7220 */ /* 0x040fe20000410000 */
[----:B------:R-:W-:Y:S01]  /*18840*/  F2FP.BF16.PACK_AB R15, R15, R154 ;  /* 0x0000009a0f0f723e */ /* 0x000fe200000010ff */
[C---:B------:R-:W-:Y:S02]  /*18850*/  FMUL.FTZ R170, R4.reuse, R170 ;  /* 0x000000aa04aa7220 */ /* 0x040fe40000410000 */
[----:B------:R-:W-:Y:S01]  /*18860*/  FMUL.FTZ R9, R4, R171 ;  /* 0x000000ab04097220 */ /* 0x000fe20000410000 */
[-C--:B------:R-:W-:Y:S01]  /*18870*/  LEA.HI R4, R36, R38.reuse, RZ, 0x2 ;  /* 0x0000002624047211 */ /* 0x080fe200078f10ff */
[----:B---3--:R-:W-:Y:S01]  /*18880*/  FMUL.FTZ R2, R2, c[0x0][0x2dc] ;  /* 0x0000b70002027a20 */ /* 0x008fe20000410000 */
[----:B------:R-:W-:Y:S01]  /*18890*/  LEA.HI R36, R36, R38, RZ, 0x5 ;  /* 0x0000002624247211 */ /* 0x000fe200078f28ff */
[----:B------:R-:W-:Y:S01]  /*188a0*/  FMUL.FTZ R16, R0, R153 ;  /* 0x0000009900107220 */ /* 0x000fe20000410000 */
[----:B------:R-:W-:Y:S01]  /*188b0*/  SHF.R.S32.HI R37, RZ, 0x2, R4 ;  /* 0x00000002ff257819 */ /* 0x000fe20000011404 */
[----:B------:R-:W-:Y:S01]  /*188c0*/  FMUL.FTZ R144, R2, R144 ;  /* 0x0000009002907220 */ /* 0x000fe20000410000 */
[----:B------:R-:W-:Y:S01]  /*188d0*/  LOP3.LUT R4, R4, 0xfffffffc, RZ, 0xc0, !PT ;  /* 0xfffffffc04047812 */ /* 0x000fe200078ec0ff */
[C---:B------:R-:W-:Y:S01]  /*188e0*/  FMUL.FTZ R145, R2.reuse, R145 ;  /* 0x0000009102917220 */ /* 0x040fe20000410000 */
[----:B------:R-:W-:Y:S01]  /*188f0*/  SHF.R.S32.HI R11, RZ, 0x5, R36 ;  /* 0x00000005ff0b7819 */ /* 0x000fe20000011424 */
[----:B------:R-:W-:Y:S01]  /*18900*/  FMUL.FTZ R148, R2, R148 ;  /* 0x0000009402947220 */ /* 0x000fe20000410000 */
[----:B------:R-:W-:Y:S01]  /*18910*/  F2FP.BF16.PACK_AB R16, R16, R152 ;  /* 0x000000981010723e */ /* 0x000fe200000010ff */
[C---:B------:R-:W-:Y:S01]  /*18920*/  FMUL.FTZ R17, R2.reuse, R149 ;  /* 0x0000009502117220 */ /* 0x040fe20000410000 */
[----:B------:R-:W-:Y:S01]  /*18930*/  F2FP.BF16.PACK_AB R144, R145, R144 ;  /* 0x000000909190723e */ /* 0x000fe200000010ff */
[C---:B------:R-:W-:Y:S01]  /*18940*/  FMUL.FTZ R160, R2.reuse, R160 ;  /* 0x000000a002a07220 */ /* 0x040fe20000410000 */
[----:B------:R-:W-:Y:S01]  /*18950*/  F2FP.BF16.PACK_AB R13, R13, R158 ;  /* 0x0000009e0d0d723e */ /* 0x000fe200000010ff */
[C---:B------:R-:W-:Y:S01]  /*18960*/  FMUL.FTZ R12, R2.reuse, R161 ;  /* 0x000000a1020c7220 */ /* 0x040fe20000410000 */
[----:B------:R-:W-:Y:S01]  /*18970*/  F2FP.BF16.PACK_AB R17, R17, R148 ;  /* 0x000000941111723e */ /* 0x000fe200000010ff */
[C---:B------:R-:W-:Y:S01]  /*18980*/  FMUL.FTZ R164, R2.reuse, R164 ;  /* 0x000000a402a47220 */ /* 0x040fe20000410000 */
[----:B------:R-:W-:Y:S01]  /*18990*/  F2FP.BF16.PACK_AB R9, R9, R170 ;  /* 0x000000aa0909723e */ /* 0x000fe200000010ff */
[----:B------:R-:W-:Y:S01]  /*189a0*/  FMUL.FTZ R8, R2, R165 ;  /* 0x000000a502087220 */ /* 0x000fe20000410000 */
        /* <DEDUP_REMOVED lines=9> */
[----:B-1----:R-:W-:Y:S01]  /*18a40*/  FMUL.FTZ R0, R5, c[0x0][0x2dc] ;  /* 0x0000b70005007a20 */ /* 0x002fe20000410000 */
[----:B------:R-:W-:-:S02]  /*18a50*/  F2FP.BF16.PACK_AB R14, R14, R156 ;  /* 0x0000009c0e0e723e */ /* 0x000fc400000010ff */
[----:B------:R-:W-:Y:S01]  /*18a60*/  IADD3 R2, R37, -R2, RZ ;  /* 0x8000000225027210 */ /* 0x000fe20007ffe0ff */
[----:B------:R-:W-:Y:S01]  /*18a70*/  FMUL.FTZ R146, R0, R146 ;  /* 0x0000009200927220 */ /* 0x000fe20000410000 */
[----:B------:R-:W-:Y:S01]  /*18a80*/  F2FP.BF16.PACK_AB R10, R10, R168 ;  /* 0x000000a80a0a723e */ /* 0x000fe200000010ff */
[C---:B------:R-:W-:Y:S02]  /*18a90*/  FMUL.FTZ R147, R0.reuse, R147 ;  /* 0x0000009300937220 */ /* 0x040fe40000410000 */
[C---:B------:R-:W-:Y:S02]  /*18aa0*/  FMUL.FTZ R150, R0.reuse, R150 ;  /* 0x0000009600967220 */ /* 0x040fe40000410000 */
[C---:B------:R-:W-:Y:S01]  /*18ab0*/  FMUL.FTZ R151, R0.reuse, R151 ;  /* 0x0000009700977220 */ /* 0x040fe20000410000 */
[----:B------:R-:W-:Y:S01]  /*18ac0*/  F2FP.BF16.PACK_AB R146, R147, R146 ;  /* 0x000000929392723e */ /* 0x000fe200000010ff */
[C---:B------:R-:W-:Y:S02]  /*18ad0*/  FMUL.FTZ R162, R0.reuse, R162 ;  /* 0x000000a200a27220 */ /* 0x040fe40000410000 */
[C---:B------:R-:W-:Y:S01]  /*18ae0*/  FMUL.FTZ R163, R0.reuse, R163 ;  /* 0x000000a300a37220 */ /* 0x040fe20000410000 */
[----:B------:R-:W-:Y:S01]  /*18af0*/  F2FP.BF16.PACK_AB R150, R151, R150 ;  /* 0x000000969796723e */ /* 0x000fe200000010ff */
[----:B------:R-:W-:-:S02]  /*18b00*/  FMUL.FTZ R166, R0, R166 ;  /* 0x000000a600a67220 */ /* 0x000fc40000410000 */
[----:B------:R-:W-:Y:S01]  /*18b10*/  FMUL.FTZ R6, R0, R167 ;  /* 0x000000a700067220 */ /* 0x000fe20000410000 */
[----:B------:R-:W-:Y:S02]  /*18b20*/  LEA.HI R0, R2, R2, RZ, 0x1 ;  /* 0x0000000202007211 */ /* 0x000fe400078f08ff */
[----:B------:R-:W-:Y:S02]  /*18b30*/  F2FP.BF16.PACK_AB R162, R163, R162 ;  /* 0x000000a2a3a2723e */ /* 0x000fe400000010ff */
[----:B------:R-:W-:Y:S02]  /*18b40*/  SHF.R.S32.HI R7, RZ, 0x1, R0 ;  /* 0x00000001ff077819 */ /* 0x000fe40000011400 */
[----:B------:R-:W-:Y:S02]  /*18b50*/  LOP3.LUT R5, R0, 0x3fffffe, RZ, 0xc0, !PT ;  /* 0x03fffffe00057812 */ /* 0x000fe400078ec0ff */
[----:B------:R-:W-:Y:S01]  /*18b60*/  IADD3 R0, -R4, R38, RZ ;  /* 0x0000002604007210 */ /* 0x000fe20007ffe1ff */
[----:B------:R-:W-:Y:S01]  /*18b70*/  IMAD.SHL.U32 R4, R7, 0x40, RZ ;  /* 0x0000004007047824 */ /* 0x000fe200078e00ff */
[----:B------:R-:W-:-:S02]  /*18b80*/  IADD3 R2, R2, -R5, RZ ;  /* 0x8000000502027210 */ /* 0x000fc40007ffe0ff */
[----:B------:R-:W-:Y:S02]  /*18b90*/  LEA R0, R11, R0, 0x8 ;  /* 0x000000000b007211 */ /* 0x000fe400078e40ff */
[----:B------:R-:W-:Y:S02]  /*18ba0*/  LOP3.LUT R5, R7, 0x1, RZ, 0xc0, !PT ;  /* 0x0000000107057812 */ /* 0x000fe400078ec0ff */
[----:B------:R-:W-:Y:S01]  /*18bb0*/  LOP3.LUT R4, R4, 0xc0, RZ, 0xc0, !PT ;  /* 0x000000c004047812 */ /* 0x000fe200078ec0ff */
[----:B------:R-:W-:Y:S01]  /*18bc0*/  IMAD R0, R2, 0x10, R0 ;  /* 0x0000001002007824 */ /* 0x000fe200078e0200 */
[----:B------:R-:W-:Y:S02]  /*18bd0*/  ISETP.NE.U32.AND P0, PT, R5, 0x1, PT ;  /* 0x000000010500780c */ /* 0x000fe40003f05070 */
[----:B------:R-:W-:Y:S02]  /*18be0*/  MOV R5, 0xfffffff0 ;  /* 0xfffffff000057802 */ /* 0x000fe40000000f00 */
[----:B------:R-:W-:-:S02]  /*18bf0*/  LEA.HI R2, R4, R4, RZ, 0x1d ;  /* 0x0000000404027211 */ /* 0x000fc400078fe8ff */
[----:B------:R-:W-:Y:S02]  /*18c00*/  SEL R5, R5, 0x10, !P0 ;  /* 0x0000001005057807 */ /* 0x000fe40004000000 */
[----:B------:R-:W-:Y:S02]  /*18c10*/  LEA R0, R0, R2, 0x1 ;  /* 0x0000000200007211 */ /* 0x000fe400078e08ff */
[----:B------:R-:W-:Y:S02]  /*18c20*/  LOP3.LUT P0, RZ, R7, 0x2, RZ, 0xc0, !PT ;  /* 0x0000000207ff7812 */ /* 0x000fe4000780c0ff */
[----:B------:R-:W-:Y:S01]  /*18c30*/  F2FP.BF16.PACK_AB R6, R6, R166 ;  /* 0x000000a60606723e */ /* 0x000fe200000010ff */
[----:B------:R-:W-:-:S05]  /*18c40*/  IMAD.SHL.U32 R0, R0, 0x2, RZ ;  /* 0x0000000200007824 */ /* 0x000fca00078e00ff */
[C---:B------:R-:W-:Y:S01]  /*18c50*/  IADD3 R4, R0.reuse, R5, RZ ;  /* 0x0000000500047210 */ /* 0x040fe20007ffe0ff */
[----:B------:R-:W-:Y:S01]  /*18c60*/  STS [R0], R19 ;  /* 0x0000001300007388 */ /* 0x000fe20000000800 */
[----:B------:R-:W-:-:S03]  /*18c70*/  IADD3 R2, R0, 0x20, RZ ;  /* 0x0000002000027810 */ /* 0x000fc60007ffe0ff */
[----:B------:R-:W-:Y:S01]  /*18c80*/  @P0 IADD3 R2, R0, -0x20, RZ ;  /* 0xffffffe000020810 */ /* 0x000fe20007ffe0ff */
[----:B------:R-:W-:Y:S04]  /*18c90*/  STS [R0+0x200], R18 ;  /* 0x0002001200007388 */ /* 0x000fe80000000800 */
[----:B------:R-:W-:Y:S04]  /*18ca0*/  STS [R4], R16 ;  /* 0x0000001004007388 */ /* 0x000fe80000000800 */
[----:B------:R-:W-:Y:S04]  /*18cb0*/  STS [R4+0x200], R15 ;  /* 0x0002000f04007388 */ /* 0x000fe80000000800 */
[----:B------:R-:W-:Y:S04]  /*18cc0*/  STS [R0+0x1000], R144 ;  /* 0x0010009000007388 */ /* 0x000fe80000000800 */
[----:B------:R1:W-:Y:S04]  /*18cd0*/  STS [R0+0x1200], R146 ;  /* 0x0012009200007388 */ /* 0x0003e80000000800 */
[----:B------:R-:W-:Y:S04]  /*18ce0*/  STS [R4+0x1000], R17 ;  /* 0x0010001104007388 */ /* 0x000fe80000000800 */
[----:B------:R2:W-:Y:S04]  /*18cf0*/  STS [R4+0x1200], R150 ;  /* 0x0012009604007388 */ /* 0x0005e80000000800 */
[----:B------:R3:W-:Y:S04]  /*18d00*/  STS [R2], R14 ;  /* 0x0000000e02007388 */ /* 0x0007e80000000800 */
[----:B------:R4:W-:Y:S01]  /*18d10*/  STS [R2+0x200], R13 ;  /* 0x0002000d02007388 */ /* 0x0009e20000000800 */
[----:B-1----:R-:W-:-:S02]  /*18d20*/  IADD3 R0, R5, R2, RZ ;  /* 0x0000000205007210 */ /* 0x002fc40007ffe0ff */
[----:B------:R-:W1:Y:S03]  /*18d30*/  @P4 MUFU.LG2 R5, R21 ;  /* 0x0000001500054308 */ /* 0x000e660000000c00 */
[----:B------:R-:W-:Y:S04]  /*18d40*/  STS [R0], R10 ;  /* 0x0000000a00007388 */ /* 0x000fe80000000800 */
[----:B------:R1:W-:Y:S01]  /*18d50*/  STS [R0+0x200], R9 ;  /* 0x0002000900007388 */ /* 0x0003e20000000800 */
[----:B--2---:R-:W2:Y:S01]  /*18d60*/  @P3 MUFU.LG2 R4, R20 ;  /* 0x0000001400043308 */ /* 0x004ea20000000c00 */
[----:B---3--:R-:W-:Y:S02]  /*18d70*/  MOV R14, 0x7f800000 ;  /* 0x7f800000000e7802 */ /* 0x008fe40000000f00 */
[----:B------:R3:W-:Y:S01]  /*18d80*/  STS [R2+0x1000], R12 ;  /* 0x0010000c02007388 */ /* 0x0007e20000000800 */
[----:B----4-:R-:W-:-:S03]  /*18d90*/  IMAD.MOV.U32 R13, RZ, RZ, 0x7f800000 ;  /* 0x7f800000ff0d7424 */ /* 0x010fc600078e00ff */
[----:B------:R4:W-:Y:S01]  /*18da0*/  STS [R2+0x1200], R162 ;  /* 0x001200a202007388 */ /* 0x0009e20000000800 */
[----:B-1----:R-:W-:-:S03]  /*18db0*/  @P4 FMUL.FTZ R5, R5, 0.69314718246459960938 ;  /* 0x3f31721805054820 */ /* 0x002fc60000410000 */
[----:B------:R-:W-:Y:S01]  /*18dc0*/  STS [R0+0x1000], R8 ;  /* 0x0010000800007388 */ /* 0x000fe20000000800 */
[----:B------:R-:W-:-:S03]  /*18dd0*/  @P4 FFMA.FTZ R13, R138, c[0x0][0x238], R5 ;  /* 0x00008e008a0d4a23 */ /* 0x000fc60000010005 */
[----:B------:R1:W-:Y:S01]  /*18de0*/  STS [R0+0x1200], R6 ;  /* 0x0012000600007388 */ /* 0x0003e20000000800 */
[----:B--2---:R-:W-:-:S03]  /*18df0*/  @P3 FMUL.FTZ R4, R4, 0.69314718246459960938 ;  /* 0x3f31721804043820 */ /* 0x004fc60000410000 */
[----:B------:R-:W-:Y:S01]  /*18e00*/  BAR.SYNC.DEFER_BLOCKING 0x0 ;  /* 0x0000000000007b1d */ /* 0x000fe20000010000 */
[----:B------:R-:W-:Y:S01]  /*18e10*/  @P3 FFMA.FTZ R14, R137, c[0x0][0x238], R4 ;  /* 0x00008e00890e3a23 */ /* 0x000fe20000010004 */
[----:B------:R-:W-:Y:S02]  /*18e20*/  MOV R9, 0x7f800000 ;  /* 0x7f80000000097802 */ /* 0x000fe40000000f00 */
[----:B---3--:R-:W-:Y:S02]  /*18e30*/  MOV R12, 0x7f800000 ;  /* 0x7f800000000c7802 */ /* 0x008fe40000000f00 */
[----:B----4-:R-:W2:Y:S01]  /*18e40*/  @P2 MUFU.LG2 R2, R23 ;  /* 0x0000001700022308 */ /* 0x010ea20000000c00 */
[----:B-1----:R-:W-:Y:S01]  /*18e50*/  LOP3.LUT R0, R36, 0xffffffe0, RZ, 0xc0, !PT ;  /* 0xffffffe024007812 */ /* 0x002fe200078ec0ff */
[----:B------:R1:W3:Y:S03]  /*18e60*/  LDS.128 R16, [R217] ;  /* 0x00000000d9107984 */ /* 0x0002e60000000c00 */
[----:B------:R-:W-:Y:S01]  /*18e70*/  IADD3 R0, -R0, R38, RZ ;  /* 0x0000002600007210 */ /* 0x000fe20007ffe1ff */
[----:B------:R1:W4:Y:S03]  /*18e80*/  LDS.128 R24, [R217+0x800] ;  /* 0x00080000d9187984 */ /* 0x0003260000000c00 */
[----:B------:R-:W-:Y:S01]  /*18e90*/  LOP3.LUT P0, RZ, R0, 0x3, RZ, 0xc0, !PT ;  /* 0x0000000300ff7812 */ /* 0x000fe2000780c0ff */
[----:B--2---:R-:W-:Y:S01]  /*18ea0*/  @P2 FMUL.FTZ R2, R2, 0.69314718246459960938 ;  /* 0x3f31721802022820 */ /* 0x004fe20000410000 */
[----:B------:R-:W2:Y:S01]  /*18eb0*/  @P1 MUFU.LG2 R0, R22 ;  /* 0x0000001600001308 */ /* 0x000ea20000000c00 */
[----:B------:R1:W1:Y:S02]  /*18ec0*/  LDS.128 R28, [R217+0x1000] ;  /* 0x00100000d91c7984 */ /* 0x0002640000000c00 */
[----:B------:R-:W-:-:S02]  /*18ed0*/  @P2 FFMA.FTZ R9, R136, c[0x0][0x238], R2 ;  /* 0x00008e0088092a23 */ /* 0x000fc40000010002 */
[----:B------:R1:W1:Y:S01]  /*18ee0*/  LDS.128 R32, [R217+0x1800] ;  /* 0x00180000d9207984 */ /* 0x0002620000000c00 */
[----:B--2---:R-:W-:-:S04]  /*18ef0*/  @P1 FMUL.FTZ R0, R0, 0.69314718246459960938 ;  /* 0x3f31721800001820 */ /* 0x004fc80000410000 */
[----:B------:R-:W-:Y:S01]  /*18f00*/  @P1 FFMA.FTZ R12, R3, c[0x0][0x238], R0 ;  /* 0x00008e00030c1a23 */ /* 0x000fe20000010000 */
[----:B------:R-:W-:Y:S05]  /*18f10*/  @P0 BRA `(.L_x_197) ;  /* 0x0000025000000947 */ /* 0x000fea0003800000 */
[----:B------:R-:W2:Y:S01]  /*18f20*/  LDL.LU R39, [R1+0x64] ;  /* 0x0000640001277983 */ /* 0x000ea20000300800 */
[----:B------:R-:W-:-:S04]  /*18f30*/  SHF.R.S32.HI R0, RZ, 0x1f, R11 ;  /* 0x0000001fff007819 */ /* 0x000fc8000001140b */
[----:B------:R-:W-:-:S04]  /*18f40*/  LEA.HI R0, R0, R11, RZ, 0x2 ;  /* 0x0000000b00007211 */ /* 0x000fc800078f10ff */
[----:B------:R-:W-:-:S05]  /*18f50*/  LOP3.LUT R0, R0, 0xffffffc, RZ, 0xc0, !PT ;  /* 0x0ffffffc00007812 */ /* 0x000fca00078ec0ff */
[----:B------:R-:W-:-:S04]  /*18f60*/  IMAD.IADD R0, R11, 0x1, -R0 ;  /* 0x000000010b007824 */ /* 0x000fc800078e0a00 */
[----:B--2---:R-:W-:-:S05]  /*18f70*/  IMAD R0, R0, 0x10, R39 ;  /* 0x0000001000007824 */ /* 0x004fca00078e0227 */
        /* <DEDUP_REMOVED lines=14> */
[----:B------:R-:W-:Y:S02]  /*19060*/  @!P5 IADD3 R7, P0, R2, UR9, RZ ;  /* 0x000000090207dc10 */ /* 0x000fe4000ff1e0ff */
[----:B------:R-:W-:Y:S02]  /*19070*/  @!P6 LEA.HI.X R11, R0, c[0x0][0x204], R6, 0x2, P1 ;  /* 0x00008100000bea11 */ /* 0x000fe400008f1406 */
[----:B------:R-:W-:Y:S02]  /*19080*/  @!P5 LEA.HI.X.SX32 R2, R2, UR4, 0x1, P0 ;  /* 0x000000040202dc11 */ /* 0x000fe400080f0eff */
[----:B------:R-:W-:Y:S01]  /*19090*/  @!P4 IADD3 R0, P1, R5, UR9, RZ ;  /* 0x000000090500cc10 */ /* 0x000fe2000ff3e0ff */
[----:B------:R2:W-:Y:S01]  /*190a0*/  @!P6 STG.E [R10.64], R13 ;  /* 0x0000000d0a00e986 */ /* 0x0005e2000c10191a */
[----:B------:R-:W-:-:S02]  /*190b0*/  @!P5 LEA R6, P2, R7, c[0x0][0x200], 0x2 ;  /* 0x000080000706da11 */ /* 0x000fc400078410ff */
[----:B------:R-:W-:Y:S02]  /*190c0*/  @!P3 IADD3 R8, P0, R3, UR9, RZ ;  /* 0x000000090308bc10 */ /* 0x000fe4000ff1e0ff */
[----:B------:R-:W-:Y:S02]  /*190d0*/  @!P4 LEA.HI.X.SX32 R5, R5, UR4, 0x1, P1 ;  /* 0x000000040505cc11 */ /* 0x000fe400088f0eff */
[----:B------:R-:W-:Y:S02]  /*190e0*/  @!P5 LEA.HI.X R7, R7, c[0x0][0x204], R2, 0x2, P2 ;  /* 0x000081000707da11 */ /* 0x000fe400010f1402 */
[----:B------:R-:W-:Y:S02]  /*190f0*/  @!P3 LEA.HI.X.SX32 R3, R3, UR4, 0x1, P0 ;  /* 0x000000040303bc11 */ /* 0x000fe400080f0eff */
[----:B------:R-:W-:Y:S01]  /*19100*/  @!P4 LEA R4, P1, R0, c[0x0][0x200], 0x2 ;  /* 0x000080000004ca11 */ /* 0x000fe200078210ff */
[----:B------:R2:W-:Y:S01]  /*19110*/  @!P5 STG.E [R6.64], R14 ;  /* 0x0000000e0600d986 */ /* 0x0005e2000c10191a */
[----:B------:R-:W-:-:S02]  /*19120*/  @!P3 LEA R2, P0, R8, c[0x0][0x200], 0x2 ;  /* 0x000080000802ba11 */ /* 0x000fc400078010ff */
[----:B------:R-:W-:Y:S02]  /*19130*/  @!P4 LEA.HI.X R5, R0, c[0x0][0x204], R5, 0x2, P1 ;  /* 0x000081000005ca11 */ /* 0x000fe400008f1405 */
[----:B------:R-:W-:-:S03]  /*19140*/  @!P3 LEA.HI.X R3, R8, c[0x0][0x204], R3, 0x2, P0 ;  /* 0x000081000803ba11 */ /* 0x000fc600000f1403 */
[----:B------:R2:W-:Y:S04]  /*19150*/  @!P4 STG.E [R4.64], R9 ;  /* 0x000000090400c986 */ /* 0x0005e8000c10191a */
[----:B------:R2:W-:Y:S02]  /*19160*/  @!P3 STG.E [R2.64], R12 ;  /* 0x0000000c0200b986 */ /* 0x0005e4000c10191a */
.L_x_197:
[----:B------:R-:W-:Y:S05]  /*19170*/  BSYNC B0 ;  /* 0x0000000000007941 */ /* 0x000fea0003800000 */
.L_x_196:
[----:B--2---:R-:W2:Y:S04]  /*19180*/  LDL.LU.64 R4, [R1+0x30] ;  /* 0x0000300001047983 */ /* 0x004ea80000300a00 */
[----:B------:R-:W4:Y:S01]  /*19190*/  S2R R8, SR_CTAID.Z ;  /* 0x0000000000087919 */ /* 0x000f220000002700 */
[----:B------:R-:W-:Y:S02]  /*191a0*/  USHF.R.S32.HI UR6, URZ, 0x1f, UR10 ;  /* 0x0000001f3f067899 */ /* 0x000fe4000801140a */
[----:B------:R-:W-:Y:S01]  /*191b0*/  ULDC.64 UR4, c[0x0][0x1f0] ;  /* 0x00007c0000047ab9 */ /* 0x000fe20000000a00 */
[----:B------:R3:W5:Y:S01]  /*191c0*/  LDL.64 R12, [R1+0x48] ;  /* 0x00004800010c7983 */ /* 0x0007620000100a00 */
[----:B------:R-:W-:Y:S01]  /*191d0*/  UIMAD UR4, UR6, UR4, URZ ;  /* 0x00000004060472a4 */ /* 0x000fe2000f8e023f */
[----:B------:R-:W-:Y:S03]  /*191e0*/  BSSY B0, `(.L_x_198) ;  /* 0x0000011000007945 */ /* 0x000fe60003800000 */
[----:B------:R-:W-:Y:S01]  /*191f0*/  UIMAD UR4, UR10, UR5, UR4 ;  /* 0x000000050a0472a4 */ /* 0x000fe2000f8e0204 */
[----:B--2---:R-:W-:-:S02]  /*19200*/  IADD3 R2, P0, R4, UR12, RZ ;  /* 0x0000000c04027c10 */ /* 0x004fc4000ff1e0ff */
[----:B------:R-:W-:Y:S02]  /*19210*/  ISETP.GE.AND P1, PT, R4, c[0x0][0x220], PT ;  /* 0x0000880004007a0c */ /* 0x000fe40003f26270 */
[----:B------:R-:W-:Y:S02]  /*19220*/  IADD3.X R3, R5, UR7, RZ, P0, !PT ;  /* 0x0000000705037c10 */ /* 0x000fe400087fe4ff */
[----:B------:R-:W-:-:S03]  /*19230*/  ISETP.GE.OR P0, PT, R37, UR18, P1 ;  /* 0x0000001225007c0c */ /* 0x000fc60008f06670 */
[----:B----4-:R-:W-:-:S05]  /*19240*/  IMAD.WIDE.U32 R8, R8, c[0x0][0x1f0], R2 ;  /* 0x00007c0008087a25 */ /* 0x010fca00078e0002 */
[----:B------:R-:W-:-:S05]  /*19250*/  IADD3 R7, R9, UR4, RZ ;  /* 0x0000000409077c10 */ /* 0x000fca000fffe0ff */
[----:B------:R-:W-:Y:S05]  /*19260*/  @P0 BRA `(.L_x_199) ;  /* 0x0000008000000947 */ /* 0x000fea0003800000 */
[----:B---3--:R-:W-:Y:S01]  /*19270*/  MOV R6, R8 ;  /* 0x0000000800067202 */ /* 0x008fe20000000f00 */
[----:B-----5:R-:W-:-:S04]  /*19280*/  IMAD R0, R13, c[0x0][0x1e8], RZ ;  /* 0x00007a000d007a24 */ /* 0x020fc800078e02ff */
[----:B------:R-:W-:-:S04]  /*19290*/  IMAD.WIDE.U32 R2, R12, c[0x0][0x1e8], R6 ;  /* 0x00007a000c027a25 */ /* 0x000fc800078e0006 */
[----:B------:R-:W-:Y:S01]  /*192a0*/  IMAD R0, R12, c[0x0][0x1ec], R0 ;  /* 0x00007b000c007a24 */ /* 0x000fe200078e0200 */
[----:B------:R-:W-:-:S04]  /*192b0*/  LEA R4, P0, R2, c[0x0][0x1d0], 0x1 ;  /* 0x0000740002047a11 */ /* 0x000fc800078008ff */
[----:B------:R-:W-:-:S04]  /*192c0*/  IADD3 R0, R3, R0, RZ ;  /* 0x0000000003007210 */ /* 0x000fc80007ffe0ff */
[----:B------:R-:W-:-:S05]  /*192d0*/  LEA.HI.X R5, R2, c[0x0][0x1d4], R0, 0x1, P0 ;  /* 0x0000750002057a11 */ /* 0x000fca00000f0c00 */
[----:B------:R2:W-:Y:S02]  /*192e0*/  STG.E.128 [R4.64], R16 ;  /* 0x0000001004007986 */ /* 0x0005e4000c101d1a */
.L_x_199:
[----:B---3--:R-:W-:Y:S05]  /*192f0*/  BSYNC B0 ;  /* 0x0000000000007941 */ /* 0x008fea0003800000 */
.L_x_198:
[----:B------:R-:W3:Y:S01]  /*19300*/  S2R R2, SR_TID.X ;  /* 0x0000000000027919 */ /* 0x000ee20000002100 */
[----:B------:R-:W-:Y:S01]  /*19310*/  BSSY B0, `(.L_x_200) ;  /* 0x0000012000007945 */ /* 0x000fe20003800000 */
[----:B---3--:R-:W-:-:S04]  /*19320*/  SHF.R.S32.HI R0, RZ, 0x1f, R2 ;  /* 0x0000001fff007819 */ /* 0x008fc80000011402 */
[----:B------:R-:W-:-:S04]  /*19330*/  LEA.HI R0, R0, R2, RZ, 0x2 ;  /* 0x0000000200007211 */ /* 0x000fc800078f10ff */
[----:B------:R-:W-:-:S04]  /*19340*/  SHF.R.S32.HI R10, RZ, 0x2, R0 ;  /* 0x00000002ff0a7819 */ /* 0x000fc80000011400 */
[----:B------:R-:W-:-:S04]  /*19350*/  IADD3 R0, R10, 0x20, RZ ;  /* 0x000000200a007810 */ /* 0x000fc80007ffe0ff */
[----:B------:R-:W-:-:S13]  /*19360*/  ISETP.GE.OR P0, PT, R0, UR18, P1 ;  /* 0x0000001200007c0c */ /* 0x000fda0008f06670 */
[----:B------:R-:W-:Y:S05]  /*19370*/  @P0 BRA `(.L_x_201) ;  /* 0x000000b000000947 */ /* 0x000fea0003800000 */
[----:B--2--5:R-:W-:Y:S01]  /*19380*/  IADD3 R4, P0, R12, 0x20, RZ ;  /* 0x000000200c047810 */ /* 0x024fe20007f1e0ff */
        /* <DEDUP_REMOVED lines=10> */
.L_x_201:
[----:B------:R-:W-:Y:S05]  /*19430*/  BSYNC B0 ;  /* 0x0000000000007941 */ /* 0x000fea0003800000 */
.L_x_200:
[----:B------:R-:W-:Y:S01]  /*19440*/  IADD3 R0, R10, 0x40, RZ ;  /* 0x000000400a007810 */ /* 0x000fe20007ffe0ff */
[----:B------:R-:W-:Y:S03]  /*19450*/  BSSY B0, `(.L_x_202) ;  /* 0x000000e000007945 */ /* 0x000fe60003800000 */
        /* <DEDUP_REMOVED lines=13> */
.L_x_203:
[----:B------:R-:W-:Y:S05]  /*19530*/  BSYNC B0 ;  /* 0x0000000000007941 */ /* 0x000fea0003800000 */
.L_x_202:
[----:B------:R-:W-:-:S04]  /*19540*/  IADD3 R0, R10, 0x60, RZ ;  /* 0x000000600a007810 */ /* 0x000fc80007ffe0ff */
[----:B------:R-:W-:-:S13]  /*19550*/  ISETP.GE.OR P1, PT, R0, UR18, P1 ;  /* 0x0000001200007c0c */ /* 0x000fda0008f26670 */
[----:B------:R-:W-:Y:S05]  /*19560*/  @P1 EXIT ;  /* 0x000000000000194d */ /* 0x000fea0003800000 */
[----:B-----5:R-:W-:Y:S01]  /*19570*/  IADD3 R6, P0, R12, 0x60, RZ ;  /* 0x000000600c067810 */ /* 0x020fe20007f1e0ff */
        /* <DEDUP_REMOVED lines=11> */
.L_x_157:
[----:B------:R-:W-:Y:S01]  /*19630*/  UISETP.NE.AND UP4, UPT, UR25, -0x1, UPT ;  /* 0xffffffff1900788c */ /* 0x000fe2000bf85270 */
[----:B------:R-:W-:Y:S01]  /*19640*/  LEA.HI R4, R21, R24, RZ, 0x2 ;  /* 0x0000001815047211 */ /* 0x000fe200078f10ff */
[----:B------:R-:W-:Y:S01]  /*19650*/  USHF.R.S32.HI UR8, URZ, 0x1f, UR12 ;  /* 0x0000001f3f087899 */ /* 0x000fe2000801140c */
[----:B------:R-:W1:Y:S01]  /*19660*/  S2R R8, SR_CTAID.Z ;  /* 0x0000000000087919 */ /* 0x000e620000002700 */
[----:B------:R-:W-:Y:S01]  /*19670*/  ULDC.64 UR6, c[0x0][0x1e8] ;  /* 0x00007a0000067ab9 */ /* 0x000fe20000000a00 */
[----:B------:R-:W-:Y:S01]  /*19680*/  LOP3.LUT R0, R4, 0xfffffffc, RZ, 0xc0, !PT ;  /* 0xfffffffc04007812 */ /* 0x000fe200078ec0ff */
[----:B------:R-:W-:Y:S01]  /*19690*/  ULDC.64 UR4, c[0x0][0x1f0] ;  /* 0x00007c0000047ab9 */ /* 0x000fe20000000a00 */
[----:B------:R-:W2:Y:S01]  /*196a0*/  S2R R6, SR_CTAID.X ;  /* 0x0000000000067919 */ /* 0x000ea20000002500 */
[----:B------:R-:W-:Y:S01]  /*196b0*/  UIMAD UR4, UR8, UR4, URZ ;  /* 0x00000004080472a4 */ /* 0x000fe2000f8e023f */
[----:B------:R-:W-:Y:S01]  /*196c0*/  SHF.R.S32.HI R4, RZ, 0x2, R4 ;  /* 0x00000002ff047819 */ /* 0x000fe20000011404 */
[----:B------:R-:W-:Y:S01]  /*196d0*/  ULDC UR11, c[0x0][0x214] ;  /* 0x00008500000b7ab9 */ /* 0x000fe20000000800 */
[----:B------:R-:W-:Y:S01]  /*196e0*/  IMAD.IADD R16, R24, 0x1, -R0 ;  /* 0x0000000118107824 */ /* 0x000fe200078e0a00 */
[----:B------:R-:W-:Y:S01]  /*196f0*/  @UP4 UIMAD.WIDE.U32 UR14, UR25, UR6, URZ ;  /* 0x00000006190e42a5 */ /* 0x000fe2000f8e003f */
[----:B------:R-:W-:Y:S01]  /*19700*/  SHF.R.S32.HI R5, RZ, 0x1f, R4 ;  /* 0x0000001fff057819 */ /* 0x000fe20000011404 */
[----:B------:R-:W-:Y:S01]  /*19710*/  @!UP4 USHF.R.S32.HI UR16, URZ, 0x1f, UR13 ;  /* 0x0000001f3f10c899 */ /* 0x000fe2000801140d */
[----:B------:R-:W-:Y:S01]  /*19720*/  IMAD.SHL.U32 R0, R16, 0x8, RZ ;  /* 0x0000000810007824 */ /* 0x000fe200078e00ff */
[----:B------:R-:W-:Y:S01]  /*19730*/  ULDC.U8 UR6, c[0x0][0x329] ;  /* 0x0000ca4000067ab9 */ /* 0x000fe20000000000 */
[----:B------:R-:W-:Y:S01]  /*19740*/  BSSY B0, `(.L_x_204) ;  /* 0x0000038000007945 */ /* 0x000fe20003800000 */
[----:B------:R-:W-:-:S02]  /*19750*/  UISETP.NE.AND UP3, UPT, UR6, URZ, UPT ;  /* 0x0000003f0600728c */ /* 0x000fc4000bf65270 */
[----:B------:R-:W-:Y:S01]  /*19760*/  @UP4 UIMAD UR7, UR25, UR7, UR15 ;  /* 0x00000007190742a4 */ /* 0x000fe2000f8e020f */
[----:B------:R-:W-:Y:S01]  /*19770*/  ISETP.GE.AND P1, PT, R0, c[0x0][0x220], PT ;  /* 0x0000880000007a0c */ /* 0x000fe20003f26270 */
[----:B------:R-:W-:Y:S02]  /*19780*/  UIMAD UR8, UR12, UR5, UR4 ;  /* 0x000000050c0872a4 */ /* 0x000fe4000f8e0204 */
[----:B------:R-:W-:Y:S02]  /*19790*/  ULDC.U8 UR15, c[0x0][0x328] ;  /* 0x0000ca00000f7ab9 */ /* 0x000fe40000000000 */
[----:B------:R-:W-:Y:S02]  /*197a0*/  ULDC.64 UR4, c[0x0][0x1e0] ;  /* 0x0000780000047ab9 */ /* 0x000fe40000000a00 */
[----:B------:R-:W-:Y:S02]  /*197b0*/  UISETP.NE.AND UP2, UPT, UR15, URZ, UPT ;  /* 0x0000003f0f00728c */ /* 0x000fe4000bf45270 */
[----:B------:R-:W-:-:S02]  /*197c0*/  @!UP4 UIMAD UR16, UR16, UR4, URZ ;  /* 0x000000041010c2a4 */ /* 0x000fc4000f8e023f */
[----:B------:R-:W-:Y:S02]  /*197d0*/  @UP4 UMOV UR17, UR14 ;  /* 0x0000000e00114c82 */ /* 0x000fe40008000000 */
[----:B------:R-:W-:Y:S02]  /*197e0*/  UISETP.EQ.AND UP2, UPT, UR6, URZ, UP2 ;  /* 0x0000003f0600728c */ /* 0x000fe40009742270 */
[----:B------:R-:W-:Y:S02]  /*197f0*/  @!UP3 UISETP.NE.AND UP1, UPT, UR15, URZ, UPT ;  /* 0x0000003f0f00b28c */ /* 0x000fe4000bf25270 */
[----:B------:R-:W-:Y:S02]  /*19800*/  @!UP4 UIMAD UR16, UR13, UR5, UR16 ;  /* 0x000000050d10c2a4 */ /* 0x000fe4000f8e0210 */
[----:B------:R-:W-:Y:S02]  /*19810*/  @UP3 ULDC UR14, c[0x0][0x210] ;  /* 0x00008400000e3ab9 */ /* 0x000fe40000000800 */
[----:B------:R-:W-:-:S02]  /*19820*/  @!UP4 UIMAD.WIDE.U32 UR18, UR13, UR4, URZ ;  /* 0x000000040d12c2a5 */ /* 0x000fc4000f8e003f */
[----:B------:R-:W-:Y:S02]  /*19830*/  ULDC UR5, c[0x0][0x234] ;  /* 0x00008d0000057ab9 */ /* 0x000fe40000000800 */
[----:B------:R-:W-:Y:S02]  /*19840*/  @UP3 UIMAD UR14, UR14, UR11, URZ ;  /* 0x0000000b0e0e32a4 */ /* 0x000fe4000f8e023f */
[----:B------:R-:W-:Y:S02]  /*19850*/  UISETP.NE.OR UP0, UPT, UR25, -0x1, !UP2 ;  /* 0xffffffff1900788c */ /* 0x000fe4000d705670 */
[----:B------:R-:W-:Y:S02]  /*19860*/  @!UP3 USEL UR14, UR11, UR5, !UP1 ;  /* 0x000000050b0eb287 */ /* 0x000fe4000c800000 */
[----:B------:R-:W-:Y:S02]  /*19870*/  ULDC UR4, c[0x0][0x1c0] ;  /* 0x0000700000047ab9 */ /* 0x000fe40000000800 */
[----:B------:R-:W-:-:S02]  /*19880*/  @UP3 UMOV UR20, 0x1 ;  /* 0x0000000100143882 */ /* 0x000fc40000000000 */
[----:B------:R-:W-:Y:S02]  /*19890*/  @!UP3 UIMAD UR20, UR14, UR4, URZ ;  /* 0x000000040e14b2a4 */ /* 0x000fe4000f8e023f */
[----:B------:R-:W-:Y:S02]  /*198a0*/  @!UP4 UMOV UR17, UR18 ;  /* 0x000000120011cc82 */ /* 0x000fe40008000000 */
[----:B------:R-:W-:Y:S01]  /*198b0*/  @!UP4 UIADD3 UR7, UR19, UR16, URZ ;  /* 0x000000101307c290 */ /* 0x000fe2000fffe03f */
[C---:B------:R-:W-:Y:S01]  /*198c0*/  IADD3 R2, P0, R0.reuse, UR17, RZ ;  /* 0x0000001100027c10 */ /* 0x040fe2000ff1e0ff */
[----:B------:R-:W-:Y:S02]  /*198d0*/  UIADD3 UR10, -UR9, UR10, URZ ;  /* 0x0000000a090a7290 */ /* 0x000fe4000fffe13f */
[----:B------:R-:W-:Y:S02]  /*198e0*/  UIMAD UR20, UR13, UR20, URZ ;  /* 0x000000140d1472a4 */ /* 0x000fe4000f8e023f */
[----:B------:R-:W-:Y:S01]  /*198f0*/  @!UP0 UIMAD UR25, UR13, UR11, URZ ;  /* 0x0000000b0d1982a4 */ /* 0x000fe2000f8e023f */
[----:B------:R-:W-:Y:S01]  /*19900*/  LEA.HI.X.SX32 R3, R0, UR7, 0x1, P0 ;  /* 0x0000000700037c11 */ /* 0x000fe200080f0eff */
[----:B------:R-:W-:Y:S01]  /*19910*/  @UP3 ULDC UR21, c[0x0][0x210] ;  /* 0x0000840000153ab9 */ /* 0x000fe20000000800 */
[C---:B------:R-:W-:Y:S01]  /*19920*/  ISETP.GE.OR P0, PT, R4.reuse, UR10, P1 ;  /* 0x0000000a04007c0c */ /* 0x040fe20008f06670 */
[----:B------:R-:W-:Y:S01]  /*19930*/  USEL UR20, UR20, URZ, !UP2 ;  /* 0x0000003f14147287 */ /* 0x000fe2000d000000 */
[----:B------:R-:W-:Y:S01]  /*19940*/  ISETP.GE.AND P6, PT, R4, UR10, PT ;  /* 0x0000000a04007c0c */ /* 0x000fe2000bfc6270 */
[----:B------:R-:W-:Y:S01]  /*19950*/  @!UP3 UMOV UR21, 0x1 ;  /* 0x000000010015b882 */ /* 0x000fe20000000000 */
[----:B-1----:R-:W-:Y:S01]  /*19960*/  IMAD.WIDE.U32 R8, R8, c[0x0][0x1f0], R2 ;  /* 0x00007c0008087a25 */ /* 0x002fe200078e0002 */
[----:B------:R-:W-:-:S02]  /*19970*/  UIMAD UR9, UR9, UR21, URZ ;  /* 0x00000015090972a4 */ /* 0x000fc4000f8e023f */
[----:B------:R-:W-:Y:S01]  /*19980*/  UIMAD UR12, UR12, UR14, UR20 ;  /* 0x0000000e0c0c72a4 */ /* 0x000fe2000f8e0214 */
[----:B--2---:R-:W-:Y:S01]  /*19990*/  IMAD.WIDE R2, R6, 0x80, R4 ;  /* 0x0000008006027825 */ /* 0x004fe200078e0204 */
[----:B------:R-:W-:Y:S01]  /*199a0*/  @!UP2 UMOV UR22, URZ ;  /* 0x0000003f0016ac82 */ /* 0x000fe20008000000 */
[----:B------:R-:W-:Y:S01]  /*199b0*/  IADD3 R7, R9, UR8, RZ ;  /* 0x0000000809077c10 */ /* 0x000fe2000fffe0ff */
[----:B------:R-:W-:Y:S02]  /*199c0*/  @UP2 UMOV UR22, UR25 ;  /* 0x0000001900162c82 */ /* 0x000fe40008000000 */
[----:B------:R-:W-:Y:S02]  /*199d0*/  @!UP2 UMOV UR23, URZ ;  /* 0x0000003f0017ac82 */ /* 0x000fe40008000000 */
[----:B------:R-:W-:Y:S02]  /*199e0*/  USHF.R.S32.HI UR4, URZ, 0x1f, UR9 ;  /* 0x0000001f3f047899 */ /* 0x000fe40008011409 */
[----:B------:R-:W-:-:S02]  /*199f0*/  @UP2 USHF.R.S32.HI UR23, URZ, 0x1f, UR25 ;  /* 0x0000001f3f172899 */ /* 0x000fc40008011419 */
        /* <DEDUP_REMOVED lines=12> */
.L_x_205:
[----:B------:R-:W-:Y:S05]  /*19ac0*/  BSYNC B0 ;  /* 0x0000000000007941 */ /* 0x000fea0003800000 */
.L_x_204:
[----:B------:R-:W-:Y:S01]  /*19ad0*/  IADD3 R15, R4, 0x20, RZ ;  /* 0x00000020040f7810 */ /* 0x000fe20007ffe0ff */
[----:B------:R-:W-:Y:S03]  /*19ae0*/  BSSY B0, `(.L_x_206) ;  /* 0x000000f000007945 */ /* 0x000fe60003800000 */
[C---:B------:R-:W-:Y:S02]  /*19af0*/  ISETP.GE.OR P0, PT, R15.reuse, UR10, P1 ;  /* 0x0000000a0f007c0c */ /* 0x040fe40008f06670 */
[----:B------:R-:W-:-:S11]  /*19b00*/  ISETP.GE.AND P5, PT, R15, UR10, PT ;  /* 0x0000000a0f007c0c */ /* 0x000fd6000bfa6270 */
        /* <DEDUP_REMOVED lines=12> */
.L_x_207:
[----:B------:R-:W-:Y:S05]  /*19bd0*/  BSYNC B0 ;  /* 0x0000000000007941 */ /* 0x000fea0003800000 */
.L_x_206:
        /* <DEDUP_REMOVED lines=16> */
.L_x_209:
[----:B------:R-:W-:Y:S05]  /*19ce0*/  BSYNC B0 ;  /* 0x0000000000007941 */ /* 0x000fea0003800000 */
.L_x_208:
[----:B------:R-:W-:Y:S01]  /*19cf0*/  IADD3 R10, R4, 0x60, RZ ;  /* 0x00000060040a7810 */ /* 0x000fe20007ffe0ff */
        /* <DEDUP_REMOVED lines=14> */
.L_x_211:
[----:B------:R-:W-:Y:S05]  /*19de0*/  BSYNC B0 ;  /* 0x0000000000007941 */ /* 0x000fea0003800000 */
.L_x_210:
[C---:B------:R-:W-:Y:S02]  /*19df0*/  ISETP.NE.OR P6, PT, R16.reuse, RZ, P6 ;  /* 0x000000ff1000720c */ /* 0x040fe400037c5670 */
[C---:B------:R-:W-:Y:S02]  /*19e00*/  ISETP.NE.OR P5, PT, R16.reuse, RZ, P5 ;  /* 0x000000ff1000720c */ /* 0x040fe40002fa5670 */
[C---:B------:R-:W-:Y:S02]  /*19e10*/  ISETP.NE.OR P4, PT, R16.reuse, RZ, P4 ;  /* 0x000000ff1000720c */ /* 0x040fe40002785670 */
[----:B------:R-:W-:-:S07]  /*19e20*/  ISETP.NE.OR P0, PT, R16, RZ, P0 ;  /* 0x000000ff1000720c */ /* 0x000fce0000705670 */
[----:B------:R-:W-:Y:S02]  /*19e30*/  @!P6 IMAD R4, R4, UR21, RZ ;  /* 0x000000150404ec24 */ /* 0x000fe4000f8e02ff */
[----:B--2---:R-:W-:Y:S02]  /*19e40*/  @!P5 IMAD R2, R15, UR21, RZ ;  /* 0x000000150f02dc24 */ /* 0x004fe4000f8e02ff */
[----:B------:R-:W-:Y:S01]  /*19e50*/  @!P4 IMAD R3, R14, UR21, RZ ;  /* 0x000000150e03cc24 */ /* 0x000fe2000f8e02ff */
[----:B------:R-:W-:Y:S02]  /*19e60*/  @!P6 IADD3 R0, P1, R4, UR9, RZ ;  /* 0x000000090400ec10 */ /* 0x000fe4000ff3e0ff */
[----:B------:R-:W-:Y:S02]  /*19e70*/  @!P5 IADD3 R5, P2, R2, UR9, RZ ;  /* 0x000000090205dc10 */ /* 0x000fe4000ff5e0ff */
[----:B------:R-:W-:Y:S02]  /*19e80*/  @!P6 LEA.HI.X.SX32 R4, R4, UR4, 0x1, P1 ;  /* 0x000000040404ec11 */ /* 0x000fe400088f0eff */
[----:B------:R-:W-:-:S02]  /*19e90*/  @!P6 LEA R6, P3, R0, c[0x0][0x200], 0x2 ;  /* 0x000080000006ea11 */ /* 0x000fc400078610ff */
[----:B------:R-:W-:Y:S02]  /*19ea0*/  @!P4 IADD3 R8, P1, R3, UR9, RZ ;  /* 0x000000090308cc10 */ /* 0x000fe4000ff3e0ff */
[----:B------:R-:W-:Y:S02]  /*19eb0*/  @!P5 LEA.HI.X.SX32 R9, R2, UR4, 0x1, P2 ;  /* 0x000000040209dc11 */ /* 0x000fe400090f0eff */
[----:B------:R-:W-:Y:S01]  /*19ec0*/  @!P6 LEA.HI.X R7, R0, c[0x0][0x204], R4, 0x2, P3 ;  /* 0x000081000007ea11 */ /* 0x000fe200018f1404 */
[----:B------:R-:W-:Y:S01]  /*19ed0*/  @!P4 IMAD.MOV.U32 R0, RZ, RZ, 0x7f800000 ;  /* 0x7f800000ff00c424 */ /* 0x000fe200078e00ff */
[----:B------:R-:W-:Y:S02]  /*19ee0*/  @!P5 LEA R4, P2, R5, c[0x0][0x200], 0x2 ;  /* 0x000080000504da11 */ /* 0x000fe400078410ff */
[----:B------:R-:W-:Y:S02]  /*19ef0*/  @!P4 LEA.HI.X.SX32 R3, R3, UR4, 0x1, P1 ;  /* 0x000000040303cc11 */ /* 0x000fe400088f0eff */
        /* <DEDUP_REMOVED lines=9> */
[----:B--2---:R-:W-:-:S05]  /*19f90*/  IMAD R0, R10, UR21, RZ ;  /* 0x000000150a007c24 */ /* 0x004fca000f8e02ff */
[----:B------:R-:W-:-:S04]  /*19fa0*/  IADD3 R3, P0, R0, UR9, RZ ;  /* 0x0000000900037c10 */ /* 0x000fc8000ff1e0ff */
[----:B------:R-:W-:Y:S02]  /*19fb0*/  LEA.HI.X.SX32 R0, R0, UR4, 0x1, P0 ;  /* 0x0000000400007c11 */ /* 0x000fe400080f0eff */
[----:B------:R-:W-:-:S04]  /*19fc0*/  LEA R2, P0, R3, c[0x0][0x200], 0x2 ;  /* 0x0000800003027a11 */ /* 0x000fc800078010ff */
[----:B------:R-:W-:Y:S01]  /*19fd0*/  LEA.HI.X R3, R3, c[0x0][0x204], R0, 0x2, P0 ;  /* 0x0000810003037a11 */ /* 0x000fe200000f1400 */
[----:B------:R-:W-:-:S05]  /*19fe0*/  IMAD.MOV.U32 R0, RZ, RZ, 0x7f800000 ;  /* 0x7f800000ff007424 */ /* 0x000fca00078e00ff */
[----:B------:R-:W-:Y:S01]  /*19ff0*/  STG.E [R2.64], R0 ;  /* 0x0000000002007986 */ /* 0x000fe2000c10191a */
[----:B------:R-:W-:Y:S05]  /*1a000*/  EXIT ;  /* 0x000000000000794d */ /* 0x000fea0003800000 */
.L_x_212:
        /* <DEDUP_REMOVED lines=15> */
.L_x_612:


//--------------------- .text._ZN5flash16flash_fwd_kernelI23Flash_fwd_kernel_traitsILi32ELi128ELi128ELi4ELb0ELb0EN7cutlass10bfloat16_tE19Flash_kernel_traitsILi32ELi128ELi128ELi4ES3_EELb1ELb1ELb0ELb0ELb1ELb1ELb0ELb0EEEvNS_16Flash_fwd_paramsE --------------------------
	.section	.text._ZN5flash16flash_fwd_kernelI23Flash_fwd_kernel_traitsILi32ELi128ELi128ELi4ELb0ELb0EN7cutlass10bfloat16_tE19Flash_kernel_traitsILi32ELi128ELi128ELi4ES3_EELb1ELb1ELb0ELb0ELb1ELb1ELb0ELb0EEEvNS_16Flash_fwd_paramsE,"ax",@progbits
	.sectioninfo	@"SHI_REGISTERS=255"
	.align	128
        .global         _ZN5flash16flash_fwd_kernelI23Flash_fwd_kernel_traitsILi32ELi128ELi128ELi4ELb0ELb0EN7cutlass10bfloat16_tE19Flash_kernel_traitsILi32ELi128ELi128ELi4ES3_EELb1ELb1ELb0ELb0ELb1ELb1ELb0ELb0EEEvNS_16Flash_fwd_paramsE
        .type           _ZN5flash16flash_fwd_kernelI23Flash_fwd_kernel_traitsILi32ELi128ELi128ELi4ELb0ELb0EN7cutlass10bfloat16_tE19Flash_kernel_traitsILi32ELi128ELi128ELi4ES3_EELb1ELb1ELb0ELb0ELb1ELb1ELb0ELb0EEEvNS_16Flash_fwd_paramsE,@function
        .size           _ZN5flash16flash_fwd_kernelI23Flash_fwd_kernel_traitsILi32ELi128ELi128ELi4ELb0ELb0EN7cutlass10bfloat16_tE19Flash_kernel_traitsILi32ELi128ELi128ELi4ES3_EELb1ELb1ELb0ELb0ELb1ELb1ELb0ELb0EEEvNS_16Flash_fwd_paramsE,(.L_x_613 - _ZN5flash16flash_fwd_kernelI23Flash_fwd_kernel_traitsILi32ELi128ELi128ELi4ELb0ELb0EN7cutlass10bfloat16_tE19Flash_kernel_traitsILi32ELi128ELi128ELi4ES3_EELb1ELb1ELb0ELb0ELb1ELb1ELb0ELb0EEEvNS_16Flash_fwd_paramsE)
        .other          _ZN5flash16flash_fwd_kernelI23Flash_fwd_kernel_traitsILi32ELi128ELi128ELi4ELb0ELb0EN7cutlass10bfloat16_tE19Flash_kernel_traitsILi32ELi128ELi128ELi4ES3_EELb1ELb1ELb0ELb0ELb1ELb1ELb0ELb0EEEvNS_16Flash_fwd_paramsE,@"STO_CUDA_ENTRY STV_DEFAULT"
_ZN5flash16flash_fwd_kernelI23Flash_fwd_kernel_traitsILi32ELi128ELi128ELi4ELb0ELb0EN7cutlass10bfloat16_tE19Flash_kernel_traitsILi32ELi128ELi128ELi4ES3_EELb1ELb1ELb0ELb0ELb1ELb1ELb0ELb0EEEvNS_16Flash_fwd_paramsE:
.text._ZN5flash16flash_fwd_kernelI23Flash_fwd_kernel_traitsILi32ELi128ELi128ELi4ELb0ELb0EN7cutlass10bfloat16_tE19Flash_kernel_traitsILi32ELi128ELi128ELi4ES3_EELb1ELb1ELb0ELb0ELb1ELb1ELb0ELb0EEEvNS_16Flash_fwd_paramsE:
        /* <DEDUP_REMOVED lines=9> */
[----:B------:R-:W-:-:S06]  /*0090*/  IMAD.MOV.U32 R11, RZ, RZ, c[0x0][0x2fc] ;  /* 0x0000bf00ff0b7624 */ /* 0x000fcc00078e00ff */
[----:B------:R1:W2:Y:S02]  /*00a0*/  @P2 LDG.E.64 R4, [R2.64] ;  /* 0x0000001402042981 */ /* 0x0002a4000c1e1b00 */
[----:B-1----:R-:W-:Y:S02]  /*00b0*/  @P2 IMAD.MOV.U32 R2, RZ, RZ, R10 ;  /* 0x000000ffff022224 */ /* 0x002fe400078e000a */
[----:B------:R-:W-:-:S06]  /*00c0*/  @P2 IMAD.MOV.U32 R3, RZ, RZ, R11 ;  /* 0x000000ffff032224 */ /* 0x000fcc00078e000b */
[----:B------:R-:W3:Y:S01]  /*00d0*/  @P2 LDG.E.64 R2, [R2.64] ;  /* 0x0000001402022981 */ /* 0x000ee2000c1e1b00 */
[----:B------:R-:W-:Y:S01]  /*00e0*/  ISETP.NE.U32.AND P4, PT, RZ, c[0x0][0x258], PT ;  /* 0x00009600ff007a0c */ /* 0x000fe20003f85070 */
[----:B------:R-:W-:Y:S01]  /*00f0*/  IMAD.MOV.U32 R14, RZ, RZ, RZ ;  /* 0x000000ffff0e7224 */ /* 0x000fe200078e00ff */
[----:B------:R-:W-:Y:S01]  /*0100*/  ISETP.NE.U32.AND P1, PT, RZ, c[0x0][0x250], PT ;  /* 0x00009400ff007a0c */ /* 0x000fe20003f25070 */
[----:B------:R-:W1:Y:S01]  /*0110*/  S2R R204, SR_CTAID.X ;  /* 0x0000000000cc7919 */ /* 0x000e620000002500 */
[----:B------:R-:W-:Y:S02]  /*0120*/  ISETP.NE.AND.EX P4, PT, RZ, c[0x0][0x25c], PT, P4 ;  /* 0x00009700ff007a0c */ /* 0x000fe40003f85340 */
[----:B------:R-:W-:Y:S01]  /*0130*/  ISETP.NE.AND.EX P1, PT, RZ, c[0x0][0x254], PT, P1 ;  /* 0x00009500ff007a0c */ /* 0x000fe20003f25310 */
[----:B------:R-:W4:Y:S04]  /*0140*/  S2R R26, SR_CTAID.Y ;  /* 0x00000000001a7919 */ /* 0x000f280000002600 */
[----:B------:R-:W1:Y:S04]  /*0150*/  S2R R27, SR_CTAID.Z ;  /* 0x00000000001b7919 */ /* 0x000e680000002700 */
[----:B------:R-:W5:Y:S02]  /*0160*/  S2R R74, SR_TID.X ;  /* 0x00000000004a7919 */ /* 0x000f640000002100 */
[----:B------:R-:W-:-:S02]  /*0170*/  @P4 IMAD.MOV.U32 R6, RZ, RZ, 0x4 ;  /* 0x00000004ff064424 */ /* 0x000fc400078e00ff */
[----:B------:R-:W-:Y:S02]  /*0180*/  @P1 IMAD.MOV.U32 R8, RZ, RZ, 0x4 ;  /* 0x00000004ff081424 */ /* 0x000fe400078e00ff */
[----:B----4-:R-:W-:Y:S01]  /*0190*/  @P4 IMAD.WIDE R6, R26, R6, c[0x0][0x258] ;  /* 0x000096001a064625 */ /* 0x010fe200078e0206 */
[----:B-1----:R-:W-:-:S03]  /*01a0*/  LOP3.LUT R0, R27, R204, R26, 0xfe, !PT ;  /* 0x000000cc1b007212 */ /* 0x002fc600078efe1a */
[----:B------:R-:W-:Y:S01]  /*01b0*/  @P1 IMAD.WIDE R8, R26, R8, c[0x0][0x250] ;  /* 0x000094001a081625 */ /* 0x000fe200078e0208 */
[----:B-----5:R-:W-:-:S13]  /*01c0*/  LOP3.LUT P3, RZ, R0, R74, RZ, 0xfc, !PT ;  /* 0x0000004a00ff7212 */ /* 0x020fda000786fcff */
[----:B------:R-:W-:Y:S02]  /*01d0*/  @!P3 IMAD.MOV.U32 R12, RZ, RZ, c[0x0][0x308] ;  /* 0x0000c200ff0cb624 */ /* 0x000fe400078e00ff */
[----:B------:R-:W-:Y:S01]  /*01e0*/  @!P3 IMAD.MOV.U32 R13, RZ, RZ, c[0x0][0x30c] ;  /* 0x0000c300ff0db624 */ /* 0x000fe200078e00ff */
[----:B--2---:R-:W1:Y:S08]  /*01f0*/  @P2 R2UR UR22, R4 ;  /* 0x00000000041623c2 */ /* 0x004e7000000e0000 */
[----:B------:R-:W2:Y:S01]  /*0200*/  @P2 R2UR UR23, R5 ;  /* 0x00000000051723c2 */ /* 0x000ea200000e0000 */
[----:B-1----:R-:W-:Y:S01]  /*0210*/  MOV R4, UR22 ;  /* 0x0000001600047c02 */ /* 0x002fe20008000f00 */
[----:B--2---:R-:W-:Y:S01]  /*0220*/  IMAD.U32 R5, RZ, RZ, UR23 ;  /* 0x00000017ff057e24 */ /* 0x004fe2000f8e00ff */
[----:B---3--:R-:W-:-:S04]  /*0230*/  @P2 IADD3 R10, P0, R2, c[0x0][0x300], RZ ;  /* 0x0000c000020a2a10 */ /* 0x008fc80007f1e0ff */
[----:B------:R-:W-:Y:S01]  /*0240*/  @!P3 STG.E.64 [R12.64], R4 ;  /* 0x000000040c00b986 */ /* 0x000fe2000c101b14 */
[----:B------:R-:W-:Y:S02]  /*0250*/  @P2 IMAD.X R11, RZ, RZ, R3, P0 ;  /* 0x000000ffff0b2224 */ /* 0x000fe400000e0603 */
[----:B------:R-:W-:Y:S02]  /*0260*/  @!P3 IMAD.MOV.U32 R2, RZ, RZ, R10 ;  /* 0x000000ffff02b224 */ /* 0x000fe400078e000a */
[----:B------:R-:W-:-:S05]  /*0270*/  @!P3 IMAD.MOV.U32 R3, RZ, RZ, R11 ;  /* 0x000000ffff03b224 */ /* 0x000fca00078e000b */
[----:B------:R1:W-:Y:S04]  /*0280*/  @!P3 STG.E.64 [R12.64+0x8], R2 ;  /* 0x000008020c00b986 */ /* 0x0003e8000c101b14 */
[----:B------:R-:W2:Y:S04]  /*0290*/  @P1 LDG.E R14, [R8.64] ;  /* 0x00000014080e1981 */ /* 0x000ea8000c1e1900 */
[----:B------:R3:W2:Y:S01]  /*02a0*/  @P4 LDG.E R6, [R6.64] ;  /* 0x0000001406064981 */ /* 0x0006a2000c1e1900 */
[----:B------:R-:W-:Y:S01]  /*02b0*/  SHF.L.U32 R75, R204, 0x7, RZ ;  /* 0x00000007cc4b7819 */ /* 0x000fe200000006ff */
[----:B------:R-:W-:Y:S01]  /*02c0*/  IMAD R0, R26, c[0x0][0x1c0], R27 ;  /* 0x000070001a007a24 */ /* 0x000fe200078e021b */
[----:B------:R-:W-:-:S02]  /*02d0*/  @!P4 ISETP.NE.U32.AND P3, PT, RZ, c[0x0][0x268], PT ;  /* 0x00009a00ff00ca0c */ /* 0x000fc40003f65070 */
[----:B------:R-:W-:Y:S01]  /*02e0*/  ISETP.GE.AND P2, PT, R75, c[0x0][0x214], PT ;  /* 0x000085004b007a0c */ /* 0x000fe20003f46270 */
[----:B------:R-:W-:Y:S01]  /*02f0*/  IMAD.SHL.U32 R0, R0, 0x20, RZ ;  /* 0x0000002000007824 */ /* 0x000fe200078e00ff */
[----:B------:R-:W-:-:S04]  /*0300*/  @!P4 ISETP.NE.AND.EX P3, PT, RZ, c[0x0][0x26c], PT, P3 ;  /* 0x00009b00ff00ca0c */ /* 0x000fc80003f65330 */
[----:B-1----:R-:W-:Y:S02]  /*0310*/  @!P4 SEL R3, RZ, c[0x0][0x21c], !P3 ;  /* 0x00008700ff03ca07 */ /* 0x002fe40005800000 */
[----:B---3--:R-:W-:-:S04]  /*0320*/  SHF.R.S32.HI R7, RZ, 0x1f, R74 ;  /* 0x0000001fff077819 */ /* 0x008fc8000001144a */
[----:B------:R-:W-:-:S04]  /*0330*/  LEA.HI R189, R7, R74, RZ, 0x5 ;  /* 0x0000004a07bd7211 */ /* 0x000fc800078f28ff */
[----:B------:R-:W-:-:S05]  /*0340*/  LOP3.LUT R2, R189, 0xffffffe0, RZ, 0xc0, !PT ;  /* 0xffffffe0bd027812 */ /* 0x000fca00078ec0ff */
[----:B------:R-:W-:-:S05]  /*0350*/  IMAD.IADD R54, R74, 0x1, -R2 ;  /* 0x000000014a367824 */ /* 0x000fca00078e0a02 */
[----:B------:R-:W-:Y:S02]  /*0360*/  IADD3 R219, P1, P0, R0, R10, R54 ;  /* 0x0000000a00db7210 */ /* 0x000fe4000783e036 */
[----:B------:R-:W-:Y:S02]  /*0370*/  SHF.R.S32.HI R0, RZ, 0x1f, R0 ;  /* 0x0000001fff007819 */ /* 0x000fe40000011400 */
[----:B------:R-:W-:-:S04]  /*0380*/  SHF.R.S32.HI R2, RZ, 0x1f, R54 ;  /* 0x0000001fff027819 */ /* 0x000fc80000011436 */
[----:B------:R-:W-:Y:S01]  /*0390*/  IADD3.X R222, R0, R11, R2, P1, P0 ;  /* 0x0000000b00de7210 */ /* 0x000fe20000fe0402 */
[--C-:B--2---:R-:W-:Y:S01]  /*03a0*/  @P4 IMAD.IADD R52, R6, 0x1, -R14.reuse ;  /* 0x0000000106344824 */ /* 0x104fe200078e0a0e */
[----:B------:R-:W-:Y:S01]  /*03b0*/  @!P4 IADD3 R52, R3, c[0x0][0x218], -R14 ;  /* 0x000086000334ca10 */ /* 0x000fe20007ffe80e */
[----:B------:R-:W-:Y:S06]  /*03c0*/  @P2 EXIT ;  /* 0x000000000000294d */ /* 0x000fec0003800000 */
[----:B------:R-:W-:Y:S02]  /*03d0*/  IADD3 R0, R75, 0xff, RZ ;  /* 0x000000ff4b007810 */ /* 0x000fe40007ffe0ff */
[C---:B------:R-:W-:Y:S02]  /*03e0*/  IADD3 R2, R52.reuse, 0x7f, RZ ;  /* 0x0000007f34027810 */ /* 0x040fe40007ffe0ff */
[----:B------:R-:W-:-:S04]  /*03f0*/  IADD3 R0, R52, -c[0x0][0x214], R0 ;  /* 0x8000850034007a10 */ /* 0x000fc80007ffe000 */
[----:B------:R-:W-:Y:S02]  /*0400*/  IADD3 R3, R0, c[0x0][0x2e8], RZ ;  /* 0x0000ba0000037a10 */ /* 0x000fe40007ffe0ff */
[----:B------:R-:W-:Y:S02]  /*0410*/  SHF.R.S32.HI R0, RZ, 0x1f, R2 ;  /* 0x0000001fff007819 */ /* 0x000fe40000011402 */
[----:B------:R-:W-:Y:S02]  /*0420*/  SHF.R.S32.HI R4, RZ, 0x1f, R3 ;  /* 0x0000001fff047819 */ /* 0x000fe40000011403 */
[----:B------:R-:W-:Y:S02]  /*0430*/  LEA.HI R0, R0, R2, RZ, 0x7 ;  /* 0x0000000200007211 */ /* 0x000fe400078f38ff */
[----:B------:R-:W-:Y:S02]  /*0440*/  LEA.HI R2, R4, R3, RZ, 0x7 ;  /* 0x0000000304027211 */ /* 0x000fe400078f38ff */
[----:B------:R-:W-:-:S02]  /*0450*/  SHF.R.S32.HI R0, RZ, 0x7, R0 ;  /* 0x00000007ff007819 */ /* 0x000fc40000011400 */
[----:B------:R-:W-:-:S04]  /*0460*/  SHF.R.S32.HI R2, RZ, 0x7, R2 ;  /* 0x00000007ff027819 */ /* 0x000fc80000011402 */
[----:B------:R-:W-:-:S04]  /*0470*/  IMNMX R217, R0, R2, PT ;  /* 0x0000000200d97217 */ /* 0x000fc80003800200 */
[----:B------:R-:W-:-:S13]  /*0480*/  ISETP.GE.AND P0, PT, R217, 0x1, PT ;  /* 0x00000001d900780c */ /* 0x000fda0003f06270 */
[----:B------:R-:W-:Y:S05]  /*0490*/  @!P0 BRA `(.L_x_213) ;  /* 0x0000f7b000008947 */ /* 0x000fea0003800000 */
[----:B------:R-:W-:Y:S01]  /*04a0*/  IABS R0, c[0x0][0x1c8] ;  /* 0x0000720000007a13 */ /* 0x000fe20000000000 */
[----:B------:R-:W-:Y:S01]  /*04b0*/  ULDC.64 UR4, c[0x0][0x190] ;  /* 0x0000640000047ab9 */ /* 0x000fe20000000a00 */
[-C--:B------:R-:W-:Y:S01]  /*04c0*/  LEA.HI R4, R7, R74.reuse, RZ, 0x4 ;  /* 0x0000004a07047211 */ /* 0x080fe200078f20ff */
[----:B------:R-:W-:Y:S01]  /*04d0*/  USHF.L.U32 UR9, UR4, 0x6, URZ ;  /* 0x0000000604097899 */ /* 0x000fe2000800063f */
[----:B------:R-:W-:Y:S01]  /*04e0*/  LOP3.LUT R6, R27, c[0x0][0x1c8], RZ, 0x3c, !PT ;  /* 0x000072001b067a12 */ /* 0x000fe200078e3cff */
[----:B------:R-:W-:Y:S01]  /*04f0*/  IMAD.MOV.U32 R25, RZ, RZ, R0 ;  /* 0x000000ffff197224 */ /* 0x000fe200078e0000 */
[----:B------:R-:W-:Y:S01]  /*0500*/  SHF.R.S32.HI R5, RZ, 0x4, R4 ;  /* 0x00000004ff057819 */ /* 0x000fe20000011404 */
[----:B------:R-:W-:Y:S01]  /*0510*/  UMOV UR18, 0x6 ;  /* 0x0000000600127882 */ /* 0x000fe20000000000 */
[CC--:B------:R-:W-:Y:S01]  /*0520*/  LEA.HI R10, R7.reuse, R74.reuse, RZ, 0x2 ;  /* 0x0000004a070a7211 */ /* 0x0c0fe200078f10ff */
[----:B------:R-:W1:Y:S01]  /*0530*/  I2F.RP R2, R25 ;  /* 0x0000001900027306 */ /* 0x000e620000209400 */
[----:B------:R-:W-:Y:S01]  /*0540*/  LEA.HI R0, R4, R5, RZ, 0x1 ;  /* 0x0000000504007211 */ /* 0x000fe200078f08ff */
[----:B------:R-:W-:Y:S01]  /*0550*/  USHF.L.U64.HI UR8, UR4, UR18, UR5 ;  /* 0x0000001204087299 */ /* 0x000fe20008010205 */
[----:B------:R-:W-:Y:S01]  /*0560*/  LEA.HI R21, R7, R74, RZ, 0x3 ;  /* 0x0000004a07157211 */ /* 0x000fe200078f18ff */
[----:B------:R-:W-:Y:S01]  /*0570*/  UMOV UR6, 0x7 ;  /* 0x0000000700067882 */ /* 0x000fe20000000000 */
[----:B------:R-:W-:Y:S01]  /*0580*/  LOP3.LUT R0, R0, 0xfffffffe, RZ, 0xc0, !PT ;  /* 0xfffffffe00007812 */ /* 0x000fe200078ec0ff */
[----:B------:R-:W-:Y:S01]  /*0590*/  ULDC.64 UR4, c[0x0][0x198] ;  /* 0x0000660000047ab9 */ /* 0x000fe20000000a00 */
[----:B------:R-:W-:Y:S01]  /*05a0*/  ISETP.GE.AND P1, PT, R6, RZ, PT ;  /* 0x000000ff0600720c */ /* 0x000fe20003f26270 */
[----:B------:R-:W-:Y:S01]  /*05b0*/  USHF.L.U64.HI UR6, UR4, UR6, UR5 ;  /* 0x0000000604067299 */ /* 0x000fe20008010205 */
[----:B------:R-:W-:Y:S01]  /*05c0*/  SHF.R.S32.HI R6, RZ, 0x3, R21 ;  /* 0x00000003ff067819 */ /* 0x000fe20000011415 */
[----:B------:R-:W-:Y:S01]  /*05d0*/  IMAD.IADD R20, R5, 0x1, -R0 ;  /* 0x0000000105147824 */ /* 0x000fe200078e0a00 */
[----:B------:R-:W-:Y:S01]  /*05e0*/  LOP3.LUT R0, R4, 0xfffffff0, RZ, 0xc0, !PT ;  /* 0xfffffff004007812 */ /* 0x000fe200078ec0ff */
[----:B------:R-:W-:Y:S01]  /*05f0*/  USHF.L.U32 UR7, UR4, 0x7, URZ ;  /* 0x0000000704077899 */ /* 0x000fe2000800063f */
[----:B------:R-:W-:Y:S01]  /*0600*/  LOP3.LUT R5, R21, 0xfffffff8, RZ, 0xc0, !PT ;  /* 0xfffffff815057812 */ /* 0x000fe200078ec0ff */
[----:B------:R-:W-:Y:S01]  /*0610*/  IMAD.SHL.U32 R4, R6, 0x40, RZ ;  /* 0x0000004006047824 */ /* 0x000fe200078e00ff */
[----:B------:R-:W-:Y:S01]  /*0620*/  IABS R24, R27 ;  /* 0x0000001b00187213 */ /* 0x000fe20000000000 */
[----:B-1----:R-:W1:Y:S01]  /*0630*/  MUFU.RCP R2, R2 ;  /* 0x0000000200027308 */ /* 0x002e620000001000 */
[----:B------:R-:W-:Y:S01]  /*0640*/  IMAD.IADD R0, R74, 0x1, -R0 ;  /* 0x000000014a007824 */ /* 0x000fe200078e0a00 */
[----:B------:R-:W-:Y:S01]  /*0650*/  SHF.R.S32.HI R28, RZ, 0x1f, R26 ;  /* 0x0000001fff1c7819 */ /* 0x000fe2000001141a */
[----:B------:R-:W-:Y:S01]  /*0660*/  USHF.L.U32 UR17, UR4, 0x6, URZ ;  /* 0x0000000604117899 */ /* 0x000fe2000800063f */
[----:B------:R-:W-:Y:S01]  /*0670*/  LOP3.LUT R4, R4, 0xc0, RZ, 0xc0, !PT ;  /* 0x000000c004047812 */ /* 0x000fe200078ec0ff */
[----:B------:R-:W-:Y:S01]  /*0680*/  USHF.L.U64.HI UR16, UR4, UR18, UR5 ;  /* 0x0000001204107299 */ /* 0x000fe20008010205 */
[-C--:B------:R-:W-:Y:S01]  /*0690*/  LEA.HI R8, R0, R0.reuse, RZ, 0x1 ;  /* 0x0000000000087211 */ /* 0x080fe200078f08ff */
[----:B------:R-:W-:Y:S01]  /*06a0*/  IMAD R18, R28, c[0x0][0x178], RZ ;  /* 0x00005e001c127a24 */ /* 0x000fe200078e02ff */
[----:B------:R-:W-:Y:S01]  /*06b0*/  SHF.R.S32.HI R9, RZ, 0x1f, R0 ;  /* 0x0000001fff097819 */ /* 0x000fe20000011400 */
[----:B------:R-:W-:Y:S01]  /*06c0*/  ULDC.64 UR4, c[0x0][0x1a0] ;  /* 0x0000680000047ab9 */ /* 0x000fe20000000a00 */
[----:B------:R-:W-:Y:S01]  /*06d0*/  LOP3.LUT R6, R8, 0x7fffffe, RZ, 0xc0, !PT ;  /* 0x07fffffe08067812 */ /* 0x000fe200078ec0ff */
[----:B------:R-:W-:Y:S01]  /*06e0*/  IMAD R18, R26, c[0x0][0x17c], R18 ;  /* 0x00005f001a127a24 */ /* 0x000fe200078e0212 */
[----:B------:R-:W-:Y:S01]  /*06f0*/  LEA.HI R23, R9, R0, RZ, 0x3 ;  /* 0x0000000009177211 */ /* 0x000fe200078f18ff */
[----:B------:R-:W-:Y:S01]  /*0700*/  USHF.L.U32 UR19, UR4, 0x6, URZ ;  /* 0x0000000604137899 */ /* 0x000fe2000800063f */
[----:B------:R-:W-:Y:S01]  /*0710*/  SHF.R.S32.HI R13, RZ, 0x1, R8 ;  /* 0x00000001ff0d7819 */ /* 0x000fe20000011408 */
[----:B------:R-:W-:Y:S01]  /*0720*/  IMAD.IADD R55, R0, 0x1, -R6 ;  /* 0x0000000100377824 */ /* 0x000fe200078e0a06 */
[----:B-1----:R-:W-:Y:S01]  /*0730*/  IADD3 R2, R2, 0xffffffe, RZ ;  /* 0x0ffffffe02027810 */ /* 0x002fe20007ffe0ff */
[----:B------:R-:W-:Y:S01]  /*0740*/  USHF.L.U64.HI UR18, UR4, UR18, UR5 ;  /* 0x0000001204127299 */ /* 0x000fe20008010205 */
[----:B------:R-:W-:-:S02]  /*0750*/  SHF.R.S32.HI R6, RZ, 0x2, R10 ;  /* 0x00000002ff067819 */ /* 0x000fc4000001140a */
[----:B------:R1:W2:Y:S01]  /*0760*/  F2I.FTZ.U32.TRUNC.NTZ R3, R2 ;  /* 0x0000000200037305 */ /* 0x0002a2000021f000 */
[----:B------:R-:W-:Y:S02]  /*0770*/  SHF.R.S32.HI R188, RZ, 0x5, R189 ;  /* 0x00000005ffbc7819 */ /* 0x000fe400000114bd */
[----:B------:R-:W-:Y:S02]  /*0780*/  IADD3 R72, R217, -0x1, RZ ;  /* 0xffffffffd9487810 */ /* 0x000fe40007ffe0ff */
[----:B-1----:R-:W-:-:S05]  /*0790*/  LOP3.LUT R2, R10, 0xfffffffc, RZ, 0xc0, !PT ;  /* 0xfffffffc0a027812 */ /* 0x002fca00078ec0ff */
[----:B------:R-:W-:-:S04]  /*07a0*/  IMAD.IADD R2, R74, 0x1, -R2 ;  /* 0x000000014a027824 */ /* 0x000fc800078e0a02 */
[----:B------:R-:W-:Y:S02]  /*07b0*/  IMAD.SHL.U32 R30, R2, 0x8, RZ ;  /* 0x00000008021e7824 */ /* 0x000fe400078e00ff */
[----:B------:R-:W-:Y:S02]  /*07c0*/  IMAD.IADD R2, R74, 0x1, -R5 ;  /* 0x000000014a027824 */ /* 0x000fe400078e0a05 */
[----:B--2---:R-:W-:Y:S01]  /*07d0*/  IMAD.MOV R5, RZ, RZ, -R3 ;  /* 0x000000ffff057224 */ /* 0x004fe200078e0a03 */
[----:B------:R-:W-:Y:S02]  /*07e0*/  LOP3.LUT R7, R4, 0x18, R30, 0xf8, !PT ;  /* 0x0000001804077812 */ /* 0x000fe400078ef81e */
[----:B------:R-:W-:Y:S01]  /*07f0*/  SHF.R.U32.HI R4, RZ, 0x3, R4 ;  /* 0x00000003ff047819 */ /* 0x000fe20000011604 */
[----:B------:R-:W-:Y:S01]  /*0800*/  IMAD R0, R5, R25, RZ ;  /* 0x0000001905007224 */ /* 0x000fe200078e02ff */
[----:B------:R-:W-:Y:S02]  /*0810*/  LEA.HI R16, R2, R2, RZ, 0x1 ;  /* 0x0000000202107211 */ /* 0x000fe400078f08ff */
[----:B------:R-:W-:-:S02]  /*0820*/  LOP3.LUT R19, R7, R4, RZ, 0x3c, !PT ;  /* 0x0000000407137212 */ /* 0x000fc400078e3cff */
[----:B------:R-:W-:Y:S02]  /*0830*/  LOP3.LUT R4, R16, 0x3fffffe, RZ, 0xc0, !PT ;  /* 0x03fffffe10047812 */ /* 0x000fe400078ec0ff */
[----:B------:R-:W-:Y:S02]  /*0840*/  SHF.R.S32.HI R7, RZ, 0x1f, R6 ;  /* 0x0000001fff077819 */ /* 0x000fe40000011406 */
[----:B------:R-:W-:Y:S01]  /*0850*/  SHF.R.S32.HI R31, RZ, 0x1f, R30 ;  /* 0x0000001fff1f7819 */ /* 0x000fe2000001141e */
[----:B------:R-:W-:Y:S01]  /*0860*/  IMAD.IADD R22, R2, 0x1, -R4 ;  /* 0x0000000102167824 */ /* 0x000fe200078e0a04 */
[----:B------:R-:W-:Y:S01]  /*0870*/  SHF.R.S32.HI R48, RZ, 0x1, R16 ;  /* 0x00000001ff307819 */ /* 0x000fe20000011410 */
[----:B------:R-:W-:Y:S02]  /*0880*/  IMAD.MOV.U32 R2, RZ, RZ, RZ ;  /* 0x000000ffff027224 */ /* 0x000fe400078e00ff */
[----:B------:R1:W-:Y:S02]  /*0890*/  STL.64 [R1+0x38], R30 ;  /* 0x0000381e01007387 */ /* 0x0003e40000100a00 */
[----:B------:R-:W-:Y:S01]  /*08a0*/  IMAD.HI.U32 R12, R3, R0, R2 ;  /* 0x00000000030c7227 */ /* 0x000fe200078e0002 */
[----:B------:R-:W-:-:S02]  /*08b0*/  LEA.HI R2, R10, R6, RZ, 0x1 ;  /* 0x000000060a027211 */ /* 0x000fc400078f08ff */
[----:B------:R-:W-:Y:S02]  /*08c0*/  IADD3 R0, P0, R6, R14, RZ ;  /* 0x0000000e06007210 */ /* 0x000fe40007f1e0ff */
[----:B------:R-:W-:Y:S01]  /*08d0*/  LOP3.LUT R3, R2, 0x7fffffe, RZ, 0xc0, !PT ;  /* 0x07fffffe02037812 */ /* 0x000fe200078ec0ff */
[----:B------:R-:W-:Y:S01]  /*08e0*/  IMAD.HI.U32 R12, R12, R24, RZ ;  /* 0x000000180c0c7227 */ /* 0x000fe200078e00ff */
[----:B------:R-:W-:-:S03]  /*08f0*/  LEA.HI.X.SX32 R2, R14, R7, 0x1, P0 ;  /* 0x000000070e027211 */ /* 0x000fc600000f0eff */
[----:B------:R-:W-:Y:S01]  /*0900*/  IMAD.IADD R14, R6, 0x1, -R3 ;  /* 0x00000001060e7824 */ /* 0x000fe200078e0a03 */
[----:B------:R-:W-:Y:S01]  /*0910*/  SHF.R.S32.HI R3, RZ, 0x1f, R8 ;  /* 0x0000001fff037819 */ /* 0x000fe20000011408 */
[C---:B------:R-:W-:Y:S02]  /*0920*/  IMAD R4, R2.reuse, c[0x0][0x198], RZ ;  /* 0x0000660002047a24 */ /* 0x040fe400078e02ff */
[----:B------:R-:W-:Y:S01]  /*0930*/  IMAD R2, R2, c[0x0][0x1a0], RZ ;  /* 0x0000680002027a24 */ /* 0x000fe200078e02ff */
[----:B------:R-:W-:Y:S01]  /*0940*/  LEA.HI R5, R3, R13, RZ, 0x2 ;  /* 0x0000000d03057211 */ /* 0x000fe200078f10ff */
[C---:B------:R-:W-:Y:S02]  /*0950*/  IMAD R15, R0.reuse, c[0x0][0x19c], R4 ;  /* 0x00006700000f7a24 */ /* 0x040fe400078e0204 */
[----:B------:R-:W-:Y:S02]  /*0960*/  IMAD.MOV R4, RZ, RZ, -R12 ;  /* 0x000000ffff047224 */ /* 0x000fe400078e0a0c */
[----:B------:R-:W-:-:S02]  /*0970*/  IMAD R17, R0, c[0x0][0x1a4], R2 ;  /* 0x0000690000117a24 */ /* 0x000fc400078e0202 */
[----:B------:R-:W-:-:S04]  /*0980*/  IMAD.WIDE.U32 R10, R0, c[0x0][0x198], R30 ;  /* 0x00006600000a7a25 */ /* 0x000fc800078e001e */
[----:B------:R-:W-:-:S04]  /*0990*/  IMAD.WIDE.U32 R8, R0, c[0x0][0x1a0], R30 ;  /* 0x0000680000087a25 */ /* 0x000fc800078e001e */
[----:B------:R-:W-:Y:S01]  /*09a0*/  IMAD R0, R25, R4, R24 ;  /* 0x0000000419007224 */ /* 0x000fe200078e0218 */
[----:B------:R-:W-:Y:S01]  /*09b0*/  LOP3.LUT R4, R5, 0xfffffffc, RZ, 0xc0, !PT ;  /* 0xfffffffc05047812 */ /* 0x000fe200078ec0ff */
[----:B------:R-:W-:-:S03]  /*09c0*/  IMAD.WIDE.U32 R2, R26, c[0x0][0x178], R30 ;  /* 0x00005e001a027a25 */ /* 0x000fc600078e001e */
[----:B------:R-:W-:Y:S01]  /*09d0*/  ISETP.GT.U32.AND P2, PT, R25, R0, PT ;  /* 0x000000001900720c */ /* 0x000fe20003f44070 */
[----:B------:R-:W-:Y:S02]  /*09e0*/  IMAD.IADD R5, R3, 0x1, R18 ;  /* 0x0000000103057824 */ /* 0x000fe400078e0212 */
[----:B------:R-:W-:Y:S02]  /*09f0*/  IMAD.SHL.U32 R3, R48, 0x40, RZ ;  /* 0x0000004030037824 */ /* 0x000fe400078e00ff */
[----:B------:R-:W-:Y:S02]  /*0a00*/  IMAD.IADD R16, R13, 0x1, -R4 ;  /* 0x000000010d107824 */ /* 0x000fe400078e0a04 */
[----:B------:R-:W-:Y:S01]  /*0a10*/  IMAD.MOV.U32 R4, RZ, RZ, R2 ;  /* 0x000000ffff047224 */ /* 0x000fe200078e0002 */
[----:B------:R-:W-:Y:S01]  /*0a20*/  LOP3.LUT R2, R3, 0xc0, RZ, 0xc0, !PT ;  /* 0x000000c003027812 */ /* 0x000fe200078ec0ff */
[----:B------:R-:W-:Y:S01]  /*0a30*/  IMAD.IADD R3, R11, 0x1, R15 ;  /* 0x000000010b037824 */ /* 0x000fe200078e020f */
[----:B------:R-:W-:Y:S01]  /*0a40*/  SHF.R.S32.HI R15, RZ, 0x1f, R27 ;  /* 0x0000001fff0f7819 */ /* 0x000fe2000001141b */
[----:B------:R-:W-:Y:S01]  /*0a50*/  IMAD.IADD R11, R9, 0x1, R17 ;  /* 0x00000001090b7824 */ /* 0x000fe200078e0211 */
[----:B------:R-:W-:Y:S01]  /*0a60*/  LOP3.LUT R13, R2, 0x8, R21, 0xf8, !PT ;  /* 0x00000008020d7812 */ /* 0x000fe200078ef815 */
[----:B------:R-:W-:Y:S01]  /*0a70*/  @!P2 IMAD.IADD R0, R0, 0x1, -R25 ;  /* 0x000000010000a824 */ /* 0x000fe200078e0a19 */
[----:B------:R-:W-:Y:S01]  /*0a80*/  SHF.R.U32.HI R9, RZ, 0x3, R2 ;  /* 0x00000003ff097819 */ /* 0x000fe20000011602 */
[----:B------:R-:W-:Y:S01]  /*0a90*/  IMAD.MOV.U32 R2, RZ, RZ, R10 ;  /* 0x000000ffff027224 */ /* 0x000fe200078e000a */
[----:B------:R-:W-:Y:S01]  /*0aa0*/  @!P2 IADD3 R12, R12, 0x1, RZ ;  /* 0x000000010c0ca810 */ /* 0x000fe20007ffe0ff */
[----:B------:R-:W-:Y:S01]  /*0ab0*/  IMAD.MOV.U32 R10, RZ, RZ, R8 ;  /* 0x000000ffff0a7224 */ /* 0x000fe200078e0008 */
[----:B------:R-:W-:Y:S01]  /*0ac0*/  ISETP.GE.U32.AND P0, PT, R0, R25, PT ;  /* 0x000000190000720c */ /* 0x000fe20003f06070 */
[----:B------:R-:W-:Y:S01]  /*0ad0*/  IMAD R8, R15, c[0x0][0x1a8], RZ ;  /* 0x00006a000f087a24 */ /* 0x000fe200078e02ff */
[----:B------:R-:W-:Y:S01]  /*0ae0*/  LOP3.LUT R15, R13, R9, RZ, 0x3c, !PT ;  /* 0x000000090d0f7212 */ /* 0x000fe200078e3cff */
[----:B------:R-:W-:Y:S01]  /*0af0*/  IMAD R17, R28, c[0x0][0x180], RZ ;  /* 0x000060001c117a24 */ /* 0x000fe200078e02ff */
[----:B------:R-:W-:Y:S01]  /*0b00*/  ISETP.NE.AND P2, PT, RZ, c[0x0][0x1c8], PT ;  /* 0x00007200ff007a0c */ /* 0x000fe20003f45270 */
[----:B------:R-:W-:-:S02]  /*0b10*/  IMAD R13, R27, c[0x0][0x1ac], R8 ;  /* 0x00006b001b0d7a24 */ /* 0x000fc400078e0208 */
[----:B------:R-:W-:-:S04]  /*0b20*/  IMAD.WIDE.U32 R8, R27, c[0x0][0x1a8], R4 ;  /* 0x00006a001b087a25 */ /* 0x000fc800078e0004 */
[----:B------:R-:W-:Y:S02]  /*0b30*/  IMAD.WIDE.U32 R4, R26, c[0x0][0x180], R2 ;  /* 0x000060001a047a25 */ /* 0x000fe400078e0002 */
[----:B------:R-:W-:Y:S02]  /*0b40*/  @P0 IADD3 R12, R12, 0x1, RZ ;  /* 0x000000010c0c0810 */ /* 0x000fe40007ffe0ff */
[----:B------:R-:W-:Y:S02]  /*0b50*/  IMAD R0, R26, c[0x0][0x184], R17 ;  /* 0x000061001a007a24 */ /* 0x000fe400078e0211 */
[----:B------:R-:W-:Y:S02]  /*0b60*/  IMAD R2, R28, c[0x0][0x188], RZ ;  /* 0x000062001c027a24 */ /* 0x000fe400078e02ff */
[----:B-1----:R-:W-:-:S04]  /*0b70*/  IMAD.WIDE R30, R204, 0x80, R6 ;  /* 0x00000080cc1e7825 */ /* 0x002fc800078e0206 */
[----:B------:R-:W-:Y:S01]  /*0b80*/  IMAD.IADD R3, R9, 0x1, R13 ;  /* 0x0000000109037824 */ /* 0x000fe200078e020d */
[----:B------:R-:W-:Y:S01]  /*0b90*/  STL.64 [R1+0x40], R30 ;  /* 0x0000401e01007387 */ /* 0x000fe20000100a00 */
[----:B------:R-:W-:Y:S02]  /*0ba0*/  IMAD.IADD R9, R5, 0x1, R0 ;  /* 0x0000000105097824 */ /* 0x000fe400078e0200 */
[----:B------:R-:W-:Y:S02]  /*0bb0*/  IMAD R13, R26, c[0x0][0x18c], R2 ;  /* 0x000063001a0d7a24 */ /* 0x000fe400078e0202 */
[----:B------:R-:W-:Y:S02]  /*0bc0*/  IMAD R0, R31, c[0x0][0x190], RZ ;  /* 0x000064001f007a24 */ /* 0x000fe400078e02ff */
[----:B------:R-:W-:Y:S02]  /*0bd0*/  IMAD.MOV.U32 R2, RZ, RZ, R8 ;  /* 0x000000ffff027224 */ /* 0x000fe400078e0008 */
[----:B------:R-:W-:-:S02]  /*0be0*/  IMAD.MOV.U32 R8, RZ, RZ, R4 ;  /* 0x000000ffff087224 */ /* 0x000fc400078e0004 */
[C---:B------:R-:W-:Y:S02]  /*0bf0*/  IMAD R0, R30.reuse, c[0x0][0x194], R0 ;  /* 0x000065001e007a24 */ /* 0x040fe400078e0200 */
[----:B------:R-:W-:-:S04]  /*0c00*/  IMAD.WIDE.U32 R4, R30, c[0x0][0x190], R2 ;  /* 0x000064001e047a25 */ /* 0x000fc800078e0002 */
[----:B------:R-:W-:Y:S01]  /*0c10*/  IMAD.IADD R3, R5, 0x1, R0 ;  /* 0x0000000105037824 */ /* 0x000fe200078e0200 */
[----:B------:R-:W-:Y:S01]  /*0c20*/  LEA R2, P0, R4, c[0x0][0x160], 0x1 ;  /* 0x0000580004027a11 */ /* 0x000fe200078008ff */
[----:B------:R-:W-:Y:S02]  /*0c30*/  IMAD.MOV.U32 R0, RZ, RZ, R12 ;  /* 0x000000ffff007224 */ /* 0x000fe400078e000c */
[----:B------:R-:W-:Y:S01]  /*0c40*/  IMAD R14, R188, 0x8, R14 ;  /* 0x00000008bc0e7824 */ /* 0x000fe200078e020e */
[----:B------:R-:W-:Y:S01]  /*0c50*/  LEA.HI.X R3, R4, c[0x0][0x164], R3, 0x1, P0 ;  /* 0x0000590004037a11 */ /* 0x000fe200000f0c03 */
[----:B------:R-:W-:Y:S01]  /*0c60*/  @!P1 IMAD.MOV R0, RZ, RZ, -R0 ;  /* 0x000000ffff009224 */ /* 0x000fe200078e0a00 */
[----:B------:R-:W-:Y:S01]  /*0c70*/  @!P2 LOP3.LUT R0, RZ, c[0x0][0x1c8], RZ, 0x33, !PT ;  /* 0x00007200ff00aa12 */ /* 0x000fe200078e33ff */
[----:B------:R-:W-:Y:S02]  /*0c80*/  IMAD.U32 R14, R14, 0x20, R19 ;  /* 0x000000200e0e7824 */ /* 0x000fe400078e0013 */
[----:B------:R-:W-:Y:S01]  /*0c90*/  IMAD.WIDE.U32 R6, R26, c[0x0][0x188], R10 ;  /* 0x000062001a067a25 */ /* 0x000fe200078e000a */
[----:B------:R-:W-:-:S03]  /*0ca0*/  SHF.R.S32.HI R12, RZ, 0x1f, R0 ;  /* 0x0000001fff0c7819 */ /* 0x000fc60000011400 */
[----:B------:R-:W-:Y:S02]  /*0cb0*/  IMAD.SHL.U32 R221, R14, 0x2, RZ ;  /* 0x000000020edd7824 */ /* 0x000fe400078e00ff */
[----:B------:R-:W-:Y:S02]  /*0cc0*/  IMAD R10, R12, c[0x0][0x1b0], RZ ;  /* 0x00006c000c0a7a24 */ /* 0x000fe400078e02ff */
[C---:B------:R-:W-:Y:S01]  /*0cd0*/  IMAD.WIDE.U32 R18, R0.reuse, c[0x0][0x1b0], R8 ;  /* 0x00006c0000127a25 */ /* 0x040fe200078e0008 */
[----:B------:R1:W-:Y:S01]  /*0ce0*/  LDGSTS.E.BYPASS.LTC128B.128 [R221], [R2.64] ;  /* 0x0000000002dd7fae */ /* 0x0003e2000b901d54 */
[----:B------:R-:W-:Y:S02]  /*0cf0*/  SHF.R.S32.HI R8, RZ, 0x1f, R72 ;  /* 0x0000001fff087819 */ /* 0x000fe40000011448 */
[----:B------:R-:W-:Y:S01]  /*0d00*/  IMAD R10, R0, c[0x0][0x1b4], R10 ;  /* 0x00006d00000a7a24 */ /* 0x000fe200078e020a */
[----:B------:R2:W-:Y:S01]  /*0d10*/  STL.64 [R1+0x30], R18 ;  /* 0x0000301201007387 */ /* 0x0005e20000100a00 */
[----:B------:R-:W-:-:S02]  /*0d20*/  IMAD R9, R72, UR6, RZ ;  /* 0x0000000648097c24 */ /* 0x000fc4000f8e02ff */
[----:B------:R-:W-:Y:S02]  /*0d30*/  IMAD.IADD R225, R19, 0x1, R10 ;  /* 0x0000000113e17824 */ /* 0x000fe400078e020a */
[----:B------:R-:W-:Y:S02]  /*0d40*/  IMAD.MOV.U32 R224, RZ, RZ, R18 ;  /* 0x000000ffffe07224 */ /* 0x000fe400078e0012 */
[C---:B------:R-:W-:Y:S02]  /*0d50*/  IMAD R9, R8.reuse, UR7, R9 ;  /* 0x0000000708097c24 */ /* 0x040fe4000f8e0209 */
[----:B------:R-:W-:Y:S01]  /*0d60*/  IMAD.IADD R7, R7, 0x1, R13 ;  /* 0x0000000107077824 */ /* 0x000fe200078e020d */
[----:B------:R-:W-:Y:S01]  /*0d70*/  STL.64 [R1+0x20], R224 ;  /* 0x000020e001007387 */ /* 0x000fe20000100a00 */
[----:B------:R-:W-:Y:S02]  /*0d80*/  IMAD R13, R8, c[0x0][0x1a0], RZ ;  /* 0x00006800080d7a24 */ /* 0x000fe400078e02ff */
[----:B------:R-:W-:-:S02]  /*0d90*/  IMAD R12, R12, c[0x0][0x1b8], RZ ;  /* 0x00006e000c0c7a24 */ /* 0x000fc400078e02ff */
[----:B------:R-:W-:-:S04]  /*0da0*/  IMAD.WIDE.U32 R10, R72, c[0x0][0x1a0], RZ ;  /* 0x00006800480a7a25 */ /* 0x000fc800078e00ff */
[----:B------:R-:W-:Y:S02]  /*0db0*/  IMAD R13, R72, c[0x0][0x1a4], R13 ;  /* 0x00006900480d7a24 */ /* 0x000fe400078e020d */
[----:B------:R-:W-:Y:S01]  /*0dc0*/  IMAD R12, R0, c[0x0][0x1bc], R12 ;  /* 0x00006f00000c7a24 */ /* 0x000fe200078e020c */
[----:B-1----:R-:W-:Y:S01]  /*0dd0*/  IADD3 R2, P0, R2, UR9, RZ ;  /* 0x0000000902027c10 */ /* 0x002fe2000ff1e0ff */
[----:B------:R-:W-:-:S03]  /*0de0*/  IMAD.IADD R13, R11, 0x1, R13 ;  /* 0x000000010b0d7824 */ /* 0x000fc600078e020d */
[----:B------:R-:W-:Y:S01]  /*0df0*/  IADD3.X R3, R3, UR8, RZ, P0, !PT ;  /* 0x0000000803037c10 */ /* 0x000fe200087fe4ff */
[----:B--2---:R-:W-:Y:S01]  /*0e00*/  IMAD.WIDE.U32 R18, R0, c[0x0][0x1b8], R6 ;  /* 0x00006e0000127a25 */ /* 0x004fe200078e0006 */
[----:B------:R-:W-:-:S03]  /*0e10*/  IADD3 R4, P0, R2, UR9, RZ ;  /* 0x0000000902047c10 */ /* 0x000fc6000ff1e0ff */
[----:B------:R1:W-:Y:S01]  /*0e20*/  LDGSTS.E.BYPASS.LTC128B.128 [R221+0x800], [R2.64] ;  /* 0x0080000002dd7fae */ /* 0x0003e2000b901d54 */
[----:B------:R-:W-:Y:S01]  /*0e30*/  IADD3.X R5, R3, UR8, RZ, P0, !PT ;  /* 0x0000000803057c10 */ /* 0x000fe200087fe4ff */
[----:B------:R-:W-:Y:S02]  /*0e40*/  IMAD.IADD R12, R19, 0x1, R12 ;  /* 0x00000001130c7824 */ /* 0x000fe400078e020c */
[----:B------:R-:W-:Y:S04]  /*0e50*/  STL.64 [R1+0x28], R18 ;  /* 0x0000281201007387 */ /* 0x000fe80000100a00 */
[----:B------:R2:W-:Y:S04]  /*0e60*/  LDGSTS.E.BYPASS.LTC128B.128 [R221+0x1000], [R4.64] ;  /* 0x0100000004dd7fae */ /* 0x0005e8000b901d54 */
[----:B------:R-:W-:Y:S01]  /*0e70*/  STL [R1+0x1c], R12 ;  /* 0x00001c0c01007387 */ /* 0x000fe20000100800 */
[----:B-1----:R-:W-:-:S04]  /*0e80*/  IMAD.WIDE.U32 R2, R72, UR7, R224 ;  /* 0x0000000748027c25 */ /* 0x002fc8000f8e00e0 */
[----:B------:R-:W-:Y:S01]  /*0e90*/  IMAD.IADD R9, R3, 0x1, R9 ;  /* 0x0000000103097824 */ /* 0x000fe200078e0209 */
[----:B------:R-:W-:-:S04]  /*0ea0*/  LEA R8, P0, R2, c[0x0][0x168], 0x1 ;  /* 0x00005a0002087a11 */ /* 0x000fc800078008ff */
[----:B------:R-:W-:Y:S02]  /*0eb0*/  LEA.HI.X R9, R2, c[0x0][0x16c], R9, 0x1, P0 ;  /* 0x00005b0002097a11 */ /* 0x000fe400000f0c09 */
[----:B------:R-:W-:Y:S02]  /*0ec0*/  IADD3 R6, P0, R4, UR9, RZ ;  /* 0x0000000904067c10 */ /* 0x000fe4000ff1e0ff */
[----:B--2---:R-:W-:Y:S02]  /*0ed0*/  IADD3 R4, P1, R8, UR17, RZ ;  /* 0x0000001108047c10 */ /* 0x004fe4000ff3e0ff */
[----:B------:R-:W-:Y:S02]  /*0ee0*/  IADD3.X R7, R5, UR8, RZ, P0, !PT ;  /* 0x0000000805077c10 */ /* 0x000fe400087fe4ff */
[----:B------:R-:W-:Y:S02]  /*0ef0*/  LEA R0, P0, R10, R18, 0x7 ;  /* 0x000000120a007211 */ /* 0x000fe400078038ff */
[----:B------:R-:W-:Y:S01]  /*0f00*/  IADD3.X R5, R9, UR16, RZ, P1, !PT ;  /* 0x0000001009057c10 */ /* 0x000fe20008ffe4ff */
[----:B------:R1:W-:Y:S01]  /*0f10*/  LDGSTS.E.BYPASS.LTC128B.128 [R221+0x1800], [R6.64] ;  /* 0x0180000006dd7fae */ /* 0x0003e2000b901d54 */
[----:B------:R-:W-:-:S02]  /*0f20*/  IADD3 R2, P1, R4, UR17, RZ ;  /* 0x0000001104027c10 */ /* 0x000fc4000ff3e0ff */
        /* <DEDUP_REMOVED lines=16> */
[----:B------:R-:W-:-:S04]  /*1030*/  IADD3 R4, P0, R2, UR19, RZ ;  /* 0x0000001302047c10 */ /* 0x000fc8000ff1e0ff */
        /* <DEDUP_REMOVED lines=32> */
[----:B------:R-:W-:Y:S02]  /*1240*/  SHF.R.S32.HI R2, RZ, 0x1f, R54 ;  /* 0x0000001fff027819 */ /* 0x000fe40000011436 */
[----:B------:R-:W-:Y:S01]  /*1250*/  IMAD.IADD R208, R207, 0x1, R0 ;  /* 0x00000001cfd07824 */ /* 0x000fe200078e0200 */
[----:B------:R-:W3:Y:S01]  /*1260*/  LDSM.16.M88.4 R24, [R3+0x3800] ;  /* 0x003800000318783b */ /* 0x000ee20000000200 */
[----:B------:R-:W-:Y:S02]  /*1270*/  @P0 IADD3 R209, R206, -0x20, RZ ;  /* 0xffffffe0ced10810 */ /* 0x000fe40007ffe0ff */
[----:B------:R-:W-:Y:S01]  /*1280*/  LEA.HI R2, R2, R54, RZ, 0x2 ;  /* 0x0000003602027211 */ /* 0x000fe200078f10ff */
[----:B------:R-:W-:Y:S01]  /*1290*/  LDSM.16.M88.4 R44, [R3+0x2400] ;  /* 0x00240000032c783b */ /* 0x000fe20000000200 */
[----:B------:R-:W-:-:S02]  /*12a0*/  IADD3 R216, R209, 0x400, RZ ;  /* 0x00000400d1d87810 */ /* 0x000fc40007ffe0ff */
[----:B------:R-:W-:Y:S01]  /*12b0*/  SHF.R.S32.HI R190, RZ, 0x2, R2 ;  /* 0x00000002ffbe7819 */ /* 0x000fe20000011402 */
[----:B------:R-:W-:Y:S01]  /*12c0*/  LDSM.16.M88.4 R28, [R3+0x3400] ;  /* 0x00340000031c783b */ /* 0x000fe20000000200 */
[C---:B------:R-:W-:Y:S02]  /*12d0*/  IADD3 R215, R209.reuse, 0x800, RZ ;  /* 0x00000800d1d77810 */ /* 0x040fe40007ffe0ff */
[C---:B------:R-:W-:Y:S01]  /*12e0*/  IADD3 R214, R209.reuse, 0xc00, RZ ;  /* 0x00000c00d1d67810 */ /* 0x040fe20007ffe0ff */
[----:B------:R-:W-:Y:S01]  /*12f0*/  LDSM.16.M88.4 R16, [R208] ;  /* 0x00000000d010783b */ /* 0x000fe20000000200 */
[C---:B------:R-:W-:Y:S02]  /*1300*/  IADD3 R213, R209.reuse, 0x1000, RZ ;  /* 0x00001000d1d57810 */ /* 0x040fe40007ffe0ff */
[C---:B------:R-:W-:Y:S01]  /*1310*/  IADD3 R212, R209.reuse, 0x1400, RZ ;  /* 0x00001400d1d47810 */ /* 0x040fe20007ffe0ff */
[----:B-1----:R-:W1:Y:S01]  /*1320*/  LDSM.16.M88.4 R8, [R207] ;  /* 0x00000000cf08783b */ /* 0x002e620000000200 */
[----:B------:R-:W-:-:S02]  /*1330*/  IADD3 R211, R209, 0x1800, RZ ;  /* 0x00001800d1d37810 */ /* 0x000fc40007ffe0ff */
[----:B------:R-:W-:Y:S01]  /*1340*/  IADD3 R210, R209, 0x1c00, RZ ;  /* 0x00001c00d1d27810 */ /* 0x000fe20007ffe0ff */
[----:B------:R-:W4:Y:S04]  /*1350*/  LDSM.16.M88.4 R48, [R209] ;  /* 0x00000000d130783b */ /* 0x000f280000000200 */
[----:B------:R-:W5:Y:S04]  /*1360*/  LDSM.16.M88.4 R40, [R3+0x2800] ;  /* 0x002800000328783b */ /* 0x000f680000000200 */
[----:B------:R-:W4:Y:S04]  /*1370*/  LDSM.16.M88.4 R36, [R3+0x2c00] ;  /* 0x002c00000324783b */ /* 0x000f280000000200 */
[----:B------:R-:W4:Y:S01]  /*1380*/  LDSM.16.M88.4 R32, [R3+0x3000] ;  /* 0x003000000320783b */ /* 0x000f220000000200 */
[C---:B--2---:R-:W-:Y:S03]  /*1390*/  HMMA.16816.F32.BF16 R60, R4.reuse, R12, RZ ;  /* 0x0000000c043c723c */ /* 0x044fe600000418ff */
[----:B------:R2:W4:Y:S04]  /*13a0*/  LDSM.16.M88.4 R20, [R3+0x3c00] ;  /* 0x003c00000314783b */ /* 0x0005280000000200 */
[----:B------:R-:W-:Y:S01]  /*13b0*/  STL [R1+0x48], R190 ;  /* 0x000048be01007387 */ /* 0x000fe20000100800 */
[C---:B------:R-:W-:Y:S03]  /*13c0*/  HMMA.16816.F32.BF16 R64, R4.reuse, R14, RZ ;  /* 0x0000000e0440723c */ /* 0x040fe600000418ff */
[----:B------:R-:W0:Y:S05]  /*13d0*/  LDGDEPBAR ;  /* 0x00000000000079af */ /* 0x000e2a0000000000 */
[----:B---3--:R-:W-:Y:S08]  /*13e0*/  HMMA.16816.F32.BF16 R168, R4, R24, RZ ;  /* 0x0000001804a8723c */ /* 0x008ff000000418ff */
[----:B-1----:R-:W-:Y:S01]  /*13f0*/  HMMA.16816.F32.BF16 R56, R8, R12, RZ ;  /* 0x0000000c0838723c */ /* 0x002fe200000418ff */
[----:B--2---:R-:W-:-:S05]  /*1400*/  IMAD R3, R188, 0x10, R75 ;  /* 0x00000010bc037824 */ /* 0x004fca00078e024b */
[----:B------:R-:W-:Y:S02]  /*1410*/  IADD3 R2, R3, 0x1, R190 ;  /* 0x0000000103027810 */ /* 0x000fe40007ffe0be */
[----:B------:R-:W-:Y:S01]  /*1420*/  HMMA.16816.F32.BF16 R68, R8, R14, RZ ;  /* 0x0000000e0844723c */ /* 0x000fe200000418ff */
[----:B------:R-:W1:Y:S01]  /*1430*/  LDSM.16.M88.4 R12, [R208+0x1000] ;  /* 0x00100000d00c783b */ /* 0x000e620000000200 */
[----:B------:R-:W-:-:S04]  /*1440*/  IADD3 R3, R52, -c[0x0][0x214], R2 ;  /* 0x8000850034037a10 */ /* 0x000fc80007ffe002 */
[----:B------:R-:W-:Y:S02]  /*1450*/  IADD3 R3, R3, c[0x0][0x2e8], RZ ;  /* 0x0000ba0003037a10 */ /* 0x000fe40007ffe0ff */
[----:B------:R-:W-:Y:S08]  /*1460*/  HMMA.16816.F32.BF16 R184, R4, R26, RZ ;  /* 0x0000001a04b8723c */ /* 0x000ff000000418ff */
[C---:B------:R-:W-:Y:S08]  /*1470*/  HMMA.16816.F32.BF16 R148, R8.reuse, R24, RZ ;  /* 0x000000180894723c */ /* 0x040ff000000418ff */
[C---:B------:R-:W-:Y:S01]  /*1480*/  HMMA.16816.F32.BF16 R172, R8.reuse, R26, RZ ;  /* 0x0000001a08ac723c */ /* 0x040fe200000418ff */
[----:B------:R-:W2:Y:S07]  /*1490*/  LDSM.16.M88.4 R24, [R209+0x400] ;  /* 0x00040000d118783b */ /* 0x000eae0000000200 */
[----:B------:R-:W-:Y:S08]  /*14a0*/  HMMA.16816.F32.BF16 R76, R8, R44, RZ ;  /* 0x0000002c084c723c */ /* 0x000ff000000418ff */
[C---:B------:R-:W-:Y:S08]  /*14b0*/  HMMA.16816.F32.BF16 R156, R4.reuse, R28, RZ ;  /* 0x0000001c049c723c */ /* 0x040ff000000418ff */
[----:B------:R-:W-:Y:S08]  /*14c0*/  HMMA.16816.F32.BF16 R160, R4, R30, RZ ;  /* 0x0000001e04a0723c */ /* 0x000ff000000418ff */
[C---:B------:R-:W-:Y:S08]  /*14d0*/  HMMA.16816.F32.BF16 R132, R8.reuse, R28, RZ ;  /* 0x0000001c0884723c */ /* 0x040ff000000418ff */
[----:B------:R-:W-:Y:S08]  /*14e0*/  HMMA.16816.F32.BF16 R144, R8, R30, RZ ;  /* 0x0000001e0890723c */ /* 0x000ff000000418ff */
[----:B----4-:R-:W-:Y:S08]  /*14f0*/  HMMA.16816.F32.BF16 R28, R16, R48, R56 ;  /* 0x00000030101c723c */ /* 0x010ff00000041838 */
[C---:B------:R-:W-:Y:S08]  /*1500*/  HMMA.16816.F32.BF16 R84, R4.reuse, R44, RZ ;  /* 0x0000002c0454723c */ /* 0x040ff000000418ff */
[C---:B------:R-:W-:Y:S08]  /*1510*/  HMMA.16816.F32.BF16 R92, R4.reuse, R46, RZ ;  /* 0x0000002e045c723c */ /* 0x040ff000000418ff */
[C---:B-----5:R-:W-:Y:S08]  /*1520*/  HMMA.16816.F32.BF16 R100, R4.reuse, R40, RZ ;  /* 0x000000280464723c */ /* 0x060ff000000418ff */
[C---:B------:R-:W-:Y:S08]  /*1530*/  HMMA.16816.F32.BF16 R108, R4.reuse, R42, RZ ;  /* 0x0000002a046c723c */ /* 0x040ff000000418ff */
[C---:B------:R-:W-:Y:S08]  /*1540*/  HMMA.16816.F32.BF16 R120, R4.reuse, R36, RZ ;  /* 0x000000240478723c */ /* 0x040ff000000418ff */
[C---:B------:R-:W-:Y:S08]  /*1550*/  HMMA.16816.F32.BF16 R124, R4.reuse, R38, RZ ;  /* 0x00000026047c723c */ /* 0x040ff000000418ff */
[C---:B------:R-:W-:Y:S08]  /*1560*/  HMMA.16816.F32.BF16 R136, R4.reuse, R32, RZ ;  /* 0x000000200488723c */ /* 0x040ff000000418ff */
[C---:B------:R-:W-:Y:S08]  /*1570*/  HMMA.16816.F32.BF16 R140, R4.reuse, R34, RZ ;  /* 0x00000022048c723c */ /* 0x040ff000000418ff */
[C---:B------:R-:W-:Y:S08]  /*1580*/  HMMA.16816.F32.BF16 R176, R4.reuse, R20, RZ ;  /* 0x0000001404b0723c */ /* 0x040ff000000418ff */
[----:B------:R-:W-:Y:S07]  /*1590*/  HMMA.16816.F32.BF16 R180, R4, R22, RZ ;  /* 0x0000001604b4723c */ /* 0x000fee00000418ff */
[----:B------:R-:W-:Y:S01]  /*15a0*/  IMAD.SHL.U32 R4, R74, 0x2, RZ ;  /* 0x000000024a047824 */ /* 0x000fe200078e00ff */
[----:B------:R-:W-:Y:S01]  /*15b0*/  HMMA.16816.F32.BF16 R116, R8, R32, RZ ;  /* 0x000000200874723c */ /* 0x000fe200000418ff */
[----:B------:R-:W-:-:S02]  /*15c0*/  IADD3 R5, R3, 0x8, RZ ;  /* 0x0000000803057810 */ /* 0x000fc40007ffe0ff */
[-C--:B------:R-:W-:Y:S02]  /*15d0*/  IMNMX R6, R3, R52.reuse, PT ;  /* 0x0000003403067217 */ /* 0x080fe40003800200 */
[----:B------:R-:W-:Y:S02]  /*15e0*/  LOP3.LUT R4, R4, 0x6, RZ, 0xc0, !PT ;  /* 0x0000000604047812 */ /* 0x000fe400078ec0ff */
[----:B------:R-:W-:Y:S01]  /*15f0*/  IMNMX R5, R5, R52, PT ;  /* 0x0000003405057217 */ /* 0x000fe20003800200 */
[----:B------:R-:W-:Y:S02]  /*1600*/  HMMA.16816.F32.BF16 R128, R8, R34, RZ ;  /* 0x000000220880723c */ /* 0x000fe400000418ff */
[----:B------:R-:W-:Y:S01]  /*1610*/  IMAD R2, R72, 0x80, R4 ;  /* 0x0000008048027824 */ /* 0x000fe200078e0204 */
[C---:B------:R-:W-:Y:S02]  /*1620*/  IADD3 R4, R3.reuse, 0x40, RZ ;  /* 0x0000004003047810 */ /* 0x040fe40007ffe0ff */
[----:B------:R-:W-:-:S02]  /*1630*/  IADD3 R3, R3, 0x48, RZ ;  /* 0x0000004803037810 */ /* 0x000fc40007ffe0ff */
[C---:B------:R-:W-:Y:S01]  /*1640*/  IADD3 R7, R2.reuse, 0x1, RZ ;  /* 0x0000000102077810 */ /* 0x040fe20007ffe0ff */
[----:B-1----:R-:W-:Y:S01]  /*1650*/  HMMA.16816.F32.BF16 R32, R12, R48, R60 ;  /* 0x000000300c20723c */ /* 0x002fe2000004183c */
[----:B------:R-:W-:Y:S02]  /*1660*/  ISETP.GE.AND P5, PT, R2, R6, PT ;  /* 0x000000060200720c */ /* 0x000fe40003fa6270 */
[-C--:B------:R-:W-:Y:S02]  /*1670*/  IMNMX R4, R4, R52.reuse, PT ;  /* 0x0000003404047217 */ /* 0x080fe40003800200 */
[----:B------:R-:W-:Y:S02]  /*1680*/  IMNMX R3, R3, R52, PT ;  /* 0x0000003403037217 */ /* 0x000fe40003800200 */
[C---:B------:R-:W-:Y:S01]  /*1690*/  ISETP.GE.AND P4, PT, R7.reuse, R6, PT ;  /* 0x000000060700720c */ /* 0x040fe20003f86270 */
[----:B------:R-:W-:Y:S01]  /*16a0*/  HMMA.16816.F32.BF16 R80, R8, R46, RZ ;  /* 0x0000002e0850723c */ /* 0x000fe200000418ff */
[-C--:B------:R-:W-:Y:S01]  /*16b0*/  ISETP.GE.AND P2, PT, R7, R5.reuse, PT ;  /* 0x000000050700720c */ /* 0x080fe20003f46270 */
[----:B------:R-:W-:Y:S01]  /*16c0*/  IMAD R61, R55, 0x20, R53 ;  /* 0x00000020373d7824 */ /* 0x000fe200078e0235 */
[----:B------:R-:W-:-:S02]  /*16d0*/  ISETP.GE.AND P3, PT, R2, R5, PT ;  /* 0x000000050200720c */ /* 0x000fc40003f66270 */
[----:B------:R-:W-:Y:S02]  /*16e0*/  FSEL R56, R28, -INF , !P5 ;  /* 0xff8000001c387808 */ /* 0x000fe40006800000 */
[CC--:B------:R-:W-:Y:S01]  /*16f0*/  ISETP.GE.AND P1, PT, R7.reuse, R4.reuse, PT ;  /* 0x000000040700720c */ /* 0x0c0fe20003f26270 */
[C---:B------:R-:W-:Y:S01]  /*1700*/  HMMA.16816.F32.BF16 R152, R8.reuse, R20, RZ ;  /* 0x000000140898723c */ /* 0x040fe200000418ff */
[----:B------:R-:W-:Y:S02]  /*1710*/  ISETP.GE.AND P0, PT, R7, R3, PT ;  /* 0x000000030700720c */ /* 0x000fe40003f06270 */
[C---:B------:R-:W-:Y:S02]  /*1720*/  ISETP.GE.AND P5, PT, R2.reuse, R4, PT ;  /* 0x000000040200720c */ /* 0x040fe40003fa6270 */
[----:B------:R-:W-:Y:S02]  /*1730*/  IADD3 R7, R2, 0x9, RZ ;  /* 0x0000000902077810 */ /* 0x000fe40007ffe0ff */
[----:B------:R-:W-:Y:S01]  /*1740*/  FSEL R58, R29, -INF , !P4 ;  /* 0xff8000001d3a7808 */ /* 0x000fe20006000000 */
[----:B------:R-:W-:Y:S01]  /*1750*/  HMMA.16816.F32.BF16 R164, R8, R22, RZ ;  /* 0x0000001608a4723c */ /* 0x000fe200000418ff */
[----:B------:R-:W1:Y:S01]  /*1760*/  LDSM.16.M88.4 R20, [R209+0x800] ;  /* 0x00080000d114783b */ /* 0x000e620000000200 */
[----:B------:R-:W-:-:S02]  /*1770*/  FSEL R75, R30, -INF , !P3 ;  /* 0xff8000001e4b7808 */ /* 0x000fc40005800000 */
[----:B------:R-:W-:Y:S02]  /*1780*/  FSEL R63, R32, -INF , !P5 ;  /* 0xff800000203f7808 */ /* 0x000fe40006800000 */
[----:B------:R-:W-:Y:S02]  /*1790*/  ISETP.GE.AND P5, PT, R7, R4, PT ;  /* 0x000000040700720c */ /* 0x000fe40003fa6270 */
[C---:B------:R-:W-:Y:S08]  /*17a0*/  HMMA.16816.F32.BF16 R104, R8.reuse, R36, RZ ;  /* 0x000000240868723c */ /* 0x040ff000000418ff */
[----:B------:R-:W-:Y:S08]  /*17b0*/  HMMA.16816.F32.BF16 R112, R8, R38, RZ ;  /* 0x000000260870723c */ /* 0x000ff000000418ff */
[-C--:B------:R-:W-:Y:S07]  /*17c0*/  HMMA.16816.F32.BF16 R36, R12, R50.reuse, R64 ;  /* 0x000000320c24723c */ /* 0x080fee0000041840 */
[----:B------:R-:W-:Y:S01]  /*17d0*/  FSEL R64, R33, -INF , !P1 ;  /* 0xff80000021407808 */ /* 0x000fe20004800000 */
[----:B------:R-:W-:Y:S01]  /*17e0*/  HMMA.16816.F32.BF16 R48, R16, R50, R68 ;  /* 0x000000321030723c */ /* 0x000fe20000041844 */
[----:B------:R-:W-:-:S04]  /*17f0*/  ISETP.GE.AND P1, PT, R2, R3, PT ;  /* 0x000000030200720c */ /* 0x000fc80003f26270 */
[----:B------:R-:W-:Y:S02]  /*1800*/  FSEL R65, R34, -INF , !P1 ;  /* 0xff80000022417808 */ /* 0x000fe40004800000 */
[----:B------:R-:W-:Y:S01]  /*1810*/  ISETP.GE.AND P1, PT, R7, R3, PT ;  /* 0x000000030700720c */ /* 0x000fe20003f26270 */
[----:B------:R-:W-:Y:S01]  /*1820*/  HMMA.16816.F32.BF16 R88, R8, R40, RZ ;  /* 0x000000280858723c */ /* 0x000fe200000418ff */
[----:B------:R-:W-:-:S07]  /*1830*/  FSEL R69, R35, -INF , !P0 ;  /* 0xff80000023457808 */ /* 0x000fce0004000000 */
[----:B------:R-:W-:Y:S01]  /*1840*/  HMMA.16816.F32.BF16 R96, R8, R42, RZ ;  /* 0x0000002a0860723c */ /* 0x000fe200000418ff */
[----:B------:R-:W-:Y:S02]  /*1850*/  FSEL R67, R37, -INF , !P5 ;  /* 0xff80000025437808 */ /* 0x000fe40006800000 */
[----:B------:R-:W-:Y:S02]  /*1860*/  ISETP.GE.AND P5, PT, R7, R5, PT ;  /* 0x000000050700720c */ /* 0x000fe40003fa6270 */
[----:B------:R-:W-:Y:S02]  /*1870*/  FSEL R70, R39, -INF , !P1 ;  /* 0xff80000027467808 */ /* 0x000fe40004800000 */
[----:B------:R-:W-:Y:S01]  /*1880*/  IADD3 R8, R2, 0x8, RZ ;  /* 0x0000000802087810 */ /* 0x000fe20007ffe0ff */
[----:B--2---:R-:W-:Y:S01]  /*1890*/  HMMA.16816.F32.BF16 R40, R16, R24, R76 ;  /* 0x000000181028723c */ /* 0x004fe2000004184c */
[----:B------:R-:W-:Y:S01]  /*18a0*/  FSEL R74, R51, -INF , !P5 ;  /* 0xff800000334a7808 */ /* 0x000fe20006800000 */
[----:B------:R-:W2:Y:S01]  /*18b0*/  LDC.U8 R76, c[0x0][0x2d8] ;  /* 0x0000b600ff4c7b82 */ /* 0x000ea20000000000 */
[----:B------:R-:W-:-:S02]  /*18c0*/  ISETP.GE.AND P3, PT, R8, R6, PT ;  /* 0x000000060800720c */ /* 0x000fc40003f66270 */
[C---:B------:R-:W-:Y:S02]  /*18d0*/  ISETP.GE.AND P6, PT, R8.reuse, R5, PT ;  /* 0x000000050800720c */ /* 0x040fe40003fc6270 */
[----:B------:R-:W-:Y:S01]  /*18e0*/  ISETP.GE.AND P4, PT, R8, R3, PT ;  /* 0x000000030800720c */ /* 0x000fe20003f86270 */
[----:B------:R-:W-:Y:S01]  /*18f0*/  HMMA.16816.F32.BF16 R44, R12, R24, R84 ;  /* 0x000000180c2c723c */ /* 0x000fe20000041854 */
[----:B------:R-:W-:Y:S02]  /*1900*/  FSEL R57, R48, -INF , !P3 ;  /* 0xff80000030397808 */ /* 0x000fe40005800000 */
[----:B------:R-:W-:Y:S02]  /*1910*/  FSEL R68, R38, -INF , !P4 ;  /* 0xff80000026447808 */ /* 0x000fe40006000000 */
[----:B------:R-:W-:Y:S02]  /*1920*/  FSEL R71, R50, -INF , !P6 ;  /* 0xff80000032477808 */ /* 0x000fe40007000000 */
[----:B------:R-:W-:Y:S01]  /*1930*/  FSEL R84, R31, -INF , !P2 ;  /* 0xff8000001f547808 */ /* 0x000fe20005000000 */
[----:B-1----:R-:W-:Y:S01]  /*1940*/  HMMA.16816.F32.BF16 R32, R16, R20, R88 ;  /* 0x000000141020723c */ /* 0x002fe20000041858 */
[----:B------:R-:W-:-:S04]  /*1950*/  ISETP.GE.AND P2, PT, R8, R4, PT ;  /* 0x000000040800720c */ /* 0x000fc80003f46270 */
[----:B------:R-:W-:Y:S02]  /*1960*/  FSEL R66, R36, -INF , !P2 ;  /* 0xff80000024427808 */ /* 0x000fe40005000000 */
[-C--:B------:R-:W-:Y:S01]  /*1970*/  ISETP.GE.AND P2, PT, R7, R6.reuse, PT ;  /* 0x000000060700720c */ /* 0x080fe20003f46270 */
[-C--:B------:R-:W-:Y:S01]  /*1980*/  HMMA.16816.F32.BF16 R8, R12, R26.reuse, R92 ;  /* 0x0000001a0c08723c */ /* 0x080fe2000004185c */
[----:B------:R-:W-:Y:S02]  /*1990*/  IADD3 R7, R2, 0x10, RZ ;  /* 0x0000001002077810 */ /* 0x000fe40007ffe0ff */
[----:B------:R-:W-:Y:S02]  /*19a0*/  FSEL R62, R49, -INF , !P2 ;  /* 0xff800000313e7808 */ /* 0x000fe40005000000 */
[C---:B------:R-:W-:Y:S02]  /*19b0*/  ISETP.GE.AND P0, PT, R7.reuse, R6, PT ;  /* 0x000000060700720c */ /* 0x040fe40003f06270 */
[C---:B------:R-:W-:Y:S01]  /*19c0*/  ISETP.GE.AND P3, PT, R7.reuse, R5, PT ;  /* 0x000000050700720c */ /* 0x040fe20003f66270 */
[----:B------:R-:W-:Y:S01]  /*19d0*/  HMMA.16816.F32.BF16 R28, R16, R26, R80 ;  /* 0x0000001a101c723c */ /* 0x000fe20000041850 */
[----:B------:R-:W1:Y:S01]  /*19e0*/  LDSM.16.M88.4 R24, [R209+0xc00] ;  /* 0x000c0000d118783b */ /* 0x000e620000000200 */
[----:B------:R-:W-:-:S02]  /*19f0*/  ISETP.GE.AND P2, PT, R7, R4, PT ;  /* 0x000000040700720c */ /* 0x000fc40003f46270 */
[----:B------:R-:W-:Y:S02]  /*1a00*/  ISETP.GE.AND P4, PT, R7, R3, PT ;  /* 0x000000030700720c */ /* 0x000fe40003f86270 */
[----:B------:R-:W-:Y:S02]  /*1a10*/  IADD3 R7, R2, 0x11, RZ ;  /* 0x0000001102077810 */ /* 0x000fe40007ffe0ff */
[----:B------:R-:W-:Y:S01]  /*1a20*/  FSEL R60, R40, -INF , !P0 ;  /* 0xff800000283c7808 */ /* 0x000fe20004000000 */
[----:B------:R-:W-:Y:S01]  /*1a30*/  HMMA.16816.F32.BF16 R36, R12, R20, R100 ;  /* 0x000000140c24723c */ /* 0x000fe20000041864 */
[C---:B------:R-:W-:Y:S02]  /*1a40*/  ISETP.GE.AND P5, PT, R7.reuse, R6, PT ;  /* 0x000000060700720c */ /* 0x040fe40003fa6270 */
[C---:B------:R-:W-:Y:S02]  /*1a50*/  ISETP.GE.AND P1, PT, R7.reuse, R5, PT ;  /* 0x000000050700720c */ /* 0x040fe40003f26270 */
[----:B------:R-:W-:-:S02]  /*1a60*/  ISETP.GE.AND P6, PT, R7, R4, PT ;  /* 0x000000040700720c */ /* 0x000fc40003fc6270 */
[----:B------:R-:W-:Y:S02]  /*1a70*/  ISETP.GE.AND P0, PT, R7, R3, PT ;  /* 0x000000030700720c */ /* 0x000fe40003f06270 */
[----:B------:R-:W-:Y:S02]  /*1a80*/  IADD3 R7, R2, 0x18, RZ ;  /* 0x0000001802077810 */ /* 0x000fe40007ffe0ff */
[----:B------:R-:W-:Y:S02]  /*1a90*/  FSEL R59, R41, -INF , !P5 ;  /* 0xff800000293b7808 */ /* 0x000fe40006800000 */
[----:B------:R-:W-:Y:S02]  /*1aa0*/  FSEL R100, R42, -INF , !P3 ;  /* 0xff8000002a647808 */ /* 0x000fe40005800000 */
[----:B------:R-:W-:Y:S02]  /*1ab0*/  FSEL R101, R43, -INF , !P1 ;  /* 0xff8000002b657808 */ /* 0x000fe40004800000 */
[----:B------:R-:W-:Y:S01]  /*1ac0*/  FSEL R77, R44, -INF , !P2 ;  /* 0xff8000002c4d7808 */ /* 0x000fe20005000000 */
[----:B------:R-:W-:Y:S01]  /*1ad0*/  HMMA.16816.F32.BF16 R40, R12, R22, R108 ;  /* 0x000000160c28723c */ /* 0x000fe2000004186c */
[----:B------:R-:W-:-:S02]  /*1ae0*/  ISETP.GE.AND P3, PT, R7, R6, PT ;  /* 0x000000060700720c */ /* 0x000fc40003f66270 */
[CC--:B------:R-:W-:Y:S02]  /*1af0*/  ISETP.GE.AND P1, PT, R7.reuse, R4.reuse, PT ;  /* 0x000000040700720c */ /* 0x0c0fe40003f26270 */
[C---:B------:R-:W-:Y:S02]  /*1b00*/  ISETP.GE.AND P5, PT, R7.reuse, R5, PT ;  /* 0x000000050700720c */ /* 0x040fe40003fa6270 */
[----:B------:R-:W-:Y:S02]  /*1b10*/  ISETP.GE.AND P2, PT, R7, R3, PT ;  /* 0x000000030700720c */ /* 0x000fe40003f46270 */
[----:B------:R-:W-:Y:S02]  /*1b20*/  IADD3 R7, R2, 0x19, RZ ;  /* 0x0000001902077810 */ /* 0x000fe40007ffe0ff */
[----:B------:R-:W-:Y:S02]  /*1b30*/  FSEL R85, R46, -INF , !P4 ;  /* 0xff8000002e557808 */ /* 0x000fe40006000000 */
[----:B------:R-:W-:Y:S01]  /*1b40*/  FSEL R82, R8, -INF , !P1 ;  /* 0xff80000008527808 */ /* 0x000fe20004800000 */
[----:B-1----:R-:W-:Y:S01]  /*1b50*/  HMMA.16816.F32.BF16 R48, R16, R24, R104 ;  /* 0x000000181030723c */ /* 0x002fe20000041868 */
[----:B------:R-:W-:-:S02]  /*1b60*/  ISETP.GE.AND P4, PT, R7, R4, PT ;  /* 0x000000040700720c */ /* 0x000fc40003f86270 */
[----:B------:R-:W-:Y:S02]  /*1b70*/  ISETP.GE.AND P1, PT, R7, R3, PT ;  /* 0x000000030700720c */ /* 0x000fe40003f26270 */
[----:B------:R-:W-:Y:S02]  /*1b80*/  FSEL R83, R10, -INF , !P2 ;  /* 0xff8000000a537808 */ /* 0x000fe40005000000 */
[----:B------:R-:W-:Y:S02]  /*1b90*/  FSEL R81, R9, -INF , !P4 ;  /* 0xff80000009517808 */ /* 0x000fe40006000000 */
[----:B------:R-:W-:Y:S02]  /*1ba0*/  FSEL R86, R11, -INF , !P1 ;  /* 0xff8000000b567808 */ /* 0x000fe40004800000 */
[----:B------:R-:W1:Y:S01]  /*1bb0*/  LDSM.16.M88.4 R8, [R209+0x1000] ;  /* 0x00100000d108783b */ /* 0x000e620000000200 */
[----:B------:R-:W-:Y:S02]  /*1bc0*/  FSEL R80, R45, -INF , !P6 ;  /* 0xff8000002d507808 */ /* 0x000fe40007000000 */
[----:B------:R-:W-:-:S02]  /*1bd0*/  FSEL R89, R47, -INF , !P0 ;  /* 0xff8000002f597808 */ /* 0x000fc40004000000 */
[CC--:B------:R-:W-:Y:S01]  /*1be0*/  ISETP.GE.AND P6, PT, R7.reuse, R6.reuse, PT ;  /* 0x000000060700720c */ /* 0x0c0fe20003fc6270 */
[----:B------:R-:W-:Y:S01]  /*1bf0*/  HMMA.16816.F32.BF16 R44, R16, R22, R96 ;  /* 0x00000016102c723c */ /* 0x000fe20000041860 */
[-C--:B------:R-:W-:Y:S02]  /*1c00*/  ISETP.GE.AND P0, PT, R7, R5.reuse, PT ;  /* 0x000000050700720c */ /* 0x080fe40003f06270 */
[----:B------:R-:W-:Y:S02]  /*1c10*/  IADD3 R7, R2, 0x20, RZ ;  /* 0x0000002002077810 */ /* 0x000fe40007ffe0ff */
[----:B------:R-:W-:Y:S02]  /*1c20*/  FSEL R88, R28, -INF , !P3 ;  /* 0xff8000001c587808 */ /* 0x000fe40005800000 */
[C---:B------:R-:W-:Y:S01]  /*1c30*/  ISETP.GE.AND P1, PT, R7.reuse, R6, PT ;  /* 0x000000060700720c */ /* 0x040fe20003f26270 */
[----:B------:R-:W-:Y:S01]  /*1c40*/  HMMA.16816.F32.BF16 R20, R12, R26, R124 ;  /* 0x0000001a0c14723c */ /* 0x000fe2000004187c */
[----:B------:R-:W-:-:S02]  /*1c50*/  ISETP.GE.AND P4, PT, R7, R5, PT ;  /* 0x000000050700720c */ /* 0x000fc40003f86270 */
[C---:B------:R-:W-:Y:S02]  /*1c60*/  ISETP.GE.AND P2, PT, R7.reuse, R4, PT ;  /* 0x000000040700720c */ /* 0x040fe40003f46270 */
[----:B------:R-:W-:Y:S02]  /*1c70*/  ISETP.GE.AND P3, PT, R7, R3, PT ;  /* 0x000000030700720c */ /* 0x000fe40003f66270 */
[----:B------:R-:W-:Y:S02]  /*1c80*/  IADD3 R7, R2, 0x21, RZ ;  /* 0x0000002102077810 */ /* 0x000fe40007ffe0ff */
[----:B------:R-:W-:Y:S02]  /*1c90*/  FSEL R90, R30, -INF , !P5 ;  /* 0xff8000001e5a7808 */ /* 0x000fe40006800000 */
[----:B------:R-:W-:Y:S02]  /*1ca0*/  FSEL R91, R31, -INF , !P0 ;  /* 0xff8000001f5b7808 */ /* 0x000fe40004000000 */
[----:B------:R-:W-:-:S02]  /*1cb0*/  FSEL R87, R29, -INF , !P6 ;  /* 0xff8000001d577808 */ /* 0x000fc40007000000 */
[C---:B------:R-:W-:Y:S01]  /*1cc0*/  ISETP.GE.AND P5, PT, R7.reuse, R6, PT ;  /* 0x000000060700720c */ /* 0x040fe20003fa6270 */
[C---:B------:R-:W-:Y:S01]  /*1cd0*/  HMMA.16816.F32.BF16 R28, R12.reuse, R24, R120 ;  /* 0x000000180c1c723c */ /* 0x040fe20000041878 */
[C---:B------:R-:W-:Y:S02]  /*1ce0*/  ISETP.GE.AND P0, PT, R7.reuse, R5, PT ;  /* 0x000000050700720c */ /* 0x040fe40003f06270 */
[----:B------:R-:W-:Y:S02]  /*1cf0*/  FSEL R190, R32, -INF , !P1 ;  /* 0xff80000020be7808 */ /* 0x000fe40004800000 */
[C---:B------:R-:W-:Y:S02]  /*1d00*/  ISETP.GE.AND P6, PT, R7.reuse, R4, PT ;  /* 0x000000040700720c */ /* 0x040fe40003fc6270 */
[----:B------:R-:W-:Y:S02]  /*1d10*/  ISETP.GE.AND P1, PT, R7, R3, PT ;  /* 0x000000030700720c */ /* 0x000fe40003f26270 */
[----:B------:R-:W-:Y:S01]  /*1d20*/  IADD3 R7, R2, 0x28, RZ ;  /* 0x0000002802077810 */ /* 0x000fe20007ffe0ff */
[----:B-1----:R-:W-:Y:S01]  /*1d30*/  HMMA.16816.F32.BF16 R52, R12, R10, R140 ;  /* 0x0000000a0c34723c */ /* 0x002fe2000004188c */
[----:B------:R-:W-:-:S02]  /*1d40*/  FSEL R120, R33, -INF , !P5 ;  /* 0xff80000021787808 */ /* 0x000fc40006800000 */
[----:B------:R-:W-:Y:S02]  /*1d50*/  FSEL R121, R34, -INF , !P4 ;  /* 0xff80000022797808 */ /* 0x000fe40006000000 */
[----:B------:R-:W-:Y:S02]  /*1d60*/  FSEL R122, R35, -INF , !P0 ;  /* 0xff800000237a7808 */ /* 0x000fe40004000000 */
[----:B------:R-:W-:Y:S01]  /*1d70*/  FSEL R99, R36, -INF , !P2 ;  /* 0xff80000024637808 */ /* 0x000fe20005000000 */
[----:B------:R-:W-:Y:S01]  /*1d80*/  HMMA.16816.F32.BF16 R32, R16, R26, R112 ;  /* 0x0000001a1020723c */ /* 0x000fe20000041870 */
[C---:B------:R-:W-:Y:S01]  /*1d90*/  ISETP.GE.AND P4, PT, R7.reuse, R6, PT ;  /* 0x000000060700720c */ /* 0x040fe20003f86270 */
[----:B------:R-:W1:Y:S01]  /*1da0*/  LDSM.16.M88.4 R24, [R209+0x1400] ;  /* 0x00140000d118783b */ /* 0x000e620000000200 */
        /* <DEDUP_REMOVED lines=28> */
[----:B-1----:R-:W-:Y:S01]  /*1f70*/  HMMA.16816.F32.BF16 R44, R16, R24, R132 ;  /* 0x00000018102c723c */ /* 0x002fe20000041884 */
        /* <DEDUP_REMOVED lines=10> */
[----:B------:R-:W-:Y:S02]  /*2020*/  FSEL R111, R29, -INF , !P6 ;  /* 0xff8000001d6f7808 */ /* 0x000fe40007000000 */
[----:B------:R-:W-:Y:S02]  /*2030*/  FSEL R118, R30, -INF , !P4 ;  /* 0xff8000001e767808 */ /* 0x000fe40006000000 */
[----:B------:R-:W-:Y:S02]  /*2040*/  FSEL R125, R31, -INF , !P0 ;  /* 0xff8000001f7d7808 */ /* 0x000fe40004000000 */
[C---:B------:R-:W-:Y:S01]  /*2050*/  ISETP.GE.AND P3, PT, R7.reuse, R6, PT ;  /* 0x000000060700720c */ /* 0x040fe20003f66270 */
[----:B------:R-:W1:Y:S01]  /*2060*/  LDSM.16.M88.4 R28, [R209+0x1800] ;  /* 0x00180000d11c783b */ /* 0x000e620000000200 */
[C---:B------:R-:W-:Y:S01]  /*2070*/  ISETP.GE.AND P1, PT, R7.reuse, R4, PT ;  /* 0x000000040700720c */ /* 0x040fe20003f26270 */
[----:B------:R-:W-:Y:S01]  /*2080*/  HMMA.16816.F32.BF16 R8, R12, R26, R160 ;  /* 0x0000001a0c08723c */ /* 0x000fe200000418a0 */
[----:B------:R-:W-:-:S02]  /*2090*/  ISETP.GE.AND P5, PT, R7, R5, PT ;  /* 0x000000050700720c */ /* 0x000fc40003fa6270 */
[-C--:B------:R-:W-:Y:S02]  /*20a0*/  ISETP.GE.AND P2, PT, R7, R3.reuse, PT ;  /* 0x000000030700720c */ /* 0x080fe40003f46270 */
[----:B------:R-:W-:Y:S02]  /*20b0*/  IADD3 R7, R2, 0x39, RZ ;  /* 0x0000003902077810 */ /* 0x000fe40007ffe0ff */
[----:B------:R-:W-:Y:S02]  /*20c0*/  FSEL R116, R20, -INF , !P1 ;  /* 0xff80000014747808 */ /* 0x000fe40004800000 */
[C---:B------:R-:W-:Y:S02]  /*20d0*/  ISETP.GE.AND P4, PT, R7.reuse, R4, PT ;  /* 0x000000040700720c */ /* 0x040fe40003f86270 */
[----:B------:R-:W-:Y:S02]  /*20e0*/  ISETP.GE.AND P1, PT, R7, R3, PT ;  /* 0x000000030700720c */ /* 0x000fe40003f26270 */
[----:B------:R-:W-:-:S02]  /*20f0*/  FSEL R117, R22, -INF , !P2 ;  /* 0xff80000016757808 */ /* 0x000fc40005000000 */
[----:B------:R-:W-:Y:S02]  /*2100*/  FSEL R115, R21, -INF , !P4 ;  /* 0xff80000015737808 */ /* 0x000fe40006000000 */
[----:B------:R-:W-:Y:S02]  /*2110*/  FSEL R119, R23, -INF , !P1 ;  /* 0xff80000017777808 */ /* 0x000fe40004800000 */
[----:B------:R-:W3:Y:S01]  /*2120*/  LDSM.16.M88.4 R20, [R209+0x1c00] ;  /* 0x001c0000d114783b */ /* 0x000ee20000000200 */
[----:B------:R-:W-:Y:S01]  /*2130*/  ISETP.GE.AND P6, PT, R7, R6, PT ;  /* 0x000000060700720c */ /* 0x000fe20003fc6270 */
[----:B------:R-:W-:-:S04]  /*2140*/  DEPBAR.LE SB0, 0x0 ;  /* 0x000080000000791a */ /* 0x000fc80000000000 */
[----:B------:R-:W-:Y:S01]  /*2150*/  BAR.SYNC.DEFER_BLOCKING 0x0 ;  /* 0x0000000000007b1d */ /* 0x000fe20000010000 */
[-C--:B------:R-:W-:Y:S02]  /*2160*/  ISETP.GE.AND P0, PT, R7, R5.reuse, PT ;  /* 0x000000050700720c */ /* 0x080fe40003f06270 */
[----:B------:R-:W-:Y:S02]  /*2170*/  IADD3 R7, R2, 0x40, RZ ;  /* 0x0000004002077810 */ /* 0x000fe40007ffe0ff */
[----:B------:R-:W-:Y:S02]  /*2180*/  FSEL R123, R32, -INF , !P3 ;  /* 0xff800000207b7808 */ /* 0x000fe40005800000 */
        /* <DEDUP_REMOVED lines=24> */
[----:B-1----:R-:W-:Y:S01]  /*2310*/  HMMA.16816.F32.BF16 R24, R12, R30, R184 ;  /* 0x0000001e0c18723c */ /* 0x002fe200000418b8 */
        /* <DEDUP_REMOVED lines=11> */
[----:B------:R-:W-:Y:S02]  /*23d0*/  FSEL R135, R54, -INF , !P2 ;  /* 0xff80000036877808 */ /* 0x000fe40005000000 */
[----:B------:R-:W-:Y:S02]  /*23e0*/  FSEL R132, R53, -INF , !P3 ;  /* 0xff80000035847808 */ /* 0x000fe40005800000 */
[----:B------:R-:W-:-:S02]  /*23f0*/  FSEL R140, R55, -INF , !P0 ;  /* 0xff800000378c7808 */ /* 0x000fc40004000000 */
        /* <DEDUP_REMOVED lines=20> */
[----:B------:R-:W-:Y:S01]  /*2540*/  FSEL R195, R32, -INF , !P2 ;  /* 0xff80000020c37808 */ /* 0x000fe20005000000 */
[C---:B---3--:R-:W-:Y:S01]  /*2550*/  HMMA.16816.F32.BF16 R44, R16.reuse, R20, R152 ;  /* 0x00000014102c723c */ /* 0x048fe20000041898 */
[C---:B------:R-:W-:Y:S02]  /*2560*/  ISETP.GE.AND P5, PT, R7.reuse, R6, PT ;  /* 0x000000060700720c */ /* 0x040fe40003fa6270 */
[C---:B------:R-:W-:Y:S02]  /*2570*/  ISETP.GE.AND P1, PT, R7.reuse, R4, PT ;  /* 0x000000040700720c */ /* 0x040fe40003f26270 */
[C---:B------:R-:W-:Y:S02]  /*2580*/  ISETP.GE.AND P3, PT, R7.reuse, R5, PT ;  /* 0x000000050700720c */ /* 0x040fe40003f66270 */
[----:B------:R-:W-:Y:S01]  /*2590*/  ISETP.GE.AND P2, PT, R7, R3, PT ;  /* 0x000000030700720c */ /* 0x000fe20003f46270 */
[----:B------:R-:W-:Y:S01]  /*25a0*/  HMMA.16816.F32.BF16 R16, R16, R22, R164 ;  /* 0x000000161010723c */ /* 0x000fe200000418a4 */
        /* <DEDUP_REMOVED lines=24> */
[----:B------:R-:W-:Y:S02]  /*2730*/  FSEL R158, R40, -INF , !P4 ;  /* 0xff800000289e7808 */ /* 0x000fe40006000000 */
[C---:B------:R-:W-:Y:S02]  /*2740*/  ISETP.GE.AND P3, PT, R7.reuse, R6, PT ;  /* 0x000000060700720c */ /* 0x040fe40003f66270 */
[----:B------:R-:W-:-:S02]  /*2750*/  ISETP.GE.AND P0, PT, R7, R5, PT ;  /* 0x000000050700720c */ /* 0x000fc40003f06270 */
[C---:B------:R-:W-:Y:S02]  /*2760*/  ISETP.GE.AND P6, PT, R7.reuse, R4, PT ;  /* 0x000000040700720c */ /* 0x040fe40003fc6270 */
[----:B------:R-:W-:Y:S02]  /*2770*/  ISETP.GE.AND P4, PT, R7, R3, PT ;  /* 0x000000030700720c */ /* 0x000fe40003f86270 */
[C---:B------:R-:W-:Y:S02]  /*2780*/  IADD3 R7, R2.reuse, 0x71, RZ ;  /* 0x0000007102077810 */ /* 0x040fe40007ffe0ff */
[----:B------:R-:W-:Y:S02]  /*2790*/  FSEL R178, R43, -INF , !P0 ;  /* 0xff8000002bb27808 */ /* 0x000fe40004000000 */
[----:B------:R-:W-:Y:S02]  /*27a0*/  ISETP.GE.AND P0, PT, R7, R6, PT ;  /* 0x000000060700720c */ /* 0x000fe40003f06270 */
[----:B------:R-:W-:-:S02]  /*27b0*/  IADD3 R8, R2, 0x70, RZ ;  /* 0x0000007002087810 */ /* 0x000fc40007ffe0ff */
[----:B------:R-:W-:Y:S02]  /*27c0*/  FSEL R161, R45, -INF , !P0 ;  /* 0xff8000002da17808 */ /* 0x000fe40004000000 */
[----:B------:R-:W-:Y:S02]  /*27d0*/  ISETP.GE.AND P0, PT, R8, R4, PT ;  /* 0x000000040800720c */ /* 0x000fe40003f06270 */
[----:B------:R-:W-:Y:S02]  /*27e0*/  FSEL R157, R41, -INF , !P3 ;  /* 0xff800000299d7808 */ /* 0x000fe40005800000 */
[----:B------:R-:W-:Y:S02]  /*27f0*/  FSEL R201, R32, -INF , !P0 ;  /* 0xff80000020c97808 */ /* 0x000fe40004000000 */
[----:B------:R-:W-:Y:S02]  /*2800*/  ISETP.GE.AND P0, PT, R7, R3, PT ;  /* 0x000000030700720c */ /* 0x000fe40003f06270 */
[----:B------:R-:W-:-:S02]  /*2810*/  IADD3 R10, R2, 0x68, RZ ;  /* 0x00000068020a7810 */ /* 0x000fc40007ffe0ff */
[----:B------:R-:W-:Y:S02]  /*2820*/  ISETP.GE.AND P3, PT, R8, R6, PT ;  /* 0x000000060800720c */ /* 0x000fe40003f66270 */
[----:B------:R-:W-:Y:S02]  /*2830*/  FSEL R203, R35, -INF , !P0 ;  /* 0xff80000023cb7808 */ /* 0x000fe40004000000 */
[----:B------:R-:W-:Y:S02]  /*2840*/  FSEL R159, R44, -INF , !P3 ;  /* 0xff8000002c9f7808 */ /* 0x000fe40005800000 */
[----:B------:R-:W-:Y:S02]  /*2850*/  ISETP.GE.AND P0, PT, R10, R3, PT ;  /* 0x000000030a00720c */ /* 0x000fe40003f06270 */
[----:B------:R-:W-:Y:S02]  /*2860*/  IADD3 R9, R2, 0x69, RZ ;  /* 0x0000006902097810 */ /* 0x000fe40007ffe0ff */
[----:B------:R-:W-:-:S02]  /*2870*/  ISETP.GE.AND P3, PT, R7, R5, PT ;  /* 0x000000050700720c */ /* 0x000fc40003f66270 */
[----:B------:R-:W-:Y:S02]  /*2880*/  FSEL R174, R26, -INF , !P0 ;  /* 0xff8000001aae7808 */ /* 0x000fe40004000000 */
[----:B------:R-:W-:Y:S02]  /*2890*/  FSEL R185, R47, -INF , !P3 ;  /* 0xff8000002fb97808 */ /* 0x000fe40005800000 */
[----:B------:R-:W-:Y:S02]  /*28a0*/  ISETP.GE.AND P0, PT, R9, R3, PT ;  /* 0x000000030900720c */ /* 0x000fe40003f06270 */
[----:B------:R-:W-:Y:S02]  /*28b0*/  IADD3 R11, R2, 0x78, RZ ;  /* 0x00000078020b7810 */ /* 0x000fe40007ffe0ff */
[----:B------:R-:W-:Y:S02]  /*28c0*/  ISETP.GE.AND P3, PT, R7, R4, PT ;  /* 0x000000040700720c */ /* 0x000fe40003f66270 */
[----:B------:R-:W-:-:S02]  /*28d0*/  FSEL R166, R27, -INF , !P0 ;  /* 0xff8000001ba67808 */ /* 0x000fc40004000000 */
[----:B------:R-:W-:Y:S02]  /*28e0*/  FSEL R163, R42, -INF , !P1 ;  /* 0xff8000002aa37808 */ /* 0x000fe40004800000 */
[----:B------:R-:W-:Y:S02]  /*28f0*/  FSEL R202, R33, -INF , !P3 ;  /* 0xff80000021ca7808 */ /* 0x000fe40005800000 */
[----:B------:R-:W-:Y:S02]  /*2900*/  ISETP.GE.AND P0, PT, R11, R4, PT ;  /* 0x000000040b00720c */ /* 0x000fe40003f06270 */
[C---:B------:R-:W-:Y:S02]  /*2910*/  ISETP.GE.AND P1, PT, R10.reuse, R6, PT ;  /* 0x000000060a00720c */ /* 0x040fe40003f26270 */
[----:B------:R-:W-:Y:S02]  /*2920*/  ISETP.GE.AND P3, PT, R10, R4, PT ;  /* 0x000000040a00720c */ /* 0x000fe40003f66270 */
[----:B------:R-:W-:-:S02]  /*2930*/  IADD3 R2, R2, 0x79, RZ ;  /* 0x0000007902027810 */ /* 0x000fc40007ffe0ff */
[----:B------:R-:W-:Y:S02]  /*2940*/  FSEL R182, R51, -INF , !P4 ;  /* 0xff80000033b67808 */ /* 0x000fe40006000000 */
[----:B------:R-:W-:Y:S02]  /*2950*/  FSEL R200, R12, -INF , !P0 ;  /* 0xff8000000cc87808 */ /* 0x000fe40004000000 */
[----:B------:R-:W-:Y:S02]  /*2960*/  ISETP.GE.AND P4, PT, R8, R5, PT ;  /* 0x000000050800720c */ /* 0x000fe40003f86270 */
[----:B------:R-:W-:Y:S02]  /*2970*/  FSEL R172, R24, -INF , !P3 ;  /* 0xff80000018ac7808 */ /* 0x000fe40005800000 */
[----:B------:R-:W-:Y:S02]  /*2980*/  FSEL R146, R28, -INF , !P1 ;  /* 0xff8000001c927808 */ /* 0x000fe40004800000 */
[----:B------:R-:W-:-:S02]  /*2990*/  ISETP.GE.AND P0, PT, R11, R3, PT ;  /* 0x000000030b00720c */ /* 0x000fc40003f06270 */
[-C--:B------:R-:W-:Y:S02]  /*29a0*/  ISETP.GE.AND P3, PT, R9, R4.reuse, PT ;  /* 0x000000040900720c */ /* 0x080fe40003f66270 */
[----:B------:R-:W-:Y:S02]  /*29b0*/  ISETP.GE.AND P1, PT, R2, R4, PT ;  /* 0x000000040200720c */ /* 0x000fe40003f26270 */
[----:B------:R-:W-:Y:S02]  /*29c0*/  SHF.R.S32.HI R4, RZ, 0x1f, R189 ;  /* 0x0000001fff047819 */ /* 0x000fe400000114bd */
[----:B------:R-:W-:Y:S02]  /*29d0*/  FSEL R184, R46, -INF , !P4 ;  /* 0xff8000002eb87808 */ /* 0x000fe40006000000 */
[----:B------:R-:W-:Y:S02]  /*29e0*/  FSEL R187, R14, -INF , !P0 ;  /* 0xff8000000ebb7808 */ /* 0x000fe40004000000 */
[----:B------:R-:W-:-:S02]  /*29f0*/  ISETP.GE.AND P4, PT, R8, R3, PT ;  /* 0x000000030800720c */ /* 0x000fc40003f86270 */
[----:B------:R-:W-:Y:S02]  /*2a00*/  ISETP.GE.AND P0, PT, R2, R3, PT ;  /* 0x000000030200720c */ /* 0x000fe40003f06270 */
[----:B------:R-:W-:Y:S02]  /*2a10*/  LEA.HI R3, R4, R188, RZ, 0x2 ;  /* 0x000000bc04037211 */ /* 0x000fe400078f10ff */
[----:B------:R-:W-:Y:S02]  /*2a20*/  FSEL R186, R15, -INF , !P0 ;  /* 0xff8000000fba7808 */ /* 0x000fe40004000000 */
[----:B------:R-:W-:Y:S02]  /*2a30*/  LOP3.LUT R3, R3, 0xfffffffc, RZ, 0xc0, !PT ;  /* 0xfffffffc03037812 */ /* 0x000fe400078ec0ff */
[----:B------:R-:W-:Y:S02]  /*2a40*/  ISETP.NE.AND P0, PT, R217, 0x1, PT ;  /* 0x00000001d900780c */ /* 0x000fe40003f05270 */
[----:B------:R-:W-:Y:S01]  /*2a50*/  FSEL R180, R48, -INF , !P2 ;  /* 0xff80000030b47808 */ /* 0x000fe20005000000 */
[----:B------:R-:W-:Y:S01]  /*2a60*/  IMAD.IADD R3, R188, 0x1, -R3 ;  /* 0x00000001bc037824 */ /* 0x000fe200078e0a03 */
[----:B------:R-:W-:-:S02]  /*2a70*/  ISETP.GE.AND P2, PT, R9, R6, PT ;  /* 0x000000060900720c */ /* 0x000fc40003f46270 */
[----:B------:R-:W-:Y:S02]  /*2a80*/  FSEL R181, R49, -INF , !P6 ;  /* 0xff80000031b57808 */ /* 0x000fe40007000000 */
[----:B------:R1:W-:Y:S01]  /*2a90*/  STL [R1+0x4c], R3 ;  /* 0x00004c0301007387 */ /* 0x0003e20000100800 */
[----:B------:R-:W-:Y:S02]  /*2aa0*/  FSEL R183, R50, -INF , !P5 ;  /* 0xff80000032b77808 */ /* 0x000fe40006800000 */
[----:B------:R-:W-:Y:S02]  /*2ab0*/  FSEL R218, R34, -INF , !P4 ;  /* 0xff80000022da7808 */ /* 0x000fe40006000000 */
[----:B------:R-:W-:Y:S02]  /*2ac0*/  FSEL R173, R25, -INF , !P3 ;  /* 0xff80000019ad7808 */ /* 0x000fe40005800000 */
[----:B------:R-:W-:Y:S02]  /*2ad0*/  FSEL R147, R29, -INF , !P2 ;  /* 0xff8000001d937808 */ /* 0x000fe40005000000 */
[----:B------:R-:W-:-:S02]  /*2ae0*/  FSEL R199, R13, -INF , !P1 ;  /* 0xff8000000dc77808 */ /* 0x000fc40004800000 */
[-C--:B------:R-:W-:Y:S02]  /*2af0*/  ISETP.GE.AND P6, PT, R11, R6.reuse, PT ;  /* 0x000000060b00720c */ /* 0x080fe40003fc6270 */
[----:B------:R-:W-:Y:S02]  /*2b00*/  ISETP.GE.AND P5, PT, R2, R6, PT ;  /* 0x000000060200720c */ /* 0x000fe40003fa6270 */
[-C--:B------:R-:W-:Y:S02]  /*2b10*/  ISETP.GE.AND P4, PT, R10, R5.reuse, PT ;  /* 0x000000050a00720c */ /* 0x080fe40003f86270 */
[-C--:B------:R-:W-:Y:S02]  /*2b20*/  ISETP.GE.AND P3, PT, R9, R5.reuse, PT ;  /* 0x000000050900720c */ /* 0x080fe40003f66270 */
[-C--:B------:R-:W-:Y:S02]  /*2b30*/  ISETP.GE.AND P2, PT, R11, R5.reuse, PT ;  /* 0x000000050b00720c */ /* 0x080fe40003f46270 */
[----:B------:R-:W-:Y:S01]  /*2b40*/  ISETP.GE.AND P1, PT, R2, R5, PT ;  /* 0x000000050200720c */ /* 0x000fe20003f26270 */
[----:B------:R-:W-:Y:S01]  /*2b50*/  IMAD.IADD R2, R73, 0x1, R61 ;  /* 0x0000000149027824 */ /* 0x000fe200078e023d */
[----:B------:R-:W-:-:S02]  /*2b60*/  FSEL R164, R30, -INF , !P4 ;  /* 0xff8000001ea47808 */ /* 0x000fc40006000000 */
[----:B------:R-:W-:Y:S02]  /*2b70*/  FSEL R165, R31, -INF , !P3 ;  /* 0xff8000001fa57808 */ /* 0x000fe40005800000 */
[----:B------:R-:W-:Y:S02]  /*2b80*/  FSEL R145, R16, -INF , !P6 ;  /* 0xff80000010917808 */ /* 0x000fe40007000000 */
[----:B------:R-:W-:Y:S02]  /*2b90*/  FSEL R144, R17, -INF , !P5 ;  /* 0xff80000011907808 */ /* 0x000fe40006800000 */
[----:B------:R-:W-:Y:S02]  /*2ba0*/  FSEL R167, R18, -INF , !P2 ;  /* 0xff80000012a77808 */ /* 0x000fe40005000000 */
[----:B------:R-:W-:Y:S01]  /*2bb0*/  FSEL R175, R19, -INF , !P1 ;  /* 0xff80000013af7808 */ /* 0x000fe20004800000 */
[----:B------:R-:W-:Y:S05]  /*2bc0*/  @!P0 BRA `(.L_x_214) ;  /* 0x0000016000008947 */ /* 0x000fea0003800000 */
[----:B-12---:R-:W-:-:S04]  /*2bd0*/  IADD3 R4, R217, -0x2, RZ ;  /* 0xfffffffed9047810 */ /* 0x006fc80007ffe0ff */
        /* <DEDUP_REMOVED lines=21> */
.L_x_214:
[----:B-12---:R-:W-:Y:S01]  /*2d30*/  FMNMX.FTZ R3, R56, R58, !PT ;  /* 0x0000003a38037209 */ /* 0x006fe20007810000 */
[----:B------:R-:W-:Y:S01]  /*2d40*/  IMAD R188, R204, 0x8, R188 ;  /* 0x00000008ccbc7824 */ /* 0x000fe200078e02bc */
[----:B------:R-:W-:Y:S01]  /*2d50*/  LOP3.LUT R222, R222, UR22, RZ, 0x3c, !PT ;  /* 0x00000016dede7c12 */ /* 0x000fe2000f8e3cff */
[----:B------:R-:W-:Y:S01]  /*2d60*/  IMAD.SHL.U32 R96, R72, 0x4, RZ ;  /* 0x0000000448607824 */ /* 0x000fe200078e00ff */
[----:B------:R-:W-:Y:S01]  /*2d70*/  FMNMX.FTZ R3, R57, R3, !PT ;  /* 0x0000000339037209 */ /* 0x000fe20007810000 */
[----:B------:R-:W-:Y:S01]  /*2d80*/  IMAD.WIDE.U32 R94, R219, -0x2daee0ad, RZ ;  /* 0xd2511f53db5e7825 */ /* 0x000fe200078e00ff */
[----:B------:R-:W-:Y:S01]  /*2d90*/  IADD3 R232, R188, 0x4, RZ ;  /* 0x00000004bce87810 */ /* 0x000fe20007ffe0ff */
[----:B------:R-:W-:Y:S01]  /*2da0*/  UIADD3 UR12, UR23, -0x4498517b, URZ ;  /* 0xbb67ae85170c7890 */ /* 0x000fe2000fffe03f */
[----:B------:R-:W-:Y:S01]  /*2db0*/  FMNMX.FTZ R3, R62, R3, !PT ;  /* 0x000000033e037209 */ /* 0x000fe20007810000 */
[----:B------:R-:W-:Y:S01]  /*2dc0*/  IMAD.WIDE.U32 R54, R188, -0x326172a9, RZ ;  /* 0xcd9e8d57bc367825 */ /* 0x000fe200078e00ff */
[----:B------:R-:W-:Y:S01]  /*2dd0*/  LOP3.LUT R8, R95, UR23, R96, 0x96, !PT ;  /* 0x000000175f087c12 */ /* 0x000fe2000f8e9660 */
[----:B------:R-:W-:Y:S01]  /*2de0*/  UIADD3 UR13, UR22, -0x61c88647, URZ ;  /* 0x9e3779b9160d7890 */ /* 0x000fe2000fffe03f */
[----:B------:R-:W-:Y:S01]  /*2df0*/  FMNMX.FTZ R3, R60, R3, !PT ;  /* 0x000000033c037209 */ /* 0x000fe20007810000 */
[----:B------:R-:W-:Y:S01]  /*2e00*/  IMAD.WIDE.U32 R40, R232, -0x326172a9, RZ ;  /* 0xcd9e8d57e8287825 */ /* 0x000fe200078e00ff */
[----:B------:R-:W-:Y:S01]  /*2e10*/  LOP3.LUT R10, R55, R222, RZ, 0x3c, !PT ;  /* 0x000000de370a7212 */ /* 0x000fe200078e3cff */
[----:B------:R-:W-:Y:S01]  /*2e20*/  UIADD3 UR11, UR22, 0x3c6ef372, URZ ;  /* 0x3c6ef372160b7890 */ /* 0x000fe2000fffe03f */
[----:B------:R-:W-:Y:S01]  /*2e30*/  FMNMX.FTZ R3, R59, R3, !PT ;  /* 0x000000033b037209 */ /* 0x000fe20007810000 */
[----:B------:R-:W-:Y:S01]  /*2e40*/  UIADD3 UR10, UR23, 0x76cf5d0a, URZ ;  /* 0x76cf5d0a170a7890 */ /* 0x000fe2000fffe03f */
[----:B------:R-:W-:Y:S01]  /*2e50*/  IMAD.SHL.U32 R204, R2, 0x2, RZ ;  /* 0x0000000202cc7824 */ /* 0x000fe200078e00ff */
[----:B------:R-:W-:Y:S01]  /*2e60*/  UIADD3 UR9, UR22, -0x255992d5, URZ ;  /* 0xdaa66d2b16097890 */ /* 0x000fe2000fffe03f */
[----:B------:R-:W-:Y:S01]  /*2e70*/  FMNMX.FTZ R3, R88, R3, !PT ;  /* 0x0000000358037209 */ /* 0x000fe20007810000 */
[----:B------:R-:W-:Y:S01]  /*2e80*/  IMAD.WIDE.U32 R78, R10, -0x2daee0ad, RZ ;  /* 0xd2511f530a4e7825 */ /* 0x000fe200078e00ff */
[----:B------:R-:W-:Y:S01]  /*2e90*/  UIADD3 UR8, UR23, 0x32370b8f, URZ ;  /* 0x32370b8f17087890 */ /* 0x000fe2000fffe03f */
[----:B------:R-:W-:Y:S01]  /*2ea0*/  STL [R1+0x54], R207 ;  /* 0x000054cf01007387 */ /* 0x000fe20000100800 */
[----:B------:R-:W-:Y:S01]  /*2eb0*/  FMNMX.FTZ R3, R87, R3, !PT ;  /* 0x0000000357037209 */ /* 0x000fe20007810000 */
[----:B------:R-:W-:Y:S01]  /*2ec0*/  UIADD3 UR6, UR23, -0x126145ec, URZ ;  /* 0xed9eba1417067890 */ /* 0x000fe2000fffe03f */
[----:B------:R-:W-:Y:S01]  /*2ed0*/  IMAD.IADD R205, R0, 0x1, R204 ;  /* 0x0000000100cd7824 */ /* 0x000fe200078e02cc */
[----:B------:R-:W-:Y:S01]  /*2ee0*/  UIADD3 UR7, UR22, 0x78dde6e4, URZ ;  /* 0x78dde6e416077890 */ /* 0x000fe2000fffe03f */
[----:B------:R-:W-:Y:S01]  /*2ef0*/  FMNMX.FTZ R3, R190, R3, !PT ;  /* 0x00000003be037209 */ /* 0x000fe20007810000 */
[----:B------:R-:W-:Y:S01]  /*2f00*/  UIADD3 UR4, UR23, -0x56f99767, URZ ;  /* 0xa906689917047890 */ /* 0x000fe2000fffe03f */
[----:B------:R-:W-:Y:S01]  /*2f10*/  STL [R1+0x50], R206 ;  /* 0x000050ce01007387 */ /* 0x000fe20000100800 */
[----:B------:R-:W-:Y:S01]  /*2f20*/  UIADD3 UR5, UR22, 0x1715609d, URZ ;  /* 0x1715609d16057890 */ /* 0x000fe2000fffe03f */
[----:B------:R-:W-:Y:S01]  /*2f30*/  FMNMX.FTZ R3, R120, R3, !PT ;  /* 0x0000000378037209 */ /* 0x000fe20007810000 */
[----:B------:R-:W-:Y:S01]  /*2f40*/  UIADD3 UR15, UR22, -0x4ab325aa, URZ ;  /* 0xb54cda56160f7890 */ /* 0x000fe2000fffe03f */
[----:B------:R-:W-:Y:S02]  /*2f50*/  LDSM.16.MT88.4 R24, [R205+0x4000] ;  /* 0x00400000cd18783b */ /* 0x000fe40000004200 */
        /* <DEDUP_REMOVED lines=35> */
[----:B------:R-:W1:Y:S01]  /*3190*/  SHFL.BFLY PT, R6, R5, 0x2, 0x1f ;  /* 0x0c401f0005067f89 */ /* 0x000e6200000e0000 */
        /* <DEDUP_REMOVED lines=14> */
[----:B-1----:R-:W-:Y:S02]  /*3280*/  FMNMX.FTZ R13, R5, R6, !PT ;  /* 0x00000006050d7209 */ /* 0x002fe40007810000 */
[----:B------:R-:W-:Y:S02]  /*3290*/  FMNMX.FTZ R4, R195, R4, !PT ;  /* 0x00000004c3047209 */ /* 0x000fe40007810000 */
[----:B------:R-:W-:Y:S01]  /*32a0*/  FMNMX.FTZ R5, R75, R84, !PT ;  /* 0x000000544b057209 */ /* 0x000fe20007810000 */
[----:B------:R-:W-:Y:S01]  /*32b0*/  SHFL.BFLY PT, R138, R13, 0x1, 0x1f ;  /* 0x0c201f000d8a7f89 */ /* 0x000fe200000e0000 */
        /* <DEDUP_REMOVED lines=26> */
[----:B------:R-:W-:Y:S01]  /*3460*/  IMAD.WIDE.U32 R4, R8, -0x326172a9, RZ ;  /* 0xcd9e8d5708047825 */ /* 0x000fe200078e00ff */
        /* <DEDUP_REMOVED lines=9> */
[----:B------:R-:W-:Y:S01]  /*3500*/  FMNMX.FTZ R3, R197, R3, !PT ;  /* 0x00000003c5037209 */ /* 0x000fe20007810000 */
[----:B------:R-:W1:Y:S01]  /*3510*/  SHFL.BFLY PT, R11, R9, 0x2, 0x1f ;  /* 0x0c401f00090b7f89 */ /* 0x000e6200000e0000 */
[----:B------:R-:W-:Y:S02]  /*3520*/  FMNMX.FTZ R6, R191, R6, !PT ;  /* 0x00000006bf067209 */ /* 0x000fe40007810000 */
[----:B------:R-:W-:-:S02]  /*3530*/  FMNMX.FTZ R3, R198, R3, !PT ;  /* 0x00000003c6037209 */ /* 0x000fc40007810000 */
[----:B------:R-:W-:Y:S02]  /*3540*/  FMNMX.FTZ R6, R126, R6, !PT ;  /* 0x000000067e067209 */ /* 0x000fe40007810000 */
[--C-:B------:R-:W-:Y:S02]  /*3550*/  LOP3.LUT R7, R79, UR12, R94.reuse, 0x96, !PT ;  /* 0x0000000c4f077c12 */ /* 0x100fe4000f8e965e */
[----:B------:R-:W-:Y:S01]  /*3560*/  LOP3.LUT R8, R93, UR12, R94, 0x96, !PT ;  /* 0x0000000c5d087c12 */ /* 0x000fe2000f8e965e */
[----:B------:R-:W-:Y:S01]  /*3570*/  IMAD R93, R76, 0x10000, R76 ;  /* 0x000100004c5d7824 */ /* 0x000fe200078e024c */
[----:B------:R-:W-:Y:S01]  /*3580*/  FMNMX.FTZ R3, R177, R3, !PT ;  /* 0x00000003b1037209 */ /* 0x000fe20007810000 */
[----:B------:R-:W-:Y:S01]  /*3590*/  IMAD.WIDE.U32 R42, R7, -0x326172a9, RZ ;  /* 0xcd9e8d57072a7825 */ /* 0x000fe200078e00ff */
[----:B------:R-:W-:Y:S02]  /*35a0*/  FMNMX.FTZ R6, R127, R6, !PT ;  /* 0x000000067f067209 */ /* 0x000fe40007810000 */
[----:B------:R-:W-:Y:S01]  /*35b0*/  FMNMX.FTZ R3, R179, R3, !PT ;  /* 0x00000003b3037209 */ /* 0x000fe20007810000 */
[----:B------:R-:W-:Y:S01]  /*35c0*/  IMAD.WIDE.U32 R52, R8, -0x326172a9, RZ ;  /* 0xcd9e8d5708347825 */ /* 0x000fe200078e00ff */
[----:B------:R-:W-:-:S02]  /*35d0*/  LOP3.LUT R10, R5, UR13, R54, 0x96, !PT ;  /* 0x0000000d050a7c12 */ /* 0x000fc4000f8e9636 */
[----:B------:R-:W-:Y:S02]  /*35e0*/  LOP3.LUT R18, R5, UR13, R40, 0x96, !PT ;  /* 0x0000000d05127c12 */ /* 0x000fe4000f8e9628 */
[----:B------:R-:W-:Y:S01]  /*35f0*/  FMNMX.FTZ R5, R192, R6, !PT ;  /* 0x00000006c0057209 */ /* 0x000fe20007810000 */
[----:B------:R-:W-:Y:S01]  /*3600*/  IMAD.WIDE.U32 R6, R10, -0x2daee0ad, RZ ;  /* 0xd2511f530a067825 */ /* 0x000fe200078e00ff */
[----:B------:R-:W-:Y:S02]  /*3610*/  FMNMX.FTZ R3, R183, R3, !PT ;  /* 0x00000003b7037209 */ /* 0x000fe40007810000 */
[--C-:B------:R-:W-:Y:S02]  /*3620*/  LOP3.LUT R12, R43, UR11, R4.reuse, 0x96, !PT ;  /* 0x0000000b2b0c7c12 */ /* 0x100fe4000f8e9604 */
[----:B------:R-:W-:Y:S02]  /*3630*/  LOP3.LUT R17, R53, UR11, R4, 0x96, !PT ;  /* 0x0000000b35117c12 */ /* 0x000fe4000f8e9604 */
        /* <DEDUP_REMOVED lines=12> */
[----:B------:R-:W-:-:S02]  /*3700*/  LOP3.LUT R8, R7, UR10, R78, 0x96, !PT ;  /* 0x0000000a07087c12 */ /* 0x000fc4000f8e964e */
[----:B------:R-:W-:Y:S02]  /*3710*/  FMNMX.FTZ R11, R186, R4, !PT ;  /* 0x00000004ba0b7209 */ /* 0x000fe40007810000 */
[----:B------:R-:W-:Y:S01]  /*3720*/  FMNMX.FTZ R138, R13, R138, !PT ;  /* 0x0000008a0d8a7209 */ /* 0x000fe20007810000 */
[----:B------:R-:W-:Y:S01]  /*3730*/  IMAD.WIDE.U32 R8, R8, -0x326172a9, RZ ;  /* 0xcd9e8d5708087825 */ /* 0x000fe200078e00ff */
[----:B------:R-:W-:Y:S01]  /*3740*/  FMNMX.FTZ R5, R168, R5, !PT ;  /* 0x00000005a8057209 */ /* 0x000fe20007810000 */
[----:B------:R-:W1:Y:S01]  /*3750*/  SHFL.BFLY PT, R134, R11, 0x2, 0x1f ;  /* 0x0c401f000b867f89 */ /* 0x000e6200000e0000 */
[C---:B------:R-:W-:Y:S01]  /*3760*/  FSETP.NEU.FTZ.AND P1, PT, R138.reuse, -INF , PT ;  /* 0xff8000008a00780b */ /* 0x040fe20003f3d000 */
[----:B------:R-:W-:Y:S01]  /*3770*/  FMUL.FTZ R3, R138, c[0x0][0x23c] ;  /* 0x00008f008a037a20 */ /* 0x000fe20000410000 */
[----:B------:R-:W-:Y:S01]  /*3780*/  FMNMX.FTZ R7, R169, R5, !PT ;  /* 0x00000005a9077209 */ /* 0x000fe20007810000 */
[----:B------:R-:W-:Y:S01]  /*3790*/  IMAD.WIDE.U32 R4, R12, -0x2daee0ad, RZ ;  /* 0xd2511f530c047825 */ /* 0x000fe200078e00ff */
[----:B------:R-:W-:Y:S01]  /*37a0*/  LOP3.LUT R14, R9, UR9, R42, 0x96, !PT ;  /* 0x00000009090e7c12 */ /* 0x000fe2000f8e962a */
[----:B------:R-:W2:Y:S01]  /*37b0*/  SHFL.BFLY PT, R13, R136, 0x1, 0x1f ;  /* 0x0c201f00880d7f89 */ /* 0x000ea200000e0000 */
[----:B------:R-:W-:-:S02]  /*37c0*/  FMNMX.FTZ R7, R163, R7, !PT ;  /* 0x00000007a3077209 */ /* 0x000fc40007810000 */
[----:B------:R-:W-:Y:S01]  /*37d0*/  FSEL R3, R3, RZ, P1 ;  /* 0x000000ff03037208 */ /* 0x000fe20000800000 */
[----:B------:R-:W-:Y:S01]  /*37e0*/  IMAD.WIDE.U32 R14, R14, -0x2daee0ad, RZ ;  /* 0xd2511f530e0e7825 */ /* 0x000fe200078e00ff */
[----:B------:R-:W-:Y:S02]  /*37f0*/  LOP3.LUT R16, R5, UR8, R6, 0x96, !PT ;  /* 0x0000000805107c12 */ /* 0x000fe4000f8e9606 */
[----:B------:R-:W-:Y:S01]  /*3800*/  FMNMX.FTZ R6, R178, R7, !PT ;  /* 0x00000007b2067209 */ /* 0x000fe20007810000 */
[--C-:B------:R-:W-:Y:S01]  /*3810*/  FFMA.FTZ R9, R56, c[0x0][0x23c], -R3.reuse ;  /* 0x00008f0038097a23 */ /* 0x100fe20000010803 */
[----:B------:R-:W-:Y:S01]  /*3820*/  LOP3.LUT R19, R15, UR6, R4, 0x96, !PT ;  /* 0x000000060f137c12 */ /* 0x000fe2000f8e9604 */
[--C-:B------:R-:W-:Y:S01]  /*3830*/  FFMA.FTZ R7, R58, c[0x0][0x23c], -R3.reuse ;  /* 0x00008f003a077a23 */ /* 0x100fe20000010803 */
[----:B------:R-:W-:Y:S01]  /*3840*/  FMNMX.FTZ R6, R164, R6, !PT ;  /* 0x00000006a4067209 */ /* 0x000fe20007810000 */
[----:B------:R-:W-:Y:S01]  /*3850*/  IMAD.WIDE.U32 R4, R18, -0x2daee0ad, RZ ;  /* 0xd2511f5312047825 */ /* 0x000fe200078e00ff */
[----:B------:R3:W-:Y:S03]  /*3860*/  MUFU.EX2 R236, R9 ;  /* 0x0000000900ec7308 */ /* 0x0007e60000000800 */
[----:B------:R-:W-:Y:S01]  /*3870*/  FFMA.FTZ R10, R57, c[0x0][0x23c], -R3 ;  /* 0x00008f00390a7a23 */ /* 0x000fe20000010803 */
[----:B------:R-:W-:-:S02]  /*3880*/  LOP3.LUT R5, R5, UR10, R92, 0x96, !PT ;  /* 0x0000000a05057c12 */ /* 0x000fc4000f8e965c */
[----:B-1----:R-:W-:Y:S02]  /*3890*/  FMNMX.FTZ R134, R11, R134, !PT ;  /* 0x000000860b867209 */ /* 0x002fe40007810000 */
[----:B------:R1:W-:Y:S03]  /*38a0*/  MUFU.EX2 R239, R7 ;  /* 0x0000000700ef7308 */ /* 0x0003e60000000800 */
[----:B------:R-:W4:Y:S01]  /*38b0*/  SHFL.BFLY PT, R15, R134, 0x1, 0x1f ;  /* 0x0c201f00860f7f89 */ /* 0x000f2200000e0000 */
[----:B--2---:R-:W-:Y:S02]  /*38c0*/  FMNMX.FTZ R136, R136, R13, !PT ;  /* 0x0000000d88887209 */ /* 0x004fe40007810000 */
[----:B---3--:R-:W-:Y:S02]  /*38d0*/  FMNMX.FTZ R9, R165, R6, !PT ;  /* 0x00000006a5097209 */ /* 0x008fe40007810000 */
[----:B------:R2:W-:Y:S01]  /*38e0*/  MUFU.EX2 R189, R10 ;  /* 0x0000000a00bd7308 */ /* 0x0005e20000000800 */
[----:B------:R-:W-:-:S02]  /*38f0*/  FSETP.NEU.FTZ.AND P1, PT, R136, -INF , PT ;  /* 0xff8000008800780b */ /* 0x000fc40003f3d000 */
[----:B------:R-:W-:Y:S01]  /*3900*/  FMNMX.FTZ R9, R184, R9, !PT ;  /* 0x00000009b8097209 */ /* 0x000fe20007810000 */
[----:B-1----:R-:W-:-:S03]  /*3910*/  IMAD.WIDE.U32 R6, R17, -0x2daee0ad, RZ ;  /* 0xd2511f5311067825 */ /* 0x002fc600078e00ff */
[----:B------:R-:W-:Y:S01]  /*3920*/  FMNMX.FTZ R137, R185, R9, !PT ;  /* 0x00000009b9897209 */ /* 0x000fe20007810000 */
[----:B------:R-:W-:-:S03]  /*3930*/  IMAD.WIDE.U32 R16, R16, -0x326172a9, RZ ;  /* 0xcd9e8d5710107825 */ /* 0x000fc600078e00ff */
[----:B------:R-:W-:Y:S02]  /*3940*/  FMNMX.FTZ R137, R167, R137, !PT ;  /* 0x00000089a7897209 */ /* 0x000fe40007810000 */
[----:B--2---:R-:W-:Y:S01]  /*3950*/  LOP3.LUT R10, R7, UR8, R4, 0x96, !PT ;  /* 0x00000008070a7c12 */ /* 0x004fe2000f8e9604 */
[----:B------:R-:W-:Y:S01]  /*3960*/  IMAD.WIDE.U32 R4, R5, -0x326172a9, RZ ;  /* 0xcd9e8d5705047825 */ /* 0x000fe200078e00ff */
[----:B------:R-:W-:Y:S02]  /*3970*/  LOP3.LUT R8, R17, UR7, R8, 0x96, !PT ;  /* 0x0000000711087c12 */ /* 0x000fe4000f8e9608 */
[----:B----4-:R-:W-:Y:S01]  /*3980*/  FMNMX.FTZ R134, R134, R15, !PT ;  /* 0x0000000f86867209 */ /* 0x010fe20007810000 */
[----:B------:R-:W-:Y:S01]  /*3990*/  IMAD.WIDE.U32 R10, R10, -0x326172a9, RZ ;  /* 0xcd9e8d570a0a7825 */ /* 0x000fe200078e00ff */
[----:B------:R-:W-:Y:S02]  /*39a0*/  LOP3.LUT R12, R5, UR9, R52, 0x96, !PT ;  /* 0x00000009050c7c12 */ /* 0x000fe4000f8e9634 */
[----:B------:R-:W-:Y:S01]  /*39b0*/  FMNMX.FTZ R137, R175, R137, !PT ;  /* 0x00000089af897209 */ /* 0x000fe20007810000 */
[----:B------:R-:W-:Y:S01]  /*39c0*/  FFMA.FTZ R5, R60, c[0x0][0x23c], -R3 ;  /* 0x00008f003c057a23 */ /* 0x000fe20000010803 */
[----:B------:R-:W-:Y:S01]  /*39d0*/  LOP3.LUT R11, R11, UR7, R4, 0x96, !PT ;  /* 0x000000070b0b7c12 */ /* 0x000fe2000f8e9604 */
[----:B------:R-:W-:-:S02]  /*39e0*/  IMAD.WIDE.U32 R12, R12, -0x2daee0ad, RZ ;  /* 0xd2511f530c0c7825 */ /* 0x000fc400078e00ff */
[----:B------:R1:W-:Y:S01]  /*39f0*/  MUFU.EX2 R152, R5 ;  /* 0x0000000500987308 */ /* 0x0003e20000000800 */
[----:B------:R-:W2:Y:S01]  /*3a00*/  SHFL.BFLY PT, R17, R137, 0x2, 0x1f ;  /* 0x0c401f0089117f89 */ /* 0x000ea200000e0000 */
[----:B------:R-:W-:Y:S02]  /*3a10*/  FFMA.FTZ R7, R62, c[0x0][0x23c], -R3 ;  /* 0x00008f003e077a23 */ /* 0x000fe40000010803 */
[----:B------:R-:W-:Y:S01]  /*3a20*/  IMAD.WIDE.U32 R30, R8, -0x2daee0ad, RZ ;  /* 0xd2511f53081e7825 */ /* 0x000fe200078e00ff */
[----:B------:R-:W-:-:S03]  /*3a30*/  LOP3.LUT R8, R13, UR6, R6, 0x96, !PT ;  /* 0x000000060d087c12 */ /* 0x000fc6000f8e9606 */
[----:B------:R3:W-:Y:S01]  /*3a40*/  MUFU.EX2 R234, R7 ;  /* 0x0000000700ea7308 */ /* 0x0007e20000000800 */
[----:B------:R-:W-:Y:S01]  /*3a50*/  LOP3.LUT R4, R31, UR4, R14, 0x96, !PT ;  /* 0x000000041f047c12 */ /* 0x000fe2000f8e960e */
[----:B------:R-:W-:-:S04]  /*3a60*/  IMAD.WIDE.U32 R8, R8, -0x326172a9, RZ ;  /* 0xcd9e8d5708087825 */ /* 0x000fc800078e00ff */
[----:B------:R-:W-:Y:S01]  /*3a70*/  IMAD.WIDE.U32 R28, R11, -0x2daee0ad, RZ ;  /* 0xd2511f530b1c7825 */ /* 0x000fe200078e00ff */
[----:B------:R-:W-:-:S03]  /*3a80*/  LOP3.LUT R41, R9, UR5, R10, 0x96, !PT ;  /* 0x0000000509297c12 */ /* 0x000fc6000f8e960a */
[----:B-1----:R-:W-:-:S05]  /*3a90*/  FMUL.FTZ R5, R136, c[0x0][0x23c] ;  /* 0x00008f0088057a20 */ /* 0x002fca0000410000 */
[----:B------:R-:W-:Y:S01]  /*3aa0*/  FSEL R22, R5, RZ, P1 ;  /* 0x000000ff05167208 */ /* 0x000fe20000800000 */
[----:B---3--:R-:W-:Y:S01]  /*3ab0*/  FFMA.FTZ R7, R59, c[0x0][0x23c], -R3 ;  /* 0x00008f003b077a23 */ /* 0x008fe20000010803 */
[----:B------:R-:W-:Y:S02]  /*3ac0*/  FSETP.NEU.FTZ.AND P1, PT, R134, -INF , PT ;  /* 0xff8000008600780b */ /* 0x000fe40003f3d000 */
[----:B--2---:R-:W-:Y:S01]  /*3ad0*/  FMNMX.FTZ R137, R137, R17, !PT ;  /* 0x0000001189897209 */ /* 0x004fe20007810000 */
[--C-:B------:R-:W-:Y:S01]  /*3ae0*/  FFMA.FTZ R5, R63, c[0x0][0x23c], -R22.reuse ;  /* 0x00008f003f057a23 */ /* 0x100fe20000010816 */
[----:B------:R1:W-:Y:S01]  /*3af0*/  MUFU.EX2 R241, R7 ;  /* 0x0000000700f17308 */ /* 0x0003e20000000800 */
[--C-:B------:R-:W-:Y:S02]  /*3b00*/  FFMA.FTZ R11, R64, c[0x0][0x23c], -R22.reuse ;  /* 0x00008f00400b7a23 */ /* 0x100fe40000010816 */
[----:B------:R-:W2:Y:S01]  /*3b10*/  SHFL.BFLY PT, R13, R137, 0x1, 0x1f ;  /* 0x0c201f00890d7f89 */ /* 0x000ea200000e0000 */
[----:B------:R-:W-:-:S04]  /*3b20*/  FFMA.FTZ R9, R67, c[0x0][0x23c], -R22 ;  /* 0x00008f0043097a23 */ /* 0x000fc80000010816 */
[----:B------:R3:W-:Y:S01]  /*3b30*/  MUFU.EX2 R240, R5 ;  /* 0x0000000500f07308 */ /* 0x0007e20000000800 */
[----:B-1----:R-:W-:-:S07]  /*3b40*/  IMAD.WIDE.U32 R6, R19, -0x326172a9, RZ ;  /* 0xcd9e8d5713067825 */ /* 0x002fce00078e00ff */
[----:B------:R1:W-:Y:S01]  /*3b50*/  MUFU.EX2 R237, R11 ;  /* 0x0000000b00ed7308 */ /* 0x0003e20000000800 */
[----:B------:R-:W-:Y:S02]  /*3b60*/  LOP3.LUT R31, R7, UR5, R16, 0x96, !PT ;  /* 0x00000005071f7c12 */ /* 0x000fe4000f8e9610 */
[----:B------:R-:W-:Y:S01]  /*3b70*/  LOP3.LUT R7, R29, UR4, R12, 0x96, !PT ;  /* 0x000000041d077c12 */ /* 0x000fe2000f8e960c */
[----:B---3--:R-:W-:-:S04]  /*3b80*/  IMAD.WIDE.U32 R4, R4, -0x326172a9, RZ ;  /* 0xcd9e8d5704047825 */ /* 0x008fc800078e00ff */
[----:B------:R-:W-:Y:S01]  /*3b90*/  MUFU.EX2 R207, R9 ;  /* 0x0000000900cf7308 */ /* 0x000fe20000000800 */
[----:B------:R-:W3:Y:S01]  /*3ba0*/  LDSM.16.MT88.4 R16, [R204+0x4000] ;  /* 0x00400000cc10783b */ /* 0x000ee20000004200 */
[----:B--2---:R-:W-:Y:S02]  /*3bb0*/  FMNMX.FTZ R137, R137, R13, !PT ;  /* 0x0000000d89897209 */ /* 0x004fe40007810000 */
[----:B------:R-:W-:Y:S01]  /*3bc0*/  LOP3.LUT R10, R5, UR15, R6, 0x96, !PT ;  /* 0x0000000f050a7c12 */ /* 0x000fe2000f8e9606 */
[----:B------:R-:W-:Y:S01]  /*3bd0*/  FFMA.FTZ R6, R66, c[0x0][0x23c], -R22 ;  /* 0x00008f0042067a23 */ /* 0x000fe20000010816 */
[C---:B------:R-:W-:Y:S02]  /*3be0*/  LOP3.LUT R12, R4.reuse, 0xff, RZ, 0xc0, !PT ;  /* 0x000000ff040c7812 */ /* 0x040fe400078ec0ff */
[----:B-1----:R-:W-:Y:S01]  /*3bf0*/  LOP3.LUT R11, R4, 0xffff, RZ, 0xc0, !PT ;  /* 0x0000ffff040b7812 */ /* 0x002fe200078ec0ff */
[----:B------:R-:W-:Y:S01]  /*3c00*/  FMUL.FTZ R5, R134, c[0x0][0x23c] ;  /* 0x00008f0086057a20 */ /* 0x000fe20000410000 */
[----:B------:R1:W-:Y:S01]  /*3c10*/  MUFU.EX2 R61, R6 ;  /* 0x00000006003d7308 */ /* 0x0003e20000000800 */
[----:B------:R-:W-:-:S02]  /*3c20*/  SHF.R.U32.HI R15, RZ, 0x10, R4 ;  /* 0x00000010ff0f7819 */ /* 0x000fc40000011604 */
[----:B------:R-:W-:Y:S02]  /*3c30*/  SHF.R.U32.HI R23, RZ, 0x18, R4 ;  /* 0x00000018ff177819 */ /* 0x000fe40000011604 */
[----:B------:R-:W-:Y:S02]  /*3c40*/  FSEL R21, R5, RZ, P1 ;  /* 0x000000ff05157208 */ /* 0x000fe40000800000 */
[----:B------:R-:W-:-:S03]  /*3c50*/  FSETP.NEU.FTZ.AND P1, PT, R137, -INF , PT ;  /* 0xff8000008900780b */ /* 0x000fc60003f3d000 */
[--C-:B------:R-:W-:Y:S02]  /*3c60*/  FFMA.FTZ R0, R70, c[0x0][0x23c], -R21.reuse ;  /* 0x00008f0046007a23 */ /* 0x100fe40000010815 */
[----:B------:R-:W-:Y:S02]  /*3c70*/  FFMA.FTZ R5, R65, c[0x0][0x23c], -R21 ;  /* 0x00008f0041057a23 */ /* 0x000fe40000010815 */
[----:B------:R2:W-:Y:S01]  /*3c80*/  MUFU.EX2 R153, R0 ;  /* 0x0000000000997308 */ /* 0x0005e20000000800 */
[----:B-1----:R-:W-:-:S05]  /*3c90*/  IMAD.WIDE.U32 R6, R7, -0x326172a9, RZ ;  /* 0xcd9e8d5707067825 */ /* 0x002fca00078e00ff */
[C---:B------:R-:W-:Y:S02]  /*3ca0*/  LOP3.LUT R2, R6.reuse, 0xffff, RZ, 0xc0, !PT ;  /* 0x0000ffff06027812 */ /* 0x040fe400078ec0ff */
[----:B------:R1:W-:Y:S01]  /*3cb0*/  MUFU.EX2 R154, R5 ;  /* 0x00000005009a7308 */ /* 0x0003e20000000800 */
[----:B------:R-:W-:Y:S02]  /*3cc0*/  LOP3.LUT R4, R7, UR15, R8, 0x96, !PT ;  /* 0x0000000f07047c12 */ /* 0x000fe4000f8e9608 */
[----:B------:R-:W-:Y:S02]  /*3cd0*/  SHF.R.U32.HI R8, RZ, 0x8, R11 ;  /* 0x00000008ff087819 */ /* 0x000fe4000001160b */
[----:B------:R-:W-:Y:S02]  /*3ce0*/  LOP3.LUT R7, R6, 0xff, RZ, 0xc0, !PT ;  /* 0x000000ff06077812 */ /* 0x000fe400078ec0ff */
[----:B------:R-:W-:Y:S01]  /*3cf0*/  SHF.R.U32.HI R9, RZ, 0x10, R6 ;  /* 0x00000010ff097819 */ /* 0x000fe20000011606 */
[----:B--2---:R-:W-:Y:S01]  /*3d00*/  FFMA.FTZ R0, R69, c[0x0][0x23c], -R21 ;  /* 0x00008f0045007a23 */ /* 0x004fe20000010815 */
[----:B------:R-:W-:-:S02]  /*3d10*/  PRMT R14, R12, 0x5410, R8 ;  /* 0x000054100c0e7816 */ /* 0x000fc40000000008 */
[----:B------:R-:W-:Y:S02]  /*3d20*/  SHF.R.U32.HI R11, RZ, 0x18, R6 ;  /* 0x00000018ff0b7819 */ /* 0x000fe40000011606 */
[--C-:B------:R-:W-:Y:S01]  /*3d30*/  SHF.R.U32.HI R6, RZ, 0x10, R4.reuse ;  /* 0x00000010ff067819 */ /* 0x100fe20000011604 */
[----:B------:R-:W2:Y:S01]  /*3d40*/  MUFU.EX2 R0, R0 ;  /* 0x0000000000007308 */ /* 0x000ea20000000800 */
[----:B------:R-:W-:Y:S02]  /*3d50*/  SHF.R.U32.HI R8, RZ, 0x18, R4 ;  /* 0x00000018ff087819 */ /* 0x000fe40000011604 */
[----:B-1----:R-:W-:Y:S01]  /*3d60*/  SHF.R.U32.HI R5, RZ, 0x8, R2 ;  /* 0x00000008ff057819 */ /* 0x002fe20000011602 */
[----:B------:R-:W-:Y:S01]  /*3d70*/  FFMA.FTZ R2, R68, c[0x0][0x23c], -R21 ;  /* 0x00008f0044027a23 */ /* 0x000fe20000010815 */
[----:B------:R-:W-:Y:S02]  /*3d80*/  LOP3.LUT R6, R6, 0xff, RZ, 0xc0, !PT ;  /* 0x000000ff06067812 */ /* 0x000fe400078ec0ff */
[----:B------:R-:W-:Y:S01]  /*3d90*/  PRMT R12, R7, 0x5410, R5 ;  /* 0x00005410070c7816 */ /* 0x000fe20000000005 */
[----:B------:R1:W4:Y:S01]  /*3da0*/  MUFU.EX2 R238, R2 ;  /* 0x0000000200ee7308 */ /* 0x0003220000000800 */
[----:B------:R-:W-:-:S02]  /*3db0*/  LOP3.LUT R5, R4, 0xffff, RZ, 0xc0, !PT ;  /* 0x0000ffff04057812 */ /* 0x000fc400078ec0ff */
[----:B------:R-:W-:Y:S02]  /*3dc0*/  LOP3.LUT R7, R9, 0xff, RZ, 0xc0, !PT ;  /* 0x000000ff09077812 */ /* 0x000fe400078ec0ff */
[----:B------:R-:W-:Y:S02]  /*3dd0*/  LOP3.LUT R9, R4, 0xff, RZ, 0xc0, !PT ;  /* 0x000000ff04097812 */ /* 0x000fe400078ec0ff */
[----:B------:R-:W-:Y:S01]  /*3de0*/  SHF.R.U32.HI R5, RZ, 0x8, R5 ;  /* 0x00000008ff057819 */ /* 0x000fe20000011605 */
[----:B--2---:R2:W-:Y:S04]  /*3df0*/  STL [R1+0x8], R0 ;  /* 0x0000080001007387 */ /* 0x0045e80000100800 */
[----:B------:R-:W3:Y:S01]  /*3e00*/  LDL.LU R76, [R1+0x8] ;  /* 0x00000800014c7983 */ /* 0x000ee20000300800 */
[----:B-1----:R-:W-:-:S05]  /*3e10*/  FMUL.FTZ R2, R137, c[0x0][0x23c] ;  /* 0x00008f0089027a20 */ /* 0x002fca0000410000 */
[----:B------:R-:W-:Y:S02]  /*3e20*/  FSEL R20, R2, RZ, P1 ;  /* 0x000000ff02147208 */ /* 0x000fe40000800000 */
[----:B------:R-:W-:Y:S02]  /*3e30*/  PRMT R2, R7, 0x5410, R11 ;  /* 0x0000541007027816 */ /* 0x000fe4000000000b */
[----:B------:R-:W-:Y:S01]  /*3e40*/  PRMT R5, R9, 0x5410, R5 ;  /* 0x0000541009057816 */ /* 0x000fe20000000005 */
[----:B------:R-:W-:Y:S01]  /*3e50*/  FFMA.FTZ R4, R75, c[0x0][0x23c], -R20 ;  /* 0x00008f004b047a23 */ /* 0x000fe20000010814 */
[----:B------:R-:W-:Y:S01]  /*3e60*/  PRMT R11, R6, 0x5410, R8 ;  /* 0x00005410060b7816 */ /* 0x000fe20000000008 */
[--C-:B------:R-:W-:Y:S01]  /*3e70*/  HSET2.LE.AND R7, R2, R93.reuse, PT ;  /* 0x0000005d02077233 */ /* 0x100fe20003803000 */
[----:B------:R-:W-:Y:S01]  /*3e80*/  F2FP.BF16.PACK_AB R2, R207, R61 ;  /* 0x0000003dcf02723e */ /* 0x000fe200000010ff */
[----:B------:R4:W-:Y:S01]  /*3e90*/  MUFU.EX2 R60, R4 ;  /* 0x00000004003c7308 */ /* 0x0009e20000000800 */
[----:B------:R-:W-:-:S02]  /*3ea0*/  HSET2.LE.AND R5, R5, R93, PT ;  /* 0x0000005d05057233 */ /* 0x000fc40003803000 */
[----:B--2---:R-:W-:Y:S01]  /*3eb0*/  HSET2.LE.AND R0, R12, R93, PT ;  /* 0x0000005d0c007233 */ /* 0x004fe20003803000 */
[----:B------:R-:W-:Y:S01]  /*3ec0*/  FFMA.FTZ R9, R71, c[0x0][0x23c], -R20 ;  /* 0x00008f0047097a23 */ /* 0x000fe20000010814 */
[----:B------:R-:W-:-:S03]  /*3ed0*/  F2FP.BF16.PACK_AB R8, R237, R240 ;  /* 0x000000f0ed08723e */ /* 0x000fc600000010ff */
[----:B------:R-:W-:Y:S01]  /*3ee0*/  LOP3.LUT R6, R0, R2, RZ, 0xc0, !PT ;  /* 0x0000000200067212 */ /* 0x000fe200078ec0ff */
[----:B------:R1:W-:Y:S01]  /*3ef0*/  MUFU.EX2 R227, R9 ;  /* 0x0000000900e37308 */ /* 0x0003e20000000800 */
[----:B------:R-:W-:Y:S01]  /*3f00*/  HSET2.LE.AND R0, R11, R93, PT ;  /* 0x0000005d0b007233 */ /* 0x000fe20003803000 */
[----:B----4-:R-:W-:-:S04]  /*3f10*/  F2FP.BF16.PACK_AB R4, R153, R238 ;  /* 0x000000ee9904723e */ /* 0x010fc800000010ff */
[----:B------:R-:W-:Y:S02]  /*3f20*/  LOP3.LUT R7, R7, R4, RZ, 0xc0, !PT ;  /* 0x0000000407077212 */ /* 0x000fe400078ec0ff */
[----:B------:R-:W-:Y:S02]  /*3f30*/  LOP3.LUT R4, R5, R8, RZ, 0xc0, !PT ;  /* 0x0000000805047212 */ /* 0x000fe400078ec0ff */
[----:B------:R-:W-:Y:S01]  /*3f40*/  LOP3.LUT R8, R10, 0xffff, RZ, 0xc0, !PT ;  /* 0x0000ffff0a087812 */ /* 0x000fe200078ec0ff */
[----:B-1----:R-:W-:-:S04]  /*3f50*/  FFMA.FTZ R9, R74, c[0x0][0x23c], -R20 ;  /* 0x00008f004a097a23 */ /* 0x002fc80000010814 */
[----:B------:R1:W-:Y:S01]  /*3f60*/  MUFU.EX2 R155, R9 ;  /* 0x00000009009b7308 */ /* 0x0003e20000000800 */
[----:B------:R-:W-:-:S04]  /*3f70*/  LOP3.LUT R11, R15, 0xff, RZ, 0xc0, !PT ;  /* 0x000000ff0f0b7812 */ /* 0x000fc800078ec0ff */
[----:B------:R-:W-:Y:S02]  /*3f80*/  PRMT R11, R11, 0x5410, R23 ;  /* 0x000054100b0b7816 */ /* 0x000fe40000000017 */
[----:B-1----:R-:W-:-:S03]  /*3f90*/  LOP3.LUT R9, R10, 0xff, RZ, 0xc0, !PT ;  /* 0x000000ff0a097812 */ /* 0x002fc600078ec0ff */
[----:B------:R-:W-:Y:S01]  /*3fa0*/  HSET2.LE.AND R11, R11, R93, PT ;  /* 0x0000005d0b0b7233 */ /* 0x000fe20003803000 */
[----:B------:R-:W-:Y:S01]  /*3fb0*/  UIADD3 UR14, UR23, 0x646e171e, URZ ;  /* 0x646e171e170e7890 */ /* 0x000fe2000fffe03f */
[----:B------:R-:W-:-:S04]  /*3fc0*/  FFMA.FTZ R13, R82, c[0x0][0x23c], -R22 ;  /* 0x00008f00520d7a23 */ /* 0x000fc80000010816 */
[----:B------:R-:W-:Y:S01]  /*3fd0*/  MUFU.EX2 R224, R13 ;  /* 0x0000000d00e07308 */ /* 0x000fe20000000800 */
[----:B---3--:R-:W-:-:S04]  /*3fe0*/  F2FP.BF16.PACK_AB R2, R76, R154 ;  /* 0x0000009a4c02723e */ /* 0x008fc800000010ff */
[----:B------:R-:W-:Y:S02]  /*3ff0*/  LOP3.LUT R5, R0, R2, RZ, 0xc0, !PT ;  /* 0x0000000200057212 */ /* 0x000fe400078ec0ff */
[----:B------:R-:W-:Y:S01]  /*4000*/  SHF.R.U32.HI R2, RZ, 0x8, R8 ;  /* 0x00000008ff027819 */ /* 0x000fe20000011608 */
[----:B------:R-:W-:Y:S01]  /*4010*/  FFMA.FTZ R8, R84, c[0x0][0x23c], -R20 ;  /* 0x00008f0054087a23 */ /* 0x000fe20000010814 */
[----:B------:R-:W-:Y:S02]  /*4020*/  SHF.R.U32.HI R0, RZ, 0x10, R10 ;  /* 0x00000010ff007819 */ /* 0x000fe4000001160a */
[----:B------:R-:W-:Y:S01]  /*4030*/  PRMT R12, R9, 0x5410, R2 ;  /* 0x00005410090c7816 */ /* 0x000fe20000000002 */
[----:B------:R1:W2:Y:S01]  /*4040*/  MUFU.EX2 R235, R8 ;  /* 0x0000000800eb7308 */ /* 0x0002a20000000800 */
[----:B------:R-:W-:Y:S01]  /*4050*/  LOP3.LUT R9, R0, 0xff, RZ, 0xc0, !PT ;  /* 0x000000ff00097812 */ /* 0x000fe200078ec0ff */
[----:B------:R-:W-:Y:S01]  /*4060*/  HSET2.LE.AND R0, R14, R93, PT ;  /* 0x0000005d0e007233 */ /* 0x000fe20003803000 */
[----:B------:R-:W-:-:S02]  /*4070*/  SHF.R.U32.HI R10, RZ, 0x18, R10 ;  /* 0x00000018ff0a7819 */ /* 0x000fc4000001160a */
[----:B------:R-:W-:Y:S02]  /*4080*/  F2FP.BF16.PACK_AB R2, R234, R189 ;  /* 0x000000bdea02723e */ /* 0x000fe400000010ff */
[----:B------:R-:W-:Y:S02]  /*4090*/  PRMT R9, R9, 0x5410, R10 ;  /* 0x0000541009097816 */ /* 0x000fe4000000000a */
[----:B------:R-:W-:Y:S01]  /*40a0*/  LOP3.LUT R10, R0, R2, RZ, 0xc0, !PT ;  /* 0x00000002000a7212 */ /* 0x000fe200078ec0ff */
[--C-:B------:R-:W-:Y:S01]  /*40b0*/  FFMA.FTZ R2, R80, c[0x0][0x23c], -R22.reuse ;  /* 0x00008f0050027a23 */ /* 0x100fe20000010816 */
[--C-:B------:R-:W-:Y:S01]  /*40c0*/  HSET2.LE.AND R0, R12, R93.reuse, PT ;  /* 0x0000005d0c007233 */ /* 0x100fe20003803000 */
[----:B-1----:R-:W-:Y:S02]  /*40d0*/  FFMA.FTZ R8, R77, c[0x0][0x23c], -R22 ;  /* 0x00008f004d087a23 */ /* 0x002fe40000010816 */
[----:B------:R1:W-:Y:S01]  /*40e0*/  MUFU.EX2 R242, R2 ;  /* 0x0000000200f27308 */ /* 0x0003e20000000800 */
[----:B------:R-:W-:Y:S01]  /*40f0*/  HMMA.16816.F32.BF16 R48, R4, R16, RZ ;  /* 0x000000100430723c */ /* 0x000fe200000418ff */
[----:B------:R-:W-:-:S06]  /*4100*/  HSET2.LE.AND R9, R9, R93, PT ;  /* 0x0000005d09097233 */ /* 0x000fcc0003803000 */
[----:B------:R3:W-:Y:S01]  /*4110*/  MUFU.EX2 R233, R8 ;  /* 0x0000000800e97308 */ /* 0x0007e20000000800 */
[----:B------:R-:W-:Y:S01]  /*4120*/  HMMA.16816.F32.BF16 R44, R4, R24, RZ ;  /* 0x00000018042c723c */ /* 0x000fe200000418ff */
[----:B--2---:R-:W-:Y:S02]  /*4130*/  F2FP.BF16.PACK_AB R12, R235, R60 ;  /* 0x0000003ceb0c723e */ /* 0x004fe400000010ff */
[----:B-1----:R-:W-:-:S05]  /*4140*/  F2FP.BF16.PACK_AB R2, R239, R236 ;  /* 0x000000ecef02723e */ /* 0x002fca00000010ff */
[----:B------:R-:W-:Y:S01]  /*4150*/  HMMA.16816.F32.BF16 R32, R4, R18, RZ ;  /* 0x000000120420723c */ /* 0x000fe200000418ff */
[----:B---3--:R-:W-:-:S07]  /*4160*/  F2FP.BF16.PACK_AB R8, R155, R227 ;  /* 0x000000e39b08723e */ /* 0x008fce00000010ff */
[----:B------:R-:W-:Y:S01]  /*4170*/  HMMA.16816.F32.BF16 R36, R4, R26, RZ ;  /* 0x0000001a0424723c */ /* 0x000fe200000418ff */
[----:B------:R-:W-:Y:S02]  /*4180*/  LOP3.LUT R11, R11, R8, RZ, 0xc0, !PT ;  /* 0x000000080b0b7212 */ /* 0x000fe400078ec0ff */
[----:B------:R-:W-:Y:S01]  /*4190*/  LOP3.LUT R8, R0, R2, RZ, 0xc0, !PT ;  /* 0x0000000200087212 */ /* 0x000fe200078ec0ff */
[----:B------:R-:W-:-:S03]  /*41a0*/  FFMA.FTZ R0, R81, c[0x0][0x23c], -R22 ;  /* 0x00008f0051007a23 */ /* 0x000fc60000010816 */
[----:B------:R-:W-:Y:S01]  /*41b0*/  IMAD.WIDE.U32 R4, R41, -0x2daee0ad, RZ ;  /* 0xd2511f5329047825 */ /* 0x000fe200078e00ff */
[----:B------:R-:W-:Y:S01]  /*41c0*/  LOP3.LUT R9, R9, R12, RZ, 0xc0, !PT ;  /* 0x0000000c09097212 */ /* 0x000fe200078ec0ff */
[----:B------:R1:W2:Y:S02]  /*41d0*/  MUFU.EX2 R228, R0 ;  /* 0x0000000000e47308 */ /* 0x0002a40000000800 */
[----:B------:R-:W-:-:S04]  /*41e0*/  IMAD.WIDE.U32 R6, R31, -0x2daee0ad, RZ ;  /* 0xd2511f531f067825 */ /* 0x000fc800078e00ff */
[----:B------:R-:W-:Y:S01]  /*41f0*/  FFMA.FTZ R12, R85, c[0x0][0x23c], -R21 ;  /* 0x00008f00550c7a23 */ /* 0x000fe20000010815 */
[----:B------:R-:W-:Y:S02]  /*4200*/  LOP3.LUT R2, R7, UR14, R30, 0x96, !PT ;  /* 0x0000000e07027c12 */ /* 0x000fe4000f8e961e */
[----:B------:R-:W-:Y:S01]  /*4210*/  LOP3.LUT R23, R6, 0xffff, RZ, 0xc0, !PT ;  /* 0x0000ffff06177812 */ /* 0x000fe200078ec0ff */
[----:B------:R3:W-:Y:S01]  /*4220*/  MUFU.EX2 R77, R12 ;  /* 0x0000000c004d7308 */ /* 0x0007e20000000800 */
[C---:B------:R-:W-:Y:S02]  /*4230*/  LOP3.LUT R14, R4.reuse, 0xff, RZ, 0xc0, !PT ;  /* 0x000000ff040e7812 */ /* 0x040fe400078ec0ff */
[----:B-1----:R-:W-:Y:S02]  /*4240*/  LOP3.LUT R0, R5, UR14, R28, 0x96, !PT ;  /* 0x0000000e05007c12 */ /* 0x002fe4000f8e961c */
[----:B------:R-:W-:Y:S02]  /*4250*/  LOP3.LUT R5, R4, 0xffff, RZ, 0xc0, !PT ;  /* 0x0000ffff04057812 */ /* 0x000fe400078ec0ff */
[----:B------:R-:W-:-:S02]  /*4260*/  SHF.R.U32.HI R13, RZ, 0x10, R4 ;  /* 0x00000010ff0d7819 */ /* 0x000fc40000011604 */
[----:B------:R-:W-:Y:S02]  /*4270*/  SHF.R.U32.HI R7, RZ, 0x8, R5 ;  /* 0x00000008ff077819 */ /* 0x000fe40000011605 */
[----:B---3--:R-:W-:Y:S01]  /*4280*/  SHF.R.U32.HI R12, RZ, 0x18, R4 ;  /* 0x00000018ff0c7819 */ /* 0x008fe20000011604 */
[----:B------:R-:W-:Y:S01]  /*4290*/  FFMA.FTZ R4, R83, c[0x0][0x23c], -R21 ;  /* 0x00008f0053047a23 */ /* 0x000fe20000010815 */
[----:B------:R-:W-:Y:S01]  /*42a0*/  PRMT R14, R14, 0x5410, R7 ;  /* 0x000054100e0e7816 */ /* 0x000fe20000000007 */
[----:B------:R-:W-:Y:S01]  /*42b0*/  FFMA.FTZ R7, R89, c[0x0][0x23c], -R21 ;  /* 0x00008f0059077a23 */ /* 0x000fe20000010815 */
[----:B------:R-:W-:Y:S01]  /*42c0*/  LOP3.LUT R5, R13, 0xff, RZ, 0xc0, !PT ;  /* 0x000000ff0d057812 */ /* 0x000fe200078ec0ff */
[----:B------:R1:W-:Y:S03]  /*42d0*/  MUFU.EX2 R225, R4 ;  /* 0x0000000400e17308 */ /* 0x0003e60000000800 */
[----:B------:R-:W-:-:S02]  /*42e0*/  PRMT R12, R5, 0x5410, R12 ;  /* 0x00005410050c7816 */ /* 0x000fc4000000000c */
[----:B------:R-:W-:-:S03]  /*42f0*/  SHF.R.U32.HI R5, RZ, 0x10, R0 ;  /* 0x00000010ff057819 */ /* 0x000fc60000011600 */
[----:B------:R-:W3:Y:S01]  /*4300*/  MUFU.EX2 R231, R7 ;  /* 0x0000000700e77308 */ /* 0x000ee20000000800 */
[----:B------:R-:W-:Y:S01]  /*4310*/  HMMA.16816.F32.BF16 R56, R8, R16, RZ ;  /* 0x000000100838723c */ /* 0x000fe200000418ff */
[----:B-1----:R-:W-:-:S07]  /*4320*/  FFMA.FTZ R4, R86, c[0x0][0x23c], -R21 ;  /* 0x00008f0056047a23 */ /* 0x002fce0000010815 */
[C---:B------:R-:W-:Y:S01]  /*4330*/  HMMA.16816.F32.BF16 R72, R8.reuse, R18, RZ ;  /* 0x000000120848723c */ /* 0x040fe200000418ff */
[----:B------:R-:W1:Y:S01]  /*4340*/  LDSM.16.MT88.4 R16, [R204+0x4400] ;  /* 0x00440000cc10783b */ /* 0x000e620000004200 */
[----:B------:R4:W1:Y:S06]  /*4350*/  MUFU.EX2 R229, R4 ;  /* 0x0000000400e57308 */ /* 0x00086c0000000800 */
[----:B------:R-:W-:Y:S01]  /*4360*/  HMMA.16816.F32.BF16 R64, R8, R24, RZ ;  /* 0x000000180840723c */ /* 0x000fe200000418ff */
[----:B------:R-:W-:-:S07]  /*4370*/  LOP3.LUT R28, R6, 0xff, RZ, 0xc0, !PT ;  /* 0x000000ff061c7812 */ /* 0x000fce00078ec0ff */
[----:B------:R-:W-:Y:S01]  /*4380*/  HMMA.16816.F32.BF16 R68, R8, R26, RZ ;  /* 0x0000001a0844723c */ /* 0x000fe200000418ff */
[----:B------:R-:W1:Y:S01]  /*4390*/  LDSM.16.MT88.4 R24, [R205+0x4400] ;  /* 0x00440000cd18783b */ /* 0x000e620000004200 */
[----:B----4-:R-:W-:-:S05]  /*43a0*/  LOP3.LUT R4, R0, 0xffff, RZ, 0xc0, !PT ;  /* 0x0000ffff00047812 */ /* 0x010fca00078ec0ff */
[----:B------:R-:W-:Y:S02]  /*43b0*/  LOP3.LUT R9, R0, 0xff, RZ, 0xc0, !PT ;  /* 0x000000ff00097812 */ /* 0x000fe400078ec0ff */
[----:B------:R-:W-:Y:S02]  /*43c0*/  SHF.R.U32.HI R8, RZ, 0x18, R0 ;  /* 0x00000018ff087819 */ /* 0x000fe40000011600 */
[----:B------:R-:W-:Y:S01]  /*43d0*/  LOP3.LUT R0, R5, 0xff, RZ, 0xc0, !PT ;  /* 0x000000ff05007812 */ /* 0x000fe200078ec0ff */
[----:B------:R-:W-:Y:S01]  /*43e0*/  FFMA.FTZ R5, R87, c[0x0][0x23c], -R3 ;  /* 0x00008f0057057a23 */ /* 0x000fe20000010803 */
[--C-:B------:R-:W-:Y:S02]  /*43f0*/  SHF.R.U32.HI R13, RZ, 0x10, R6.reuse ;  /* 0x00000010ff0d7819 */ /* 0x100fe40000011606 */
[----:B------:R-:W-:Y:S02]  /*4400*/  SHF.R.U32.HI R15, RZ, 0x18, R6 ;  /* 0x00000018ff0f7819 */ /* 0x000fe40000011606 */
[----:B------:R-:W-:-:S02]  /*4410*/  PRMT R8, R0, 0x5410, R8 ;  /* 0x0000541000087816 */ /* 0x000fc40000000008 */
[----:B------:R-:W-:Y:S01]  /*4420*/  SHF.R.U32.HI R6, RZ, 0x8, R4 ;  /* 0x00000008ff067819 */ /* 0x000fe20000011604 */
[----:B------:R-:W-:Y:S01]  /*4430*/  FFMA.FTZ R4, R88, c[0x0][0x23c], -R3 ;  /* 0x00008f0058047a23 */ /* 0x000fe20000010803 */
[----:B------:R4:W-:Y:S01]  /*4440*/  MUFU.EX2 R226, R5 ;  /* 0x0000000500e27308 */ /* 0x0009e20000000800 */
[--C-:B------:R-:W-:Y:S01]  /*4450*/  HSET2.LE.AND R0, R14, R93.reuse, PT ;  /* 0x0000005d0e007233 */ /* 0x100fe20003803000 */
[----:B------:R-:W-:Y:S01]  /*4460*/  PRMT R9, R9, 0x5410, R6 ;  /* 0x0000541009097816 */ /* 0x000fe20000000006 */
[----:B------:R-:W-:Y:S01]  /*4470*/  HSET2.LE.AND R7, R12, R93, PT ;  /* 0x0000005d0c077233 */ /* 0x000fe20003803000 */
[----:B--2---:R-:W-:-:S04]  /*4480*/  F2FP.BF16.PACK_AB R6, R228, R224 ;  /* 0x000000e0e406723e */ /* 0x004fc800000010ff */
[----:B------:R1:W2:Y:S01]  /*4490*/  MUFU.EX2 R206, R4 ;  /* 0x0000000400ce7308 */ /* 0x0002a20000000800 */
[----:B------:R-:W-:Y:S01]  /*44a0*/  LOP3.LUT R6, R0, R6, RZ, 0xc0, !PT ;  /* 0x0000000600067212 */ /* 0x000fe200078ec0ff */
[--C-:B------:R-:W-:Y:S02]  /*44b0*/  HSET2.LE.AND R0, R9, R93.reuse, PT ;  /* 0x0000005d09007233 */ /* 0x100fe40003803000 */
[----:B----4-:R-:W-:Y:S01]  /*44c0*/  HSET2.LE.AND R5, R8, R93, PT ;  /* 0x0000005d08057233 */ /* 0x010fe20003803000 */
[----:B---3--:R-:W-:-:S04]  /*44d0*/  F2FP.BF16.PACK_AB R8, R231, R77 ;  /* 0x0000004de708723e */ /* 0x008fc800000010ff */
[----:B------:R-:W-:Y:S02]  /*44e0*/  LOP3.LUT R5, R5, R8, RZ, 0xc0, !PT ;  /* 0x0000000805057212 */ /* 0x000fe400078ec0ff */
[----:B-1----:R-:W-:Y:S01]  /*44f0*/  F2FP.BF16.PACK_AB R4, R229, R225 ;  /* 0x000000e1e504723e */ /* 0x002fe200000010ff */
[----:B------:R-:W-:-:S03]  /*4500*/  FFMA.FTZ R8, R90, c[0x0][0x23c], -R20 ;  /* 0x00008f005a087a23 */ /* 0x000fc60000010814 */
[----:B------:R-:W-:Y:S02]  /*4510*/  LOP3.LUT R7, R7, R4, RZ, 0xc0, !PT ;  /* 0x0000000407077212 */ /* 0x000fe400078ec0ff */
[----:B------:R-:W-:Y:S01]  /*4520*/  F2FP.BF16.PACK_AB R4, R242, R233 ;  /* 0x000000e9f204723e */ /* 0x000fe200000010ff */
[----:B------:R-:W-:Y:S01]  /*4530*/  FFMA.FTZ R9, R100, c[0x0][0x23c], -R20 ;  /* 0x00008f0064097a23 */ /* 0x000fe20000010814 */
[----:B------:R-:W-:Y:S01]  /*4540*/  LOP3.LUT R11, R13, 0xff, RZ, 0xc0, !PT ;  /* 0x000000ff0d0b7812 */ /* 0x000fe200078ec0ff */
[----:B------:R1:W-:Y:S01]  /*4550*/  MUFU.EX2 R220, R8 ;  /* 0x0000000800dc7308 */ /* 0x0003e20000000800 */
[----:B------:R-:W-:Y:S02]  /*4560*/  LOP3.LUT R4, R0, R4, RZ, 0xc0, !PT ;  /* 0x0000000400047212 */ /* 0x000fe400078ec0ff */
[----:B------:R-:W-:Y:S02]  /*4570*/  LOP3.LUT R0, R2, 0xffff, RZ, 0xc0, !PT ;  /* 0x0000ffff02007812 */ /* 0x000fe400078ec0ff */
[----:B------:R-:W-:Y:S01]  /*4580*/  PRMT R13, R11, 0x5410, R15 ;  /* 0x000054100b0d7816 */ /* 0x000fe2000000000f */
[----:B------:R-:W-:-:S02]  /*4590*/  IMAD.MOV.U32 R15, RZ, RZ, R227 ;  /* 0x000000ffff0f7224 */ /* 0x000fc400078e00e3 */
[----:B------:R3:W-:Y:S01]  /*45a0*/  MUFU.EX2 R223, R9 ;  /* 0x0000000900df7308 */ /* 0x0007e20000000800 */
[----:B------:R-:W-:Y:S01]  /*45b0*/  SHF.R.U32.HI R10, RZ, 0x8, R0 ;  /* 0x00000008ff0a7819 */ /* 0x000fe20000011600 */
[----:B-1----:R-:W-:Y:S01]  /*45c0*/  FFMA.FTZ R8, R91, c[0x0][0x23c], -R20 ;  /* 0x00008f005b087a23 */ /* 0x002fe20000010814 */
[----:B------:R-:W-:-:S05]  /*45d0*/  LOP3.LUT R0, R2, 0xff, RZ, 0xc0, !PT ;  /* 0x000000ff02007812 */ /* 0x000fca00078ec0ff */
[----:B------:R1:W-:Y:S01]  /*45e0*/  MUFU.EX2 R227, R8 ;  /* 0x0000000800e37308 */ /* 0x0003e20000000800 */
[----:B---3--:R-:W-:Y:S02]  /*45f0*/  SHF.R.U32.HI R9, RZ, 0x8, R23 ;  /* 0x00000008ff097819 */ /* 0x008fe40000011617 */
[----:B------:R-:W-:Y:S02]  /*4600*/  PRMT R11, R0, 0x5410, R10 ;  /* 0x00005410000b7816 */ /* 0x000fe4000000000a */
[----:B------:R-:W-:Y:S02]  /*4610*/  PRMT R12, R28, 0x5410, R9 ;  /* 0x000054101c0c7816 */ /* 0x000fe40000000009 */
[----:B------:R-:W-:Y:S01]  /*4620*/  IADD3 R9, R96, 0x1, RZ ;  /* 0x0000000160097810 */ /* 0x000fe20007ffe0ff */
[----:B-1----:R-:W-:Y:S01]  /*4630*/  FFMA.FTZ R8, R101, c[0x0][0x23c], -R20 ;  /* 0x00008f0065087a23 */ /* 0x002fe20000010814 */
[----:B------:R-:W-:-:S03]  /*4640*/  SHF.R.U32.HI R0, RZ, 0x10, R2 ;  /* 0x00000010ff007819 */ /* 0x000fc60000011602 */
[----:B------:R1:W3:Y:S01]  /*4650*/  MUFU.EX2 R14, R8 ;  /* 0x00000008000e7308 */ /* 0x0002e20000000800 */
[----:B------:R-:W-:Y:S02]  /*4660*/  LOP3.LUT R9, R95, UR23, R9, 0x96, !PT ;  /* 0x000000175f097c12 */ /* 0x000fe4000f8e9609 */
[----:B------:R-:W-:Y:S02]  /*4670*/  SHF.R.U32.HI R2, RZ, 0x18, R2 ;  /* 0x00000018ff027819 */ /* 0x000fe40000011602 */
[----:B------:R-:W-:Y:S01]  /*4680*/  LOP3.LUT R0, R0, 0xff, RZ, 0xc0, !PT ;  /* 0x000000ff00007812 */ /* 0x000fe200078ec0ff */
[----:B------:R-:W-:Y:S02]  /*4690*/  IMAD.MOV.U32 R100, RZ, RZ, R60 ;  /* 0x000000ffff647224 */ /* 0x000fe400078e003c */
[----:B------:R-:W-:Y:S02]  /*46a0*/  IMAD.MOV.U32 R23, RZ, RZ, R61 ;  /* 0x000000ffff177224 */ /* 0x000fe400078e003d */
[----:B------:R-:W-:Y:S01]  /*46b0*/  IMAD.WIDE.U32 R28, R9, -0x326172a9, RZ ;  /* 0xcd9e8d57091c7825 */ /* 0x000fe200078e00ff */
[----:B------:R-:W-:Y:S01]  /*46c0*/  HMMA.16816.F32.BF16 R60, R4, R16, R48 ;  /* 0x00000010043c723c */ /* 0x000fe20000041830 */
[----:B-1----:R-:W-:Y:S01]  /*46d0*/  PRMT R8, R0, 0x5410, R2 ;  /* 0x0000541000087816 */ /* 0x002fe20000000002 */
[----:B------:R-:W-:-:S06]  /*46e0*/  HSET2.LE.AND R0, R12, R93, PT ;  /* 0x0000005d0c007233 */ /* 0x000fcc0003803000 */
[----:B------:R-:W-:Y:S01]  /*46f0*/  HMMA.16816.F32.BF16 R48, R4, R24, R44 ;  /* 0x000000180430723c */ /* 0x000fe2000004182c */
[----:B--2---:R-:W-:Y:S02]  /*4700*/  F2FP.BF16.PACK_AB R2, R226, R206 ;  /* 0x000000cee202723e */ /* 0x004fe400000010ff */
[----:B------:R-:W-:-:S05]  /*4710*/  LOP3.LUT R9, R29, UR13, R40, 0x96, !PT ;  /* 0x0000000d1d097c12 */ /* 0x000fca000f8e9628 */
[----:B------:R-:W-:Y:S01]  /*4720*/  HMMA.16816.F32.BF16 R44, R4, R18, R32 ;  /* 0x00000012042c723c */ /* 0x000fe20000041820 */
[----:B------:R-:W-:Y:S01]  /*4730*/  LOP3.LUT R12, R53, UR11, R28, 0x96, !PT ;  /* 0x0000000b350c7c12 */ /* 0x000fe2000f8e961c */
[----:B------:R-:W-:Y:S01]  /*4740*/  LDSM.16.MT88.4 R32, [R205+0x4800] ;  /* 0x00480000cd20783b */ /* 0x000fe20000004200 */
[----:B------:R-:W-:-:S05]  /*4750*/  LOP3.LUT R10, R0, R2, RZ, 0xc0, !PT ;  /* 0x00000002000a7212 */ /* 0x000fca00078ec0ff */
[----:B------:R-:W-:Y:S01]  /*4760*/  HMMA.16816.F32.BF16 R36, R4, R26, R36 ;  /* 0x0000001a0424723c */ /* 0x000fe20000041824 */
[----:B------:R-:W-:-:S06]  /*4770*/  HSET2.LE.AND R0, R13, R93, PT ;  /* 0x0000005d0d007233 */ /* 0x000fcc0003803000 */
[--C-:B------:R-:W-:Y:S01]  /*4780*/  HSET2.LE.AND R4, R11, R93.reuse, PT ;  /* 0x0000005d0b047233 */ /* 0x100fe20003803000 */
[----:B------:R-:W-:Y:S01]  /*4790*/  F2FP.BF16.PACK_AB R5, R241, R152 ;  /* 0x00000098f105723e */ /* 0x000fe200000010ff */
[----:B------:R-:W-:Y:S01]  /*47a0*/  HSET2.LE.AND R6, R8, R93, PT ;  /* 0x0000005d08067233 */ /* 0x000fe20003803000 */
[----:B---3--:R-:W-:Y:S02]  /*47b0*/  F2FP.BF16.PACK_AB R7, R14, R223 ;  /* 0x000000df0e07723e */ /* 0x008fe400000010ff */
[----:B------:R-:W-:Y:S01]  /*47c0*/  LOP3.LUT R8, R4, R5, RZ, 0xc0, !PT ;  /* 0x0000000504087212 */ /* 0x000fe200078ec0ff */
[----:B------:R-:W-:Y:S01]  /*47d0*/  IMAD.WIDE.U32 R4, R9, -0x2daee0ad, RZ ;  /* 0xd2511f5309047825 */ /* 0x000fe200078e00ff */
[----:B------:R-:W-:Y:S02]  /*47e0*/  F2FP.BF16.PACK_AB R2, R227, R220 ;  /* 0x000000dce302723e */ /* 0x000fe400000010ff */
[----:B------:R-:W-:Y:S01]  /*47f0*/  LOP3.LUT R9, R6, R7, RZ, 0xc0, !PT ;  /* 0x0000000706097212 */ /* 0x000fe200078ec0ff */
[----:B------:R-:W-:Y:S01]  /*4800*/  IMAD.WIDE.U32 R6, R12, -0x2daee0ad, RZ ;  /* 0xd2511f530c067825 */ /* 0x000fe200078e00ff */
[----:B------:R-:W-:-:S02]  /*4810*/  LOP3.LUT R11, R0, R2, RZ, 0xc0, !PT ;  /* 0x00000002000b7212 */ /* 0x000fc400078ec0ff */
[----:B------:R-:W-:Y:S02]  /*4820*/  LOP3.LUT R2, R5, UR10, R92, 0x96, !PT ;  /* 0x0000000a05027c12 */ /* 0x000fe4000f8e965c */
[----:B------:R-:W-:-:S03]  /*4830*/  LOP3.LUT R0, R7, UR8, R4, 0x96, !PT ;  /* 0x0000000807007c12 */ /* 0x000fc6000f8e9604 */
[----:B------:R-:W-:Y:S01]  /*4840*/  HMMA.16816.F32.BF16 R80, R8, R16, R56 ;  /* 0x000000100850723c */ /* 0x000fe20000041838 */
[----:B------:R-:W-:-:S06]  /*4850*/  IMAD.WIDE.U32 R4, R2, -0x326172a9, RZ ;  /* 0xcd9e8d5702047825 */ /* 0x000fcc00078e00ff */
[----:B------:R-:W-:Y:S01]  /*4860*/  IMAD.WIDE.U32 R16, R0, -0x326172a9, RZ ;  /* 0xcd9e8d5700107825 */ /* 0x000fe200078e00ff */
[----:B------:R-:W-:-:S04]  /*4870*/  LOP3.LUT R2, R5, UR9, R52, 0x96, !PT ;  /* 0x0000000905027c12 */ /* 0x000fc8000f8e9634 */
[----:B------:R-:W-:Y:S01]  /*4880*/  LOP3.LUT R0, R17, UR7, R4, 0x96, !PT ;  /* 0x0000000711007c12 */ /* 0x000fe2000f8e9604 */
[----:B------:R-:W-:-:S04]  /*4890*/  IMAD.WIDE.U32 R4, R2, -0x2daee0ad, RZ ;  /* 0xd2511f5302047825 */ /* 0x000fc800078e00ff */
[----:B------:R-:W-:Y:S01]  /*48a0*/  IMAD.WIDE.U32 R30, R0, -0x2daee0ad, RZ ;  /* 0xd2511f53001e7825 */ /* 0x000fe200078e00ff */
[----:B------:R-:W-:-:S04]  /*48b0*/  LOP3.LUT R7, R5, UR6, R6, 0x96, !PT ;  /* 0x0000000605077c12 */ /* 0x000fc8000f8e9606 */
[----:B------:R-:W-:Y:S01]  /*48c0*/  LOP3.LUT R0, R31, UR4, R4, 0x96, !PT ;  /* 0x000000041f007c12 */ /* 0x000fe2000f8e9604 */
[----:B------:R-:W-:-:S04]  /*48d0*/  FFMA.FTZ R2, R99, c[0x0][0x23c], -R22 ;  /* 0x00008f0063027a23 */ /* 0x000fc80000010816 */
[----:B------:R-:W-:Y:S01]  /*48e0*/  IMAD.WIDE.U32 R4, R0, -0x326172a9, RZ ;  /* 0xcd9e8d5700047825 */ /* 0x000fe200078e00ff */
[----:B------:R1:W-:Y:S04]  /*48f0*/  MUFU.EX2 R230, R2 ;  /* 0x0000000200e67308 */ /* 0x0003e80000000800 */
[----:B------:R-:W-:Y:S01]  /*4900*/  LOP3.LUT R0, R4, 0xffff, RZ, 0xc0, !PT ;  /* 0x0000ffff04007812 */ /* 0x000fe200078ec0ff */
[----:B------:R-:W-:Y:S02]  /*4910*/  IMAD.MOV.U32 R31, RZ, RZ, R206 ;  /* 0x000000ffff1f7224 */ /* 0x000fe400078e00ce */
[----:B------:R-:W-:Y:S02]  /*4920*/  FFMA.FTZ R6, R102, c[0x0][0x23c], -R22 ;  /* 0x00008f0066067a23 */ /* 0x000fe40000010816 */
[----:B------:R-:W-:-:S04]  /*4930*/  IMAD.WIDE.U32 R12, R7, -0x326172a9, RZ ;  /* 0xcd9e8d57070c7825 */ /* 0x000fc800078e00ff */
[----:B-1----:R-:W-:-:S04]  /*4940*/  FFMA.FTZ R2, R97, c[0x0][0x23c], -R22 ;  /* 0x00008f0061027a23 */ /* 0x002fc80000010816 */
[----:B------:R1:W-:Y:S01]  /*4950*/  MUFU.EX2 R206, R2 ;  /* 0x0000000200ce7308 */ /* 0x0003e20000000800 */
[----:B------:R-:W-:Y:S01]  /*4960*/  IMAD.MOV.U32 R102, RZ, RZ, R231 ;  /* 0x000000ffff667224 */ /* 0x000fe200078e00e7 */
[----:B------:R-:W-:Y:S06]  /*4970*/  HMMA.16816.F32.BF16 R56, R8, R18, R72 ;  /* 0x000000120838723c */ /* 0x000fec0000041848 */
[----:B------:R2:W-:Y:S01]  /*4980*/  MUFU.EX2 R231, R6 ;  /* 0x0000000600e77308 */ /* 0x0005e20000000800 */
[----:B------:R-:W-:Y:S01]  /*4990*/  IMAD.MOV.U32 R18, RZ, RZ, R14 ;  /* 0x000000ffff127224 */ /* 0x000fe200078e000e */
[----:B-1----:R-:W-:-:S02]  /*49a0*/  SHF.R.U32.HI R2, RZ, 0x8, R0 ;  /* 0x00000008ff027819 */ /* 0x002fc40000011600 */
[----:B------:R-:W-:-:S04]  /*49b0*/  LOP3.LUT R0, R4, 0xff, RZ, 0xc0, !PT ;  /* 0x000000ff04007812 */ /* 0x000fc800078ec0ff */
[----:B------:R-:W-:Y:S01]  /*49c0*/  PRMT R14, R0, 0x5410, R2 ;  /* 0x00005410000e7816 */ /* 0x000fe20000000002 */
[----:B--2---:R-:W-:Y:S01]  /*49d0*/  FFMA.FTZ R6, R98, c[0x0][0x23c], -R22 ;  /* 0x00008f0062067a23 */ /* 0x004fe20000010816 */
[----:B------:R-:W-:Y:S02]  /*49e0*/  SHF.R.U32.HI R2, RZ, 0x10, R4 ;  /* 0x00000010ff027819 */ /* 0x000fe40000011604 */
[----:B------:R-:W-:Y:S01]  /*49f0*/  LOP3.LUT R0, R5, UR15, R12, 0x96, !PT ;  /* 0x0000000f05007c12 */ /* 0x000fe2000f8e960c */
[----:B------:R-:W-:Y:S01]  /*4a00*/  FFMA.FTZ R5, R105, c[0x0][0x23c], -R21 ;  /* 0x00008f0069057a23 */ /* 0x000fe20000010815 */
[----:B------:R1:W2:Y:S08]  /*4a10*/  MUFU.EX2 R252, R6 ;  /* 0x0000000600fc7308 */ /* 0x0002b00000000800 */
[----:B------:R3:W-:Y:S01]  /*4a20*/  MUFU.EX2 R250, R5 ;  /* 0x0000000500fa7308 */ /* 0x0007e20000000800 */
[----:B-1----:R-:W-:-:S02]  /*4a30*/  SHF.R.U32.HI R6, RZ, 0x18, R4 ;  /* 0x00000018ff067819 */ /* 0x002fc40000011604 */
[----:B------:R-:W-:Y:S02]  /*4a40*/  LOP3.LUT R4, R2, 0xff, RZ, 0xc0, !PT ;  /* 0x000000ff02047812 */ /* 0x000fe400078ec0ff */
[----:B------:R-:W-:Y:S02]  /*4a50*/  LOP3.LUT R2, R0, 0xffff, RZ, 0xc0, !PT ;  /* 0x0000ffff00027812 */ /* 0x000fe400078ec0ff */
[----:B------:R-:W-:Y:S01]  /*4a60*/  PRMT R7, R4, 0x5410, R6 ;  /* 0x0000541004077816 */ /* 0x000fe20000000006 */
[----:B---3--:R-:W-:Y:S01]  /*4a70*/  FFMA.FTZ R5, R103, c[0x0][0x23c], -R21 ;  /* 0x00008f0067057a23 */ /* 0x008fe20000010815 */
[----:B------:R-:W-:Y:S02]  /*4a80*/  SHF.R.U32.HI R4, RZ, 0x8, R2 ;  /* 0x00000008ff047819 */ /* 0x000fe40000011602 */
[----:B------:R-:W-:Y:S01]  /*4a90*/  LOP3.LUT R2, R0, 0xff, RZ, 0xc0, !PT ;  /* 0x000000ff00027812 */ /* 0x000fe200078ec0ff */
[----:B------:R1:W-:Y:S01]  /*4aa0*/  MUFU.EX2 R251, R5 ;  /* 0x0000000500fb7308 */ /* 0x0003e20000000800 */
[----:B------:R-:W-:Y:S02]  /*4ab0*/  HMMA.16816.F32.BF16 R64, R8, R24, R64 ;  /* 0x000000180840723c */ /* 0x000fe40000041840 */
[----:B------:R-:W-:-:S02]  /*4ac0*/  PRMT R12, R2, 0x5410, R4 ;  /* 0x00005410020c7816 */ /* 0x000fc40000000004 */
[----:B------:R-:W-:-:S04]  /*4ad0*/  SHF.R.U32.HI R4, RZ, 0x10, R0 ;  /* 0x00000010ff047819 */ /* 0x000fc80000011600 */
[----:B------:R-:W-:Y:S01]  /*4ae0*/  HMMA.16816.F32.BF16 R68, R8, R26, R68 ;  /* 0x0000001a0844723c */ /* 0x000fe20000041844 */
[----:B------:R-:W3:Y:S01]  /*4af0*/  LDSM.16.MT88.4 R24, [R204+0x4800] ;  /* 0x00480000cc18783b */ /* 0x000ee20000004200 */
[----:B-1----:R-:W-:Y:S01]  /*4b00*/  FFMA.FTZ R5, R104, c[0x0][0x23c], -R21 ;  /* 0x00008f0068057a23 */ /* 0x002fe20000010815 */
[----:B------:R-:W-:-:S03]  /*4b10*/  SHF.R.U32.HI R2, RZ, 0x18, R0 ;  /* 0x00000018ff027819 */ /* 0x000fc60000011600 */
[----:B------:R1:W4:Y:S01]  /*4b20*/  MUFU.EX2 R249, R5 ;  /* 0x0000000500f97308 */ /* 0x0003220000000800 */
[----:B------:R-:W-:Y:S01]  /*4b30*/  LOP3.LUT R0, R4, 0xff, RZ, 0xc0, !PT ;  /* 0x000000ff04007812 */ /* 0x000fe200078ec0ff */
[----:B------:R-:W-:-:S06]  /*4b40*/  FFMA.FTZ R4, R106, c[0x0][0x23c], -R21 ;  /* 0x00008f006a047a23 */ /* 0x000fcc0000010815 */
[----:B------:R3:W3:Y:S01]  /*4b50*/  MUFU.EX2 R248, R4 ;  /* 0x0000000400f87308 */ /* 0x0006e20000000800 */
[----:B-1----:R-:W-:Y:S01]  /*4b60*/  PRMT R5, R0, 0x5410, R2 ;  /* 0x0000541000057816 */ /* 0x002fe20000000002 */
[----:B------:R-:W-:Y:S01]  /*4b70*/  HSET2.LE.AND R0, R14, R93, PT ;  /* 0x0000005d0e007233 */ /* 0x000fe20003803000 */
[----:B--2---:R-:W-:-:S04]  /*4b80*/  F2FP.BF16.PACK_AB R2, R252, R231 ;  /* 0x000000e7fc02723e */ /* 0x004fc800000010ff */
[----:B------:R-:W-:Y:S01]  /*4b90*/  LOP3.LUT R6, R0, R2, RZ, 0xc0, !PT ;  /* 0x0000000200067212 */ /* 0x000fe200078ec0ff */
[----:B------:R-:W-:Y:S01]  /*4ba0*/  HSET2.LE.AND R0, R7, R93, PT ;  /* 0x0000005d07007233 */ /* 0x000fe20003803000 */
[----:B----4-:R-:W-:-:S04]  /*4bb0*/  F2FP.BF16.PACK_AB R2, R249, R251 ;  /* 0x000000fbf902723e */ /* 0x010fc800000010ff */
[----:B------:R-:W-:Y:S01]  /*4bc0*/  LOP3.LUT R7, R0, R2, RZ, 0xc0, !PT ;  /* 0x0000000200077212 */ /* 0x000fe200078ec0ff */
[----:B------:R-:W-:Y:S01]  /*4bd0*/  HSET2.LE.AND R0, R12, R93, PT ;  /* 0x0000005d0c007233 */ /* 0x000fe20003803000 */
[----:B------:R-:W-:-:S04]  /*4be0*/  F2FP.BF16.PACK_AB R2, R206, R230 ;  /* 0x000000e6ce02723e */ /* 0x000fc800000010ff */
[----:B---3--:R-:W-:Y:S01]  /*4bf0*/  LOP3.LUT R4, R0, R2, RZ, 0xc0, !PT ;  /* 0x0000000200047212 */ /* 0x008fe200078ec0ff */
[----:B------:R-:W-:Y:S01]  /*4c00*/  HSET2.LE.AND R0, R5, R93, PT ;  /* 0x0000005d05007233 */ /* 0x000fe20003803000 */
[----:B------:R-:W-:-:S04]  /*4c10*/  F2FP.BF16.PACK_AB R2, R248, R250 ;  /* 0x000000faf802723e */ /* 0x000fc800000010ff */
[----:B------:R-:W-:Y:S02]  /*4c20*/  LOP3.LUT R5, R0, R2, RZ, 0xc0, !PT ;  /* 0x0000000200057212 */ /* 0x000fe400078ec0ff */
[----:B------:R-:W-:Y:S02]  /*4c30*/  LOP3.LUT R0, R29, UR13, R54, 0x96, !PT ;  /* 0x0000000d1d007c12 */ /* 0x000fe4000f8e9636 */
[----:B------:R-:W-:-:S03]  /*4c40*/  LOP3.LUT R2, R43, UR11, R28, 0x96, !PT ;  /* 0x0000000b2b027c12 */ /* 0x000fc6000f8e961c */
[C---:B------:R-:W-:Y:S08]  /*4c50*/  HMMA.16816.F32.BF16 R60, R4.reuse, R24, R60 ;  /* 0x00000018043c723c */ /* 0x040ff0000004183c */
        /* <DEDUP_REMOVED lines=8> */
[----:B------:R-:W-:Y:S02]  /*4ce0*/  FFMA.FTZ R2, R190, c[0x0][0x23c], -R3 ;  /* 0x00008f00be027a23 */ /* 0x000fe40000010803 */
[----:B------:R-:W-:Y:S02]  /*4cf0*/  IMAD.WIDE.U32 R8, R0, -0x326172a9, RZ ;  /* 0xcd9e8d5700087825 */ /* 0x000fe400078e00ff */
[----:B------:R1:W-:Y:S03]  /*4d00*/  MUFU.EX2 R244, R2 ;  /* 0x0000000200f47308 */ /* 0x0003e60000000800 */
[----:B------:R-:W-:Y:S02]  /*4d10*/  LOP3.LUT R0, R9, UR7, R6, 0x96, !PT ;  /* 0x0000000709007c12 */ /* 0x000fe4000f8e9606 */
[----:B------:R-:W-:-:S03]  /*4d20*/  LOP3.LUT R14, R13, UR5, R16, 0x96, !PT ;  /* 0x000000050d0e7c12 */ /* 0x000fc6000f8e9610 */
[----:B------:R-:W-:Y:S01]  /*4d30*/  IMAD.WIDE.U32 R12, R0, -0x2daee0ad, RZ ;  /* 0xd2511f53000c7825 */ /* 0x000fe200078e00ff */
[----:B-1----:R-:W-:-:S05]  /*4d40*/  LOP3.LUT R2, R7, UR9, R42, 0x96, !PT ;  /* 0x0000000907027c12 */ /* 0x002fca000f8e962a */
[----:B------:R-:W-:-:S04]  /*4d50*/  IMAD.WIDE.U32 R6, R2, -0x2daee0ad, RZ ;  /* 0xd2511f5302067825 */ /* 0x000fc800078e00ff */
[--C-:B------:R-:W-:Y:S01]  /*4d60*/  FFMA.FTZ R5, R120, c[0x0][0x23c], -R3.reuse ;  /* 0x00008f0078057a23 */ /* 0x100fe20000010803 */
[----:B------:R-:W-:Y:S01]  /*4d70*/  LOP3.LUT R2, R7, UR6, R4, 0x96, !PT ;  /* 0x0000000607027c12 */ /* 0x000fe2000f8e9604 */
[----:B------:R-:W-:Y:S01]  /*4d80*/  FFMA.FTZ R4, R108, c[0x0][0x23c], -R3 ;  /* 0x00008f006c047a23 */ /* 0x000fe20000010803 */
[----:B------:R-:W-:Y:S01]  /*4d90*/  LOP3.LUT R0, R13, UR4, R6, 0x96, !PT ;  /* 0x000000040d007c12 */ /* 0x000fe2000f8e9606 */
[----:B------:R-:W-:Y:S02]  /*4da0*/  MUFU.EX2 R245, R5 ;  /* 0x0000000500f57308 */ /* 0x000fe40000000800 */
[----:B------:R-:W-:-:S04]  /*4db0*/  IMAD.WIDE.U32 R6, R2, -0x326172a9, RZ ;  /* 0xcd9e8d5702067825 */ /* 0x000fc800078e00ff */
[----:B------:R-:W-:Y:S02]  /*4dc0*/  FFMA.FTZ R2, R107, c[0x0][0x23c], -R3 ;  /* 0x00008f006b027a23 */ /* 0x000fe40000010803 */
[----:B------:R1:W-:Y:S01]  /*4dd0*/  MUFU.EX2 R247, R4 ;  /* 0x0000000400f77308 */ /* 0x0003e20000000800 */
[----:B------:R-:W-:-:S07]  /*4de0*/  LOP3.LUT R13, R7, UR5, R8, 0x96, !PT ;  /* 0x00000005070d7c12 */ /* 0x000fce000f8e9608 */
[----:B------:R2:W3:Y:S01]  /*4df0*/  MUFU.EX2 R246, R2 ;  /* 0x0000000200f67308 */ /* 0x0004e20000000800 */
[----:B-1----:R-:W-:-:S05]  /*4e00*/  IMAD.WIDE.U32 R4, R0, -0x326172a9, RZ ;  /* 0xcd9e8d5700047825 */ /* 0x002fca00078e00ff */
[----:B------:R-:W-:Y:S02]  /*4e10*/  LOP3.LUT R0, R5, UR15, R6, 0x96, !PT ;  /* 0x0000000f05007c12 */ /* 0x000fe4000f8e9606 */
[C---:B--2---:R-:W-:Y:S02]  /*4e20*/  LOP3.LUT R2, R4.reuse, 0xffff, RZ, 0xc0, !PT ;  /* 0x0000ffff04027812 */ /* 0x044fe400078ec0ff */
[----:B------:R-:W-:Y:S02]  /*4e30*/  LOP3.LUT R7, R4, 0xff, RZ, 0xc0, !PT ;  /* 0x000000ff04077812 */ /* 0x000fe400078ec0ff */
[--C-:B------:R-:W-:Y:S02]  /*4e40*/  SHF.R.U32.HI R6, RZ, 0x10, R4.reuse ;  /* 0x00000010ff067819 */ /* 0x100fe40000011604 */
[----:B------:R-:W-:Y:S01]  /*4e50*/  SHF.R.U32.HI R8, RZ, 0x18, R4 ;  /* 0x00000018ff087819 */ /* 0x000fe20000011604 */
[----:B------:R-:W-:Y:S01]  /*4e60*/  FFMA.FTZ R4, R121, c[0x0][0x23c], -R20 ;  /* 0x00008f0079047a23 */ /* 0x000fe20000010814 */
[----:B------:R-:W-:Y:S01]  /*4e70*/  SHF.R.U32.HI R2, RZ, 0x8, R2 ;  /* 0x00000008ff027819 */ /* 0x000fe20000011602 */
[----:B------:R-:W-:-:S02]  /*4e80*/  FFMA.FTZ R5, R109, c[0x0][0x23c], -R3 ;  /* 0x00008f006d057a23 */ /* 0x000fc40000010803 */
[----:B------:R-:W-:Y:S01]  /*4e90*/  IMAD.MOV.U32 R97, RZ, RZ, R238 ;  /* 0x000000ffff617224 */ /* 0x000fe200078e00ee */
[----:B------:R-:W-:Y:S01]  /*4ea0*/  PRMT R9, R7, 0x5410, R2 ;  /* 0x0000541007097816 */ /* 0x000fe20000000002 */
[----:B------:R1:W-:Y:S01]  /*4eb0*/  MUFU.EX2 R238, R4 ;  /* 0x0000000400ee7308 */ /* 0x0003e20000000800 */
[----:B------:R-:W-:Y:S01]  /*4ec0*/  LOP3.LUT R2, R0, 0xffff, RZ, 0xc0, !PT ;  /* 0x0000ffff00027812 */ /* 0x000fe200078ec0ff */
[----:B------:R-:W-:-:S06]  /*4ed0*/  IMAD.MOV.U32 R19, RZ, RZ, R242 ;  /* 0x000000ffff137224 */ /* 0x000fcc00078e00f2 */
[----:B------:R2:W-:Y:S01]  /*4ee0*/  MUFU.EX2 R243, R5 ;  /* 0x0000000500f37308 */ /* 0x0005e20000000800 */
[----:B-1----:R-:W-:-:S04]  /*4ef0*/  LOP3.LUT R4, R6, 0xff, RZ, 0xc0, !PT ;  /* 0x000000ff06047812 */ /* 0x002fc800078ec0ff */
[----:B------:R-:W-:Y:S01]  /*4f00*/  PRMT R7, R4, 0x5410, R8 ;  /* 0x0000541004077816 */ /* 0x000fe20000000008 */
[----:B--2---:R-:W-:Y:S01]  /*4f10*/  FFMA.FTZ R5, R110, c[0x0][0x23c], -R20 ;  /* 0x00008f006e057a23 */ /* 0x004fe20000010814 */
[----:B------:R-:W-:Y:S02]  /*4f20*/  SHF.R.U32.HI R4, RZ, 0x8, R2 ;  /* 0x00000008ff047819 */ /* 0x000fe40000011602 */
[----:B------:R-:W-:Y:S01]  /*4f30*/  LOP3.LUT R2, R0, 0xff, RZ, 0xc0, !PT ;  /* 0x000000ff00027812 */ /* 0x000fe200078ec0ff */
[----:B------:R1:W-:Y:S01]  /*4f40*/  MUFU.EX2 R242, R5 ;  /* 0x0000000500f27308 */ /* 0x0003e20000000800 */
[----:B------:R-:W-:Y:S02]  /*4f50*/  IMAD.MOV.U32 R98, RZ, RZ, R241 ;  /* 0x000000ffff627224 */ /* 0x000fe400078e00f1 */
[----:B------:R-:W-:Y:S02]  /*4f60*/  PRMT R8, R2, 0x5410, R4 ;  /* 0x0000541002087816 */ /* 0x000fe40000000004 */
[----:B------:R-:W-:-:S02]  /*4f70*/  SHF.R.U32.HI R2, RZ, 0x10, R0 ;  /* 0x00000010ff027819 */ /* 0x000fc40000011600 */
[----:B------:R-:W-:Y:S01]  /*4f80*/  SHF.R.U32.HI R4, RZ, 0x18, R0 ;  /* 0x00000018ff047819 */ /* 0x000fe20000011600 */
[----:B-1----:R-:W-:-:S04]  /*4f90*/  FFMA.FTZ R5, R112, c[0x0][0x23c], -R20 ;  /* 0x00008f0070057a23 */ /* 0x002fc80000010814 */
[----:B------:R-:W1:Y:S01]  /*4fa0*/  MUFU.EX2 R241, R5 ;  /* 0x0000000500f17308 */ /* 0x000e620000000800 */
[----:B------:R-:W-:Y:S01]  /*4fb0*/  LOP3.LUT R0, R2, 0xff, RZ, 0xc0, !PT ;  /* 0x000000ff02007812 */ /* 0x000fe200078ec0ff */
[----:B------:R-:W-:Y:S02]  /*4fc0*/  FFMA.FTZ R2, R122, c[0x0][0x23c], -R20 ;  /* 0x00008f007a027a23 */ /* 0x000fe40000010814 */
[----:B------:R-:W-:Y:S01]  /*4fd0*/  IMAD.MOV.U32 R103, RZ, RZ, R233 ;  /* 0x000000ffff677224 */ /* 0x000fe200078e00e9 */
[----:B------:R-:W-:Y:S01]  /*4fe0*/  PRMT R6, R0, 0x5410, R4 ;  /* 0x0000541000067816 */ /* 0x000fe20000000004 */
[----:B------:R-:W-:Y:S02]  /*4ff0*/  HSET2.LE.AND R0, R9, R93, PT ;  /* 0x0000005d09007233 */ /* 0x000fe40003803000 */
[----:B------:R3:W2:Y:S01]  /*5000*/  MUFU.EX2 R233, R2 ;  /* 0x0000000200e97308 */ /* 0x0006a20000000800 */
[----:B------:R-:W-:Y:S01]  /*5010*/  FFMA.FTZ R4, R113, c[0x0][0x23c], -R3 ;  /* 0x00008f0071047a23 */ /* 0x000fe20000010803 */
[----:B---3--:R-:W-:-:S04]  /*5020*/  F2FP.BF16.PACK_AB R2, R246, R247 ;  /* 0x000000f7f602723e */ /* 0x008fc800000010ff */
[----:B------:R-:W-:Y:S01]  /*5030*/  LOP3.LUT R10, R0, R2, RZ, 0xc0, !PT ;  /* 0x00000002000a7212 */ /* 0x000fe200078ec0ff */
[----:B------:R-:W-:Y:S01]  /*5040*/  HSET2.LE.AND R0, R7, R93, PT ;  /* 0x0000005d07007233 */ /* 0x000fe20003803000 */
[----:B-1----:R-:W-:Y:S01]  /*5050*/  F2FP.BF16.PACK_AB R2, R241, R242 ;  /* 0x000000f2f102723e */ /* 0x002fe200000010ff */
[----:B------:R-:W-:-:S03]  /*5060*/  FFMA.FTZ R5, R114, c[0x0][0x23c], -R22 ;  /* 0x00008f0072057a23 */ /* 0x000fc60000010816 */
[----:B------:R-:W-:Y:S01]  /*5070*/  LOP3.LUT R11, R0, R2, RZ, 0xc0, !PT ;  /* 0x00000002000b7212 */ /* 0x000fe200078ec0ff */
[----:B------:R-:W-:Y:S01]  /*5080*/  HSET2.LE.AND R0, R8, R93, PT ;  /* 0x0000005d08007233 */ /* 0x000fe20003803000 */
[----:B------:R-:W-:Y:S01]  /*5090*/  F2FP.BF16.PACK_AB R2, R245, R244 ;  /* 0x000000f4f502723e */ /* 0x000fe200000010ff */
[----:B------:R-:W-:Y:S02]  /*50a0*/  IMAD.MOV.U32 R105, RZ, RZ, R240 ;  /* 0x000000ffff697224 */ /* 0x000fe400078e00f0 */
[----:B------:R-:W-:Y:S01]  /*50b0*/  IMAD.MOV.U32 R99, RZ, RZ, R235 ;  /* 0x000000ffff637224 */ /* 0x000fe200078e00eb */
[----:B------:R1:W-:Y:S01]  /*50c0*/  MUFU.EX2 R240, R4 ;  /* 0x0000000400f07308 */ /* 0x0003e20000000800 */
[----:B------:R-:W-:Y:S02]  /*50d0*/  LOP3.LUT R8, R0, R2, RZ, 0xc0, !PT ;  /* 0x0000000200087212 */ /* 0x000fe400078ec0ff */
[----:B------:R-:W-:-:S05]  /*50e0*/  IADD3 R0, R96, 0x3, RZ ;  /* 0x0000000360007810 */ /* 0x000fca0007ffe0ff */
[----:B------:R2:W-:Y:S01]  /*50f0*/  MUFU.EX2 R235, R5 ;  /* 0x0000000500eb7308 */ /* 0x0005e20000000800 */
[----:B------:R-:W-:Y:S01]  /*5100*/  LOP3.LUT R0, R95, UR23, R0, 0x96, !PT ;  /* 0x000000175f007c12 */ /* 0x000fe2000f8e9600 */
[----:B-1----:R-:W-:Y:S01]  /*5110*/  HSET2.LE.AND R4, R6, R93, PT ;  /* 0x0000005d06047233 */ /* 0x002fe20003803000 */
[----:B--2---:R-:W-:-:S04]  /*5120*/  F2FP.BF16.PACK_AB R5, R233, R238 ;  /* 0x000000eee905723e */ /* 0x004fc800000010ff */
[----:B------:R-:W-:Y:S02]  /*5130*/  LOP3.LUT R9, R4, R5, RZ, 0xc0, !PT ;  /* 0x0000000504097212 */ /* 0x000fe400078ec0ff */
[----:B------:R-:W-:Y:S01]  /*5140*/  IADD3 R4, R96, 0x2, RZ ;  /* 0x0000000260047810 */ /* 0x000fe20007ffe0ff */
[----:B------:R-:W-:-:S03]  /*5150*/  IMAD.WIDE.U32 R28, R0, -0x326172a9, RZ ;  /* 0xcd9e8d57001c7825 */ /* 0x000fc600078e00ff */
[----:B------:R-:W-:Y:S01]  /*5160*/  LOP3.LUT R4, R95, UR23, R4, 0x96, !PT ;  /* 0x000000175f047c12 */ /* 0x000fe2000f8e9604 */
[--C-:B------:R-:W-:Y:S02]  /*5170*/  FFMA.FTZ R6, R111, c[0x0][0x23c], -R22.reuse ;  /* 0x00008f006f067a23 */ /* 0x100fe40000010816 */
[----:B------:R-:W-:Y:S02]  /*5180*/  FFMA.FTZ R0, R115, c[0x0][0x23c], -R22 ;  /* 0x00008f0073007a23 */ /* 0x000fe40000010816 */
[----:B------:R-:W-:Y:S02]  /*5190*/  IMAD.MOV.U32 R101, RZ, RZ, R234 ;  /* 0x000000ffff657224 */ /* 0x000fe400078e00ea */
[----:B------:R-:W-:Y:S01]  /*51a0*/  IMAD.MOV.U32 R106, RZ, RZ, R18 ;  /* 0x000000ffff6a7224 */ /* 0x000fe200078e0012 */
[----:B------:R1:W-:Y:S01]  /*51b0*/  MUFU.EX2 R234, R6 ;  /* 0x0000000600ea7308 */ /* 0x0003e20000000800 */
[----:B------:R-:W-:Y:S02]  /*51c0*/  IMAD.MOV.U32 R104, RZ, RZ, R19 ;  /* 0x000000ffff687224 */ /* 0x000fe400078e0013 */
[----:B------:R-:W-:-:S02]  /*51d0*/  IMAD.MOV.U32 R107, RZ, RZ, R230 ;  /* 0x000000ffff6b7224 */ /* 0x000fc400078e00e6 */
[----:B------:R-:W-:-:S03]  /*51e0*/  IMAD.WIDE.U32 R18, R4, -0x326172a9, RZ ;  /* 0xcd9e8d5704127825 */ /* 0x000fc600078e00ff */
[----:B------:R2:W-:Y:S01]  /*51f0*/  MUFU.EX2 R230, R0 ;  /* 0x0000000000e67308 */ /* 0x0005e20000000800 */
[----:B------:R-:W-:Y:S02]  /*5200*/  FFMA.FTZ R2, R116, c[0x0][0x23c], -R22 ;  /* 0x00008f0074027a23 */ /* 0x000fe40000010816 */
[----:B------:R-:W-:-:S04]  /*5210*/  IMAD.WIDE.U32 R4, R14, -0x2daee0ad, RZ ;  /* 0xd2511f530e047825 */ /* 0x000fc800078e00ff */
[----:B-1----:R-:W-:-:S04]  /*5220*/  IMAD.WIDE.U32 R6, R13, -0x2daee0ad, RZ ;  /* 0xd2511f530d067825 */ /* 0x002fc800078e00ff */
[----:B------:R-:W-:Y:S02]  /*5230*/  IMAD.MOV.U32 R112, RZ, RZ, R231 ;  /* 0x000000ffff707224 */ /* 0x000fe400078e00e7 */
[----:B--2---:R-:W-:Y:S01]  /*5240*/  FFMA.FTZ R0, R118, c[0x0][0x23c], -R21 ;  /* 0x00008f0076007a23 */ /* 0x004fe20000010815 */
[----:B------:R1:W2:Y:S01]  /*5250*/  MUFU.EX2 R231, R2 ;  /* 0x0000000200e77308 */ /* 0x0002a20000000800 */
[----:B------:R-:W-:Y:S02]  /*5260*/  IMAD.MOV.U32 R113, RZ, RZ, R229 ;  /* 0x000000ffff717224 */ /* 0x000fe400078e00e5 */
[----:B------:R-:W-:-:S05]  /*5270*/  IMAD.MOV.U32 R114, RZ, RZ, R228 ;  /* 0x000000ffff727224 */ /* 0x000fca00078e00e4 */
[----:B------:R3:W-:Y:S01]  /*5280*/  MUFU.EX2 R229, R0 ;  /* 0x0000000000e57308 */ /* 0x0007e20000000800 */
[C---:B------:R-:W-:Y:S02]  /*5290*/  LOP3.LUT R14, R4.reuse, 0xff, RZ, 0xc0, !PT ;  /* 0x000000ff040e7812 */ /* 0x040fe400078ec0ff */
[----:B-1----:R-:W-:Y:S01]  /*52a0*/  LOP3.LUT R2, R7, UR14, R12, 0x96, !PT ;  /* 0x0000000e07027c12 */ /* 0x002fe2000f8e960c */
[----:B------:R-:W-:Y:S01]  /*52b0*/  FFMA.FTZ R12, R117, c[0x0][0x23c], -R21 ;  /* 0x00008f00750c7a23 */ /* 0x000fe20000010815 */
[----:B---3--:R-:W-:-:S03]  /*52c0*/  LOP3.LUT R0, R4, 0xffff, RZ, 0xc0, !PT ;  /* 0x0000ffff04007812 */ /* 0x008fc600078ec0ff */
[----:B------:R1:W-:Y:S01]  /*52d0*/  MUFU.EX2 R228, R12 ;  /* 0x0000000c00e47308 */ /* 0x0003e20000000800 */
[----:B------:R-:W-:Y:S02]  /*52e0*/  SHF.R.U32.HI R13, RZ, 0x8, R0 ;  /* 0x00000008ff0d7819 */ /* 0x000fe40000011600 */
[----:B------:R-:W-:Y:S02]  /*52f0*/  LOP3.LUT R0, R5, UR14, R30, 0x96, !PT ;  /* 0x0000000e05007c12 */ /* 0x000fe4000f8e961e */
[--C-:B------:R-:W-:Y:S01]  /*5300*/  SHF.R.U32.HI R5, RZ, 0x10, R4.reuse ;  /* 0x00000010ff057819 */ /* 0x100fe20000011604 */
[----:B------:R-:W-:Y:S01]  /*5310*/  IMAD.MOV.U32 R111, RZ, RZ, R227 ;  /* 0x000000ffff6f7224 */ /* 0x000fe200078e00e3 */
[----:B------:R-:W-:Y:S01]  /*5320*/  HMMA.16816.F32.BF16 R36, R8, R24, R80 ;  /* 0x000000180824723c */ /* 0x000fe20000041850 */
[----:B-1----:R-:W-:Y:S01]  /*5330*/  SHF.R.U32.HI R12, RZ, 0x18, R4 ;  /* 0x00000018ff0c7819 */ /* 0x002fe20000011604 */
[----:B------:R-:W-:-:S06]  /*5340*/  FFMA.FTZ R4, R119, c[0x0][0x23c], -R21 ;  /* 0x00008f0077047a23 */ /* 0x000fcc0000010815 */
[C---:B------:R-:W-:Y:S01]  /*5350*/  HMMA.16816.F32.BF16 R44, R8.reuse, R26, R56 ;  /* 0x0000001a082c723c */ /* 0x040fe20000041838 */
[----:B------:R-:W-:Y:S01]  /*5360*/  PRMT R14, R14, 0x5410, R13 ;  /* 0x000054100e0e7816 */ /* 0x000fe2000000000d */
[----:B------:R-:W-:Y:S01]  /*5370*/  IMAD.MOV.U32 R122, RZ, RZ, R226 ;  /* 0x000000ffff7a7224 */ /* 0x000fe200078e00e2 */
[----:B------:R1:W3:Y:S01]  /*5380*/  MUFU.EX2 R227, R4 ;  /* 0x0000000400e37308 */ /* 0x0002e20000000800 */
[----:B------:R-:W-:Y:S01]  /*5390*/  LOP3.LUT R5, R5, 0xff, RZ, 0xc0, !PT ;  /* 0x000000ff05057812 */ /* 0x000fe200078ec0ff */
[----:B------:R-:W4:Y:S03]  /*53a0*/  LDSM.16.MT88.4 R24, [R204+0x4c00] ;  /* 0x004c0000cc18783b */ /* 0x000f260000004200 */
[----:B------:R-:W-:Y:S01]  /*53b0*/  HMMA.16816.F32.BF16 R48, R8, R32, R64 ;  /* 0x000000200830723c */ /* 0x000fe20000041840 */
[----:B------:R-:W-:-:S07]  /*53c0*/  PRMT R13, R5, 0x5410, R12 ;  /* 0x00005410050d7816 */ /* 0x000fce000000000c */
[----:B------:R-:W-:Y:S01]  /*53d0*/  HMMA.16816.F32.BF16 R68, R8, R34, R68 ;  /* 0x000000220844723c */ /* 0x000fe20000041844 */
[----:B------:R-:W4:Y:S01]  /*53e0*/  LDSM.16.MT88.4 R32, [R205+0x4c00] ;  /* 0x004c0000cd20783b */ /* 0x000f220000004200 */
[----:B-1----:R-:W-:-:S05]  /*53f0*/  LOP3.LUT R4, R0, 0xffff, RZ, 0xc0, !PT ;  /* 0x0000ffff00047812 */ /* 0x002fca00078ec0ff */
[----:B------:R-:W-:Y:S01]  /*5400*/  FFMA.FTZ R8, R125, c[0x0][0x23c], -R21 ;  /* 0x00008f007d087a23 */ /* 0x000fe20000010815 */
[----:B------:R-:W-:Y:S02]  /*5410*/  LOP3.LUT R10, R0, 0xff, RZ, 0xc0, !PT ;  /* 0x000000ff000a7812 */ /* 0x000fe400078ec0ff */
[----:B------:R-:W-:Y:S01]  /*5420*/  SHF.R.U32.HI R4, RZ, 0x8, R4 ;  /* 0x00000008ff047819 */ /* 0x000fe20000011604 */
[----:B------:R1:W1:Y:S01]  /*5430*/  MUFU.EX2 R226, R8 ;  /* 0x0000000800e27308 */ /* 0x0002620000000800 */
[----:B------:R-:W-:Y:S02]  /*5440*/  SHF.R.U32.HI R9, RZ, 0x10, R0 ;  /* 0x00000010ff097819 */ /* 0x000fe40000011600 */
[----:B------:R-:W-:Y:S02]  /*5450*/  PRMT R12, R10, 0x5410, R4 ;  /* 0x000054100a0c7816 */ /* 0x000fe40000000004 */
[----:B------:R-:W-:Y:S02]  /*5460*/  LOP3.LUT R5, R9, 0xff, RZ, 0xc0, !PT ;  /* 0x000000ff09057812 */ /* 0x000fe400078ec0ff */
[----:B--2---:R-:W-:Y:S01]  /*5470*/  F2FP.BF16.PACK_AB R4, R230, R231 ;  /* 0x000000e7e604723e */ /* 0x004fe200000010ff */
[----:B------:R-:W-:Y:S01]  /*5480*/  FFMA.FTZ R9, R123, c[0x0][0x23c], -R3 ;  /* 0x00008f007b097a23 */ /* 0x000fe20000010803 */
[----:B-1----:R-:W-:Y:S01]  /*5490*/  SHF.R.U32.HI R8, RZ, 0x18, R0 ;  /* 0x00000018ff087819 */ /* 0x002fe20000011600 */
[----:B------:R-:W-:-:S03]  /*54a0*/  HSET2.LE.AND R0, R14, R93, PT ;  /* 0x0000005d0e007233 */ /* 0x000fc60003803000 */
[----:B------:R-:W-:Y:S02]  /*54b0*/  PRMT R11, R5, 0x5410, R8 ;  /* 0x00005410050b7816 */ /* 0x000fe40000000008 */
[----:B------:R-:W-:Y:S01]  /*54c0*/  LOP3.LUT R10, R0, R4, RZ, 0xc0, !PT ;  /* 0x00000004000a7212 */ /* 0x000fe200078ec0ff */
[--C-:B------:R-:W-:Y:S01]  /*54d0*/  HSET2.LE.AND R0, R13, R93.reuse, PT ;  /* 0x0000005d0d007233 */ /* 0x100fe20003803000 */
[----:B---3--:R-:W-:Y:S01]  /*54e0*/  F2FP.BF16.PACK_AB R4, R227, R228 ;  /* 0x000000e4e304723e */ /* 0x008fe200000010ff */
[----:B------:R-:W-:Y:S02]  /*54f0*/  IMAD.MOV.U32 R121, RZ, RZ, R225 ;  /* 0x000000ffff797224 */ /* 0x000fe400078e00e1 */
[----:B------:R1:W-:Y:S01]  /*5500*/  MUFU.EX2 R225, R9 ;  /* 0x0000000900e17308 */ /* 0x0003e20000000800 */
[----:B------:R-:W-:Y:S02]  /*5510*/  FFMA.FTZ R8, R124, c[0x0][0x23c], -R3 ;  /* 0x00008f007c087a23 */ /* 0x000fe40000010803 */
[----:B------:R-:W-:Y:S01]  /*5520*/  IMAD.MOV.U32 R116, RZ, RZ, R220 ;  /* 0x000000ffff747224 */ /* 0x000fe200078e00dc */
[----:B------:R-:W-:Y:S01]  /*5530*/  HSET2.LE.AND R5, R12, R93, PT ;  /* 0x0000005d0c057233 */ /* 0x000fe20003803000 */
[----:B------:R-:W-:-:S03]  /*5540*/  IMAD.MOV.U32 R109, RZ, RZ, R224 ;  /* 0x000000ffff6d7224 */ /* 0x000fc600078e00e0 */
[----:B------:R2:W3:Y:S01]  /*5550*/  MUFU.EX2 R224, R8 ;  /* 0x0000000800e07308 */ /* 0x0004e20000000800 */
[----:B-1----:R-:W-:Y:S01]  /*5560*/  HSET2.LE.AND R9, R11, R93, PT ;  /* 0x0000005d0b097233 */ /* 0x002fe20003803000 */
[----:B------:R-:W-:Y:S01]  /*5570*/  LOP3.LUT R11, R0, R4, RZ, 0xc0, !PT ;  /* 0x00000004000b7212 */ /* 0x000fe200078ec0ff */
[----:B------:R-:W-:-:S05]  /*5580*/  FFMA.FTZ R4, R139, c[0x0][0x23c], -R20 ;  /* 0x00008f008b047a23 */ /* 0x000fca0000010814 */
[----:B------:R1:W-:Y:S01]  /*5590*/  MUFU.EX2 R220, R4 ;  /* 0x0000000400dc7308 */ /* 0x0003e20000000800 */
[----:B------:R-:W-:Y:S01]  /*55a0*/  IMAD.MOV.U32 R120, RZ, RZ, R223 ;  /* 0x000000ffff787224 */ /* 0x000fe200078e00df */
[----:B--2---:R-:W-:Y:S02]  /*55b0*/  F2FP.BF16.PACK_AB R8, R234, R235 ;  /* 0x000000ebea08723e */ /* 0x004fe400000010ff */
[----:B------:R-:W-:Y:S02]  /*55c0*/  LOP3.LUT R0, R6, 0xffff, RZ, 0xc0, !PT ;  /* 0x0000ffff06007812 */ /* 0x000fe400078ec0ff */
[----:B------:R-:W-:Y:S02]  /*55d0*/  LOP3.LUT R8, R5, R8, RZ, 0xc0, !PT ;  /* 0x0000000805087212 */ /* 0x000fe400078ec0ff */
[----:B------:R-:W-:Y:S01]  /*55e0*/  SHF.R.U32.HI R5, RZ, 0x10, R6 ;  /* 0x00000010ff057819 */ /* 0x000fe20000011606 */
[----:B-1----:R-:W-:-:S04]  /*55f0*/  FFMA.FTZ R4, R126, c[0x0][0x23c], -R20 ;  /* 0x00008f007e047a23 */ /* 0x002fc80000010814 */
[----:B------:R1:W-:Y:S01]  /*5600*/  MUFU.EX2 R223, R4 ;  /* 0x0000000400df7308 */ /* 0x0003e20000000800 */
[----:B------:R-:W-:Y:S02]  /*5610*/  F2FP.BF16.PACK_AB R12, R226, R229 ;  /* 0x000000e5e20c723e */ /* 0x000fe400000010ff */
[----:B------:R-:W-:Y:S02]  /*5620*/  LOP3.LUT R7, R6, 0xff, RZ, 0xc0, !PT ;  /* 0x000000ff06077812 */ /* 0x000fe400078ec0ff */
[----:B------:R-:W-:Y:S02]  /*5630*/  SHF.R.U32.HI R0, RZ, 0x8, R0 ;  /* 0x00000008ff007819 */ /* 0x000fe40000011600 */
[----:B------:R-:W-:Y:S02]  /*5640*/  SHF.R.U32.HI R6, RZ, 0x18, R6 ;  /* 0x00000018ff067819 */ /* 0x000fe40000011606 */
[----:B------:R-:W-:Y:S01]  /*5650*/  LOP3.LUT R5, R5, 0xff, RZ, 0xc0, !PT ;  /* 0x000000ff05057812 */ /* 0x000fe200078ec0ff */
[----:B-1----:R-:W-:-:S04]  /*5660*/  FFMA.FTZ R4, R127, c[0x0][0x23c], -R20 ;  /* 0x00008f007f047a23 */ /* 0x002fc80000010814 */
[----:B------:R1:W-:Y:S01]  /*5670*/  MUFU.EX2 R190, R4 ;  /* 0x0000000400be7308 */ /* 0x0003e20000000800 */
[----:B------:R-:W-:Y:S01]  /*5680*/  IMAD.MOV.U32 R95, RZ, RZ, R189 ;  /* 0x000000ffff5f7224 */ /* 0x000fe200078e00bd */
[----:B------:R-:W-:Y:S02]  /*5690*/  LOP3.LUT R9, R9, R12, RZ, 0xc0, !PT ;  /* 0x0000000c09097212 */ /* 0x000fe400078ec0ff */
[----:B------:R-:W-:Y:S02]  /*56a0*/  PRMT R12, R7, 0x5410, R0 ;  /* 0x00005410070c7816 */ /* 0x000fe40000000000 */
[----:B------:R-:W-:Y:S02]  /*56b0*/  LOP3.LUT R0, R2, 0xffff, RZ, 0xc0, !PT ;  /* 0x0000ffff02007812 */ /* 0x000fe400078ec0ff */
[----:B------:R-:W-:Y:S02]  /*56c0*/  PRMT R13, R5, 0x5410, R6 ;  /* 0x00005410050d7816 */ /* 0x000fe40000000006 */
[----:B------:R-:W-:Y:S01]  /*56d0*/  SHF.R.U32.HI R6, RZ, 0x10, R2 ;  /* 0x00000010ff067819 */ /* 0x000fe20000011602 */
[----:B-1----:R-:W-:-:S04]  /*56e0*/  FFMA.FTZ R4, R191, c[0x0][0x23c], -R20 ;  /* 0x00008f00bf047a23 */ /* 0x002fc80000010814 */
[----:B------:R-:W1:Y:S01]  /*56f0*/  MUFU.EX2 R189, R4 ;  /* 0x0000000400bd7308 */ /* 0x000e620000000800 */
[----:B------:R-:W-:Y:S01]  /*5700*/  IMAD.MOV.U32 R108, RZ, RZ, R98 ;  /* 0x000000ffff6c7224 */ /* 0x000fe200078e0062 */
[----:B------:R-:W-:Y:S01]  /*5710*/  SHF.R.U32.HI R7, RZ, 0x8, R0 ;  /* 0x00000008ff077819 */ /* 0x000fe20000011600 */
[----:B------:R-:W-:Y:S01]  /*5720*/  IMAD.MOV.U32 R98, RZ, RZ, R15 ;  /* 0x000000ffff627224 */ /* 0x000fe200078e000f */
[----:B------:R-:W-:Y:S02]  /*5730*/  LOP3.LUT R5, R2, 0xff, RZ, 0xc0, !PT ;  /* 0x000000ff02057812 */ /* 0x000fe400078ec0ff */
[----:B------:R-:W-:Y:S02]  /*5740*/  LOP3.LUT R15, R19, UR13, R54, 0x96, !PT ;  /* 0x0000000d130f7c12 */ /* 0x000fe4000f8e9636 */
[----:B------:R-:W-:Y:S02]  /*5750*/  SHF.R.U32.HI R2, RZ, 0x18, R2 ;  /* 0x00000018ff027819 */ /* 0x000fe40000011602 */
[----:B------:R-:W-:Y:S01]  /*5760*/  LOP3.LUT R0, R6, 0xff, RZ, 0xc0, !PT ;  /* 0x000000ff06007812 */ /* 0x000fe200078ec0ff */
[----:B------:R-:W-:-:S03]  /*5770*/  IMAD.WIDE.U32 R16, R15, -0x2daee0ad, RZ ;  /* 0xd2511f530f107825 */ /* 0x000fc600078e00ff */
[----:B------:R-:W-:Y:S01]  /*5780*/  PRMT R6, R0, 0x5410, R2 ;  /* 0x0000541000067816 */ /* 0x000fe20000000002 */
[C---:B----4-:R-:W-:Y:S01]  /*5790*/  HMMA.16816.F32.BF16 R64, R8.reuse, R24, R60 ;  /* 0x000000180840723c */ /* 0x050fe2000004183c */
[--C-:B------:R-:W-:Y:S01]  /*57a0*/  HSET2.LE.AND R0, R12, R93.reuse, PT ;  /* 0x0000005d0c007233 */ /* 0x100fe20003803000 */
[----:B---3--:R-:W-:Y:S02]  /*57b0*/  F2FP.BF16.PACK_AB R2, R224, R225 ;  /* 0x000000e1e002723e */ /* 0x008fe400000010ff */
[----:B------:R-:W-:Y:S01]  /*57c0*/  PRMT R5, R5, 0x5410, R7 ;  /* 0x0000541005057816 */ /* 0x000fe20000000007 */
[--C-:B------:R-:W-:Y:S01]  /*57d0*/  HSET2.LE.AND R6, R6, R93.reuse, PT ;  /* 0x0000005d06067233 */ /* 0x100fe20003803000 */
[----:B-1----:R-:W-:Y:S02]  /*57e0*/  F2FP.BF16.PACK_AB R7, R189, R220 ;  /* 0x000000dcbd07723e */ /* 0x002fe400000010ff */
[----:B------:R-:W-:Y:S01]  /*57f0*/  HMMA.16816.F32.BF16 R60, R8, R26, R72 ;  /* 0x0000001a083c723c */ /* 0x000fe20000041848 */
[----:B------:R-:W-:Y:S01]  /*5800*/  LOP3.LUT R14, R0, R2, RZ, 0xc0, !PT ;  /* 0x00000002000e7212 */ /* 0x000fe200078ec0ff */
[----:B------:R-:W-:Y:S01]  /*5810*/  HSET2.LE.AND R0, R13, R93, PT ;  /* 0x0000005d0d007233 */ /* 0x000fe20003803000 */
[----:B------:R-:W-:-:S05]  /*5820*/  LOP3.LUT R13, R6, R7, RZ, 0xc0, !PT ;  /* 0x00000007060d7212 */ /* 0x000fca00078ec0ff */
[----:B------:R-:W-:Y:S01]  /*5830*/  HMMA.16816.F32.BF16 R72, R8, R32, R88 ;  /* 0x000000200848723c */ /* 0x000fe20000041858 */
[----:B------:R-:W-:-:S07]  /*5840*/  F2FP.BF16.PACK_AB R2, R190, R223 ;  /* 0x000000dfbe02723e */ /* 0x000fce00000010ff */
[----:B------:R-:W-:Y:S07]  /*5850*/  HMMA.16816.F32.BF16 R56, R8, R34, R84 ;  /* 0x000000220838723c */ /* 0x000fee0000041854 */
[----:B------:R-:W-:Y:S02]  /*5860*/  LOP3.LUT R8, R17, UR10, R78, 0x96, !PT ;  /* 0x0000000a11087c12 */ /* 0x000fe4000f8e964e */
[----:B------:R-:W-:-:S03]  /*5870*/  LOP3.LUT R9, R43, UR11, R18, 0x96, !PT ;  /* 0x0000000b2b097c12 */ /* 0x000fc6000f8e9612 */
[----:B------:R-:W-:Y:S01]  /*5880*/  IMAD.WIDE.U32 R6, R8, -0x326172a9, RZ ;  /* 0xcd9e8d5708067825 */ /* 0x000fe200078e00ff */
[----:B------:R-:W-:-:S03]  /*5890*/  LOP3.LUT R19, R19, UR13, R40, 0x96, !PT ;  /* 0x0000000d13137c12 */ /* 0x000fc6000f8e9628 */
[----:B------:R-:W-:Y:S01]  /*58a0*/  IMAD.WIDE.U32 R8, R9, -0x2daee0ad, RZ ;  /* 0xd2511f5309087825 */ /* 0x000fe200078e00ff */
[----:B------:R-:W-:Y:S02]  /*58b0*/  LOP3.LUT R15, R0, R2, RZ, 0xc0, !PT ;  /* 0x00000002000f7212 */ /* 0x000fe400078ec0ff */
[----:B------:R-:W-:Y:S02]  /*58c0*/  LOP3.LUT R2, R7, UR9, R42, 0x96, !PT ;  /* 0x0000000907027c12 */ /* 0x000fe4000f8e962a */
[----:B------:R-:W-:Y:S01]  /*58d0*/  LOP3.LUT R0, R53, UR11, R18, 0x96, !PT ;  /* 0x0000000b35007c12 */ /* 0x000fe2000f8e9612 */
[----:B------:R-:W-:Y:S01]  /*58e0*/  IMAD.WIDE.U32 R18, R19, -0x2daee0ad, RZ ;  /* 0xd2511f5313127825 */ /* 0x000fe200078e00ff */
[----:B------:R-:W-:Y:S01]  /*58f0*/  LOP3.LUT R7, R9, UR8, R16, 0x96, !PT ;  /* 0x0000000809077c12 */ /* 0x000fe2000f8e9610 */
[----:B------:R-:W-:Y:S01]  /*5900*/  HSET2.LE.AND R4, R5, R93, PT ;  /* 0x0000005d05047233 */ /* 0x000fe20003803000 */
[----:B------:R-:W-:Y:S01]  /*5910*/  F2FP.BF16.PACK_AB R5, R240, R243 ;  /* 0x000000f3f005723e */ /* 0x000fe200000010ff */
[----:B------:R-:W-:-:S04]  /*5920*/  IMAD.WIDE.U32 R10, R0, -0x2daee0ad, RZ ;  /* 0xd2511f53000a7825 */ /* 0x000fc800078e00ff */
[----:B------:R-:W-:Y:S01]  /*5930*/  IMAD.WIDE.U32 R16, R7, -0x326172a9, RZ ;  /* 0xcd9e8d5707107825 */ /* 0x000fe200078e00ff */
[----:B------:R-:W-:Y:S02]  /*5940*/  LOP3.LUT R7, R19, UR10, R92, 0x96, !PT ;  /* 0x0000000a13077c12 */ /* 0x000fe4000f8e965c */
[----:B------:R-:W-:Y:S01]  /*5950*/  LOP3.LUT R12, R4, R5, RZ, 0xc0, !PT ;  /* 0x00000005040c7212 */ /* 0x000fe200078ec0ff */
[----:B------:R-:W-:Y:S01]  /*5960*/  IMAD.WIDE.U32 R4, R2, -0x2daee0ad, RZ ;  /* 0xd2511f5302047825 */ /* 0x000fe200078e00ff */
[----:B------:R-:W-:Y:S02]  /*5970*/  LOP3.LUT R0, R17, UR7, R6, 0x96, !PT ;  /* 0x0000000711007c12 */ /* 0x000fe4000f8e9606 */
[----:B------:R-:W-:Y:S01]  /*5980*/  LOP3.LUT R2, R11, UR8, R18, 0x96, !PT ;  /* 0x000000080b027c12 */ /* 0x000fe2000f8e9612 */
[----:B------:R-:W-:Y:S02]  /*5990*/  IMAD.WIDE.U32 R6, R7, -0x326172a9, RZ ;  /* 0xcd9e8d5707067825 */ /* 0x000fe400078e00ff */
[----:B------:R-:W-:Y:S01]  /*59a0*/  HMMA.16816.F32.BF16 R84, R12, R26, R44 ;  /* 0x0000001a0c54723c */ /* 0x000fe2000004182c */
[----:B------:R-:W-:Y:S01]  /*59b0*/  LOP3.LUT R11, R5, UR6, R8, 0x96, !PT ;  /* 0x00000006050b7c12 */ /* 0x000fe2000f8e9608 */
[----:B------:R-:W-:Y:S01]  /*59c0*/  IMAD.WIDE.U32 R8, R2, -0x326172a9, RZ ;  /* 0xcd9e8d5702087825 */ /* 0x000fe200078e00ff */
[----:B------:R-:W-:Y:S04]  /*59d0*/  LDSM.16.MT88.4 R44, [R205+0x5000] ;  /* 0x00500000cd2c783b */ /* 0x000fe80000004200 */
[----:B------:R-:W-:Y:S01]  /*59e0*/  IMAD.WIDE.U32 R26, R0, -0x2daee0ad, RZ ;  /* 0xd2511f53001a7825 */ /* 0x000fe200078e00ff */
[----:B------:R-:W-:-:S02]  /*59f0*/  LOP3.LUT R0, R7, UR9, R52, 0x96, !PT ;  /* 0x0000000907007c12 */ /* 0x000fc4000f8e9634 */
[----:B------:R-:W-:Y:S01]  /*5a00*/  LOP3.LUT R5, R9, UR7, R6, 0x96, !PT ;  /* 0x0000000709057c12 */ /* 0x000fe2000f8e9606 */
[----:B------:R-:W-:Y:S02]  /*5a10*/  FFMA.FTZ R2, R129, c[0x0][0x23c], -R3 ;  /* 0x00008f0081027a23 */ /* 0x000fe40000010803 */
[----:B------:R-:W-:-:S04]  /*5a20*/  IMAD.WIDE.U32 R18, R0, -0x2daee0ad, RZ ;  /* 0xd2511f5300127825 */ /* 0x000fc800078e00ff */
[----:B------:R-:W-:Y:S02]  /*5a30*/  FFMA.FTZ R0, R128, c[0x0][0x23c], -R3 ;  /* 0x00008f0080007a23 */ /* 0x000fe40000010803 */
[----:B------:R-:W-:Y:S01]  /*5a40*/  IMAD.MOV.U32 R110, RZ, RZ, R105 ;  /* 0x000000ffff6e7224 */ /* 0x000fe200078e0069 */
[----:B------:R1:W-:Y:S01]  /*5a50*/  MUFU.EX2 R139, R2 ;  /* 0x00000002008b7308 */ /* 0x0003e20000000800 */
[----:B------:R-:W-:Y:S01]  /*5a60*/  IMAD.MOV.U32 R105, RZ, RZ, R31 ;  /* 0x000000ffff697224 */ /* 0x000fe200078e001f */
[C---:B------:R-:W-:Y:S02]  /*5a70*/  LOP3.LUT R31, R29.reuse, UR13, R54, 0x96, !PT ;  /* 0x0000000d1d1f7c12 */ /* 0x040fe4000f8e9636 */
[----:B------:R-:W-:Y:S01]  /*5a80*/  LOP3.LUT R54, R29, UR13, R40, 0x96, !PT ;  /* 0x0000000d1d367c12 */ /* 0x000fe2000f8e9628 */
[----:B------:R-:W-:-:S03]  /*5a90*/  IMAD.WIDE.U32 R40, R5, -0x2daee0ad, RZ ;  /* 0xd2511f5305287825 */ /* 0x000fc600078e00ff */
[----:B------:R2:W-:Y:S01]  /*5aa0*/  MUFU.EX2 R129, R0 ;  /* 0x0000000000817308 */ /* 0x0005e20000000800 */
[----:B------:R-:W-:Y:S01]  /*5ab0*/  IMAD.WIDE.U32 R6, R11, -0x326172a9, RZ ;  /* 0xcd9e8d570b067825 */ /* 0x000fe200078e00ff */
[----:B------:R-:W-:Y:S02]  /*5ac0*/  LOP3.LUT R10, R19, UR6, R10, 0x96, !PT ;  /* 0x00000006130a7c12 */ /* 0x000fe4000f8e960a */
[----:B-1----:R-:W-:Y:S01]  /*5ad0*/  LOP3.LUT R2, R27, UR4, R4, 0x96, !PT ;  /* 0x000000041b027c12 */ /* 0x002fe2000f8e9604 */
[----:B------:R-:W-:Y:S01]  /*5ae0*/  HMMA.16816.F32.BF16 R80, R12, R24, R36 ;  /* 0x000000180c50723c */ /* 0x000fe20000041824 */
[----:B--2---:R-:W-:-:S03]  /*5af0*/  FFMA.FTZ R0, R130, c[0x0][0x23c], -R22 ;  /* 0x00008f0082007a23 */ /* 0x004fc60000010816 */
[----:B------:R-:W-:Y:S01]  /*5b00*/  IMAD.WIDE.U32 R4, R2, -0x326172a9, RZ ;  /* 0xcd9e8d5702047825 */ /* 0x000fe200078e00ff */
[----:B------:R-:W-:Y:S01]  /*5b10*/  LOP3.LUT R2, R41, UR4, R18, 0x96, !PT ;  /* 0x0000000429027c12 */ /* 0x000fe2000f8e9612 */
[----:B------:R1:W-:Y:S01]  /*5b20*/  MUFU.EX2 R128, R0 ;  /* 0x0000000000807308 */ /* 0x0003e20000000800 */
[----:B------:R-:W-:Y:S02]  /*5b30*/  LOP3.LUT R36, R7, UR5, R16, 0x96, !PT ;  /* 0x0000000507247c12 */ /* 0x000fe4000f8e9610 */
[----:B------:R-:W-:Y:S01]  /*5b40*/  LOP3.LUT R16, R5, UR15, R6, 0x96, !PT ;  /* 0x0000000f05107c12 */ /* 0x000fe2000f8e9606 */
[----:B------:R-:W-:Y:S01]  /*5b50*/  IMAD.WIDE.U32 R6, R10, -0x326172a9, RZ ;  /* 0xcd9e8d570a067825 */ /* 0x000fe200078e00ff */
[C---:B------:R-:W-:Y:S02]  /*5b60*/  LOP3.LUT R9, R4.reuse, 0xffff, RZ, 0xc0, !PT ;  /* 0x0000ffff04097812 */ /* 0x040fe400078ec0ff */
[----:B------:R-:W-:Y:S02]  /*5b70*/  LOP3.LUT R11, R4, 0xff, RZ, 0xc0, !PT ;  /* 0x000000ff040b7812 */ /* 0x000fe400078ec0ff */
[----:B------:R-:W-:-:S02]  /*5b80*/  SHF.R.U32.HI R19, RZ, 0x10, R4 ;  /* 0x00000010ff137819 */ /* 0x000fc40000011604 */
[----:B------:R-:W-:Y:S01]  /*5b90*/  SHF.R.U32.HI R27, RZ, 0x18, R4 ;  /* 0x00000018ff1b7819 */ /* 0x000fe20000011604 */
[----:B-1----:R-:W-:Y:S02]  /*5ba0*/  FFMA.FTZ R0, R131, c[0x0][0x23c], -R22 ;  /* 0x00008f0083007a23 */ /* 0x002fe40000010816 */
[----:B------:R-:W-:Y:S02]  /*5bb0*/  IMAD.WIDE.U32 R4, R2, -0x326172a9, RZ ;  /* 0xcd9e8d5702047825 */ /* 0x000fe400078e00ff */
[----:B------:R1:W-:Y:S01]  /*5bc0*/  MUFU.EX2 R127, R0 ;  /* 0x00000000007f7308 */ /* 0x0003e20000000800 */
[----:B------:R-:W-:Y:S01]  /*5bd0*/  SHF.R.U32.HI R2, RZ, 0x8, R9 ;  /* 0x00000008ff027819 */ /* 0x000fe20000011609 */
[----:B------:R-:W-:Y:S01]  /*5be0*/  HMMA.16816.F32.BF16 R88, R12, R32, R48 ;  /* 0x000000200c58723c */ /* 0x000fe20000041830 */
[----:B------:R-:W-:Y:S02]  /*5bf0*/  LOP3.LUT R39, R7, UR5, R8, 0x96, !PT ;  /* 0x0000000507277c12 */ /* 0x000fe4000f8e9608 */
[----:B------:R-:W-:Y:S01]  /*5c00*/  LOP3.LUT R10, R4, 0xff, RZ, 0xc0, !PT ;  /* 0x000000ff040a7812 */ /* 0x000fe200078ec0ff */
[----:B-1----:R-:W-:-:S04]  /*5c10*/  FFMA.FTZ R0, R133, c[0x0][0x23c], -R22 ;  /* 0x00008f0085007a23 */ /* 0x002fc80000010816 */
[----:B------:R1:W-:Y:S01]  /*5c20*/  MUFU.EX2 R126, R0 ;  /* 0x00000000007e7308 */ /* 0x0003e20000000800 */
[--C-:B------:R-:W-:Y:S02]  /*5c30*/  SHF.R.U32.HI R7, RZ, 0x10, R4.reuse ;  /* 0x00000010ff077819 */ /* 0x100fe40000011604 */
[----:B------:R-:W-:Y:S01]  /*5c40*/  SHF.R.U32.HI R8, RZ, 0x18, R4 ;  /* 0x00000018ff087819 */ /* 0x000fe20000011604 */
[----:B------:R-:W-:Y:S01]  /*5c50*/  IMAD.MOV.U32 R96, RZ, RZ, R103 ;  /* 0x000000ffff607224 */ /* 0x000fe200078e0067 */
[----:B------:R-:W-:Y:S01]  /*5c60*/  PRMT R32, R11, 0x5410, R2 ;  /* 0x000054100b207816 */ /* 0x000fe20000000002 */
[----:B------:R-:W-:Y:S01]  /*5c70*/  FFMA.FTZ R2, R135, c[0x0][0x23c], -R21 ;  /* 0x00008f0087027a23 */ /* 0x000fe20000010815 */
[----:B-1----:R-:W-:Y:S02]  /*5c80*/  LOP3.LUT R0, R5, UR15, R6, 0x96, !PT ;  /* 0x0000000f05007c12 */ /* 0x002fe4000f8e9606 */
[----:B------:R-:W-:Y:S01]  /*5c90*/  LOP3.LUT R6, R4, 0xffff, RZ, 0xc0, !PT ;  /* 0x0000ffff04067812 */ /* 0x000fe200078ec0ff */
[----:B------:R-:W-:-:S04]  /*5ca0*/  FFMA.FTZ R5, R132, c[0x0][0x23c], -R22 ;  /* 0x00008f0084057a23 */ /* 0x000fc80000010816 */
[----:B------:R1:W2:Y:S01]  /*5cb0*/  MUFU.EX2 R125, R5 ;  /* 0x00000005007d7308 */ /* 0x0002a20000000800 */
[----:B------:R-:W-:Y:S02]  /*5cc0*/  IMAD.MOV.U32 R103, RZ, RZ, R102 ;  /* 0x000000ffff677224 */ /* 0x000fe400078e0066 */
[----:B------:R-:W-:Y:S01]  /*5cd0*/  IMAD.MOV.U32 R102, RZ, RZ, R23 ;  /* 0x000000ffff667224 */ /* 0x000fe200078e0017 */
[----:B------:R-:W-:-:S04]  /*5ce0*/  LOP3.LUT R23, R43, UR11, R28, 0x96, !PT ;  /* 0x0000000b2b177c12 */ /* 0x000fc8000f8e961c */
[----:B------:R3:W-:Y:S01]  /*5cf0*/  MUFU.EX2 R124, R2 ;  /* 0x00000002007c7308 */ /* 0x0007e20000000800 */
[----:B-1----:R-:W-:-:S05]  /*5d00*/  IMAD.WIDE.U32 R4, R31, -0x2daee0ad, RZ ;  /* 0xd2511f531f047825 */ /* 0x002fca00078e00ff */
[----:B------:R-:W-:Y:S01]  /*5d10*/  LOP3.LUT R17, R5, UR10, R78, 0x96, !PT ;  /* 0x0000000a05117c12 */ /* 0x000fe2000f8e964e */
[----:B------:R-:W-:Y:S01]  /*5d20*/  FFMA.FTZ R5, R140, c[0x0][0x23c], -R21 ;  /* 0x00008f008c057a23 */ /* 0x000fe20000010815 */
[----:B---3--:R-:W-:Y:S01]  /*5d30*/  SHF.R.U32.HI R2, RZ, 0x8, R6 ;  /* 0x00000008ff027819 */ /* 0x008fe20000011606 */
[----:B------:R-:W-:Y:S01]  /*5d40*/  IMAD.WIDE.U32 R24, R23, -0x2daee0ad, RZ ;  /* 0xd2511f5317187825 */ /* 0x000fe200078e00ff */
[----:B------:R-:W-:Y:S01]  /*5d50*/  LOP3.LUT R6, R7, 0xff, RZ, 0xc0, !PT ;  /* 0x000000ff07067812 */ /* 0x000fe200078ec0ff */
[----:B------:R1:W3:Y:S01]  /*5d60*/  MUFU.EX2 R123, R5 ;  /* 0x00000005007b7308 */ /* 0x0002e20000000800 */
[----:B------:R-:W-:Y:S02]  /*5d70*/  PRMT R10, R10, 0x5410, R2 ;  /* 0x000054100a0a7816 */ /* 0x000fe40000000002 */
[----:B------:R-:W-:Y:S02]  /*5d80*/  LOP3.LUT R2, R0, 0xffff, RZ, 0xc0, !PT ;  /* 0x0000ffff00027812 */ /* 0x000fe400078ec0ff */
[----:B------:R-:W-:-:S02]  /*5d90*/  LOP3.LUT R18, R25, UR8, R4, 0x96, !PT ;  /* 0x0000000819127c12 */ /* 0x000fc4000f8e9604 */
[----:B------:R-:W-:Y:S02]  /*5da0*/  PRMT R8, R6, 0x5410, R8 ;  /* 0x0000541006087816 */ /* 0x000fe40000000008 */
[----:B------:R-:W-:Y:S02]  /*5db0*/  LOP3.LUT R6, R0, 0xff, RZ, 0xc0, !PT ;  /* 0x000000ff00067812 */ /* 0x000fe400078ec0ff */
[----:B------:R-:W-:Y:S01]  /*5dc0*/  SHF.R.U32.HI R4, RZ, 0x8, R2 ;  /* 0x00000008ff047819 */ /* 0x000fe20000011602 */
[----:B------:R-:W-:-:S03]  /*5dd0*/  IMAD.MOV.U32 R94, RZ, RZ, R116 ;  /* 0x000000ffff5e7224 */ /* 0x000fc600078e0074 */
[----:B------:R-:W-:Y:S01]  /*5de0*/  PRMT R9, R6, 0x5410, R4 ;  /* 0x0000541006097816 */ /* 0x000fe20000000004 */
[--C-:B-1----:R-:W-:Y:S02]  /*5df0*/  FFMA.FTZ R5, R141, c[0x0][0x23c], -R21.reuse ;  /* 0x00008f008d057a23 */ /* 0x102fe40000010815 */
[----:B------:R-:W-:Y:S01]  /*5e00*/  FFMA.FTZ R4, R156, c[0x0][0x23c], -R21 ;  /* 0x00008f009c047a23 */ /* 0x000fe20000010815 */
[----:B------:R-:W-:Y:S01]  /*5e10*/  SHF.R.U32.HI R2, RZ, 0x10, R0 ;  /* 0x00000010ff027819 */ /* 0x000fe20000011600 */
[----:B------:R-:W-:Y:S02]  /*5e20*/  IMAD.MOV.U32 R78, RZ, RZ, R96 ;  /* 0x000000ffff4e7224 */ /* 0x000fe400078e0060 */
[----:B------:R-:W-:Y:S02]  /*5e30*/  IMAD.MOV.U32 R96, RZ, RZ, R122 ;  /* 0x000000ffff607224 */ /* 0x000fe400078e007a */
[----:B------:R-:W-:Y:S01]  /*5e40*/  IMAD.MOV.U32 R116, RZ, RZ, R121 ;  /* 0x000000ffff747224 */ /* 0x000fe200078e0079 */
[----:B------:R3:W-:Y:S01]  /*5e50*/  MUFU.EX2 R122, R5 ;  /* 0x00000005007a7308 */ /* 0x0007e20000000800 */
[----:B------:R-:W-:Y:S01]  /*5e60*/  SHF.R.U32.HI R7, RZ, 0x18, R0 ;  /* 0x00000018ff077819 */ /* 0x000fe20000011600 */
[----:B------:R-:W-:Y:S01]  /*5e70*/  HSET2.LE.AND R0, R10, R93, PT ;  /* 0x0000005d0a007233 */ /* 0x000fe20003803000 */
[----:B------:R-:W-:-:S05]  /*5e80*/  LOP3.LUT R6, R2, 0xff, RZ, 0xc0, !PT ;  /* 0x000000ff02067812 */ /* 0x000fca00078ec0ff */
[----:B------:R1:W4:Y:S01]  /*5e90*/  MUFU.EX2 R121, R4 ;  /* 0x0000000400797308 */ /* 0x0003220000000800 */
[----:B--2---:R-:W-:Y:S02]  /*5ea0*/  F2FP.BF16.PACK_AB R2, R125, R126 ;  /* 0x0000007e7d02723e */ /* 0x004fe400000010ff */
[----:B------:R-:W-:Y:S02]  /*5eb0*/  LOP3.LUT R43, R53, UR11, R28, 0x96, !PT ;  /* 0x0000000b352b7c12 */ /* 0x000fe4000f8e961c */
[----:B------:R-:W2:Y:S01]  /*5ec0*/  LDSM.16.MT88.4 R28, [R204+0x5000] ;  /* 0x00500000cc1c783b */ /* 0x000ea20000004200 */
[----:B---3--:R-:W-:Y:S01]  /*5ed0*/  F2FP.BF16.PACK_AB R5, R123, R124 ;  /* 0x0000007c7b05723e */ /* 0x008fe200000010ff */
[----:B-1----:R-:W-:Y:S01]  /*5ee0*/  HSET2.LE.AND R4, R8, R93, PT ;  /* 0x0000005d08047233 */ /* 0x002fe20003803000 */
[----:B------:R-:W-:Y:S01]  /*5ef0*/  LOP3.LUT R10, R0, R2, RZ, 0xc0, !PT ;  /* 0x00000002000a7212 */ /* 0x000fe200078ec0ff */
[----:B------:R-:W-:-:S03]  /*5f00*/  FFMA.FTZ R8, R143, c[0x0][0x23c], -R3 ;  /* 0x00008f008f087a23 */ /* 0x000fc60000010803 */
[----:B------:R-:W-:Y:S01]  /*5f10*/  LOP3.LUT R11, R4, R5, RZ, 0xc0, !PT ;  /* 0x00000005040b7212 */ /* 0x000fe200078ec0ff */
[----:B------:R-:W-:Y:S01]  /*5f20*/  FFMA.FTZ R4, R142, c[0x0][0x23c], -R3 ;  /* 0x00008f008e047a23 */ /* 0x000fe20000010803 */
[----:B------:R-:W-:Y:S01]  /*5f30*/  HSET2.LE.AND R0, R9, R93, PT ;  /* 0x0000005d09007233 */ /* 0x000fe20003803000 */
[----:B------:R-:W-:Y:S01]  /*5f40*/  PRMT R6, R6, 0x5410, R7 ;  /* 0x0000541006067816 */ /* 0x000fe20000000007 */
[----:B------:R-:W-:Y:S01]  /*5f50*/  IMAD.MOV.U32 R130, RZ, RZ, R95 ;  /* 0x000000ffff827224 */ /* 0x000fe200078e005f */
[----:B------:R-:W-:Y:S01]  /*5f60*/  F2FP.BF16.PACK_AB R2, R127, R128 ;  /* 0x000000807f02723e */ /* 0x000fe200000010ff */
[----:B------:R1:W-:Y:S01]  /*5f70*/  MUFU.EX2 R119, R4 ;  /* 0x0000000400777308 */ /* 0x0003e20000000800 */
[----:B------:R-:W-:-:S07]  /*5f80*/  IMAD.MOV.U32 R95, RZ, RZ, R120 ;  /* 0x000000ffff5f7224 */ /* 0x000fce00078e0078 */
[----:B------:R3:W2:Y:S01]  /*5f90*/  MUFU.EX2 R120, R8 ;  /* 0x0000000800787308 */ /* 0x0006a20000000800 */
[----:B-1----:R-:W-:-:S07]  /*5fa0*/  FFMA.FTZ R4, R149, c[0x0][0x23c], -R3 ;  /* 0x00008f0095047a23 */ /* 0x002fce0000010803 */
[----:B------:R1:W-:Y:S01]  /*5fb0*/  MUFU.EX2 R118, R4 ;  /* 0x0000000400767308 */ /* 0x0003e20000000800 */
[----:B---3--:R-:W-:Y:S01]  /*5fc0*/  LOP3.LUT R8, R0, R2, RZ, 0xc0, !PT ;  /* 0x0000000200087212 */ /* 0x008fe200078ec0ff */
[----:B------:R-:W-:Y:S01]  /*5fd0*/  HSET2.LE.AND R0, R6, R93, PT ;  /* 0x0000005d06007233 */ /* 0x000fe20003803000 */
[----:B----4-:R-:W-:Y:S01]  /*5fe0*/  F2FP.BF16.PACK_AB R2, R121, R122 ;  /* 0x0000007a7902723e */ /* 0x010fe200000010ff */
[----:B------:R-:W-:-:S03]  /*5ff0*/  IMAD.WIDE.U32 R6, R18, -0x326172a9, RZ ;  /* 0xcd9e8d5712067825 */ /* 0x000fc600078e00ff */
[----:B------:R-:W-:Y:S01]  /*6000*/  LOP3.LUT R9, R0, R2, RZ, 0xc0, !PT ;  /* 0x0000000200097212 */ /* 0x000fe200078ec0ff */
[----:B------:R-:W-:Y:S02]  /*6010*/  FFMA.FTZ R0, R148, c[0x0][0x23c], -R3 ;  /* 0x00008f0094007a23 */ /* 0x000fe40000010803 */
[----:B-1----:R-:W-:Y:S02]  /*6020*/  IMAD.WIDE.U32 R4, R17, -0x326172a9, RZ ;  /* 0xcd9e8d5711047825 */ /* 0x002fe400078e00ff */
[----:B------:R1:W-:Y:S03]  /*6030*/  MUFU.EX2 R117, R0 ;  /* 0x0000000000757308 */ /* 0x0003e60000000800 */
[----:B------:R-:W-:Y:S01]  /*6040*/  LOP3.LUT R5, R5, UR9, R42, 0x96, !PT ;  /* 0x0000000905057c12 */ /* 0x000fe2000f8e962a */
[----:B------:R-:W-:Y:S01]  /*6050*/  FFMA.FTZ R2, R192, c[0x0][0x23c], -R20 ;  /* 0x00008f00c0027a23 */ /* 0x000fe20000010814 */
[----:B------:R-:W-:Y:S01]  /*6060*/  HMMA.16816.F32.BF16 R68, R12, R34, R68 ;  /* 0x000000220c44723c */ /* 0x000fe20000041844 */
[----:B------:R-:W-:-:S02]  /*6070*/  IMAD.MOV.U32 R37, RZ, RZ, R116 ;  /* 0x000000ffff257224 */ /* 0x000fc400078e0074 */
[----:B------:R3:W-:Y:S01]  /*6080*/  MUFU.EX2 R116, R2 ;  /* 0x0000000200747308 */ /* 0x0007e20000000800 */
[----:B-1----:R-:W-:Y:S01]  /*6090*/  LOP3.LUT R0, R7, UR7, R4, 0x96, !PT ;  /* 0x0000000707007c12 */ /* 0x002fe2000f8e9604 */
[----:B------:R-:W-:Y:S02]  /*60a0*/  IMAD.WIDE.U32 R4, R5, -0x2daee0ad, RZ ;  /* 0xd2511f5305047825 */ /* 0x000fe400078e00ff */
[----:B------:R-:W-:Y:S02]  /*60b0*/  LOP3.LUT R12, R19, 0xff, RZ, 0xc0, !PT ;  /* 0x000000ff130c7812 */ /* 0x000fe400078ec0ff */
[----:B------:R-:W-:Y:S01]  /*60c0*/  IMAD.WIDE.U32 R18, R0, -0x2daee0ad, RZ ;  /* 0xd2511f5300127825 */ /* 0x000fe200078e00ff */
[----:B---3--:R-:W-:-:S03]  /*60d0*/  LOP3.LUT R2, R5, UR6, R24, 0x96, !PT ;  /* 0x0000000605027c12 */ /* 0x008fc6000f8e9618 */
[----:B------:R-:W-:Y:S01]  /*60e0*/  FFMA.FTZ R7, R193, c[0x0][0x23c], -R20 ;  /* 0x00008f00c1077a23 */ /* 0x000fe20000010814 */
[----:B------:R-:W-:Y:S02]  /*60f0*/  PRMT R15, R12, 0x5410, R27 ;  /* 0x000054100c0f7816 */ /* 0x000fe4000000001b */
[----:B------:R-:W-:Y:S01]  /*6100*/  LOP3.LUT R0, R19, UR4, R4, 0x96, !PT ;  /* 0x0000000413007c12 */ /* 0x000fe2000f8e9604 */
[----:B------:R1:W-:Y:S01]  /*6110*/  MUFU.EX2 R115, R7 ;  /* 0x0000000700737308 */ /* 0x0003e20000000800 */
[----:B------:R-:W-:-:S04]  /*6120*/  IMAD.WIDE.U32 R12, R2, -0x326172a9, RZ ;  /* 0xcd9e8d57020c7825 */ /* 0x000fc800078e00ff */
[----:B------:R-:W-:Y:S02]  /*6130*/  FFMA.FTZ R2, R162, c[0x0][0x23c], -R20 ;  /* 0x00008f00a2027a23 */ /* 0x000fe40000010814 */
[----:B------:R-:W-:Y:S02]  /*6140*/  IMAD.MOV.U32 R49, RZ, RZ, R114 ;  /* 0x000000ffff317224 */ /* 0x000fe400078e0072 */
[----:B------:R-:W-:Y:S02]  /*6150*/  IMAD.MOV.U32 R191, RZ, RZ, R112 ;  /* 0x000000ffffbf7224 */ /* 0x000fe400078e0070 */
[----:B------:R3:W-:Y:S01]  /*6160*/  MUFU.EX2 R112, R2 ;  /* 0x0000000200707308 */ /* 0x0007e20000000800 */
[----:B-1----:R-:W-:Y:S02]  /*6170*/  FFMA.FTZ R7, R160, c[0x0][0x23c], -R20 ;  /* 0x00008f00a0077a23 */ /* 0x002fe40000010814 */
[----:B------:R-:W-:-:S05]  /*6180*/  IMAD.MOV.U32 R42, RZ, RZ, R95 ;  /* 0x000000ffff2a7224 */ /* 0x000fca00078e005f */
[----:B------:R1:W4:Y:S01]  /*6190*/  MUFU.EX2 R114, R7 ;  /* 0x0000000700727308 */ /* 0x0003220000000800 */
[----:B------:R-:W-:Y:S01]  /*61a0*/  IMAD.WIDE.U32 R4, R0, -0x326172a9, RZ ;  /* 0xcd9e8d5700047825 */ /* 0x000fe200078e00ff */
[----:B------:R-:W-:Y:S01]  /*61b0*/  LOP3.LUT R0, R16, 0xffff, RZ, 0xc0, !PT ;  /* 0x0000ffff10007812 */ /* 0x000fe200078ec0ff */
[C---:B--2---:R-:W-:Y:S02]  /*61c0*/  HMMA.16816.F32.BF16 R140, R8.reuse, R28, R64 ;  /* 0x0000001c088c723c */ /* 0x044fe40000041840 */
[----:B------:R-:W-:Y:S02]  /*61d0*/  IMAD.MOV.U32 R95, RZ, RZ, R99 ;  /* 0x000000ffff5f7224 */ /* 0x000fe400078e0063 */
[----:B------:R-:W-:Y:S02]  /*61e0*/  IMAD.MOV.U32 R99, RZ, RZ, R101 ;  /* 0x000000ffff637224 */ /* 0x000fe400078e0065 */
[----:B------:R-:W-:Y:S01]  /*61f0*/  IMAD.MOV.U32 R55, RZ, RZ, R100 ;  /* 0x000000ffff377224 */ /* 0x000fe200078e0064 */
[----:B---3--:R-:W-:Y:S01]  /*6200*/  SHF.R.U32.HI R2, RZ, 0x10, R16 ;  /* 0x00000010ff027819 */ /* 0x008fe20000011610 */
[----:B------:R-:W-:Y:S01]  /*6210*/  IMAD.MOV.U32 R101, RZ, RZ, R155 ;  /* 0x000000ffff657224 */ /* 0x000fe200078e009b */
[----:B------:R-:W-:Y:S01]  /*6220*/  HMMA.16816.F32.BF16 R72, R8, R44, R72 ;  /* 0x0000002c0848723c */ /* 0x000fe20000041848 */
[----:B------:R-:W-:-:S02]  /*6230*/  IMAD.MOV.U32 R100, RZ, RZ, R154 ;  /* 0x000000ffff647224 */ /* 0x000fc400078e009a */
[----:B------:R-:W-:Y:S02]  /*6240*/  IMAD.MOV.U32 R51, RZ, RZ, R153 ;  /* 0x000000ffff337224 */ /* 0x000fe400078e0099 */
[----:B------:R-:W-:Y:S01]  /*6250*/  IMAD.MOV.U32 R131, RZ, RZ, R152 ;  /* 0x000000ffff837224 */ /* 0x000fe200078e0098 */
[----:B-1----:R-:W-:Y:S02]  /*6260*/  SHF.R.U32.HI R7, RZ, 0x8, R0 ;  /* 0x00000008ff077819 */ /* 0x002fe40000011600 */
[----:B------:R-:W-:Y:S01]  /*6270*/  HMMA.16816.F32.BF16 R152, R8, R30, R60 ;  /* 0x0000001e0898723c */ /* 0x000fe2000004183c */
[----:B------:R-:W-:Y:S01]  /*6280*/  LOP3.LUT R17, R13, UR5, R6, 0x96, !PT ;  /* 0x000000050d117c12 */ /* 0x000fe2000f8e9606 */
[----:B------:R-:W-:Y:S01]  /*6290*/  HSET2.LE.AND R0, R32, R93, PT ;  /* 0x0000005d20007233 */ /* 0x000fe20003803000 */
[----:B------:R-:W-:-:S05]  /*62a0*/  LOP3.LUT R6, R2, 0xff, RZ, 0xc0, !PT ;  /* 0x000000ff02067812 */ /* 0x000fca00078ec0ff */
[----:B------:R-:W-:Y:S01]  /*62b0*/  HMMA.16816.F32.BF16 R64, R8, R46, R56 ;  /* 0x0000002e0840723c */ /* 0x000fe20000041838 */
[----:B------:R-:W-:-:S06]  /*62c0*/  F2FP.BF16.PACK_AB R2, R119, R120 ;  /* 0x000000787702723e */ /* 0x000fcc00000010ff */
[----:B------:R-:W-:Y:S01]  /*62d0*/  LOP3.LUT R9, R16, 0xff, RZ, 0xc0, !PT ;  /* 0x000000ff10097812 */ /* 0x000fe200078ec0ff */
[----:B------:R-:W-:-:S03]  /*62e0*/  FFMA.FTZ R8, R150, c[0x0][0x23c], -R3 ;  /* 0x00008f0096087a23 */ /* 0x000fc60000010803 */
[----:B------:R-:W-:Y:S01]  /*62f0*/  PRMT R9, R9, 0x5410, R7 ;  /* 0x0000541009097816 */ /* 0x000fe20000000007 */
[----:B------:R-:W-:Y:S01]  /*6300*/  FFMA.FTZ R7, R151, c[0x0][0x23c], -R3 ;  /* 0x00008f0097077a23 */ /* 0x000fe20000010803 */
[----:B------:R-:W-:Y:S01]  /*6310*/  SHF.R.U32.HI R10, RZ, 0x18, R16 ;  /* 0x00000018ff0a7819 */ /* 0x000fe20000011610 */
[----:B------:R-:W-:Y:S01]  /*6320*/  IMAD.MOV.U32 R48, RZ, RZ, R111 ;  /* 0x000000ffff307224 */ /* 0x000fe200078e006f */
[----:B------:R-:W-:Y:S01]  /*6330*/  LOP3.LUT R14, R0, R2, RZ, 0xc0, !PT ;  /* 0x00000002000e7212 */ /* 0x000fe200078ec0ff */
[----:B------:R-:W-:Y:S01]  /*6340*/  HSET2.LE.AND R0, R15, R93, PT ;  /* 0x0000005d0f007233 */ /* 0x000fe20003803000 */
[----:B------:R4:W-:Y:S01]  /*6350*/  MUFU.EX2 R111, R7 ;  /* 0x00000007006f7308 */ /* 0x0009e20000000800 */
[----:B------:R-:W-:Y:S01]  /*6360*/  IMAD.MOV.U32 R50, RZ, RZ, R113 ;  /* 0x000000ffff327224 */ /* 0x000fe200078e0071 */
[----:B------:R-:W-:-:S06]  /*6370*/  LOP3.LUT R19, R5, UR15, R12, 0x96, !PT ;  /* 0x0000000f05137c12 */ /* 0x000fcc000f8e960c */
[----:B------:R1:W-:Y:S01]  /*6380*/  MUFU.EX2 R113, R8 ;  /* 0x0000000800717308 */ /* 0x0003e20000000800 */
[----:B----4-:R-:W-:-:S04]  /*6390*/  F2FP.BF16.PACK_AB R7, R112, R114 ;  /* 0x000000727007723e */ /* 0x010fc800000010ff */
[----:B------:R-:W-:Y:S01]  /*63a0*/  LOP3.LUT R15, R0, R7, RZ, 0xc0, !PT ;  /* 0x00000007000f7212 */ /* 0x000fe200078ec0ff */
[----:B------:R-:W-:Y:S01]  /*63b0*/  FFMA.FTZ R0, R157, c[0x0][0x23c], -R3 ;  /* 0x00008f009d007a23 */ /* 0x000fe20000010803 */
[----:B-1----:R-:W-:Y:S01]  /*63c0*/  PRMT R8, R6, 0x5410, R10 ;  /* 0x0000541006087816 */ /* 0x002fe2000000000a */
[----:B------:R-:W-:Y:S01]  /*63d0*/  HSET2.LE.AND R6, R9, R93, PT ;  /* 0x0000005d09067233 */ /* 0x000fe20003803000 */
[----:B------:R-:W-:Y:S01]  /*63e0*/  F2FP.BF16.PACK_AB R9, R129, R139 ;  /* 0x0000008b8109723e */ /* 0x000fe200000010ff */
[----:B------:R-:W-:Y:S01]  /*63f0*/  IMAD.MOV.U32 R132, RZ, RZ, R109 ;  /* 0x000000ffff847224 */ /* 0x000fe200078e006d */
[----:B------:R-:W-:Y:S01]  /*6400*/  LOP3.LUT R34, R4, 0xffff, RZ, 0xc0, !PT ;  /* 0x0000ffff04227812 */ /* 0x000fe200078ec0ff */
[----:B------:R-:W-:Y:S01]  /*6410*/  IMAD.MOV.U32 R33, RZ, RZ, R96 ;  /* 0x000000ffff217224 */ /* 0x000fe200078e0060 */
[----:B------:R-:W-:Y:S01]  /*6420*/  LOP3.LUT R12, R6, R9, RZ, 0xc0, !PT ;  /* 0x00000009060c7212 */ /* 0x000fe200078ec0ff */
[----:B------:R-:W-:Y:S01]  /*6430*/  IMAD.WIDE.U32 R6, R36, -0x2daee0ad, RZ ;  /* 0xd2511f5324067825 */ /* 0x000fe200078e00ff */
[----:B------:R1:W-:Y:S01]  /*6440*/  MUFU.EX2 R109, R0 ;  /* 0x00000000006d7308 */ /* 0x0003e20000000800 */
[----:B------:R-:W-:-:S02]  /*6450*/  LOP3.LUT R38, R4, 0xff, RZ, 0xc0, !PT ;  /* 0x000000ff04267812 */ /* 0x000fc400078ec0ff */
[----:B------:R-:W-:Y:S01]  /*6460*/  IMAD.MOV.U32 R133, RZ, RZ, R37 ;  /* 0x000000ffff857224 */ /* 0x000fe200078e0025 */
[----:B------:R-:W-:Y:S01]  /*6470*/  SHF.R.U32.HI R37, RZ, 0x10, R4 ;  /* 0x00000010ff257819 */ /* 0x000fe20000011604 */
[----:B------:R-:W-:Y:S01]  /*6480*/  IMAD.MOV.U32 R96, RZ, RZ, R110 ;  /* 0x000000ffff607224 */ /* 0x000fe200078e006e */
[----:B------:R-:W-:Y:S01]  /*6490*/  SHF.R.U32.HI R36, RZ, 0x18, R4 ;  /* 0x00000018ff247819 */ /* 0x000fe20000011604 */
[----:B------:R-:W-:Y:S01]  /*64a0*/  IMAD.WIDE.U32 R4, R17, -0x2daee0ad, RZ ;  /* 0xd2511f5311047825 */ /* 0x000fe200078e00ff */
[----:B------:R-:W-:Y:S01]  /*64b0*/  HSET2.LE.AND R2, R8, R93, PT ;  /* 0x0000005d08027233 */ /* 0x000fe20003803000 */
[----:B------:R-:W-:Y:S02]  /*64c0*/  F2FP.BF16.PACK_AB R8, R115, R116 ;  /* 0x000000747308723e */ /* 0x000fe400000010ff */
[----:B------:R-:W-:Y:S02]  /*64d0*/  IMAD.MOV.U32 R157, RZ, RZ, R131 ;  /* 0x000000ffff9d7224 */ /* 0x000fe400078e0083 */
[----:B-1----:R-:W-:-:S02]  /*64e0*/  FFMA.FTZ R0, R146, c[0x0][0x23c], -R3 ;  /* 0x00008f0092007a23 */ /* 0x002fc40000010803 */
[----:B------:R-:W-:Y:S02]  /*64f0*/  IMAD.MOV.U32 R146, RZ, RZ, R51 ;  /* 0x000000ffff927224 */ /* 0x000fe400078e0033 */
[----:B------:R-:W-:Y:S02]  /*6500*/  IMAD.MOV.U32 R51, RZ, RZ, R55 ;  /* 0x000000ffff337224 */ /* 0x000fe400078e0037 */
[----:B------:R-:W-:Y:S02]  /*6510*/  IMAD.MOV.U32 R55, RZ, RZ, R95 ;  /* 0x000000ffff377224 */ /* 0x000fe400078e005f */
[----:B------:R-:W-:Y:S01]  /*6520*/  IMAD.MOV.U32 R95, RZ, RZ, R96 ;  /* 0x000000ffff5f7224 */ /* 0x000fe200078e0060 */
[----:B------:R-:W-:Y:S01]  /*6530*/  LOP3.LUT R23, R5, UR14, R18, 0x96, !PT ;  /* 0x0000000e05177c12 */ /* 0x000fe2000f8e9612 */
[----:B------:R-:W-:Y:S01]  /*6540*/  IMAD.MOV.U32 R131, RZ, RZ, R33 ;  /* 0x000000ffff837224 */ /* 0x000fe200078e0021 */
[C---:B------:R-:W-:Y:S01]  /*6550*/  LOP3.LUT R24, R4.reuse, 0xffff, RZ, 0xc0, !PT ;  /* 0x0000ffff04187812 */ /* 0x040fe200078ec0ff */
[----:B------:R-:W-:Y:S01]  /*6560*/  IMAD.MOV.U32 R96, RZ, RZ, R108 ;  /* 0x000000ffff607224 */ /* 0x000fe200078e006c */
[----:B------:R-:W-:Y:S01]  /*6570*/  LOP3.LUT R35, R4, 0xff, RZ, 0xc0, !PT ;  /* 0x000000ff04237812 */ /* 0x000fe200078ec0ff */
[----:B------:R1:W-:Y:S01]  /*6580*/  MUFU.EX2 R108, R0 ;  /* 0x00000000006c7308 */ /* 0x0003e20000000800 */
[----:B------:R-:W-:-:S02]  /*6590*/  SHF.R.U32.HI R32, RZ, 0x10, R4 ;  /* 0x00000010ff207819 */ /* 0x000fc40000011604 */
[----:B------:R-:W-:Y:S01]  /*65a0*/  SHF.R.U32.HI R27, RZ, 0x18, R4 ;  /* 0x00000018ff1b7819 */ /* 0x000fe20000011604 */
[----:B------:R-:W-:Y:S01]  /*65b0*/  IMAD.WIDE.U32 R4, R54, -0x2daee0ad, RZ ;  /* 0xd2511f5336047825 */ /* 0x000fe200078e00ff */
[----:B------:R-:W-:-:S03]  /*65c0*/  LOP3.LUT R13, R2, R8, RZ, 0xc0, !PT ;  /* 0x00000008020d7212 */ /* 0x000fc600078ec0ff */
[----:B------:R-:W-:Y:S02]  /*65d0*/  IMAD.MOV.U32 R192, RZ, RZ, R131 ;  /* 0x000000ffffc07224 */ /* 0x000fe400078e0083 */
[----:B------:R-:W-:Y:S02]  /*65e0*/  IMAD.MOV.U32 R131, RZ, RZ, R107 ;  /* 0x000000ffff837224 */ /* 0x000fe400078e006b */
[--C-:B------:R-:W-:Y:S02]  /*65f0*/  FFMA.FTZ R2, R159, c[0x0][0x23c], -R3.reuse ;  /* 0x00008f009f027a23 */ /* 0x100fe40000010803 */
[----:B-1----:R-:W-:-:S04]  /*6600*/  FFMA.FTZ R0, R147, c[0x0][0x23c], -R3 ;  /* 0x00008f0093007a23 */ /* 0x002fc80000010803 */
[----:B------:R1:W-:Y:S01]  /*6610*/  MUFU.EX2 R107, R0 ;  /* 0x00000000006b7308 */ /* 0x0003e20000000800 */
[----:B------:R-:W-:Y:S01]  /*6620*/  IMAD.MOV.U32 R151, RZ, RZ, R106 ;  /* 0x000000ffff977224 */ /* 0x000fe200078e006a */
[----:B------:R-:W-:Y:S01]  /*6630*/  LOP3.LUT R11, R7, UR14, R26, 0x96, !PT ;  /* 0x0000000e070b7c12 */ /* 0x000fe2000f8e961a */
[----:B------:R-:W-:Y:S01]  /*6640*/  FFMA.FTZ R10, R158, c[0x0][0x23c], -R3 ;  /* 0x00008f009e0a7a23 */ /* 0x000fe20000010803 */
[----:B------:R-:W-:Y:S01]  /*6650*/  HMMA.16816.F32.BF16 R80, R12, R28, R80 ;  /* 0x0000001c0c50723c */ /* 0x000fe20000041850 */
[C---:B------:R-:W-:Y:S02]  /*6660*/  LOP3.LUT R25, R6.reuse, 0xffff, RZ, 0xc0, !PT ;  /* 0x0000ffff06197812 */ /* 0x040fe400078ec0ff */
[--C-:B------:R-:W-:Y:S01]  /*6670*/  SHF.R.U32.HI R26, RZ, 0x10, R6.reuse ;  /* 0x00000010ff1a7819 */ /* 0x100fe20000011606 */
[----:B------:R2:W-:Y:S01]  /*6680*/  MUFU.EX2 R106, R2 ;  /* 0x00000002006a7308 */ /* 0x0005e20000000800 */
[----:B------:R-:W-:Y:S02]  /*6690*/  SHF.R.U32.HI R33, RZ, 0x18, R6 ;  /* 0x00000018ff217819 */ /* 0x000fe40000011606 */
[----:B------:R-:W-:-:S02]  /*66a0*/  LOP3.LUT R29, R6, 0xff, RZ, 0xc0, !PT ;  /* 0x000000ff061d7812 */ /* 0x000fc400078ec0ff */
[----:B-1----:R-:W-:-:S03]  /*66b0*/  LOP3.LUT R0, R5, UR10, R92, 0x96, !PT ;  /* 0x0000000a05007c12 */ /* 0x002fc6000f8e965c */
[----:B------:R1:W-:Y:S01]  /*66c0*/  MUFU.EX2 R110, R10 ;  /* 0x0000000a006e7308 */ /* 0x0003e20000000800 */
[----:B------:R-:W-:Y:S02]  /*66d0*/  IMAD.MOV.U32 R160, RZ, RZ, R105 ;  /* 0x000000ffffa07224 */ /* 0x000fe400078e0069 */
[----:B------:R-:W-:-:S04]  /*66e0*/  IMAD.WIDE.U32 R6, R0, -0x326172a9, RZ ;  /* 0xcd9e8d5700067825 */ /* 0x000fc800078e00ff */
[--C-:B--2---:R-:W-:Y:S02]  /*66f0*/  FFMA.FTZ R2, R161, c[0x0][0x23c], -R3.reuse ;  /* 0x00008f00a1027a23 */ /* 0x104fe40000010803 */
[--C-:B------:R-:W-:Y:S02]  /*6700*/  FFMA.FTZ R5, R145, c[0x0][0x23c], -R3.reuse ;  /* 0x00008f0091057a23 */ /* 0x100fe40000010803 */
[----:B------:R2:W-:Y:S01]  /*6710*/  MUFU.EX2 R105, R2 ;  /* 0x0000000200697308 */ /* 0x0005e20000000800 */
[----:B------:R-:W-:Y:S01]  /*6720*/  LOP3.LUT R0, R7, UR9, R52, 0x96, !PT ;  /* 0x0000000907007c12 */ /* 0x000fe2000f8e9634 */
[----:B-1----:R-:W-:-:S04]  /*6730*/  FFMA.FTZ R10, R144, c[0x0][0x23c], -R3 ;  /* 0x00008f00900a7a23 */ /* 0x002fc80000010803 */
[----:B------:R-:W-:-:S04]  /*6740*/  IMAD.WIDE.U32 R8, R0, -0x2daee0ad, RZ ;  /* 0xd2511f5300087825 */ /* 0x000fc800078e00ff */
[----:B--2---:R-:W-:-:S05]  /*6750*/  IMAD.WIDE.U32 R2, R43, -0x2daee0ad, RZ ;  /* 0xd2511f532b027825 */ /* 0x004fca00078e00ff */
[----:B------:R-:W-:Y:S01]  /*6760*/  LOP3.LUT R3, R3, UR8, R4, 0x96, !PT ;  /* 0x0000000803037c12 */ /* 0x000fe2000f8e9604 */
[----:B------:R-:W-:Y:S02]  /*6770*/  IMAD.MOV.U32 R150, RZ, RZ, R104 ;  /* 0x000000ffff967224 */ /* 0x000fe400078e0068 */
[----:B------:R1:W-:Y:S01]  /*6780*/  MUFU.EX2 R104, R5 ;  /* 0x0000000500687308 */ /* 0x0003e20000000800 */
[----:B------:R-:W-:Y:S01]  /*6790*/  LOP3.LUT R2, R9, UR6, R2, 0x96, !PT ;  /* 0x0000000609027c12 */ /* 0x000fe2000f8e9602 */
[----:B------:R-:W-:Y:S02]  /*67a0*/  FFMA.FTZ R0, R170, c[0x0][0x23c], -R20 ;  /* 0x00008f00aa007a23 */ /* 0x000fe40000010814 */
[----:B------:R-:W-:-:S04]  /*67b0*/  IMAD.MOV.U32 R162, RZ, RZ, R103 ;  /* 0x000000ffffa27224 */ /* 0x000fc800078e0067 */
[----:B------:R2:W-:Y:S01]  /*67c0*/  MUFU.EX2 R103, R0 ;  /* 0x0000000000677308 */ /* 0x0005e20000000800 */
[----:B-1----:R-:W-:-:S05]  /*67d0*/  IMAD.WIDE.U32 R4, R3, -0x326172a9, RZ ;  /* 0xcd9e8d5703047825 */ /* 0x002fca00078e00ff */
[----:B------:R-:W-:Y:S01]  /*67e0*/  LOP3.LUT R5, R5, UR7, R6, 0x96, !PT ;  /* 0x0000000705057c12 */ /* 0x000fe2000f8e9606 */
[----:B------:R-:W-:-:S04]  /*67f0*/  IMAD.WIDE.U32 R6, R2, -0x326172a9, RZ ;  /* 0xcd9e8d5702067825 */ /* 0x000fc800078e00ff */
[----:B--2---:R-:W-:Y:S02]  /*6800*/  FFMA.FTZ R0, R171, c[0x0][0x23c], -R20 ;  /* 0x00008f00ab007a23 */ /* 0x004fe40000010814 */
[----:B------:R-:W-:Y:S01]  /*6810*/  IMAD.WIDE.U32 R2, R39, -0x2daee0ad, RZ ;  /* 0xd2511f5327027825 */ /* 0x000fe200078e00ff */
[----:B------:R-:W-:-:S03]  /*6820*/  LOP3.LUT R9, R7, UR5, R4, 0x96, !PT ;  /* 0x0000000507097c12 */ /* 0x000fc6000f8e9604 */
[----:B------:R-:W-:Y:S02]  /*6830*/  IMAD.MOV.U32 R148, RZ, RZ, R102 ;  /* 0x000000ffff947224 */ /* 0x000fe400078e0066 */
[----:B------:R-:W-:Y:S01]  /*6840*/  IMAD.MOV.U32 R161, RZ, RZ, R237 ;  /* 0x000000ffffa17224 */ /* 0x000fe200078e00ed */
[----:B------:R1:W-:Y:S01]  /*6850*/  MUFU.EX2 R102, R0 ;  /* 0x0000000000667308 */ /* 0x0003e20000000800 */
[----:B------:R-:W-:Y:S01]  /*6860*/  IMAD.WIDE.U32 R4, R5, -0x2daee0ad, RZ ;  /* 0xd2511f5305047825 */ /* 0x000fe200078e00ff */
[----:B------:R-:W-:Y:S06]  /*6870*/  HMMA.16816.F32.BF16 R60, R12, R30, R84 ;  /* 0x0000001e0c3c723c */ /* 0x000fec0000041854 */
[----:B------:R2:W-:Y:S01]  /*6880*/  MUFU.EX2 R237, R10 ;  /* 0x0000000a00ed7308 */ /* 0x0005e20000000800 */
[----:B------:R-:W-:Y:S01]  /*6890*/  IMAD.MOV.U32 R79, RZ, RZ, R101 ;  /* 0x000000ffff4f7224 */ /* 0x000fe200078e0065 */
[----:B------:R-:W-:-:S02]  /*68a0*/  LOP3.LUT R18, R2, 0xff, RZ, 0xc0, !PT ;  /* 0x000000ff02127812 */ /* 0x000fc400078ec0ff */
[----:B-1----:R-:W-:Y:S02]  /*68b0*/  LOP3.LUT R0, R3, UR14, R40, 0x96, !PT ;  /* 0x0000000e03007c12 */ /* 0x002fe4000f8e9628 */
[----:B------:R-:W-:Y:S02]  /*68c0*/  SHF.R.U32.HI R28, RZ, 0x10, R2 ;  /* 0x00000010ff1c7819 */ /* 0x000fe40000011602 */
[----:B--2---:R-:W-:Y:S01]  /*68d0*/  LOP3.LUT R10, R2, 0xffff, RZ, 0xc0, !PT ;  /* 0x0000ffff020a7812 */ /* 0x004fe200078ec0ff */
[----:B------:R-:W-:Y:S01]  /*68e0*/  FFMA.FTZ R3, R168, c[0x0][0x23c], -R20 ;  /* 0x00008f00a8037a23 */ /* 0x000fe20000010814 */
[----:B------:R-:W-:-:S03]  /*68f0*/  SHF.R.U32.HI R30, RZ, 0x18, R2 ;  /* 0x00000018ff1e7819 */ /* 0x000fc60000011602 */
[----:B------:R1:W-:Y:S01]  /*6900*/  MUFU.EX2 R101, R3 ;  /* 0x0000000300657308 */ /* 0x0003e20000000800 */
[----:B------:R-:W-:Y:S01]  /*6910*/  LOP3.LUT R5, R5, UR4, R8, 0x96, !PT ;  /* 0x0000000405057c12 */ /* 0x000fe2000f8e9608 */
[----:B------:R-:W-:Y:S02]  /*6920*/  IMAD.MOV.U32 R147, RZ, RZ, R132 ;  /* 0x000000ffff937224 */ /* 0x000fe400078e0084 */
[----:B------:R-:W-:Y:S02]  /*6930*/  IMAD.MOV.U32 R193, RZ, RZ, R133 ;  /* 0x000000ffffc17224 */ /* 0x000fe400078e0085 */
[----:B------:R-:W-:Y:S02]  /*6940*/  IMAD.MOV.U32 R135, RZ, RZ, R48 ;  /* 0x000000ffff877224 */ /* 0x000fe400078e0030 */
[----:B------:R-:W-:Y:S02]  /*6950*/  IMAD.MOV.U32 R132, RZ, RZ, R49 ;  /* 0x000000ffff847224 */ /* 0x000fe400078e0031 */
[----:B------:R-:W-:-:S02]  /*6960*/  IMAD.MOV.U32 R133, RZ, RZ, R50 ;  /* 0x000000ffff857224 */ /* 0x000fc400078e0032 */
[----:B-1----:R-:W-:-:S05]  /*6970*/  IMAD.WIDE.U32 R2, R9, -0x2daee0ad, RZ ;  /* 0xd2511f5309027825 */ /* 0x002fca00078e00ff */
[----:B------:R-:W-:Y:S02]  /*6980*/  LOP3.LUT R17, R3, UR14, R4, 0x96, !PT ;  /* 0x0000000e03117c12 */ /* 0x000fe4000f8e9604 */
[C---:B------:R-:W-:Y:S02]  /*6990*/  LOP3.LUT R39, R2.reuse, 0xffff, RZ, 0xc0, !PT ;  /* 0x0000ffff02277812 */ /* 0x040fe400078ec0ff */
[----:B------:R-:W-:Y:S02]  /*69a0*/  LOP3.LUT R49, R2, 0xff, RZ, 0xc0, !PT ;  /* 0x000000ff02317812 */ /* 0x000fe400078ec0ff */
[--C-:B------:R-:W-:Y:S02]  /*69b0*/  SHF.R.U32.HI R48, RZ, 0x10, R2.reuse ;  /* 0x00000010ff307819 */ /* 0x100fe40000011602 */
[----:B------:R-:W-:Y:S01]  /*69c0*/  SHF.R.U32.HI R50, RZ, 0x18, R2 ;  /* 0x00000018ff327819 */ /* 0x000fe20000011602 */
[----:B------:R-:W-:-:S04]  /*69d0*/  IMAD.WIDE.U32 R2, R5, -0x326172a9, RZ ;  /* 0xcd9e8d5705027825 */ /* 0x000fc800078e00ff */
[----:B------:R-:W-:Y:S01]  /*69e0*/  IMAD.MOV.U32 R54, RZ, RZ, R51 ;  /* 0x000000ffff367224 */ /* 0x000fe200078e0033 */
[----:B------:R-:W-:Y:S01]  /*69f0*/  LOP3.LUT R16, R3, UR15, R6, 0x96, !PT ;  /* 0x0000000f03107c12 */ /* 0x000fe2000f8e9606 */
[----:B------:R-:W-:Y:S01]  /*6a00*/  FFMA.FTZ R4, R163, c[0x0][0x23c], -R20 ;  /* 0x00008f00a3047a23 */ /* 0x000fe20000010814 */
[----:B------:R-:W-:Y:S01]  /*6a10*/  LOP3.LUT R51, R2, 0xffff, RZ, 0xc0, !PT ;  /* 0x0000ffff02337812 */ /* 0x000fe200078ec0ff */
[----:B------:R-:W-:Y:S01]  /*6a20*/  FFMA.FTZ R3, R196, c[0x0][0x23c], -R22 ;  /* 0x00008f00c4037a23 */ /* 0x000fe20000010816 */
[----:B------:R-:W-:Y:S02]  /*6a30*/  LOP3.LUT R58, R2, 0xff, RZ, 0xc0, !PT ;  /* 0x000000ff023a7812 */ /* 0x000fe400078ec0ff */
[--C-:B------:R-:W-:Y:S02]  /*6a40*/  SHF.R.U32.HI R56, RZ, 0x10, R2.reuse ;  /* 0x00000010ff387819 */ /* 0x100fe40000011602 */
[----:B------:R-:W-:Y:S02]  /*6a50*/  SHF.R.U32.HI R57, RZ, 0x18, R2 ;  /* 0x00000018ff397819 */ /* 0x000fe40000011602 */
[----:B------:R-:W-:Y:S01]  /*6a60*/  SHF.R.U32.HI R2, RZ, 0x8, R34 ;  /* 0x00000008ff027819 */ /* 0x000fe20000011622 */
[----:B------:R-:W-:-:S02]  /*6a70*/  IMAD.MOV.U32 R158, RZ, RZ, R96 ;  /* 0x000000ffff9e7224 */ /* 0x000fc400078e0060 */
[----:B------:R-:W-:Y:S01]  /*6a80*/  IMAD.MOV.U32 R156, RZ, RZ, R99 ;  /* 0x000000ffff9c7224 */ /* 0x000fe200078e0063 */
[----:B------:R1:W-:Y:S01]  /*6a90*/  MUFU.EX2 R96, R3 ;  /* 0x0000000300607308 */ /* 0x0003e20000000800 */
[----:B------:R-:W-:Y:S02]  /*6aa0*/  PRMT R38, R38, 0x5410, R2 ;  /* 0x0000541026267816 */ /* 0x000fe40000000002 */
[----:B------:R-:W-:Y:S01]  /*6ab0*/  LOP3.LUT R2, R37, 0xff, RZ, 0xc0, !PT ;  /* 0x000000ff25027812 */ /* 0x000fe200078ec0ff */
[----:B------:R-:W-:-:S04]  /*6ac0*/  IMAD.MOV.U32 R92, RZ, RZ, R95 ;  /* 0x000000ffff5c7224 */ /* 0x000fc800078e005f */
[----:B------:R2:W-:Y:S01]  /*6ad0*/  MUFU.EX2 R99, R4 ;  /* 0x0000000400637308 */ /* 0x0005e20000000800 */
[----:B------:R-:W-:Y:S01]  /*6ae0*/  IMAD.MOV.U32 R59, RZ, RZ, R98 ;  /* 0x000000ffff3b7224 */ /* 0x000fe200078e0062 */
[----:B------:R-:W-:Y:S01]  /*6af0*/  PRMT R37, R2, 0x5410, R36 ;  /* 0x0000541002257816 */ /* 0x000fe20000000024 */
[----:B-1----:R-:W-:Y:S01]  /*6b00*/  FFMA.FTZ R3, R176, c[0x0][0x23c], -R22 ;  /* 0x00008f00b0037a23 */ /* 0x002fe20000010816 */
[----:B------:R-:W-:-:S04]  /*6b10*/  LOP3.LUT R2, R26, 0xff, RZ, 0xc0, !PT ;  /* 0x000000ff1a027812 */ /* 0x000fc800078ec0ff */
[----:B------:R1:W-:Y:S01]  /*6b20*/  MUFU.EX2 R95, R3 ;  /* 0x00000003005f7308 */ /* 0x0003e20000000800 */
[----:B--2---:R-:W-:-:S07]  /*6b30*/  FFMA.FTZ R4, R195, c[0x0][0x23c], -R22 ;  /* 0x00008f00c3047a23 */ /* 0x004fce0000010816 */
[----:B------:R2:W-:Y:S01]  /*6b40*/  MUFU.EX2 R98, R4 ;  /* 0x0000000400627308 */ /* 0x0005e20000000800 */
[----:B------:R-:W-:Y:S02]  /*6b50*/  IMAD.MOV.U32 R159, RZ, RZ, R55 ;  /* 0x000000ffff9f7224 */ /* 0x000fe400078e0037 */
[----:B------:R-:W-:Y:S01]  /*6b60*/  IMAD.MOV.U32 R149, RZ, RZ, R97 ;  /* 0x000000ffff957224 */ /* 0x000fe200078e0061 */
[----:B-1----:R-:W-:Y:S02]  /*6b70*/  SHF.R.U32.HI R3, RZ, 0x8, R25 ;  /* 0x00000008ff037819 */ /* 0x002fe40000011619 */
[----:B------:R-:W-:Y:S02]  /*6b80*/  PRMT R31, R2, 0x5410, R33 ;  /* 0x00005410021f7816 */ /* 0x000fe40000000021 */
[----:B------:R-:W-:Y:S01]  /*6b90*/  PRMT R29, R29, 0x5410, R3 ;  /* 0x000054101d1d7816 */ /* 0x000fe20000000003 */
[----:B--2---:R-:W-:Y:S01]  /*6ba0*/  FFMA.FTZ R4, R194, c[0x0][0x23c], -R22 ;  /* 0x00008f00c2047a23 */ /* 0x004fe20000010816 */
[----:B------:R-:W-:-:S03]  /*6bb0*/  SHF.R.U32.HI R3, RZ, 0x8, R24 ;  /* 0x00000008ff037819 */ /* 0x000fc60000011618 */
[----:B------:R1:W2:Y:S01]  /*6bc0*/  MUFU.EX2 R97, R4 ;  /* 0x0000000400617308 */ /* 0x0002a20000000800 */
[----:B------:R-:W-:Y:S01]  /*6bd0*/  LOP3.LUT R2, R32, 0xff, RZ, 0xc0, !PT ;  /* 0x000000ff20027812 */ /* 0x000fe200078ec0ff */
[----:B------:R-:W-:Y:S02]  /*6be0*/  IMAD.MOV.U32 R53, RZ, RZ, R159 ;  /* 0x000000ffff357224 */ /* 0x000fe400078e009f */
[----:B------:R-:W-:Y:S02]  /*6bf0*/  IMAD.MOV.U32 R145, RZ, RZ, R147 ;  /* 0x000000ffff917224 */ /* 0x000fe400078e0093 */
[----:B------:R-:W-:Y:S02]  /*6c00*/  IMAD.MOV.U32 R159, RZ, RZ, R157 ;  /* 0x000000ffff9f7224 */ /* 0x000fe400078e009d */
[----:B------:R-:W-:Y:S01]  /*6c10*/  IMAD.MOV.U32 R147, RZ, RZ, R78 ;  /* 0x000000ffff937224 */ /* 0x000fe200078e004e */
[----:B------:R-:W-:Y:S01]  /*6c20*/  PRMT R78, R35, 0x5410, R3 ;  /* 0x00005410234e7816 */ /* 0x000fe20000000003 */
[----:B------:R-:W-:Y:S01]  /*6c30*/  IMAD.MOV.U32 R157, RZ, RZ, R77 ;  /* 0x000000ffff9d7224 */ /* 0x000fe200078e004d */
[----:B------:R-:W-:Y:S01]  /*6c40*/  PRMT R77, R2, 0x5410, R27 ;  /* 0x00005410024d7816 */ /* 0x000fe2000000001b */
[----:B-1----:R-:W-:Y:S01]  /*6c50*/  FFMA.FTZ R4, R197, c[0x0][0x23c], -R21 ;  /* 0x00008f00c5047a23 */ /* 0x002fe20000010815 */
[----:B------:R-:W-:Y:S01]  /*6c60*/  LOP3.LUT R2, R0, 0xffff, RZ, 0xc0, !PT ;  /* 0x0000ffff00027812 */ /* 0x000fe200078ec0ff */
[----:B------:R-:W-:Y:S01]  /*6c70*/  IMAD.MOV.U32 R197, RZ, RZ, R161 ;  /* 0x000000ffffc57224 */ /* 0x000fe200078e00a1 */
[----:B------:R-:W-:Y:S01]  /*6c80*/  SHF.R.U32.HI R5, RZ, 0x8, R10 ;  /* 0x00000008ff057819 */ /* 0x000fe2000001160a */
[----:B------:R-:W-:Y:S01]  /*6c90*/  IMAD.MOV.U32 R161, RZ, RZ, R146 ;  /* 0x000000ffffa17224 */ /* 0x000fe200078e0092 */
[----:B------:R-:W1:Y:S01]  /*6ca0*/  LDSM.16.MT88.4 R24, [R204+0x5400] ;  /* 0x00540000cc18783b */ /* 0x000e620000004200 */
[----:B------:R-:W-:-:S02]  /*6cb0*/  IMAD.MOV.U32 R146, RZ, RZ, R94 ;  /* 0x000000ffff927224 */ /* 0x000fc400078e005e */
[----:B------:R3:W-:Y:S01]  /*6cc0*/  MUFU.EX2 R94, R4 ;  /* 0x00000004005e7308 */ /* 0x0007e20000000800 */
[----:B------:R-:W-:Y:S01]  /*6cd0*/  FFMA.FTZ R3, R177, c[0x0][0x23c], -R21 ;  /* 0x00008f00b1037a23 */ /* 0x000fe20000010815 */
[----:B------:R-:W4:Y:S01]  /*6ce0*/  LDSM.16.MT88.4 R32, [R205+0x5400] ;  /* 0x00540000cd20783b */ /* 0x000f220000004200 */
[----:B------:R-:W-:Y:S02]  /*6cf0*/  IMAD.MOV.U32 R52, RZ, RZ, R92 ;  /* 0x000000ffff347224 */ /* 0x000fe400078e005c */
[----:B------:R-:W-:-:S03]  /*6d00*/  IMAD.MOV.U32 R144, RZ, RZ, R54 ;  /* 0x000000ffff907224 */ /* 0x000fc600078e0036 */
[----:B------:R2:W-:Y:S01]  /*6d10*/  MUFU.EX2 R87, R3 ;  /* 0x0000000300577308 */ /* 0x0005e20000000800 */
[----:B------:R-:W-:Y:S02]  /*6d20*/  IMAD.MOV.U32 R54, RZ, RZ, R42 ;  /* 0x000000ffff367224 */ /* 0x000fe400078e002a */
[----:B---3--:R-:W-:-:S05]  /*6d30*/  FFMA.FTZ R4, R198, c[0x0][0x23c], -R21 ;  /* 0x00008f00c6047a23 */ /* 0x008fca0000010815 */
[----:B------:R3:W1:Y:S01]  /*6d40*/  MUFU.EX2 R92, R4 ;  /* 0x00000004005c7308 */ /* 0x0006620000000800 */
[----:B------:R-:W-:Y:S01]  /*6d50*/  HMMA.16816.F32.BF16 R40, R12, R44, R88 ;  /* 0x0000002c0c28723c */ /* 0x000fe20000041858 */
[----:B--2---:R-:W-:Y:S02]  /*6d60*/  SHF.R.U32.HI R3, RZ, 0x8, R2 ;  /* 0x00000008ff037819 */ /* 0x004fe40000011602 */
[----:B------:R-:W-:Y:S01]  /*6d70*/  LOP3.LUT R2, R0, 0xff, RZ, 0xc0, !PT ;  /* 0x000000ff00027812 */ /* 0x000fe200078ec0ff */
[----:B---3--:R-:W-:-:S04]  /*6d80*/  FFMA.FTZ R4, R179, c[0x0][0x23c], -R21 ;  /* 0x00008f00b3047a23 */ /* 0x008fc80000010815 */
[----:B------:R2:W3:Y:S01]  /*6d90*/  MUFU.EX2 R88, R4 ;  /* 0x0000000400587308 */ /* 0x0004e20000000800 */
[----:B------:R-:W-:Y:S01]  /*6da0*/  PRMT R8, R18, 0x5410, R5 ;  /* 0x0000541012087816 */ /* 0x000fe20000000005 */
[----:B------:R-:W-:Y:S01]  /*6db0*/  FFMA.FTZ R7, R169, c[0x0][0x23c], -R20 ;  /* 0x00008f00a9077a23 */ /* 0x000fe20000010814 */
[----:B------:R-:W-:Y:S01]  /*6dc0*/  SHF.R.U32.HI R5, RZ, 0x18, R0 ;  /* 0x00000018ff057819 */ /* 0x000fe20000011600 */
[----:B------:R-:W-:Y:S01]  /*6dd0*/  IMAD.MOV.U32 R55, RZ, RZ, R100 ;  /* 0x000000ffff377224 */ /* 0x000fe200078e0064 */
[----:B--2---:R-:W-:Y:S01]  /*6de0*/  PRMT R4, R2, 0x5410, R3 ;  /* 0x0000541002047816 */ /* 0x004fe20000000003 */
[----:B------:R-:W-:Y:S01]  /*6df0*/  FFMA.FTZ R3, R178, c[0x0][0x23c], -R20 ;  /* 0x00008f00b2037a23 */ /* 0x000fe20000010814 */
[----:B------:R-:W-:-:S03]  /*6e00*/  SHF.R.U32.HI R2, RZ, 0x10, R0 ;  /* 0x00000010ff027819 */ /* 0x000fc60000011600 */
[----:B------:R2:W-:Y:S01]  /*6e10*/  MUFU.EX2 R86, R3 ;  /* 0x0000000300567308 */ /* 0x0005e20000000800 */
[----:B------:R-:W-:-:S07]  /*6e20*/  HSET2.LE.AND R0, R4, R93, PT ;  /* 0x0000005d04007233 */ /* 0x000fce0003803000 */
[----:B------:R1:W1:Y:S01]  /*6e30*/  MUFU.EX2 R100, R7 ;  /* 0x0000000700647308 */ /* 0x0002620000000800 */
[----:B--2---:R-:W-:Y:S02]  /*6e40*/  LOP3.LUT R3, R2, 0xff, RZ, 0xc0, !PT ;  /* 0x000000ff02037812 */ /* 0x004fe400078ec0ff */
[----:B------:R-:W-:Y:S02]  /*6e50*/  F2FP.BF16.PACK_AB R2, R97, R98 ;  /* 0x000000626102723e */ /* 0x000fe400000010ff */
[----:B------:R-:W-:Y:S02]  /*6e60*/  PRMT R5, R3, 0x5410, R5 ;  /* 0x0000541003057816 */ /* 0x000fe40000000005 */
[----:B-1----:R-:W-:Y:S02]  /*6e70*/  LOP3.LUT R7, R28, 0xff, RZ, 0xc0, !PT ;  /* 0x000000ff1c077812 */ /* 0x002fe400078ec0ff */
[----:B------:R-:W-:Y:S01]  /*6e80*/  LOP3.LUT R4, R0, R2, RZ, 0xc0, !PT ;  /* 0x0000000200047212 */ /* 0x000fe200078ec0ff */
[--C-:B------:R-:W-:Y:S01]  /*6e90*/  HSET2.LE.AND R0, R5, R93.reuse, PT ;  /* 0x0000005d05007233 */ /* 0x100fe20003803000 */
[----:B------:R-:W-:Y:S01]  /*6ea0*/  PRMT R7, R7, 0x5410, R30 ;  /* 0x0000541007077816 */ /* 0x000fe2000000001e */
[--C-:B------:R-:W-:Y:S01]  /*6eb0*/  FFMA.FTZ R5, R165, c[0x0][0x23c], -R20.reuse ;  /* 0x00008f00a5057a23 */ /* 0x100fe20000010814 */
[----:B------:R-:W-:Y:S01]  /*6ec0*/  F2FP.BF16.PACK_AB R2, R92, R94 ;  /* 0x0000005e5c02723e */ /* 0x000fe200000010ff */
[----:B------:R-:W-:Y:S01]  /*6ed0*/  FFMA.FTZ R6, R164, c[0x0][0x23c], -R20 ;  /* 0x00008f00a4067a23 */ /* 0x000fe20000010814 */
[--C-:B------:R-:W-:Y:S01]  /*6ee0*/  HSET2.LE.AND R3, R8, R93.reuse, PT ;  /* 0x0000005d08037233 */ /* 0x100fe20003803000 */
[----:B------:R1:W-:Y:S01]  /*6ef0*/  MUFU.EX2 R84, R5 ;  /* 0x0000000500547308 */ /* 0x0003e20000000800 */
[----:B------:R-:W-:Y:S01]  /*6f00*/  HSET2.LE.AND R7, R7, R93, PT ;  /* 0x0000005d07077233 */ /* 0x000fe20003803000 */
[----:B---3--:R-:W-:Y:S01]  /*6f10*/  F2FP.BF16.PACK_AB R8, R88, R87 ;  /* 0x000000575808723e */ /* 0x008fe200000010ff */
[----:B------:R-:W-:-:S02]  /*6f20*/  IMAD.MOV.U32 R198, RZ, RZ, R148 ;  /* 0x000000ffffc67224 */ /* 0x000fc400078e0094 */
[----:B------:R-:W-:Y:S01]  /*6f30*/  IMAD.MOV.U32 R148, RZ, RZ, R79 ;  /* 0x000000ffff947224 */ /* 0x000fe200078e004f */
[----:B------:R-:W-:Y:S02]  /*6f40*/  LOP3.LUT R7, R7, R8, RZ, 0xc0, !PT ;  /* 0x0000000807077212 */ /* 0x000fe400078ec0ff */
[----:B------:R2:W-:Y:S01]  /*6f50*/  MUFU.EX2 R85, R6 ;  /* 0x0000000600557308 */ /* 0x0005e20000000800 */
[C---:B------:R-:W-:Y:S02]  /*6f60*/  LOP3.LUT R8, R11.reuse, 0xff, RZ, 0xc0, !PT ;  /* 0x000000ff0b087812 */ /* 0x040fe400078ec0ff */
[----:B-1----:R-:W-:Y:S01]  /*6f70*/  LOP3.LUT R5, R0, R2, RZ, 0xc0, !PT ;  /* 0x0000000200057212 */ /* 0x002fe200078ec0ff */
[----:B------:R-:W-:Y:S01]  /*6f80*/  FFMA.FTZ R2, R180, c[0x0][0x23c], -R22 ;  /* 0x00008f00b4027a23 */ /* 0x000fe20000010816 */
[----:B------:R-:W-:-:S03]  /*6f90*/  LOP3.LUT R0, R11, 0xffff, RZ, 0xc0, !PT ;  /* 0x0000ffff0b007812 */ /* 0x000fc600078ec0ff */
[----:B------:R1:W-:Y:S01]  /*6fa0*/  MUFU.EX2 R79, R2 ;  /* 0x00000002004f7308 */ /* 0x0003e20000000800 */
[----:B------:R-:W-:Y:S02]  /*6fb0*/  SHF.R.U32.HI R0, RZ, 0x8, R0 ;  /* 0x00000008ff007819 */ /* 0x000fe40000011600 */
[----:B--2---:R-:W-:Y:S01]  /*6fc0*/  F2FP.BF16.PACK_AB R6, R95, R96 ;  /* 0x000000605f06723e */ /* 0x004fe200000010ff */
[----:B------:R-:W-:Y:S01]  /*6fd0*/  HMMA.16816.F32.BF16 R44, R12, R46, R68 ;  /* 0x0000002e0c2c723c */ /* 0x000fe20000041844 */
[--C-:B------:R-:W-:Y:S02]  /*6fe0*/  SHF.R.U32.HI R9, RZ, 0x18, R11.reuse ;  /* 0x00000018ff097819 */ /* 0x100fe4000001160b */
[----:B------:R-:W-:Y:S02]  /*6ff0*/  LOP3.LUT R6, R3, R6, RZ, 0xc0, !PT ;  /* 0x0000000603067212 */ /* 0x000fe400078ec0ff */
[----:B------:R-:W-:Y:S02]  /*7000*/  SHF.R.U32.HI R3, RZ, 0x10, R11 ;  /* 0x00000010ff037819 */ /* 0x000fe4000001160b */
[----:B------:R-:W-:Y:S01]  /*7010*/  PRMT R11, R8, 0x5410, R0 ;  /* 0x00005410080b7816 */ /* 0x000fe20000000000 */
[----:B------:R-:W-:Y:S01]  /*7020*/  HSET2.LE.AND R0, R29, R93, PT ;  /* 0x0000005d1d007233 */ /* 0x000fe20003803000 */
[----:B-1----:R-:W-:Y:S01]  /*7030*/  FFMA.FTZ R2, R181, c[0x0][0x23c], -R22 ;  /* 0x00008f00b5027a23 */ /* 0x002fe20000010816 */
[----:B------:R-:W-:-:S03]  /*7040*/  LOP3.LUT R3, R3, 0xff, RZ, 0xc0, !PT ;  /* 0x000000ff03037812 */ /* 0x000fc600078ec0ff */
[----:B------:R1:W-:Y:S01]  /*7050*/  MUFU.EX2 R71, R2 ;  /* 0x0000000200477308 */ /* 0x0003e20000000800 */
[----:B------:R-:W-:Y:S01]  /*7060*/  PRMT R9, R3, 0x5410, R9 ;  /* 0x0000541003097816 */ /* 0x000fe20000000009 */
[----:B------:R-:W-:Y:S01]  /*7070*/  IMAD.MOV.U32 R176, RZ, RZ, R161 ;  /* 0x000000ffffb07224 */ /* 0x000fe200078e00a1 */
[----:B------:R-:W-:Y:S01]  /*7080*/  HSET2.LE.AND R3, R11, R93, PT ;  /* 0x0000005d0b037233 */ /* 0x000fe20003803000 */
[----:B------:R-:W-:Y:S01]  /*7090*/  IMAD.MOV.U32 R170, RZ, RZ, R151 ;  /* 0x000000ffffaa7224 */ /* 0x000fe200078e0097 */
[----:B------:R-:W-:Y:S01]  /*70a0*/  F2FP.BF16.PACK_AB R12, R102, R103 ;  /* 0x00000067660c723e */ /* 0x000fe200000010ff */
[----:B------:R-:W-:Y:S01]  /*70b0*/  IMAD.MOV.U32 R161, RZ, RZ, R150 ;  /* 0x000000ffffa17224 */ /* 0x000fe200078e0096 */
[----:B-1----:R-:W-:-:S04]  /*70c0*/  F2FP.BF16.PACK_AB R2, R111, R113 ;  /* 0x000000716f02723e */ /* 0x002fc800000010ff */
[----:B------:R-:W-:Y:S01]  /*70d0*/  LOP3.LUT R10, R0, R2, RZ, 0xc0, !PT ;  /* 0x00000002000a7212 */ /* 0x000fe200078ec0ff */
[--C-:B------:R-:W-:Y:S01]  /*70e0*/  HSET2.LE.AND R0, R31, R93.reuse, PT ;  /* 0x0000005d1f007233 */ /* 0x100fe20003803000 */
[----:B------:R-:W-:Y:S01]  /*70f0*/  F2FP.BF16.PACK_AB R2, R100, R101 ;  /* 0x000000656402723e */ /* 0x000fe200000010ff */
[----:B------:R-:W-:Y:S01]  /*7100*/  IMAD.MOV.U32 R151, RZ, RZ, R149 ;  /* 0x000000ffff977224 */ /* 0x000fe200078e0095 */
[----:B------:R-:W-:Y:S01]  /*7110*/  HSET2.LE.AND R9, R9, R93, PT ;  /* 0x0000005d09097233 */ /* 0x000fe20003803000 */
[----:B------:R-:W-:Y:S01]  /*7120*/  FFMA.FTZ R8, R172, c[0x0][0x23c], -R22 ;  /* 0x00008f00ac087a23 */ /* 0x000fe20000010816 */
[----:B------:R-:W-:Y:S01]  /*7130*/  LOP3.LUT R11, R0, R2, RZ, 0xc0, !PT ;  /* 0x00000002000b7212 */ /* 0x000fe200078ec0ff */
[----:B------:R-:W-:Y:S01]  /*7140*/  IMAD.MOV.U32 R91, RZ, RZ, R52 ;  /* 0x000000ffff5b7224 */ /* 0x000fe200078e0034 */
[----:B------:R-:W-:Y:S01]  /*7150*/  HMMA.16816.F32.BF16 R140, R4, R24, R140 ;  /* 0x00000018048c723c */ /* 0x000fe2000004188c */
[----:B------:R-:W-:Y:S01]  /*7160*/  IMAD.MOV.U32 R90, RZ, RZ, R53 ;  /* 0x000000ffff5a7224 */ /* 0x000fe200078e0035 */
[----:B------:R-:W-:Y:S01]  /*7170*/  LOP3.LUT R0, R19, 0xffff, RZ, 0xc0, !PT ;  /* 0x0000ffff13007812 */ /* 0x000fe200078ec0ff */
[----:B------:R-:W-:Y:S01]  /*7180*/  IMAD.MOV.U32 R196, RZ, RZ, R159 ;  /* 0x000000ffffc47224 */ /* 0x000fe200078e009f */
[----:B------:R-:W1:Y:S01]  /*7190*/  LDSM.16.MT88.4 R28, [R204+0x5800] ;  /* 0x00580000cc1c783b */ /* 0x000e620000004200 */
[----:B------:R-:W-:-:S02]  /*71a0*/  IMAD.MOV.U32 R194, RZ, RZ, R54 ;  /* 0x000000ffffc27224 */ /* 0x000fc400078e0036 */
[----:B------:R-:W-:Y:S01]  /*71b0*/  IMAD.MOV.U32 R168, RZ, RZ, R157 ;  /* 0x000000ffffa87224 */ /* 0x000fe200078e009d */
[C---:B------:R-:W-:Y:S01]  /*71c0*/  HMMA.16816.F32.BF16 R152, R4.reuse, R26, R152 ;  /* 0x0000001a0498723c */ /* 0x040fe20000041898 */
[----:B------:R-:W-:Y:S02]  /*71d0*/  IMAD.MOV.U32 R171, RZ, RZ, R158 ;  /* 0x000000ffffab7224 */ /* 0x000fe400078e009e */
[----:B------:R-:W-:Y:S02]  /*71e0*/  IMAD.MOV.U32 R150, RZ, RZ, R156 ;  /* 0x000000ffff967224 */ /* 0x000fe400078e009c */
[----:B------:R-:W-:Y:S02]  /*71f0*/  IMAD.MOV.U32 R149, RZ, RZ, R55 ;  /* 0x000000ffff957224 */ /* 0x000fe400078e0037 */
[----:B------:R-:W-:Y:S01]  /*7200*/  FFMA.FTZ R2, R183, c[0x0][0x23c], -R21 ;  /* 0x00008f00b7027a23 */ /* 0x000fe20000010815 */
[----:B----4-:R-:W-:Y:S01]  /*7210*/  HMMA.16816.F32.BF16 R156, R4, R32, R72 ;  /* 0x00000020049c723c */ /* 0x010fe20000041848 */
[----:B------:R2:W-:Y:S01]  /*7220*/  MUFU.EX2 R70, R8 ;  /* 0x0000000800467308 */ /* 0x0005e20000000800 */
[----:B------:R-:W-:-:S02]  /*7230*/  LOP3.LUT R9, R9, R12, RZ, 0xc0, !PT ;  /* 0x0000000c09097212 */ /* 0x000fc400078ec0ff */
[----:B------:R-:W-:-:S04]  /*7240*/  LOP3.LUT R12, R19, 0xff, RZ, 0xc0, !PT ;  /* 0x000000ff130c7812 */ /* 0x000fc800078ec0ff */
[----:B------:R-:W-:Y:S01]  /*7250*/  HMMA.16816.F32.BF16 R52, R4, R34, R64 ;  /* 0x000000220434723c */ /* 0x000fe20000041840 */
[----:B------:R3:W-:Y:S06]  /*7260*/  MUFU.EX2 R68, R2 ;  /* 0x0000000200447308 */ /* 0x0007ec0000000800 */
[----:B------:R-:W-:Y:S01]  /*7270*/  SHF.R.U32.HI R6, RZ, 0x10, R19 ;  /* 0x00000010ff067819 */ /* 0x000fe20000011613 */
[----:B------:R-:W-:Y:S01]  /*7280*/  FFMA.FTZ R7, R182, c[0x0][0x23c], -R21 ;  /* 0x00008f00b6077a23 */ /* 0x000fe20000010815 */
[----:B--2---:R-:W-:Y:S02]  /*7290*/  F2FP.BF16.PACK_AB R8, R117, R118 ;  /* 0x000000767508723e */ /* 0x004fe400000010ff */
[----:B------:R-:W-:-:S02]  /*72a0*/  SHF.R.U32.HI R5, RZ, 0x18, R19 ;  /* 0x00000018ff057819 */ /* 0x000fc40000011613 */
[----:B------:R-:W-:Y:S02]  /*72b0*/  SHF.R.U32.HI R4, RZ, 0x8, R39 ;  /* 0x00000008ff047819 */ /* 0x000fe40000011627 */
[----:B---3--:R-:W-:Y:S02]  /*72c0*/  SHF.R.U32.HI R2, RZ, 0x8, R0 ;  /* 0x00000008ff027819 */ /* 0x008fe40000011600 */
[----:B------:R-:W-:Y:S01]  /*72d0*/  LOP3.LUT R0, R6, 0xff, RZ, 0xc0, !PT ;  /* 0x000000ff06007812 */ /* 0x000fe200078ec0ff */
[----:B------:R2:W3:Y:S01]  /*72e0*/  MUFU.EX2 R67, R7 ;  /* 0x0000000700437308 */ /* 0x0004e20000000800 */
[----:B------:R-:W-:Y:S02]  /*72f0*/  LOP3.LUT R8, R3, R8, RZ, 0xc0, !PT ;  /* 0x0000000803087212 */ /* 0x000fe400078ec0ff */
[----:B------:R-:W-:Y:S02]  /*7300*/  LOP3.LUT R3, R48, 0xff, RZ, 0xc0, !PT ;  /* 0x000000ff30037812 */ /* 0x000fe400078ec0ff */
[----:B------:R-:W-:Y:S01]  /*7310*/  PRMT R36, R12, 0x5410, R2 ;  /* 0x000054100c247816 */ /* 0x000fe20000000002 */
[----:B------:R-:W-:Y:S01]  /*7320*/  FFMA.FTZ R2, R174, c[0x0][0x23c], -R21 ;  /* 0x00008f00ae027a23 */ /* 0x000fe20000010815 */
[----:B------:R-:W-:Y:S01]  /*7330*/  PRMT R49, R49, 0x5410, R4 ;  /* 0x0000541031317816 */ /* 0x000fe20000000004 */
[----:B------:R-:W-:Y:S01]  /*7340*/  FFMA.FTZ R13, R173, c[0x0][0x23c], -R22 ;  /* 0x00008f00ad0d7a23 */ /* 0x000fe20000010816 */
[----:B------:R-:W-:Y:S01]  /*7350*/  PRMT R15, R0, 0x5410, R5 ;  /* 0x00005410000f7816 */ /* 0x000fe20000000005 */
[----:B------:R-:W-:Y:S01]  /*7360*/  FFMA.FTZ R5, R166, c[0x0][0x23c], -R21 ;  /* 0x00008f00a6057a23 */ /* 0x000fe20000010815 */
[----:B------:R-:W-:-:S02]  /*7370*/  LOP3.LUT R0, R16, 0xffff, RZ, 0xc0, !PT ;  /* 0x0000ffff10007812 */ /* 0x000fc400078ec0ff */
[----:B------:R-:W-:Y:S01]  /*7380*/  SHF.R.U32.HI R4, RZ, 0x10, R16 ;  /* 0x00000010ff047819 */ /* 0x000fe20000011610 */
[----:B------:R4:W-:Y:S01]  /*7390*/  MUFU.EX2 R66, R2 ;  /* 0x0000000200427308 */ /* 0x0009e20000000800 */
[----:B------:R-:W-:Y:S02]  /*73a0*/  PRMT R48, R3, 0x5410, R50 ;  /* 0x0000541003307816 */ /* 0x000fe40000000032 */
[----:B------:R-:W-:Y:S02]  /*73b0*/  SHF.R.U32.HI R3, RZ, 0x8, R51 ;  /* 0x00000008ff037819 */ /* 0x000fe40000011633 */
[----:B------:R-:W-:Y:S02]  /*73c0*/  LOP3.LUT R6, R16, 0xff, RZ, 0xc0, !PT ;  /* 0x000000ff10067812 */ /* 0x000fe400078ec0ff */
[----:B--2---:R-:W-:Y:S01]  /*73d0*/  SHF.R.U32.HI R7, RZ, 0x18, R16 ;  /* 0x00000018ff077819 */ /* 0x004fe20000011610 */
[----:B------:R-:W-:Y:S01]  /*73e0*/  MUFU.EX2 R69, R13 ;  /* 0x0000000d00457308 */ /* 0x000fe20000000800 */
[----:B------:R-:W-:-:S02]  /*73f0*/  SHF.R.U32.HI R0, RZ, 0x8, R0 ;  /* 0x00000008ff007819 */ /* 0x000fc40000011600 */
[----:B------:R-:W-:Y:S02]  /*7400*/  LOP3.LUT R4, R4, 0xff, RZ, 0xc0, !PT ;  /* 0x000000ff04047812 */ /* 0x000fe400078ec0ff */
[----:B------:R-:W-:Y:S02]  /*7410*/  PRMT R12, R58, 0x5410, R3 ;  /* 0x000054103a0c7816 */ /* 0x000fe40000000003 */
[----:B----4-:R-:W-:Y:S01]  /*7420*/  LOP3.LUT R2, R56, 0xff, RZ, 0xc0, !PT ;  /* 0x000000ff38027812 */ /* 0x010fe200078ec0ff */
[----:B------:R3:W2:Y:S01]  /*7430*/  MUFU.EX2 R65, R5 ;  /* 0x0000000500417308 */ /* 0x0006a20000000800 */
[----:B------:R-:W-:Y:S02]  /*7440*/  PRMT R0, R6, 0x5410, R0 ;  /* 0x0000541006007816 */ /* 0x000fe40000000000 */
[----:B------:R-:W-:Y:S01]  /*7450*/  PRMT R14, R2, 0x5410, R57 ;  /* 0x00005410020e7816 */ /* 0x000fe20000000039 */
[--C-:B------:R-:W-:Y:S01]  /*7460*/  FFMA.FTZ R2, R184, c[0x0][0x23c], -R20.reuse ;  /* 0x00008f00b8027a23 */ /* 0x100fe20000010814 */
[----:B------:R-:W-:Y:S01]  /*7470*/  PRMT R3, R4, 0x5410, R7 ;  /* 0x0000541004037816 */ /* 0x000fe20000000007 */
[--C-:B------:R-:W-:Y:S01]  /*7480*/  HSET2.LE.AND R0, R0, R93.reuse, PT ;  /* 0x0000005d00007233 */ /* 0x100fe20003803000 */
[----:B------:R-:W-:Y:S01]  /*7490*/  FFMA.FTZ R4, R185, c[0x0][0x23c], -R20 ;  /* 0x00008f00b9047a23 */ /* 0x000fe20000010814 */
[----:B------:R4:W-:Y:S02]  /*74a0*/  MUFU.EX2 R64, R2 ;  /* 0x0000000200407308 */ /* 0x0009e40000000800 */
[----:B------:R-:W-:Y:S01]  /*74b0*/  HSET2.LE.AND R3, R3, R93, PT ;  /* 0x0000005d03037233 */ /* 0x000fe20003803000 */
[----:B------:R-:W-:-:S02]  /*74c0*/  IMAD.MOV.U32 R177, RZ, RZ, R59 ;  /* 0x000000ffffb17224 */ /* 0x000fc400078e003b */
[----:B------:R-:W-:Y:S01]  /*74d0*/  HMMA.16816.F32.BF16 R56, R8, R26, R60 ;  /* 0x0000001a0838723c */ /* 0x000fe2000004183c */
[----:B---3--:R-:W-:Y:S02]  /*74e0*/  F2FP.BF16.PACK_AB R5, R67, R68 ;  /* 0x000000444305723e */ /* 0x008fe400000010ff */
[----:B------:R3:W-:Y:S01]  /*74f0*/  MUFU.EX2 R63, R4 ;  /* 0x00000004003f7308 */ /* 0x0007e20000000800 */
[--C-:B------:R-:W-:Y:S01]  /*7500*/  FFMA.FTZ R6, R167, c[0x0][0x23c], -R20.reuse ;  /* 0x00008f00a7067a23 */ /* 0x100fe20000010814 */
[----:B------:R-:W-:Y:S02]  /*7510*/  LOP3.LUT R5, R3, R5, RZ, 0xc0, !PT ;  /* 0x0000000503057212 */ /* 0x000fe400078ec0ff */
[----:B----4-:R-:W-:Y:S01]  /*7520*/  F2FP.BF16.PACK_AB R2, R71, R79 ;  /* 0x0000004f4702723e */ /* 0x010fe200000010ff */
[--C-:B------:R-:W-:Y:S01]  /*7530*/  HSET2.LE.AND R3, R14, R93.reuse, PT ;  /* 0x0000005d0e037233 */ /* 0x100fe20003803000 */
[----:B------:R-:W-:Y:S01]  /*7540*/  FFMA.FTZ R13, R175, c[0x0][0x23c], -R20 ;  /* 0x00008f00af0d7a23 */ /* 0x000fe20000010814 */
[----:B--2---:R-:W-:Y:S01]  /*7550*/  F2FP.BF16.PACK_AB R7, R65, R66 ;  /* 0x000000424107723e */ /* 0x004fe200000010ff */
[----:B------:R-:W-:Y:S01]  /*7560*/  IMAD.MOV.U32 R179, RZ, RZ, R236 ;  /* 0x000000ffffb37224 */ /* 0x000fe200078e00ec */
[----:B---3--:R-:W-:Y:S01]  /*7570*/  LOP3.LUT R4, R0, R2, RZ, 0xc0, !PT ;  /* 0x0000000200047212 */ /* 0x008fe200078ec0ff */
[----:B------:R-:W-:Y:S01]  /*7580*/  HSET2.LE.AND R0, R12, R93, PT ;  /* 0x0000005d0c007233 */ /* 0x000fe20003803000 */
[----:B------:R-:W-:Y:S01]  /*7590*/  F2FP.BF16.PACK_AB R2, R69, R70 ;  /* 0x000000464502723e */ /* 0x000fe200000010ff */
[----:B------:R-:W-:Y:S01]  /*75a0*/  IMAD.MOV.U32 R89, RZ, RZ, R144 ;  /* 0x000000ffff597224 */ /* 0x000fe200078e0090 */
[----:B------:R2:W-:Y:S01]  /*75b0*/  MUFU.EX2 R62, R6 ;  /* 0x00000006003e7308 */ /* 0x0005e20000000800 */
[----:B------:R-:W-:-:S02]  /*75c0*/  LOP3.LUT R7, R3, R7, RZ, 0xc0, !PT ;  /* 0x0000000703077212 */ /* 0x000fc400078ec0ff */
[----:B------:R-:W-:Y:S02]  /*75d0*/  LOP3.LUT R14, R23, 0xff, RZ, 0xc0, !PT ;  /* 0x000000ff170e7812 */ /* 0x000fe400078ec0ff */
[----:B------:R-:W-:-:S03]  /*75e0*/  SHF.R.U32.HI R3, RZ, 0x10, R23 ;  /* 0x00000010ff037819 */ /* 0x000fc60000011617 */
[----:B------:R3:W4:Y:S01]  /*75f0*/  MUFU.EX2 R236, R13 ;  /* 0x0000000d00ec7308 */ /* 0x0007220000000800 */
[----:B------:R-:W-:Y:S02]  /*7600*/  IMAD.MOV.U32 R178, RZ, RZ, R90 ;  /* 0x000000ffffb27224 */ /* 0x000fe400078e005a */
[----:B------:R-:W-:Y:S01]  /*7610*/  IMAD.MOV.U32 R90, RZ, RZ, R197 ;  /* 0x000000ffff5a7224 */ /* 0x000fe200078e00c5 */
[----:B--2---:R-:W-:Y:S02]  /*7620*/  LOP3.LUT R6, R0, R2, RZ, 0xc0, !PT ;  /* 0x0000000200067212 */ /* 0x004fe400078ec0ff */
[----:B------:R-:W-:Y:S01]  /*7630*/  LOP3.LUT R2, R23, 0xffff, RZ, 0xc0, !PT ;  /* 0x0000ffff17027812 */ /* 0x000fe200078ec0ff */
[----:B------:R-:W-:Y:S02]  /*7640*/  IMAD.MOV.U32 R197, RZ, RZ, R207 ;  /* 0x000000ffffc57224 */ /* 0x000fe400078e00cf */
[----:B------:R2:W5:Y:S01]  /*7650*/  LDL.LU R207, [R1+0x54] ;  /* 0x0000540001cf7983 */ /* 0x0005620000300800 */
[----:B---3--:R-:W-:Y:S01]  /*7660*/  SHF.R.U32.HI R13, RZ, 0x18, R23 ;  /* 0x00000018ff0d7819 */ /* 0x008fe20000011617 */
[----:B------:R-:W-:-:S02]  /*7670*/  FADD.FTZ R23, R179, R239 ;  /* 0x000000efb3177221 */ /* 0x000fc40000010000 */
[----:B------:R-:W-:Y:S02]  /*7680*/  IMAD.MOV.U32 R179, RZ, RZ, R89 ;  /* 0x000000ffffb37224 */ /* 0x000fe400078e0059 */
[----:B------:R-:W-:Y:S02]  /*7690*/  IMAD.MOV.U32 R89, RZ, RZ, R91 ;  /* 0x000000ffff597224 */ /* 0x000fe400078e005b */
[----:B------:R-:W-:Y:S02]  /*76a0*/  IMAD.MOV.U32 R91, RZ, RZ, R130 ;  /* 0x000000ffff5b7224 */ /* 0x000fe400078e0082 */
[----:B------:R-:W-:Y:S02]  /*76b0*/  IMAD.MOV.U32 R130, RZ, RZ, R206 ;  /* 0x000000ffff827224 */ /* 0x000fe400078e00ce */
[----:B------:R2:W5:Y:S01]  /*76c0*/  LDL.LU R206, [R1+0x50] ;  /* 0x0000500001ce7983 */ /* 0x0005620000300800 */
[----:B------:R-:W-:Y:S02]  /*76d0*/  IMAD.MOV.U32 R195, RZ, RZ, R145 ;  /* 0x000000ffffc37224 */ /* 0x000fe400078e0091 */
[----:B------:R-:W-:-:S02]  /*76e0*/  IMAD.MOV.U32 R163, RZ, RZ, R147 ;  /* 0x000000ffffa37224 */ /* 0x000fc400078e0093 */
[----:B------:R-:W-:Y:S02]  /*76f0*/  IMAD.MOV.U32 R169, RZ, RZ, R146 ;  /* 0x000000ffffa97224 */ /* 0x000fe400078e0092 */
[----:B------:R-:W-:Y:S01]  /*7700*/  HMMA.16816.F32.BF16 R144, R8, R24, R80 ;  /* 0x000000180890723c */ /* 0x000fe20000041850 */
[----:B------:R-:W3:Y:S01]  /*7710*/  LDSM.16.MT88.4 R24, [R205+0x5800] ;  /* 0x00580000cd18783b */ /* 0x000ee20000004200 */
[----:B------:R-:W-:-:S06]  /*7720*/  LOP3.LUT R0, R17, 0xffff, RZ, 0xc0, !PT ;  /* 0x0000ffff11007812 */ /* 0x000fcc00078ec0ff */
[C---:B------:R-:W-:Y:S08]  /*7730*/  HMMA.16816.F32.BF16 R40, R8.reuse, R32, R40 ;  /* 0x000000200828723c */ /* 0x040ff00000041828 */
[----:B------:R-:W-:Y:S01]  /*7740*/  HMMA.16816.F32.BF16 R44, R8, R34, R44 ;  /* 0x00000022082c723c */ /* 0x000fe2000004182c */
[----:B------:R-:W-:Y:S01]  /*7750*/  LOP3.LUT R12, R17, 0xff, RZ, 0xc0, !PT ;  /* 0x000000ff110c7812 */ /* 0x000fe200078ec0ff */
[----:B------:R-:W-:Y:S01]  /*7760*/  FFMA.FTZ R16, R203, c[0x0][0x23c], -R21 ;  /* 0x00008f00cb107a23 */ /* 0x000fe20000010815 */
[----:B------:R-:W-:Y:S04]  /*7770*/  LDSM.16.MT88.4 R32, [R205+0x5c00] ;  /* 0x005c0000cd20783b */ /* 0x000fe80000004200 */
[----:B------:R-:W-:Y:S01]  /*7780*/  SHF.R.U32.HI R9, RZ, 0x10, R17 ;  /* 0x00000010ff097819 */ /* 0x000fe20000011611 */
[----:B------:R-:W-:Y:S01]  /*7790*/  FFMA.FTZ R8, R201, c[0x0][0x23c], -R22 ;  /* 0x00008f00c9087a23 */ /* 0x000fe20000010816 */
[----:B------:R-:W-:-:S02]  /*77a0*/  SHF.R.U32.HI R10, RZ, 0x8, R2 ;  /* 0x00000008ff0a7819 */ /* 0x000fc40000011602 */
[----:B------:R-:W-:Y:S01]  /*77b0*/  SHF.R.U32.HI R2, RZ, 0x8, R0 ;  /* 0x00000008ff027819 */ /* 0x000fe20000011600 */
[----:B------:R1:W-:Y:S01]  /*77c0*/  MUFU.EX2 R61, R8 ;  /* 0x00000008003d7308 */ /* 0x0003e20000000800 */
[----:B------:R-:W-:Y:S02]  /*77d0*/  SHF.R.U32.HI R11, RZ, 0x18, R17 ;  /* 0x00000018ff0b7819 */ /* 0x000fe40000011611 */
[----:B------:R-:W-:-:S04]  /*77e0*/  LOP3.LUT R0, R9, 0xff, RZ, 0xc0, !PT ;  /* 0x000000ff09007812 */ /* 0x000fc800078ec0ff */
[----:B------:R-:W-:Y:S01]  /*77f0*/  PRMT R17, R0, 0x5410, R11 ;  /* 0x0000541000117816 */ /* 0x000fe2000000000b */
[----:B------:R-:W-:Y:S01]  /*7800*/  FFMA.FTZ R0, R200, c[0x0][0x23c], -R22 ;  /* 0x00008f00c8007a23 */ /* 0x000fe20000010816 */
[----:B------:R-:W-:Y:S01]  /*7810*/  PRMT R18, R12, 0x5410, R2 ;  /* 0x000054100c127816 */ /* 0x000fe20000000002 */
[--C-:B------:R-:W-:Y:S01]  /*7820*/  FFMA.FTZ R2, R199, c[0x0][0x23c], -R22.reuse ;  /* 0x00008f00c7027a23 */ /* 0x100fe20000010816 */
[----:B-1----:R-:W-:Y:S01]  /*7830*/  LOP3.LUT R8, R3, 0xff, RZ, 0xc0, !PT ;  /* 0x000000ff03087812 */ /* 0x002fe200078ec0ff */
[----:B------:R-:W-:Y:S01]  /*7840*/  FFMA.FTZ R3, R202, c[0x0][0x23c], -R22 ;  /* 0x00008f00ca037a23 */ /* 0x000fe20000010816 */
[----:B------:R-:W-:Y:S01]  /*7850*/  PRMT R20, R14, 0x5410, R10 ;  /* 0x000054100e147816 */ /* 0x000fe2000000000a */
[----:B------:R-:W-:Y:S01]  /*7860*/  FFMA.FTZ R14, R218, c[0x0][0x23c], -R21 ;  /* 0x00008f00da0e7a23 */ /* 0x000fe20000010815 */
[----:B------:R-:W-:Y:S01]  /*7870*/  PRMT R19, R8, 0x5410, R13 ;  /* 0x0000541008137816 */ /* 0x000fe2000000000d */
[----:B------:R1:W1:Y:S01]  /*7880*/  MUFU.EX2 R60, R3 ;  /* 0x00000003003c7308 */ /* 0x0002620000000800 */
[--C-:B------:R-:W-:Y:S01]  /*7890*/  FFMA.FTZ R22, R187, c[0x0][0x23c], -R21.reuse ;  /* 0x00008f00bb167a23 */ /* 0x100fe20000010815 */
[--C-:B------:R-:W-:Y:S01]  /*78a0*/  HSET2.LE.AND R8, R36, R93.reuse, PT ;  /* 0x0000005d24087233 */ /* 0x100fe20003803000 */
[----:B------:R-:W-:Y:S01]  /*78b0*/  F2FP.BF16.PACK_AB R11, R84, R85 ;  /* 0x00000055540b723e */ /* 0x000fe200000010ff */
[----:B------:R-:W-:Y:S01]  /*78c0*/  FFMA.FTZ R21, R186, c[0x0][0x23c], -R21 ;  /* 0x00008f00ba157a23 */ /* 0x000fe20000010815 */
[----:B------:R-:W-:Y:S01]  /*78d0*/  HSET2.LE.AND R12, R15, R93, PT ;  /* 0x0000005d0f0c7233 */ /* 0x000fe20003803000 */
[----:B------:R-:W-:-:S02]  /*78e0*/  F2FP.BF16.PACK_AB R9, R109, R110 ;  /* 0x0000006e6d09723e */ /* 0x000fc400000010ff */
[----:B------:R2:W-:Y:S01]  /*78f0*/  MUFU.EX2 R51, R0 ;  /* 0x0000000000337308 */ /* 0x0005e20000000800 */
[----:B------:R-:W-:Y:S01]  /*7900*/  HMMA.16816.F32.BF16 R140, R4, R28, R140 ;  /* 0x0000001c048c723c */ /* 0x000fe2000004188c */
[----:B------:R-:W-:Y:S01]  /*7910*/  F2FP.BF16.PACK_AB R13, R86, R99 ;  /* 0x00000063560d723e */ /* 0x000fe200000010ff */
[----:B------:R-:W-:Y:S01]  /*7920*/  IMAD.MOV.U32 R165, RZ, RZ, R89 ;  /* 0x000000ffffa57224 */ /* 0x000fe200078e0059 */
[----:B-1----:R-:W-:-:S05]  /*7930*/  HSET2.LE.AND R3, R37, R93, PT ;  /* 0x0000005d25037233 */ /* 0x002fca0003803000 */
[----:B------:R-:W-:Y:S01]  /*7940*/  HMMA.16816.F32.BF16 R152, R4, R30, R152 ;  /* 0x0000001e0498723c */ /* 0x000fe20000041898 */
[----:B------:R-:W-:Y:S01]  /*7950*/  IMAD.MOV.U32 R164, RZ, RZ, R76 ;  /* 0x000000ffffa47224 */ /* 0x000fe200078e004c */
[----:B------:R-:W-:Y:S01]  /*7960*/  LOP3.LUT R8, R8, R9, RZ, 0xc0, !PT ;  /* 0x0000000908087212 */ /* 0x000fe200078ec0ff */
[----:B------:R-:W-:Y:S01]  /*7970*/  IMAD.MOV.U32 R89, RZ, RZ, R177 ;  /* 0x000000ffff597224 */ /* 0x000fe200078e00b1 */
[----:B------:R-:W-:Y:S01]  /*7980*/  LOP3.LUT R11, R3, R11, RZ, 0xc0, !PT ;  /* 0x0000000b030b7212 */ /* 0x000fe200078ec0ff */
[----:B--2---:R-:W-:-:S03]  /*7990*/  HSET2.LE.AND R0, R38, R93, PT ;  /* 0x0000005d26007233 */ /* 0x004fc60003803000 */
[----:B---3--:R-:W-:Y:S01]  /*79a0*/  HMMA.16816.F32.BF16 R156, R4, R24, R156 ;  /* 0x00000018049c723c */ /* 0x008fe2000004189c */
[----:B------:R-:W-:Y:S01]  /*79b0*/  HSET2.LE.AND R3, R20, R93, PT ;  /* 0x0000005d14037233 */ /* 0x000fe20003803000 */
[----:B------:R1:W-:Y:S01]  /*79c0*/  MUFU.EX2 R239, R2 ;  /* 0x0000000200ef7308 */ /* 0x0003e20000000800 */
[----:B------:R-:W-:-:S05]  /*79d0*/  LOP3.LUT R9, R12, R13, RZ, 0xc0, !PT ;  /* 0x0000000d0c097212 */ /* 0x000fca00078ec0ff */
[----:B------:R-:W-:Y:S01]  /*79e0*/  HMMA.16816.F32.BF16 R36, R4, R26, R52 ;  /* 0x0000001a0424723c */ /* 0x000fe20000041834 */
[----:B------:R-:W-:Y:S01]  /*79f0*/  HSET2.LE.AND R13, R17, R93, PT ;  /* 0x0000005d110d7233 */ /* 0x000fe20003803000 */
[----:B------:R-:W-:Y:S01]  /*7a00*/  MUFU.EX2 R50, R14 ;  /* 0x0000000e00327308 */ /* 0x000fe20000000800 */
[----:B------:R-:W-:-:S04]  /*7a10*/  IMAD.MOV.U32 R180, RZ, RZ, R90 ;  /* 0x000000ffffb47224 */ /* 0x000fc800078e005a */
[----:B------:R-:W-:Y:S02]  /*7a20*/  FADD.FTZ R4, R179, R178 ;  /* 0x000000b2b3047221 */ /* 0x000fe40000010000 */
[----:B------:R-:W-:Y:S02]  /*7a30*/  IMAD.MOV.U32 R179, RZ, RZ, R91 ;  /* 0x000000ffffb37224 */ /* 0x000fe400078e005b */
[----:B------:R-:W-:Y:S01]  /*7a40*/  IMAD.MOV.U32 R178, RZ, RZ, R149 ;  /* 0x000000ffffb27224 */ /* 0x000fe200078e0095 */
[----:B------:R2:W3:Y:S01]  /*7a50*/  MUFU.EX2 R20, R16 ;  /* 0x0000001000147308 */ /* 0x0004e20000000800 */
[----:B-1----:R-:W-:Y:S01]  /*7a60*/  F2FP.BF16.PACK_AB R2, R107, R108 ;  /* 0x0000006c6b02723e */ /* 0x002fe200000010ff */
[----:B------:R-:W-:Y:S02]  /*7a70*/  IMAD.MOV.U32 R90, RZ, RZ, R198 ;  /* 0x000000ffff5a7224 */ /* 0x000fe400078e00c6 */
[----:B------:R-:W-:Y:S02]  /*7a80*/  IMAD.MOV.U32 R91, RZ, RZ, R151 ;  /* 0x000000ffff5b7224 */ /* 0x000fe400078e0097 */
[----:B------:R-:W-:-:S02]  /*7a90*/  IMAD.MOV.U32 R177, RZ, RZ, R150 ;  /* 0x000000ffffb17224 */ /* 0x000fc400078e0096 */
[----:B------:R-:W-:Y:S01]  /*7aa0*/  MUFU.EX2 R22, R22 ;  /* 0x0000001600167308 */ /* 0x000fe20000000800 */
[----:B------:R-:W-:Y:S02]  /*7ab0*/  FADD.FTZ R17, R178, R164 ;  /* 0x000000a4b2117221 */ /* 0x000fe40000010000 */
[----:B------:R-:W-:Y:S02]  /*7ac0*/  FADD.FTZ R5, R179, R23 ;  /* 0x00000017b3057221 */ /* 0x000fe40000010000 */
[----:B------:R-:W-:-:S03]  /*7ad0*/  IMAD.MOV.U32 R198, RZ, RZ, R148 ;  /* 0x000000ffffc67224 */ /* 0x000fc600078e0094 */
[----:B------:R-:W1:Y:S01]  /*7ae0*/  MUFU.EX2 R21, R21 ;  /* 0x0000001500157308 */ /* 0x000e620000000800 */
[----:B------:R-:W-:Y:S01]  /*7af0*/  FADD.FTZ R4, R89, R4 ;  /* 0x0000000459047221 */ /* 0x000fe20000010000 */
[----:B------:R-:W-:Y:S01]  /*7b00*/  LOP3.LUT R10, R0, R2, RZ, 0xc0, !PT ;  /* 0x00000002000a7212 */ /* 0x000fe200078ec0ff */
[--C-:B------:R-:W-:Y:S01]  /*7b10*/  HSET2.LE.AND R12, R19, R93.reuse, PT ;  /* 0x0000005d130c7233 */ /* 0x100fe20003803000 */
[----:B------:R-:W-:Y:S01]  /*7b20*/  FADD.FTZ R6, R165, R180 ;  /* 0x000000b4a5067221 */ /* 0x000fe20000010000 */
[--C-:B------:R-:W-:Y:S01]  /*7b30*/  HSET2.LE.AND R7, R18, R93.reuse, PT ;  /* 0x0000005d12077233 */ /* 0x100fe20003803000 */
[----:B------:R-:W-:Y:S01]  /*7b40*/  FADD.FTZ R19, R91, R17 ;  /* 0x000000115b137221 */ /* 0x000fe20000010000 */
[--C-:B------:R-:W-:Y:S01]  /*7b50*/  HSET2.LE.AND R2, R78, R93.reuse, PT ;  /* 0x0000005d4e027233 */ /* 0x100fe20003803000 */
[----:B------:R-:W-:Y:S01]  /*7b60*/  FADD.FTZ R18, R177, R5 ;  /* 0x00000005b1127221 */ /* 0x000fe20000010000 */
[--C-:B------:R-:W-:Y:S01]  /*7b70*/  HSET2.LE.AND R0, R77, R93.reuse, PT ;  /* 0x0000005d4d007233 */ /* 0x100fe20003803000 */
[----:B------:R-:W-:Y:S01]  /*7b80*/  FADD.FTZ R17, R198, R4 ;  /* 0x00000004c6117221 */ /* 0x000fe20000010000 */
[----:B------:R-:W-:Y:S01]  /*7b90*/  F2FP.BF16.PACK_AB R5, R237, R104 ;  /* 0x00000068ed05723e */ /* 0x000fe200000010ff */
[--C-:B------:R-:W-:Y:S01]  /*7ba0*/  HSET2.LE.AND R15, R48, R93.reuse, PT ;  /* 0x0000005d300f7233 */ /* 0x100fe20003803000 */
[----:B----4-:R-:W-:Y:S01]  /*7bb0*/  F2FP.BF16.PACK_AB R4, R236, R62 ;  /* 0x0000003eec04723e */ /* 0x010fe200000010ff */
[----:B--2---:R-:W-:Y:S01]  /*7bc0*/  FADD.FTZ R16, R90, R6 ;  /* 0x000000065a107221 */ /* 0x004fe20000010000 */
[----:B------:R-:W-:Y:S01]  /*7bd0*/  F2FP.BF16.PACK_AB R6, R105, R106 ;  /* 0x0000006a6906723e */ /* 0x000fe200000010ff */
[----:B------:R-:W-:Y:S01]  /*7be0*/  IMAD.MOV.U32 R198, RZ, RZ, R170 ;  /* 0x000000ffffc67224 */ /* 0x000fe200078e00aa */
[----:B------:R-:W-:Y:S01]  /*7bf0*/  LOP3.LUT R170, R2, R5, RZ, 0xc0, !PT ;  /* 0x0000000502aa7212 */ /* 0x000fe200078ec0ff */
[----:B------:R-:W-:Y:S01]  /*7c00*/  IMAD.MOV.U32 R177, RZ, RZ, R171 ;  /* 0x000000ffffb17224 */ /* 0x000fe200078e00ab */
[----:B------:R-:W-:Y:S01]  /*7c10*/  LOP3.LUT R171, R0, R4, RZ, 0xc0, !PT ;  /* 0x0000000400ab7212 */ /* 0x000fe200078ec0ff */
[----:B------:R-:W-:Y:S01]  /*7c20*/  HSET2.LE.AND R14, R49, R93, PT ;  /* 0x0000005d310e7233 */ /* 0x000fe20003803000 */
[----:B------:R-:W-:Y:S01]  /*7c30*/  F2FP.BF16.PACK_AB R2, R63, R64 ;  /* 0x000000403f02723e */ /* 0x000fe200000010ff */
[----:B------:R-:W-:Y:S01]  /*7c40*/  IMAD.MOV.U32 R89, RZ, RZ, R194 ;  /* 0x000000ffff597224 */ /* 0x000fe200078e00c2 */
[----:B------:R-:W-:Y:S01]  /*7c50*/  F2FP.BF16.PACK_AB R0, R60, R61 ;  /* 0x0000003d3c00723e */ /* 0x000fe200000010ff */
[----:B------:R-:W-:Y:S01]  /*7c60*/  IMAD.MOV.U32 R91, RZ, RZ, R168 ;  /* 0x000000ffff5b7224 */ /* 0x000fe200078e00a8 */
[----:B------:R-:W-:Y:S01]  /*7c70*/  LOP3.LUT R168, R3, R6, RZ, 0xc0, !PT ;  /* 0x0000000603a87212 */ /* 0x000fe200078ec0ff */
[----:B------:R-:W-:Y:S01]  /*7c80*/  IMAD.MOV.U32 R194, RZ, RZ, R169 ;  /* 0x000000ffffc27224 */ /* 0x000fe200078e00a9 */
[----:B---3--:R-:W-:Y:S01]  /*7c90*/  F2FP.BF16.PACK_AB R3, R20, R50 ;  /* 0x000000321403723e */ /* 0x008fe200000010ff */
[----:B------:R-:W-:Y:S01]  /*7ca0*/  IMAD.MOV.U32 R178, RZ, RZ, R176 ;  /* 0x000000ffffb27224 */ /* 0x000fe200078e00b0 */
[----:B------:R-:W-:Y:S01]  /*7cb0*/  LOP3.LUT R169, R12, R2, RZ, 0xc0, !PT ;  /* 0x000000020ca97212 */ /* 0x000fe200078ec0ff */
[----:B------:R-:W-:Y:S01]  /*7cc0*/  IMAD.MOV.U32 R179, RZ, RZ, R196 ;  /* 0x000000ffffb37224 */ /* 0x000fe200078e00c4 */
[----:B------:R-:W-:Y:S01]  /*7cd0*/  LOP3.LUT R164, R7, R0, RZ, 0xc0, !PT ;  /* 0x0000000007a47212 */ /* 0x000fe200078ec0ff */
[----:B------:R-:W2:Y:S01]  /*7ce0*/  LDSM.16.MT88.4 R148, [R204+0x5c00] ;  /* 0x005c0000cc94783b */ /* 0x000ea20000004200 */
[----:B-1----:R-:W-:-:S02]  /*7cf0*/  F2FP.BF16.PACK_AB R2, R21, R22 ;  /* 0x000000161502723e */ /* 0x002fc400000010ff */
[----:B------:R-:W-:Y:S01]  /*7d00*/  F2FP.BF16.PACK_AB R0, R239, R51 ;  /* 0x00000033ef00723e */ /* 0x000fe200000010ff */
[----:B------:R-:W-:Y:S01]  /*7d10*/  FADD.FTZ R16, R197, R16 ;  /* 0x00000010c5107221 */ /* 0x000fe20000010000 */
[----:B------:R-:W-:Y:S01]  /*7d20*/  LOP3.LUT R165, R13, R3, RZ, 0xc0, !PT ;  /* 0x000000030da57212 */ /* 0x000fe200078ec0ff */
[----:B------:R-:W-:Y:S01]  /*7d30*/  IMAD.MOV.U32 R90, RZ, RZ, R163 ;  /* 0x000000ffff5a7224 */ /* 0x000fe200078e00a3 */
[----:B------:R-:W-:Y:S01]  /*7d40*/  LOP3.LUT R167, R15, R2, RZ, 0xc0, !PT ;  /* 0x000000020fa77212 */ /* 0x000fe200078ec0ff */
[----:B------:R-:W-:Y:S01]  /*7d50*/  FADD.FTZ R3, R178, R19 ;  /* 0x00000013b2037221 */ /* 0x000fe20000010000 */
[----:B------:R-:W-:Y:S01]  /*7d60*/  LOP3.LUT R166, R14, R0, RZ, 0xc0, !PT ;  /* 0x000000000ea67212 */ /* 0x000fe200078ec0ff */
[----:B------:R-:W-:Y:S02]  /*7d70*/  FADD.FTZ R2, R179, R18 ;  /* 0x00000012b3027221 */ /* 0x000fe40000010000 */
[----:B------:R-:W-:Y:S02]  /*7d80*/  FADD.FTZ R0, R89, R17 ;  /* 0x0000001159007221 */ /* 0x000fe40000010000 */
[----:B------:R-:W-:-:S02]  /*7d90*/  IMAD.MOV.U32 R197, RZ, RZ, R161 ;  /* 0x000000ffffc57224 */ /* 0x000fc400078e00a1 */
[----:B------:R-:W-:Y:S02]  /*7da0*/  FADD.FTZ R4, R90, R16 ;  /* 0x000000105a047221 */ /* 0x000fe40000010000 */
[----:B------:R-:W-:Y:S02]  /*7db0*/  IMAD.MOV.U32 R176, RZ, RZ, R162 ;  /* 0x000000ffffb07224 */ /* 0x000fe400078e00a2 */
[----:B------:R-:W-:Y:S02]  /*7dc0*/  FADD.FTZ R3, R91, R3 ;  /* 0x000000035b037221 */ /* 0x000fe40000010000 */
[----:B------:R-:W-:Y:S02]  /*7dd0*/  IMAD.MOV.U32 R196, RZ, RZ, R160 ;  /* 0x000000ffffc47224 */ /* 0x000fe400078e00a0 */
        /* <DEDUP_REMOVED lines=83> */
[----:B------:R-:W-:-:S05]  /*8310*/  FADD.FTZ R3, R86, R3 ;  /* 0x0000000356037221 */ /* 0x000fca0000010000 */
[----:B------:R-:W-:Y:S01]  /*8320*/  HMMA.16816.F32.BF16 R160, R8, R24, R40 ;  /* 0x0000001808a0723c */ /* 0x000fe20000041828 */
[----:B------:R-:W-:Y:S02]  /*8330*/  FADD.FTZ R2, R71, R2 ;  /* 0x0000000247027221 */ /* 0x000fe40000010000 */
[----:B------:R-:W-:-:S05]  /*8340*/  FADD.FTZ R0, R67, R0 ;  /* 0x0000000043007221 */ /* 0x000fca0000010000 */
[----:B------:R-:W-:Y:S01]  /*8350*/  HMMA.16816.F32.BF16 R8, R8, R26, R44 ;  /* 0x0000001a0808723c */ /* 0x000fe2000004182c */
[----:B------:R-:W1:Y:S01]  /*8360*/  LDC.U8 R76, c[0x0][0x2d8] ;  /* 0x0000b600ff4c7b82 */ /* 0x000e620000000000 */
        /* <DEDUP_REMOVED lines=23> */
[----:B------:R-:W-:-:S05]  /*84e0*/  FADD.FTZ R236, R236, R3 ;  /* 0x00000003ecec7221 */ /* 0x000fca0000010000 */
[----:B------:R-:W-:Y:S01]  /*84f0*/  HMMA.16816.F32.BF16 R144, R168, R148, R144 ;  /* 0x00000094a890723c */ /* 0x000fe20000041890 */
[----:B------:R-:W-:Y:S02]  /*8500*/  FADD.FTZ R239, R239, R2 ;  /* 0x00000002efef7221 */ /* 0x000fe40000010000 */
[----:B------:R-:W-:-:S05]  /*8510*/  FADD.FTZ R238, R21, R0 ;  /* 0x0000000015ee7221 */ /* 0x000fca0000010000 */
[----:B------:R-:W-:Y:S08]  /*8520*/  HMMA.16816.F32.BF16 R156, R164, R32, R156 ;  /* 0x00000020a49c723c */ /* 0x000ff0000004189c */
[C---:B------:R-:W-:Y:S08]  /*8530*/  HMMA.16816.F32.BF16 R148, R168.reuse, R150, R28 ;  /* 0x00000096a894723c */ /* 0x040ff0000004181c */
[----:B------:R-:W-:Y:S08]  /*8540*/  HMMA.16816.F32.BF16 R160, R168, R32, R160 ;  /* 0x00000020a8a0723c */ /* 0x000ff000000418a0 */
[-C--:B------:R-:W-:Y:S08]  /*8550*/  HMMA.16816.F32.BF16 R164, R164, R34.reuse, R36 ;  /* 0x00000022a4a4723c */ /* 0x080ff00000041824 */
[----:B------:R-:W-:Y:S01]  /*8560*/  HMMA.16816.F32.BF16 R168, R168, R34, R8 ;  /* 0x00000022a8a8723c */ /* 0x000fe20000041808 */
[----:B------:R-:W-:Y:S07]  /*8570*/  @!P0 BRA `(.L_x_215) ;  /* 0x000066e000008947 */ /* 0x000fee0003800000 */
[----:B-1----:R-:W-:Y:S01]  /*8580*/  IMAD.WIDE.U32 R234, R188, -0x326172a9, RZ ;  /* 0xcd9e8d57bcea7825 */ /* 0x002fe200078e00ff */
[----:B------:R-:W-:-:S02]  /*8590*/  IADD3 R217, R217, -0x2, RZ ;  /* 0xfffffffed9d97810 */ /* 0x000fc40007ffe0ff */
[----:B------:R-:W-:Y:S01]  /*85a0*/  MOV R132, R137 ;  /* 0x0000008900847202 */ /* 0x000fe20000000f00 */
[----:B------:R-:W-:Y:S01]  /*85b0*/  IMAD.WIDE.U32 R232, R232, -0x326172a9, RZ ;  /* 0xcd9e8d57e8e87825 */ /* 0x000fe200078e00ff */
[----:B------:R-:W-:Y:S02]  /*85c0*/  LOP3.LUT R224, R235, R222, RZ, 0x3c, !PT ;  /* 0x000000deebe07212 */ /* 0x000fe400078e3cff */
[----:B------:R-:W-:Y:S01]  /*85d0*/  MOV R3, R138 ;  /* 0x0000008a00037202 */ /* 0x000fe20000000f00 */
[----:B------:R-:W-:Y:S01]  /*85e0*/  IMAD.WIDE.U32 R218, R219, -0x2daee0ad, RZ ;  /* 0xd2511f53dbda7825 */ /* 0x000fe200078e00ff */
[----:B------:R-:W-:Y:S02]  /*85f0*/  LOP3.LUT R222, R233, R222, RZ, 0x3c, !PT ;  /* 0x000000dee9de7212 */ /* 0x000fe400078e3cff */
[----:B------:R-:W-:Y:S01]  /*8600*/  MOV R135, R134 ;  /* 0x0000008600877202 */ /* 0x000fe20000000f00 */
[----:B------:R-:W-:Y:S01]  /*8610*/  IMAD.WIDE.U32 R224, R224, -0x2daee0ad, RZ ;  /* 0xd2511f53e0e07825 */ /* 0x000fe200078e00ff */
[----:B------:R-:W-:-:S02]  /*8620*/  MOV R133, R136 ;  /* 0x0000008800857202 */ /* 0x000fc40000000f00 */
[----:B------:R-:W-:Y:S01]  /*8630*/  PRMT R220, R76, 0x7054, R76 ;  /* 0x000070544cdc7816 */ /* 0x000fe2000000004c */
[----:B------:R-:W-:Y:S01]  /*8640*/  IMAD.WIDE.U32 R222, R222, -0x2daee0ad, RZ ;  /* 0xd2511f53dede7825 */ /* 0x000fe200078e00ff */
[----:B------:R-:W-:Y:S05]  /*8650*/  BRA `(.L_x_216) ;  /* 0x000001b000007947 */ /* 0x000fea0003800000 */
.L_x_218:
[----:B------:R-:W2:Y:S01]  /*8660*/  LDL.64 R228, [R1+0x30] ;  /* 0x0000300001e47983 */ /* 0x000ea20000100a00 */
[----:B------:R-:W-:Y:S03]  /*8670*/  IADD3 R0, R217, -0x1, RZ ;  /* 0xffffffffd9007810 */ /* 0x000fe60007ffe0ff */
[----:B------:R-:W3:Y:S01]  /*8680*/  LDL.64 R226, [R1+0x20] ;  /* 0x0000200001e27983 */ /* 0x000ee20000100a00 */
[----:B------:R-:W-:Y:S01]  /*8690*/  SHF.R.S32.HI R2, RZ, 0x1f, R0 ;  /* 0x0000001fff027819 */ /* 0x000fe20000011400 */
[----:B------:R-:W-:Y:S04]  /*86a0*/  IMAD.WIDE.U32 R136, R0, c[0x0][0x198], RZ ;  /* 0x0000660000887a25 */ /* 0x000fe800078e00ff */
[----:B------:R-:W-:Y:S04]  /*86b0*/  IMAD R2, R2, c[0x0][0x198], RZ ;  /* 0x0000660002027a24 */ /* 0x000fe800078e02ff */
[----:B------:R-:W-:Y:S04]  /*86c0*/  IMAD R2, R0, c[0x0][0x19c], R2 ;  /* 0x0000670000027a24 */ /* 0x000fe800078e0202 */
[----:B------:R-:W-:Y:S01]  /*86d0*/  IMAD.IADD R2, R137, 0x1, R2 ;  /* 0x0000000189027824 */ /* 0x000fe200078e0202 */
[----:B--2---:R-:W-:Y:S04]  /*86e0*/  LEA R0, P1, R136, R228, 0x7 ;  /* 0x000000e488007211 */ /* 0x004fe800078238ff */
[----:B------:R-:W-:Y:S02]  /*86f0*/  LEA R172, P2, R0, c[0x0][0x168], 0x1 ;  /* 0x00005a0000ac7a11 */ /* 0x000fe400078408ff */
[----:B---3--:R-:W-:Y:S02]  /*8700*/  LEA.HI.X R2, R136, R227, R2, 0x7, P1 ;  /* 0x000000e388027211 */ /* 0x008fe400008f3c02 */
        /* <DEDUP_REMOVED lines=16> */
.L_x_216:
[----:B------:R-:W2:Y:S01]  /*8810*/  LDL.64 R10, [R1+0x28] ;  /* 0x00002800010a7983 */ /* 0x000ea20000100a00 */
[----:B------:R-:W-:Y:S01]  /*8820*/  SHF.R.S32.HI R0, RZ, 0x1f, R217 ;  /* 0x0000001fff007819 */ /* 0x000fe200000114d9 */
[----:B------:R-:W-:Y:S04]  /*8830*/  DEPBAR.LE SB0, 0x0 ;  /* 0x000080000000791a */ /* 0x000fe80000000000 */
[----:B------:R-:W3:Y:S01]  /*8840*/  LDL R6, [R1+0x1c] ;  /* 0x00001c0001067983 */ /* 0x000ee20000100800 */
[----:B------:R-:W-:Y:S02]  /*8850*/  IMAD R0, R0, c[0x0][0x1a0], RZ ;  /* 0x0000680000007a24 */ /* 0x000fe400078e02ff */
[C---:B------:R-:W-:Y:S01]  /*8860*/  IMAD.WIDE.U32 R4, R217.reuse, c[0x0][0x1a0], RZ ;  /* 0x00006800d9047a25 */ /* 0x040fe200078e00ff */
[----:B------:R-:W-:Y:S03]  /*8870*/  BAR.SYNC.DEFER_BLOCKING 0x0 ;  /* 0x0000000000007b1d */ /* 0x000fe60000010000 */
        /* <DEDUP_REMOVED lines=20> */
[----:B-----5:R-:W-:Y:S08]  /*89c0*/  LDSM.16.M88.4 R128, [R207] ;  /* 0x00000000cf80783b */ /* 0x020ff00000000200 */
[----:B------:R-:W2:Y:S08]  /*89d0*/  LDSM.16.M88.4 R16, [R206] ;  /* 0x00000000ce10783b */ /* 0x000eb00000000200 */
[----:B------:R-:W1:Y:S08]  /*89e0*/  LDSM.16.M88.4 R124, [R207+0x1000] ;  /* 0x00100000cf7c783b */ /* 0x000e700000000200 */
[----:B------:R-:W3:Y:S08]  /*89f0*/  LDSM.16.M88.4 R32, [R206+0x400] ;  /* 0x00040000ce20783b */ /* 0x000ef00000000200 */
[----:B------:R-:W0:Y:S08]  /*8a00*/  LDGDEPBAR ;  /* 0x00000000000079af */ /* 0x000e300000000000 */
[----:B------:R-:W4:Y:S01]  /*8a10*/  LDSM.16.M88.4 R48, [R206+0x800] ;  /* 0x00080000ce30783b */ /* 0x000f220000000200 */
[-C--:B--2---:R-:W-:Y:S07]  /*8a20*/  HMMA.16816.F32.BF16 R4, R128, R16.reuse, RZ ;  /* 0x000000108004723c */ /* 0x084fee00000418ff */
[----:B------:R-:W2:Y:S01]  /*8a30*/  LDSM.16.M88.4 R64, [R206+0xc00] ;  /* 0x000c0000ce40783b */ /* 0x000ea20000000200 */
[C---:B-1----:R-:W-:Y:S07]  /*8a40*/  HMMA.16816.F32.BF16 R8, R124.reuse, R16, RZ ;  /* 0x000000107c08723c */ /* 0x042fee00000418ff */
[----:B------:R-:W1:Y:S01]  /*8a50*/  LDSM.16.M88.4 R80, [R206+0x1000] ;  /* 0x00100000ce50783b */ /* 0x000e620000000200 */
[-C--:B------:R-:W-:Y:S07]  /*8a60*/  HMMA.16816.F32.BF16 R12, R124, R18.reuse, RZ ;  /* 0x000000127c0c723c */ /* 0x080fee00000418ff */
[----:B------:R-:W1:Y:S01]  /*8a70*/  LDSM.16.M88.4 R96, [R206+0x1400] ;  /* 0x00140000ce60783b */ /* 0x000e620000000200 */
[C---:B------:R-:W-:Y:S07]  /*8a80*/  HMMA.16816.F32.BF16 R16, R128.reuse, R18, RZ ;  /* 0x000000128010723c */ /* 0x040fee00000418ff */
[----:B------:R-:W1:Y:S01]  /*8a90*/  LDSM.16.M88.4 R112, [R206+0x1800] ;  /* 0x00180000ce70783b */ /* 0x000e620000000200 */
[-C--:B---3--:R-:W-:Y:S07]  /*8aa0*/  HMMA.16816.F32.BF16 R20, R128, R32.reuse, RZ ;  /* 0x000000208014723c */ /* 0x088fee00000418ff */
[----:B------:R-:W3:Y:S01]  /*8ab0*/  LDSM.16.M88.4 R136, [R206+0x1c00] ;  /* 0x001c0000ce88783b */ /* 0x000ee20000000200 */
[C---:B------:R-:W-:Y:S07]  /*8ac0*/  HMMA.16816.F32.BF16 R24, R124.reuse, R32, RZ ;  /* 0x000000207c18723c */ /* 0x040fee00000418ff */
[----:B------:R-:W-:Y:S01]  /*8ad0*/  LDSM.16.M88.4 R172, [R208] ;  /* 0x00000000d0ac783b */ /* 0x000fe20000000200 */
[-C--:B------:R-:W-:Y:S07]  /*8ae0*/  HMMA.16816.F32.BF16 R28, R124, R34.reuse, RZ ;  /* 0x000000227c1c723c */ /* 0x080fee00000418ff */
[----:B------:R-:W1:Y:S01]  /*8af0*/  LDSM.16.M88.4 R176, [R209] ;  /* 0x00000000d1b0783b */ /* 0x000e620000000200 */
[C---:B------:R-:W-:Y:S07]  /*8b00*/  HMMA.16816.F32.BF16 R32, R128.reuse, R34, RZ ;  /* 0x000000228020723c */ /* 0x040fee00000418ff */
[----:B------:R-:W1:Y:S01]  /*8b10*/  LDSM.16.M88.4 R180, [R208+0x1000] ;  /* 0x00100000d0b4783b */ /* 0x000e620000000200 */
[-C--:B----4-:R-:W-:Y:S07]  /*8b20*/  HMMA.16816.F32.BF16 R36, R128, R48.reuse, RZ ;  /* 0x000000308024723c */ /* 0x090fee00000418ff */
[----:B------:R-:W4:Y:S01]  /*8b30*/  LDSM.16.M88.4 R184, [R216] ;  /* 0x00000000d8b8783b */ /* 0x000f220000000200 */
[C---:B------:R-:W-:Y:S07]  /*8b40*/  HMMA.16816.F32.BF16 R40, R124.reuse, R48, RZ ;  /* 0x000000307c28723c */ /* 0x040fee00000418ff */
[----:B------:R-:W1:Y:S01]  /*8b50*/  LDSM.16.M88.4 R188, [R215] ;  /* 0x00000000d7bc783b */ /* 0x000e620000000200 */
[-C--:B------:R-:W-:Y:S07]  /*8b60*/  HMMA.16816.F32.BF16 R44, R124, R50.reuse, RZ ;  /* 0x000000327c2c723c */ /* 0x080fee00000418ff */
[----:B------:R-:W1:Y:S01]  /*8b70*/  LDSM.16.M88.4 R192, [R214] ;  /* 0x00000000d6c0783b */ /* 0x000e620000000200 */
[C---:B------:R-:W-:Y:S07]  /*8b80*/  HMMA.16816.F32.BF16 R48, R128.reuse, R50, RZ ;  /* 0x000000328030723c */ /* 0x040fee00000418ff */
[----:B------:R-:W3:Y:S01]  /*8b90*/  LDSM.16.M88.4 R196, [R213] ;  /* 0x00000000d5c4783b */ /* 0x000ee20000000200 */
[-C--:B--2---:R-:W-:Y:S07]  /*8ba0*/  HMMA.16816.F32.BF16 R52, R128, R64.reuse, RZ ;  /* 0x000000408034723c */ /* 0x084fee00000418ff */
[----:B------:R-:W-:Y:S01]  /*8bb0*/  LDSM.16.M88.4 R200, [R211] ;  /* 0x00000000d3c8783b */ /* 0x000fe20000000200 */
        /* <DEDUP_REMOVED lines=15> */
[-C--:B---3--:R-:W-:Y:S08]  /*8cb0*/  HMMA.16816.F32.BF16 R116, R128, R136.reuse, RZ ;  /* 0x000000888074723c */ /* 0x088ff000000418ff */
[C---:B------:R-:W-:Y:S08]  /*8cc0*/  HMMA.16816.F32.BF16 R120, R124.reuse, R136, RZ ;  /* 0x000000887c78723c */ /* 0x040ff000000418ff */
[-C--:B------:R-:W-:Y:S08]  /*8cd0*/  HMMA.16816.F32.BF16 R124, R124, R138.reuse, RZ ;  /* 0x0000008a7c7c723c */ /* 0x080ff000000418ff */
[----:B------:R-:W-:Y:S01]  /*8ce0*/  HMMA.16816.F32.BF16 R128, R128, R138, RZ ;  /* 0x0000008a8080723c */ /* 0x000fe200000418ff */
[----:B------:R-:W1:Y:S07]  /*8cf0*/  LDSM.16.M88.4 R136, [R212] ;  /* 0x00000000d488783b */ /* 0x000e6e0000000200 */
[-C--:B------:R-:W-:Y:S08]  /*8d00*/  HMMA.16816.F32.BF16 R4, R172, R176.reuse, R4 ;  /* 0x000000b0ac04723c */ /* 0x080ff00000041804 */
[C---:B------:R-:W-:Y:S08]  /*8d10*/  HMMA.16816.F32.BF16 R8, R180.reuse, R176, R8 ;  /* 0x000000b0b408723c */ /* 0x040ff00000041808 */
[-C--:B------:R-:W-:Y:S08]  /*8d20*/  HMMA.16816.F32.BF16 R12, R180, R178.reuse, R12 ;  /* 0x000000b2b40c723c */ /* 0x080ff0000004180c */
[C---:B------:R-:W-:Y:S01]  /*8d30*/  HMMA.16816.F32.BF16 R16, R172.reuse, R178, R16 ;  /* 0x000000b2ac10723c */ /* 0x040fe20000041810 */
[----:B------:R-:W2:Y:S01]  /*8d40*/  LDSM.16.M88.4 R176, [R210] ;  /* 0x00000000d2b0783b */ /* 0x000ea20000000200 */
[----:B------:R-:W-:Y:S06]  /*8d50*/  DEPBAR.LE SB0, 0x0 ;  /* 0x000080000000791a */ /* 0x000fec0000000000 */
[-C--:B----4-:R-:W-:Y:S01]  /*8d60*/  HMMA.16816.F32.BF16 R20, R172, R184.reuse, R20 ;  /* 0x000000b8ac14723c */ /* 0x090fe20000041814 */
        /* <DEDUP_REMOVED lines=29> */
.L_x_217:
[----:B------:R-:W-:Y:S01]  /*8f40*/  FMNMX.FTZ R0, R4, R3, !PT ;  /* 0x0000000304007209 */ /* 0x000fe20007810000 */
[----:B------:R-:W-:Y:S01]  /*8f50*/  STL [R1+0x90], R239 ;  /* 0x000090ef01007387 */ /* 0x000fe20000100800 */
[----:B------:R-:W-:Y:S01]  /*8f60*/  IMAD.SHL.U32 R183, R217, 0x4, RZ ;  /* 0x00000004d9b77824 */ /* 0x000fe200078e00ff */
[----:B------:R-:W-:Y:S02]  /*8f70*/  LOP3.LUT R184, R223, UR12, R218, 0x96, !PT ;  /* 0x0000000cdfb87c12 */ /* 0x000fe4000f8e96da */
[----:B------:R-:W-:Y:S01]  /*8f80*/  FMNMX.FTZ R0, R5, R0, !PT ;  /* 0x0000000005007209 */ /* 0x000fe20007810000 */
[----:B------:R-:W-:Y:S02]  /*8f90*/  STL [R1+0x8c], R238 ;  /* 0x00008cee01007387 */ /* 0x000fe40000100800 */
[----:B------:R-:W-:Y:S01]  /*8fa0*/  IMAD.WIDE.U32 R184, R184, -0x326172a9, RZ ;  /* 0xcd9e8d57b8b87825 */ /* 0x000fe200078e00ff */
[----:B------:R-:W-:Y:S01]  /*8fb0*/  FMNMX.FTZ R0, R16, R0, !PT ;  /* 0x0000000010007209 */ /* 0x000fe20007810000 */
[----:B------:R-:W-:Y:S03]  /*8fc0*/  STL [R1+0x7c], R221 ;  /* 0x00007cdd01007387 */ /* 0x000fe60000100800 */
[----:B------:R-:W-:Y:S01]  /*8fd0*/  FMNMX.FTZ R2, R17, R0, !PT ;  /* 0x0000000011027209 */ /* 0x000fe20007810000 */
[----:B------:R-:W-:Y:S01]  /*8fe0*/  STL [R1+0x78], R216 ;  /* 0x000078d801007387 */ /* 0x000fe20000100800 */
[----:B------:R-:W-:Y:S02]  /*8ff0*/  FMNMX.FTZ R0, R6, R132, !PT ;  /* 0x0000008406007209 */ /* 0x000fe40007810000 */
        /* <DEDUP_REMOVED lines=122> */
[----:B-1----:R-:W-:Y:S04]  /*97a0*/  FMNMX.FTZ R138, R138, R136, !PT ;  /* 0x000000888a8a7209 */ /* 0x002fe80007810000 */
[C---:B------:R-:W-:Y:S01]  /*97b0*/  FSETP.NEU.FTZ.AND P1, PT, R138.reuse, -INF , PT ;  /* 0xff8000008a00780b */ /* 0x040fe20003f3d000 */
[----:B------:R-:W-:Y:S01]  /*97c0*/  FMUL.FTZ R182, R138, c[0x0][0x23c] ;  /* 0x00008f008ab67a20 */ /* 0x000fe20000410000 */
[----:B--2---:R-:W-:Y:S02]  /*97d0*/  FMNMX.FTZ R137, R0, R137, !PT ;  /* 0x0000008900897209 */ /* 0x004fe40007810000 */
[----:B------:R-:W-:Y:S02]  /*97e0*/  FMNMX.FTZ R0, R95, R2, !PT ;  /* 0x000000025f007209 */ /* 0x000fe40007810000 */
[----:B------:R-:W-:Y:S01]  /*97f0*/  FMNMX.FTZ R2, R108, R134, !PT ;  /* 0x000000866c027209 */ /* 0x000fe20007810000 */
[----:B------:R-:W1:Y:S01]  /*9800*/  SHFL.BFLY PT, R139, R137, 0x1, 0x1f ;  /* 0x0c201f00898b7f89 */ /* 0x000e6200000e0000 */
[----:B------:R-:W-:Y:S02]  /*9810*/  FSEL R182, R182, RZ, P1 ;  /* 0x000000ffb6b67208 */ /* 0x000fe40000800000 */
[----:B------:R-:W-:Y:S02]  /*9820*/  FMNMX.FTZ R2, R109, R2, !PT ;  /* 0x000000026d027209 */ /* 0x000fe40007810000 */
[----:B------:R-:W-:Y:S01]  /*9830*/  FMNMX.FTZ R0, R106, R0, !PT ;  /* 0x000000006a007209 */ /* 0x000fe20007810000 */
[--C-:B------:R-:W-:Y:S01]  /*9840*/  FFMA.FTZ R16, R16, c[0x0][0x23c], -R182.reuse ;  /* 0x00008f0010107a23 */ /* 0x100fe200000108b6 */
[----:B------:R-:W-:Y:S01]  /*9850*/  FMNMX.FTZ R2, R120, R2, !PT ;  /* 0x0000000278027209 */ /* 0x000fe20007810000 */
[--C-:B------:R-:W-:Y:S01]  /*9860*/  FFMA.FTZ R4, R4, c[0x0][0x23c], -R182.reuse ;  /* 0x00008f0004047a23 */ /* 0x100fe200000108b6 */
[----:B------:R-:W-:Y:S01]  /*9870*/  FMNMX.FTZ R0, R107, R0, !PT ;  /* 0x000000006b007209 */ /* 0x000fe20007810000 */
[--C-:B------:R-:W-:Y:S01]  /*9880*/  FFMA.FTZ R48, R48, c[0x0][0x23c], -R182.reuse ;  /* 0x00008f0030307a23 */ /* 0x100fe200000108b6 */
[----:B------:R-:W-:Y:S01]  /*9890*/  FMNMX.FTZ R136, R121, R2, !PT ;  /* 0x0000000279887209 */ /* 0x000fe20007810000 */
[----:B------:R2:W-:Y:S01]  /*98a0*/  MUFU.EX2 R193, R4 ;  /* 0x0000000400c17308 */ /* 0x0005e20000000800 */
        /* <DEDUP_REMOVED lines=9> */
[----:B------:R-:W3:Y:S01]  /*9940*/  MUFU.EX2 R2, R16 ;  /* 0x0000001000027308 */ /* 0x000ee20000000800 */
[--C-:B------:R-:W-:Y:S01]  /*9950*/  FFMA.FTZ R21, R21, c[0x0][0x23c], -R182.reuse ;  /* 0x00008f0015157a23 */ /* 0x100fe200000108b6 */
[----:B------:R-:W4:Y:S01]  /*9960*/  SHFL.BFLY PT, R134, R136, 0x2, 0x1f ;  /* 0x0c401f0088867f89 */ /* 0x000f2200000e0000 */
[----:B------:R-:W-:Y:S01]  /*9970*/  FMNMX.FTZ R0, R123, R0, !PT ;  /* 0x000000007b007209 */ /* 0x000fe20007810000 */
[--C-:B------:R-:W-:Y:S01]  /*9980*/  FFMA.FTZ R17, R17, c[0x0][0x23c], -R182.reuse ;  /* 0x00008f0011117a23 */ /* 0x100fe200000108b6 */
[----:B-1----:R-:W-:Y:S01]  /*9990*/  FMNMX.FTZ R137, R137, R139, !PT ;  /* 0x0000008b89897209 */ /* 0x002fe20007810000 */
[--C-:B------:R-:W-:Y:S01]  /*99a0*/  FFMA.FTZ R32, R32, c[0x0][0x23c], -R182.reuse ;  /* 0x00008f0020207a23 */ /* 0x100fe200000108b6 */
[----:B------:R-:W-:Y:S01]  /*99b0*/  FMNMX.FTZ R0, R126, R0, !PT ;  /* 0x000000007e007209 */ /* 0x000fe20007810000 */
[--C-:B------:R-:W-:Y:S01]  /*99c0*/  FFMA.FTZ R33, R33, c[0x0][0x23c], -R182.reuse ;  /* 0x00008f0021217a23 */ /* 0x100fe200000108b6 */
[----:B------:R-:W-:Y:S01]  /*99d0*/  FSETP.NEU.FTZ.AND P1, PT, R137, -INF , PT ;  /* 0xff8000008900780b */ /* 0x000fe20003f3d000 */
[----:B------:R-:W-:Y:S01]  /*99e0*/  MUFU.EX2 R198, R5 ;  /* 0x0000000500c67308 */ /* 0x000fe20000000800 */
[----:B------:R-:W-:Y:S01]  /*99f0*/  FMNMX.FTZ R0, R127, R0, !PT ;  /* 0x000000007f007209 */ /* 0x000fe20007810000 */
[----:B------:R-:W-:Y:S01]  /*9a00*/  FMUL.FTZ R181, R137, c[0x0][0x23c] ;  /* 0x00008f0089b57a20 */ /* 0x000fe20000410000 */
[----:B--2---:R-:W-:Y:S01]  /*9a10*/  LOP3.LUT R4, R219, UR23, R183, 0x96, !PT ;  /* 0x00000017db047c12 */ /* 0x004fe2000f8e96b7 */
[--C-:B------:R-:W-:Y:S03]  /*9a20*/  FFMA.FTZ R49, R49, c[0x0][0x23c], -R182.reuse ;  /* 0x00008f0031317a23 */ /* 0x100fe600000108b6 */
[----:B------:R-:W-:Y:S01]  /*9a30*/  FSEL R181, R181, RZ, P1 ;  /* 0x000000ffb5b57208 */ /* 0x000fe20000800000 */
[--C-:B------:R-:W-:Y:S02]  /*9a40*/  FFMA.FTZ R36, R36, c[0x0][0x23c], -R182.reuse ;  /* 0x00008f0024247a23 */ /* 0x100fe400000108b6 */
[----:B------:R-:W-:Y:S01]  /*9a50*/  MUFU.EX2 R203, R20 ;  /* 0x0000001400cb7308 */ /* 0x000fe20000000800 */
[--C-:B------:R-:W-:Y:S02]  /*9a60*/  FFMA.FTZ R37, R37, c[0x0][0x23c], -R182.reuse ;  /* 0x00008f0025257a23 */ /* 0x100fe400000108b6 */
[--C-:B------:R-:W-:Y:S01]  /*9a70*/  FFMA.FTZ R18, R18, c[0x0][0x23c], -R181.reuse ;  /* 0x00008f0012127a23 */ /* 0x100fe200000108b5 */
[----:B---3--:R-:W-:Y:S01]  /*9a80*/  STL [R1+0x14], R2 ;  /* 0x0000140201007387 */ /* 0x008fe20000100800 */
[--C-:B------:R-:W-:Y:S01]  /*9a90*/  FFMA.FTZ R7, R7, c[0x0][0x23c], -R181.reuse ;  /* 0x00008f0007077a23 */ /* 0x100fe200000108b5 */
[----:B----4-:R-:W-:Y:S01]  /*9aa0*/  FMNMX.FTZ R136, R136, R134, !PT ;  /* 0x0000008688887209 */ /* 0x010fe20007810000 */
[--C-:B------:R-:W-:Y:S01]  /*9ab0*/  FFMA.FTZ R6, R6, c[0x0][0x23c], -R181.reuse ;  /* 0x00008f0006067a23 */ /* 0x100fe200000108b5 */
[----:B------:R-:W1:Y:S01]  /*9ac0*/  SHFL.BFLY PT, R2, R0, 0x2, 0x1f ;  /* 0x0c401f0000027f89 */ /* 0x000e6200000e0000 */
[--C-:B------:R-:W-:Y:S01]  /*9ad0*/  FFMA.FTZ R19, R19, c[0x0][0x23c], -R181.reuse ;  /* 0x00008f0013137a23 */ /* 0x100fe200000108b5 */
[----:B------:R-:W2:Y:S01]  /*9ae0*/  MUFU.EX2 R210, R18 ;  /* 0x0000001200d27308 */ /* 0x000ea20000000800 */
[--C-:B------:R-:W-:Y:S02]  /*9af0*/  FFMA.FTZ R34, R34, c[0x0][0x23c], -R181.reuse ;  /* 0x00008f0022227a23 */ /* 0x100fe400000108b5 */
[--C-:B------:R-:W-:Y:S02]  /*9b00*/  FFMA.FTZ R51, R51, c[0x0][0x23c], -R181.reuse ;  /* 0x00008f0033337a23 */ /* 0x100fe400000108b5 */
[--C-:B------:R-:W-:Y:S01]  /*9b10*/  FFMA.FTZ R67, R67, c[0x0][0x23c], -R181.reuse ;  /* 0x00008f0043437a23 */ /* 0x100fe200000108b5 */
[----:B------:R-:W3:Y:S01]  /*9b20*/  SHFL.BFLY PT, R16, R136, 0x1, 0x1f ;  /* 0x0c201f0088107f89 */ /* 0x000ee200000e0000 */
[--C-:B------:R-:W-:Y:S02]  /*9b30*/  FFMA.FTZ R35, R35, c[0x0][0x23c], -R181.reuse ;  /* 0x00008f0023237a23 */ /* 0x100fe400000108b5 */
[--C-:B------:R-:W-:Y:S01]  /*9b40*/  FFMA.FTZ R22, R22, c[0x0][0x23c], -R181.reuse ;  /* 0x00008f0016167a23 */ /* 0x100fe200000108b5 */
[----:B------:R-:W4:Y:S01]  /*9b50*/  MUFU.EX2 R209, R7 ;  /* 0x0000000700d17308 */ /* 0x000f220000000800 */
[--C-:B------:R-:W-:Y:S02]  /*9b60*/  FFMA.FTZ R23, R23, c[0x0][0x23c], -R181.reuse ;  /* 0x00008f0017177a23 */ /* 0x100fe400000108b5 */
[--C-:B------:R-:W-:Y:S02]  /*9b70*/  FFMA.FTZ R50, R50, c[0x0][0x23c], -R181.reuse ;  /* 0x00008f0032327a23 */ /* 0x100fe400000108b5 */
[--C-:B------:R-:W-:Y:S02]  /*9b80*/  FFMA.FTZ R52, R52, c[0x0][0x23c], -R182.reuse ;  /* 0x00008f0034347a23 */ /* 0x100fe400000108b6 */
[--C-:B------:R-:W-:Y:S02]  /*9b90*/  FFMA.FTZ R53, R53, c[0x0][0x23c], -R182.reuse ;  /* 0x00008f0035357a23 */ /* 0x100fe400000108b6 */
[----:B------:R-:W-:Y:S01]  /*9ba0*/  FFMA.FTZ R55, R55, c[0x0][0x23c], -R181 ;  /* 0x00008f0037377a23 */ /* 0x000fe200000108b5 */
[----:B------:R4:W-:Y:S01]  /*9bb0*/  MUFU.EX2 R239, R6 ;  /* 0x0000000600ef7308 */ /* 0x0009e20000000800 */
[--C-:B------:R-:W-:Y:S01]  /*9bc0*/  FFMA.FTZ R80, R80, c[0x0][0x23c], -R182.reuse ;  /* 0x00008f0050507a23 */ /* 0x100fe200000108b6 */
[----:B-1----:R-:W-:Y:S01]  /*9bd0*/  FMNMX.FTZ R0, R0, R2, !PT ;  /* 0x0000000200007209 */ /* 0x002fe20007810000 */
[--C-:B------:R-:W-:Y:S01]  /*9be0*/  FFMA.FTZ R81, R81, c[0x0][0x23c], -R182.reuse ;  /* 0x00008f0051517a23 */ /* 0x100fe200000108b6 */
[----:B--2---:R-:W-:Y:S01]  /*9bf0*/  STL [R1+0x18], R210 ;  /* 0x000018d201007387 */ /* 0x004fe20000100800 */
[--C-:B------:R-:W-:Y:S02]  /*9c00*/  FFMA.FTZ R68, R68, c[0x0][0x23c], -R182.reuse ;  /* 0x00008f0044447a23 */ /* 0x100fe400000108b6 */
[--C-:B------:R-:W-:Y:S01]  /*9c10*/  FFMA.FTZ R69, R69, c[0x0][0x23c], -R182.reuse ;  /* 0x00008f0045457a23 */ /* 0x100fe200000108b6 */
[----:B------:R-:W1:Y:S01]  /*9c20*/  SHFL.BFLY PT, R2, R0, 0x1, 0x1f ;  /* 0x0c201f0000027f89 */ /* 0x000e6200000e0000 */
[--C-:B------:R-:W-:Y:S01]  /*9c30*/  FFMA.FTZ R96, R96, c[0x0][0x23c], -R182.reuse ;  /* 0x00008f0060607a23 */ /* 0x100fe200000108b6 */
[----:B------:R-:W-:Y:S01]  /*9c40*/  MUFU.EX2 R213, R19 ;  /* 0x0000001300d57308 */ /* 0x000fe20000000800 */
[----:B---3--:R-:W-:Y:S01]  /*9c50*/  FMNMX.FTZ R136, R136, R16, !PT ;  /* 0x0000001088887209 */ /* 0x008fe20007810000 */
[--C-:B------:R-:W-:Y:S02]  /*9c60*/  FFMA.FTZ R97, R97, c[0x0][0x23c], -R182.reuse ;  /* 0x00008f0061617a23 */ /* 0x100fe400000108b6 */
[--C-:B------:R-:W-:Y:S01]  /*9c70*/  FFMA.FTZ R84, R84, c[0x0][0x23c], -R182.reuse ;  /* 0x00008f0054547a23 */ /* 0x100fe200000108b6 */
[C---:B------:R-:W-:Y:S01]  /*9c80*/  FSETP.NEU.FTZ.AND P1, PT, R136.reuse, -INF , PT ;  /* 0xff8000008800780b */ /* 0x040fe20003f3d000 */
[----:B------:R-:W-:Y:S01]  /*9c90*/  FMUL.FTZ R139, R136, c[0x0][0x23c] ;  /* 0x00008f00888b7a20 */ /* 0x000fe20000410000 */
[----:B----4-:R-:W-:Y:S01]  /*9ca0*/  STL [R1+0xc], R209 ;  /* 0x00000cd101007387 */ /* 0x010fe20000100800 */
[----:B------:R-:W-:Y:S02]  /*9cb0*/  FFMA.FTZ R85, R85, c[0x0][0x23c], -R182 ;  /* 0x00008f0055557a23 */ /* 0x000fe400000108b6 */
[----:B------:R-:W-:Y:S01]  /*9cc0*/  MUFU.EX2 R207, R21 ;  /* 0x0000001500cf7308 */ /* 0x000fe20000000800 */
[----:B------:R-:W-:Y:S01]  /*9cd0*/  FSEL R139, R139, RZ, P1 ;  /* 0x000000ff8b8b7208 */ /* 0x000fe20000800000 */
[----:B------:R-:W-:Y:S04]  /*9ce0*/  IMAD.WIDE.U32 R4, R4, -0x326172a9, RZ ;  /* 0xcd9e8d5704047825 */ /* 0x000fe800078e00ff */
[--C-:B------:R-:W-:Y:S01]  /*9cf0*/  FFMA.FTZ R9, R9, c[0x0][0x23c], -R139.reuse ;  /* 0x00008f0009097a23 */ /* 0x100fe2000001088b */
[C---:B------:R-:W-:Y:S01]  /*9d00*/  LOP3.LUT R6, R5.reuse, UR13, R234, 0x96, !PT ;  /* 0x0000000d05067c12 */ /* 0x040fe2000f8e96ea */
[--C-:B------:R-:W-:Y:S01]  /*9d10*/  FFMA.FTZ R12, R12, c[0x0][0x23c], -R139.reuse ;  /* 0x00008f000c0c7a23 */ /* 0x100fe2000001088b */
[----:B------:R-:W-:Y:S01]  /*9d20*/  LOP3.LUT R5, R5, UR13, R232, 0x96, !PT ;  /* 0x0000000d05057c12 */ /* 0x000fe2000f8e96e8 */
[----:B------:R-:W-:Y:S01]  /*9d30*/  MUFU.EX2 R214, R34 ;  /* 0x0000002200d67308 */ /* 0x000fe20000000800 */
[--C-:B------:R-:W-:Y:S01]  /*9d40*/  FFMA.FTZ R13, R13, c[0x0][0x23c], -R139.reuse ;  /* 0x00008f000d0d7a23 */ /* 0x100fe2000001088b */
[----:B-1----:R-:W-:Y:S01]  /*9d50*/  FMNMX.FTZ R134, R0, R2, !PT ;  /* 0x0000000200867209 */ /* 0x002fe20007810000 */
[--C-:B------:R-:W-:Y:S02]  /*9d60*/  FFMA.FTZ R28, R28, c[0x0][0x23c], -R139.reuse ;  /* 0x00008f001c1c7a23 */ /* 0x100fe4000001088b */
[--C-:B------:R-:W-:Y:S01]  /*9d70*/  FFMA.FTZ R44, R44, c[0x0][0x23c], -R139.reuse ;  /* 0x00008f002c2c7a23 */ /* 0x100fe2000001088b */
[----:B------:R-:W-:Y:S01]  /*9d80*/  FSETP.NEU.FTZ.AND P1, PT, R134, -INF , PT ;  /* 0xff8000008600780b */ /* 0x000fe20003f3d000 */
[--C-:B------:R-:W-:Y:S02]  /*9d90*/  FFMA.FTZ R45, R45, c[0x0][0x23c], -R139.reuse ;  /* 0x00008f002d2d7a23 */ /* 0x100fe4000001088b */
[--C-:B------:R-:W-:Y:S01]  /*9da0*/  FFMA.FTZ R56, R56, c[0x0][0x23c], -R139.reuse ;  /* 0x00008f0038387a23 */ /* 0x100fe2000001088b */
[----:B------:R-:W1:Y:S01]  /*9db0*/  MUFU.EX2 R0, R9 ;  /* 0x0000000900007308 */ /* 0x000e620000000800 */
[----:B------:R-:W-:Y:S02]  /*9dc0*/  FMUL.FTZ R180, R134, c[0x0][0x23c] ;  /* 0x00008f0086b47a20 */ /* 0x000fe40000410000 */
[--C-:B------:R-:W-:Y:S02]  /*9dd0*/  FFMA.FTZ R57, R57, c[0x0][0x23c], -R139.reuse ;  /* 0x00008f0039397a23 */ /* 0x100fe4000001088b */
[--C-:B------:R-:W-:Y:S01]  /*9de0*/  FFMA.FTZ R61, R61, c[0x0][0x23c], -R139.reuse ;  /* 0x00008f003d3d7a23 */ /* 0x100fe2000001088b */
[----:B------:R-:W-:Y:S01]  /*9df0*/  FSEL R180, R180, RZ, P1 ;  /* 0x000000ffb4b47208 */ /* 0x000fe20000800000 */
        /* <DEDUP_REMOVED lines=8> */
[----:B------:R-:W2:Y:S01]  /*9e80*/  MUFU.EX2 R202, R10 ;  /* 0x0000000a00ca7308 */ /* 0x000ea20000000800 */
[--C-:B------:R-:W-:Y:S02]  /*9e90*/  FFMA.FTZ R47, R47, c[0x0][0x23c], -R180.reuse ;  /* 0x00008f002f2f7a23 */ /* 0x100fe400000108b4 */
[--C-:B------:R-:W-:Y:S01]  /*9ea0*/  FFMA.FTZ R58, R58, c[0x0][0x23c], -R180.reuse ;  /* 0x00008f003a3a7a23 */ /* 0x100fe200000108b4 */
[----:B-1----:R1:W-:Y:S01]  /*9eb0*/  STL [R1+0x4], R0 ;  /* 0x0000040001007387 */ /* 0x0023e20000100800 */
        /* <DEDUP_REMOVED lines=11> */
[----:B------:R-:W-:Y:S01]  /*9f70*/  FFMA.FTZ R43, R43, c[0x0][0x23c], -R180 ;  /* 0x00008f002b2b7a23 */ /* 0x000fe200000108b4 */
[----:B--2---:R-:W-:Y:S01]  /*9f80*/  STL [R1], R202 ;  /* 0x000000ca01007387 */ /* 0x004fe20000100800 */
[--C-:B------:R-:W-:Y:S01]  /*9f90*/  FFMA.FTZ R60, R60, c[0x0][0x23c], -R139.reuse ;  /* 0x00008f003c3c7a23 */ /* 0x100fe2000001088b */
[----:B------:R-:W-:Y:S01]  /*9fa0*/  LOP3.LUT R10, R225, UR12, R218, 0x96, !PT ;  /* 0x0000000ce10a7c12 */ /* 0x000fe2000f8e96da */
[--C-:B------:R-:W-:Y:S02]  /*9fb0*/  FFMA.FTZ R77, R77, c[0x0][0x23c], -R139.reuse ;  /* 0x00008f004d4d7a23 */ /* 0x100fe4000001088b */
[--C-:B------:R-:W-:Y:S01]  /*9fc0*/  FFMA.FTZ R112, R112, c[0x0][0x23c], -R182.reuse ;  /* 0x00008f0070707a23 */ /* 0x100fe200000108b6 */
[----:B-1----:R-:W1:Y:S01]  /*9fd0*/  MUFU.EX2 R0, R11 ;  /* 0x0000000b00007308 */ /* 0x002e620000000800 */
        /* <DEDUP_REMOVED lines=8> */
[----:B---3--:R-:W-:Y:S01]  /*a060*/  LOP3.LUT R14, R185, UR11, R4, 0x96, !PT ;  /* 0x0000000bb90e7c12 */ /* 0x008fe2000f8e9604 */
[--C-:B------:R-:W-:Y:S02]  /*a070*/  FFMA.FTZ R29, R29, c[0x0][0x23c], -R139.reuse ;  /* 0x00008f001d1d7a23 */ /* 0x100fe4000001088b */
[----:B------:R-:W-:Y:S02]  /*a080*/  FFMA.FTZ R40, R40, c[0x0][0x23c], -R139 ;  /* 0x00008f0028287a23 */ /* 0x000fe4000001088b */
[----:B------:R-:W-:Y:S01]  /*a090*/  FFMA.FTZ R62, R62, c[0x0][0x23c], -R180 ;  /* 0x00008f003e3e7a23 */ /* 0x000fe200000108b4 */
[----:B------:R3:W-:Y:S01]  /*a0a0*/  MUFU.EX2 R186, R8 ;  /* 0x0000000800ba7308 */ /* 0x0007e20000000800 */
[--C-:B------:R-:W-:Y:S02]  /*a0b0*/  FFMA.FTZ R38, R38, c[0x0][0x23c], -R181.reuse ;  /* 0x00008f0026267a23 */ /* 0x100fe400000108b5 */
[--C-:B------:R-:W-:Y:S01]  /*a0c0*/  FFMA.FTZ R39, R39, c[0x0][0x23c], -R181.reuse ;  /* 0x00008f0027277a23 */ /* 0x100fe200000108b5 */
[----:B-1----:R1:W-:Y:S01]  /*a0d0*/  STL [R1+0x10], R0 ;  /* 0x0000100001007387 */ /* 0x0023e20000100800 */
[----:B------:R-:W-:Y:S03]  /*a0e0*/  IMAD.WIDE.U32 R10, R10, -0x326172a9, RZ ;  /* 0xcd9e8d570a0a7825 */ /* 0x000fe600078e00ff */
[----:B------:R4:W-:Y:S01]  /*a0f0*/  STL [R1+0x80], R217 ;  /* 0x000080d901007387 */ /* 0x0009e20000100800 */
[--C-:B------:R-:W-:Y:S01]  /*a100*/  FFMA.FTZ R54, R54, c[0x0][0x23c], -R181.reuse ;  /* 0x00008f0036367a23 */ /* 0x100fe200000108b5 */
[----:B------:R-:W-:Y:S01]  /*a110*/  MUFU.EX2 R194, R35 ;  /* 0x0000002300c27308 */ /* 0x000fe20000000800 */
[----:B------:R-:W-:Y:S01]  /*a120*/  LOP3.LUT R18, R11, UR11, R4, 0x96, !PT ;  /* 0x0000000b0b127c12 */ /* 0x000fe2000f8e9604 */
[--C-:B------:R-:W-:Y:S02]  /*a130*/  FFMA.FTZ R82, R82, c[0x0][0x23c], -R181.reuse ;  /* 0x00008f0052527a23 */ /* 0x100fe400000108b5 */
[--C-:B------:R-:W-:Y:S02]  /*a140*/  FFMA.FTZ R83, R83, c[0x0][0x23c], -R181.reuse ;  /* 0x00008f0053537a23 */ /* 0x100fe400000108b5 */
[----:B------:R-:W-:Y:S04]  /*a150*/  IMAD.WIDE.U32 R18, R18, -0x2daee0ad, RZ ;  /* 0xd2511f5312127825 */ /* 0x000fe800078e00ff */
[----:B------:R2:W-:Y:S01]  /*a160*/  MUFU.EX2 R191, R17 ;  /* 0x0000001100bf7308 */ /* 0x0005e20000000800 */
[--C-:B------:R-:W-:Y:S02]  /*a170*/  FFMA.FTZ R70, R70, c[0x0][0x23c], -R181.reuse ;  /* 0x00008f0046467a23 */ /* 0x100fe400000108b5 */
[----:B------:R-:W-:Y:S02]  /*a180*/  FFMA.FTZ R71, R71, c[0x0][0x23c], -R181 ;  /* 0x00008f0047477a23 */ /* 0x000fe400000108b5 */
[----:B------:R-:W-:Y:S02]  /*a190*/  FFMA.FTZ R72, R72, c[0x0][0x23c], -R139 ;  /* 0x00008f0048487a23 */ /* 0x000fe4000001088b */
[----:B------:R-:W-:Y:S01]  /*a1a0*/  FFMA.FTZ R75, R75, c[0x0][0x23c], -R180 ;  /* 0x00008f004b4b7a23 */ /* 0x000fe200000108b4 */
[----:B-1----:R-:W-:Y:S02]  /*a1b0*/  IADD3 R0, R183, 0x1, RZ ;  /* 0x00000001b7007810 */ /* 0x002fe40007ffe0ff */
[----:B------:R1:W-:Y:S01]  /*a1c0*/  MUFU.EX2 R195, R22 ;  /* 0x0000001600c37308 */ /* 0x0003e20000000800 */
[----:B------:R-:W-:Y:S01]  /*a1d0*/  IMAD.WIDE.U32 R6, R6, -0x2daee0ad, RZ ;  /* 0xd2511f5306067825 */ /* 0x000fe200078e00ff */
[----:B----4-:R-:W4:Y:S01]  /*a1e0*/  LDL.LU R217, [R1+0x14] ;  /* 0x0000140001d97983 */ /* 0x010f220000300800 */
[----:B------:R-:W-:Y:S02]  /*a1f0*/  LOP3.LUT R0, R219, UR23, R0, 0x96, !PT ;  /* 0x00000017db007c12 */ /* 0x000fe4000f8e9600 */
[--C-:B------:R-:W-:Y:S01]  /*a200*/  FFMA.FTZ R98, R98, c[0x0][0x23c], -R181.reuse ;  /* 0x00008f0062627a23 */ /* 0x100fe200000108b5 */
[----:B------:R-:W-:Y:S01]  /*a210*/  LOP3.LUT R16, R19, UR8, R6, 0x96, !PT ;  /* 0x0000000813107c12 */ /* 0x000fe2000f8e9606 */
[--C-:B------:R-:W-:Y:S02]  /*a220*/  FFMA.FTZ R99, R99, c[0x0][0x23c], -R181.reuse ;  /* 0x00008f0063637a23 */ /* 0x100fe400000108b5 */
[----:B------:R-:W-:Y:S01]  /*a230*/  IMAD.WIDE.U32 R12, R0, -0x326172a9, RZ ;  /* 0xcd9e8d57000c7825 */ /* 0x000fe200078e00ff */
[----:B------:R-:W-:Y:S01]  /*a240*/  MUFU.EX2 R208, R23 ;  /* 0x0000001700d07308 */ /* 0x000fe20000000800 */
[----:B------:R-:W-:Y:S02]  /*a250*/  LOP3.LUT R0, R7, UR10, R224, 0x96, !PT ;  /* 0x0000000a07007c12 */ /* 0x000fe4000f8e96e0 */
[--C-:B------:R-:W-:Y:S01]  /*a260*/  FFMA.FTZ R86, R86, c[0x0][0x23c], -R181.reuse ;  /* 0x00008f0056567a23 */ /* 0x100fe200000108b5 */
[----:B------:R-:W-:Y:S01]  /*a270*/  LOP3.LUT R2, R13, UR13, R232, 0x96, !PT ;  /* 0x0000000d0d027c12 */ /* 0x000fe2000f8e96e8 */
[----:B------:R-:W-:Y:S01]  /*a280*/  FFMA.FTZ R87, R87, c[0x0][0x23c], -R181 ;  /* 0x00008f0057577a23 */ /* 0x000fe200000108b5 */
[----:B------:R-:W-:Y:S01]  /*a290*/  LOP3.LUT R176, R13, UR13, R234, 0x96, !PT ;  /* 0x0000000d0db07c12 */ /* 0x000fe2000f8e96ea */
[----:B--2---:R-:W-:Y:S01]  /*a2a0*/  IMAD.WIDE.U32 R14, R14, -0x2daee0ad, RZ ;  /* 0xd2511f530e0e7825 */ /* 0x004fe200078e00ff */
[--C-:B------:R-:W-:Y:S02]  /*a2b0*/  LOP3.LUT R178, R11, UR11, R12.reuse, 0x96, !PT ;  /* 0x0000000b0bb27c12 */ /* 0x100fe4000f8e960c */
[----:B------:R-:W-:Y:S01]  /*a2c0*/  MUFU.EX2 R226, R24 ;  /* 0x0000001800e27308 */ /* 0x000fe20000000800 */
[----:B------:R-:W-:Y:S01]  /*a2d0*/  IMAD.WIDE.U32 R20, R2, -0x2daee0ad, RZ ;  /* 0xd2511f5302147825 */ /* 0x000fe200078e00ff */
[----:B---3--:R-:W-:Y:S03]  /*a2e0*/  LOP3.LUT R8, R185, UR11, R12, 0x96, !PT ;  /* 0x0000000bb9087c12 */ /* 0x008fe6000f8e960c */
[----:B------:R-:W-:Y:S04]  /*a2f0*/  IMAD.WIDE.U32 R4, R5, -0x2daee0ad, RZ ;  /* 0xd2511f5305047825 */ /* 0x000fe800078e00ff */
[----:B------:R-:W-:Y:S01]  /*a300*/  IMAD.WIDE.U32 R16, R16, -0x326172a9, RZ ;  /* 0xcd9e8d5710107825 */ /* 0x000fe200078e00ff */
[----:B------:R2:W-:Y:S01]  /*a310*/  MUFU.EX2 R190, R32 ;  /* 0x0000002000be7308 */ /* 0x0005e20000000800 */
[----:B------:R-:W-:Y:S02]  /*a320*/  LOP3.LUT R12, R15, UR8, R4, 0x96, !PT ;  /* 0x000000080f0c7c12 */ /* 0x000fe4000f8e9604 */
[--C-:B------:R-:W-:Y:S01]  /*a330*/  LOP3.LUT R6, R5, UR10, R222.reuse, 0x96, !PT ;  /* 0x0000000a05067c12 */ /* 0x100fe2000f8e96de */
[----:B------:R-:W-:Y:S01]  /*a340*/  IMAD.WIDE.U32 R4, R0, -0x326172a9, RZ ;  /* 0xcd9e8d5700047825 */ /* 0x000fe200078e00ff */
[----:B------:R-:W-:Y:S03]  /*a350*/  LOP3.LUT R0, R21, UR10, R222, 0x96, !PT ;  /* 0x0000000a15007c12 */ /* 0x000fe6000f8e96de */
[----:B------:R-:W-:Y:S01]  /*a360*/  IMAD.WIDE.U32 R12, R12, -0x326172a9, RZ ;  /* 0xcd9e8d570c0c7825 */ /* 0x000fe200078e00ff */
[----:B------:R-:W-:Y:S01]  /*a370*/  LOP3.LUT R7, R5, UR9, R10, 0x96, !PT ;  /* 0x0000000905077c12 */ /* 0x000fe2000f8e960a */
[----:B------:R3:W3:Y:S02]  /*a380*/  MUFU.EX2 R187, R33 ;  /* 0x0000002100bb7308 */ /* 0x0006e40000000800 */
[----:B------:R-:W-:Y:S04]  /*a390*/  IMAD.WIDE.U32 R34, R0, -0x326172a9, RZ ;  /* 0xcd9e8d5700227825 */ /* 0x000fe800078e00ff */
[--C-:B------:R-:W-:Y:S02]  /*a3a0*/  FFMA.FTZ R0, R25, c[0x0][0x23c], -R139.reuse ;  /* 0x00008f0019007a23 */ /* 0x100fe4000001088b */
[----:B------:R-:W-:Y:S02]  /*a3b0*/  IMAD.WIDE.U32 R8, R8, -0x2daee0ad, RZ ;  /* 0xd2511f5308087825 */ /* 0x000fe400078e00ff */
[----:B------:R3:W3:Y:S02]  /*a3c0*/  MUFU.EX2 R206, R0 ;  /* 0x0000000000ce7308 */ /* 0x0006e40000000800 */
[----:B------:R-:W-:Y:S01]  /*a3d0*/  FFMA.FTZ R63, R63, c[0x0][0x23c], -R180 ;  /* 0x00008f003f3f7a23 */ /* 0x000fe200000108b4 */
[----:B-1----:R-:W-:Y:S01]  /*a3e0*/  LOP3.LUT R22, R9, UR8, R20, 0x96, !PT ;  /* 0x0000000809167c12 */ /* 0x002fe2000f8e9614 */
[----:B------:R-:W-:Y:S01]  /*a3f0*/  FFMA.FTZ R78, R78, c[0x0][0x23c], -R180 ;  /* 0x00008f004e4e7a23 */ /* 0x000fe200000108b4 */
[----:B------:R-:W-:Y:S01]  /*a400*/  LOP3.LUT R20, R17, UR7, R4, 0x96, !PT ;  /* 0x0000000711147c12 */ /* 0x000fe2000f8e9604 */
[----:B------:R-:W-:Y:S01]  /*a410*/  IMAD.WIDE.U32 R4, R6, -0x326172a9, RZ ;  /* 0xcd9e8d5706047825 */ /* 0x000fe200078e00ff */
[----:B--2---:R-:W-:Y:S03]  /*a420*/  LOP3.LUT R32, R35, UR9, R184, 0x96, !PT ;  /* 0x0000000923207c12 */ /* 0x004fe6000f8e96b8 */
[----:B------:R1:W-:Y:S01]  /*a430*/  MUFU.EX2 R201, R26 ;  /* 0x0000001a00c97308 */ /* 0x0003e20000000800 */
[----:B------:R-:W-:Y:S01]  /*a440*/  IMAD.WIDE.U32 R22, R22, -0x326172a9, RZ ;  /* 0xcd9e8d5716167825 */ /* 0x000fe200078e00ff */
[----:B------:R-:W-:Y:S02]  /*a450*/  LOP3.LUT R24, R13, UR7, R4, 0x96, !PT ;  /* 0x000000070d187c12 */ /* 0x000fe4000f8e9604 */
[----:B------:R-:W-:Y:S01]  /*a460*/  LOP3.LUT R5, R5, UR9, R184, 0x96, !PT ;  /* 0x0000000905057c12 */ /* 0x000fe2000f8e96b8 */
[----:B------:R-:W-:Y:S01]  /*a470*/  IMAD.WIDE.U32 R20, R20, -0x2daee0ad, RZ ;  /* 0xd2511f5314147825 */ /* 0x000fe200078e00ff */
[----:B------:R-:W-:Y:S03]  /*a480*/  LOP3.LUT R19, R23, UR7, R34, 0x96, !PT ;  /* 0x0000000717137c12 */ /* 0x000fe6000f8e9622 */
[----:B------:R-:W-:Y:S01]  /*a490*/  IMAD.WIDE.U32 R24, R24, -0x2daee0ad, RZ ;  /* 0xd2511f5318187825 */ /* 0x000fe200078e00ff */
[----:B------:R2:W-:Y:S03]  /*a4a0*/  MUFU.EX2 R189, R27 ;  /* 0x0000001b00bd7308 */ /* 0x0005e60000000800 */
[----:B------:R-:W-:Y:S04]  /*a4b0*/  IMAD.WIDE.U32 R6, R7, -0x2daee0ad, RZ ;  /* 0xd2511f5307067825 */ /* 0x000fe800078e00ff */
[----:B------:R-:W-:Y:S01]  /*a4c0*/  IMAD.WIDE.U32 R4, R5, -0x2daee0ad, RZ ;  /* 0xd2511f5305047825 */ /* 0x000fe200078e00ff */
[----:B------:R-:W-:Y:S02]  /*a4d0*/  LOP3.LUT R15, R7, UR6, R18, 0x96, !PT ;  /* 0x00000006070f7c12 */ /* 0x000fe4000f8e9612 */
[----:B------:R1:W-:Y:S01]  /*a4e0*/  MUFU.EX2 R200, R29 ;  /* 0x0000001d00c87308 */ /* 0x0003e20000000800 */
[----:B------:R-:W-:Y:S01]  /*a4f0*/  IMAD.WIDE.U32 R18, R19, -0x2daee0ad, RZ ;  /* 0xd2511f5313127825 */ /* 0x000fe200078e00ff */
[----:B------:R-:W-:Y:S02]  /*a500*/  LOP3.LUT R6, R21, UR4, R6, 0x96, !PT ;  /* 0x0000000415067c12 */ /* 0x000fe4000f8e9606 */
[----:B------:R-:W-:Y:S01]  /*a510*/  LOP3.LUT R4, R25, UR4, R4, 0x96, !PT ;  /* 0x0000000419047c12 */ /* 0x000fe2000f8e9604 */
[----:B---3--:R-:W-:Y:S01]  /*a520*/  IMAD.WIDE.U32 R32, R32, -0x2daee0ad, RZ ;  /* 0xd2511f5320207825 */ /* 0x008fe200078e00ff */
[----:B------:R-:W-:Y:S03]  /*a530*/  LOP3.LUT R9, R5, UR6, R14, 0x96, !PT ;  /* 0x0000000605097c12 */ /* 0x000fe6000f8e960e */
[----:B------:R-:W-:Y:S01]  /*a540*/  IMAD.WIDE.U32 R14, R15, -0x326172a9, RZ ;  /* 0xcd9e8d570f0e7825 */ /* 0x000fe200078e00ff */
[----:B------:R3:W-:Y:S01]  /*a550*/  MUFU.EX2 R227, R31 ;  /* 0x0000001f00e37308 */ /* 0x0007e20000000800 */
[----:B------:R-:W-:Y:S02]  /*a560*/  LOP3.LUT R0, R33, UR6, R8, 0x96, !PT ;  /* 0x0000000621007c12 */ /* 0x000fe4000f8e9608 */
[----:B------:R-:W-:Y:S01]  /*a570*/  IMAD.WIDE.U32 R8, R9, -0x326172a9, RZ ;  /* 0xcd9e8d5709087825 */ /* 0x000fe200078e00ff */
[----:B------:R-:W-:Y:S02]  /*a580*/  LOP3.LUT R32, R19, UR4, R32, 0x96, !PT ;  /* 0x0000000413207c12 */ /* 0x000fe4000f8e9620 */
[----:B------:R-:W-:Y:S01]  /*a590*/  LOP3.LUT R2, R15, UR5, R16, 0x96, !PT ;  /* 0x000000050f027c12 */ /* 0x000fe2000f8e9610 */
[----:B------:R-:W-:Y:S01]  /*a5a0*/  IMAD.WIDE.U32 R6, R6, -0x326172a9, RZ ;  /* 0xcd9e8d5706067825 */ /* 0x000fe200078e00ff */
[----:B------:R-:W-:Y:S02]  /*a5b0*/  LOP3.LUT R23, R9, UR5, R12, 0x96, !PT ;  /* 0x0000000509177c12 */ /* 0x000fe4000f8e960c */
[----:B------:R-:W-:Y:S01]  /*a5c0*/  MUFU.EX2 R212, R28 ;  /* 0x0000001c00d47308 */ /* 0x000fe20000000800 */
[----:B------:R-:W-:Y:S01]  /*a5d0*/  IMAD.WIDE.U32 R4, R4, -0x326172a9, RZ ;  /* 0xcd9e8d5704047825 */ /* 0x000fe200078e00ff */
[C---:B------:R-:W-:Y:S02]  /*a5e0*/  LOP3.LUT R21, R6.reuse, 0xffff, RZ, 0xc0, !PT ;  /* 0x0000ffff06157812 */ /* 0x040fe400078ec0ff */
[----:B------:R-:W-:Y:S01]  /*a5f0*/  LOP3.LUT R25, R6, 0xff, RZ, 0xc0, !PT ;  /* 0x000000ff06197812 */ /* 0x000fe200078ec0ff */
[----:B------:R-:W-:Y:S01]  /*a600*/  FFMA.FTZ R79, R79, c[0x0][0x23c], -R180 ;  /* 0x00008f004f4f7a23 */ /* 0x000fe200000108b4 */
[----:B------:R-:W-:Y:S01]  /*a610*/  SHF.R.U32.HI R33, RZ, 0x18, R6 ;  /* 0x00000018ff217819 */ /* 0x000fe20000011606 */
[--C-:B------:R-:W-:Y:S01]  /*a620*/  FFMA.FTZ R73, R73, c[0x0][0x23c], -R139.reuse ;  /* 0x00008f0049497a23 */ /* 0x100fe2000001088b */
[----:B------:R-:W-:Y:S01]  /*a630*/  SHF.R.U32.HI R16, RZ, 0x10, R4 ;  /* 0x00000010ff107819 */ /* 0x000fe20000011604 */
[--C-:B------:R-:W-:Y:S01]  /*a640*/  FFMA.FTZ R88, R88, c[0x0][0x23c], -R139.reuse ;  /* 0x00008f0058587a23 */ /* 0x100fe2000001088b */
[----:B------:R-:W-:Y:S01]  /*a650*/  MUFU.EX2 R238, R30 ;  /* 0x0000001e00ee7308 */ /* 0x000fe20000000800 */
[----:B------:R-:W-:Y:S01]  /*a660*/  LOP3.LUT R14, R7, UR15, R14, 0x96, !PT ;  /* 0x0000000f070e7c12 */ /* 0x000fe2000f8e960e */
[--C-:B------:R-:W-:Y:S01]  /*a670*/  FFMA.FTZ R89, R89, c[0x0][0x23c], -R139.reuse ;  /* 0x00008f0059597a23 */ /* 0x100fe2000001088b */
[----:B-1----:R-:W-:Y:S01]  /*a680*/  SHF.R.U32.HI R26, RZ, 0x10, R6 ;  /* 0x00000010ff1a7819 */ /* 0x002fe20000011606 */
[----:B------:R-:W-:Y:S01]  /*a690*/  IMAD.WIDE.U32 R6, R0, -0x326172a9, RZ ;  /* 0xcd9e8d5700067825 */ /* 0x000fe200078e00ff */
[----:B------:R-:W-:Y:S02]  /*a6a0*/  LOP3.LUT R13, R5, UR15, R8, 0x96, !PT ;  /* 0x0000000f050d7c12 */ /* 0x000fe4000f8e9608 */
[----:B------:R-:W-:Y:S01]  /*a6b0*/  LOP3.LUT R15, R4, 0xffff, RZ, 0xc0, !PT ;  /* 0x0000ffff040f7812 */ /* 0x000fe200078ec0ff */
[----:B------:R-:W-:Y:S01]  /*a6c0*/  IMAD.WIDE.U32 R8, R32, -0x326172a9, RZ ;  /* 0xcd9e8d5720087825 */ /* 0x000fe200078e00ff */
[----:B------:R-:W-:Y:S01]  /*a6d0*/  LOP3.LUT R22, R7, UR5, R22, 0x96, !PT ;  /* 0x0000000507167c12 */ /* 0x000fe2000f8e9616 */
[----:B------:R-:W-:Y:S01]  /*a6e0*/  MUFU.EX2 R192, R40 ;  /* 0x0000002800c07308 */ /* 0x000fe20000000800 */
[----:B------:R-:W-:Y:S01]  /*a6f0*/  LOP3.LUT R19, R4, 0xff, RZ, 0xc0, !PT ;  /* 0x000000ff04137812 */ /* 0x000fe200078ec0ff */
[----:B------:R-:W-:Y:S01]  /*a700*/  FFMA.FTZ R90, R90, c[0x0][0x23c], -R180 ;  /* 0x00008f005a5a7a23 */ /* 0x000fe200000108b4 */
[----:B------:R-:W-:Y:S01]  /*a710*/  LOP3.LUT R12, R9, UR15, R6, 0x96, !PT ;  /* 0x0000000f090c7c12 */ /* 0x000fe2000f8e9606 */
[----:B------:R-:W-:Y:S01]  /*a720*/  IMAD.WIDE.U32 R6, R2, -0x2daee0ad, RZ ;  /* 0xd2511f5302067825 */ /* 0x000fe200078e00ff */
[----:B------:R-:W-:Y:S02]  /*a730*/  SHF.R.U32.HI R17, RZ, 0x18, R4 ;  /* 0x00000018ff117819 */ /* 0x000fe40000011604 */
[----:B------:R-:W-:Y:S01]  /*a740*/  LOP3.LUT R32, R8, 0xffff, RZ, 0xc0, !PT ;  /* 0x0000ffff08207812 */ /* 0x000fe200078ec0ff */
[----:B------:R-:W-:Y:S01]  /*a750*/  IMAD.WIDE.U32 R4, R23, -0x2daee0ad, RZ ;  /* 0xd2511f5317047825 */ /* 0x000fe200078e00ff */
[----:B------:R-:W-:Y:S01]  /*a760*/  SHF.R.U32.HI R23, RZ, 0x18, R6 ;  /* 0x00000018ff177819 */ /* 0x000fe20000011606 */
[----:B------:R1:W-:Y:S01]  /*a770*/  MUFU.EX2 R199, R42 ;  /* 0x0000002a00c77308 */ /* 0x0003e20000000800 */
[----:B------:R-:W-:Y:S01]  /*a780*/  SHF.R.U32.HI R34, RZ, 0x10, R8 ;  /* 0x00000010ff227819 */ /* 0x000fe20000011608 */
[----:B------:R-:W-:Y:S01]  /*a790*/  FFMA.FTZ R91, R91, c[0x0][0x23c], -R180 ;  /* 0x00008f005b5b7a23 */ /* 0x000fe200000108b4 */
[----:B--2---:R-:W-:Y:S01]  /*a7a0*/  SHF.R.U32.HI R27, RZ, 0x10, R6 ;  /* 0x00000010ff1b7819 */ /* 0x004fe20000011606 */
[--C-:B------:R-:W-:Y:S01]  /*a7b0*/  FFMA.FTZ R92, R92, c[0x0][0x23c], -R139.reuse ;  /* 0x00008f005c5c7a23 */ /* 0x100fe2000001088b */
[----:B------:R-:W-:Y:S01]  /*a7c0*/  LOP3.LUT R29, R6, 0xff, RZ, 0xc0, !PT ;  /* 0x000000ff061d7812 */ /* 0x000fe200078ec0ff */
[----:B------:R-:W-:Y:S01]  /*a7d0*/  FFMA.FTZ R93, R93, c[0x0][0x23c], -R139 ;  /* 0x00008f005d5d7a23 */ /* 0x000fe2000001088b */
[----:B------:R-:W-:Y:S01]  /*a7e0*/  LOP3.LUT R172, R8, 0xff, RZ, 0xc0, !PT ;  /* 0x000000ff08ac7812 */ /* 0x000fe200078ec0ff */
[----:B------:R-:W-:Y:S01]  /*a7f0*/  FFMA.FTZ R94, R94, c[0x0][0x23c], -R180 ;  /* 0x00008f005e5e7a23 */ /* 0x000fe200000108b4 */
[----:B------:R-:W-:Y:S01]  /*a800*/  SHF.R.U32.HI R35, RZ, 0x18, R8 ;  /* 0x00000018ff237819 */ /* 0x000fe20000011608 */
[----:B------:R2:W1:Y:S01]  /*a810*/  MUFU.EX2 R179, R44 ;  /* 0x0000002c00b37308 */ /* 0x0004620000000800 */
[----:B------:R-:W-:Y:S01]  /*a820*/  LOP3.LUT R8, R7, UR14, R20, 0x96, !PT ;  /* 0x0000000e07087c12 */ /* 0x000fe2000f8e9614 */
[----:B------:R-:W-:Y:S01]  /*a830*/  FFMA.FTZ R95, R95, c[0x0][0x23c], -R180 ;  /* 0x00008f005f5f7a23 */ /* 0x000fe200000108b4 */
[----:B------:R-:W-:Y:S01]  /*a840*/  LOP3.LUT R20, R6, 0xffff, RZ, 0xc0, !PT ;  /* 0x0000ffff06147812 */ /* 0x000fe200078ec0ff */
[--C-:B------:R-:W-:Y:S01]  /*a850*/  FFMA.FTZ R114, R114, c[0x0][0x23c], -R181.reuse ;  /* 0x00008f0072727a23 */ /* 0x100fe200000108b5 */
[----:B------:R-:W-:Y:S01]  /*a860*/  LOP3.LUT R7, R26, 0xff, RZ, 0xc0, !PT ;  /* 0x000000ff1a077812 */ /* 0x000fe200078ec0ff */
[----:B------:R-:W-:Y:S01]  /*a870*/  FFMA.FTZ R115, R115, c[0x0][0x23c], -R181 ;  /* 0x00008f0073737a23 */ /* 0x000fe200000108b5 */
[----:B------:R-:W-:Y:S01]  /*a880*/  SHF.R.U32.HI R6, RZ, 0x8, R15 ;  /* 0x00000008ff067819 */ /* 0x000fe2000001160f */
[----:B------:R-:W-:Y:S01]  /*a890*/  FFMA.FTZ R102, R102, c[0x0][0x23c], -R181 ;  /* 0x00008f0066667a23 */ /* 0x000fe200000108b5 */
[----:B------:R-:W-:Y:S01]  /*a8a0*/  PRMT R33, R7, 0x5410, R33 ;  /* 0x0000541007217816 */ /* 0x000fe20000000021 */
[----:B------:R-:W-:Y:S01]  /*a8b0*/  MUFU.EX2 R188, R41 ;  /* 0x0000002900bc7308 */ /* 0x000fe20000000800 */
[----:B---3--:R-:W-:Y:S01]  /*a8c0*/  PRMT R31, R19, 0x5410, R6 ;  /* 0x00005410131f7816 */ /* 0x008fe20000000006 */
[----:B------:R-:W-:Y:S01]  /*a8d0*/  FFMA.FTZ R103, R103, c[0x0][0x23c], -R181 ;  /* 0x00008f0067677a23 */ /* 0x000fe200000108b5 */
[----:B------:R-:W-:Y:S01]  /*a8e0*/  SHF.R.U32.HI R0, RZ, 0x8, R21 ;  /* 0x00000008ff007819 */ /* 0x000fe20000011615 */
[--C-:B------:R-:W-:Y:S01]  /*a8f0*/  FFMA.FTZ R130, R130, c[0x0][0x23c], -R181.reuse ;  /* 0x00008f0082827a23 */ /* 0x100fe200000108b5 */
[----:B------:R-:W-:Y:S01]  /*a900*/  LOP3.LUT R7, R14, 0xffff, RZ, 0xc0, !PT ;  /* 0x0000ffff0e077812 */ /* 0x000fe200078ec0ff */
[--C-:B------:R-:W-:Y:S01]  /*a910*/  FFMA.FTZ R131, R131, c[0x0][0x23c], -R181.reuse ;  /* 0x00008f0083837a23 */ /* 0x100fe200000108b5 */
[----:B------:R-:W-:Y:S01]  /*a920*/  LOP3.LUT R6, R13, 0xffff, RZ, 0xc0, !PT ;  /* 0x0000ffff0d067812 */ /* 0x000fe200078ec0ff */
[----:B------:R-:W-:Y:S01]  /*a930*/  FFMA.FTZ R118, R118, c[0x0][0x23c], -R181 ;  /* 0x00008f0076767a23 */ /* 0x000fe200000108b5 */
[----:B------:R-:W-:Y:S01]  /*a940*/  PRMT R173, R25, 0x5410, R0 ;  /* 0x0000541019ad7816 */ /* 0x000fe20000000000 */
[----:B------:R3:W-:Y:S01]  /*a950*/  MUFU.EX2 R196, R43 ;  /* 0x0000002b00c47308 */ /* 0x0007e20000000800 */
[----:B------:R-:W-:Y:S01]  /*a960*/  LOP3.LUT R0, R16, 0xff, RZ, 0xc0, !PT ;  /* 0x000000ff10007812 */ /* 0x000fe200078ec0ff */
[----:B------:R-:W-:Y:S01]  /*a970*/  FFMA.FTZ R104, R104, c[0x0][0x23c], -R139 ;  /* 0x00008f0068687a23 */ /* 0x000fe2000001088b */
[----:B------:R-:W-:Y:S01]  /*a980*/  SHF.R.U32.HI R15, RZ, 0x8, R7 ;  /* 0x00000008ff0f7819 */ /* 0x000fe20000011607 */
[--C-:B-1----:R-:W-:Y:S01]  /*a990*/  HSET2.LE.AND R42, R173, R220.reuse, PT ;  /* 0x000000dcad2a7233 */ /* 0x102fe20003803000 */
[----:B------:R-:W-:Y:S01]  /*a9a0*/  SHF.R.U32.HI R7, RZ, 0x8, R6 ;  /* 0x00000008ff077819 */ /* 0x000fe20000011606 */
[----:B--2---:R-:W-:Y:S01]  /*a9b0*/  IMAD.MOV.U32 R44, RZ, RZ, R187 ;  /* 0x000000ffff2c7224 */ /* 0x004fe200078e00bb */
[----:B------:R-:W-:Y:S01]  /*a9c0*/  SHF.R.U32.HI R6, RZ, 0x10, R13 ;  /* 0x00000010ff067819 */ /* 0x000fe2000001160d */
[--C-:B------:R-:W-:Y:S01]  /*a9d0*/  FFMA.FTZ R105, R105, c[0x0][0x23c], -R139.reuse ;  /* 0x00008f0069697a23 */ /* 0x100fe2000001088b */
[----:B------:R-:W-:Y:S01]  /*a9e0*/  LOP3.LUT R2, R5, UR14, R24, 0x96, !PT ;  /* 0x0000000e05027c12 */ /* 0x000fe2000f8e9618 */
[----:B------:R-:W-:Y:S01]  /*a9f0*/  MUFU.EX2 R221, R48 ;  /* 0x0000003000dd7308 */ /* 0x000fe20000000800 */
[----:B------:R-:W-:Y:S01]  /*aa00*/  LOP3.LUT R21, R4, 0xffff, RZ, 0xc0, !PT ;  /* 0x0000ffff04157812 */ /* 0x000fe200078ec0ff */
[--C-:B------:R-:W-:Y:S01]  /*aa10*/  FFMA.FTZ R108, R108, c[0x0][0x23c], -R139.reuse ;  /* 0x00008f006c6c7a23 */ /* 0x100fe2000001088b */
[----:B------:R-:W-:Y:S01]  /*aa20*/  SHF.R.U32.HI R24, RZ, 0x10, R4 ;  /* 0x00000010ff187819 */ /* 0x000fe20000011604 */
[----:B------:R-:W-:Y:S01]  /*aa30*/  FFMA.FTZ R109, R109, c[0x0][0x23c], -R139 ;  /* 0x00008f006d6d7a23 */ /* 0x000fe2000001088b */
[----:B------:R-:W-:Y:S01]  /*aa40*/  LOP3.LUT R30, R4, 0xff, RZ, 0xc0, !PT ;  /* 0x000000ff041e7812 */ /* 0x000fe200078ec0ff */
[----:B------:R-:W-:Y:S01]  /*aa50*/  FFMA.FTZ R106, R106, c[0x0][0x23c], -R180 ;  /* 0x00008f006a6a7a23 */ /* 0x000fe200000108b4 */
[----:B------:R-:W-:Y:S01]  /*aa60*/  SHF.R.U32.HI R28, RZ, 0x18, R4 ;  /* 0x00000018ff1c7819 */ /* 0x000fe20000011604 */
[----:B------:R-:W-:Y:S01]  /*aa70*/  IMAD.WIDE.U32 R4, R22, -0x2daee0ad, RZ ;  /* 0xd2511f5316047825 */ /* 0x000fe200078e00ff */
[----:B------:R-:W-:Y:S01]  /*aa80*/  PRMT R174, R0, 0x5410, R17 ;  /* 0x0000541000ae7816 */ /* 0x000fe20000000011 */
[----:B------:R1:W2:Y:S01]  /*aa90*/  MUFU.EX2 R187, R46 ;  /* 0x0000002e00bb7308 */ /* 0x0002a20000000800 */
[----:B------:R-:W-:Y:S01]  /*aaa0*/  LOP3.LUT R17, R14, 0xff, RZ, 0xc0, !PT ;  /* 0x000000ff0e117812 */ /* 0x000fe200078ec0ff */
[----:B------:R-:W-:Y:S01]  /*aab0*/  FFMA.FTZ R107, R107, c[0x0][0x23c], -R180 ;  /* 0x00008f006b6b7a23 */ /* 0x000fe200000108b4 */
[----:B------:R-:W-:Y:S01]  /*aac0*/  SHF.R.U32.HI R16, RZ, 0x18, R14 ;  /* 0x00000018ff107819 */ /* 0x000fe2000001160e */
[--C-:B---3--:R-:W-:Y:S01]  /*aad0*/  HSET2.LE.AND R43, R33, R220.reuse, PT ;  /* 0x000000dc212b7233 */ /* 0x108fe20003803000 */
[----:B------:R-:W-:Y:S01]  /*aae0*/  LOP3.LUT R6, R6, 0xff, RZ, 0xc0, !PT ;  /* 0x000000ff06067812 */ /* 0x000fe200078ec0ff */
[----:B------:R-:W-:Y:S01]  /*aaf0*/  FFMA.FTZ R110, R110, c[0x0][0x23c], -R180 ;  /* 0x00008f006e6e7a23 */ /* 0x000fe200000108b4 */
[----:B------:R-:W-:Y:S01]  /*ab00*/  SHF.R.U32.HI R9, RZ, 0x10, R14 ;  /* 0x00000010ff097819 */ /* 0x000fe2000001160e */
[--C-:B------:R-:W-:Y:S01]  /*ab10*/  FFMA.FTZ R111, R111, c[0x0][0x23c], -R180.reuse ;  /* 0x00008f006f6f7a23 */ /* 0x100fe200000108b4 */
[----:B------:R-:W-:Y:S01]  /*ab20*/  LOP3.LUT R14, R13, 0xff, RZ, 0xc0, !PT ;  /* 0x000000ff0d0e7812 */ /* 0x000fe200078ec0ff */
[----:B------:R-:W-:Y:S01]  /*ab30*/  MUFU.EX2 R228, R47 ;  /* 0x0000002f00e47308 */ /* 0x000fe20000000800 */
[----:B------:R-:W-:Y:S01]  /*ab40*/  SHF.R.U32.HI R13, RZ, 0x18, R13 ;  /* 0x00000018ff0d7819 */ /* 0x000fe2000001160d */
[----:B------:R-:W-:Y:S01]  /*ab50*/  FFMA.FTZ R126, R126, c[0x0][0x23c], -R180 ;  /* 0x00008f007e7e7a23 */ /* 0x000fe200000108b4 */
[----:B------:R-:W-:Y:S01]  /*ab60*/  LOP3.LUT R0, R5, UR14, R18, 0x96, !PT ;  /* 0x0000000e05007c12 */ /* 0x000fe2000f8e9612 */
[--C-:B------:R-:W-:Y:S01]  /*ab70*/  FFMA.FTZ R120, R120, c[0x0][0x23c], -R139.reuse ;  /* 0x00008f0078787a23 */ /* 0x100fe2000001088b */
[----:B------:R-:W-:Y:S01]  /*ab80*/  LOP3.LUT R22, R4, 0xff, RZ, 0xc0, !PT ;  /* 0x000000ff04167812 */ /* 0x000fe200078ec0ff */
[----:B------:R-:W-:Y:S01]  /*ab90*/  FFMA.FTZ R121, R121, c[0x0][0x23c], -R139 ;  /* 0x00008f0079797a23 */ /* 0x000fe2000001088b */
[----:B------:R-:W-:Y:S01]  /*aba0*/  PRMT R26, R14, 0x5410, R7 ;  /* 0x000054100e1a7816 */ /* 0x000fe20000000007 */
[----:B------:R-:W-:Y:S01]  /*abb0*/  FFMA.FTZ R122, R122, c[0x0][0x23c], -R180 ;  /* 0x00008f007a7a7a23 */ /* 0x000fe200000108b4 */
[----:B------:R-:W-:Y:S01]  /*abc0*/  LOP3.LUT R14, R4, 0xffff, RZ, 0xc0, !PT ;  /* 0x0000ffff040e7812 */ /* 0x000fe200078ec0ff */
[----:B------:R-:W-:Y:S01]  /*abd0*/  MUFU.EX2 R47, R56 ;  /* 0x00000038002f7308 */ /* 0x000fe20000000800 */
[----:B------:R-:W-:Y:S01]  /*abe0*/  SHF.R.U32.HI R18, RZ, 0x10, R4 ;  /* 0x00000010ff127819 */ /* 0x000fe20000011604 */
[----:B------:R-:W-:Y:S01]  /*abf0*/  FFMA.FTZ R123, R123, c[0x0][0x23c], -R180 ;  /* 0x00008f007b7b7a23 */ /* 0x000fe200000108b4 */
[----:B------:R-:W-:Y:S01]  /*ac00*/  PRMT R13, R6, 0x5410, R13 ;  /* 0x00005410060d7816 */ /* 0x000fe2000000000d */
[----:B-1----:R-:W-:Y:S01]  /*ac10*/  IMAD.MOV.U32 R46, RZ, RZ, R206 ;  /* 0x000000ffff2e7224 */ /* 0x002fe200078e00ce */
[----:B------:R-:W-:Y:S01]  /*ac20*/  LOP3.LUT R6, R27, 0xff, RZ, 0xc0, !PT ;  /* 0x000000ff1b067812 */ /* 0x000fe200078ec0ff */
[----:B------:R-:W-:Y:S01]  /*ac30*/  FFMA.FTZ R180, R127, c[0x0][0x23c], -R180 ;  /* 0x00008f007fb47a23 */ /* 0x000fe200000108b4 */
[----:B------:R-:W-:Y:S01]  /*ac40*/  LOP3.LUT R5, R34, 0xff, RZ, 0xc0, !PT ;  /* 0x000000ff22057812 */ /* 0x000fe200078ec0ff */
[--C-:B------:R-:W-:Y:S01]  /*ac50*/  HSET2.LE.AND R34, R31, R220.reuse, PT ;  /* 0x000000dc1f227233 */ /* 0x100fe20003803000 */
[----:B------:R-:W-:Y:S01]  /*ac60*/  SHF.R.U32.HI R19, RZ, 0x18, R4 ;  /* 0x00000018ff137819 */ /* 0x000fe20000011604 */
[----:B------:R-:W1:Y:S01]  /*ac70*/  MUFU.EX2 R197, R49 ;  /* 0x0000003100c57308 */ /* 0x000e620000000800 */
[----:B------:R-:W-:Y:S01]  /*ac80*/  SHF.R.U32.HI R4, RZ, 0x8, R32 ;  /* 0x00000008ff047819 */ /* 0x000fe20000011620 */
[--C-:B------:R-:W-:Y:S01]  /*ac90*/  HSET2.LE.AND R32, R26, R220.reuse, PT ;  /* 0x000000dc1a207233 */ /* 0x100fe20003803000 */
[----:B------:R-:W-:Y:S01]  /*aca0*/  PRMT R23, R6, 0x5410, R23 ;  /* 0x0000541006177816 */ /* 0x000fe20000000017 */
[----:B------:R-:W-:Y:S01]  /*acb0*/  IMAD.MOV.U32 R31, RZ, RZ, R207 ;  /* 0x000000ffff1f7224 */ /* 0x000fe200078e00cf */
[----:B------:R-:W-:Y:S01]  /*acc0*/  LOP3.LUT R6, R24, 0xff, RZ, 0xc0, !PT ;  /* 0x000000ff18067812 */ /* 0x000fe200078ec0ff */
[----:B------:R-:W-:Y:S01]  /*acd0*/  IMAD.MOV.U32 R24, RZ, RZ, R177 ;  /* 0x000000ffff187224 */ /* 0x000fe200078e00b1 */
[----:B------:R-:W-:Y:S01]  /*ace0*/  LOP3.LUT R9, R9, 0xff, RZ, 0xc0, !PT ;  /* 0x000000ff09097812 */ /* 0x000fe200078ec0ff */
[----:B------:R-:W-:Y:S01]  /*acf0*/  IMAD.MOV.U32 R26, RZ, RZ, R203 ;  /* 0x000000ffff1a7224 */ /* 0x000fe200078e00cb */
[----:B------:R-:W-:Y:S01]  /*ad00*/  PRMT R27, R172, 0x5410, R4 ;  /* 0x00005410ac1b7816 */ /* 0x000fe20000000004 */
[----:B------:R-:W-:Y:S01]  /*ad10*/  MUFU.EX2 R250, R67 ;  /* 0x0000004300fa7308 */ /* 0x000fe20000000800 */
[----:B------:R-:W-:Y:S01]  /*ad20*/  PRMT R175, R5, 0x5410, R35 ;  /* 0x0000541005af7816 */ /* 0x000fe20000000023 */
[--C-:B------:R-:W-:Y:S01]  /*ad30*/  HSET2.LE.AND R35, R174, R220.reuse, PT ;  /* 0x000000dcae237233 */ /* 0x100fe20003803000 */
[----:B------:R-:W-:Y:S01]  /*ad40*/  LOP3.LUT R5, R12, 0xffff, RZ, 0xc0, !PT ;  /* 0x0000ffff0c057812 */ /* 0x000fe200078ec0ff */
[--C-:B------:R-:W-:Y:S01]  /*ad50*/  HSET2.LE.AND R33, R13, R220.reuse, PT ;  /* 0x000000dc0d217233 */ /* 0x100fe20003803000 */
[----:B------:R-:W-:Y:S01]  /*ad60*/  SHF.R.U32.HI R4, RZ, 0x10, R12 ;  /* 0x00000010ff047819 */ /* 0x000fe2000001160c */
[--C-:B------:R-:W-:Y:S01]  /*ad70*/  HSET2.LE.AND R174, R27, R220.reuse, PT ;  /* 0x000000dc1bae7233 */ /* 0x100fe20003803000 */
[----:B------:R-:W-:Y:S01]  /*ad80*/  PRMT R25, R9, 0x5410, R16 ;  /* 0x0000541009197816 */ /* 0x000fe20000000010 */
[----:B------:R-:W-:Y:S01]  /*ad90*/  IMAD.MOV.U32 R27, RZ, RZ, R179 ;  /* 0x000000ffff1b7224 */ /* 0x000fe200078e00b3 */
[----:B------:R-:W-:Y:S01]  /*ada0*/  SHF.R.U32.HI R7, RZ, 0x8, R20 ;  /* 0x00000008ff077819 */ /* 0x000fe20000011614 */
[----:B------:R-:W-:Y:S01]  /*adb0*/  MUFU.EX2 R249, R62 ;  /* 0x0000003e00f97308 */ /* 0x000fe20000000800 */
[----:B------:R-:W-:Y:S01]  /*adc0*/  LOP3.LUT R4, R4, 0xff, RZ, 0xc0, !PT ;  /* 0x000000ff04047812 */ /* 0x000fe200078ec0ff */
[--C-:B------:R-:W-:Y:S01]  /*add0*/  HSET2.LE.AND R41, R25, R220.reuse, PT ;  /* 0x000000dc19297233 */ /* 0x100fe20003803000 */
[----:B------:R-:W-:Y:S01]  /*ade0*/  LOP3.LUT R9, R12, 0xff, RZ, 0xc0, !PT ;  /* 0x000000ff0c097812 */ /* 0x000fe200078ec0ff */
[----:B------:R-:W-:Y:S01]  /*adf0*/  IMAD.MOV.U32 R25, RZ, RZ, R211 ;  /* 0x000000ffff197224 */ /* 0x000fe200078e00d3 */
[----:B------:R-:W-:Y:S01]  /*ae00*/  SHF.R.U32.HI R12, RZ, 0x18, R12 ;  /* 0x00000018ff0c7819 */ /* 0x000fe2000001160c */
[--C-:B------:R-:W-:Y:S01]  /*ae10*/  HSET2.LE.AND R175, R175, R220.reuse, PT ;  /* 0x000000dcafaf7233 */ /* 0x100fe20003803000 */
[----:B------:R-:W-:Y:S01]  /*ae20*/  PRMT R28, R6, 0x5410, R28 ;  /* 0x00005410061c7816 */ /* 0x000fe2000000001c */
[----:B------:R-:W-:Y:S01]  /*ae30*/  FFMA.FTZ R124, R124, c[0x0][0x23c], -R139 ;  /* 0x00008f007c7c7a23 */ /* 0x000fe2000001088b */
[----:B------:R-:W-:Y:S01]  /*ae40*/  SHF.R.U32.HI R5, RZ, 0x8, R5 ;  /* 0x00000008ff057819 */ /* 0x000fe20000011605 */
[----:B------:R3:W-:Y:S01]  /*ae50*/  MUFU.EX2 R211, R58 ;  /* 0x0000003a00d37308 */ /* 0x0007e20000000800 */
[----:B------:R-:W-:Y:S01]  /*ae60*/  SHF.R.U32.HI R6, RZ, 0x10, R8 ;  /* 0x00000010ff067819 */ /* 0x000fe20000011608 */
[----:B------:R-:W-:Y:S01]  /*ae70*/  FFMA.FTZ R139, R125, c[0x0][0x23c], -R139 ;  /* 0x00008f007d8b7a23 */ /* 0x000fe2000001088b */
[----:B------:R-:W-:Y:S02]  /*ae80*/  PRMT R20, R4, 0x5410, R12 ;  /* 0x0000541004147816 */ /* 0x000fe4000000000c */
[----:B------:R-:W-:Y:S02]  /*ae90*/  PRMT R29, R29, 0x5410, R7 ;  /* 0x000054101d1d7816 */ /* 0x000fe40000000007 */
[----:B------:R-:W-:Y:S01]  /*aea0*/  SHF.R.U32.HI R7, RZ, 0x8, R21 ;  /* 0x00000008ff077819 */ /* 0x000fe20000011615 */
[--C-:B------:R-:W-:Y:S01]  /*aeb0*/  HSET2.LE.AND R173, R20, R220.reuse, PT ;  /* 0x000000dc14ad7233 */ /* 0x100fe20003803000 */
[----:B------:R-:W-:Y:S01]  /*aec0*/  LOP3.LUT R4, R2, 0xffff, RZ, 0xc0, !PT ;  /* 0x0000ffff02047812 */ /* 0x000fe200078ec0ff */
[----:B------:R1:W1:Y:S01]  /*aed0*/  MUFU.EX2 R21, R45 ;  /* 0x0000002d00157308 */ /* 0x0002620000000800 */
[----:B------:R-:W-:Y:S01]  /*aee0*/  PRMT R172, R9, 0x5410, R5 ;  /* 0x0000541009ac7816 */ /* 0x000fe20000000005 */
[----:B--2---:R-:W-:Y:S01]  /*aef0*/  IMAD.MOV.U32 R20, RZ, RZ, R187 ;  /* 0x000000ffff147224 */ /* 0x004fe200078e00bb */
[----:B------:R-:W-:Y:S02]  /*af00*/  SHF.R.U32.HI R9, RZ, 0x18, R8 ;  /* 0x00000018ff097819 */ /* 0x000fe40000011608 */
[----:B------:R-:W-:Y:S01]  /*af10*/  LOP3.LUT R6, R6, 0xff, RZ, 0xc0, !PT ;  /* 0x000000ff06067812 */ /* 0x000fe200078ec0ff */
[--C-:B------:R-:W-:Y:S01]  /*af20*/  HSET2.LE.AND R172, R172, R220.reuse, PT ;  /* 0x000000dcacac7233 */ /* 0x100fe20003803000 */
[----:B------:R-:W-:Y:S02]  /*af30*/  LOP3.LUT R5, R8, 0xffff, RZ, 0xc0, !PT ;  /* 0x0000ffff08057812 */ /* 0x000fe400078ec0ff */
[----:B------:R-:W-:Y:S01]  /*af40*/  PRMT R40, R17, 0x5410, R15 ;  /* 0x0000541011287816 */ /* 0x000fe2000000000f */
[----:B------:R-:W-:Y:S01]  /*af50*/  MUFU.EX2 R248, R63 ;  /* 0x0000003f00f87308 */ /* 0x000fe20000000800 */
[----:B------:R-:W-:Y:S02]  /*af60*/  PRMT R30, R30, 0x5410, R7 ;  /* 0x000054101e1e7816 */ /* 0x000fe40000000007 */
[----:B------:R-:W-:Y:S01]  /*af70*/  LOP3.LUT R7, R2, 0xff, RZ, 0xc0, !PT ;  /* 0x000000ff02077812 */ /* 0x000fe200078ec0ff */
[--C-:B------:R-:W-:Y:S01]  /*af80*/  HSET2.LE.AND R40, R40, R220.reuse, PT ;  /* 0x000000dc28287233 */ /* 0x100fe20003803000 */
[----:B------:R-:W-:Y:S01]  /*af90*/  PRMT R15, R6, 0x5410, R9 ;  /* 0x00005410060f7816 */ /* 0x000fe20000000009 */
[--C-:B---3--:R-:W-:Y:S01]  /*afa0*/  HSET2.LE.AND R58, R30, R220.reuse, PT ;  /* 0x000000dc1e3a7233 */ /* 0x108fe20003803000 */
[----:B------:R-:W-:Y:S01]  /*afb0*/  SHF.R.U32.HI R6, RZ, 0x18, R2 ;  /* 0x00000018ff067819 */ /* 0x000fe20000011602 */
[----:B-1----:R-:W-:Y:S01]  /*afc0*/  IMAD.MOV.U32 R30, RZ, RZ, R197 ;  /* 0x000000ffff1e7224 */ /* 0x002fe200078e00c5 */
[----:B------:R-:W-:Y:S01]  /*afd0*/  LOP3.LUT R12, R8, 0xff, RZ, 0xc0, !PT ;  /* 0x000000ff080c7812 */ /* 0x000fe200078ec0ff */
[----:B------:R-:W-:Y:S01]  /*afe0*/  MUFU.EX2 R207, R65 ;  /* 0x0000004100cf7308 */ /* 0x000fe20000000800 */
[----:B------:R-:W-:Y:S01]  /*aff0*/  SHF.R.U32.HI R8, RZ, 0x8, R5 ;  /* 0x00000008ff087819 */ /* 0x000fe20000011605 */
[--C-:B------:R-:W-:Y:S01]  /*b000*/  HSET2.LE.AND R49, R15, R220.reuse, PT ;  /* 0x000000dc0f317233 */ /* 0x100fe20003803000 */
[----:B------:R-:W-:Y:S01]  /*b010*/  SHF.R.U32.HI R5, RZ, 0x8, R4 ;  /* 0x00000008ff057819 */ /* 0x000fe20000011604 */
[----:B------:R-:W-:Y:S01]  /*b020*/  IMAD.MOV.U32 R45, RZ, RZ, R208 ;  /* 0x000000ffff2d7224 */ /* 0x000fe200078e00d0 */
[----:B------:R-:W-:Y:S02]  /*b030*/  SHF.R.U32.HI R4, RZ, 0x10, R2 ;  /* 0x00000010ff047819 */ /* 0x000fe40000011602 */
[----:B------:R-:W-:Y:S02]  /*b040*/  LOP3.LUT R2, R0, 0xffff, RZ, 0xc0, !PT ;  /* 0x0000ffff00027812 */ /* 0x000fe400078ec0ff */
[----:B------:R-:W-:Y:S01]  /*b050*/  PRMT R17, R7, 0x5410, R5 ;  /* 0x0000541007117816 */ /* 0x000fe20000000005 */
[----:B------:R-:W-:Y:S01]  /*b060*/  MUFU.EX2 R208, R64 ;  /* 0x0000004000d07308 */ /* 0x000fe20000000800 */
[----:B------:R-:W-:Y:S02]  /*b070*/  LOP3.LUT R5, R4, 0xff, RZ, 0xc0, !PT ;  /* 0x000000ff04057812 */ /* 0x000fe400078ec0ff */
[----:B------:R-:W-:Y:S01]  /*b080*/  LOP3.LUT R4, R0, 0xff, RZ, 0xc0, !PT ;  /* 0x000000ff00047812 */ /* 0x000fe200078ec0ff */
[--C-:B------:R-:W-:Y:S01]  /*b090*/  HSET2.LE.AND R56, R17, R220.reuse, PT ;  /* 0x000000dc11387233 */ /* 0x100fe20003803000 */
[----:B------:R-:W-:Y:S01]  /*b0a0*/  SHF.R.U32.HI R2, RZ, 0x8, R2 ;  /* 0x00000008ff027819 */ /* 0x000fe20000011602 */
[----:B------:R-:W-:Y:S01]  /*b0b0*/  IMAD.MOV.U32 R17, RZ, RZ, R200 ;  /* 0x000000ffff117224 */ /* 0x000fe200078e00c8 */
[----:B------:R-:W-:Y:S02]  /*b0c0*/  PRMT R16, R12, 0x5410, R8 ;  /* 0x000054100c107816 */ /* 0x000fe40000000008 */
[----:B------:R-:W-:Y:S01]  /*b0d0*/  SHF.R.U32.HI R8, RZ, 0x8, R14 ;  /* 0x00000008ff087819 */ /* 0x000fe2000001160e */
[----:B------:R-:W-:Y:S01]  /*b0e0*/  MUFU.EX2 R252, R60 ;  /* 0x0000003c00fc7308 */ /* 0x000fe20000000800 */
[----:B------:R-:W-:Y:S01]  /*b0f0*/  PRMT R14, R5, 0x5410, R6 ;  /* 0x00005410050e7816 */ /* 0x000fe20000000006 */
[--C-:B------:R-:W-:Y:S01]  /*b100*/  HSET2.LE.AND R48, R16, R220.reuse, PT ;  /* 0x000000dc10307233 */ /* 0x100fe20003803000 */
[----:B------:R-:W-:Y:S01]  /*b110*/  SHF.R.U32.HI R5, RZ, 0x10, R0 ;  /* 0x00000010ff057819 */ /* 0x000fe20000011600 */
[----:B------:R-:W-:Y:S01]  /*b120*/  IMAD.MOV.U32 R16, RZ, RZ, R194 ;  /* 0x000000ffff107224 */ /* 0x000fe200078e00c2 */
[----:B------:R-:W-:Y:S02]  /*b130*/  LOP3.LUT R7, R18, 0xff, RZ, 0xc0, !PT ;  /* 0x000000ff12077812 */ /* 0x000fe400078ec0ff */
[----:B------:R-:W-:Y:S02]  /*b140*/  PRMT R18, R4, 0x5410, R2 ;  /* 0x0000541004127816 */ /* 0x000fe40000000002 */
[----:B------:R-:W-:Y:S01]  /*b150*/  SHF.R.U32.HI R4, RZ, 0x18, R0 ;  /* 0x00000018ff047819 */ /* 0x000fe20000011600 */
[----:B------:R-:W-:Y:S01]  /*b160*/  MUFU.EX2 R206, R61 ;  /* 0x0000003d00ce7308 */ /* 0x000fe20000000800 */
[----:B------:R-:W-:Y:S01]  /*b170*/  PRMT R19, R7, 0x5410, R19 ;  /* 0x0000541007137816 */ /* 0x000fe20000000013 */
[----:B------:R-:W-:Y:S01]  /*b180*/  IMAD.WIDE.U32 R6, R178, -0x2daee0ad, RZ ;  /* 0xd2511f53b2067825 */ /* 0x000fe200078e00ff */
[----:B----4-:R1:W-:Y:S01]  /*b190*/  STL [R1+0x84], R217 ;  /* 0x000084d901007387 */ /* 0x0103e20000100800 */
[----:B------:R-:W-:Y:S02]  /*b1a0*/  F2FP.BF16.PACK_AB R0, R191, R217 ;  /* 0x000000d9bf00723e */ /* 0x000fe400000010ff */
[----:B------:R-:W-:Y:S01]  /*b1b0*/  PRMT R22, R22, 0x5410, R8 ;  /* 0x0000541016167816 */ /* 0x000fe20000000008 */
[----:B------:R-:W-:Y:S01]  /*b1c0*/  IMAD.WIDE.U32 R8, R176, -0x2daee0ad, RZ ;  /* 0xd2511f53b0087825 */ /* 0x000fe200078e00ff */
[----:B------:R-:W-:Y:S01]  /*b1d0*/  LOP3.LUT R42, R42, R0, RZ, 0xc0, !PT ;  /* 0x000000002a2a7212 */ /* 0x000fe200078ec0ff */
[--C-:B------:R-:W-:Y:S01]  /*b1e0*/  HSET2.LE.AND R179, R19, R220.reuse, PT ;  /* 0x000000dc13b37233 */ /* 0x100fe20003803000 */
[----:B------:R2:W-:Y:S01]  /*b1f0*/  MUFU.EX2 R178, R50 ;  /* 0x0000003200b27308 */ /* 0x0005e20000000800 */
[----:B------:R-:W-:Y:S01]  /*b200*/  IMAD.MOV.U32 R19, RZ, RZ, R192 ;  /* 0x000000ffff137224 */ /* 0x000fe200078e00c0 */
[----:B------:R-:W-:Y:S02]  /*b210*/  F2FP.BF16.PACK_AB R0, R213, R210 ;  /* 0x000000d2d500723e */ /* 0x000fe400000010ff */
[----:B------:R-:W-:Y:S02]  /*b220*/  LOP3.LUT R2, R5, 0xff, RZ, 0xc0, !PT ;  /* 0x000000ff05027812 */ /* 0x000fe400078ec0ff */
[----:B------:R-:W-:Y:S02]  /*b230*/  LOP3.LUT R43, R43, R0, RZ, 0xc0, !PT ;  /* 0x000000002b2b7212 */ /* 0x000fe400078ec0ff */
[----:B------:R-:W-:Y:S02]  /*b240*/  PRMT R177, R2, 0x5410, R4 ;  /* 0x0000541002b17816 */ /* 0x000fe40000000004 */
[----:B------:R3:W3:Y:S01]  /*b250*/  MUFU.EX2 R210, R57 ;  /* 0x0000003900d27308 */ /* 0x0006e20000000800 */
[----:B------:R-:W-:Y:S02]  /*b260*/  F2FP.BF16.PACK_AB R4, R209, R239 ;  /* 0x000000efd104723e */ /* 0x000fe400000010ff */
[----:B------:R-:W-:Y:S01]  /*b270*/  LOP3.LUT R5, R9, UR10, R224, 0x96, !PT ;  /* 0x0000000a09057c12 */ /* 0x000fe2000f8e96e0 */
[--C-:B------:R-:W-:Y:S01]  /*b280*/  HSET2.LE.AND R177, R177, R220.reuse, PT ;  /* 0x000000dcb1b17233 */ /* 0x100fe20003803000 */
[----:B------:R-:W-:Y:S02]  /*b290*/  LOP3.LUT R8, R7, UR8, R8, 0x96, !PT ;  /* 0x0000000807087c12 */ /* 0x000fe4000f8e9608 */
[----:B------:R-:W-:Y:S01]  /*b2a0*/  LOP3.LUT R41, R41, R4, RZ, 0xc0, !PT ;  /* 0x0000000429297212 */ /* 0x000fe200078ec0ff */
[----:B------:R-:W-:Y:S01]  /*b2b0*/  IMAD.WIDE.U32 R12, R5, -0x326172a9, RZ ;  /* 0xcd9e8d57050c7825 */ /* 0x000fe200078e00ff */
[----:B-1----:R-:W4:Y:S01]  /*b2c0*/  LDL.LU R217, [R1+0x10] ;  /* 0x0000100001d97983 */ /* 0x002f220000300800 */
[----:B------:R1:W-:Y:S01]  /*b2d0*/  MUFU.EX2 R209, R59 ;  /* 0x0000003b00d17308 */ /* 0x0003e20000000800 */
[----:B------:R-:W-:Y:S01]  /*b2e0*/  F2FP.BF16.PACK_AB R4, R24, R216 ;  /* 0x000000d81804723e */ /* 0x000fe200000010ff */
[----:B------:R-:W-:Y:S01]  /*b2f0*/  IMAD.WIDE.U32 R8, R8, -0x326172a9, RZ ;  /* 0xcd9e8d5708087825 */ /* 0x000fe200078e00ff */
[----:B------:R1:W-:Y:S01]  /*b300*/  STL [R1+0x88], R213 ;  /* 0x000088d501007387 */ /* 0x0003e20000100800 */
[--C-:B--2---:R-:W-:Y:S01]  /*b310*/  HSET2.LE.AND R50, R29, R220.reuse, PT ;  /* 0x000000dc1d327233 */ /* 0x104fe20003803000 */
[----:B------:R-:W-:Y:S01]  /*b320*/  LOP3.LUT R34, R34, R4, RZ, 0xc0, !PT ;  /* 0x0000000422227212 */ /* 0x000fe200078ec0ff */
[----:B------:R-:W-:Y:S01]  /*b330*/  IMAD.MOV.U32 R29, RZ, RZ, R21 ;  /* 0x000000ffff1d7224 */ /* 0x000fe200078e0015 */
[----:B------:R-:W-:Y:S02]  /*b340*/  F2FP.BF16.PACK_AB R4, R194, R214 ;  /* 0x000000d6c204723e */ /* 0x000fe400000010ff */
[----:B------:R-:W-:Y:S01]  /*b350*/  LOP3.LUT R12, R9, UR7, R12, 0x96, !PT ;  /* 0x00000007090c7c12 */ /* 0x000fe2000f8e960c */
[----:B------:R2:W2:Y:S01]  /*b360*/  MUFU.EX2 R21, R51 ;  /* 0x0000003300157308 */ /* 0x0004a20000000800 */
[----:B------:R-:W-:Y:S01]  /*b370*/  F2FP.BF16.PACK_AB R2, R198, R193 ;  /* 0x000000c1c602723e */ /* 0x000fe200000010ff */
[--C-:B---3--:R-:W-:Y:S03]  /*b380*/  HSET2.LE.AND R57, R14, R220.reuse, PT ;  /* 0x000000dc0e397233 */ /* 0x108fe60003803000 */
[----:B------:R-:W-:Y:S02]  /*b390*/  LOP3.LUT R40, R40, R2, RZ, 0xc0, !PT ;  /* 0x0000000228287212 */ /* 0x000fe400078ec0ff */
[----:B------:R-:W-:Y:S03]  /*b3a0*/  F2FP.BF16.PACK_AB R176, R210, R47 ;  /* 0x0000002fd2b0723e */ /* 0x000fe600000010ff */
[----:B------:R3:W-:Y:S01]  /*b3b0*/  MUFU.EX2 R243, R36 ;  /* 0x0000002400f37308 */ /* 0x0007e20000000800 */
[--C-:B-1----:R-:W-:Y:S01]  /*b3c0*/  HSET2.LE.AND R59, R28, R220.reuse, PT ;  /* 0x000000dc1c3b7233 */ /* 0x102fe20003803000 */
[----:B------:R-:W-:Y:S01]  /*b3d0*/  IMAD.MOV.U32 R28, RZ, RZ, R199 ;  /* 0x000000ffff1c7224 */ /* 0x000fe200078e00c7 */
[----:B------:R-:W4:Y:S07]  /*b3e0*/  LDL.LU R213, [R1+0x4] ;  /* 0x0000040001d57983 */ /* 0x000f2e0000300800 */
[----:B------:R1:W-:Y:S01]  /*b3f0*/  MUFU.EX2 R242, R37 ;  /* 0x0000002500f27308 */ /* 0x0003e20000000800 */
[--C-:B--2---:R-:W-:Y:S01]  /*b400*/  HSET2.LE.AND R51, R23, R220.reuse, PT ;  /* 0x000000dc17337233 */ /* 0x104fe20003803000 */
[----:B------:R-:W-:Y:S01]  /*b410*/  IMAD.MOV.U32 R23, RZ, RZ, R201 ;  /* 0x000000ffff177224 */ /* 0x000fe200078e00c9 */
[----:B------:R-:W-:Y:S03]  /*b420*/  F2FP.BF16.PACK_AB R67, R21, R178 ;  /* 0x000000b21543723e */ /* 0x000fe600000010ff */
[----:B------:R-:W-:Y:S04]  /*b430*/  LOP3.LUT R51, R51, R4, RZ, 0xc0, !PT ;  /* 0x0000000433337212 */ /* 0x000fe800078ec0ff */
[----:B------:R-:W-:Y:S01]  /*b440*/  MUFU.EX2 R241, R38 ;  /* 0x0000002600f17308 */ /* 0x000fe20000000800 */
[----:B------:R-:W-:Y:S01]  /*b450*/  LOP3.LUT R4, R13, UR9, R10, 0x96, !PT ;  /* 0x000000090d047c12 */ /* 0x000fe2000f8e960a */
[----:B------:R-:W-:Y:S04]  /*b460*/  IMAD.WIDE.U32 R12, R12, -0x2daee0ad, RZ ;  /* 0xd2511f530c0c7825 */ /* 0x000fe800078e00ff */
[----:B------:R-:W-:Y:S04]  /*b470*/  IMAD.WIDE.U32 R4, R4, -0x2daee0ad, RZ ;  /* 0xd2511f5304047825 */ /* 0x000fe800078e00ff */
[----:B---3--:R-:W-:Y:S01]  /*b480*/  IMAD.MOV.U32 R36, RZ, RZ, R195 ;  /* 0x000000ffff247224 */ /* 0x008fe200078e00c3 */
[----:B------:R-:W-:Y:S01]  /*b490*/  LOP3.LUT R4, R13, UR4, R4, 0x96, !PT ;  /* 0x000000040d047c12 */ /* 0x000fe2000f8e9604 */
[----:B------:R-:W-:Y:S01]  /*b4a0*/  MUFU.EX2 R240, R39 ;  /* 0x0000002700f07308 */ /* 0x000fe20000000800 */
[----:B------:R-:W-:Y:S01]  /*b4b0*/  LOP3.LUT R6, R5, UR6, R6, 0x96, !PT ;  /* 0x0000000605067c12 */ /* 0x000fe2000f8e9606 */
[----:B-1----:R-:W-:Y:S02]  /*b4c0*/  IMAD.MOV.U32 R37, RZ, RZ, R193 ;  /* 0x000000ffff257224 */ /* 0x002fe400078e00c1 */
[----:B------:R-:W-:Y:S04]  /*b4d0*/  IMAD.WIDE.U32 R4, R4, -0x326172a9, RZ ;  /* 0xcd9e8d5704047825 */ /* 0x000fe800078e00ff */
[----:B------:R-:W-:Y:S02]  /*b4e0*/  IMAD.WIDE.U32 R6, R6, -0x326172a9, RZ ;  /* 0xcd9e8d5706067825 */ /* 0x000fe400078e00ff */
[----:B------:R1:W-:Y:S03]  /*b4f0*/  MUFU.EX2 R246, R53 ;  /* 0x0000003500f67308 */ /* 0x0003e60000000800 */
[----:B------:R-:W-:Y:S02]  /*b500*/  LOP3.LUT R8, R7, UR5, R8, 0x96, !PT ;  /* 0x0000000507087c12 */ /* 0x000fe4000f8e9608 */
[----:B------:R-:W-:Y:S04]  /*b510*/  LOP3.LUT R7, R5, UR15, R6, 0x96, !PT ;  /* 0x0000000f05077c12 */ /* 0x000fe8000f8e9606 */
[----:B------:R-:W-:Y:S01]  /*b520*/  LOP3.LUT R64, R7, 0xff, RZ, 0xc0, !PT ;  /* 0x000000ff07407812 */ /* 0x000fe200078ec0ff */
[----:B------:R2:W-:Y:S01]  /*b530*/  MUFU.EX2 R247, R52 ;  /* 0x0000003400f77308 */ /* 0x0005e20000000800 */
[----:B------:R-:W-:Y:S04]  /*b540*/  SHF.R.U32.HI R65, RZ, 0x10, R7 ;  /* 0x00000010ff417819 */ /* 0x000fe80000011607 */
[----:B------:R-:W-:Y:S05]  /*b550*/  LOP3.LUT R65, R65, 0xff, RZ, 0xc0, !PT ;  /* 0x000000ff41417812 */ /* 0x000fea00078ec0ff */
[----:B------:R-:W-:Y:S01]  /*b560*/  MUFU.EX2 R244, R55 ;  /* 0x0000003700f47308 */ /* 0x000fe20000000800 */
[----:B-1----:R-:W-:Y:S09]  /*b570*/  IMAD.MOV.U32 R53, RZ, RZ, R188 ;  /* 0x000000ffff357224 */ /* 0x002ff200078e00bc */
[----:B------:R1:W-:Y:S01]  /*b580*/  MUFU.EX2 R245, R54 ;  /* 0x0000003600f57308 */ /* 0x0003e20000000800 */
[----:B--2---:R-:W-:Y:S09]  /*b590*/  IMAD.MOV.U32 R52, RZ, RZ, R191 ;  /* 0x000000ffff347224 */ /* 0x004ff200078e00bf */
[----:B------:R-:W-:Y:S10]  /*b5a0*/  MUFU.EX2 R96, R96 ;  /* 0x0000006000607308 */ /* 0x000ff40000000800 */
[----:B------:R-:W-:Y:S01]  /*b5b0*/  MUFU.EX2 R97, R97 ;  /* 0x0000006100617308 */ /* 0x000fe20000000800 */
[----:B-1----:R-:W-:Y:S09]  /*b5c0*/  IMAD.MOV.U32 R54, RZ, RZ, R186 ;  /* 0x000000ffff367224 */ /* 0x002ff200078e00ba */
[----:B------:R-:W-:Y:S10]  /*b5d0*/  MUFU.EX2 R98, R98 ;  /* 0x0000006200627308 */ /* 0x000ff40000000800 */
        /* <DEDUP_REMOVED lines=16> */
[----:B------:R-:W-:Y:S01]  /*b6e0*/  MUFU.EX2 R95, R95 ;  /* 0x0000005f005f7308 */ /* 0x000fe20000000800 */
[----:B----4-:R-:W-:Y:S01]  /*b6f0*/  IMAD.MOV.U32 R117, RZ, RZ, R217 ;  /* 0x000000ffff757224 */ /* 0x010fe200078e00d9 */
[----:B------:R-:W-:Y:S08]  /*b700*/  F2FP.BF16.PACK_AB R2, R217, R202 ;  /* 0x000000cad902723e */ /* 0x000ff000000010ff */
[----:B------:R-:W-:Y:S01]  /*b710*/  MUFU.EX2 R114, R114 ;  /* 0x0000007200727308 */ /* 0x000fe20000000800 */
[----:B------:R-:W-:Y:S02]  /*b720*/  LOP3.LUT R33, R33, R2, RZ, 0xc0, !PT ;  /* 0x0000000221217212 */ /* 0x000fe400078ec0ff */
[----:B------:R-:W-:Y:S04]  /*b730*/  F2FP.BF16.PACK_AB R2, R44, R190 ;  /* 0x000000be2c02723e */ /* 0x000fe800000010ff */
[----:B------:R-:W-:Y:S02]  /*b740*/  LOP3.LUT R50, R50, R2, RZ, 0xc0, !PT ;  /* 0x0000000232327212 */ /* 0x000fe400078ec0ff */
[----:B------:R-:W-:Y:S01]  /*b750*/  F2FP.BF16.PACK_AB R2, R45, R195 ;  /* 0x000000c32d02723e */ /* 0x000fe200000010ff */
[----:B------:R-:W-:Y:S03]  /*b760*/  MUFU.EX2 R115, R115 ;  /* 0x0000007300737308 */ /* 0x000fe60000000800 */
[----:B------:R-:W-:Y:S02]  /*b770*/  LOP3.LUT R49, R49, R2, RZ, 0xc0, !PT ;  /* 0x0000000231317212 */ /* 0x000fe400078ec0ff */
[----:B------:R-:W-:Y:S05]  /*b780*/  LOP3.LUT R2, R4, 0xff, RZ, 0xc0, !PT ;  /* 0x000000ff04027812 */ /* 0x000fea00078ec0ff */
[----:B------:R-:W-:Y:S01]  /*b790*/  MUFU.EX2 R100, R100 ;  /* 0x0000006400647308 */ /* 0x000fe20000000800 */
[----:B------:R-:W-:Y:S04]  /*b7a0*/  F2FP.BF16.PACK_AB R0, R213, R186 ;  /* 0x000000bad500723e */ /* 0x000fe800000010ff */
[----:B------:R-:W-:Y:S05]  /*b7b0*/  LOP3.LUT R32, R32, R0, RZ, 0xc0, !PT ;  /* 0x0000000020207212 */ /* 0x000fea00078ec0ff */
[----:B------:R-:W-:Y:S01]  /*b7c0*/  MUFU.EX2 R101, R101 ;  /* 0x0000006500657308 */ /* 0x000fe20000000800 */
[----:B------:R-:W-:Y:S04]  /*b7d0*/  F2FP.BF16.PACK_AB R0, R25, R215 ;  /* 0x000000d71900723e */ /* 0x000fe800000010ff */
[----:B------:R-:W-:Y:S02]  /*b7e0*/  LOP3.LUT R35, R35, R0, RZ, 0xc0, !PT ;  /* 0x0000000023237212 */ /* 0x000fe400078ec0ff */
[----:B------:R-:W-:Y:S03]  /*b7f0*/  F2FP.BF16.PACK_AB R0, R31, R26 ;  /* 0x0000001a1f00723e */ /* 0x000fe600000010ff */
[----:B------:R-:W-:Y:S01]  /*b800*/  MUFU.EX2 R102, R102 ;  /* 0x0000006600667308 */ /* 0x000fe20000000800 */
[----:B------:R-:W-:Y:S02]  /*b810*/  LOP3.LUT R48, R48, R0, RZ, 0xc0, !PT ;  /* 0x0000000030307212 */ /* 0x000fe400078ec0ff */
[----:B------:R-:W-:Y:S04]  /*b820*/  F2FP.BF16.PACK_AB R0, R46, R226 ;  /* 0x000000e22e00723e */ /* 0x000fe800000010ff */
[----:B------:R-:W-:Y:S02]  /*b830*/  LOP3.LUT R56, R56, R0, RZ, 0xc0, !PT ;  /* 0x0000000038387212 */ /* 0x000fe400078ec0ff */
[----:B------:R-:W-:Y:S01]  /*b840*/  F2FP.BF16.PACK_AB R0, R189, R23 ;  /* 0x00000017bd00723e */ /* 0x000fe200000010ff */
[----:B------:R-:W-:Y:S03]  /*b850*/  MUFU.EX2 R103, R103 ;  /* 0x0000006700677308 */ /* 0x000fe60000000800 */
[----:B------:R-:W-:Y:S02]  /*b860*/  LOP3.LUT R57, R57, R0, RZ, 0xc0, !PT ;  /* 0x0000000039397212 */ /* 0x000fe400078ec0ff */
[----:B------:R-:W-:Y:S04]  /*b870*/  F2FP.BF16.PACK_AB R0, R17, R212 ;  /* 0x000000d41100723e */ /* 0x000fe800000010ff */
[----:B------:R-:W-:Y:S01]  /*b880*/  LOP3.LUT R58, R58, R0, RZ, 0xc0, !PT ;  /* 0x000000003a3a7212 */ /* 0x000fe200078ec0ff */
        /* <DEDUP_REMOVED lines=11> */
[----:B------:R-:W-:Y:S04]  /*b940*/  LOP3.LUT R0, R4, 0xffff, RZ, 0xc0, !PT ;  /* 0x0000ffff04007812 */ /* 0x000fe800078ec0ff */
[----:B------:R-:W-:Y:S01]  /*b950*/  SHF.R.U32.HI R0, RZ, 0x8, R0 ;  /* 0x00000008ff007819 */ /* 0x000fe20000011600 */
[----:B------:R-:W-:Y:S03]  /*b960*/  MUFU.EX2 R107, R107 ;  /* 0x0000006b006b7308 */ /* 0x000fe60000000800 */
[----:B------:R-:W-:Y:S01]  /*b970*/  PRMT R0, R2, 0x5410, R0 ;  /* 0x0000541002007816 */ /* 0x000fe20000000000 */
[--C-:B------:R-:W-:Y:S01]  /*b980*/  FFMA.FTZ R2, R66, c[0x0][0x23c], -R181.reuse ;  /* 0x00008f0042027a23 */ /* 0x100fe200000108b5 */
[----:B------:R-:W-:Y:S01]  /*b990*/  F2FP.BF16.PACK_AB R66, R30, R221 ;  /* 0x000000dd1e42723e */ /* 0x000fe200000010ff */
[----:B------:R-:W-:Y:S02]  /*b9a0*/  FFMA.FTZ R181, R119, c[0x0][0x23c], -R181 ;  /* 0x00008f0077b57a23 */ /* 0x000fe400000108b5 */
[--C-:B------:R-:W-:Y:S02]  /*b9b0*/  HSET2.LE.AND R0, R0, R220.reuse, PT ;  /* 0x000000dc00007233 */ /* 0x100fe40003803000 */
[----:B------:R1:W2:Y:S03]  /*b9c0*/  MUFU.EX2 R251, R2 ;  /* 0x0000000200fb7308 */ /* 0x0002a60000000800 */
[----:B------:R-:W-:Y:S02]  /*b9d0*/  LOP3.LUT R66, R0, R66, RZ, 0xc0, !PT ;  /* 0x0000004200427212 */ /* 0x000fe400078ec0ff */
[----:B------:R-:W-:Y:S04]  /*b9e0*/  F2FP.BF16.PACK_AB R0, R228, R20 ;  /* 0x00000014e400723e */ /* 0x000fe800000010ff */
[----:B------:R-:W-:Y:S01]  /*b9f0*/  LOP3.LUT R175, R175, R0, RZ, 0xc0, !PT ;  /* 0x00000000afaf7212 */ /* 0x000fe200078ec0ff */
[----:B------:R-:W-:Y:S10]  /*ba00*/  MUFU.EX2 R108, R108 ;  /* 0x0000006c006c7308 */ /* 0x000ff40000000800 */
[----:B------:R-:W-:Y:S01]  /*ba10*/  MUFU.EX2 R109, R109 ;  /* 0x0000006d006d7308 */ /* 0x000fe20000000800 */
[--C-:B-1----:R-:W-:Y:S02]  /*ba20*/  SHF.R.U32.HI R2, RZ, 0x10, R4.reuse ;  /* 0x00000010ff027819 */ /* 0x102fe40000011604 */
[----:B------:R-:W-:Y:S02]  /*ba30*/  SHF.R.U32.HI R4, RZ, 0x18, R4 ;  /* 0x00000018ff047819 */ /* 0x000fe40000011604 */
[----:B------:R-:W-:Y:S05]  /*ba40*/  LOP3.LUT R2, R2, 0xff, RZ, 0xc0, !PT ;  /* 0x000000ff02027812 */ /* 0x000fea00078ec0ff */
[----:B------:R-:W-:Y:S01]  /*ba50*/  MUFU.EX2 R110, R110 ;  /* 0x0000006e006e7308 */ /* 0x000fe20000000800 */
[----:B------:R-:W-:Y:S01]  /*ba60*/  PRMT R2, R2, 0x5410, R4 ;  /* 0x0000541002027816 */ /* 0x000fe20000000004 */
[----:B------:R-:W-:Y:S04]  /*ba70*/  IMAD.WIDE.U32 R4, R8, -0x2daee0ad, RZ ;  /* 0xd2511f5308047825 */ /* 0x000fe800078e00ff */
[--C-:B------:R-:W-:Y:S01]  /*ba80*/  HSET2.LE.AND R0, R2, R220.reuse, PT ;  /* 0x000000dc02007233 */ /* 0x100fe20003803000 */
[----:B------:R-:W-:Y:S01]  /*ba90*/  LOP3.LUT R62, R4, 0xff, RZ, 0xc0, !PT ;  /* 0x000000ff043e7812 */ /* 0x000fe200078ec0ff */
[--C-:B------:R-:W-:Y:S01]  /*baa0*/  HSET2.LE.AND R2, R18, R220.reuse, PT ;  /* 0x000000dc12027233 */ /* 0x100fe20003803000 */
[----:B------:R-:W-:Y:S01]  /*bab0*/  IMAD.MOV.U32 R18, RZ, RZ, R226 ;  /* 0x000000ffff127224 */ /* 0x000fe200078e00e2 */
[--C-:B------:R-:W-:Y:S01]  /*bac0*/  SHF.R.U32.HI R63, RZ, 0x10, R4.reuse ;  /* 0x00000010ff3f7819 */ /* 0x100fe20000011604 */
[----:B------:R-:W-:Y:S01]  /*bad0*/  MUFU.EX2 R111, R111 ;  /* 0x0000006f006f7308 */ /* 0x000fe20000000800 */
[----:B------:R-:W-:Y:S02]  /*bae0*/  LOP3.LUT R67, R0, R67, RZ, 0xc0, !PT ;  /* 0x0000004300437212 */ /* 0x000fe400078ec0ff */
[----:B------:R-:W-:Y:S02]  /*baf0*/  F2FP.BF16.PACK_AB R0, R209, R211 ;  /* 0x000000d3d100723e */ /* 0x000fe400000010ff */
[----:B------:R-:W-:Y:S02]  /*bb00*/  LOP3.LUT R63, R63, 0xff, RZ, 0xc0, !PT ;  /* 0x000000ff3f3f7812 */ /* 0x000fe400078ec0ff */
[----:B------:R-:W-:Y:S02]  /*bb10*/  LOP3.LUT R177, R177, R0, RZ, 0xc0, !PT ;  /* 0x00000000b1b17212 */ /* 0x000fe400078ec0ff */
[----:B------:R-:W-:Y:S01]  /*bb20*/  LOP3.LUT R0, R4, 0xffff, RZ, 0xc0, !PT ;  /* 0x0000ffff04007812 */ /* 0x000fe200078ec0ff */
[----:B------:R-:W-:Y:S01]  /*bb30*/  MUFU.EX2 R118, R118 ;  /* 0x0000007600767308 */ /* 0x000fe20000000800 */
[----:B------:R-:W-:Y:S02]  /*bb40*/  SHF.R.U32.HI R4, RZ, 0x18, R4 ;  /* 0x00000018ff047819 */ /* 0x000fe40000011604 */
[----:B------:R-:W-:Y:S02]  /*bb50*/  SHF.R.U32.HI R0, RZ, 0x8, R0 ;  /* 0x00000008ff007819 */ /* 0x000fe40000011600 */
[----:B------:R-:W-:Y:S02]  /*bb60*/  PRMT R63, R63, 0x5410, R4 ;  /* 0x000054103f3f7816 */ /* 0x000fe40000000004 */
[----:B------:R-:W-:Y:S02]  /*bb70*/  PRMT R62, R62, 0x5410, R0 ;  /* 0x000054103e3e7816 */ /* 0x000fe40000000000 */
[----:B------:R-:W-:Y:S01]  /*bb80*/  F2FP.BF16.PACK_AB R0, R207, R208 ;  /* 0x000000d0cf00723e */ /* 0x000fe200000010ff */
[--C-:B------:R-:W-:Y:S01]  /*bb90*/  HSET2.LE.AND R63, R63, R220.reuse, PT ;  /* 0x000000dc3f3f7233 */ /* 0x100fe20003803000 */
[----:B------:R-:W-:Y:S01]  /*bba0*/  LOP3.LUT R6, R5, UR14, R12, 0x96, !PT ;  /* 0x0000000e05067c12 */ /* 0x000fe2000f8e960c */
[--C-:B------:R-:W-:Y:S01]  /*bbb0*/  HSET2.LE.AND R62, R62, R220.reuse, PT ;  /* 0x000000dc3e3e7233 */ /* 0x100fe20003803000 */
[----:B------:R-:W-:Y:S01]  /*bbc0*/  LOP3.LUT R176, R2, R176, RZ, 0xc0, !PT ;  /* 0x000000b002b07212 */ /* 0x000fe200078ec0ff */
[----:B------:R-:W-:Y:S01]  /*bbd0*/  MUFU.EX2 R181, R181 ;  /* 0x000000b500b57308 */ /* 0x000fe20000000800 */
[----:B------:R-:W-:Y:S02]  /*bbe0*/  LOP3.LUT R60, R6, 0xff, RZ, 0xc0, !PT ;  /* 0x000000ff063c7812 */ /* 0x000fe400078ec0ff */
[----:B------:R-:W-:Y:S01]  /*bbf0*/  LOP3.LUT R62, R62, R0, RZ, 0xc0, !PT ;  /* 0x000000003e3e7212 */ /* 0x000fe200078ec0ff */
[--C-:B------:R-:W-:Y:S01]  /*bc00*/  HSET2.LE.AND R0, R22, R220.reuse, PT ;  /* 0x000000dc16007233 */ /* 0x100fe20003803000 */
[----:B------:R-:W-:Y:S01]  /*bc10*/  IMAD.MOV.U32 R22, RZ, RZ, R178 ;  /* 0x000000ffff167224 */ /* 0x000fe200078e00b2 */
[----:B------:R-:W-:Y:S02]  /*bc20*/  F2FP.BF16.PACK_AB R178, R206, R252 ;  /* 0x000000fcceb2723e */ /* 0x000fe400000010ff */
[----:B------:R-:W-:Y:S02]  /*bc30*/  SHF.R.U32.HI R61, RZ, 0x10, R6 ;  /* 0x00000010ff3d7819 */ /* 0x000fe40000011606 */
[----:B------:R-:W-:Y:S01]  /*bc40*/  LOP3.LUT R178, R0, R178, RZ, 0xc0, !PT ;  /* 0x000000b200b27212 */ /* 0x000fe200078ec0ff */
[----:B------:R-:W-:Y:S01]  /*bc50*/  MUFU.EX2 R130, R130 ;  /* 0x0000008200827308 */ /* 0x000fe20000000800 */
[----:B--2---:R-:W-:Y:S02]  /*bc60*/  F2FP.BF16.PACK_AB R0, R250, R251 ;  /* 0x000000fbfa00723e */ /* 0x004fe400000010ff */
[----:B------:R-:W-:Y:S02]  /*bc70*/  LOP3.LUT R61, R61, 0xff, RZ, 0xc0, !PT ;  /* 0x000000ff3d3d7812 */ /* 0x000fe400078ec0ff */
[----:B------:R-:W-:Y:S02]  /*bc80*/  LOP3.LUT R63, R63, R0, RZ, 0xc0, !PT ;  /* 0x000000003f3f7212 */ /* 0x000fe400078ec0ff */
[----:B------:R-:W-:Y:S02]  /*bc90*/  LOP3.LUT R0, R7, 0xffff, RZ, 0xc0, !PT ;  /* 0x0000ffff07007812 */ /* 0x000fe400078ec0ff */
[----:B------:R-:W-:Y:S01]  /*bca0*/  SHF.R.U32.HI R7, RZ, 0x18, R7 ;  /* 0x00000018ff077819 */ /* 0x000fe20000011607 */
[----:B------:R-:W-:Y:S01]  /*bcb0*/  MUFU.EX2 R131, R131 ;  /* 0x0000008300837308 */ /* 0x000fe20000000800 */
[----:B------:R-:W-:Y:S02]  /*bcc0*/  SHF.R.U32.HI R0, RZ, 0x8, R0 ;  /* 0x00000008ff007819 */ /* 0x000fe40000011600 */
[----:B------:R-:W-:Y:S02]  /*bcd0*/  PRMT R65, R65, 0x5410, R7 ;  /* 0x0000541041417816 */ /* 0x000fe40000000007 */
[----:B------:R-:W-:Y:S02]  /*bce0*/  PRMT R64, R64, 0x5410, R0 ;  /* 0x0000541040407816 */ /* 0x000fe40000000000 */
[----:B------:R-:W-:Y:S01]  /*bcf0*/  F2FP.BF16.PACK_AB R0, R242, R243 ;  /* 0x000000f3f200723e */ /* 0x000fe200000010ff */
[--C-:B------:R-:W-:Y:S01]  /*bd00*/  HSET2.LE.AND R65, R65, R220.reuse, PT ;  /* 0x000000dc41417233 */ /* 0x100fe20003803000 */
[----:B------:R-:W-:Y:S01]  /*bd10*/  F2FP.BF16.PACK_AB R2, R248, R249 ;  /* 0x000000f9f802723e */ /* 0x000fe200000010ff */
[--C-:B------:R-:W-:Y:S01]  /*bd20*/  HSET2.LE.AND R64, R64, R220.reuse, PT ;  /* 0x000000dc40407233 */ /* 0x100fe20003803000 */
[----:B------:R-:W-:Y:S02]  /*bd30*/  MUFU.EX2 R126, R126 ;  /* 0x0000007e007e7308 */ /* 0x000fe40000000800 */
[----:B------:R-:W-:Y:S02]  /*bd40*/  LOP3.LUT R179, R179, R2, RZ, 0xc0, !PT ;  /* 0x00000002b3b37212 */ /* 0x000fe400078ec0ff */
[----:B------:R-:W-:Y:S02]  /*bd50*/  LOP3.LUT R64, R64, R0, RZ, 0xc0, !PT ;  /* 0x0000000040407212 */ /* 0x000fe400078ec0ff */
[----:B------:R-:W-:Y:S04]  /*bd60*/  F2FP.BF16.PACK_AB R0, R240, R241 ;  /* 0x000000f1f000723e */ /* 0x000fe800000010ff */
[----:B------:R-:W-:Y:S01]  /*bd70*/  LOP3.LUT R65, R65, R0, RZ, 0xc0, !PT ;  /* 0x0000000041417212 */ /* 0x000fe200078ec0ff */
[----:B------:R-:W-:Y:S01]  /*bd80*/  MUFU.EX2 R180, R180 ;  /* 0x000000b400b47308 */ /* 0x000fe20000000800 */
[----:B------:R-:W-:Y:S02]  /*bd90*/  LOP3.LUT R0, R6, 0xffff, RZ, 0xc0, !PT ;  /* 0x0000ffff06007812 */ /* 0x000fe400078ec0ff */
[----:B------:R-:W-:Y:S02]  /*bda0*/  SHF.R.U32.HI R6, RZ, 0x18, R6 ;  /* 0x00000018ff067819 */ /* 0x000fe40000011606 */
[----:B------:R-:W-:Y:S02]  /*bdb0*/  SHF.R.U32.HI R0, RZ, 0x8, R0 ;  /* 0x00000008ff007819 */ /* 0x000fe40000011600 */
[----:B------:R-:W-:Y:S02]  /*bdc0*/  PRMT R61, R61, 0x5410, R6 ;  /* 0x000054103d3d7816 */ /* 0x000fe40000000006 */
[----:B------:R-:W-:Y:S01]  /*bdd0*/  PRMT R60, R60, 0x5410, R0 ;  /* 0x000054103c3c7816 */ /* 0x000fe20000000000 */
[----:B------:R-:W-:Y:S01]  /*bde0*/  MUFU.EX2 R120, R120 ;  /* 0x0000007800787308 */ /* 0x000fe20000000800 */
[----:B------:R-:W-:Y:S01]  /*bdf0*/  F2FP.BF16.PACK_AB R0, R246, R247 ;  /* 0x000000f7f600723e */ /* 0x000fe200000010ff */
[--C-:B------:R-:W-:Y:S02]  /*be00*/  HSET2.LE.AND R61, R61, R220.reuse, PT ;  /* 0x000000dc3d3d7233 */ /* 0x100fe40003803000 */
[--C-:B------:R-:W-:Y:S05]  /*be10*/  HSET2.LE.AND R60, R60, R220.reuse, PT ;  /* 0x000000dc3c3c7233 */ /* 0x100fea0003803000 */
[----:B------:R-:W-:Y:S01]  /*be20*/  LOP3.LUT R60, R60, R0, RZ, 0xc0, !PT ;  /* 0x000000003c3c7212 */ /* 0x000fe200078ec0ff */
[----:B------:R-:W-:Y:S01]  /*be30*/  MUFU.EX2 R121, R121 ;  /* 0x0000007900797308 */ /* 0x000fe20000000800 */
[----:B------:R-:W-:Y:S04]  /*be40*/  F2FP.BF16.PACK_AB R0, R244, R245 ;  /* 0x000000f5f400723e */ /* 0x000fe800000010ff */
[----:B------:R-:W-:Y:S02]  /*be50*/  LOP3.LUT R61, R61, R0, RZ, 0xc0, !PT ;  /* 0x000000003d3d7212 */ /* 0x000fe400078ec0ff */
[----:B------:R-:W-:Y:S03]  /*be60*/  IADD3 R0, R183, 0x2, RZ ;  /* 0x00000002b7007810 */ /* 0x000fe60007ffe0ff */
[----:B------:R-:W-:Y:S01]  /*be70*/  MUFU.EX2 R122, R122 ;  /* 0x0000007a007a7308 */ /* 0x000fe20000000800 */
[----:B------:R-:W-:Y:S05]  /*be80*/  LOP3.LUT R0, R219, UR23, R0, 0x96, !PT ;  /* 0x00000017db007c12 */ /* 0x000fea000f8e9600 */
[----:B------:R-:W-:Y:S04]  /*be90*/  IMAD.WIDE.U32 R14, R0, -0x326172a9, RZ ;  /* 0xcd9e8d57000e7825 */ /* 0x000fe800078e00ff */
[----:B------:R-:W-:Y:S01]  /*bea0*/  MUFU.EX2 R123, R123 ;  /* 0x0000007b007b7308 */ /* 0x000fe20000000800 */
[----:B------:R-:W-:Y:S02]  /*beb0*/  LOP3.LUT R4, R15, UR13, R234, 0x96, !PT ;  /* 0x0000000d0f047c12 */ /* 0x000fe4000f8e96ea */
[----:B------:R-:W-:Y:S03]  /*bec0*/  LOP3.LUT R8, R11, UR11, R14, 0x96, !PT ;  /* 0x0000000b0b087c12 */ /* 0x000fe6000f8e960e */
[----:B------:R-:W-:Y:S04]  /*bed0*/  IMAD.WIDE.U32 R4, R4, -0x2daee0ad, RZ ;  /* 0xd2511f5304047825 */ /* 0x000fe800078e00ff */
[----:B------:R-:W-:Y:S01]  /*bee0*/  IMAD.WIDE.U32 R8, R8, -0x2daee0ad, RZ ;  /* 0xd2511f5308087825 */ /* 0x000fe200078e00ff */
[----:B------:R-:W-:Y:S01]  /*bef0*/  LOP3.LUT R6, R5, UR10, R224, 0x96, !PT ;  /* 0x0000000a05067c12 */ /* 0x000fe2000f8e96e0 */
[----:B------:R-:W-:Y:S03]  /*bf00*/  MUFU.EX2 R124, R124 ;  /* 0x0000007c007c7308 */ /* 0x000fe60000000800 */
[----:B------:R-:W-:Y:S01]  /*bf10*/  LOP3.LUT R9, R9, UR8, R4, 0x96, !PT ;  /* 0x0000000809097c12 */ /* 0x000fe2000f8e9604 */
[----:B------:R-:W-:Y:S05]  /*bf20*/  IMAD.WIDE.U32 R6, R6, -0x326172a9, RZ ;  /* 0xcd9e8d5706067825 */ /* 0x000fea00078e00ff */
[----:B------:R-:W-:Y:S01]  /*bf30*/  LOP3.LUT R4, R7, UR9, R10, 0x96, !PT ;  /* 0x0000000907047c12 */ /* 0x000fe2000f8e960a */
[----:B------:R-:W-:Y:S04]  /*bf40*/  MUFU.EX2 R139, R139 ;  /* 0x0000008b008b7308 */ /* 0x000fe80000000800 */
[----:B------:R-:W-:Y:S05]  /*bf50*/  IMAD.WIDE.U32 R4, R4, -0x2daee0ad, RZ ;  /* 0xd2511f5304047825 */ /* 0x000fea00078e00ff */
[----:B------:R-:W-:Y:S01]  /*bf60*/  LOP3.LUT R7, R5, UR6, R8, 0x96, !PT ;  /* 0x0000000605077c12 */ /* 0x000fe2000f8e9608 */
[----:B------:R-:W-:Y:S01]  /*bf70*/  IMAD.WIDE.U32 R8, R9, -0x326172a9, RZ ;  /* 0xcd9e8d5709087825 */ /* 0x000fe200078e00ff */
[----:B------:R-:W-:Y:S04]  /*bf80*/  MUFU.EX2 R116, R116 ;  /* 0x0000007400747308 */ /* 0x000fe80000000800 */
[----:B------:R-:W-:Y:S01]  /*bf90*/  LOP3.LUT R12, R9, UR7, R6, 0x96, !PT ;  /* 0x00000007090c7c12 */ /* 0x000fe2000f8e9606 */
[----:B------:R-:W-:Y:S04]  /*bfa0*/  IMAD.WIDE.U32 R6, R7, -0x326172a9, RZ ;  /* 0xcd9e8d5707067825 */ /* 0x000fe800078e00ff */
[----:B------:R-:W-:Y:S01]  /*bfb0*/  IMAD.WIDE.U32 R12, R12, -0x2daee0ad, RZ ;  /* 0xd2511f530c0c7825 */ /* 0x000fe200078e00ff */
[----:B------:R-:W-:Y:S01]  /*bfc0*/  LOP3.LUT R8, R7, UR5, R8, 0x96, !PT ;  /* 0x0000000507087c12 */ /* 0x000fe2000f8e9608 */
[----:B------:R-:W-:Y:S03]  /*bfd0*/  MUFU.EX2 R182, R182 ;  /* 0x000000b600b67308 */ /* 0x000fe60000000800 */
[----:B------:R-:W-:Y:S01]  /*bfe0*/  LOP3.LUT R4, R13, UR4, R4, 0x96, !PT ;  /* 0x000000040d047c12 */ /* 0x000fe2000f8e9604 */
[----:B------:R-:W-:Y:S04]  /*bff0*/  IMAD.MOV.U32 R13, RZ, RZ, R198 ;  /* 0x000000ffff0d7224 */ /* 0x000fe800078e00c6 */
[----:B------:R-:W-:Y:S05]  /*c000*/  IMAD.WIDE.U32 R4, R4, -0x326172a9, RZ ;  /* 0xcd9e8d5704047825 */ /* 0x000fea00078e00ff */
[C---:B------:R-:W-:Y:S02]  /*c010*/  LOP3.LUT R2, R4.reuse, 0xffff, RZ, 0xc0, !PT ;  /* 0x0000ffff04027812 */ /* 0x040fe400078ec0ff */
[----:B------:R-:W-:Y:S02]  /*c020*/  LOP3.LUT R0, R5, UR15, R6, 0x96, !PT ;  /* 0x0000000f05007c12 */ /* 0x000fe4000f8e9606 */
[----:B------:R-:W-:Y:S02]  /*c030*/  SHF.R.U32.HI R5, RZ, 0x8, R2 ;  /* 0x00000008ff057819 */ /* 0x000fe40000011602 */
[----:B------:R-:W-:Y:S04]  /*c040*/  LOP3.LUT R2, R4, 0xff, RZ, 0xc0, !PT ;  /* 0x000000ff04027812 */ /* 0x000fe800078ec0ff */
[----:B------:R-:W-:Y:S02]  /*c050*/  PRMT R199, R2, 0x5410, R5 ;  /* 0x0000541002c77816 */ /* 0x000fe40000000005 */
[--C-:B------:R-:W-:Y:S02]  /*c060*/  SHF.R.U32.HI R2, RZ, 0x10, R4.reuse ;  /* 0x00000010ff027819 */ /* 0x100fe40000011604 */
[----:B------:R-:W-:Y:S02]  /*c070*/  SHF.R.U32.HI R4, RZ, 0x18, R4 ;  /* 0x00000018ff047819 */ /* 0x000fe40000011604 */
[----:B------:R-:W-:Y:S04]  /*c080*/  LOP3.LUT R2, R2, 0xff, RZ, 0xc0, !PT ;  /* 0x000000ff02027812 */ /* 0x000fe800078ec0ff */
[----:B------:R-:W-:Y:S01]  /*c090*/  PRMT R197, R2, 0x5410, R4 ;  /* 0x0000541002c57816 */ /* 0x000fe20000000004 */
[----:B------:R-:W-:Y:S01]  /*c0a0*/  IMAD.WIDE.U32 R4, R8, -0x2daee0ad, RZ ;  /* 0xd2511f5308047825 */ /* 0x000fe200078e00ff */
[----:B------:R-:W-:Y:S04]  /*c0b0*/  LOP3.LUT R2, R0, 0xffff, RZ, 0xc0, !PT ;  /* 0x0000ffff00027812 */ /* 0x000fe800078ec0ff */
[--C-:B------:R-:W-:Y:S02]  /*c0c0*/  SHF.R.U32.HI R202, RZ, 0x10, R4.reuse ;  /* 0x00000010ffca7819 */ /* 0x100fe40000011604 */
[----:B------:R-:W-:Y:S02]  /*c0d0*/  SHF.R.U32.HI R203, RZ, 0x18, R4 ;  /* 0x00000018ffcb7819 */ /* 0x000fe40000011604 */
[C---:B------:R-:W-:Y:S02]  /*c0e0*/  LOP3.LUT R201, R4.reuse, 0xff, RZ, 0xc0, !PT ;  /* 0x000000ff04c97812 */ /* 0x040fe400078ec0ff */
[----:B------:R-:W-:Y:S02]  /*c0f0*/  LOP3.LUT R200, R4, 0xffff, RZ, 0xc0, !PT ;  /* 0x0000ffff04c87812 */ /* 0x000fe400078ec0ff */
[----:B------:R-:W-:Y:S02]  /*c100*/  SHF.R.U32.HI R4, RZ, 0x8, R2 ;  /* 0x00000008ff047819 */ /* 0x000fe40000011602 */
[----:B------:R-:W-:Y:S02]  /*c110*/  LOP3.LUT R2, R0, 0xff, RZ, 0xc0, !PT ;  /* 0x000000ff00027812 */ /* 0x000fe400078ec0ff */
[----:B------:R-:W-:Y:S01]  /*c120*/  LOP3.LUT R187, R5, UR14, R12, 0x96, !PT ;  /* 0x0000000e05bb7c12 */ /* 0x000fe2000f8e960c */
[----:B------:R-:W-:Y:S01]  /*c130*/  IMAD.MOV.U32 R12, RZ, RZ, R196 ;  /* 0x000000ffff0c7224 */ /* 0x000fe200078e00c4 */
[----:B------:R-:W-:Y:S02]  /*c140*/  PRMT R198, R2, 0x5410, R4 ;  /* 0x0000541002c67816 */ /* 0x000fe40000000004 */
[--C-:B------:R-:W-:Y:S02]  /*c150*/  SHF.R.U32.HI R4, RZ, 0x10, R0.reuse ;  /* 0x00000010ff047819 */ /* 0x100fe40000011600 */
[----:B------:R-:W-:Y:S02]  /*c160*/  SHF.R.U32.HI R2, RZ, 0x18, R0 ;  /* 0x00000018ff027819 */ /* 0x000fe40000011600 */
[----:B------:R-:W-:Y:S04]  /*c170*/  LOP3.LUT R0, R4, 0xff, RZ, 0xc0, !PT ;  /* 0x000000ff04007812 */ /* 0x000fe800078ec0ff */
[----:B------:R-:W-:Y:S02]  /*c180*/  PRMT R196, R0, 0x5410, R2 ;  /* 0x0000541000c47816 */ /* 0x000fe40000000002 */
[----:B------:R-:W-:Y:S04]  /*c190*/  IADD3 R0, R183, 0x3, RZ ;  /* 0x00000003b7007810 */ /* 0x000fe80007ffe0ff */
[----:B------:R-:W-:Y:S05]  /*c1a0*/  LOP3.LUT R0, R219, UR23, R0, 0x96, !PT ;  /* 0x00000017db007c12 */ /* 0x000fea000f8e9600 */
[----:B------:R-:W-:Y:S05]  /*c1b0*/  IMAD.WIDE.U32 R38, R0, -0x326172a9, RZ ;  /* 0xcd9e8d5700267825 */ /* 0x000fea00078e00ff */
[----:B------:R-:W-:Y:S02]  /*c1c0*/  LOP3.LUT R6, R39, UR13, R234, 0x96, !PT ;  /* 0x0000000d27067c12 */ /* 0x000fe4000f8e96ea */
[----:B------:R-:W-:Y:S01]  /*c1d0*/  LOP3.LUT R4, R11, UR11, R38, 0x96, !PT ;  /* 0x0000000b0b047c12 */ /* 0x000fe2000f8e9626 */
[----:B------:R-:W-:Y:S01]  /*c1e0*/  IMAD.MOV.U32 R11, RZ, RZ, R228 ;  /* 0x000000ffff0b7224 */ /* 0x000fe200078e00e4 */
[----:B------:R-:W-:Y:S01]  /*c1f0*/  LOP3.LUT R38, R185, UR11, R38, 0x96, !PT ;  /* 0x0000000bb9267c12 */ /* 0x000fe2000f8e9626 */
[----:B------:R-:W-:Y:S04]  /*c200*/  IMAD.WIDE.U32 R6, R6, -0x2daee0ad, RZ ;  /* 0xd2511f5306067825 */ /* 0x000fe800078e00ff */
[----:B------:R-:W-:Y:S01]  /*c210*/  IMAD.WIDE.U32 R4, R4, -0x2daee0ad, RZ ;  /* 0xd2511f5304047825 */ /* 0x000fe200078e00ff */
[----:B------:R-:W-:Y:S04]  /*c220*/  LOP3.LUT R8, R7, UR10, R224, 0x96, !PT ;  /* 0x0000000a07087c12 */ /* 0x000fe8000f8e96e0 */
[----:B------:R-:W-:Y:S01]  /*c230*/  LOP3.LUT R5, R5, UR8, R6, 0x96, !PT ;  /* 0x0000000805057c12 */ /* 0x000fe2000f8e9606 */
[----:B------:R-:W-:Y:S05]  /*c240*/  IMAD.WIDE.U32 R8, R8, -0x326172a9, RZ ;  /* 0xcd9e8d5708087825 */ /* 0x000fea00078e00ff */
[----:B------:R-:W-:Y:S01]  /*c250*/  LOP3.LUT R7, R9, UR9, R10, 0x96, !PT ;  /* 0x0000000909077c12 */ /* 0x000fe2000f8e960a */
[----:B------:R-:W-:Y:S04]  /*c260*/  IMAD.MOV.U32 R10, RZ, RZ, R227 ;  /* 0x000000ffff0a7224 */ /* 0x000fe800078e00e3 */
[----:B------:R-:W-:Y:S05]  /*c270*/  IMAD.WIDE.U32 R6, R7, -0x2daee0ad, RZ ;  /* 0xd2511f5307067825 */ /* 0x000fea00078e00ff */
[----:B------:R-:W-:Y:S01]  /*c280*/  LOP3.LUT R7, R7, UR6, R4, 0x96, !PT ;  /* 0x0000000607077c12 */ /* 0x000fe2000f8e9604 */
[----:B------:R-:W-:Y:S05]  /*c290*/  IMAD.WIDE.U32 R4, R5, -0x326172a9, RZ ;  /* 0xcd9e8d5705047825 */ /* 0x000fea00078e00ff */
[----:B------:R-:W-:Y:S05]  /*c2a0*/  LOP3.LUT R8, R5, UR7, R8, 0x96, !PT ;  /* 0x0000000705087c12 */ /* 0x000fea000f8e9608 */
[----:B------:R-:W-:Y:S05]  /*c2b0*/  IMAD.WIDE.U32 R8, R8, -0x2daee0ad, RZ ;  /* 0xd2511f5308087825 */ /* 0x000fea00078e00ff */
[----:B------:R-:W-:Y:S01]  /*c2c0*/  LOP3.LUT R5, R9, UR4, R6, 0x96, !PT ;  /* 0x0000000409057c12 */ /* 0x000fe2000f8e9606 */
[----:B------:R-:W-:Y:S05]  /*c2d0*/  IMAD.WIDE.U32 R6, R7, -0x326172a9, RZ ;  /* 0xcd9e8d5707067825 */ /* 0x000fea00078e00ff */
[----:B------:R-:W-:Y:S01]  /*c2e0*/  LOP3.LUT R7, R7, UR5, R4, 0x96, !PT ;  /* 0x0000000507077c12 */ /* 0x000fe2000f8e9604 */
        /* <DEDUP_REMOVED lines=11> */
[----:B------:R-:W-:Y:S03]  /*c3a0*/  LOP3.LUT R0, R15, UR13, R232, 0x96, !PT ;  /* 0x0000000d0f007c12 */ /* 0x000fe6000f8e96e8 */
[----:B------:R-:W-:Y:S01]  /*c3b0*/  IMAD.MOV.U32 R15, RZ, RZ, R190 ;  /* 0x000000ffff0f7224 */ /* 0x000fe200078e00be */
[----:B------:R-:W-:Y:S01]  /*c3c0*/  LOP3.LUT R188, R5, UR14, R8, 0x96, !PT ;  /* 0x0000000e05bc7c12 */ /* 0x000fe2000f8e9608 */
[----:B------:R-:W-:Y:S01]  /*c3d0*/  IMAD.WIDE.U32 R6, R0, -0x2daee0ad, RZ ;  /* 0xd2511f5300067825 */ /* 0x000fe200078e00ff */
[C---:B------:R-:W-:Y:S02]  /*c3e0*/  LOP3.LUT R226, R4.reuse, 0xffff, RZ, 0xc0, !PT ;  /* 0x0000ffff04e27812 */ /* 0x040fe400078ec0ff */
[----:B------:R-:W-:Y:S02]  /*c3f0*/  SHF.R.U32.HI R227, RZ, 0x10, R4 ;  /* 0x00000010ffe37819 */ /* 0x000fe40000011604 */
[----:B------:R-:W-:Y:S02]  /*c400*/  LOP3.LUT R0, R7, UR10, R222, 0x96, !PT ;  /* 0x0000000a07007c12 */ /* 0x000fe4000f8e96de */
[----:B------:R-:W-:Y:S02]  /*c410*/  LOP3.LUT R229, R4, 0xff, RZ, 0xc0, !PT ;  /* 0x000000ff04e57812 */ /* 0x000fe400078ec0ff */
[----:B------:R-:W-:Y:S01]  /*c420*/  SHF.R.U32.HI R228, RZ, 0x18, R4 ;  /* 0x00000018ffe47819 */ /* 0x000fe20000011604 */
[----:B------:R-:W-:Y:S01]  /*c430*/  IMAD.WIDE.U32 R8, R0, -0x326172a9, RZ ;  /* 0xcd9e8d5700087825 */ /* 0x000fe200078e00ff */
[----:B------:R-:W-:Y:S03]  /*c440*/  LOP3.LUT R4, R185, UR11, R14, 0x96, !PT ;  /* 0x0000000bb9047c12 */ /* 0x000fe6000f8e960e */
[----:B------:R-:W-:Y:S02]  /*c450*/  IMAD.MOV.U32 R14, RZ, RZ, R189 ;  /* 0x000000ffff0e7224 */ /* 0x000fe400078e00bd */
[----:B------:R-:W-:Y:S05]  /*c460*/  IMAD.WIDE.U32 R4, R4, -0x2daee0ad, RZ ;  /* 0xd2511f5304047825 */ /* 0x000fea00078e00ff */
[----:B------:R-:W-:Y:S02]  /*c470*/  LOP3.LUT R5, R5, UR8, R6, 0x96, !PT ;  /* 0x0000000805057c12 */ /* 0x000fe4000f8e9606 */
[----:B------:R-:W-:Y:S05]  /*c480*/  LOP3.LUT R6, R9, UR9, R184, 0x96, !PT ;  /* 0x0000000909067c12 */ /* 0x000fea000f8e96b8 */
        /* <DEDUP_REMOVED lines=17> */
[----:B------:R-:W-:Y:S02]  /*c5a0*/  PRMT R55, R2, 0x5410, R4 ;  /* 0x0000541002377816 */ /* 0x000fe40000000004 */
[C---:B------:R-:W-:Y:S04]  /*c5b0*/  LOP3.LUT R2, R0.reuse, 0xffff, RZ, 0xc0, !PT ;  /* 0x0000ffff00027812 */ /* 0x040fe800078ec0ff */
[----:B------:R-:W-:Y:S02]  /*c5c0*/  SHF.R.U32.HI R4, RZ, 0x8, R2 ;  /* 0x00000008ff047819 */ /* 0x000fe40000011602 */
[----:B------:R-:W-:Y:S04]  /*c5d0*/  LOP3.LUT R2, R0, 0xff, RZ, 0xc0, !PT ;  /* 0x000000ff00027812 */ /* 0x000fe800078ec0ff */
[----:B------:R-:W-:Y:S02]  /*c5e0*/  PRMT R191, R2, 0x5410, R4 ;  /* 0x0000541002bf7816 */ /* 0x000fe40000000004 */
[--C-:B------:R-:W-:Y:S02]  /*c5f0*/  SHF.R.U32.HI R4, RZ, 0x10, R0.reuse ;  /* 0x00000010ff047819 */ /* 0x100fe40000011600 */
[----:B------:R-:W-:Y:S02]  /*c600*/  SHF.R.U32.HI R2, RZ, 0x18, R0 ;  /* 0x00000018ff027819 */ /* 0x000fe40000011600 */
[----:B------:R-:W-:Y:S01]  /*c610*/  LOP3.LUT R0, R4, 0xff, RZ, 0xc0, !PT ;  /* 0x000000ff04007812 */ /* 0x000fe200078ec0ff */
[----:B------:R-:W-:Y:S03]  /*c620*/  IMAD.WIDE.U32 R4, R7, -0x2daee0ad, RZ ;  /* 0xd2511f5307047825 */ /* 0x000fe600078e00ff */
[----:B------:R-:W-:Y:S01]  /*c630*/  PRMT R190, R0, 0x5410, R2 ;  /* 0x0000541000be7816 */ /* 0x000fe20000000002 */
[----:B------:R-:W-:Y:S01]  /*c640*/  FADD.FTZ R0, -R134, R135 ;  /* 0x0000008786007221 */ /* 0x000fe20000010100 */
[----:B------:R-:W-:Y:S01]  /*c650*/  LOP3.LUT R192, R4, 0xffff, RZ, 0xc0, !PT ;  /* 0x0000ffff04c07812 */ /* 0x000fe200078ec0ff */
[----:B------:R-:W-:Y:S01]  /*c660*/  FADD.FTZ R2, -R136, R133 ;  /* 0x0000008588027221 */ /* 0x000fe20000010100 */
[--C-:B------:R-:W-:Y:S01]  /*c670*/  SHF.R.U32.HI R193, RZ, 0x10, R4.reuse ;  /* 0x00000010ffc17819 */ /* 0x100fe20000011604 */
[----:B------:R-:W-:Y:S01]  /*c680*/  FMUL.FTZ R0, R0, c[0x0][0x23c] ;  /* 0x00008f0000007a20 */ /* 0x000fe20000410000 */
[----:B------:R-:W-:Y:S01]  /*c690*/  SHF.R.U32.HI R194, RZ, 0x18, R4 ;  /* 0x00000018ffc27819 */ /* 0x000fe20000011604 */
[----:B------:R-:W-:Y:S01]  /*c6a0*/  FMUL.FTZ R2, R2, c[0x0][0x23c] ;  /* 0x00008f0002027a20 */ /* 0x000fe20000410000 */
[----:B------:R-:W-:Y:S01]  /*c6b0*/  LOP3.LUT R195, R4, 0xff, RZ, 0xc0, !PT ;  /* 0x000000ff04c37812 */ /* 0x000fe200078ec0ff */
[----:B------:R-:W-:Y:S01]  /*c6c0*/  FADD.FTZ R4, -R138, R3 ;  /* 0x000000038a047221 */ /* 0x000fe20000010100 */
[----:B------:R-:W-:Y:S01]  /*c6d0*/  LOP3.LUT R183, R5, UR14, R8, 0x96, !PT ;  /* 0x0000000e05b77c12 */ /* 0x000fe2000f8e9608 */
[----:B------:R-:W-:Y:S01]  /*c6e0*/  FADD.FTZ R3, -R137, R132 ;  /* 0x0000008489037221 */ /* 0x000fe20000010100 */
[----:B------:R-:W1:Y:S01]  /*c6f0*/  MUFU.EX2 R0, R0 ;  /* 0x0000000000007308 */ /* 0x000e620000000800 */
[----:B------:R-:W-:Y:S02]  /*c700*/  FMUL.FTZ R4, R4, c[0x0][0x23c] ;  /* 0x00008f0004047a20 */ /* 0x000fe40000410000 */
[----:B------:R-:W-:Y:S02]  /*c710*/  FMUL.FTZ R3, R3, c[0x0][0x23c] ;  /* 0x00008f0003037a20 */ /* 0x000fe40000410000 */
[----:B------:R-:W-:Y:S02]  /*c720*/  IMAD.MOV.U32 R132, RZ, RZ, R54 ;  /* 0x000000ffff847224 */ /* 0x000fe400078e0036 */
[----:B------:R-:W-:Y:S02]  /*c730*/  IMAD.MOV.U32 R54, RZ, RZ, R53 ;  /* 0x000000ffff367224 */ /* 0x000fe400078e0035 */
[----:B------:R-:W-:Y:S01]  /*c740*/  IMAD.MOV.U32 R53, RZ, RZ, R52 ;  /* 0x000000ffff357224 */ /* 0x000fe200078e0034 */
[----:B------:R-:W2:Y:S01]  /*c750*/  MUFU.EX2 R3, R3 ;  /* 0x0000000300037308 */ /* 0x000ea20000000800 */
[----:B------:R-:W-:Y:S02]  /*c760*/  IMAD.MOV.U32 R52, RZ, RZ, R19 ;  /* 0x000000ffff347224 */ /* 0x000fe400078e0013 */
[----:B------:R-:W-:Y:S02]  /*c770*/  IMAD.MOV.U32 R19, RZ, RZ, R36 ;  /* 0x000000ffff137224 */ /* 0x000fe400078e0024 */
[----:B------:R-:W-:Y:S02]  /*c780*/  IMAD.MOV.U32 R135, RZ, RZ, R14 ;  /* 0x000000ffff877224 */ /* 0x000fe400078e000e */
[----:B------:R-:W-:Y:S03]  /*c790*/  IMAD.MOV.U32 R133, RZ, RZ, R15 ;  /* 0x000000ffff857224 */ /* 0x000fe600078e000f */
[----:B------:R-:W3:Y:S01]  /*c7a0*/  MUFU.EX2 R36, R4 ;  /* 0x0000000400247308 */ /* 0x000ee20000000800 */
[C---:B-1----:R-:W-:Y:S02]  /*c7b0*/  FMUL.FTZ R14, R0.reuse, R154 ;  /* 0x0000009a000e7220 */ /* 0x042fe40000410000 */
[C---:B------:R-:W-:Y:S02]  /*c7c0*/  FMUL.FTZ R15, R0.reuse, R155 ;  /* 0x0000009b000f7220 */ /* 0x040fe40000410000 */
[----:B------:R-:W-:Y:S02]  /*c7d0*/  IMAD.MOV.U32 R155, RZ, RZ, R16 ;  /* 0x000000ffff9b7224 */ /* 0x000fe400078e0010 */
[----:B------:R-:W-:Y:S03]  /*c7e0*/  IMAD.MOV.U32 R154, RZ, RZ, R27 ;  /* 0x000000ffff9a7224 */ /* 0x000fe600078e001b */
[----:B------:R-:W1:Y:S01]  /*c7f0*/  MUFU.EX2 R2, R2 ;  /* 0x0000000200027308 */ /* 0x000e620000000800 */
[----:B------:R-:W-:Y:S02]  /*c800*/  FMUL.FTZ R27, R0, R159 ;  /* 0x0000009f001b7220 */ /* 0x000fe40000410000 */
[C---:B--2---:R-:W-:Y:S02]  /*c810*/  FMUL.FTZ R6, R3.reuse, R146 ;  /* 0x0000009203067220 */ /* 0x044fe40000410000 */
[C---:B------:R-:W-:Y:S02]  /*c820*/  FMUL.FTZ R7, R3.reuse, R147 ;  /* 0x0000009303077220 */ /* 0x040fe40000410000 */
[----:B------:R-:W-:Y:S02]  /*c830*/  IMAD.MOV.U32 R146, RZ, RZ, R22 ;  /* 0x000000ffff927224 */ /* 0x000fe400078e0016 */
[----:B------:R-:W-:Y:S02]  /*c840*/  IMAD.MOV.U32 R147, RZ, RZ, R21 ;  /* 0x000000ffff937224 */ /* 0x000fe400078e0015 */
[C---:B---3--:R-:W-:Y:S02]  /*c850*/  FMUL.FTZ R4, R36.reuse, R144 ;  /* 0x0000009024047220 */ /* 0x048fe40000410000 */
[----:B------:R-:W-:Y:S02]  /*c860*/  IMAD.MOV.U32 R144, RZ, RZ, R10 ;  /* 0x000000ffff907224 */ /* 0x000fe400078e000a */
[----:B------:R-:W-:Y:S02]  /*c870*/  FMUL.FTZ R5, R36, R145 ;  /* 0x0000009124057220 */ /* 0x000fe40000410000 */
[----:B------:R-:W-:Y:S02]  /*c880*/  IMAD.MOV.U32 R145, RZ, RZ, R11 ;  /* 0x000000ffff917224 */ /* 0x000fe400078e000b */
[C---:B------:R-:W-:Y:S02]  /*c890*/  FMUL.FTZ R10, R0.reuse, R142 ;  /* 0x0000008e000a7220 */ /* 0x040fe40000410000 */
[----:B------:R-:W-:Y:S02]  /*c8a0*/  FMUL.FTZ R11, R0, R143 ;  /* 0x0000008f000b7220 */ /* 0x000fe40000410000 */
[----:B------:R-:W-:Y:S02]  /*c8b0*/  IMAD.MOV.U32 R143, RZ, RZ, R20 ;  /* 0x000000ffff8f7224 */ /* 0x000fe400078e0014 */
[----:B------:R-:W-:Y:S02]  /*c8c0*/  IMAD.MOV.U32 R142, RZ, RZ, R30 ;  /* 0x000000ffff8e7224 */ /* 0x000fe400078e001e */
[----:B------:R-:W-:Y:S02]  /*c8d0*/  IMAD.MOV.U32 R30, RZ, RZ, R23 ;  /* 0x000000ffff1e7224 */ /* 0x000fe400078e0017 */
[C---:B-1----:R-:W-:Y:S01]  /*c8e0*/  FMUL.FTZ R8, R2.reuse, R140 ;  /* 0x0000008c02087220 */ /* 0x042fe20000410000 */
[----:B------:R-:W1:Y:S01]  /*c8f0*/  LDSM.16.MT88.4 R20, [R204+0x4000] ;  /* 0x00400000cc14783b */ /* 0x000e620000004200 */
[C---:B------:R-:W-:Y:S02]  /*c900*/  FMUL.FTZ R9, R2.reuse, R141 ;  /* 0x0000008d02097220 */ /* 0x040fe40000410000 */
[----:B------:R-:W-:Y:S02]  /*c910*/  IMAD.MOV.U32 R140, RZ, RZ, R12 ;  /* 0x000000ffff8c7224 */ /* 0x000fe400078e000c */
[----:B------:R-:W-:Y:S02]  /*c920*/  IMAD.MOV.U32 R141, RZ, RZ, R13 ;  /* 0x000000ffff8d7224 */ /* 0x000fe400078e000d */
[C---:B------:R-:W-:Y:S02]  /*c930*/  FMUL.FTZ R12, R2.reuse, R152 ;  /* 0x00000098020c7220 */ /* 0x040fe40000410000 */
[----:B------:R-:W-:Y:S02]  /*c940*/  FMUL.FTZ R13, R2, R153 ;  /* 0x00000099020d7220 */ /* 0x000fe40000410000 */
[----:B------:R-:W-:Y:S02]  /*c950*/  IMAD.MOV.U32 R152, RZ, RZ, R19 ;  /* 0x000000ffff987224 */ /* 0x000fe400078e0013 */
[----:B------:R-:W-:Y:S02]  /*c960*/  IMAD.MOV.U32 R153, RZ, RZ, R18 ;  /* 0x000000ffff997224 */ /* 0x000fe400078e0012 */
[C---:B------:R-:W-:Y:S02]  /*c970*/  FMUL.FTZ R16, R36.reuse, R148 ;  /* 0x0000009424107220 */ /* 0x040fe40000410000 */
[----:B------:R-:W-:Y:S02]  /*c980*/  IMAD.MOV.U32 R148, RZ, RZ, R17 ;  /* 0x000000ffff947224 */ /* 0x000fe400078e0011 */
[----:B------:R-:W-:Y:S02]  /*c990*/  FMUL.FTZ R17, R36, R149 ;  /* 0x0000009524117220 */ /* 0x000fe40000410000 */
[C---:B------:R-:W-:Y:S02]  /*c9a0*/  FMUL.FTZ R18, R3.reuse, R150 ;  /* 0x0000009603127220 */ /* 0x040fe40000410000 */
[C---:B------:R-:W-:Y:S02]  /*c9b0*/  FMUL.FTZ R19, R3.reuse, R151 ;  /* 0x0000009703137220 */ /* 0x040fe40000410000 */
[----:B------:R-:W-:Y:S02]  /*c9c0*/  IMAD.MOV.U32 R150, RZ, RZ, R25 ;  /* 0x000000ffff967224 */ /* 0x000fe400078e0019 */
[----:B------:R-:W-:Y:S02]  /*c9d0*/  IMAD.MOV.U32 R151, RZ, RZ, R24 ;  /* 0x000000ffff977224 */ /* 0x000fe400078e0018 */
[----:B------:R-:W-:Y:S02]  /*c9e0*/  IMAD.MOV.U32 R149, RZ, RZ, R26 ;  /* 0x000000ffff957224 */ /* 0x000fe400078e001a */
[----:B------:R-:W-:Y:S02]  /*c9f0*/  IMAD.MOV.U32 R159, RZ, RZ, R151 ;  /* 0x000000ffff9f7224 */ /* 0x000fe400078e0097 */
[----:B------:R-:W-:Y:S02]  /*ca00*/  IMAD.MOV.U32 R151, RZ, RZ, R154 ;  /* 0x000000ffff977224 */ /* 0x000fe400078e009a */
[----:B------:R-:W-:Y:S02]  /*ca10*/  IMAD.MOV.U32 R154, RZ, RZ, R153 ;  /* 0x000000ffff9a7224 */ /* 0x000fe400078e0099 */
[----:B------:R-:W-:Y:S02]  /*ca20*/  IMAD.MOV.U32 R153, RZ, RZ, R44 ;  /* 0x000000ffff997224 */ /* 0x000fe400078e002c */
[C---:B------:R-:W-:Y:S01]  /*ca30*/  FMUL.FTZ R24, R2.reuse, R156 ;  /* 0x0000009c02187220 */ /* 0x040fe20000410000 */
[-C--:B-1----:R-:W-:Y:S01]  /*ca40*/  HMMA.16816.F32.BF16 R4, R40, R20.reuse, R4 ;  /* 0x000000142804723c */ /* 0x082fe20000041804 */
[----:B------:R-:W-:Y:S02]  /*ca50*/  FMUL.FTZ R25, R2, R157 ;  /* 0x0000009d02197220 */ /* 0x000fe40000410000 */
[----:B------:R-:W-:Y:S02]  /*ca60*/  FMUL.FTZ R26, R0, R158 ;  /* 0x0000009e001a7220 */ /* 0x000fe40000410000 */
[----:B------:R-:W-:Y:S02]  /*ca70*/  IMAD.MOV.U32 R158, RZ, RZ, R153 ;  /* 0x000000ffff9e7224 */ /* 0x000fe400078e0099 */
[----:B------:R-:W-:Y:S01]  /*ca80*/  MUFU.EX2 R153, R77 ;  /* 0x0000004d00997308 */ /* 0x000fe20000000800 */
[C---:B------:R-:W-:Y:S07]  /*ca90*/  HMMA.16816.F32.BF16 R8, R32.reuse, R20, R8 ;  /* 0x000000142008723c */ /* 0x040fee0000041808 */
[C---:B------:R-:W-:Y:S01]  /*caa0*/  FMUL.FTZ R20, R36.reuse, R160 ;  /* 0x000000a024147220 */ /* 0x040fe20000410000 */
[-C--:B------:R-:W-:Y:S01]  /*cab0*/  HMMA.16816.F32.BF16 R12, R32, R22.reuse, R12 ;  /* 0x00000016200c723c */ /* 0x080fe2000004180c */
[----:B------:R-:W-:Y:S01]  /*cac0*/  FMUL.FTZ R21, R36, R161 ;  /* 0x000000a124157220 */ /* 0x000fe20000410000 */
[----:B------:R-:W-:Y:S02]  /*cad0*/  MUFU.EX2 R77, R74 ;  /* 0x0000004a004d7308 */ /* 0x000fe40000000800 */
[----:B------:R-:W-:Y:S02]  /*cae0*/  IMAD.MOV.U32 R161, RZ, RZ, R148 ;  /* 0x000000ffffa17224 */ /* 0x000fe400078e0094 */
[----:B------:R-:W-:Y:S02]  /*caf0*/  IMAD.MOV.U32 R160, RZ, RZ, R155 ;  /* 0x000000ffffa07224 */ /* 0x000fe400078e009b */
[----:B------:R-:W-:Y:S01]  /*cb00*/  IMAD.MOV.U32 R155, RZ, RZ, R152 ;  /* 0x000000ffff9b7224 */ /* 0x000fe200078e0098 */
[C---:B------:R-:W-:Y:S03]  /*cb10*/  HMMA.16816.F32.BF16 R16, R40.reuse, R22, R16 ;  /* 0x000000162810723c */ /* 0x040fe60000041810 */
[----:B------:R-:W-:Y:S02]  /*cb20*/  IMAD.MOV.U32 R148, RZ, RZ, R144 ;  /* 0x000000ffff947224 */ /* 0x000fe400078e0090 */
[----:B------:R-:W-:Y:S02]  /*cb30*/  IMAD.MOV.U32 R144, RZ, RZ, R47 ;  /* 0x000000ffff907224 */ /* 0x000fe400078e002f */
[C---:B------:R-:W-:Y:S02]  /*cb40*/  FMUL.FTZ R23, R3.reuse, R163 ;  /* 0x000000a303177220 */ /* 0x040fe40000410000 */
[----:B------:R-:W-:Y:S03]  /*cb50*/  IMAD.MOV.U32 R163, RZ, RZ, R150 ;  /* 0x000000ffffa37224 */ /* 0x000fe600078e0096 */
[----:B------:R-:W-:Y:S02]  /*cb60*/  IMAD.MOV.U32 R150, RZ, RZ, R141 ;  /* 0x000000ffff967224 */ /* 0x000fe400078e008d */
[----:B------:R-:W-:Y:S02]  /*cb70*/  IMAD.MOV.U32 R141, RZ, RZ, R46 ;  /* 0x000000ffff8d7224 */ /* 0x000fe400078e002e */
[----:B------:R-:W-:Y:S02]  /*cb80*/  IMAD.MOV.U32 R152, RZ, RZ, R45 ;  /* 0x000000ffff987224 */ /* 0x000fe400078e002d */
[C---:B------:R-:W-:Y:S01]  /*cb90*/  FMUL.FTZ R22, R3.reuse, R162 ;  /* 0x000000a203167220 */ /* 0x040fe20000410000 */
[----:B------:R-:W1:Y:S01]  /*cba0*/  LDSM.16.MT88.4 R44, [R205+0x4000] ;  /* 0x00400000cd2c783b */ /* 0x000e620000004200 */
[----:B------:R-:W-:Y:S02]  /*cbb0*/  IMAD.MOV.U32 R156, RZ, RZ, R161 ;  /* 0x000000ffff9c7224 */ /* 0x000fe400078e00a1 */
[----:B------:R-:W-:Y:S02]  /*cbc0*/  IMAD.MOV.U32 R161, RZ, RZ, R160 ;  /* 0x000000ffffa17224 */ /* 0x000fe400078e00a0 */
[----:B------:R-:W-:Y:S02]  /*cbd0*/  IMAD.MOV.U32 R160, RZ, RZ, R146 ;  /* 0x000000ffffa07224 */ /* 0x000fe400078e0092 */
[----:B------:R-:W-:Y:S02]  /*cbe0*/  IMAD.MOV.U32 R162, RZ, RZ, R149 ;  /* 0x000000ffffa27224 */ /* 0x000fe400078e0095 */
[----:B------:R-:W-:Y:S02]  /*cbf0*/  IMAD.MOV.U32 R149, RZ, RZ, R140 ;  /* 0x000000ffff957224 */ /* 0x000fe400078e008c */
[----:B------:R-:W-:Y:S02]  /*cc00*/  IMAD.MOV.U32 R140, RZ, RZ, R28 ;  /* 0x000000ffff8c7224 */ /* 0x000fe400078e001c */
        /* <DEDUP_REMOVED lines=8> */
[----:B------:R-:W-:Y:S02]  /*cc90*/  FMUL.FTZ R29, R2, R165 ;  /* 0x000000a5021d7220 */ /* 0x000fe40000410000 */
[----:B------:R-:W-:Y:S02]  /*cca0*/  IMAD.MOV.U32 R165, RZ, RZ, R150 ;  /* 0x000000ffffa57224 */ /* 0x000fe400078e0096 */
[----:B------:R-:W-:Y:S02]  /*ccb0*/  IMAD.MOV.U32 R150, RZ, RZ, R52 ;  /* 0x000000ffff967224 */ /* 0x000fe400078e0034 */
[----:B------:R-:W-:Y:S02]  /*ccc0*/  IMAD.MOV.U32 R155, RZ, RZ, R30 ;  /* 0x000000ffff9b7224 */ /* 0x000fe400078e001e */
[C---:B------:R-:W-:Y:S02]  /*ccd0*/  FMUL.FTZ R30, R0.reuse, R166 ;  /* 0x000000a6001e7220 */ /* 0x040fe40000410000 */
[----:B------:R-:W-:Y:S01]  /*cce0*/  IMAD.MOV.U32 R166, RZ, RZ, R133 ;  /* 0x000000ffffa67224 */ /* 0x000fe200078e0085 */
[-C--:B-1----:R-:W-:Y:S01]  /*ccf0*/  HMMA.16816.F32.BF16 R20, R40, R44.reuse, R20 ;  /* 0x0000002c2814723c */ /* 0x082fe20000041814 */
[----:B------:R-:W-:Y:S01]  /*cd00*/  MUFU.EX2 R133, R71 ;  /* 0x0000004700857308 */ /* 0x000fe20000000800 */
[----:B------:R-:W-:Y:S02]  /*cd10*/  IMAD.MOV.U32 R154, RZ, RZ, R31 ;  /* 0x000000ffff9a7224 */ /* 0x000fe400078e001f */
[----:B------:R-:W-:Y:S02]  /*cd20*/  FMUL.FTZ R31, R0, R167 ;  /* 0x000000a7001f7220 */ /* 0x000fe40000410000 */
[----:B------:R-:W-:Y:S02]  /*cd30*/  IMAD.MOV.U32 R167, RZ, RZ, R135 ;  /* 0x000000ffffa77224 */ /* 0x000fe400078e0087 */
[C---:B------:R-:W-:Y:S03]  /*cd40*/  HMMA.16816.F32.BF16 R24, R32.reuse, R44, R24 ;  /* 0x0000002c2018723c */ /* 0x040fe60000041818 */
[----:B------:R-:W-:Y:S05]  /*cd50*/  MUFU.EX2 R135, R76 ;  /* 0x0000004c00877308 */ /* 0x000fea0000000800 */
[-C--:B------:R-:W-:Y:S07]  /*cd60*/  HMMA.16816.F32.BF16 R28, R32, R46.reuse, R28 ;  /* 0x0000002e201c723c */ /* 0x080fee000004181c */
[C---:B------:R-:W-:Y:S02]  /*cd70*/  FMUL.FTZ R32, R36.reuse, R168 ;  /* 0x000000a824207220 */ /* 0x040fe40000410000 */
[----:B------:R-:W-:Y:S03]  /*cd80*/  FMUL.FTZ R33, R36, R169 ;  /* 0x000000a924217220 */ /* 0x000fe60000410000 */
[C---:B------:R-:W-:Y:S02]  /*cd90*/  FMUL.FTZ R34, R3.reuse, R170 ;  /* 0x000000aa03227220 */ /* 0x040fe40000410000 */
[----:B------:R-:W-:Y:S02]  /*cda0*/  FMUL.FTZ R35, R3, R171 ;  /* 0x000000ab03237220 */ /* 0x000fe40000410000 */
[----:B------:R-:W-:Y:S02]  /*cdb0*/  IMAD.MOV.U32 R168, RZ, RZ, R141 ;  /* 0x000000ffffa87224 */ /* 0x000fe400078e008d */
[----:B------:R-:W-:Y:S01]  /*cdc0*/  MUFU.EX2 R141, R80 ;  /* 0x00000050008d7308 */ /* 0x000fe20000000800 */
[----:B------:R-:W-:Y:S02]  /*cdd0*/  IMAD.MOV.U32 R171, RZ, RZ, R155 ;  /* 0x000000ffffab7224 */ /* 0x000fe400078e009b */
[----:B------:R-:W-:Y:S01]  /*cde0*/  HMMA.16816.F32.BF16 R32, R40, R46, R32 ;  /* 0x0000002e2820723c */ /* 0x000fe20000041820 */
[----:B------:R-:W1:Y:S01]  /*cdf0*/  LDSM.16.MT88.4 R40, [R204+0x4400] ;  /* 0x00440000cc28783b */ /* 0x000e620000004200 */
[----:B------:R-:W-:Y:S02]  /*ce00*/  IMAD.MOV.U32 R170, RZ, RZ, R154 ;  /* 0x000000ffffaa7224 */ /* 0x000fe400078e009a */
[----:B------:R-:W-:Y:S03]  /*ce10*/  IMAD.MOV.U32 R169, RZ, RZ, R152 ;  /* 0x000000ffffa97224 */ /* 0x000fe600078e0098 */
[----:B------:R-:W-:Y:S10]  /*ce20*/  MUFU.EX2 R155, R81 ;  /* 0x00000051009b7308 */ /* 0x000ff40000000800 */
[----:B------:R-:W-:Y:S10]  /*ce30*/  MUFU.EX2 R154, R83 ;  /* 0x00000053009a7308 */ /* 0x000ff40000000800 */
[----:B------:R-:W-:Y:S10]  /*ce40*/  MUFU.EX2 R83, R69 ;  /* 0x0000004500537308 */ /* 0x000ff40000000800 */
[----:B------:R-:W-:Y:S01]  /*ce50*/  MUFU.EX2 R81, R70 ;  /* 0x0000004600517308 */ /* 0x000fe20000000800 */
[-C--:B-1----:R-:W-:Y:S09]  /*ce60*/  HMMA.16816.F32.BF16 R4, R48, R40.reuse, R4 ;  /* 0x000000283004723c */ /* 0x082ff20000041804 */
[----:B------:R-:W-:Y:S01]  /*ce70*/  MUFU.EX2 R152, R79 ;  /* 0x0000004f00987308 */ /* 0x000fe20000000800 */
[C---:B------:R-:W-:Y:S08]  /*ce80*/  HMMA.16816.F32.BF16 R8, R56.reuse, R40, R8 ;  /* 0x000000283808723c */ /* 0x040ff00000041808 */
[-C--:B------:R-:W-:Y:S01]  /*ce90*/  HMMA.16816.F32.BF16 R12, R56, R42.reuse, R12 ;  /* 0x0000002a380c723c */ /* 0x080fe2000004180c */
[----:B------:R-:W-:Y:S07]  /*cea0*/  MUFU.EX2 R80, R73 ;  /* 0x0000004900507308 */ /* 0x000fee0000000800 */
[C---:B------:R-:W-:Y:S01]  /*ceb0*/  HMMA.16816.F32.BF16 R16, R48.reuse, R42, R16 ;  /* 0x0000002a3010723c */ /* 0x040fe20000041810 */
[----:B------:R-:W1:Y:S02]  /*cec0*/  LDSM.16.MT88.4 R40, [R205+0x4400] ;  /* 0x00440000cd28783b */ /* 0x000e640000004200 */
[----:B------:R-:W-:Y:S05]  /*ced0*/  MUFU.EX2 R79, R75 ;  /* 0x0000004b004f7308 */ /* 0x000fea0000000800 */
[-C--:B-1----:R-:W-:Y:S08]  /*cee0*/  HMMA.16816.F32.BF16 R20, R48, R40.reuse, R20 ;  /* 0x000000283014723c */ /* 0x082ff00000041814 */
[C---:B------:R-:W-:Y:S08]  /*cef0*/  HMMA.16816.F32.BF16 R24, R56.reuse, R40, R24 ;  /* 0x000000283818723c */ /* 0x040ff00000041818 */
[-C--:B------:R-:W-:Y:S08]  /*cf00*/  HMMA.16816.F32.BF16 R28, R56, R42.reuse, R28 ;  /* 0x0000002a381c723c */ /* 0x080ff0000004181c */
[----:B------:R-:W-:Y:S01]  /*cf10*/  HMMA.16816.F32.BF16 R32, R48, R42, R32 ;  /* 0x0000002a3020723c */ /* 0x000fe20000041820 */
[----:B------:R-:W1:Y:S06]  /*cf20*/  LDSM.16.MT88.4 R40, [R204+0x4800] ;  /* 0x00480000cc28783b */ /* 0x000e6c0000004200 */
[--C-:B------:R-:W-:Y:S02]  /*cf30*/  HSET2.LE.AND R51, R55, R220.reuse, PT ;  /* 0x000000dc37337233 */ /* 0x100fe40003803000 */
[--C-:B------:R-:W-:Y:S03]  /*cf40*/  HSET2.LE.AND R50, R189, R220.reuse, PT ;  /* 0x000000dcbd327233 */ /* 0x100fe60003803000 */
[--C-:B------:R-:W-:Y:S01]  /*cf50*/  HSET2.LE.AND R49, R190, R220.reuse, PT ;  /* 0x000000dcbe317233 */ /* 0x100fe20003803000 */
[-C--:B-1----:R-:W-:Y:S08]  /*cf60*/  HMMA.16816.F32.BF16 R4, R64, R40.reuse, R4 ;  /* 0x000000284004723c */ /* 0x082ff00000041804 */
[C---:B------:R-:W-:Y:S08]  /*cf70*/  HMMA.16816.F32.BF16 R8, R172.reuse, R40, R8 ;  /* 0x00000028ac08723c */ /* 0x040ff00000041808 */
[-C--:B------:R-:W-:Y:S08]  /*cf80*/  HMMA.16816.F32.BF16 R12, R172, R42.reuse, R12 ;  /* 0x0000002aac0c723c */ /* 0x080ff0000004180c */
[C---:B------:R-:W-:Y:S01]  /*cf90*/  HMMA.16816.F32.BF16 R16, R64.reuse, R42, R16 ;  /* 0x0000002a4010723c */ /* 0x040fe20000041810 */
[----:B------:R-:W1:Y:S07]  /*cfa0*/  LDSM.16.MT88.4 R40, [R205+0x4800] ;  /* 0x00480000cd28783b */ /* 0x000e6e0000004200 */
[-C--:B-1----:R-:W-:Y:S08]  /*cfb0*/  HMMA.16816.F32.BF16 R20, R64, R40.reuse, R20 ;  /* 0x000000284014723c */ /* 0x082ff00000041814 */
[C---:B------:R-:W-:Y:S08]  /*cfc0*/  HMMA.16816.F32.BF16 R24, R172.reuse, R40, R24 ;  /* 0x00000028ac18723c */ /* 0x040ff00000041818 */
[-C--:B------:R-:W-:Y:S07]  /*cfd0*/  HMMA.16816.F32.BF16 R28, R172, R42.reuse, R28 ;  /* 0x0000002aac1c723c */ /* 0x080fee000004181c */
[----:B------:R-:W-:Y:S01]  /*cfe0*/  IMAD.MOV.U32 R174, RZ, RZ, R149 ;  /* 0x000000ffffae7224 */ /* 0x000fe200078e0095 */
[----:B------:R-:W-:Y:S01]  /*cff0*/  HMMA.16816.F32.BF16 R32, R64, R42, R32 ;  /* 0x0000002a4020723c */ /* 0x000fe20000041820 */
[----:B------:R-:W-:Y:S01]  /*d000*/  IMAD.MOV.U32 R149, RZ, RZ, R140 ;  /* 0x000000ffff957224 */ /* 0x000fe200078e008c */
[----:B------:R-:W1:Y:S01]  /*d010*/  LDSM.16.MT88.4 R40, [R204+0x4c00] ;  /* 0x004c0000cc28783b */ /* 0x000e620000004200 */
[----:B------:R-:W-:Y:S01]  /*d020*/  MUFU.EX2 R140, R82 ;  /* 0x00000052008c7308 */ /* 0x000fe20000000800 */
[----:B------:R-:W-:Y:S02]  /*d030*/  IMAD.MOV.U32 R172, RZ, RZ, R132 ;  /* 0x000000ffffac7224 */ /* 0x000fe400078e0084 */
[----:B------:R-:W-:Y:S02]  /*d040*/  IMAD.MOV.U32 R173, RZ, RZ, R53 ;  /* 0x000000ffffad7224 */ /* 0x000fe400078e0035 */
[----:B------:R-:W-:Y:S04]  /*d050*/  IMAD.MOV.U32 R175, RZ, RZ, R148 ;  /* 0x000000ffffaf7224 */ /* 0x000fe800078e0094 */
[----:B------:R-:W-:Y:S01]  /*d060*/  IMAD.MOV.U32 R148, RZ, RZ, R54 ;  /* 0x000000ffff947224 */ /* 0x000fe200078e0036 */
[----:B------:R-:W-:Y:S10]  /*d070*/  MUFU.EX2 R82, R68 ;  /* 0x0000004400527308 */ /* 0x000ff40000000800 */
[----:B------:R-:W2:Y:S10]  /*d080*/  MUFU.EX2 R132, R78 ;  /* 0x0000004e00847308 */ /* 0x000eb40000000800 */
[----:B------:R-:W3:Y:S01]  /*d090*/  MUFU.EX2 R78, R72 ;  /* 0x00000048004e7308 */ /* 0x000ee20000000800 */
[-C--:B-1----:R-:W-:Y:S01]  /*d0a0*/  HMMA.16816.F32.BF16 R4, R60, R40.reuse, R4 ;  /* 0x000000283c04723c */ /* 0x082fe20000041804 */
[----:B--2---:R-:W-:Y:S07]  /*d0b0*/  F2FP.BF16.PACK_AB R48, R152, R132 ;  /* 0x000000849830723e */ /* 0x004fee00000010ff */
[C---:B------:R-:W-:Y:S01]  /*d0c0*/  HMMA.16816.F32.BF16 R8, R176.reuse, R40, R8 ;  /* 0x00000028b008723c */ /* 0x040fe20000041808 */
[----:B------:R-:W-:Y:S03]  /*d0d0*/  LOP3.LUT R51, R51, R48, RZ, 0xc0, !PT ;  /* 0x0000003033337212 */ /* 0x000fe600078ec0ff */
[--C-:B------:R-:W-:Y:S04]  /*d0e0*/  HSET2.LE.AND R48, R191, R220.reuse, PT ;  /* 0x000000dcbf307233 */ /* 0x100fe80003803000 */
[-C--:B------:R-:W-:Y:S08]  /*d0f0*/  HMMA.16816.F32.BF16 R12, R176, R42.reuse, R12 ;  /* 0x0000002ab00c723c */ /* 0x080ff0000004180c */
[C---:B------:R-:W-:Y:S01]  /*d100*/  HMMA.16816.F32.BF16 R16, R60.reuse, R42, R16 ;  /* 0x0000002a3c10723c */ /* 0x040fe20000041810 */
[----:B------:R-:W1:Y:S07]  /*d110*/  LDSM.16.MT88.4 R40, [R205+0x4c00] ;  /* 0x004c0000cd28783b */ /* 0x000e6e0000004200 */
[-C--:B-1----:R-:W-:Y:S08]  /*d120*/  HMMA.16816.F32.BF16 R20, R60, R40.reuse, R20 ;  /* 0x000000283c14723c */ /* 0x082ff00000041814 */
[C---:B------:R-:W-:Y:S08]  /*d130*/  HMMA.16816.F32.BF16 R24, R176.reuse, R40, R24 ;  /* 0x00000028b018723c */ /* 0x040ff00000041818 */
[-C--:B------:R-:W-:Y:S07]  /*d140*/  HMMA.16816.F32.BF16 R28, R176, R42.reuse, R28 ;  /* 0x0000002ab01c723c */ /* 0x080fee000004181c */
[----:B------:R-:W-:Y:S01]  /*d150*/  IMAD.MOV.U32 R179, RZ, RZ, R37 ;  /* 0x000000ffffb37224 */ /* 0x000fe200078e0025 */
[----:B------:R-:W-:Y:S01]  /*d160*/  LOP3.LUT R37, R39, UR13, R232, 0x96, !PT ;  /* 0x0000000d27257c12 */ /* 0x000fe2000f8e96e8 */
[----:B------:R-:W-:Y:S01]  /*d170*/  IMAD.WIDE.U32 R38, R38, -0x2daee0ad, RZ ;  /* 0xd2511f5326267825 */ /* 0x000fe200078e00ff */
[----:B------:R-:W-:Y:S03]  /*d180*/  HMMA.16816.F32.BF16 R32, R60, R42, R32 ;  /* 0x0000002a3c20723c */ /* 0x000fe60000041820 */
[----:B------:R-:W-:Y:S01]  /*d190*/  IMAD.WIDE.U32 R46, R37, -0x2daee0ad, RZ ;  /* 0xd2511f53252e7825 */ /* 0x000fe200078e00ff */
[----:B------:R-:W-:Y:S03]  /*d1a0*/  F2FP.BF16.PACK_AB R37, R155, R141 ;  /* 0x0000008d9b25723e */ /* 0x000fe600000010ff */
[----:B------:R-:W-:Y:S01]  /*d1b0*/  FFMA.FTZ R61, R36, R237, R179 ;  /* 0x000000ed243d7223 */ /* 0x000fe200000100b3 */
[----:B------:R-:W-:Y:S01]  /*d1c0*/  LOP3.LUT R44, R47, UR10, R222, 0x96, !PT ;  /* 0x0000000a2f2c7c12 */ /* 0x000fe2000f8e96de */
[----:B------:R-:W-:Y:S03]  /*d1d0*/  IMAD.MOV.U32 R179, RZ, RZ, R172 ;  /* 0x000000ffffb37224 */ /* 0x000fe600078e00ac */
[----:B------:R-:W-:Y:S01]  /*d1e0*/  IMAD.MOV.U32 R172, RZ, RZ, R165 ;  /* 0x000000ffffac7224 */ /* 0x000fe200078e00a5 */
[----:B------:R-:W-:Y:S01]  /*d1f0*/  LOP3.LUT R39, R39, UR8, R46, 0x96, !PT ;  /* 0x0000000827277c12 */ /* 0x000fe2000f8e962e */
[----:B------:R-:W-:Y:S01]  /*d200*/  IMAD.WIDE.U32 R44, R44, -0x326172a9, RZ ;  /* 0xcd9e8d572c2c7825 */ /* 0x000fe200078e00ff */
[--C-:B------:R-:W-:Y:S02]  /*d210*/  HSET2.LE.AND R42, R199, R220.reuse, PT ;  /* 0x000000dcc72a7233 */ /* 0x100fe40003803000 */
[--C-:B------:R-:W-:Y:S01]  /*d220*/  HSET2.LE.AND R43, R197, R220.reuse, PT ;  /* 0x000000dcc52b7233 */ /* 0x100fe20003803000 */
[----:B------:R-:W-:Y:S01]  /*d230*/  IMAD.MOV.U32 R165, RZ, RZ, R159 ;  /* 0x000000ffffa57224 */ /* 0x000fe200078e009f */
[----:B------:R-:W-:Y:S01]  /*d240*/  LOP3.LUT R40, R45, UR9, R184, 0x96, !PT ;  /* 0x000000092d287c12 */ /* 0x000fe2000f8e96b8 */
[----:B------:R-:W-:Y:S01]  /*d250*/  IMAD.MOV.U32 R159, RZ, RZ, R238 ;  /* 0x000000ffff9f7224 */ /* 0x000fe200078e00ee */
[----:B------:R-:W-:Y:S01]  /*d260*/  LOP3.LUT R42, R42, R37, RZ, 0xc0, !PT ;  /* 0x000000252a2a7212 */ /* 0x000fe200078ec0ff */
[----:B------:R-:W-:Y:S01]  /*d270*/  IMAD.MOV.U32 R178, RZ, RZ, R174 ;  /* 0x000000ffffb27224 */ /* 0x000fe200078e00ae */
[----:B------:R-:W-:Y:S01]  /*d280*/  F2FP.BF16.PACK_AB R37, R83, R82 ;  /* 0x000000525325723e */ /* 0x000fe200000010ff */
[----:B------:R-:W-:Y:S04]  /*d290*/  IMAD.WIDE.U32 R40, R40, -0x2daee0ad, RZ ;  /* 0xd2511f5328287825 */ /* 0x000fe800078e00ff */
[----:B------:R-:W-:Y:S01]  /*d2a0*/  IMAD.MOV.U32 R174, RZ, RZ, R169 ;  /* 0x000000ffffae7224 */ /* 0x000fe200078e00a9 */
[----:B------:R-:W-:Y:S01]  /*d2b0*/  LOP3.LUT R41, R41, UR6, R38, 0x96, !PT ;  /* 0x0000000629297c12 */ /* 0x000fe2000f8e9626 */
[----:B------:R-:W-:Y:S05]  /*d2c0*/  IMAD.WIDE.U32 R38, R39, -0x326172a9, RZ ;  /* 0xcd9e8d5727267825 */ /* 0x000fea00078e00ff */
[----:B------:R-:W-:Y:S02]  /*d2d0*/  LOP3.LUT R44, R39, UR7, R44, 0x96, !PT ;  /* 0x00000007272c7c12 */ /* 0x000fe4000f8e962c */
[----:B------:R-:W-:Y:S03]  /*d2e0*/  F2FP.BF16.PACK_AB R39, R153, R135 ;  /* 0x000000879927723e */ /* 0x000fe600000010ff */
[----:B------:R-:W-:Y:S01]  /*d2f0*/  IMAD.WIDE.U32 R56, R44, -0x2daee0ad, RZ ;  /* 0xd2511f532c387825 */ /* 0x000fe200078e00ff */
[----:B------:R-:W-:Y:S01]  /*d300*/  LOP3.LUT R50, R50, R39, RZ, 0xc0, !PT ;  /* 0x0000002732327212 */ /* 0x000fe200078ec0ff */
[----:B------:R-:W1:Y:S03]  /*d310*/  LDSM.16.MT88.4 R44, [R204+0x5000] ;  /* 0x00500000cc2c783b */ /* 0x000e660000004200 */
[----:B------:R-:W-:Y:S01]  /*d320*/  LOP3.LUT R52, R57, UR4, R40, 0x96, !PT ;  /* 0x0000000439347c12 */ /* 0x000fe2000f8e9628 */
[----:B------:R-:W-:Y:S04]  /*d330*/  IMAD.WIDE.U32 R40, R41, -0x326172a9, RZ ;  /* 0xcd9e8d5729287825 */ /* 0x000fe800078e00ff */
[----:B------:R-:W-:Y:S01]  /*d340*/  IMAD.WIDE.U32 R52, R52, -0x326172a9, RZ ;  /* 0xcd9e8d5734347825 */ /* 0x000fe200078e00ff */
[----:B------:R-:W-:Y:S01]  /*d350*/  LOP3.LUT R54, R41, UR5, R38, 0x96, !PT ;  /* 0x0000000529367c12 */ /* 0x000fe2000f8e9626 */
[--C-:B------:R-:W-:Y:S01]  /*d360*/  HSET2.LE.AND R41, R196, R220.reuse, PT ;  /* 0x000000dcc4297233 */ /* 0x100fe20003803000 */
[----:B------:R-:W-:Y:S02]  /*d370*/  F2FP.BF16.PACK_AB R38, R154, R140 ;  /* 0x0000008c9a26723e */ /* 0x000fe400000010ff */
[----:B------:R-:W-:Y:S01]  /*d380*/  LOP3.LUT R59, R53, UR15, R40, 0x96, !PT ;  /* 0x0000000f353b7c12 */ /* 0x000fe2000f8e9628 */
[--C-:B------:R-:W-:Y:S01]  /*d390*/  HSET2.LE.AND R40, R198, R220.reuse, PT ;  /* 0x000000dcc6287233 */ /* 0x100fe20003803000 */
[----:B------:R-:W-:Y:S02]  /*d3a0*/  LOP3.LUT R43, R43, R38, RZ, 0xc0, !PT ;  /* 0x000000262b2b7212 */ /* 0x000fe400078ec0ff */
[----:B------:R-:W-:Y:S02]  /*d3b0*/  F2FP.BF16.PACK_AB R38, R133, R81 ;  /* 0x000000518526723e */ /* 0x000fe400000010ff */
[----:B------:R-:W-:Y:S02]  /*d3c0*/  LOP3.LUT R40, R40, R37, RZ, 0xc0, !PT ;  /* 0x0000002528287212 */ /* 0x000fe400078ec0ff */
[----:B------:R-:W-:Y:S02]  /*d3d0*/  LOP3.LUT R41, R41, R38, RZ, 0xc0, !PT ;  /* 0x0000002629297212 */ /* 0x000fe400078ec0ff */
[----:B---3--:R-:W-:Y:S02]  /*d3e0*/  F2FP.BF16.PACK_AB R37, R80, R78 ;  /* 0x0000004e5025723e */ /* 0x008fe400000010ff */
[----:B------:R-:W-:Y:S02]  /*d3f0*/  F2FP.BF16.PACK_AB R38, R79, R77 ;  /* 0x0000004d4f26723e */ /* 0x000fe400000010ff */
[----:B------:R-:W-:Y:S02]  /*d400*/  LOP3.LUT R48, R48, R37, RZ, 0xc0, !PT ;  /* 0x0000002530307212 */ /* 0x000fe400078ec0ff */
[----:B------:R-:W-:Y:S02]  /*d410*/  LOP3.LUT R49, R49, R38, RZ, 0xc0, !PT ;  /* 0x0000002631317212 */ /* 0x000fe400078ec0ff */
[--C-:B------:R-:W-:Y:S02]  /*d420*/  SHF.R.U32.HI R57, RZ, 0x10, R52.reuse ;  /* 0x00000010ff397819 */ /* 0x100fe40000011634 */
[----:B------:R-:W-:Y:S02]  /*d430*/  SHF.R.U32.HI R58, RZ, 0x18, R52 ;  /* 0x00000018ff3a7819 */ /* 0x000fe40000011634 */
[----:B------:R-:W-:Y:S02]  /*d440*/  LOP3.LUT R39, R52, 0xffff, RZ, 0xc0, !PT ;  /* 0x0000ffff34277812 */ /* 0x000fe400078ec0ff */
[----:B------:R-:W-:Y:S02]  /*d450*/  LOP3.LUT R37, R186, 0xffff, RZ, 0xc0, !PT ;  /* 0x0000ffffba257812 */ /* 0x000fe400078ec0ff */
[----:B------:R-:W-:Y:S01]  /*d460*/  SHF.R.U32.HI R53, RZ, 0x8, R39 ;  /* 0x00000008ff357819 */ /* 0x000fe20000011627 */
[----:B------:R-:W-:Y:S01]  /*d470*/  IMAD.WIDE.U32 R38, R54, -0x2daee0ad, RZ ;  /* 0xd2511f5336267825 */ /* 0x000fe200078e00ff */
[-C--:B-1----:R-:W-:Y:S01]  /*d480*/  HMMA.16816.F32.BF16 R4, R40, R44.reuse, R4 ;  /* 0x0000002c2804723c */ /* 0x082fe20000041804 */
[----:B------:R-:W-:Y:S02]  /*d490*/  LOP3.LUT R54, R186, 0xff, RZ, 0xc0, !PT ;  /* 0x000000ffba367812 */ /* 0x000fe400078ec0ff */
[----:B------:R-:W-:Y:S02]  /*d4a0*/  SHF.R.U32.HI R37, RZ, 0x8, R37 ;  /* 0x00000008ff257819 */ /* 0x000fe40000011625 */
[----:B------:R-:W-:Y:S02]  /*d4b0*/  LOP3.LUT R56, R39, UR14, R56, 0x96, !PT ;  /* 0x0000000e27387c12 */ /* 0x000fe4000f8e9638 */
[----:B------:R-:W-:Y:S01]  /*d4c0*/  PRMT R74, R54, 0x5410, R37 ;  /* 0x00005410364a7816 */ /* 0x000fe20000000025 */
[C---:B------:R-:W-:Y:S01]  /*d4d0*/  HMMA.16816.F32.BF16 R8, R48.reuse, R44, R8 ;  /* 0x0000002c3008723c */ /* 0x040fe20000041808 */
[----:B------:R-:W-:Y:S03]  /*d4e0*/  SHF.R.U32.HI R37, RZ, 0x10, R186 ;  /* 0x00000010ff257819 */ /* 0x000fe600000116ba */
[----:B------:R-:W-:Y:S02]  /*d4f0*/  LOP3.LUT R69, R38, 0xffff, RZ, 0xc0, !PT ;  /* 0x0000ffff26457812 */ /* 0x000fe400078ec0ff */
[----:B------:R-:W-:Y:S02]  /*d500*/  LOP3.LUT R37, R37, 0xff, RZ, 0xc0, !PT ;  /* 0x000000ff25257812 */ /* 0x000fe400078ec0ff */
[----:B------:R-:W-:Y:S01]  /*d510*/  LOP3.LUT R45, R57, 0xff, RZ, 0xc0, !PT ;  /* 0x000000ff392d7812 */ /* 0x000fe200078ec0ff */
[-C--:B------:R-:W-:Y:S03]  /*d520*/  HMMA.16816.F32.BF16 R12, R48, R46.reuse, R12 ;  /* 0x0000002e300c723c */ /* 0x080fe6000004180c */
[----:B------:R-:W-:Y:S02]  /*d530*/  PRMT R75, R45, 0x5410, R58 ;  /* 0x000054102d4b7816 */ /* 0x000fe4000000003a */
[----:B------:R-:W-:Y:S02]  /*d540*/  LOP3.LUT R58, R202, 0xff, RZ, 0xc0, !PT ;  /* 0x000000ffca3a7812 */ /* 0x000fe400078ec0ff */
[----:B------:R-:W-:Y:S01]  /*d550*/  SHF.R.U32.HI R57, RZ, 0x18, R186 ;  /* 0x00000018ff397819 */ /* 0x000fe200000116ba */
[C---:B------:R-:W-:Y:S01]  /*d560*/  HMMA.16816.F32.BF16 R16, R40.reuse, R46, R16 ;  /* 0x0000002e2810723c */ /* 0x040fe20000041810 */
[----:B------:R-:W-:Y:S03]  /*d570*/  PRMT R66, R58, 0x5410, R203 ;  /* 0x000054103a427816 */ /* 0x000fe600000000cb */
[----:B------:R-:W-:Y:S01]  /*d580*/  FFMA.FTZ R58, R3, R236, R239 ;  /* 0x000000ec033a7223 */ /* 0x000fe200000100ef */
[----:B------:R-:W-:Y:S01]  /*d590*/  LOP3.LUT R45, R193, 0xff, RZ, 0xc0, !PT ;  /* 0x000000ffc12d7812 */ /* 0x000fe200078ec0ff */
[----:B------:R-:W2:Y:S01]  /*d5a0*/  LDL.LU R239, [R1+0x90] ;  /* 0x0000900001ef7983 */ /* 0x000ea20000300800 */
[----:B------:R-:W-:Y:S02]  /*d5b0*/  SHF.R.U32.HI R39, RZ, 0x10, R187 ;  /* 0x00000010ff277819 */ /* 0x000fe400000116bb */
[----:B------:R-:W-:Y:S01]  /*d5c0*/  PRMT R73, R37, 0x5410, R57 ;  /* 0x0000541025497816 */ /* 0x000fe20000000039 */
[----:B------:R-:W3:Y:S02]  /*d5d0*/  LDL.LU R238, [R1+0x8c] ;  /* 0x00008c0001ee7983 */ /* 0x000ee40000300800 */
[----:B------:R-:W-:Y:S02]  /*d5e0*/  SHF.R.U32.HI R57, RZ, 0x8, R192 ;  /* 0x00000008ff397819 */ /* 0x000fe400000116c0 */
[----:B------:R-:W-:Y:S02]  /*d5f0*/  PRMT R67, R45, 0x5410, R194 ;  /* 0x000054102d437816 */ /* 0x000fe400000000c2 */
[----:B------:R-:W-:Y:S02]  /*d600*/  LOP3.LUT R45, R39, 0xff, RZ, 0xc0, !PT ;  /* 0x000000ff272d7812 */ /* 0x000fe400078ec0ff */
[----:B------:R-:W-:Y:S02]  /*d610*/  PRMT R68, R195, 0x5410, R57 ;  /* 0x00005410c3447816 */ /* 0x000fe40000000039 */
[----:B------:R-:W-:Y:S02]  /*d620*/  SHF.R.U32.HI R57, RZ, 0x18, R187 ;  /* 0x00000018ff397819 */ /* 0x000fe400000116bb */
[----:B------:R-:W-:Y:S02]  /*d630*/  SHF.R.U32.HI R44, RZ, 0x8, R200 ;  /* 0x00000008ff2c7819 */ /* 0x000fe400000116c8 */
[----:B------:R-:W-:Y:S02]  /*d640*/  PRMT R60, R45, 0x5410, R57 ;  /* 0x000054102d3c7816 */ /* 0x000fe40000000039 */
[----:B------:R-:W-:Y:S02]  /*d650*/  LOP3.LUT R55, R52, 0xff, RZ, 0xc0, !PT ;  /* 0x000000ff34377812 */ /* 0x000fe400078ec0ff */
[----:B------:R-:W-:Y:S02]  /*d660*/  LOP3.LUT R47, R183, 0xff, RZ, 0xc0, !PT ;  /* 0x000000ffb72f7812 */ /* 0x000fe400078ec0ff */
[----:B------:R-:W-:Y:S02]  /*d670*/  PRMT R76, R55, 0x5410, R53 ;  /* 0x00005410374c7816 */ /* 0x000fe40000000035 */
[----:B------:R-:W1:Y:S01]  /*d680*/  LDSM.16.MT88.4 R52, [R205+0x5000] ;  /* 0x00500000cd34783b */ /* 0x000e620000004200 */
[--C-:B------:R-:W-:Y:S02]  /*d690*/  SHF.R.U32.HI R46, RZ, 0x18, R183.reuse ;  /* 0x00000018ff2e7819 */ /* 0x100fe400000116b7 */
[----:B------:R-:W-:Y:S02]  /*d6a0*/  F2FP.BF16.PACK_AB R3, R97, R96 ;  /* 0x000000606103723e */ /* 0x000fe400000010ff */
[----:B------:R-:W-:Y:S02]  /*d6b0*/  PRMT R62, R201, 0x5410, R44 ;  /* 0x00005410c93e7816 */ /* 0x000fe4000000002c */
[C---:B------:R-:W-:Y:S02]  /*d6c0*/  LOP3.LUT R44, R187.reuse, 0xffff, RZ, 0xc0, !PT ;  /* 0x0000ffffbb2c7812 */ /* 0x040fe400078ec0ff */
[----:B------:R-:W-:Y:S02]  /*d6d0*/  LOP3.LUT R37, R187, 0xff, RZ, 0xc0, !PT ;  /* 0x000000ffbb257812 */ /* 0x000fe400078ec0ff */
[----:B------:R-:W-:Y:S02]  /*d6e0*/  SHF.R.U32.HI R44, RZ, 0x8, R44 ;  /* 0x00000008ff2c7819 */ /* 0x000fe4000001162c */
[----:B------:R-:W-:Y:S02]  /*d6f0*/  SHF.R.U32.HI R70, RZ, 0x10, R38 ;  /* 0x00000010ff467819 */ /* 0x000fe40000011626 */
[----:B------:R-:W-:Y:S02]  /*d700*/  PRMT R65, R37, 0x5410, R44 ;  /* 0x0000541025417816 */ /* 0x000fe4000000002c */
[----:B------:R-:W-:Y:S02]  /*d710*/  SHF.R.U32.HI R44, RZ, 0x10, R183 ;  /* 0x00000010ff2c7819 */ /* 0x000fe400000116b7 */
[----:B------:R-:W-:Y:S01]  /*d720*/  LOP3.LUT R37, R183, 0xffff, RZ, 0xc0, !PT ;  /* 0x0000ffffb7257812 */ /* 0x000fe200078ec0ff */
[--C-:B------:R-:W-:Y:S01]  /*d730*/  HSET2.LE.AND R36, R65, R220.reuse, PT ;  /* 0x000000dc41247233 */ /* 0x100fe20003803000 */
[----:B------:R-:W-:Y:S02]  /*d740*/  LOP3.LUT R72, R38, 0xff, RZ, 0xc0, !PT ;  /* 0x000000ff26487812 */ /* 0x000fe400078ec0ff */
[----:B------:R-:W-:Y:S02]  /*d750*/  SHF.R.U32.HI R39, RZ, 0x8, R37 ;  /* 0x00000008ff277819 */ /* 0x000fe40000011625 */
[----:B------:R-:W-:Y:S02]  /*d760*/  LOP3.LUT R37, R44, 0xff, RZ, 0xc0, !PT ;  /* 0x000000ff2c257812 */ /* 0x000fe400078ec0ff */
[----:B------:R-:W-:Y:S01]  /*d770*/  PRMT R64, R47, 0x5410, R39 ;  /* 0x000054102f407816 */ /* 0x000fe20000000027 */
[--C-:B------:R-:W-:Y:S01]  /*d780*/  HSET2.LE.AND R39, R66, R220.reuse, PT ;  /* 0x000000dc42277233 */ /* 0x100fe20003803000 */
[----:B------:R-:W-:Y:S01]  /*d790*/  PRMT R63, R37, 0x5410, R46 ;  /* 0x00005410253f7816 */ /* 0x000fe2000000002e */
[--C-:B------:R-:W-:Y:S01]  /*d7a0*/  HSET2.LE.AND R37, R60, R220.reuse, PT ;  /* 0x000000dc3c257233 */ /* 0x100fe20003803000 */
[----:B------:R-:W4:Y:S01]  /*d7b0*/  LDSM.16.MT88.4 R44, [R204+0x5400] ;  /* 0x00540000cc2c783b */ /* 0x000f220000004200 */
[----:B------:R-:W-:Y:S01]  /*d7c0*/  SHF.R.U32.HI R71, RZ, 0x18, R38 ;  /* 0x00000018ff477819 */ /* 0x000fe20000011626 */
[--C-:B------:R-:W-:Y:S05]  /*d7d0*/  HSET2.LE.AND R38, R62, R220.reuse, PT ;  /* 0x000000dc3e267233 */ /* 0x100fea0003803000 */
[----:B------:R-:W-:Y:S01]  /*d7e0*/  LOP3.LUT R38, R38, R3, RZ, 0xc0, !PT ;  /* 0x0000000326267212 */ /* 0x000fe200078ec0ff */
[-C--:B-1----:R-:W-:Y:S01]  /*d7f0*/  HMMA.16816.F32.BF16 R20, R40, R52.reuse, R20 ;  /* 0x000000342814723c */ /* 0x082fe20000041814 */
[----:B------:R-:W-:Y:S04]  /*d800*/  F2FP.BF16.PACK_AB R3, R87, R86 ;  /* 0x000000565703723e */ /* 0x000fe800000010ff */
[----:B------:R-:W-:Y:S02]  /*d810*/  LOP3.LUT R37, R37, R3, RZ, 0xc0, !PT ;  /* 0x0000000325257212 */ /* 0x000fe400078ec0ff */
[----:B------:R-:W-:Y:S01]  /*d820*/  F2FP.BF16.PACK_AB R3, R93, R92 ;  /* 0x0000005c5d03723e */ /* 0x000fe200000010ff */
[C---:B------:R-:W-:Y:S07]  /*d830*/  HMMA.16816.F32.BF16 R24, R48.reuse, R52, R24 ;  /* 0x000000343018723c */ /* 0x040fee0000041818 */
[----:B------:R-:W-:Y:S01]  /*d840*/  SHF.R.U32.HI R53, RZ, 0x18, R59 ;  /* 0x00000018ff357819 */ /* 0x000fe2000001163b */
[-C--:B------:R-:W-:Y:S01]  /*d850*/  HMMA.16816.F32.BF16 R28, R48, R54.reuse, R28 ;  /* 0x00000036301c723c */ /* 0x080fe2000004181c */
[----:B------:R-:W-:Y:S06]  /*d860*/  F2FP.BF16.PACK_AB R52, R95, R94 ;  /* 0x0000005e5f34723e */ /* 0x000fec00000010ff */
[--C-:B------:R-:W-:Y:S01]  /*d870*/  HSET2.LE.AND R50, R68, R220.reuse, PT ;  /* 0x000000dc44327233 */ /* 0x100fe20003803000 */
[----:B------:R-:W-:Y:S01]  /*d880*/  HMMA.16816.F32.BF16 R32, R40, R54, R32 ;  /* 0x000000362820723c */ /* 0x000fe20000041820 */
[----:B------:R-:W1:Y:S03]  /*d890*/  LDSM.16.MT88.4 R40, [R205+0x5400] ;  /* 0x00540000cd28783b */ /* 0x000e660000004200 */
[----:B------:R-:W-:Y:S01]  /*d8a0*/  LOP3.LUT R50, R50, R3, RZ, 0xc0, !PT ;  /* 0x0000000332327212 */ /* 0x000fe200078ec0ff */
[--C-:B------:R-:W-:Y:S02]  /*d8b0*/  HSET2.LE.AND R51, R67, R220.reuse, PT ;  /* 0x000000dc43337233 */ /* 0x100fe40003803000 */
[----:B------:R-:W-:Y:S01]  /*d8c0*/  LOP3.LUT R54, R59, 0xff, RZ, 0xc0, !PT ;  /* 0x000000ff3b367812 */ /* 0x000fe200078ec0ff */
[--C-:B------:R-:W-:Y:S04]  /*d8d0*/  HSET2.LE.AND R48, R64, R220.reuse, PT ;  /* 0x000000dc40307233 */ /* 0x100fe80003803000 */
[----:B------:R-:W-:Y:S01]  /*d8e0*/  LOP3.LUT R51, R51, R52, RZ, 0xc0, !PT ;  /* 0x0000003433337212 */ /* 0x000fe200078ec0ff */
[--C-:B------:R-:W-:Y:S01]  /*d8f0*/  HSET2.LE.AND R49, R63, R220.reuse, PT ;  /* 0x000000dc3f317233 */ /* 0x100fe20003803000 */
[----:B--2---:R-:W-:Y:S01]  /*d900*/  FFMA.FTZ R57, R2, R239, R179 ;  /* 0x000000ef02397223 */ /* 0x004fe200000100b3 */
[----:B------:R-:W-:Y:S01]  /*d910*/  F2FP.BF16.PACK_AB R2, R85, R84 ;  /* 0x000000545502723e */ /* 0x000fe200000010ff */
[----:B------:R-:W3:Y:S02]  /*d920*/  LDL.LU R179, [R1] ;  /* 0x0000000001b37983 */ /* 0x000ee40000300800 */
[----:B------:R-:W-:Y:S01]  /*d930*/  FADD.FTZ R57, R213, R57 ;  /* 0x00000039d5397221 */ /* 0x000fe20000010000 */
[----:B------:R-:W-:Y:S02]  /*d940*/  LOP3.LUT R36, R36, R2, RZ, 0xc0, !PT ;  /* 0x0000000224247212 */ /* 0x000fe400078ec0ff */
[----:B------:R-:W-:Y:S04]  /*d950*/  F2FP.BF16.PACK_AB R2, R91, R90 ;  /* 0x0000005a5b02723e */ /* 0x000fe800000010ff */
[----:B------:R-:W-:Y:S02]  /*d960*/  LOP3.LUT R49, R49, R2, RZ, 0xc0, !PT ;  /* 0x0000000231317212 */ /* 0x000fe400078ec0ff */
[----:B------:R-:W-:Y:S04]  /*d970*/  SHF.R.U32.HI R2, RZ, 0x10, R59 ;  /* 0x00000010ff027819 */ /* 0x000fe8000001163b */
[----:B------:R-:W-:Y:S02]  /*d980*/  LOP3.LUT R3, R2, 0xff, RZ, 0xc0, !PT ;  /* 0x000000ff02037812 */ /* 0x000fe400078ec0ff */
[----:B------:R-:W-:Y:S01]  /*d990*/  SHF.R.U32.HI R2, RZ, 0x8, R226 ;  /* 0x00000008ff027819 */ /* 0x000fe200000116e2 */
[----:B---3--:R-:W-:Y:S01]  /*d9a0*/  FFMA.FTZ R62, R0, R238, R179 ;  /* 0x000000ee003e7223 */ /* 0x008fe200000100b3 */
[----:B------:R-:W-:Y:S01]  /*d9b0*/  F2FP.BF16.PACK_AB R0, R99, R98 ;  /* 0x000000626300723e */ /* 0x000fe200000010ff */
[----:B------:R-:W-:Y:S02]  /*d9c0*/  IMAD.MOV.U32 R179, RZ, RZ, R172 ;  /* 0x000000ffffb37224 */ /* 0x000fe400078e00ac */
[----:B------:R-:W-:Y:S01]  /*d9d0*/  IMAD.MOV.U32 R172, RZ, RZ, R173 ;  /* 0x000000ffffac7224 */ /* 0x000fe200078e00ad */
[----:B------:R-:W-:Y:S01]  /*d9e0*/  LOP3.LUT R39, R39, R0, RZ, 0xc0, !PT ;  /* 0x0000000027277212 */ /* 0x000fe200078ec0ff */
[----:B------:R-:W-:Y:S01]  /*d9f0*/  FADD.FTZ R65, R179, R61 ;  /* 0x0000003db3417221 */ /* 0x000fe20000010000 */
[----:B------:R-:W2:Y:S01]  /*da00*/  LDL.LU R173, [R1+0x18] ;  /* 0x0000180001ad7983 */ /* 0x000ea20000300800 */
[----:B------:R-:W-:Y:S01]  /*da10*/  IMAD.MOV.U32 R177, RZ, RZ, R172 ;  /* 0x000000ffffb17224 */ /* 0x000fe200078e00ac */
[----:B------:R-:W-:Y:S01]  /*da20*/  F2FP.BF16.PACK_AB R0, R89, R88 ;  /* 0x000000585900723e */ /* 0x000fe200000010ff */
[----:B------:R-:W-:Y:S01]  /*da30*/  IMAD.MOV.U32 R172, RZ, RZ, R171 ;  /* 0x000000ffffac7224 */ /* 0x000fe200078e00ab */
[----:B------:R-:W3:Y:S01]  /*da40*/  LDL.LU R179, [R1+0xc] ;  /* 0x00000c0001b37983 */ /* 0x000ee20000300800 */
[----:B------:R-:W-:Y:S01]  /*da50*/  IMAD.MOV.U32 R119, RZ, RZ, R177 ;  /* 0x000000ffff777224 */ /* 0x000fe200078e00b1 */
[-C--:B----4-:R-:W-:Y:S01]  /*da60*/  HMMA.16816.F32.BF16 R4, R36, R44.reuse, R4 ;  /* 0x0000002c2404723c */ /* 0x090fe20000041804 */
[----:B------:R-:W-:Y:S01]  /*da70*/  IMAD.MOV.U32 R177, RZ, RZ, R157 ;  /* 0x000000ffffb17224 */ /* 0x000fe200078e009d */
[----:B------:R-:W4:Y:S01]  /*da80*/  LDL.LU R213, [R1+0x88] ;  /* 0x0000880001d57983 */ /* 0x000f220000300800 */
[----:B------:R-:W-:Y:S01]  /*da90*/  IMAD.MOV.U32 R157, RZ, RZ, R161 ;  /* 0x000000ffff9d7224 */ /* 0x000fe200078e00a1 */
[----:B------:R-:W-:Y:S01]  /*daa0*/  LOP3.LUT R48, R48, R0, RZ, 0xc0, !PT ;  /* 0x0000000030307212 */ /* 0x000fe200078ec0ff */
[----:B------:R-:W-:Y:S01]  /*dab0*/  IMAD.MOV.U32 R161, RZ, RZ, R221 ;  /* 0x000000ffffa17224 */ /* 0x000fe200078e00dd */
[----:B------:R-:W4:Y:S01]  /*dac0*/  LDL.LU R217, [R1+0x84] ;  /* 0x0000840001d97983 */ /* 0x000f220000300800 */
[----:B------:R-:W-:Y:S02]  /*dad0*/  LOP3.LUT R0, R59, 0xffff, RZ, 0xc0, !PT ;  /* 0x0000ffff3b007812 */ /* 0x000fe400078ec0ff */
[----:B------:R-:W-:Y:S02]  /*dae0*/  PRMT R61, R3, 0x5410, R53 ;  /* 0x00005410033d7816 */ /* 0x000fe40000000035 */
[C---:B------:R-:W-:Y:S01]  /*daf0*/  HMMA.16816.F32.BF16 R8, R48.reuse, R44, R8 ;  /* 0x0000002c3008723c */ /* 0x040fe20000041808 */
[----:B------:R-:W-:Y:S02]  /*db00*/  SHF.R.U32.HI R52, RZ, 0x8, R0 ;  /* 0x00000008ff347819 */ /* 0x000fe40000011600 */
[----:B------:R-:W-:Y:S02]  /*db10*/  LOP3.LUT R0, R227, 0xff, RZ, 0xc0, !PT ;  /* 0x000000ffe3007812 */ /* 0x000fe400078ec0ff */
[----:B------:R-:W-:Y:S02]  /*db20*/  PRMT R60, R54, 0x5410, R52 ;  /* 0x00005410363c7816 */ /* 0x000fe40000000034 */
[----:B------:R-:W-:Y:S01]  /*db30*/  PRMT R171, R0, 0x5410, R228 ;  /* 0x0000541000ab7816 */ /* 0x000fe200000000e4 */
[-C--:B------:R-:W-:Y:S01]  /*db40*/  HMMA.16816.F32.BF16 R12, R48, R46.reuse, R12 ;  /* 0x0000002e300c723c */ /* 0x080fe2000004180c */
[C---:B------:R-:W-:Y:S03]  /*db50*/  LOP3.LUT R0, R188.reuse, 0xffff, RZ, 0xc0, !PT ;  /* 0x0000ffffbc007812 */ /* 0x040fe600078ec0ff */
[----:B------:R-:W-:Y:S01]  /*db60*/  LOP3.LUT R52, R188, 0xff, RZ, 0xc0, !PT ;  /* 0x000000ffbc347812 */ /* 0x000fe200078ec0ff */
[--C-:B------:R-:W-:Y:S01]  /*db70*/  HSET2.LE.AND R171, R171, R220.reuse, PT ;  /* 0x000000dcabab7233 */ /* 0x100fe20003803000 */
[----:B------:R-:W-:Y:S02]  /*db80*/  SHF.R.U32.HI R0, RZ, 0x8, R0 ;  /* 0x00000008ff007819 */ /* 0x000fe40000011600 */
[C---:B------:R-:W-:Y:S01]  /*db90*/  HMMA.16816.F32.BF16 R16, R36.reuse, R46, R16 ;  /* 0x0000002e2410723c */ /* 0x040fe20000041810 */
[----:B------:R-:W-:Y:S03]  /*dba0*/  SHF.R.U32.HI R44, RZ, 0x8, R69 ;  /* 0x00000008ff2c7819 */ /* 0x000fe60000011645 */
[----:B------:R-:W-:Y:S02]  /*dbb0*/  SHF.R.U32.HI R45, RZ, 0x18, R188 ;  /* 0x00000018ff2d7819 */ /* 0x000fe400000116bc */
[----:B------:R-:W-:Y:S01]  /*dbc0*/  PRMT R72, R72, 0x5410, R44 ;  /* 0x0000541048487816 */ /* 0x000fe2000000002c */
[--C-:B------:R-:W-:Y:S01]  /*dbd0*/  HSET2.LE.AND R46, R230, R220.reuse, PT ;  /* 0x000000dce62e7233 */ /* 0x100fe20003803000 */
[-C--:B-1----:R-:W-:Y:S01]  /*dbe0*/  HMMA.16816.F32.BF16 R20, R36, R40.reuse, R20 ;  /* 0x000000282414723c */ /* 0x082fe20000041814 */
[----:B------:R-:W-:Y:S03]  /*dbf0*/  LOP3.LUT R44, R56, 0xff, RZ, 0xc0, !PT ;  /* 0x000000ff382c7812 */ /* 0x000fe600078ec0ff */
[--C-:B------:R-:W-:Y:S01]  /*dc00*/  HSET2.LE.AND R47, R231, R220.reuse, PT ;  /* 0x000000dce72f7233 */ /* 0x100fe20003803000 */
[----:B------:R-:W-:Y:S03]  /*dc10*/  LOP3.LUT R3, R70, 0xff, RZ, 0xc0, !PT ;  /* 0x000000ff46037812 */ /* 0x000fe600078ec0ff */
[C---:B------:R-:W-:Y:S01]  /*dc20*/  HMMA.16816.F32.BF16 R24, R48.reuse, R40, R24 ;  /* 0x000000283018723c */ /* 0x040fe20000041818 */
[----:B------:R-:W-:Y:S06]  /*dc30*/  PRMT R71, R3, 0x5410, R71 ;  /* 0x0000541003477816 */ /* 0x000fec0000000047 */
[--C-:B------:R-:W-:Y:S01]  /*dc40*/  HSET2.LE.AND R40, R60, R220.reuse, PT ;  /* 0x000000dc3c287233 */ /* 0x100fe20003803000 */
[-C--:B------:R-:W-:Y:S01]  /*dc50*/  HMMA.16816.F32.BF16 R28, R48, R42.reuse, R28 ;  /* 0x0000002a301c723c */ /* 0x080fe2000004181c */
[----:B------:R-:W-:Y:S04]  /*dc60*/  F2FP.BF16.PACK_AB R41, R105, R104 ;  /* 0x000000686929723e */ /* 0x000fe800000010ff */
[----:B------:R-:W-:Y:S01]  /*dc70*/  LOP3.LUT R40, R40, R41, RZ, 0xc0, !PT ;  /* 0x0000002928287212 */ /* 0x000fe200078ec0ff */
[--C-:B------:R-:W-:Y:S02]  /*dc80*/  HSET2.LE.AND R41, R61, R220.reuse, PT ;  /* 0x000000dc3d297233 */ /* 0x100fe40003803000 */
[----:B------:R-:W-:Y:S07]  /*dc90*/  HMMA.16816.F32.BF16 R32, R36, R42, R32 ;  /* 0x0000002a2420723c */ /* 0x000fee0000041820 */
[--C-:B------:R-:W-:Y:S02]  /*dca0*/  HSET2.LE.AND R42, R76, R220.reuse, PT ;  /* 0x000000dc4c2a7233 */ /* 0x100fe40003803000 */
[--C-:B------:R-:W-:Y:S03]  /*dcb0*/  HSET2.LE.AND R43, R75, R220.reuse, PT ;  /* 0x000000dc4b2b7233 */ /* 0x100fe60003803000 */
[----:B--2---:R-:W-:Y:S02]  /*dcc0*/  IMAD.MOV.U32 R176, RZ, RZ, R173 ;  /* 0x000000ffffb07224 */ /* 0x004fe400078e00ad */
[----:B------:R-:W-:Y:S01]  /*dcd0*/  IMAD.MOV.U32 R173, RZ, RZ, R170 ;  /* 0x000000ffffad7224 */ /* 0x000fe200078e00aa */
[----:B------:R-:W-:Y:S01]  /*dce0*/  PRMT R170, R229, 0x5410, R2 ;  /* 0x00005410e5aa7816 */ /* 0x000fe20000000002 */
[----:B---3--:R-:W-:Y:S01]  /*dcf0*/  FADD.FTZ R58, R179, R58 ;  /* 0x0000003ab33a7221 */ /* 0x008fe20000010000 */
[----:B------:R-:W-:Y:S01]  /*dd00*/  SHF.R.U32.HI R2, RZ, 0x10, R188 ;  /* 0x00000010ff027819 */ /* 0x000fe200000116bc */
[----:B------:R-:W-:Y:S02]  /*dd10*/  IMAD.MOV.U32 R179, RZ, RZ, R175 ;  /* 0x000000ffffb37224 */ /* 0x000fe400078e00af */
[----:B------:R-:W-:Y:S01]  /*dd20*/  IMAD.MOV.U32 R175, RZ, RZ, R168 ;  /* 0x000000ffffaf7224 */ /* 0x000fe200078e00a8 */
[----:B------:R-:W-:Y:S01]  /*dd30*/  PRMT R168, R52, 0x5410, R0 ;  /* 0x0000541034a87816 */ /* 0x000fe20000000000 */
[----:B------:R-:W-:Y:S01]  /*dd40*/  IMAD.MOV.U32 R185, RZ, RZ, R176 ;  /* 0x000000ffffb97224 */ /* 0x000fe200078e00b0 */
[----:B------:R-:W-:Y:S01]  /*dd50*/  LOP3.LUT R0, R56, 0xffff, RZ, 0xc0, !PT ;  /* 0x0000ffff38007812 */ /* 0x000fe200078ec0ff */
[----:B----4-:R-:W-:Y:S01]  /*dd60*/  FADD.FTZ R52, R217, R65 ;  /* 0x00000041d9347221 */ /* 0x010fe20000010000 */
[----:B------:R-:W-:Y:S01]  /*dd70*/  LOP3.LUT R2, R2, 0xff, RZ, 0xc0, !PT ;  /* 0x000000ff02027812 */ /* 0x000fe200078ec0ff */
[----:B------:R-:W-:Y:S01]  /*dd80*/  IMAD.MOV.U32 R176, RZ, RZ, R164 ;  /* 0x000000ffffb07224 */ /* 0x000fe200078e00a4 */
[----:B------:R-:W-:Y:S01]  /*dd90*/  SHF.R.U32.HI R3, RZ, 0x8, R0 ;  /* 0x00000008ff037819 */ /* 0x000fe20000011600 */
[----:B------:R-:W2:Y:S01]  /*dda0*/  LDL.LU R217, [R1+0x80] ;  /* 0x0000800001d97983 */ /* 0x000ea20000300800 */
[----:B------:R-:W-:Y:S01]  /*ddb0*/  PRMT R169, R2, 0x5410, R45 ;  /* 0x0000541002a97816 */ /* 0x000fe2000000002d */
[----:B------:R-:W-:Y:S01]  /*ddc0*/  FADD.FTZ R45, R117, R62 ;  /* 0x0000003e752d7221 */ /* 0x000fe20000010000 */
[----:B------:R-:W-:Y:S01]  /*ddd0*/  SHF.R.U32.HI R2, RZ, 0x10, R56 ;  /* 0x00000010ff027819 */ /* 0x000fe20000011638 */
[----:B------:R-:W-:Y:S01]  /*dde0*/  IMAD.MOV.U32 R117, RZ, RZ, R165 ;  /* 0x000000ffff757224 */ /* 0x000fe200078e00a5 */
[----:B------:R-:W-:Y:S01]  /*ddf0*/  PRMT R164, R44, 0x5410, R3 ;  /* 0x000054102ca47816 */ /* 0x000fe20000000003 */
[----:B------:R-:W-:Y:S01]  /*de00*/  FADD.FTZ R3, R185, R58 ;  /* 0x0000003ab9037221 */ /* 0x000fe20000010000 */
[----:B------:R1:W5:Y:S01]  /*de10*/  LDL.LU R221, [R1+0x7c] ;  /* 0x00007c0001dd7983 */ /* 0x0003620000300800 */
[----:B------:R-:W-:Y:S01]  /*de20*/  IMAD.MOV.U32 R185, RZ, RZ, R119 ;  /* 0x000000ffffb97224 */ /* 0x000fe200078e0077 */
[----:B------:R-:W-:Y:S01]  /*de30*/  LOP3.LUT R2, R2, 0xff, RZ, 0xc0, !PT ;  /* 0x000000ff02027812 */ /* 0x000fe200078ec0ff */
[----:B------:R-:W-:Y:S01]  /*de40*/  IMAD.MOV.U32 R119, RZ, RZ, R117 ;  /* 0x000000ffff777224 */ /* 0x000fe200078e0075 */
[----:B------:R-:W-:Y:S01]  /*de50*/  SHF.R.U32.HI R56, RZ, 0x18, R56 ;  /* 0x00000018ff387819 */ /* 0x000fe20000011638 */
[----:B------:R-:W-:Y:S01]  /*de60*/  IMAD.MOV.U32 R117, RZ, RZ, R176 ;  /* 0x000000ffff757224 */ /* 0x000fe200078e00b0 */
[----:B------:R-:W-:Y:S01]  /*de70*/  F2FP.BF16.PACK_AB R0, R113, R112 ;  /* 0x000000707100723e */ /* 0x000fe200000010ff */
[----:B------:R-:W-:Y:S01]  /*de80*/  IMAD.MOV.U32 R176, RZ, RZ, R177 ;  /* 0x000000ffffb07224 */ /* 0x000fe200078e00b1 */
[----:B------:R-:W-:Y:S01]  /*de90*/  PRMT R165, R2, 0x5410, R56 ;  /* 0x0000541002a57816 */ /* 0x000fe20000000038 */
[----:B------:R-:W-:Y:S01]  /*dea0*/  FADD.FTZ R2, R185, R52 ;  /* 0x00000034b9027221 */ /* 0x000fe20000010000 */
[----:B------:R-:W-:Y:S01]  /*deb0*/  LOP3.LUT R46, R46, R0, RZ, 0xc0, !PT ;  /* 0x000000002e2e7212 */ /* 0x000fe200078ec0ff */
[----:B------:R-:W-:Y:S01]  /*dec0*/  IMAD.MOV.U32 R177, RZ, RZ, R178 ;  /* 0x000000ffffb17224 */ /* 0x000fe200078e00b2 */
[----:B------:R-:W3:Y:S01]  /*ded0*/  LDSM.16.MT88.4 R52, [R204+0x5800] ;  /* 0x00580000cc34783b */ /* 0x000ee20000004200 */
[----:B------:R-:W-:Y:S01]  /*dee0*/  IMAD.MOV.U32 R178, RZ, RZ, R179 ;  /* 0x000000ffffb27224 */ /* 0x000fe200078e00b3 */
[--C-:B------:R-:W-:Y:S01]  /*def0*/  HSET2.LE.AND R170, R170, R220.reuse, PT ;  /* 0x000000dcaaaa7233 */ /* 0x100fe20003803000 */
        /* <DEDUP_REMOVED lines=8> */
[----:B------:R-:W-:Y:S02]  /*df80*/  IMAD.MOV.U32 R117, RZ, RZ, R176 ;  /* 0x000000ffff757224 */ /* 0x000fe400078e00b0 */
[----:B------:R-:W-:Y:S02]  /*df90*/  FADD.FTZ R44, R216, R57 ;  /* 0x00000039d82c7221 */ /* 0x000fe40000010000 */
[----:B------:R-:W-:Y:S01]  /*dfa0*/  IMAD.MOV.U32 R173, RZ, RZ, R174 ;  /* 0x000000ffffad7224 */ /* 0x000fe200078e00ae */
[----:B------:R1:W5:Y:S01]  /*dfb0*/  LDL.LU R216, [R1+0x78] ;  /* 0x0000780001d87983 */ /* 0x0003620000300800 */
[----:B------:R-:W-:Y:S02]  /*dfc0*/  IMAD.MOV.U32 R174, RZ, RZ, R175 ;  /* 0x000000ffffae7224 */ /* 0x000fe400078e00af */
[----:B------:R-:W-:Y:S02]  /*dfd0*/  IMAD.MOV.U32 R175, RZ, RZ, R167 ;  /* 0x000000ffffaf7224 */ /* 0x000fe400078e00a7 */
[----:B------:R-:W-:Y:S02]  /*dfe0*/  IMAD.MOV.U32 R167, RZ, RZ, R166 ;  /* 0x000000ffffa77224 */ /* 0x000fe400078e00a6 */
[----:B------:R-:W-:Y:S02]  /*dff0*/  IMAD.MOV.U32 R176, RZ, RZ, R177 ;  /* 0x000000ffffb07224 */ /* 0x000fe400078e00b1 */
[----:B------:R-:W-:Y:S02]  /*e000*/  IMAD.MOV.U32 R177, RZ, RZ, R178 ;  /* 0x000000ffffb17224 */ /* 0x000fe400078e00b2 */
[----:B------:R-:W-:Y:S02]  /*e010*/  IMAD.MOV.U32 R178, RZ, RZ, R179 ;  /* 0x000000ffffb27224 */ /* 0x000fe400078e00b3 */
[----:B------:R-:W-:Y:S02]  /*e020*/  IMAD.MOV.U32 R179, RZ, RZ, R172 ;  /* 0x000000ffffb37224 */ /* 0x000fe400078e00ac */
[----:B------:R-:W-:Y:S01]  /*e030*/  FADD.FTZ R57, R117, R2 ;  /* 0x0000000275397221 */ /* 0x000fe20000010000 */
[----:B------:R-:W-:Y:S01]  /*e040*/  F2FP.BF16.PACK_AB R2, R101, R100 ;  /* 0x000000646502723e */ /* 0x000fe200000010ff */
[----:B------:R-:W-:Y:S01]  /*e050*/  FADD.FTZ R0, R215, R45 ;  /* 0x0000002dd7007221 */ /* 0x000fe20000010000 */
[--C-:B------:R-:W-:Y:S01]  /*e060*/  HSET2.LE.AND R45, R73, R220.reuse, PT ;  /* 0x000000dc492d7233 */ /* 0x100fe20003803000 */
[----:B------:R-:W-:Y:S01]  /*e070*/  IMAD.MOV.U32 R172, RZ, RZ, R173 ;  /* 0x000000ffffac7224 */ /* 0x000fe200078e00ad */
[----:B------:R1:W5:Y:S01]  /*e080*/  LDL.LU R215, [R1+0x74] ;  /* 0x0000740001d77983 */ /* 0x0003620000300800 */
[----:B------:R-:W-:Y:S02]  /*e090*/  IMAD.MOV.U32 R173, RZ, RZ, R174 ;  /* 0x000000ffffad7224 */ /* 0x000fe400078e00ae */
[----:B------:R-:W-:Y:S02]  /*e0a0*/  IMAD.MOV.U32 R174, RZ, RZ, R175 ;  /* 0x000000ffffae7224 */ /* 0x000fe400078e00af */
[----:B------:R-:W-:Y:S02]  /*e0b0*/  IMAD.MOV.U32 R175, RZ, RZ, R167 ;  /* 0x000000ffffaf7224 */ /* 0x000fe400078e00a7 */
[----:B------:R-:W-:Y:S02]  /*e0c0*/  FADD.FTZ R50, R179, R57 ;  /* 0x00000039b3327221 */ /* 0x000fe40000010000 */
[----:B------:R-:W-:Y:S01]  /*e0d0*/  FADD.FTZ R56, R119, R0 ;  /* 0x0000000077387221 */ /* 0x000fe20000010000 */
[----:B------:R-:W-:Y:S01]  /*e0e0*/  F2FP.BF16.PACK_AB R0, R115, R114 ;  /* 0x000000727300723e */ /* 0x000fe200000010ff */
[----:B------:R-:W-:Y:S02]  /*e0f0*/  FADD.FTZ R36, R175, R50 ;  /* 0x00000032af247221 */ /* 0x000fe40000010000 */
[----:B------:R-:W-:Y:S01]  /*e100*/  FADD.FTZ R58, R185, R44 ;  /* 0x0000002cb93a7221 */ /* 0x000fe20000010000 */
[--C-:B------:R-:W-:Y:S01]  /*e110*/  HSET2.LE.AND R44, R74, R220.reuse, PT ;  /* 0x000000dc4a2c7233 */ /* 0x100fe20003803000 */
[----:B------:R-:W-:Y:S01]  /*e120*/  FADD.FTZ R59, R213, R3 ;  /* 0x00000003d53b7221 */ /* 0x000fe20000010000 */
[----:B------:R-:W-:Y:S01]  /*e130*/  F2FP.BF16.PACK_AB R3, R103, R102 ;  /* 0x000000666703723e */ /* 0x000fe200000010ff */
[----:B------:R-:W-:Y:S01]  /*e140*/  FADD.FTZ R48, R178, R56 ;  /* 0x00000038b2307221 */ /* 0x000fe20000010000 */
[----:B------:R-:W-:Y:S01]  /*e150*/  LOP3.LUT R47, R47, R0, RZ, 0xc0, !PT ;  /* 0x000000002f2f7212 */ /* 0x000fe200078ec0ff */
[----:B------:R-:W-:Y:S01]  /*e160*/  FADD.FTZ R56, R158, R36 ;  /* 0x000000249e387221 */ /* 0x000fe20000010000 */
[----:B------:R-:W-:Y:S01]  /*e170*/  LOP3.LUT R44, R44, R2, RZ, 0xc0, !PT ;  /* 0x000000022c2c7212 */ /* 0x000fe200078ec0ff */
[----:B------:R-:W-:Y:S01]  /*e180*/  FADD.FTZ R2, R176, R59 ;  /* 0x0000003bb0027221 */ /* 0x000fe20000010000 */
[----:B------:R-:W4:Y:S01]  /*e190*/  LDSM.16.MT88.4 R36, [R205+0x5800] ;  /* 0x00580000cd24783b */ /* 0x000f220000004200 */
[----:B------:R-:W-:Y:S01]  /*e1a0*/  FADD.FTZ R0, R177, R58 ;  /* 0x0000003ab1007221 */ /* 0x000fe20000010000 */
[----:B------:R-:W-:Y:S01]  /*e1b0*/  LOP3.LUT R45, R45, R3, RZ, 0xc0, !PT ;  /* 0x000000032d2d7212 */ /* 0x000fe200078ec0ff */
[----:B------:R-:W-:Y:S01]  /*e1c0*/  FADD.FTZ R49, R172, R2 ;  /* 0x00000002ac317221 */ /* 0x000fe20000010000 */
[----:B------:R-:W-:Y:S01]  /*e1d0*/  F2FP.BF16.PACK_AB R2, R109, R108 ;  /* 0x0000006c6d02723e */ /* 0x000fe200000010ff */
[----:B------:R-:W-:Y:S01]  /*e1e0*/  FADD.FTZ R51, R173, R0 ;  /* 0x00000000ad337221 */ /* 0x000fe20000010000 */
[----:B------:R-:W-:Y:S01]  /*e1f0*/  F2FP.BF16.PACK_AB R0, R107, R106 ;  /* 0x0000006a6b00723e */ /* 0x000fe200000010ff */
[----:B------:R-:W-:Y:S01]  /*e200*/  IMAD.MOV.U32 R166, RZ, RZ, R214 ;  /* 0x000000ffffa67224 */ /* 0x000fe200078e00d6 */
[----:B------:R-:W-:Y:S01]  /*e210*/  F2FP.BF16.PACK_AB R3, R111, R110 ;  /* 0x0000006e6f03723e */ /* 0x000fe200000010ff */
[-C--:B---3--:R-:W-:Y:S01]  /*e220*/  HMMA.16816.F32.BF16 R4, R44, R52.reuse, R4 ;  /* 0x000000342c04723c */ /* 0x088fe20000041804 */
[----:B------:R-:W-:Y:S01]  /*e230*/  LOP3.LUT R41, R41, R0, RZ, 0xc0, !PT ;  /* 0x0000000029297212 */ /* 0x000fe200078ec0ff */
[----:B------:R-:W-:Y:S01]  /*e240*/  IMAD.MOV.U32 R167, RZ, RZ, R166 ;  /* 0x000000ffffa77224 */ /* 0x000fe200078e00a6 */
[----:B------:R-:W-:Y:S01]  /*e250*/  LOP3.LUT R42, R42, R2, RZ, 0xc0, !PT ;  /* 0x000000022a2a7212 */ /* 0x000fe200078ec0ff */
[----:B------:R-:W-:Y:S01]  /*e260*/  IMAD.MOV.U32 R166, RZ, RZ, R212 ;  /* 0x000000ffffa67224 */ /* 0x000fe200078e00d4 */
[----:B------:R-:W-:Y:S01]  /*e270*/  LOP3.LUT R43, R43, R3, RZ, 0xc0, !PT ;  /* 0x000000032b2b7212 */ /* 0x000fe200078ec0ff */
[----:B------:R-:W-:Y:S01]  /*e280*/  FADD.FTZ R2, R174, R48 ;  /* 0x00000030ae027221 */ /* 0x000fe20000010000 */
[----:B------:R1:W5:Y:S01]  /*e290*/  LDL.LU R214, [R1+0x70] ;  /* 0x0000700001d67983 */ /* 0x0003620000300800 */
[----:B------:R-:W-:Y:S01]  /*e2a0*/  FADD.FTZ R0, R166, R51 ;  /* 0x00000033a6007221 */ /* 0x000fe20000010000 */
[----:B------:R-:W-:Y:S02]  /*e2b0*/  F2FP.BF16.PACK_AB R48, R181, R118 ;  /* 0x00000076b530723e */ /* 0x000fe400000010ff */
[----:B------:R1:W5:Y:S01]  /*e2c0*/  LDL.LU R213, [R1+0x6c] ;  /* 0x00006c0001d57983 */ /* 0x0003620000300800 */
[----:B------:R-:W-:Y:S01]  /*e2d0*/  FADD.FTZ R3, R167, R49 ;  /* 0x00000031a7037221 */ /* 0x000fe20000010000 */
[C---:B------:R-:W-:Y:S01]  /*e2e0*/  HMMA.16816.F32.BF16 R8, R40.reuse, R52, R8 ;  /* 0x000000342808723c */ /* 0x040fe20000041808 */
[----:B------:R-:W-:Y:S01]  /*e2f0*/  FADD.FTZ R49, R159, R2 ;  /* 0x000000029f317221 */ /* 0x000fe20000010000 */
[----:B------:R1:W5:Y:S01]  /*e300*/  LDL.LU R212, [R1+0x68] ;  /* 0x0000680001d47983 */ /* 0x0003620000300800 */
[----:B------:R-:W-:Y:S01]  /*e310*/  FADD.FTZ R50, R156, R0 ;  /* 0x000000009c327221 */ /* 0x000fe20000010000 */
[----:B------:R-:W-:Y:S01]  /*e320*/  F2FP.BF16.PACK_AB R0, R129, R128 ;  /* 0x000000808100723e */ /* 0x000fe200000010ff */
[----:B------:R-:W-:Y:S01]  /*e330*/  FADD.FTZ R51, R157, R3 ;  /* 0x000000039d337221 */ /* 0x000fe20000010000 */
[----:B------:R-:W-:Y:S01]  /*e340*/  F2FP.BF16.PACK_AB R2, R131, R130 ;  /* 0x000000828302723e */ /* 0x000fe200000010ff */
[--C-:B------:R-:W-:Y:S01]  /*e350*/  HSET2.LE.AND R167, R71, R220.reuse, PT ;  /* 0x000000dc47a77233 */ /* 0x100fe20003803000 */
[-C--:B------:R-:W-:Y:S01]  /*e360*/  HMMA.16816.F32.BF16 R12, R40, R54.reuse, R12 ;  /* 0x00000036280c723c */ /* 0x080fe2000004180c */
[----:B------:R-:W-:Y:S03]  /*e370*/  LOP3.LUT R170, R170, R0, RZ, 0xc0, !PT ;  /* 0x00000000aaaa7212 */ /* 0x000fe600078ec0ff */
[----:B------:R-:W-:Y:S01]  /*e380*/  FADD.FTZ R0, R150, R50 ;  /* 0x0000003296007221 */ /* 0x000fe20000010000 */
[----:B------:R-:W-:Y:S01]  /*e390*/  LOP3.LUT R169, R169, R48, RZ, 0xc0, !PT ;  /* 0x00000030a9a97212 */ /* 0x000fe200078ec0ff */
[----:B------:R-:W-:Y:S01]  /*e3a0*/  FADD.FTZ R48, R163, R49 ;  /* 0x00000031a3307221 */ /* 0x000fe20000010000 */
[----:B------:R-:W-:Y:S01]  /*e3b0*/  F2FP.BF16.PACK_AB R3, R182, R116 ;  /* 0x00000074b603723e */ /* 0x000fe200000010ff */
[----:B------:R-:W-:Y:S01]  /*e3c0*/  IMAD.MOV.U32 R163, RZ, RZ, R162 ;  /* 0x000000ffffa37224 */ /* 0x000fe200078e00a2 */
[C---:B------:R-:W-:Y:S03]  /*e3d0*/  HMMA.16816.F32.BF16 R16, R44.reuse, R54, R16 ;  /* 0x000000362c10723c */ /* 0x040fe60000041810 */
[----:B------:R-:W-:Y:S01]  /*e3e0*/  FADD.FTZ R49, R149, R48 ;  /* 0x0000003095317221 */ /* 0x000fe20000010000 */
[----:B------:R-:W-:Y:S01]  /*e3f0*/  LOP3.LUT R171, R171, R2, RZ, 0xc0, !PT ;  /* 0x00000002abab7212 */ /* 0x000fe200078ec0ff */
[----:B------:R-:W-:Y:S01]  /*e400*/  FADD.FTZ R2, R241, R51 ;  /* 0x00000033f1027221 */ /* 0x000fe20000010000 */
[----:B------:R-:W-:Y:S01]  /*e410*/  F2FP.BF16.PACK_AB R48, R180, R126 ;  /* 0x0000007eb430723e */ /* 0x000fe200000010ff */
[----:B------:R-:W-:Y:S01]  /*e420*/  FADD.FTZ R51, R148, R0 ;  /* 0x0000000094337221 */ /* 0x000fe20000010000 */
[----:B------:R-:W-:Y:S01]  /*e430*/  F2FP.BF16.PACK_AB R0, R121, R120 ;  /* 0x000000787900723e */ /* 0x000fe200000010ff */
[----:B------:R-:W-:Y:S01]  /*e440*/  IMAD.MOV.U32 R162, RZ, RZ, R161 ;  /* 0x000000ffffa27224 */ /* 0x000fe200078e00a1 */
[-C--:B----4-:R-:W-:Y:S02]  /*e450*/  HMMA.16816.F32.BF16 R20, R44, R36.reuse, R20 ;  /* 0x000000242c14723c */ /* 0x090fe40000041814 */
[----:B------:R-:W-:Y:S01]  /*e460*/  IMAD.MOV.U32 R161, RZ, RZ, R160 ;  /* 0x000000ffffa17224 */ /* 0x000fe200078e00a0 */
[----:B------:R-:W-:Y:S01]  /*e470*/  LOP3.LUT R168, R168, R3, RZ, 0xc0, !PT ;  /* 0x00000003a8a87212 */ /* 0x000fe200078ec0ff */
[----:B------:R-:W-:Y:S01]  /*e480*/  FADD.FTZ R3, R243, R56 ;  /* 0x00000038f3037221 */ /* 0x000fe20000010000 */
[----:B------:R-:W-:Y:S01]  /*e490*/  LOP3.LUT R167, R167, R48, RZ, 0xc0, !PT ;  /* 0x00000030a7a77212 */ /* 0x000fe200078ec0ff */
[----:B------:R-:W-:Y:S01]  /*e4a0*/  IMAD.MOV.U32 R160, RZ, RZ, R151 ;  /* 0x000000ffffa07224 */ /* 0x000fe200078e0097 */
[----:B------:R-:W-:Y:S01]  /*e4b0*/  LOP3.LUT R164, R164, R0, RZ, 0xc0, !PT ;  /* 0x00000000a4a47212 */ /* 0x000fe200078ec0ff */
[----:B------:R-:W-:Y:S01]  /*e4c0*/  FADD.FTZ R50, R242, R3 ;  /* 0x00000003f2327221 */ /* 0x000fe20000010000 */
[----:B------:R-:W3:Y:S01]  /*e4d0*/  LDSM.16.MT88.4 R148, [R204+0x5c00] ;  /* 0x005c0000cc94783b */ /* 0x000ee20000004200 */
[C---:B------:R-:W-:Y:S02]  /*e4e0*/  HMMA.16816.F32.BF16 R24, R40.reuse, R36, R24 ;  /* 0x000000242818723c */ /* 0x040fe40000041818 */
[----:B------:R-:W-:Y:S01]  /*e4f0*/  FADD.FTZ R52, R240, R2 ;  /* 0x00000002f0347221 */ /* 0x000fe20000010000 */
[----:B------:R-:W-:Y:S01]  /*e500*/  F2FP.BF16.PACK_AB R2, R123, R122 ;  /* 0x0000007a7b02723e */ /* 0x000fe200000010ff */
[----:B------:R-:W-:Y:S01]  /*e510*/  FADD.FTZ R0, R163, R49 ;  /* 0x00000031a3007221 */ /* 0x000fe20000010000 */
[----:B------:R-:W-:Y:S01]  /*e520*/  F2FP.BF16.PACK_AB R3, R139, R124 ;  /* 0x0000007c8b03723e */ /* 0x000fe200000010ff */
[----:B------:R-:W-:Y:S01]  /*e530*/  FADD.FTZ R48, R162, R50 ;  /* 0x00000032a2307221 */ /* 0x000fe20000010000 */
[----:B------:R-:W-:Y:S01]  /*e540*/  LOP3.LUT R165, R165, R2, RZ, 0xc0, !PT ;  /* 0x00000002a5a57212 */ /* 0x000fe200078ec0ff */
[----:B------:R-:W-:Y:S01]  /*e550*/  FADD.FTZ R2, R160, R51 ;  /* 0x00000033a0027221 */ /* 0x000fe20000010000 */
[-C--:B------:R-:W-:Y:S03]  /*e560*/  HMMA.16816.F32.BF16 R28, R40, R38.reuse, R28 ;  /* 0x00000026281c723c */ /* 0x080fe6000004181c */
[----:B------:R-:W-:Y:S01]  /*e570*/  FADD.FTZ R0, R143, R0 ;  /* 0x000000008f007221 */ /* 0x000fe20000010000 */
[----:B------:R-:W-:Y:S01]  /*e580*/  HSET2.LE.AND R166, R72, R220, PT ;  /* 0x000000dc48a67233 */ /* 0x000fe20003803000 */
[----:B------:R-:W-:Y:S02]  /*e590*/  FADD.FTZ R51, R142, R48 ;  /* 0x000000308e337221 */ /* 0x000fe40000010000 */
[----:B------:R-:W-:Y:S01]  /*e5a0*/  FADD.FTZ R49, R146, R2 ;  /* 0x0000000292317221 */ /* 0x000fe20000010000 */
[----:B------:R-:W-:Y:S01]  /*e5b0*/  HMMA.16816.F32.BF16 R32, R44, R38, R32 ;  /* 0x000000262c20723c */ /* 0x000fe20000041820 */
[----:B------:R-:W-:Y:S03]  /*e5c0*/  FADD.FTZ R48, R145, R0 ;  /* 0x0000000091307221 */ /* 0x000fe60000010000 */
[----:B------:R-:W-:Y:S01]  /*e5d0*/  FADD.FTZ R0, R144, R49 ;  /* 0x0000003190007221 */ /* 0x000fe20000010000 */
[----:B------:R-:W-:Y:S01]  /*e5e0*/  LOP3.LUT R166, R166, R3, RZ, 0xc0, !PT ;  /* 0x00000003a6a67212 */ /* 0x000fe200078ec0ff */
[----:B------:R-:W-:Y:S02]  /*e5f0*/  FADD.FTZ R36, R211, R48 ;  /* 0x00000030d3247221 */ /* 0x000fe40000010000 */
[----:B------:R-:W-:Y:S01]  /*e600*/  FADD.FTZ R37, R210, R0 ;  /* 0x00000000d2257221 */ /* 0x000fe20000010000 */
[----:B------:R1:W5:Y:S03]  /*e610*/  LDL.LU R211, [R1+0x64] ;  /* 0x0000640001d37983 */ /* 0x0003660000300800 */
[----:B------:R-:W-:Y:S01]  /*e620*/  FADD.FTZ R0, R209, R36 ;  /* 0x00000024d1007221 */ /* 0x000fe20000010000 */
[----:B------:R1:W5:Y:S01]  /*e630*/  LDL.LU R210, [R1+0x60] ;  /* 0x0000600001d27983 */ /* 0x0003620000300800 */
[----:B------:R-:W-:Y:S02]  /*e640*/  FADD.FTZ R40, R252, R37 ;  /* 0x00000025fc287221 */ /* 0x000fe40000010000 */
[----:B------:R-:W-:Y:S01]  /*e650*/  FADD.FTZ R3, R161, R52 ;  /* 0x00000034a1037221 */ /* 0x000fe20000010000 */
[----:B------:R-:W4:Y:S01]  /*e660*/  LDSM.16.MT88.4 R36, [R205+0x5c00] ;  /* 0x005c0000cd24783b */ /* 0x000f220000004200 */
[----:B------:R-:W-:Y:S02]  /*e670*/  FADD.FTZ R0, R249, R0 ;  /* 0x00000000f9007221 */ /* 0x000fe40000010000 */
[----:B------:R-:W-:Y:S02]  /*e680*/  FADD.FTZ R50, R147, R3 ;  /* 0x0000000393327221 */ /* 0x000fe40000010000 */
[----:B------:R-:W-:Y:S01]  /*e690*/  FADD.FTZ R3, R247, R51 ;  /* 0x00000033f7037221 */ /* 0x000fe20000010000 */
[-C--:B---3--:R-:W-:Y:S01]  /*e6a0*/  HMMA.16816.F32.BF16 R144, R168, R148.reuse, R4 ;  /* 0x00000094a890723c */ /* 0x088fe20000041804 */
[----:B------:R-:W-:Y:S01]  /*e6b0*/  FADD.FTZ R2, R245, R50 ;  /* 0x00000032f5027221 */ /* 0x000fe20000010000 */
[----:B------:R1:W5:Y:S01]  /*e6c0*/  LDL.LU R209, [R1+0x5c] ;  /* 0x00005c0001d17983 */ /* 0x0003620000300800 */
[----:B------:R-:W-:Y:S02]  /*e6d0*/  FADD.FTZ R3, R246, R3 ;  /* 0x00000003f6037221 */ /* 0x000fe40000010000 */
[----:B------:R-:W-:Y:S02]  /*e6e0*/  FADD.FTZ R2, R244, R2 ;  /* 0x00000002f4027221 */ /* 0x000fe40000010000 */
[----:B------:R-:W-:Y:S02]  /*e6f0*/  FADD.FTZ R3, R208, R3 ;  /* 0x00000003d0037221 */ /* 0x000fe40000010000 */
[----:B------:R-:W-:Y:S01]  /*e700*/  FADD.FTZ R2, R251, R2 ;  /* 0x00000002fb027221 */ /* 0x000fe20000010000 */
[----:B------:R1:W5:Y:S02]  /*e710*/  LDL.LU R208, [R1+0x58] ;  /* 0x0000580001d07983 */ /* 0x0003640000300800 */
[----:B------:R-:W-:Y:S02]  /*e720*/  FADD.FTZ R3, R207, R3 ;  /* 0x00000003cf037221 */ /* 0x000fe40000010000 */
[----:B------:R-:W-:Y:S01]  /*e730*/  FADD.FTZ R41, R250, R2 ;  /* 0x00000002fa297221 */ /* 0x000fe20000010000 */
[----:B------:R1:W5:Y:S01]  /*e740*/  LDL.LU R207, [R1+0x54] ;  /* 0x0000540001cf7983 */ /* 0x0003620000300800 */
[----:B------:R-:W-:Y:S02]  /*e750*/  FADD.FTZ R2, R206, R40 ;  /* 0x00000028ce027221 */ /* 0x000fe40000010000 */
[----:B------:R-:W-:Y:S01]  /*e760*/  FADD.FTZ R0, R248, R0 ;  /* 0x00000000f8007221 */ /* 0x000fe20000010000 */
[----:B------:R1:W5:Y:S01]  /*e770*/  LDL.LU R206, [R1+0x50] ;  /* 0x0000500001ce7983 */ /* 0x0003620000300800 */
        /* <DEDUP_REMOVED lines=15> */
[----:B------:R-:W-:Y:S02]  /*e870*/  FADD.FTZ R0, R153, R5 ;  /* 0x0000000599007221 */ /* 0x000fe40000010000 */
[----:B------:R-:W-:Y:S02]  /*e880*/  FADD.FTZ R4, R152, R4 ;  /* 0x0000000498047221 */ /* 0x000fe40000010000 */
[-C--:B------:R-:W-:Y:S01]  /*e890*/  HMMA.16816.F32.BF16 R152, R164, R150.reuse, R12 ;  /* 0x00000096a498723c */ /* 0x080fe2000004180c */
[----:B------:R-:W-:Y:S02]  /*e8a0*/  FADD.FTZ R3, R84, R3 ;  /* 0x0000000354037221 */ /* 0x000fe40000010000 */
[----:B------:R-:W-:Y:S02]  /*e8b0*/  FADD.FTZ R2, R86, R2 ;  /* 0x0000000256027221 */ /* 0x000fe40000010000 */
[----:B------:R-:W-:Y:S02]  /*e8c0*/  FADD.FTZ R5, R88, R0 ;  /* 0x0000000058057221 */ /* 0x000fe40000010000 */
[----:B------:R-:W-:Y:S01]  /*e8d0*/  FADD.FTZ R0, R90, R4 ;  /* 0x000000045a007221 */ /* 0x000fe20000010000 */
[C---:B------:R-:W-:Y:S01]  /*e8e0*/  HMMA.16816.F32.BF16 R148, R168.reuse, R150, R16 ;  /* 0x00000096a894723c */ /* 0x040fe20000041810 */
[----:B------:R-:W-:Y:S03]  /*e8f0*/  FADD.FTZ R3, R85, R3 ;  /* 0x0000000355037221 */ /* 0x000fe60000010000 */
[----:B------:R-:W-:Y:S02]  /*e900*/  FADD.FTZ R2, R87, R2 ;  /* 0x0000000257027221 */ /* 0x000fe40000010000 */
[----:B------:R-:W-:Y:S02]  /*e910*/  FADD.FTZ R4, R89, R5 ;  /* 0x0000000559047221 */ /* 0x000fe40000010000 */
[----:B------:R-:W-:Y:S01]  /*e920*/  FADD.FTZ R0, R91, R0 ;  /* 0x000000005b007221 */ /* 0x000fe20000010000 */
[-C--:B----4-:R-:W-:Y:S03]  /*e930*/  HMMA.16816.F32.BF16 R160, R168, R36.reuse, R20 ;  /* 0x00000024a8a0723c */ /* 0x090fe60000041814 */
        /* <DEDUP_REMOVED lines=38> */
[----:B--2---:R-:W-:Y:S01]  /*eba0*/  IADD3 R0, R217, -0x1, RZ ;  /* 0xffffffffd9007810 */ /* 0x004fe20007ffe0ff */
[----:B------:R-:W-:Y:S02]  /*ebb0*/  FADD.FTZ R5, R130, R5 ;  /* 0x0000000582057221 */ /* 0x000fe40000010000 */
[----:B------:R-:W-:Y:S02]  /*ebc0*/  FADD.FTZ R237, R129, R4 ;  /* 0x0000000481ed7221 */ /* 0x000fe40000010000 */
[----:B------:R-:W-:Y:S02]  /*ebd0*/  FADD.FTZ R236, R131, R5 ;  /* 0x0000000583ec7221 */ /* 0x000fe40000010000 */
[----:B------:R-:W-:Y:S02]  /*ebe0*/  FADD.FTZ R239, R139, R3 ;  /* 0x000000038bef7221 */ /* 0x000fe40000010000 */
[----:B------:R-:W-:Y:S02]  /*ebf0*/  FADD.FTZ R238, R180, R2 ;  /* 0x00000002b4ee7221 */ /* 0x000fe40000010000 */
[----:B------:R-:W-:Y:S02]  /*ec00*/  IMAD.MOV.U32 R217, RZ, RZ, R0 ;  /* 0x000000ffffd97224 */ /* 0x000fe400078e0000 */
[----:B------:R-:W-:Y:S02]  /*ec10*/  IMAD.MOV.U32 R135, RZ, RZ, R134 ;  /* 0x000000ffff877224 */ /* 0x000fe400078e0086 */
[----:B------:R-:W-:Y:S02]  /*ec20*/  IMAD.MOV.U32 R132, RZ, RZ, R137 ;  /* 0x000000ffff847224 */ /* 0x000fe400078e0089 */
[----:B------:R-:W-:Y:S02]  /*ec30*/  IMAD.MOV.U32 R3, RZ, RZ, R138 ;  /* 0x000000ffff037224 */ /* 0x000fe400078e008a */
[----:B------:R-:W-:Y:S01]  /*ec40*/  IMAD.MOV.U32 R133, RZ, RZ, R136 ;  /* 0x000000ffff857224 */ /* 0x000fe200078e0088 */
[----:B-1---5:R-:W-:-:S05]  /*ec50*/  @P0 BRA `(.L_x_216) ;  /* 0xffff9bb000000947 */ /* 0x022fca000383ffff */
.L_x_215:
[----:B-1----:R-:W1:Y:S01]  /*ec60*/  SHFL.BFLY PT, R0, R236, 0x2, 0x1f ;  /* 0x0c401f00ec007f89 */ /* 0x002e6200000e0000 */
        /* <DEDUP_REMOVED lines=8> */
[----:B------:R-:W4:Y:S01]  /*ecf0*/  S2R R40, SR_TID.X ;  /* 0x0000000000287919 */ /* 0x000f220000002100 */
[----:B------:R-:W-:-:S04]  /*ed00*/  @P0 IMAD.MOV.U32 R23, RZ, RZ, c[0x0][0x210] ;  /* 0x00008400ff170624 */ /* 0x000fc800078e00ff */
        /* <DEDUP_REMOVED lines=8> */
[----:B------:R-:W-:-:S03]  /*ed90*/  SHF.R.S32.HI R24, RZ, 0x1f, R40 ;  /* 0x0000001fff187819 */ /* 0x000fc60000011428 */
[----:B------:R-:W4:Y:S01]  /*eda0*/  SHFL.BFLY PT, R5, R3, 0x1, 0x1f ;  /* 0x0c201f0003057f89 */ /* 0x000f2200000e0000 */
[----:B-1----:R-:W-:Y:S01]  /*edb0*/  FADD.FTZ R20, R0, R7 ;  /* 0x0000000700147221 */ /* 0x002fe20000010000 */
[----:B------:R-:W-:Y:S01]  /*edc0*/  MOV R0, 0x3f800000 ;  /* 0x3f80000000007802 */ /* 0x000fe20000000f00 */
[----:B--2---:R-:W-:-:S03]  /*edd0*/  FADD.FTZ R21, R2, R8 ;  /* 0x0000000802157221 */ /* 0x004fc60000010000 */
[----:B------:R-:W-:Y:S02]  /*ede0*/  FSETP.NE.FTZ.AND P5, PT, R20, RZ, PT ;  /* 0x000000ff1400720b */ /* 0x000fe40003fb5000 */
[----:B------:R-:W-:Y:S01]  /*edf0*/  MOV R2, 0x3f800000 ;  /* 0x3f80000000027802 */ /* 0x000fe20000000f00 */
[----:B---3--:R-:W-:Y:S01]  /*ee00*/  FADD.FTZ R19, R4, R6 ;  /* 0x0000000604137221 */ /* 0x008fe20000010000 */
[----:B------:R-:W-:Y:S02]  /*ee10*/  FSETP.NE.FTZ.AND P6, PT, R21, RZ, PT ;  /* 0x000000ff1500720b */ /* 0x000fe40003fd5000 */
[----:B------:R-:W-:Y:S01]  /*ee20*/  @!P0 MOV R6, c[0x0][0x214] ;  /* 0x0000850000068a02 */ /* 0x000fe20000000f00 */
[----:B----4-:R-:W-:Y:S01]  /*ee30*/  FADD.FTZ R22, R3, R5 ;  /* 0x0000000503167221 */ /* 0x010fe20000010000 */
[----:B------:R-:W-:Y:S01]  /*ee40*/  FSETP.NE.FTZ.AND P4, PT, R19, RZ, PT ;  /* 0x000000ff1300720b */ /* 0x000fe20003f95000 */
[----:B------:R-:W-:Y:S01]  /*ee50*/  IMAD.MOV.U32 R3, RZ, RZ, 0x3f800000 ;  /* 0x3f800000ff037424 */ /* 0x000fe200078e00ff */
[----:B------:R-:W-:-:S02]  /*ee60*/  LEA.HI R5, R24, R40, RZ, 0x2 ;  /* 0x0000002818057211 */ /* 0x000fc400078f10ff */
[----:B------:R-:W-:Y:S02]  /*ee70*/  LEA.HI R24, R24, R40, RZ, 0x5 ;  /* 0x0000002818187211 */ /* 0x000fe400078f28ff */
[----:B------:R-:W-:Y:S01]  /*ee80*/  FSETP.NE.FTZ.AND P3, PT, R22, RZ, PT ;  /* 0x000000ff1600720b */ /* 0x000fe20003f75000 */
[----:B------:R-:W1:Y:S01]  /*ee90*/  @P5 MUFU.RCP R3, R20 ;  /* 0x0000001400035308 */ /* 0x000e620000001000 */
[----:B------:R-:W-:Y:S02]  /*eea0*/  LOP3.LUT R4, R5, 0xfffffffc, RZ, 0xc0, !PT ;  /* 0xfffffffc05047812 */ /* 0x000fe400078ec0ff */
[----:B------:R-:W-:Y:S02]  /*eeb0*/  SHF.R.S32.HI R7, RZ, 0x5, R24 ;  /* 0x00000005ff077819 */ /* 0x000fe40000011418 */
[----:B------:R-:W-:Y:S01]  /*eec0*/  @!P0 SEL R23, R6, c[0x0][0x234], !P1 ;  /* 0x00008d0006178a07 */ /* 0x000fe20004800000 */
[----:B------:R-:W-:Y:S01]  /*eed0*/  IMAD.IADD R4, R40, 0x1, -R4 ;  /* 0x0000000128047824 */ /* 0x000fe200078e0a04 */
[----:B------:R-:W-:Y:S01]  /*eee0*/  MOV R6, 0x3f800000 ;  /* 0x3f80000000067802 */ /* 0x000fe20000000f00 */
[----:B------:R-:W2:Y:S01]  /*eef0*/  @P6 MUFU.RCP R0, R21 ;  /* 0x0000001500006308 */ /* 0x000ea20000001000 */
[----:B------:R-:W-:Y:S01]  /*ef00*/  ISETP.NE.OR P1, PT, RZ, UR4, !P1 ;  /* 0x00000004ff007c0c */ /* 0x000fe2000cf25670 */
[----:B------:R-:W-:Y:S01]  /*ef10*/  IMAD R8, R7, 0x100, R4 ;  /* 0x0000010007087824 */ /* 0x000fe200078e0204 */
[----:B------:R-:W-:-:S04]  /*ef20*/  SHF.R.S32.HI R4, RZ, 0x2, R5 ;  /* 0x00000002ff047819 */ /* 0x000fc80000011405 */
[----:B------:R-:W-:Y:S01]  /*ef30*/  SHF.R.S32.HI R5, RZ, 0x1f, R4 ;  /* 0x0000001fff057819 */ /* 0x000fe20000011404 */
[----:B------:R-:W3:Y:S01]  /*ef40*/  @P4 MUFU.RCP R2, R19 ;  /* 0x0000001300024308 */ /* 0x000ee20000001000 */
[----:B-1----:R-:W-:Y:S02]  /*ef50*/  FMUL.FTZ R3, R3, c[0x0][0x2dc] ;  /* 0x0000b70003037a20 */ /* 0x002fe40000410000 */
[----:B------:R-:W-:Y:S02]  /*ef60*/  LEA.HI R5, R5, R4, RZ, 0x3 ;  /* 0x0000000405057211 */ /* 0x000fe400078f18ff */
[C---:B------:R-:W-:Y:S02]  /*ef70*/  FMUL.FTZ R146, R3.reuse, R146 ;  /* 0x0000009203927220 */ /* 0x040fe40000410000 */
[C---:B------:R-:W-:Y:S01]  /*ef80*/  FMUL.FTZ R18, R3.reuse, R147 ;  /* 0x0000009303127220 */ /* 0x040fe20000410000 */
[----:B------:R-:W1:Y:S01]  /*ef90*/  @P3 MUFU.RCP R6, R22 ;  /* 0x0000001600063308 */ /* 0x000e620000001000 */
        /* <DEDUP_REMOVED lines=8> */
[----:B------:R-:W-:Y:S01]  /*f020*/  LOP3.LUT R3, R5, 0xfffffff8, RZ, 0xc0, !PT ;  /* 0xfffffff805037812 */ /* 0x000fe200078ec0ff */
[----:B--2---:R-:W-:Y:S01]  /*f030*/  FMUL.FTZ R0, R0, c[0x0][0x2dc] ;  /* 0x0000b70000007a20 */ /* 0x004fe20000410000 */
[----:B------:R-:W-:Y:S01]  /*f040*/  F2FP.BF16.PACK_AB R11, R11, R162 ;  /* 0x000000a20b0b723e */ /* 0x000fe200000010ff */
[----:B---3--:R-:W-:Y:S01]  /*f050*/  FMUL.FTZ R2, R2, c[0x0][0x2dc] ;  /* 0x0000b70002027a20 */ /* 0x008fe20000410000 */
[----:B------:R-:W-:Y:S01]  /*f060*/  IADD3 R4, R4, -R3, RZ ;  /* 0x8000000304047210 */ /* 0x000fe20007ffe0ff */
[----:B------:R-:W-:-:S02]  /*f070*/  FMUL.FTZ R144, R0, R144 ;  /* 0x0000009000907220 */ /* 0x000fc40000410000 */
[C---:B------:R-:W-:Y:S02]  /*f080*/  FMUL.FTZ R16, R0.reuse, R145 ;  /* 0x0000009100107220 */ /* 0x040fe40000410000 */
[C---:B------:R-:W-:Y:S02]  /*f090*/  FMUL.FTZ R148, R0.reuse, R148 ;  /* 0x0000009400947220 */ /* 0x040fe40000410000 */
[----:B------:R-:W-:Y:S01]  /*f0a0*/  FMUL.FTZ R15, R0, R149 ;  /* 0x00000095000f7220 */ /* 0x000fe20000410000 */
[----:B------:R-:W-:Y:S01]  /*f0b0*/  F2FP.BF16.PACK_AB R16, R16, R144 ;  /* 0x000000901010723e */ /* 0x000fe200000010ff */
[C---:B------:R-:W-:Y:S02]  /*f0c0*/  FMUL.FTZ R160, R0.reuse, R160 ;  /* 0x000000a000a07220 */ /* 0x040fe40000410000 */
[C---:B------:R-:W-:Y:S01]  /*f0d0*/  FMUL.FTZ R12, R0.reuse, R161 ;  /* 0x000000a1000c7220 */ /* 0x040fe20000410000 */
[----:B------:R-:W-:Y:S01]  /*f0e0*/  F2FP.BF16.PACK_AB R15, R15, R148 ;  /* 0x000000940f0f723e */ /* 0x000fe200000010ff */
[----:B------:R-:W-:-:S02]  /*f0f0*/  FMUL.FTZ R168, R0, R168 ;  /* 0x000000a800a87220 */ /* 0x000fc40000410000 */
[----:B------:R-:W-:Y:S01]  /*f100*/  FMUL.FTZ R7, R0, R169 ;  /* 0x000000a900077220 */ /* 0x000fe20000410000 */
[----:B------:R-:W-:Y:S01]  /*f110*/  F2FP.BF16.PACK_AB R12, R12, R160 ;  /* 0x000000a00c0c723e */ /* 0x000fe200000010ff */
[----:B-1----:R-:W-:Y:S01]  /*f120*/  FMUL.FTZ R0, R6, c[0x0][0x2dc] ;  /* 0x0000b70006007a20 */ /* 0x002fe20000410000 */
[----:B------:R-:W-:Y:S01]  /*f130*/  F2FP.BF16.PACK_AB R6, R171, R170 ;  /* 0x000000aaab06723e */ /* 0x000fe200000010ff */
[C---:B------:R-:W-:Y:S01]  /*f140*/  FMUL.FTZ R140, R2.reuse, R140 ;  /* 0x0000008c028c7220 */ /* 0x040fe20000410000 */
[----:B------:R-:W-:Y:S01]  /*f150*/  F2FP.BF16.PACK_AB R7, R7, R168 ;  /* 0x000000a80707723e */ /* 0x000fe200000010ff */
[C---:B------:R-:W-:Y:S02]  /*f160*/  FMUL.FTZ R17, R2.reuse, R141 ;  /* 0x0000008d02117220 */ /* 0x040fe40000410000 */
[C---:B------:R-:W-:Y:S02]  /*f170*/  FMUL.FTZ R152, R2.reuse, R152 ;  /* 0x0000009802987220 */ /* 0x040fe40000410000 */
[C---:B------:R-:W-:Y:S01]  /*f180*/  FMUL.FTZ R13, R2.reuse, R153 ;  /* 0x00000099020d7220 */ /* 0x040fe20000410000 */
[----:B------:R-:W-:Y:S01]  /*f190*/  F2FP.BF16.PACK_AB R17, R17, R140 ;  /* 0x0000008c1111723e */ /* 0x000fe200000010ff */
[----:B------:R-:W-:-:S02]  /*f1a0*/  FMUL.FTZ R156, R2, R156 ;  /* 0x0000009c029c7220 */ /* 0x000fc40000410000 */
[C---:B------:R-:W-:Y:S01]  /*f1b0*/  FMUL.FTZ R10, R2.reuse, R157 ;  /* 0x0000009d020a7220 */ /* 0x040fe20000410000 */
[----:B------:R-:W-:Y:S01]  /*f1c0*/  F2FP.BF16.PACK_AB R13, R13, R152 ;  /* 0x000000980d0d723e */ /* 0x000fe200000010ff */
[C---:B------:R-:W-:Y:S02]  /*f1d0*/  FMUL.FTZ R164, R2.reuse, R164 ;  /* 0x000000a402a47220 */ /* 0x040fe40000410000 */
[----:B------:R-:W-:Y:S01]  /*f1e0*/  FMUL.FTZ R5, R2, R165 ;  /* 0x000000a502057220 */ /* 0x000fe20000410000 */
[----:B------:R-:W-:Y:S01]  /*f1f0*/  LEA.HI R2, R4, R4, RZ, 0x1 ;  /* 0x0000000404027211 */ /* 0x000fe200078f08ff */
[----:B------:R-:W-:Y:S01]  /*f200*/  FMUL.FTZ R142, R0, R142 ;  /* 0x0000008e008e7220 */ /* 0x000fe20000410000 */
[----:B------:R-:W-:Y:S01]  /*f210*/  F2FP.BF16.PACK_AB R10, R10, R156 ;  /* 0x0000009c0a0a723e */ /* 0x000fe200000010ff */
[C---:B------:R-:W-:Y:S01]  /*f220*/  FMUL.FTZ R143, R0.reuse, R143 ;  /* 0x0000008f008f7220 */ /* 0x040fe20000410000 */
        /* <DEDUP_REMOVED lines=15> */
[----:B------:R-:W-:Y:S02]  /*f320*/  LOP3.LUT R3, R3, 0xc0, RZ, 0xc0, !PT ;  /* 0x000000c003037812 */ /* 0x000fe400078ec0ff */
[----:B------:R-:W-:Y:S01]  /*f330*/  LEA R2, R2, R8, 0x4 ;  /* 0x0000000802027211 */ /* 0x000fe200078e20ff */
[----:B------:R-:W-:Y:S01]  /*f340*/  IMAD.MOV.U32 R8, RZ, RZ, -0x10 ;  /* 0xfffffff0ff087424 */ /* 0x000fe200078e00ff */
[----:B------:R-:W-:-:S02]  /*f350*/  ISETP.NE.U32.AND P2, PT, R4, 0x1, PT ;  /* 0x000000010400780c */ /* 0x000fc40003f45070 */
[----:B------:R-:W-:Y:S02]  /*f360*/  LEA.HI R3, R3, R3, RZ, 0x1d ;  /* 0x0000000303037211 */ /* 0x000fe400078fe8ff */
[----:B------:R-:W-:Y:S02]  /*f370*/  SEL R8, R8, 0x10, !P2 ;  /* 0x0000001008087807 */ /* 0x000fe40005000000 */
[----:B------:R-:W-:Y:S02]  /*f380*/  LOP3.LUT P2, RZ, R0, 0x2, RZ, 0xc0, !PT ;  /* 0x0000000200ff7812 */ /* 0x000fe4000784c0ff */
[----:B------:R-:W-:Y:S02]  /*f390*/  LEA R2, R2, R3, 0x1 ;  /* 0x0000000302027211 */ /* 0x000fe400078e08ff */
[----:B------:R-:W-:Y:S02]  /*f3a0*/  F2FP.BF16.PACK_AB R4, R167, R166 ;  /* 0x000000a6a704723e */ /* 0x000fe400000010ff */
[----:B------:R-:W-:-:S04]  /*f3b0*/  SHF.L.U32 R0, R2, 0x1, RZ ;  /* 0x0000000102007819 */ /* 0x000fc800000006ff */
[C---:B------:R-:W-:Y:S01]  /*f3c0*/  IADD3 R2, R0.reuse, 0x20, RZ ;  /* 0x0000002000027810 */ /* 0x040fe20007ffe0ff */
[C---:B------:R-:W-:Y:S01]  /*f3d0*/  IMAD.IADD R3, R0.reuse, 0x1, R8 ;  /* 0x0000000100037824 */ /* 0x040fe200078e0208 */
[----:B------:R1:W-:Y:S01]  /*f3e0*/  STS [R0], R16 ;  /* 0x0000001000007388 */ /* 0x0003e20000000800 */
[----:B------:R-:W-:-:S03]  /*f3f0*/  @P2 IADD3 R2, R0, -0x20, RZ ;  /* 0xffffffe000022810 */ /* 0x000fc60007ffe0ff */
[----:B------:R-:W-:Y:S04]  /*f400*/  STS [R0+0x200], R18 ;  /* 0x0002001200007388 */ /* 0x000fe80000000800 */
[----:B------:R2:W-:Y:S04]  /*f410*/  STS [R3], R15 ;  /* 0x0000000f03007388 */ /* 0x0005e80000000800 */
[----:B------:R3:W-:Y:S04]  /*f420*/  STS [R3+0x200], R14 ;  /* 0x0002000e03007388 */ /* 0x0007e80000000800 */
[----:B------:R4:W-:Y:S04]  /*f430*/  STS [R0+0x1000], R17 ;  /* 0x0010001100007388 */ /* 0x0009e80000000800 */
[----:B------:R4:W-:Y:S04]  /*f440*/  STS [R0+0x1200], R142 ;  /* 0x0012008e00007388 */ /* 0x0009e80000000800 */
[----:B------:R4:W-:Y:S01]  /*f450*/  STS [R3+0x1000], R13 ;  /* 0x0010000d03007388 */ /* 0x0009e20000000800 */
[----:B-1----:R-:W-:-:S03]  /*f460*/  MOV R16, 0x7f800000 ;  /* 0x7f80000000107802 */ /* 0x002fc60000000f00 */
[----:B------:R-:W-:Y:S04]  /*f470*/  STS [R3+0x1200], R155 ;  /* 0x0012009b03007388 */ /* 0x000fe80000000800 */
[----:B------:R-:W-:Y:S01]  /*f480*/  STS [R2], R12 ;  /* 0x0000000c02007388 */ /* 0x000fe20000000800 */
[----:B--2---:R-:W-:-:S03]  /*f490*/  MOV R15, 0x7f800000 ;  /* 0x7f800000000f7802 */ /* 0x004fc60000000f00 */
[----:B------:R1:W-:Y:S01]  /*f4a0*/  STS [R2+0x200], R11 ;  /* 0x0002000b02007388 */ /* 0x0003e20000000800 */
[----:B---3--:R-:W-:-:S03]  /*f4b0*/  MOV R14, 0x7f800000 ;  /* 0x7f800000000e7802 */ /* 0x008fc60000000f00 */
[----:B------:R-:W2:Y:S04]  /*f4c0*/  S2R R18, SR_CTAID.Z ;  /* 0x0000000000127919 */ /* 0x000ea80000002700 */
[----:B----4-:R-:W1:Y:S01]  /*f4d0*/  S2R R17, SR_CTAID.Y ;  /* 0x0000000000117919 */ /* 0x010e620000002600 */
[----:B------:R-:W-:Y:S02]  /*f4e0*/  IADD3 R0, R8, R2, RZ ;  /* 0x0000000208007210 */ /* 0x000fe40007ffe0ff */
[----:B------:R-:W-:Y:S01]  /*f4f0*/  @P3 MUFU.LG2 R8, R22 ;  /* 0x0000001600083308 */ /* 0x000fe20000000c00 */
[----:B------:R-:W-:Y:S02]  /*f500*/  IMAD.MOV.U32 R13, RZ, RZ, 0x7f800000 ;  /* 0x7f800000ff0d7424 */ /* 0x000fe400078e00ff */
[----:B------:R3:W-:Y:S04]  /*f510*/  STS [R0], R7 ;  /* 0x0000000700007388 */ /* 0x0007e80000000800 */
[----:B------:R-:W-:Y:S04]  /*f520*/  STS [R0+0x200], R6 ;  /* 0x0002000600007388 */ /* 0x000fe80000000800 */
[----:B------:R-:W-:Y:S04]  /*f530*/  STS [R2+0x1000], R10 ;  /* 0x0010000a02007388 */ /* 0x000fe80000000800 */
[----:B------:R4:W-:Y:S04]  /*f540*/  STS [R2+0x1200], R9 ;  /* 0x0012000902007388 */ /* 0x0009e80000000800 */
[----:B------:R2:W-:Y:S01]  /*f550*/  STS [R0+0x1000], R5 ;  /* 0x0010000500007388 */ /* 0x0005e20000000800 */
[----:B-1----:R-:W-:-:S03]  /*f560*/  @!P1 IMAD R11, R17, c[0x0][0x214], RZ ;  /* 0x00008500110b9a24 */ /* 0x002fc600078e02ff */
[----:B------:R1:W-:Y:S04]  /*f570*/  STS [R0+0x1200], R4 ;  /* 0x0012000400007388 */ /* 0x0003e80000000800 */
[----:B------:R-:W-:Y:S06]  /*f580*/  BAR.SYNC.DEFER_BLOCKING 0x0 ;  /* 0x0000000000007b1d */ /* 0x000fec0000010000 */
[----:B------:R-:W1:Y:S01]  /*f590*/  S2R R12, SR_CTAID.X ;  /* 0x00000000000c7919 */ /* 0x000e620000002500 */
[----:B---3--:R-:W3:Y:S01]  /*f5a0*/  @P6 MUFU.LG2 R7, R21 ;  /* 0x0000001500076308 */ /* 0x008ee20000000c00 */
[----:B----4-:R-:W-:-:S07]  /*f5b0*/  CS2R R2, SRZ ;  /* 0x0000000000027805 */ /* 0x010fce000001ff00 */
[----:B------:R-:W4:Y:S01]  /*f5c0*/  @P5 MUFU.LG2 R9, R20 ;  /* 0x0000001400095308 */ /* 0x000f220000000c00 */
[----:B------:R-:W-:Y:S02]  /*f5d0*/  @!P1 MOV R2, R11 ;  /* 0x0000000b00029202 */ /* 0x000fe40000000f00 */
[----:B--2---:R-:W-:Y:S01]  /*f5e0*/  @P0 MOV R5, 0x1 ;  /* 0x0000000100050802 */ /* 0x004fe20000000f00 */
[----:B------:R-:W-:Y:S01]  /*f5f0*/  @!P0 IMAD R5, R23, c[0x0][0x1c0], RZ ;  /* 0x0000700017058a24 */ /* 0x000fe200078e02ff */
[----:B------:R-:W-:Y:S02]  /*f600*/  @!P1 SHF.R.S32.HI R3, RZ, 0x1f, R11 ;  /* 0x0000001fff039819 */ /* 0x000fe4000001140b */
[----:B-1----:R-:W-:Y:S01]  /*f610*/  LOP3.LUT R0, R24, 0xffffffe0, RZ, 0xc0, !PT ;  /* 0xffffffe018007812 */ /* 0x002fe200078ec0ff */
[----:B------:R-:W1:Y:S01]  /*f620*/  @P4 MUFU.LG2 R10, R19 ;  /* 0x00000013000a4308 */ /* 0x000e620000000c00 */
[----:B------:R2:W2:Y:S01]  /*f630*/  LDS.128 R36, [R221] ;  /* 0x00000000dd247984 */ /* 0x0004a20000000c00 */
[----:B------:R-:W-:Y:S01]  /*f640*/  @P0 MOV R4, c[0x0][0x210] ;  /* 0x0000840000040a02 */ /* 0x000fe20000000f00 */
[----:B------:R-:W-:-:S02]  /*f650*/  @!P0 IMAD.MOV.U32 R4, RZ, RZ, 0x1 ;  /* 0x00000001ff048424 */ /* 0x000fc400078e00ff */
[----:B------:R2:W2:Y:S01]  /*f660*/  LDS.128 R32, [R221+0x800] ;  /* 0x00080000dd207984 */ /* 0x0004a20000000c00 */
[----:B------:R-:W-:Y:S02]  /*f670*/  IMAD.IADD R6, R40, 0x1, -R0 ;  /* 0x0000000128067824 */ /* 0x000fe400078e0a00 */
[----:B------:R-:W-:Y:S01]  /*f680*/  IMAD R0, R17, R5, RZ ;  /* 0x0000000511007224 */ /* 0x000fe200078e02ff */
[----:B------:R2:W2:Y:S01]  /*f690*/  LDS.128 R28, [R221+0x1000] ;  /* 0x00100000dd1c7984 */ /* 0x0004a20000000c00 */
[----:B---3--:R-:W-:Y:S01]  /*f6a0*/  @P6 FMUL.FTZ R5, R7, 0.69314718246459960938 ;  /* 0x3f31721807056820 */ /* 0x008fe20000410000 */
[----:B------:R-:W-:Y:S01]  /*f6b0*/  LOP3.LUT P0, RZ, R6, 0x3, RZ, 0xc0, !PT ;  /* 0x0000000306ff7812 */ /* 0x000fe2000780c0ff */
[----:B------:R-:W-:Y:S01]  /*f6c0*/  @P3 FMUL.FTZ R6, R8, 0.69314718246459960938 ;  /* 0x3f31721808063820 */ /* 0x000fe20000410000 */
[----:B------:R3:W2:Y:S01]  /*f6d0*/  LDS.128 R24, [R221+0x1800] ;  /* 0x00180000dd187984 */ /* 0x0006a20000000c00 */
[----:B------:R-:W-:Y:S01]  /*f6e0*/  SEL R7, R0, RZ, P1 ;  /* 0x000000ff00077207 */ /* 0x000fe20000800000 */
[----:B------:R-:W-:-:S02]  /*f6f0*/  IMAD R0, R12, R4, RZ ;  /* 0x000000040c007224 */ /* 0x000fc400078e02ff */
[----:B------:R-:W-:Y:S02]  /*f700*/  @P6 FFMA.FTZ R16, R138, c[0x0][0x238], R5 ;  /* 0x00008e008a106a23 */ /* 0x000fe40000010005 */
[----:B------:R-:W-:Y:S01]  /*f710*/  IMAD R5, R18, R23, R7 ;  /* 0x0000001712057224 */ /* 0x000fe200078e0207 */
[----:B------:R-:W-:Y:S01]  /*f720*/  SHF.L.U32 R0, R0, 0x7, RZ ;  /* 0x0000000700007819 */ /* 0x000fe200000006ff */
[----:B----4-:R-:W-:Y:S02]  /*f730*/  @P5 FMUL.FTZ R9, R9, 0.69314718246459960938 ;  /* 0x3f31721809095820 */ /* 0x010fe40000410000 */
        /* <DEDUP_REMOVED lines=9> */
[----:B------:R-:W4:Y:S04]  /*f7d0*/  LDL.LU R42, [R1+0x48] ;  /* 0x00004800012a7983 */ /* 0x000f280000300800 */
[----:B------:R-:W4:Y:S01]  /*f7e0*/  LDL.LU R41, [R1+0x4c] ;  /* 0x00004c0001297983 */ /* 0x000f220000300800 */
[----:B------:R-:W-:-:S04]  /*f7f0*/  IMAD.MOV.U32 R7, RZ, RZ, c[0x0][0x214] ;  /* 0x00008500ff077624 */ /* 0x000fc800078e00ff */
[----:B------:R-:W-:Y:S02]  /*f800*/  IMAD R7, R12, -0x80, R7 ;  /* 0xffffff800c077824 */ /* 0x000fe400078e0207 */
[----:B----4-:R-:W-:-:S05]  /*f810*/  IMAD R0, R41, 0x10, R42 ;  /* 0x0000001029007824 */ /* 0x010fca00078e022a */
        /* <DEDUP_REMOVED lines=9> */
[C---:B------:R-:W-:Y:S01]  /*f8b0*/  @!P6 IADD3 R3, P0, R9.reuse, R8, RZ ;  /* 0x000000080903e210 */ /* 0x040fe20007f1e0ff */
[-C--:B------:R-:W-:Y:S02]  /*f8c0*/  @!P5 IMAD R2, R2, R4.reuse, RZ ;  /* 0x000000040202d224 */ /* 0x080fe400078e02ff */
[----:B------:R-:W-:Y:S01]  /*f8d0*/  @!P3 IMAD R7, R6, R4, RZ ;  /* 0x000000040607b224 */ /* 0x000fe200078e02ff */
[-C--:B------:R-:W-:Y:S02]  /*f8e0*/  @!P4 IADD3 R11, P1, R0, R8.reuse, RZ ;  /* 0x00000008000bc210 */ /* 0x080fe40007f3e0ff */
[-C--:B------:R-:W-:Y:S02]  /*f8f0*/  @!P5 IADD3 R4, P2, R2, R8.reuse, RZ ;  /* 0x000000080204d210 */ /* 0x080fe40007f5e0ff */
[----:B------:R-:W-:Y:S02]  /*f900*/  @!P6 LEA.HI.X.SX32 R9, R9, R5, 0x1, P0 ;  /* 0x000000050909e211 */ /* 0x000fe400000f0eff */
[----:B------:R-:W-:-:S02]  /*f910*/  @!P3 IADD3 R10, P0, R7, R8, RZ ;  /* 0x00000008070ab210 */ /* 0x000fc40007f1e0ff */
[-C--:B------:R-:W-:Y:S02]  /*f920*/  @!P4 LEA.HI.X.SX32 R12, R0, R5.reuse, 0x1, P1 ;  /* 0x00000005000cc211 */ /* 0x080fe400008f0eff */
[-C--:B------:R-:W-:Y:S02]  /*f930*/  @!P5 LEA.HI.X.SX32 R2, R2, R5.reuse, 0x1, P2 ;  /* 0x000000050202d211 */ /* 0x080fe400010f0eff */
[C---:B------:R-:W-:Y:S02]  /*f940*/  @!P5 LEA R6, P1, R4.reuse, c[0x0][0x200], 0x2 ;  /* 0x000080000406da11 */ /* 0x040fe400078210ff */
        /* <DEDUP_REMOVED lines=12> */
.L_x_220:
[----:B------:R-:W-:Y:S05]  /*fa10*/  BSYNC B0 ;  /* 0x0000000000007941 */ /* 0x000fea0003800000 */
.L_x_219:
[----:B-1----:R-:W4:Y:S01]  /*fa20*/  LDL.LU.64 R8, [R1+0x38] ;  /* 0x0000380001087983 */ /* 0x002f220000300a00 */
[----:B------:R-:W-:Y:S01]  /*fa30*/  SHF.R.S32.HI R0, RZ, 0x1f, R17 ;  /* 0x0000001fff007819 */ /* 0x000fe20000011411 */
[----:B------:R-:W-:-:S02]  /*fa40*/  ULDC.64 UR4, c[0x0][0x1e8] ;  /* 0x00007a0000047ab9 */ /* 0x000fc40000000a00 */
[----:B---3--:R-:W3:Y:S01]  /*fa50*/  LDL.LU.64 R6, [R1+0x40] ;  /* 0x0000400001067983 */ /* 0x008ee20000300a00 */
[----:B------:R-:W-:Y:S01]  /*fa60*/  SHF.R.S32.HI R4, RZ, 0x1f, R18 ;  /* 0x0000001fff047819 */ /* 0x000fe20000011412 */
[----:B------:R-:W-:Y:S01]  /*fa70*/  IMAD R0, R0, c[0x0][0x1e0], RZ ;  /* 0x0000780000007a24 */ /* 0x000fe200078e02ff */
[----:B------:R-:W-:Y:S02]  /*fa80*/  USHF.L.U32 UR7, UR4, 0x6, URZ ;  /* 0x0000000604077899 */ /* 0x000fe4000800063f */
[----:B------:R-:W-:Y:S01]  /*fa90*/  UMOV UR6, 0x6 ;  /* 0x0000000600067882 */ /* 0x000fe20000000000 */
[----:B------:R-:W-:Y:S01]  /*faa0*/  IMAD R0, R17, c[0x0][0x1e4], R0 ;  /* 0x0000790011007a24 */ /* 0x000fe200078e0200 */
[----:B------:R-:W-:Y:S01]  /*fab0*/  USHF.L.U64.HI UR5, UR4, UR6, UR5 ;  /* 0x0000000604057299 */ /* 0x000fe20008010205 */
[----:B------:R-:W-:-:S04]  /*fac0*/  IMAD R4, R4, c[0x0][0x1f0], RZ ;  /* 0x00007c0004047a24 */ /* 0x000fc800078e02ff */
[----:B------:R-:W-:Y:S01]  /*fad0*/  IMAD R4, R18, c[0x0][0x1f4], R4 ;  /* 0x00007d0012047a24 */ /* 0x000fe200078e0204 */
[--C-:B----4-:R-:W-:Y:S01]  /*fae0*/  SHF.R.S32.HI R3, RZ, 0x1f, R8.reuse ;  /* 0x0000001fff037819 */ /* 0x110fe20000011408 */
[----:B------:R-:W-:-:S04]  /*faf0*/  IMAD.MOV.U32 R2, RZ, RZ, R8 ;  /* 0x000000ffff027224 */ /* 0x000fc800078e0008 */
[----:B------:R-:W-:-:S04]  /*fb00*/  IMAD.WIDE.U32 R2, R17, c[0x0][0x1e0], R2 ;  /* 0x0000780011027a25 */ /* 0x000fc800078e0002 */
[----:B------:R-:W-:Y:S02]  /*fb10*/  IMAD.IADD R3, R3, 0x1, R0 ;  /* 0x0000000103037824 */ /* 0x000fe400078e0200 */
[----:B---3--:R-:W-:Y:S02]  /*fb20*/  IMAD R0, R7, c[0x0][0x1e8], RZ ;  /* 0x00007a0007007a24 */ /* 0x008fe400078e02ff */
        /* <DEDUP_REMOVED lines=8> */
[----:B--2---:R-:W-:Y:S01]  /*fbb0*/  STG.E.128 [R6.64], R36 ;  /* 0x0000002406007986 */ /* 0x004fe2000c101d14 */
[----:B------:R-:W-:Y:S02]  /*fbc0*/  IADD3.X R5, R7, UR5, RZ, P0, !PT ;  /* 0x0000000507057c10 */ /* 0x000fe400087fe4ff */
[----:B------:R-:W-:-:S03]  /*fbd0*/  IADD3 R2, P0, R4, UR7, RZ ;  /* 0x0000000704027c10 */ /* 0x000fc6000ff1e0ff */
[----:B------:R-:W-:Y:S01]  /*fbe0*/  STG.E.128 [R4.64], R32 ;  /* 0x0000002004007986 */ /* 0x000fe2000c101d14 */
[----:B------:R-:W-:Y:S02]  /*fbf0*/  IADD3.X R3, R5, UR5, RZ, P0, !PT ;  /* 0x0000000505037c10 */ /* 0x000fe400087fe4ff */
[----:B------:R-:W-:-:S03]  /*fc00*/  IADD3 R8, P0, R2, UR7, RZ ;  /* 0x0000000702087c10 */ /* 0x000fc6000ff1e0ff */
[----:B------:R-:W-:Y:S01]  /*fc10*/  STG.E.128 [R2.64], R28 ;  /* 0x0000001c02007986 */ /* 0x000fe2000c101d14 */
[----:B------:R-:W-:-:S05]  /*fc20*/  IADD3.X R9, R3, UR5, RZ, P0, !PT ;  /* 0x0000000503097c10 */ /* 0x000fca00087fe4ff */
[----:B------:R-:W-:Y:S01]  /*fc30*/  STG.E.128 [R8.64], R24 ;  /* 0x0000001808007986 */ /* 0x000fe2000c101d14 */
[----:B------:R-:W-:Y:S05]  /*fc40*/  EXIT ;  /* 0x000000000000794d */ /* 0x000fea0003800000 */
.L_x_213:
[----:B------:R-:W1:Y:S01]  /*fc50*/  LDC.U8 R10, c[0x0][0x329] ;  /* 0x0000ca40ff0a7b82 */ /* 0x000e620000000000 */
[----:B------:R-:W-:Y:S01]  /*fc60*/  LEA.HI R6, R7, R74, RZ, 0x2 ;  /* 0x0000004a07067211 */ /* 0x000fe200078f10ff */
[----:B------:R-:W-:Y:S01]  /*fc70*/  UMOV UR6, 0x6 ;  /* 0x0000000600067882 */ /* 0x000fe20000000000 */
[----:B------:R-:W-:Y:S01]  /*fc80*/  SHF.R.S32.HI R0, RZ, 0x1f, R26 ;  /* 0x0000001fff007819 */ /* 0x000fe2000001141a */
[----:B------:R-:W-:Y:S01]  /*fc90*/  ULDC.64 UR4, c[0x0][0x1e8] ;  /* 0x00007a0000047ab9 */ /* 0x000fe20000000a00 */
[----:B------:R-:W-:Y:S01]  /*fca0*/  LOP3.LUT R2, R6, 0x1ffffffc, RZ, 0xc0, !PT ;  /* 0x1ffffffc06027812 */ /* 0x000fe200078ec0ff */
[----:B------:R-:W-:Y:S01]  /*fcb0*/  USHF.L.U64.HI UR5, UR4, UR6, UR5 ;  /* 0x0000000604057299 */ /* 0x000fe20008010205 */
[----:B------:R-:W-:Y:S01]  /*fcc0*/  SHF.R.S32.HI R6, RZ, 0x2, R6 ;  /* 0x00000002ff067819 */ /* 0x000fe20000011406 */
[----:B------:R-:W2:Y:S01]  /*fcd0*/  LDC.U8 R9, c[0x0][0x328] ;  /* 0x0000ca00ff097b82 */ /* 0x000ea20000000000 */
[----:B------:R-:W-:Y:S01]  /*fce0*/  IMAD R0, R0, c[0x0][0x1e0], RZ ;  /* 0x0000780000007a24 */ /* 0x000fe200078e02ff */
[----:B------:R-:W-:Y:S01]  /*fcf0*/  SHF.R.S32.HI R8, RZ, 0x1f, R27 ;  /* 0x0000001fff087819 */ /* 0x000fe2000001141b */
[----:B------:R-:W-:Y:S01]  /*fd00*/  IMAD.IADD R2, R74, 0x1, -R2 ;  /* 0x000000014a027824 */ /* 0x000fe200078e0a02 */
[----:B------:R-:W-:Y:S01]  /*fd10*/  SHF.R.S32.HI R7, RZ, 0x1f, R6 ;  /* 0x0000001fff077819 */ /* 0x000fe20000011406 */
[----:B------:R-:W-:Y:S01]  /*fd20*/  IMAD R0, R26, c[0x0][0x1e4], R0 ;  /* 0x000079001a007a24 */ /* 0x000fe200078e0200 */
[----:B------:R-:W-:Y:S01]  /*fd30*/  LOP3.LUT P6, RZ, R74, 0x3, RZ, 0xc0, !PT ;  /* 0x000000034aff7812 */ /* 0x000fe200078cc0ff */
[----:B------:R-:W-:Y:S01]  /*fd40*/  IMAD.SHL.U32 R2, R2, 0x8, RZ ;  /* 0x0000000802027824 */ /* 0x000fe200078e00ff */
[----:B------:R-:W-:Y:S01]  /*fd50*/  IADD3 R16, -R75, c[0x0][0x214], RZ ;  /* 0x000085004b107a10 */ /* 0x000fe20007ffe1ff */
[----:B------:R-:W-:Y:S01]  /*fd60*/  IMAD R8, R8, c[0x0][0x1f0], RZ ;  /* 0x00007c0008087a24 */ /* 0x000fe200078e02ff */
[----:B------:R-:W-:Y:S01]  /*fd70*/  USHF.L.U32 UR4, UR4, 0x6, URZ ;  /* 0x0000000604047899 */ /* 0x000fe2000800063f */
[----:B------:R-:W-:Y:S01]  /*fd80*/  IMAD.WIDE R4, R204, 0x80, R6 ;  /* 0x00000080cc047825 */ /* 0x000fe200078e0206 */
[----:B------:R-:W-:-:S02]  /*fd90*/  SHF.R.S32.HI R3, RZ, 0x1f, R2 ;  /* 0x0000001fff037819 */ /* 0x000fc40000011402 */
[----:B------:R-:W-:Y:S01]  /*fda0*/  ISETP.GE.OR P5, PT, R6, R16, P6 ;  /* 0x000000100600720c */ /* 0x000fe200037a6670 */
[----:B------:R-:W-:Y:S01]  /*fdb0*/  IMAD R8, R27, c[0x0][0x1f4], R8 ;  /* 0x00007d001b087a24 */ /* 0x000fe200078e0208 */
[----:B-1----:R-:W-:Y:S01]  /*fdc0*/  ISETP.NE.AND P0, PT, R10, RZ, PT ;  /* 0x000000ff0a00720c */ /* 0x002fe20003f05270 */
[----:B------:R-:W-:-:S04]  /*fdd0*/  IMAD.WIDE.U32 R2, R26, c[0x0][0x1e0], R2 ;  /* 0x000078001a027a25 */ /* 0x000fc800078e0002 */
[----:B------:R-:W-:Y:S02]  /*fde0*/  IMAD.IADD R3, R0, 0x1, R3 ;  /* 0x0000000100037824 */ /* 0x000fe400078e0203 */
[----:B------:R-:W-:Y:S02]  /*fdf0*/  IMAD R13, R26, c[0x0][0x214], RZ ;  /* 0x000085001a0d7a24 */ /* 0x000fe400078e02ff */
[----:B------:R-:W-:-:S04]  /*fe00*/  IMAD.WIDE.U32 R2, R27, c[0x0][0x1f0], R2 ;  /* 0x00007c001b027a25 */ /* 0x000fc800078e0002 */
[----:B------:R-:W-:Y:S01]  /*fe10*/  @P0 IMAD.MOV.U32 R0, RZ, RZ, c[0x0][0x210] ;  /* 0x00008400ff000624 */ /* 0x000fe200078e00ff */
[----:B--2---:R-:W-:Y:S01]  /*fe20*/  @!P0 ISETP.NE.AND P1, PT, R9, RZ, PT ;  /* 0x000000ff0900820c */ /* 0x004fe20003f25270 */
        /* <DEDUP_REMOVED lines=9> */
[C---:B------:R-:W-:Y:S01]  /*fec0*/  IMAD R8, R4.reuse, c[0x0][0x1ec], R8 ;  /* 0x00007b0004087a24 */ /* 0x040fe200078e0208 */
[----:B------:R-:W-:Y:S01]  /*fed0*/  SHF.R.S32.HI R10, RZ, 0x1f, R13 ;  /* 0x0000001fff0a7819 */ /* 0x000fe2000001140d */
        /* <DEDUP_REMOVED lines=62> */
.L_x_221:
        /* <DEDUP_REMOVED lines=12> */
.L_x_613:


//--------------------- .text._ZN5flash16flash_fwd_kernelI23Flash_fwd_kernel_traitsILi32ELi128ELi128ELi4ELb0ELb0EN7cutlass10bfloat16_tE19Flash_kernel_traitsILi32ELi128ELi128ELi4ES3_EELb0ELb1ELb0ELb0ELb1ELb1ELb1ELb0EEEvNS_16Flash_fwd_paramsE --------------------------
	.section	.text._ZN5flash16flash_fwd_kernelI23Flash_fwd_kernel_traitsILi32ELi128ELi128ELi4ELb0ELb0EN7cutlass10bfloat16_tE19Flash_kernel_traitsILi32ELi128ELi128ELi4ES3_EELb0ELb1ELb0ELb0ELb1ELb1ELb1ELb0EEEvNS_16Flash_fwd_paramsE,"ax",@progbits
	.sectioninfo	@"SHI_REGISTERS=255"
	.align	128
        .global         _ZN5flash16flash_fwd_kernelI23Flash_fwd_kernel_traitsILi32ELi128ELi128ELi4ELb0ELb0EN7cutlass10bfloat16_tE19Flash_kernel_traitsILi32ELi128ELi128ELi4ES3_EELb0ELb1ELb0ELb0ELb1ELb1ELb1ELb0EEEvNS_16Flash_fwd_paramsE
        .type           _ZN5flash16flash_fwd_kernelI23Flash_fwd_kernel_traitsILi32ELi128ELi128ELi4ELb0ELb0EN7cutlass10bfloat16_tE19Flash_kernel_traitsILi32ELi128ELi128ELi4ES3_EELb0ELb1ELb0ELb0ELb1ELb1ELb1ELb0EEEvNS_16Flash_fwd_paramsE,@function
        .size           _ZN5flash16flash_fwd_kernelI23Flash_fwd_kernel_traitsILi32ELi128ELi128ELi4ELb0ELb0EN7cutlass10bfloat16_tE19Flash_kernel_traitsILi32ELi128ELi128ELi4ES3_EELb0ELb1ELb0ELb0ELb1ELb1ELb1ELb0EEEvNS_16Flash_fwd_paramsE,(.L_x_614 - _ZN5flash16flash_fwd_kernelI23Flash_fwd_kernel_traitsILi32ELi128ELi128ELi4ELb0ELb0EN7cutlass10bfloat16_tE19Flash_kernel_traitsILi32ELi128ELi128ELi4ES3_EELb0ELb1ELb0ELb0ELb1ELb1ELb1ELb0EEEvNS_16Flash_fwd_paramsE)
        .other          _ZN5flash16flash_fwd_kernelI23Flash_fwd_kernel_traitsILi32ELi128ELi128ELi4ELb0ELb0EN7cutlass10bfloat16_tE19Flash_kernel_traitsILi32ELi128ELi128ELi4ES3_EELb0ELb1ELb0ELb0ELb1ELb1ELb1ELb0EEEvNS_16Flash_fwd_paramsE,@"STO_CUDA_ENTRY STV_DEFAULT"
_ZN5flash16flash_fwd_kernelI23Flash_fwd_kernel_traitsILi32ELi128ELi128ELi4ELb0ELb0EN7cutlass10bfloat16_tE19Flash_kernel_traitsILi32ELi128ELi128ELi4ES3_EELb0ELb1ELb0ELb0ELb1ELb1ELb1ELb0EEEvNS_16Flash_fwd_paramsE:
.text._ZN5flash16flash_fwd_kernelI23Flash_fwd_kernel_traitsILi32ELi128ELi128ELi4ELb0ELb0EN7cutlass10bfloat16_tE19Flash_kernel_traitsILi32ELi128ELi128ELi4ES3_EELb0ELb1ELb0ELb0ELb1ELb1ELb1ELb0EEEvNS_16Flash_fwd_paramsE:
        /* <DEDUP_REMOVED lines=53> */
[C---:B------:R-:W-:Y:S01]  /*0350*/  LEA.HI R0, R5.reuse, R2, RZ, 0x1 ;  /* 0x0000000205007211 */ /* 0x040fe200078f08ff */
        /* <DEDUP_REMOVED lines=35> */
[----:B------:R-:W-:Y:S01]  /*0590*/  STL.64 [R1+0x30], R30 ;  /* 0x0000301e01007387 */ /* 0x000fe20000100a00 */
        /* <DEDUP_REMOVED lines=13> */
[----:B------:R-:W-:Y:S01]  /*0670*/  IMAD.IADD R136, R0, 0x1, -R7 ;  /* 0x0000000100887824 */ /* 0x000fe200078e0a07 */
[----:B------:R-:W-:Y:S01]  /*0680*/  SHF.R.S32.HI R15, RZ, 0x1, R15 ;  /* 0x00000001ff0f7819 */ /* 0x000fe2000001140f */
        /* <DEDUP_REMOVED lines=10> */
[----:B------:R-:W-:Y:S02]  /*0730*/  IMAD R5, R57, 0x8, R17 ;  /* 0x0000000839057824 */ /* 0x000fe400078e0211 */
        /* <DEDUP_REMOVED lines=55> */
[----:B------:R-:W-:Y:S01]  /*0ab0*/  IMAD R8, R9, c[0x0][0x1b0], RZ ;  /* 0x00006c0009087a24 */ /* 0x000fe200078e02ff */
[----:B------:R2:W-:Y:S01]  /*0ac0*/  STL.64 [R1+0x20], R22 ;  /* 0x0000201601007387 */ /* 0x0005e20000100a00 */
[----:B------:R-:W-:-:S02]  /*0ad0*/  IMAD R10, R59, UR7, RZ ;  /* 0x000000073b0a7c24 */ /* 0x000fc4000f8e02ff */
[----:B------:R-:W-:Y:S02]  /*0ae0*/  IMAD R8, R0, c[0x0][0x1b4], R8 ;  /* 0x00006d0000087a24 */ /* 0x000fe400078e0208 */
[----:B------:R-:W-:Y:S02]  /*0af0*/  IMAD.MOV.U32 R204, RZ, RZ, R22 ;  /* 0x000000ffffcc7224 */ /* 0x000fe400078e0016 */
[----:B------:R-:W-:Y:S02]  /*0b00*/  IMAD.IADD R205, R23, 0x1, R8 ;  /* 0x0000000117cd7824 */ /* 0x000fe400078e0208 */
[C---:B------:R-:W-:Y:S02]  /*0b10*/  IMAD R8, R12.reuse, UR8, R10 ;  /* 0x000000080c087c24 */ /* 0x040fe4000f8e020a */
[----:B------:R-:W-:Y:S01]  /*0b20*/  IMAD R9, R9, c[0x0][0x1b8], RZ ;  /* 0x00006e0009097a24 */ /* 0x000fe200078e02ff */
[----:B------:R-:W-:Y:S01]  /*0b30*/  STL.64 [R1+0x10], R204 ;  /* 0x000010cc01007387 */ /* 0x000fe20000100a00 */
[----:B------:R-:W-:-:S02]  /*0b40*/  IMAD R13, R12, c[0x0][0x1a0], RZ ;  /* 0x000068000c0d7a24 */ /* 0x000fc400078e02ff */
[----:B------:R-:W-:Y:S02]  /*0b50*/  IMAD R12, R0, c[0x0][0x1bc], R9 ;  /* 0x00006f00000c7a24 */ /* 0x000fe400078e0209 */
[----:B------:R-:W-:-:S04]  /*0b60*/  IMAD.WIDE.U32 R10, R59, c[0x0][0x1a0], RZ ;  /* 0x000068003b0a7a25 */ /* 0x000fc800078e00ff */
[----:B------:R-:W-:Y:S01]  /*0b70*/  IMAD R13, R59, c[0x0][0x1a4], R13 ;  /* 0x000069003b0d7a24 */ /* 0x000fe200078e020d */
[----:B-1----:R-:W-:-:S04]  /*0b80*/  IADD3 R2, P0, R2, UR13, RZ ;  /* 0x0000000d02027c10 */ /* 0x002fc8000ff1e0ff */
        /* <DEDUP_REMOVED lines=32> */
[----:B--2---:R-:W-:Y:S02]  /*0d90*/  IMAD R8, R19, 0x8, R20 ;  /* 0x0000000813087824 */ /* 0x004fe400078e0214 */
        /* <DEDUP_REMOVED lines=18> */
[----:B------:R-:W-:Y:S01]  /*0ec0*/  IADD3 R6, P1, R4, UR12, RZ ;  /* 0x0000000c04067c10 */ /* 0x000fe2000ff3e0ff */
[----:B------:R-:W-:Y:S01]  /*0ed0*/  IMAD R136, R136, 0x20, R58 ;  /* 0x0000002088887824 */ /* 0x000fe200078e023a */
        /* <DEDUP_REMOVED lines=21> */
[----:B------:R-:W3:Y:S02]  /*1030*/  LDSM.16.M88.4 R16, [R187+0x1000] ;  /* 0x00100000bb10783b */ /* 0x000ee40000000200 */
[----:B------:R-:W-:Y:S01]  /*1040*/  @P0 IADD3 R189, R186, -0x20, RZ ;  /* 0xffffffe0babd0810 */ /* 0x000fe20007ffe0ff */
[----:B------:R-:W-:Y:S01]  /*1050*/  IMAD.IADD R188, R187, 0x1, R0 ;  /* 0x00000001bbbc7824 */ /* 0x000fe200078e0200 */
[----:B------:R-:W4:Y:S04]  /*1060*/  LDSM.16.M88.4 R44, [R3+0x2400] ;  /* 0x00240000032c783b */ /* 0x000f280000000200 */
[----:B--2---:R-:W-:Y:S04]  /*1070*/  LDSM.16.M88.4 R4, [R188] ;  /* 0x00000000bc04783b */ /* 0x004fe80000000200 */
[----:B------:R-:W-:Y:S04]  /*1080*/  LDSM.16.M88.4 R48, [R189] ;  /* 0x00000000bd30783b */ /* 0x000fe80000000200 */
[----:B------:R-:W-:Y:S04]  /*1090*/  LDSM.16.M88.4 R12, [R188+0x1000] ;  /* 0x00100000bc0c783b */ /* 0x000fe80000000200 */
[----:B-1----:R-:W1:Y:S04]  /*10a0*/  LDSM.16.M88.4 R8, [R187] ;  /* 0x00000000bb08783b */ /* 0x002e680000000200 */
[----:B------:R-:W2:Y:S04]  /*10b0*/  LDSM.16.M88.4 R64, [R189+0x400] ;  /* 0x00040000bd40783b */ /* 0x000ea80000000200 */
[----:B------:R-:W5:Y:S04]  /*10c0*/  LDSM.16.M88.4 R52, [R3+0x2800] ;  /* 0x002800000334783b */ /* 0x000f680000000200 */
[----:B------:R-:W2:Y:S04]  /*10d0*/  LDSM.16.M88.4 R60, [R189+0x800] ;  /* 0x00080000bd3c783b */ /* 0x000ea80000000200 */
[----:B------:R-:W2:Y:S01]  /*10e0*/  LDSM.16.M88.4 R108, [R3+0x2c00] ;  /* 0x002c0000036c783b */ /* 0x000ea20000000200 */
[C---:B---3--:R-:W-:Y:S03]  /*10f0*/  HMMA.16816.F32.BF16 R24, R16.reuse, R40, RZ ;  /* 0x000000281018723c */ /* 0x048fe600000418ff */
[----:B------:R-:W3:Y:S04]  /*1100*/  LDSM.16.M88.4 R100, [R189+0xc00] ;  /* 0x000c0000bd64783b */ /* 0x000ee80000000200 */
[----:B------:R-:W2:Y:S01]  /*1110*/  LDSM.16.M88.4 R116, [R3+0x3000] ;  /* 0x003000000374783b */ /* 0x000ea20000000200 */
[----:B----4-:R-:W-:Y:S03]  /*1120*/  HMMA.16816.F32.BF16 R28, R16, R44, RZ ;  /* 0x0000002c101c723c */ /* 0x010fe600000418ff */
[----:B------:R-:W4:Y:S04]  /*1130*/  LDSM.16.M88.4 R112, [R189+0x1000] ;  /* 0x00100000bd70783b */ /* 0x000f280000000200 */
[----:B------:R-:W3:Y:S04]  /*1140*/  LDSM.16.M88.4 R96, [R3+0x3400] ;  /* 0x003400000360783b */ /* 0x000ee80000000200 */
[----:B------:R-:W3:Y:S01]  /*1150*/  LDSM.16.M88.4 R88, [R189+0x1400] ;  /* 0x00140000bd58783b */ /* 0x000ee20000000200 */
[----:B-1----:R-:W-:Y:S03]  /*1160*/  HMMA.16816.F32.BF16 R20, R8, R40, RZ ;  /* 0x000000280814723c */ /* 0x002fe600000418ff */
[----:B------:R-:W1:Y:S04]  /*1170*/  LDSM.16.M88.4 R92, [R3+0x3800] ;  /* 0x00380000035c783b */ /* 0x000e680000000200 */
[----:B------:R-:W1:Y:S01]  /*1180*/  LDSM.16.M88.4 R104, [R189+0x1800] ;  /* 0x00180000bd68783b */ /* 0x000e620000000200 */
[----:B------:R-:W-:Y:S03]  /*1190*/  HMMA.16816.F32.BF16 R32, R12, R48, R24 ;  /* 0x000000300c20723c */ /* 0x000fe60000041818 */
[----:B------:R2:W1:Y:S04]  /*11a0*/  LDSM.16.M88.4 R84, [R3+0x3c00] ;  /* 0x003c00000354783b */ /* 0x0004680000000200 */
[----:B------:R-:W1:Y:S01]  /*11b0*/  LDSM.16.M88.4 R80, [R189+0x1c00] ;  /* 0x001c0000bd50783b */ /* 0x000e620000000200 */
[----:B------:R-:W-:Y:S03]  /*11c0*/  HMMA.16816.F32.BF16 R24, R8, R44, RZ ;  /* 0x0000002c0818723c */ /* 0x000fe600000418ff */
[----:B------:R-:W0:Y:S05]  /*11d0*/  LDGDEPBAR ;  /* 0x00000000000079af */ /* 0x000e2a0000000000 */
[----:B------:R-:W-:Y:S08]  /*11e0*/  HMMA.16816.F32.BF16 R20, R4, R48, R20 ;  /* 0x000000300414723c */ /* 0x000ff00000041814 */
[----:B--2---:R-:W-:Y:S01]  /*11f0*/  HMMA.16816.F32.BF16 R36, R12, R64, R28 ;  /* 0x000000400c24723c */ /* 0x004fe2000004181c */
[----:B------:R-:W-:-:S05]  /*1200*/  LOP3.LUT R3, R121, 0xffffffe0, RZ, 0xc0, !PT ;  /* 0xffffffe079037812 */ /* 0x000fca00078ec0ff */
[----:B------:R-:W-:Y:S02]  /*1210*/  IMAD.IADD R3, R120, 0x1, -R3 ;  /* 0x0000000178037824 */ /* 0x000fe400078e0a03 */
[----:B-----5:R-:W-:Y:S01]  /*1220*/  HMMA.16816.F32.BF16 R28, R16, R52, RZ ;  /* 0x00000034101c723c */ /* 0x020fe200000418ff */
[----:B------:R-:W-:-:S07]  /*1230*/  DEPBAR.LE SB0, 0x0 ;  /* 0x000080000000791a */ /* 0x000fce0000000000 */
[----:B------:R-:W-:-:S04]  /*1240*/  FMUL.FTZ R2, R20, c[0x0][0x2ec] ;  /* 0x0000bb0014027a20 */ /* 0x000fc80000410000 */
[----:B------:R2:W-:Y:S11]  /*1250*/  MUFU.TANH R148, R2 ;  /* 0x0000000200947308 */ /* 0x0005f60000002400 */
[----:B------:R-:W-:Y:S01]  /*1260*/  @!UPT UIADD3 URZ, URZ, URZ, URZ ;  /* 0x0000003f3f3ff290 */ /* 0x000fe2000fffe03f */
[----:B------:R-:W-:Y:S01]  /*1270*/  HMMA.16816.F32.BF16 R28, R12, R60, R28 ;  /* 0x0000003c0c1c723c */ /* 0x000fe2000004181c */
[----:B--2---:R-:W-:-:S04]  /*1280*/  FMUL.FTZ R2, R21, c[0x0][0x2ec] ;  /* 0x0000bb0015027a20 */ /* 0x004fc80000410000 */
[----:B------:R2:W5:Y:S02]  /*1290*/  MUFU.TANH R147, R2 ;  /* 0x0000000200937308 */ /* 0x0005640000002400 */
[----:B--2---:R-:W-:-:S06]  /*12a0*/  FMUL.FTZ R2, R22, c[0x0][0x2ec] ;  /* 0x0000bb0016027a20 */ /* 0x004fcc0000410000 */
[----:B------:R2:W-:Y:S02]  /*12b0*/  MUFU.TANH R160, R2 ;  /* 0x0000000200a07308 */ /* 0x0005e40000002400 */
[----:B--2---:R-:W-:Y:S02]  /*12c0*/  FMUL.FTZ R2, R23, c[0x0][0x2ec] ;  /* 0x0000bb0017027a20 */ /* 0x004fe40000410000 */
[----:B------:R-:W-:Y:S04]  /*12d0*/  HMMA.16816.F32.BF16 R20, R4, R64, R24 ;  /* 0x000000400414723c */ /* 0x000fe80000041818 */
[----:B------:R2:W-:Y:S04]  /*12e0*/  MUFU.TANH R159, R2 ;  /* 0x00000002009f7308 */ /* 0x0005e80000002400 */
[----:B------:R-:W-:Y:S01]  /*12f0*/  HMMA.16816.F32.BF16 R24, R8, R52, RZ ;  /* 0x000000340818723c */ /* 0x000fe200000418ff */
[----:B--2---:R-:W-:-:S04]  /*1300*/  FMUL.FTZ R2, R32, c[0x0][0x2ec] ;  /* 0x0000bb0020027a20 */ /* 0x004fc80000410000 */
[----:B------:R2:W-:Y:S02]  /*1310*/  MUFU.TANH R194, R2 ;  /* 0x0000000200c27308 */ /* 0x0005e40000002400 */
[----:B--2---:R-:W-:-:S06]  /*1320*/  FMUL.FTZ R2, R33, c[0x0][0x2ec] ;  /* 0x0000bb0021027a20 */ /* 0x004fcc0000410000 */
        /* <DEDUP_REMOVED lines=21> */
[----:B--2---:R-:W-:Y:S02]  /*1480*/  FMUL.FTZ R2, R39, c[0x0][0x2ec] ;  /* 0x0000bb0027027a20 */ /* 0x004fe40000410000 */
[----:B------:R-:W-:Y:S04]  /*1490*/  HMMA.16816.F32.BF16 R36, R16, R108, RZ ;  /* 0x0000006c1024723c */ /* 0x000fe800000418ff */
[----:B------:R2:W-:Y:S02]  /*14a0*/  MUFU.TANH R190, R2 ;  /* 0x0000000200be7308 */ /* 0x0005e40000002400 */
[----:B--2---:R-:W-:-:S06]  /*14b0*/  FMUL.FTZ R2, R20, c[0x0][0x2ec] ;  /* 0x0000bb0014027a20 */ /* 0x004fcc0000410000 */
[----:B------:R2:W1:Y:S11]  /*14c0*/  MUFU.TANH R128, R2 ;  /* 0x0000000200807308 */ /* 0x0004760000002400 */
[----:B------:R-:W-:Y:S01]  /*14d0*/  @!UPT UIADD3 URZ, URZ, URZ, URZ ;  /* 0x0000003f3f3ff290 */ /* 0x000fe2000fffe03f */
[----:B---3--:R-:W-:Y:S01]  /*14e0*/  HMMA.16816.F32.BF16 R36, R12, R100, R36 ;  /* 0x000000640c24723c */ /* 0x008fe20000041824 */
[----:B--2---:R-:W-:-:S04]  /*14f0*/  FMUL.FTZ R2, R21, c[0x0][0x2ec] ;  /* 0x0000bb0015027a20 */ /* 0x004fc80000410000 */
        /* <DEDUP_REMOVED lines=17> */
[----:B------:R2:W-:Y:S11]  /*1610*/  MUFU.TANH R126, R2 ;  /* 0x00000002007e7308 */ /* 0x0005f60000002400 */
[----:B------:R-:W-:Y:S01]  /*1620*/  @!UPT UIADD3 URZ, URZ, URZ, URZ ;  /* 0x0000003f3f3ff290 */ /* 0x000fe2000fffe03f */
[----:B----4-:R-:W-:Y:S08]  /*1630*/  HMMA.16816.F32.BF16 R32, R12, R112, R28 ;  /* 0x000000700c20723c */ /* 0x010ff0000004181c */
[----:B------:R-:W-:Y:S01]  /*1640*/  HMMA.16816.F32.BF16 R28, R16, R96, RZ ;  /* 0x00000060101c723c */ /* 0x000fe200000418ff */
        /* <DEDUP_REMOVED lines=9> */
[----:B------:R2:W-:Y:S11]  /*16e0*/  MUFU.TANH R171, R2 ;  /* 0x0000000200ab7308 */ /* 0x0005f60000002400 */
[----:B------:R-:W-:Y:S08]  /*16f0*/  @!UPT UIADD3 URZ, URZ, URZ, URZ ;  /* 0x0000003f3f3ff290 */ /* 0x000ff0000fffe03f */
[----:B------:R-:W-:Y:S01]  /*1700*/  HMMA.16816.F32.BF16 R24, R4, R88, R24 ;  /* 0x000000580418723c */ /* 0x000fe20000041818 */
[----:B--2---:R-:W-:-:S04]  /*1710*/  FMUL.FTZ R2, R37, c[0x0][0x2ec] ;  /* 0x0000bb0025027a20 */ /* 0x004fc80000410000 */
[----:B------:R2:W-:Y:S02]  /*1720*/  MUFU.TANH R175, R2 ;  /* 0x0000000200af7308 */ /* 0x0005e40000002400 */
[----:B--2---:R-:W-:-:S06]  /*1730*/  FMUL.FTZ R2, R38, c[0x0][0x2ec] ;  /* 0x0000bb0026027a20 */ /* 0x004fcc0000410000 */
[----:B------:R2:W-:Y:S02]  /*1740*/  MUFU.TANH R172, R2 ;  /* 0x0000000200ac7308 */ /* 0x0005e40000002400 */
[----:B--2---:R-:W-:Y:S02]  /*1750*/  FMUL.FTZ R2, R39, c[0x0][0x2ec] ;  /* 0x0000bb0027027a20 */ /* 0x004fe40000410000 */
[----:B------:R-:W-:Y:S04]  /*1760*/  HMMA.16816.F32.BF16 R36, R12, R88, R28 ;  /* 0x000000580c24723c */ /* 0x000fe8000004181c */
[----:B------:R2:W-:Y:S04]  /*1770*/  MUFU.TANH R168, R2 ;  /* 0x0000000200a87308 */ /* 0x0005e80000002400 */
[----:B-1----:R-:W-:Y:S01]  /*1780*/  HMMA.16816.F32.BF16 R28, R8, R92, RZ ;  /* 0x0000005c081c723c */ /* 0x002fe200000418ff */
[----:B--2---:R-:W-:-:S04]  /*1790*/  FMUL.FTZ R2, R20, c[0x0][0x2ec] ;  /* 0x0000bb0014027a20 */ /* 0x004fc80000410000 */
[----:B------:R1:W-:Y:S11]  /*17a0*/  MUFU.TANH R101, R2 ;  /* 0x0000000200657308 */ /* 0x0003f60000002400 */
[----:B------:R-:W-:Y:S08]  /*17b0*/  @!UPT UIADD3 URZ, URZ, URZ, URZ ;  /* 0x0000003f3f3ff290 */ /* 0x000ff0000fffe03f */
[----:B------:R-:W-:Y:S01]  /*17c0*/  HMMA.16816.F32.BF16 R28, R4, R104, R28 ;  /* 0x00000068041c723c */ /* 0x000fe2000004181c */
[----:B-1----:R-:W-:-:S04]  /*17d0*/  FMUL.FTZ R2, R21, c[0x0][0x2ec] ;  /* 0x0000bb0015027a20 */ /* 0x002fc80000410000 */
[----:B------:R1:W-:Y:S02]  /*17e0*/  MUFU.TANH R100, R2 ;  /* 0x0000000200647308 */ /* 0x0003e40000002400 */
[----:B-1----:R-:W-:-:S06]  /*17f0*/  FMUL.FTZ R2, R22, c[0x0][0x2ec] ;  /* 0x0000bb0016027a20 */ /* 0x002fcc0000410000 */
[----:B------:R1:W-:Y:S02]  /*1800*/  MUFU.TANH R146, R2 ;  /* 0x0000000200927308 */ /* 0x0003e40000002400 */
[----:B-1----:R-:W-:Y:S02]  /*1810*/  FMUL.FTZ R2, R23, c[0x0][0x2ec] ;  /* 0x0000bb0017027a20 */ /* 0x002fe40000410000 */
[----:B------:R-:W-:Y:S04]  /*1820*/  HMMA.16816.F32.BF16 R20, R16, R92, RZ ;  /* 0x0000005c1014723c */ /* 0x000fe800000418ff */
[----:B------:R1:W-:Y:S02]  /*1830*/  MUFU.TANH R129, R2 ;  /* 0x0000000200817308 */ /* 0x0003e40000002400 */
[----:B-1----:R-:W-:-:S06]  /*1840*/  FMUL.FTZ R2, R32, c[0x0][0x2ec] ;  /* 0x0000bb0020027a20 */ /* 0x002fcc0000410000 */
[----:B------:R1:W-:Y:S11]  /*1850*/  MUFU.TANH R164, R2 ;  /* 0x0000000200a47308 */ /* 0x0003f60000002400 */
[----:B------:R-:W-:Y:S01]  /*1860*/  @!UPT UIADD3 URZ, URZ, URZ, URZ ;  /* 0x0000003f3f3ff290 */ /* 0x000fe2000fffe03f */
        /* <DEDUP_REMOVED lines=9> */
[----:B------:R1:W-:Y:S02]  /*1900*/  MUFU.TANH R109, R2 ;  /* 0x00000002006d7308 */ /* 0x0003e40000002400 */
[----:B-1----:R-:W-:-:S06]  /*1910*/  FMUL.FTZ R2, R25, c[0x0][0x2ec] ;  /* 0x0000bb0019027a20 */ /* 0x002fcc0000410000 */
        /* <DEDUP_REMOVED lines=21> */
[----:B------:R-:W-:Y:S04]  /*1a70*/  HMMA.16816.F32.BF16 R28, R4, R80, R32 ;  /* 0x00000050041c723c */ /* 0x000fe80000041820 */
[----:B------:R1:W-:Y:S04]  /*1a80*/  MUFU.TANH R177, R2 ;  /* 0x0000000200b17308 */ /* 0x0003e80000002400 */
[-C--:B------:R-:W-:Y:S08]  /*1a90*/  HMMA.16816.F32.BF16 R32, R16, R42.reuse, RZ ;  /* 0x0000002a1020723c */ /* 0x080ff000000418ff */
[----:B------:R-:W-:Y:S01]  /*1aa0*/  HMMA.16816.F32.BF16 R40, R8, R42, RZ ;  /* 0x0000002a0828723c */ /* 0x000fe200000418ff */
[----:B-1----:R-:W-:-:S04]  /*1ab0*/  FMUL.FTZ R2, R20, c[0x0][0x2ec] ;  /* 0x0000bb0014027a20 */ /* 0x002fc80000410000 */
[----:B------:R1:W-:Y:S03]  /*1ac0*/  MUFU.TANH R165, R2 ;  /* 0x0000000200a57308 */ /* 0x0003e60000002400 */
[----:B------:R-:W-:Y:S02]  /*1ad0*/  FMUL.FTZ R28, R28, c[0x0][0x2ec] ;  /* 0x0000bb001c1c7a20 */ /* 0x000fe40000410000 */
[----:B------:R-:W-:Y:S02]  /*1ae0*/  FMUL.FTZ R29, R29, c[0x0][0x2ec] ;  /* 0x0000bb001d1d7a20 */ /* 0x000fe40000410000 */
[----:B------:R-:W-:Y:S02]  /*1af0*/  FMUL.FTZ R30, R30, c[0x0][0x2ec] ;  /* 0x0000bb001e1e7a20 */ /* 0x000fe40000410000 */
[----:B------:R-:W-:Y:S01]  /*1b00*/  FMUL.FTZ R31, R31, c[0x0][0x2ec] ;  /* 0x0000bb001f1f7a20 */ /* 0x000fe20000410000 */
[----:B------:R-:W-:Y:S01]  /*1b10*/  MUFU.TANH R123, R28 ;  /* 0x0000001c007b7308 */ /* 0x000fe20000002400 */
[----:B------:R-:W-:Y:S01]  /*1b20*/  HMMA.16816.F32.BF16 R36, R12, R50, R32 ;  /* 0x000000320c24723c */ /* 0x000fe20000041820 */
[----:B-1----:R-:W-:-:S06]  /*1b30*/  FMUL.FTZ R2, R21, c[0x0][0x2ec] ;  /* 0x0000bb0015027a20 */ /* 0x002fcc0000410000 */
[----:B------:R-:W-:Y:S01]  /*1b40*/  MUFU.TANH R122, R29 ;  /* 0x0000001d007a7308 */ /* 0x000fe20000002400 */
[----:B------:R-:W-:Y:S07]  /*1b50*/  HMMA.16816.F32.BF16 R32, R8, R46, RZ ;  /* 0x0000002e0820723c */ /* 0x000fee00000418ff */
[----:B------:R1:W-:Y:S01]  /*1b60*/  MUFU.TANH R166, R2 ;  /* 0x0000000200a67308 */ /* 0x0003e20000002400 */
[----:B------:R-:W-:Y:S07]  /*1b70*/  HMMA.16816.F32.BF16 R40, R4, R50, R40 ;  /* 0x000000320428723c */ /* 0x000fee0000041828 */
[----:B------:R-:W-:Y:S01]  /*1b80*/  MUFU.TANH R200, R30 ;  /* 0x0000001e00c87308 */ /* 0x000fe20000002400 */
[----:B------:R-:W-:-:S02]  /*1b90*/  FMUL.FTZ R36, R36, c[0x0][0x2ec] ;  /* 0x0000bb0024247a20 */ /* 0x000fc40000410000 */
[----:B------:R-:W-:Y:S02]  /*1ba0*/  FMUL.FTZ R37, R37, c[0x0][0x2ec] ;  /* 0x0000bb0025257a20 */ /* 0x000fe40000410000 */
[----:B------:R-:W-:Y:S02]  /*1bb0*/  FMUL.FTZ R38, R38, c[0x0][0x2ec] ;  /* 0x0000bb0026267a20 */ /* 0x000fe40000410000 */
[----:B-1----:R-:W-:Y:S01]  /*1bc0*/  FMUL.FTZ R2, R22, c[0x0][0x2ec] ;  /* 0x0000bb0016027a20 */ /* 0x002fe20000410000 */
[----:B------:R1:W-:Y:S08]  /*1bd0*/  MUFU.TANH R199, R31 ;  /* 0x0000001f00c77308 */ /* 0x0003f00000002400 */
[----:B------:R2:W-:Y:S01]  /*1be0*/  MUFU.TANH R169, R2 ;  /* 0x0000000200a97308 */ /* 0x0005e20000002400 */
[----:B-1----:R-:W-:Y:S07]  /*1bf0*/  HMMA.16816.F32.BF16 R28, R16, R54, RZ ;  /* 0x00000036101c723c */ /* 0x002fee00000418ff */
[----:B------:R-:W-:Y:S01]  /*1c00*/  MUFU.TANH R144, R36 ;  /* 0x0000002400907308 */ /* 0x000fe20000002400 */
[----:B--2---:R-:W-:-:S07]  /*1c10*/  FMUL.FTZ R2, R23, c[0x0][0x2ec] ;  /* 0x0000bb0017027a20 */ /* 0x004fce0000410000 */
[----:B------:R-:W-:Y:S01]  /*1c20*/  MUFU.TANH R143, R37 ;  /* 0x00000025008f7308 */ /* 0x000fe20000002400 */
[----:B------:R-:W-:Y:S07]  /*1c30*/  HMMA.16816.F32.BF16 R20, R12, R80, R24 ;  /* 0x000000500c14723c */ /* 0x000fee0000041818 */
[----:B------:R1:W-:Y:S01]  /*1c40*/  MUFU.TANH R170, R2 ;  /* 0x0000000200aa7308 */ /* 0x0003e20000002400 */
[----:B------:R-:W-:Y:S07]  /*1c50*/  HMMA.16816.F32.BF16 R24, R16, R46, RZ ;  /* 0x0000002e1018723c */ /* 0x000fee00000418ff */
[----:B------:R2:W-:Y:S01]  /*1c60*/  MUFU.TANH R140, R38 ;  /* 0x00000026008c7308 */ /* 0x0005e20000002400 */
[----:B------:R-:W-:Y:S01]  /*1c70*/  HMMA.16816.F32.BF16 R76, R12, R62, R28 ;  /* 0x0000003e0c4c723c */ /* 0x000fe2000004181c */
[----:B-1----:R-:W-:-:S07]  /*1c80*/  FMUL.FTZ R2, R39, c[0x0][0x2ec] ;  /* 0x0000bb0027027a20 */ /* 0x002fce0000410000 */
[C---:B------:R-:W-:Y:S01]  /*1c90*/  HMMA.16816.F32.BF16 R28, R8.reuse, R86, RZ ;  /* 0x00000056081c723c */ /* 0x040fe200000418ff */
[----:B------:R-:W-:Y:S02]  /*1ca0*/  FMUL.FTZ R20, R20, c[0x0][0x2ec] ;  /* 0x0000bb0014147a20 */ /* 0x000fe40000410000 */
[----:B------:R-:W-:Y:S01]  /*1cb0*/  FMUL.FTZ R21, R21, c[0x0][0x2ec] ;  /* 0x0000bb0015157a20 */ /* 0x000fe20000410000 */
[----:B------:R-:W-:Y:S01]  /*1cc0*/  MUFU.TANH R131, R2 ;  /* 0x0000000200837308 */ /* 0x000fe20000002400 */
[----:B------:R-:W-:Y:S02]  /*1cd0*/  FMUL.FTZ R22, R22, c[0x0][0x2ec] ;  /* 0x0000bb0016167a20 */ /* 0x000fe40000410000 */
[----:B------:R-:W-:Y:S01]  /*1ce0*/  FMUL.FTZ R23, R23, c[0x0][0x2ec] ;  /* 0x0000bb0017177a20 */ /* 0x000fe20000410000 */
[----:B--2---:R-:W-:Y:S04]  /*1cf0*/  HMMA.16816.F32.BF16 R36, R8, R94, RZ ;  /* 0x0000005e0824723c */ /* 0x004fe800000418ff */
[----:B------:R-:W-:Y:S08]  /*1d00*/  MUFU.TANH R173, R20 ;  /* 0x0000001400ad7308 */ /* 0x000ff00000002400 */
[----:B------:R-:W-:Y:S04]  /*1d10*/  MUFU.TANH R174, R21 ;  /* 0x0000001500ae7308 */ /* 0x000fe80000002400 */
[----:B------:R-:W-:Y:S04]  /*1d20*/  HMMA.16816.F32.BF16 R48, R4, R82, R28 ;  /* 0x000000520430723c */ /* 0x000fe8000004181c */
[----:B------:R-:W-:Y:S08]  /*1d30*/  MUFU.TANH R178, R22 ;  /* 0x0000001600b27308 */ /* 0x000ff00000002400 */
[----:B------:R1:W-:Y:S11]  /*1d40*/  MUFU.TANH R179, R23 ;  /* 0x0000001700b37308 */ /* 0x0003f60000002400 */
[----:B------:R-:W-:Y:S01]  /*1d50*/  @!UPT UIADD3 URZ, URZ, URZ, URZ ;  /* 0x0000003f3f3ff290 */ /* 0x000fe2000fffe03f */
[----:B------:R-:W-:Y:S02]  /*1d60*/  FMUL.FTZ R48, R48, c[0x0][0x2ec] ;  /* 0x0000bb0030307a20 */ /* 0x000fe40000410000 */
[----:B------:R-:W-:Y:S01]  /*1d70*/  FMUL.FTZ R51, R51, c[0x0][0x2ec] ;  /* 0x0000bb0033337a20 */ /* 0x000fe20000410000 */
[----:B-1----:R-:W-:Y:S08]  /*1d80*/  HMMA.16816.F32.BF16 R20, R12, R66, R24 ;  /* 0x000000420c14723c */ /* 0x002ff00000041818 */
[----:B------:R-:W-:Y:S08]  /*1d90*/  HMMA.16816.F32.BF16 R24, R8, R54, RZ ;  /* 0x000000360818723c */ /* 0x000ff000000418ff */
[----:B------:R-:W-:Y:S08]  /*1da0*/  HMMA.16816.F32.BF16 R52, R4, R66, R32 ;  /* 0x000000420434723c */ /* 0x000ff00000041820 */
[----:B------:R-:W-:Y:S01]  /*1db0*/  FMUL.FTZ R2, R20, c[0x0][0x2ec] ;  /* 0x0000bb0014027a20 */ /* 0x000fe20000410000 */
[----:B------:R-:W-:Y:S03]  /*1dc0*/  HMMA.16816.F32.BF16 R32, R8, R110, RZ ;  /* 0x0000006e0820723c */ /* 0x000fe600000418ff */
[----:B------:R1:W-:Y:S05]  /*1dd0*/  MUFU.TANH R139, R2 ;  /* 0x00000002008b7308 */ /* 0x0003ea0000002400 */
[----:B------:R-:W-:Y:S08]  /*1de0*/  HMMA.16816.F32.BF16 R44, R4, R62, R24 ;  /* 0x0000003e042c723c */ /* 0x000ff00000041818 */
[----:B------:R-:W-:Y:S01]  /*1df0*/  HMMA.16816.F32.BF16 R24, R8, R118, RZ ;  /* 0x000000760818723c */ /* 0x000fe200000418ff */
[----:B-1----:R-:W-:-:S04]  /*1e00*/  FMUL.FTZ R2, R21, c[0x0][0x2ec] ;  /* 0x0000bb0015027a20 */ /* 0x002fc80000410000 */
[----:B------:R1:W-:Y:S03]  /*1e10*/  MUFU.TANH R135, R2 ;  /* 0x0000000200877308 */ /* 0x0003e60000002400 */
[C---:B------:R-:W-:Y:S08]  /*1e20*/  HMMA.16816.F32.BF16 R68, R4.reuse, R102, R32 ;  /* 0x000000660444723c */ /* 0x040ff00000041820 */
[----:B------:R-:W-:Y:S01]  /*1e30*/  HMMA.16816.F32.BF16 R60, R4, R106, R36 ;  /* 0x0000006a043c723c */ /* 0x000fe20000041824 */
[----:B------:R-:W-:-:S02]  /*1e40*/  FMUL.FTZ R46, R46, c[0x0][0x2ec] ;  /* 0x0000bb002e2e7a20 */ /* 0x000fc40000410000 */
[----:B------:R-:W-:Y:S02]  /*1e50*/  FMUL.FTZ R31, R45, c[0x0][0x2ec] ;  /* 0x0000bb002d1f7a20 */ /* 0x000fe40000410000 */
[----:B-1----:R-:W-:-:S03]  /*1e60*/  FMUL.FTZ R2, R22, c[0x0][0x2ec] ;  /* 0x0000bb0016027a20 */ /* 0x002fc60000410000 */
[----:B------:R-:W-:Y:S01]  /*1e70*/  HMMA.16816.F32.BF16 R72, R4, R114, R24 ;  /* 0x000000720448723c */ /* 0x000fe20000041818 */
[----:B------:R-:W-:Y:S01]  /*1e80*/  IMAD R36, R57, 0x10, R182 ;  /* 0x0000001039247824 */ /* 0x000fe200078e02b6 */
[----:B------:R1:W-:Y:S11]  /*1e90*/  MUFU.TANH R133, R2 ;  /* 0x0000000200857308 */ /* 0x0003f60000002400 */
[----:B------:R-:W-:Y:S03]  /*1ea0*/  @!UPT UIADD3 URZ, URZ, URZ, URZ ;  /* 0x0000003f3f3ff290 */ /* 0x000fe6000fffe03f */
[----:B------:R-:W-:Y:S02]  /*1eb0*/  FMUL.FTZ R61, R61, c[0x0][0x2ec] ;  /* 0x0000bb003d3d7a20 */ /* 0x000fe40000410000 */
[----:B------:R-:W-:Y:S02]  /*1ec0*/  FMUL.FTZ R60, R60, c[0x0][0x2ec] ;  /* 0x0000bb003c3c7a20 */ /* 0x000fe40000410000 */
[----:B-1----:R-:W-:Y:S02]  /*1ed0*/  FMUL.FTZ R2, R23, c[0x0][0x2ec] ;  /* 0x0000bb0017027a20 */ /* 0x002fe40000410000 */
[----:B------:R-:W-:Y:S01]  /*1ee0*/  HMMA.16816.F32.BF16 R20, R8, R98, RZ ;  /* 0x000000620814723c */ /* 0x000fe200000418ff */
[----:B------:R-:W-:Y:S01]  /*1ef0*/  MUFU.TANH R61, R61 ;  /* 0x0000003d003d7308 */ /* 0x000fe20000002400 */
[----:B------:R-:W-:Y:S02]  /*1f00*/  FMUL.FTZ R45, R73, c[0x0][0x2ec] ;  /* 0x0000bb00492d7a20 */ /* 0x000fe40000410000 */
[----:B------:R-:W-:-:S02]  /*1f10*/  FMUL.FTZ R62, R62, c[0x0][0x2ec] ;  /* 0x0000bb003e3e7a20 */ /* 0x000fc40000410000 */
[----:B------:R-:W-:Y:S02]  /*1f20*/  FMUL.FTZ R63, R63, c[0x0][0x2ec] ;  /* 0x0000bb003f3f7a20 */ /* 0x000fe40000410000 */
[----:B------:R-:W-:Y:S01]  /*1f30*/  IMAD.SHL.U32 R9, R120, 0x2, RZ ;  /* 0x0000000278097824 */ /* 0x000fe200078e00ff */
[----:B------:R1:W-:Y:S01]  /*1f40*/  MUFU.TANH R134, R2 ;  /* 0x0000000200867308 */ /* 0x0003e20000002400 */
[----:B------:R-:W-:Y:S02]  /*1f50*/  FMUL.FTZ R8, R43, c[0x0][0x2ec] ;  /* 0x0000bb002b087a20 */ /* 0x000fe40000410000 */
[----:B------:R-:W-:Y:S01]  /*1f60*/  FMUL.FTZ R10, R52, c[0x0][0x2ec] ;  /* 0x0000bb00340a7a20 */ /* 0x000fe20000410000 */
[----:B------:R-:W-:-:S04]  /*1f70*/  LOP3.LUT R9, R9, 0x6, RZ, 0xc0, !PT ;  /* 0x0000000609097812 */ /* 0x000fc800078ec0ff */
[----:B------:R-:W-:Y:S07]  /*1f80*/  MUFU.TANH R116, R8 ;  /* 0x0000000800747308 */ /* 0x000fee0000002400 */
[----:B------:R-:W-:Y:S01]  /*1f90*/  HMMA.16816.F32.BF16 R64, R4, R90, R20 ;  /* 0x0000005a0440723c */ /* 0x000fe20000041814 */
[----:B-1----:R-:W-:Y:S01]  /*1fa0*/  FMUL.FTZ R2, R76, c[0x0][0x2ec] ;  /* 0x0000bb004c027a20 */ /* 0x002fe20000410000 */
[----:B------:R-:W-:Y:S05]  /*1fb0*/  MUFU.TANH R81, R10 ;  /* 0x0000000a00517308 */ /* 0x000fea0000002400 */
[----:B------:R-:W-:-:S02]  /*1fc0*/  FMUL.FTZ R5, R44, c[0x0][0x2ec] ;  /* 0x0000bb002c057a20 */ /* 0x000fc40000410000 */
[----:B------:R-:W-:Y:S01]  /*1fd0*/  FMUL.FTZ R4, R55, c[0x0][0x2ec] ;  /* 0x0000bb0037047a20 */ /* 0x000fe20000410000 */
[----:B------:R1:W-:Y:S01]  /*1fe0*/  MUFU.TANH R141, R2 ;  /* 0x00000002008d7308 */ /* 0x0003e20000002400 */
[----:B------:R-:W-:-:S07]  /*1ff0*/  FMUL.FTZ R44, R47, c[0x0][0x2ec] ;  /* 0x0000bb002f2c7a20 */ /* 0x000fce0000410000 */
[----:B------:R-:W-:Y:S01]  /*2000*/  MUFU.TANH R113, R4 ;  /* 0x0000000400717308 */ /* 0x000fe20000002400 */
[----:B-1----:R-:W-:-:S07]  /*2010*/  FMUL.FTZ R2, R77, c[0x0][0x2ec] ;  /* 0x0000bb004d027a20 */ /* 0x002fce0000410000 */
[----:B------:R-:W-:Y:S08]  /*2020*/  MUFU.TANH R120, R46 ;  /* 0x0000002e00787308 */ /* 0x000ff00000002400 */
[----:B------:R1:W-:Y:S08]  /*2030*/  MUFU.TANH R142, R2 ;  /* 0x00000002008e7308 */ /* 0x0003f00000002400 */
[----:B------:R-:W-:Y:S01]  /*2040*/  MUFU.TANH R47, R31 ;  /* 0x0000001f002f7308 */ /* 0x000fe20000002400 */
[----:B-1----:R-:W-:-:S07]  /*2050*/  FMUL.FTZ R2, R40, c[0x0][0x2ec] ;  /* 0x0000bb0028027a20 */ /* 0x002fce0000410000 */
[----:B------:R1:W-:Y:S08]  /*2060*/  MUFU.TANH R55, R45 ;  /* 0x0000002d00377308 */ /* 0x0003f00000002400 */
[----:B------:R2:W-:Y:S01]  /*2070*/  MUFU.TANH R80, R2 ;  /* 0x0000000200507308 */ /* 0x0005e20000002400 */
[----:B-1----:R-:W-:-:S07]  /*2080*/  FMUL.FTZ R45, R64, c[0x0][0x2ec] ;  /* 0x0000bb00402d7a20 */ /* 0x002fce0000410000 */
[----:B------:R-:W-:Y:S01]  /*2090*/  MUFU.TANH R62, R62 ;  /* 0x0000003e003e7308 */ /* 0x000fe20000002400 */
[----:B--2---:R-:W-:-:S07]  /*20a0*/  FMUL.FTZ R2, R41, c[0x0][0x2ec] ;  /* 0x0000bb0029027a20 */ /* 0x004fce0000410000 */
[----:B------:R1:W2:Y:S02]  /*20b0*/  MUFU.TANH R77, R2 ;  /* 0x00000002004d7308 */ /* 0x0002a40000002400 */
[----:B-1----:R-:W-:-:S06]  /*20c0*/  FMUL.FTZ R2, R42, c[0x0][0x2ec] ;  /* 0x0000bb002a027a20 */ /* 0x002fcc0000410000 */
[----:B------:R1:W-:Y:S02]  /*20d0*/  MUFU.TANH R117, R2 ;  /* 0x0000000200757308 */ /* 0x0003e40000002400 */
[----:B-1----:R-:W-:-:S06]  /*20e0*/  SHF.R.S32.HI R2, RZ, 0x1f, R121 ;  /* 0x0000001fff027819 */ /* 0x002fcc0000011479 */
[----:B------:R-:W-:Y:S01]  /*20f0*/  MUFU.TANH R121, R44 ;  /* 0x0000002c00797308 */ /* 0x000fe20000002400 */
[----:B------:R-:W-:Y:S01]  /*2100*/  LEA.HI R8, R2, R57, RZ, 0x2 ;  /* 0x0000003902087211 */ /* 0x000fe200078f10ff */
[----:B------:R-:W-:Y:S01]  /*2110*/  IMAD R2, R59, 0x80, R9 ;  /* 0x000000803b027824 */ /* 0x000fe200078e0209 */
[----:B------:R-:W-:Y:S02]  /*2120*/  SHF.R.S32.HI R9, RZ, 0x1f, R3 ;  /* 0x0000001fff097819 */ /* 0x000fe40000011403 */
[----:B------:R-:W-:Y:S02]  /*2130*/  LOP3.LUT R8, R8, 0xfffffffc, RZ, 0xc0, !PT ;  /* 0xfffffffc08087812 */ /* 0x000fe400078ec0ff */
[----:B------:R-:W-:Y:S01]  /*2140*/  LEA.HI R32, R9, R3, RZ, 0x2 ;  /* 0x0000000309207211 */ /* 0x000fe200078f10ff */
[----:B------:R-:W-:Y:S01]  /*2150*/  FMUL.FTZ R3, R54, c[0x0][0x2ec] ;  /* 0x0000bb0036037a20 */ /* 0x000fe20000410000 */
[C---:B------:R-:W-:Y:S01]  /*2160*/  IADD3 R30, R2.reuse, 0x1, RZ ;  /* 0x00000001021e7810 */ /* 0x040fe20007ffe0ff */
[----:B------:R-:W-:Y:S01]  /*2170*/  IMAD.IADD R10, R57, 0x1, -R8 ;  /* 0x00000001390a7824 */ /* 0x000fe200078e0a08 */
[----:B------:R-:W-:Y:S01]  /*2180*/  SHF.R.S32.HI R37, RZ, 0x2, R32 ;  /* 0x00000002ff257819 */ /* 0x000fe20000011420 */
[----:B------:R1:W-:Y:S01]  /*2190*/  MUFU.TANH R112, R3 ;  /* 0x0000000300707308 */ /* 0x0003e20000002400 */
[----:B------:R-:W-:Y:S01]  /*21a0*/  FMUL.FTZ R8, R53, c[0x0][0x2ec] ;  /* 0x0000bb0035087a20 */ /* 0x000fe20000410000 */
[C---:B------:R-:W-:Y:S01]  /*21b0*/  IADD3 R23, R2.reuse, 0x20, RZ ;  /* 0x0000002002177810 */ /* 0x040fe20007ffe0ff */
[----:B------:R3:W-:Y:S01]  /*21c0*/  STL [R1+0x40], R10 ;  /* 0x0000400a01007387 */ /* 0x0007e20000100800 */
[----:B------:R-:W-:-:S02]  /*21d0*/  IADD3 R28, R2, 0x9, RZ ;  /* 0x00000009021c7810 */ /* 0x000fc40007ffe0ff */
[C---:B------:R-:W-:Y:S01]  /*21e0*/  IADD3 R25, R2.reuse, 0x18, RZ ;  /* 0x0000001802197810 */ /* 0x040fe20007ffe0ff */
[----:B------:R4:W-:Y:S01]  /*21f0*/  STL [R1+0x2c], R37 ;  /* 0x00002c2501007387 */ /* 0x0009e20000100800 */
[----:B------:R2:W-:Y:S01]  /*2200*/  MUFU.TANH R53, R5 ;  /* 0x0000000500357308 */ /* 0x0005e20000002400 */
[C---:B------:R-:W-:Y:S02]  /*2210*/  IADD3 R24, R2.reuse, 0x19, RZ ;  /* 0x0000001902187810 */ /* 0x040fe40007ffe0ff */
[C---:B------:R-:W-:Y:S02]  /*2220*/  IADD3 R27, R2.reuse, 0x10, RZ ;  /* 0x00000010021b7810 */ /* 0x040fe40007ffe0ff */
[C---:B------:R-:W-:Y:S02]  /*2230*/  IADD3 R21, R2.reuse, 0x28, RZ ;  /* 0x0000002802157810 */ /* 0x040fe40007ffe0ff */
[----:B------:R-:W-:Y:S01]  /*2240*/  IADD3 R20, R2, 0x29, RZ ;  /* 0x0000002902147810 */ /* 0x000fe20007ffe0ff */
[----:B------:R4:W4:Y:S01]  /*2250*/  MUFU.TANH R54, R8 ;  /* 0x0000000800367308 */ /* 0x0009220000002400 */
[----:B-1----:R-:W-:-:S02]  /*2260*/  IADD3 R3, R36, 0x1, R37 ;  /* 0x0000000124037810 */ /* 0x002fc40007ffe025 */
[----:B------:R-:W-:Y:S02]  /*2270*/  IADD3 R9, R2, 0x38, RZ ;  /* 0x0000003802097810 */ /* 0x000fe40007ffe0ff */
[----:B------:R-:W-:Y:S02]  /*2280*/  IADD3 R3, R56, -c[0x0][0x214], R3 ;  /* 0x8000850038037a10 */ /* 0x000fe40007ffe003 */
[----:B------:R-:W-:Y:S01]  /*2290*/  IADD3 R29, R2, 0x8, RZ ;  /* 0x00000008021d7810 */ /* 0x000fe20007ffe0ff */
[----:B--2---:R-:W-:Y:S01]  /*22a0*/  FMUL.FTZ R5, R68, c[0x0][0x2ec] ;  /* 0x0000bb0044057a20 */ /* 0x004fe20000410000 */
[----:B------:R-:W-:Y:S02]  /*22b0*/  IADD3 R4, R3, c[0x0][0x2e8], RZ ;  /* 0x0000ba0003047a10 */ /* 0x000fe40007ffe0ff */
[----:B------:R-:W-:Y:S01]  /*22c0*/  IADD3 R26, R2, 0x11, RZ ;  /* 0x00000011021a7810 */ /* 0x000fe20007ffe0ff */
[----:B------:R1:W-:Y:S01]  /*22d0*/  MUFU.TANH R46, R5 ;  /* 0x00000005002e7308 */ /* 0x0003e20000002400 */
[----:B------:R-:W-:-:S02]  /*22e0*/  IMNMX R3, R4, R56, PT ;  /* 0x0000003804037217 */ /* 0x000fc40003800200 */
[----:B---3--:R-:W-:Y:S02]  /*22f0*/  IADD3 R10, R2, 0x31, RZ ;  /* 0x00000031020a7810 */ /* 0x008fe40007ffe0ff */
[-C--:B------:R-:W-:Y:S02]  /*2300*/  ISETP.GE.AND P1, PT, R30, R3.reuse, PT ;  /* 0x000000031e00720c */ /* 0x080fe40003f26270 */
[CC--:B------:R-:W-:Y:S02]  /*2310*/  ISETP.GE.AND P2, PT, R2.reuse, R3.reuse, PT ;  /* 0x000000030200720c */ /* 0x0c0fe40003f46270 */
[----:B-----5:R-:W-:Y:S02]  /*2320*/  FSEL R68, R147, -INF , !P1 ;  /* 0xff80000093447808 */ /* 0x020fe40004800000 */
[----:B------:R-:W-:Y:S02]  /*2330*/  ISETP.GE.AND P1, PT, R23, R3, PT ;  /* 0x000000031700720c */ /* 0x000fe40003f26270 */
[----:B----4-:R-:W-:-:S02]  /*2340*/  IADD3 R8, R2, 0x39, RZ ;  /* 0x0000003902087810 */ /* 0x010fc40007ffe0ff */
[----:B------:R-:W-:Y:S01]  /*2350*/  FSEL R76, R148, -INF , !P2 ;  /* 0xff800000944c7808 */ /* 0x000fe20005000000 */
[----:B-1----:R-:W-:Y:S01]  /*2360*/  FMUL.FTZ R5, R69, c[0x0][0x2ec] ;  /* 0x0000bb0045057a20 */ /* 0x002fe20000410000 */
[-C--:B------:R-:W-:Y:S02]  /*2370*/  ISETP.GE.AND P6, PT, R28, R3.reuse, PT ;  /* 0x000000031c00720c */ /* 0x080fe40003fc6270 */
[-C--:B------:R-:W-:Y:S01]  /*2380*/  ISETP.GE.AND P4, PT, R25, R3.reuse, PT ;  /* 0x000000031900720c */ /* 0x080fe20003f86270 */
[----:B------:R1:W2:Y:S01]  /*2390*/  MUFU.TANH R44, R5 ;  /* 0x00000005002c7308 */ /* 0x0002a20000002400 */
[-C--:B------:R-:W-:Y:S02]  /*23a0*/  ISETP.GE.AND P2, PT, R24, R3.reuse, PT ;  /* 0x000000031800720c */ /* 0x080fe40003f46270 */
[----:B------:R-:W-:Y:S02]  /*23b0*/  FSEL R84, R128, -INF , !P1 ;  /* 0xff80000080547808 */ /* 0x000fe40004800000 */
[----:B------:R-:W-:-:S02]  /*23c0*/  ISETP.GE.AND P3, PT, R27, R3, PT ;  /* 0x000000031b00720c */ /* 0x000fc40003f66270 */
[-C--:B------:R-:W-:Y:S02]  /*23d0*/  ISETP.GE.AND P1, PT, R8, R3.reuse, PT ;  /* 0x000000030800720c */ /* 0x080fe40003f26270 */
[----:B------:R-:W-:Y:S02]  /*23e0*/  FSEL R77, R77, -INF , !P6 ;  /* 0xff8000004d4d7808 */ /* 0x000fe40007000000 */
[----:B------:R-:W-:Y:S02]  /*23f0*/  FSEL R81, R81, -INF , !P4 ;  /* 0xff80000051517808 */ /* 0x000fe40006000000 */
[----:B------:R-:W-:Y:S02]  /*2400*/  FSEL R73, R54, -INF , !P2 ;  /* 0xff80000036497808 */ /* 0x000fe40005000000 */
[-C--:B------:R-:W-:Y:S01]  /*2410*/  ISETP.GE.AND P6, PT, R21, R3.reuse, PT ;  /* 0x000000031500720c */ /* 0x080fe20003fc6270 */
[----:B------:R3:W-:Y:S01]  /*2420*/  MUFU.TANH R54, R45 ;  /* 0x0000002d00367308 */ /* 0x0007e20000002400 */
[----:B------:R-:W-:Y:S01]  /*2430*/  FSEL R69, R145, -INF , !P3 ;  /* 0xff80000091457808 */ /* 0x000fe20005800000 */
[----:B-1----:R-:W-:Y:S01]  /*2440*/  FMUL.FTZ R5, R72, c[0x0][0x2ec] ;  /* 0x0000bb0048057a20 */ /* 0x002fe20000410000 */
[----:B------:R-:W-:-:S02]  /*2450*/  ISETP.GE.AND P4, PT, R10, R3, PT ;  /* 0x000000030a00720c */ /* 0x000fc40003f86270 */
[----:B--2---:R-:W-:Y:S01]  /*2460*/  FSEL R96, R44, -INF , !P1 ;  /* 0xff8000002c607808 */ /* 0x004fe20004800000 */
[----:B------:R-:W-:Y:S01]  /*2470*/  FMUL.FTZ R44, R70, c[0x0][0x2ec] ;  /* 0x0000bb00462c7a20 */ /* 0x000fe20000410000 */
[-C--:B------:R-:W-:Y:S01]  /*2480*/  ISETP.GE.AND P3, PT, R20, R3.reuse, PT ;  /* 0x000000031400720c */ /* 0x080fe20003f66270 */
[----:B------:R-:W1:Y:S01]  /*2490*/  MUFU.TANH R5, R5 ;  /* 0x0000000500057308 */ /* 0x000e620000002400 */
[-C--:B------:R-:W-:Y:S02]  /*24a0*/  ISETP.GE.AND P2, PT, R9, R3.reuse, PT ;  /* 0x000000030900720c */ /* 0x080fe40003f46270 */
[----:B------:R-:W-:Y:S02]  /*24b0*/  ISETP.GE.AND P0, PT, R29, R3, PT ;  /* 0x000000031d00720c */ /* 0x000fe40003f06270 */
[----:B------:R-:W-:Y:S02]  /*24c0*/  FSEL R64, R53, -INF , !P6 ;  /* 0xff80000035407808 */ /* 0x000fe40007000000 */
[----:B------:R-:W-:Y:S01]  /*24d0*/  FSEL R92, R124, -INF , !P4 ;  /* 0xff8000007c5c7808 */ /* 0x000fe20006000000 */
[----:B---3--:R-:W-:Y:S01]  /*24e0*/  FMUL.FTZ R45, R65, c[0x0][0x2ec] ;  /* 0x0000bb00412d7a20 */ /* 0x008fe20000410000 */
[----:B------:R-:W-:Y:S01]  /*24f0*/  IADD3 R22, R2, 0x21, RZ ;  /* 0x0000002102167810 */ /* 0x000fe20007ffe0ff */
[----:B------:R-:W-:Y:S01]  /*2500*/  MUFU.TANH R124, R44 ;  /* 0x0000002c007c7308 */ /* 0x000fe20000002400 */
[----:B------:R-:W-:-:S02]  /*2510*/  FSEL R88, R47, -INF , !P3 ;  /* 0xff8000002f587808 */ /* 0x000fc40005800000 */
[----:B------:R-:W-:Y:S02]  /*2520*/  FSEL R93, R46, -INF , !P2 ;  /* 0xff8000002e5d7808 */ /* 0x000fe40005000000 */
[----:B------:R-:W-:Y:S02]  /*2530*/  FSEL R80, R80, -INF , !P0 ;  /* 0xff80000050507808 */ /* 0x000fe40004000000 */
[-C--:B------:R-:W-:Y:S01]  /*2540*/  ISETP.GE.AND P5, PT, R26, R3.reuse, PT ;  /* 0x000000031a00720c */ /* 0x080fe20003fa6270 */
[----:B------:R2:W3:Y:S01]  /*2550*/  MUFU.TANH R53, R45 ;  /* 0x0000002d00357308 */ /* 0x0004e20000002400 */
[----:B------:R-:W-:Y:S02]  /*2560*/  ISETP.GE.AND P0, PT, R22, R3, PT ;  /* 0x000000031600720c */ /* 0x000fe40003f06270 */
[C---:B------:R-:W-:Y:S02]  /*2570*/  IADD3 R11, R2.reuse, 0x30, RZ ;  /* 0x00000030020b7810 */ /* 0x040fe40007ffe0ff */
[----:B------:R-:W-:-:S02]  /*2580*/  IADD3 R7, R2, 0x40, RZ ;  /* 0x0000004002077810 */ /* 0x000fc40007ffe0ff */
[C---:B------:R-:W-:Y:S02]  /*2590*/  IADD3 R6, R2.reuse, 0x41, RZ ;  /* 0x0000004102067810 */ /* 0x040fe40007ffe0ff */
[----:B------:R-:W-:Y:S02]  /*25a0*/  FSEL R72, R137, -INF , !P5 ;  /* 0xff80000089487808 */ /* 0x000fe40006800000 */
[----:B------:R-:W-:Y:S02]  /*25b0*/  FSEL R85, R127, -INF , !P0 ;  /* 0xff8000007f557808 */ /* 0x000fe40004000000 */
[C---:B------:R-:W-:Y:S02]  /*25c0*/  IADD3 R33, R2.reuse, 0x50, RZ ;  /* 0x0000005002217810 */ /* 0x040fe40007ffe0ff */
[----:B------:R-:W-:Y:S01]  /*25d0*/  IADD3 R32, R2, 0x51, RZ ;  /* 0x0000005102207810 */ /* 0x000fe20007ffe0ff */
[----:B--2---:R-:W-:Y:S01]  /*25e0*/  HMMA.16816.F32.BF16 R44, R16, R110, RZ ;  /* 0x0000006e102c723c */ /* 0x004fe200000418ff */
[----:B------:R-:W-:-:S02]  /*25f0*/  ISETP.GE.AND P5, PT, R11, R3, PT ;  /* 0x000000030b00720c */ /* 0x000fc40003fa6270 */
[-C--:B------:R-:W-:Y:S02]  /*2600*/  ISETP.GE.AND P0, PT, R7, R3.reuse, PT ;  /* 0x000000030700720c */ /* 0x080fe40003f06270 */
[----:B------:R-:W-:Y:S02]  /*2610*/  ISETP.GE.AND P6, PT, R6, R3, PT ;  /* 0x000000030600720c */ /* 0x000fe40003fc6270 */
[C---:B------:R-:W-:Y:S02]  /*2620*/  IADD3 R35, R2.reuse, 0x48, RZ ;  /* 0x0000004802237810 */ /* 0x040fe40007ffe0ff */
[C---:B------:R-:W-:Y:S02]  /*2630*/  IADD3 R34, R2.reuse, 0x49, RZ ;  /* 0x0000004902227810 */ /* 0x040fe40007ffe0ff */
[C---:B------:R-:W-:Y:S02]  /*2640*/  IADD3 R31, R2.reuse, 0x58, RZ ;  /* 0x00000058021f7810 */ /* 0x040fe40007ffe0ff */
[----:B------:R-:W-:-:S02]  /*2650*/  IADD3 R36, R2, 0x59, RZ ;  /* 0x0000005902247810 */ /* 0x000fc40007ffe0ff */
[----:B------:R-:W-:Y:S02]  /*2660*/  IADD3 R37, R2, 0x60, RZ ;  /* 0x0000006002257810 */ /* 0x000fe40007ffe0ff */
[----:B------:R-:W-:Y:S02]  /*2670*/  FSEL R89, R126, -INF , !P5 ;  /* 0xff8000007e597808 */ /* 0x000fe40006800000 */
[-C--:B------:R-:W-:Y:S02]  /*2680*/  ISETP.GE.AND P4, PT, R33, R3.reuse, PT ;  /* 0x000000032100720c */ /* 0x080fe40003f86270 */
[----:B------:R-:W-:Y:S02]  /*2690*/  ISETP.GE.AND P2, PT, R32, R3, PT ;  /* 0x000000032000720c */ /* 0x000fe40003f46270 */
[----:B------:R-:W-:Y:S02]  /*26a0*/  FSEL R70, R101, -INF , !P0 ;  /* 0xff80000065467808 */ /* 0x000fe40004000000 */
[----:B------:R-:W-:-:S02]  /*26b0*/  FSEL R100, R100, -INF , !P6 ;  /* 0xff80000064647808 */ /* 0x000fc40007000000 */
[-C--:B------:R-:W-:Y:S02]  /*26c0*/  ISETP.GE.AND P3, PT, R35, R3.reuse, PT ;  /* 0x000000032300720c */ /* 0x080fe40003f66270 */
[-C--:B------:R-:W-:Y:S02]  /*26d0*/  ISETP.GE.AND P5, PT, R34, R3.reuse, PT ;  /* 0x000000032200720c */ /* 0x080fe40003fa6270 */
[-C--:B------:R-:W-:Y:S02]  /*26e0*/  ISETP.GE.AND P1, PT, R31, R3.reuse, PT ;  /* 0x000000031f00720c */ /* 0x080fe40003f26270 */
[-C--:B------:R-:W-:Y:S02]  /*26f0*/  ISETP.GE.AND P0, PT, R36, R3.reuse, PT ;  /* 0x000000032400720c */ /* 0x080fe40003f06270 */
[----:B------:R-:W-:Y:S02]  /*2700*/  ISETP.GE.AND P6, PT, R37, R3, PT ;  /* 0x000000032500720c */ /* 0x000fe40003fc6270 */
[----:B------:R-:W-:-:S02]  /*2710*/  IADD3 R38, R2, 0x61, RZ ;  /* 0x0000006102267810 */ /* 0x000fc40007ffe0ff */
[C---:B------:R-:W-:Y:S02]  /*2720*/  IADD3 R39, R2.reuse, 0x68, RZ ;  /* 0x0000006802277810 */ /* 0x040fe40007ffe0ff */
[C---:B------:R-:W-:Y:S02]  /*2730*/  IADD3 R40, R2.reuse, 0x69, RZ ;  /* 0x0000006902287810 */ /* 0x040fe40007ffe0ff */
[C---:B------:R-:W-:Y:S02]  /*2740*/  IADD3 R41, R2.reuse, 0x70, RZ ;  /* 0x0000007002297810 */ /* 0x040fe40007ffe0ff */
[C---:B------:R-:W-:Y:S02]  /*2750*/  IADD3 R42, R2.reuse, 0x71, RZ ;  /* 0x00000071022a7810 */ /* 0x040fe40007ffe0ff */
[C---:B------:R-:W-:Y:S02]  /*2760*/  IADD3 R43, R2.reuse, 0x78, RZ ;  /* 0x00000078022b7810 */ /* 0x040fe40007ffe0ff */
[----:B------:R-:W-:-:S02]  /*2770*/  IADD3 R52, R2, 0x79, RZ ;  /* 0x0000007902347810 */ /* 0x000fc40007ffe0ff */
[----:B------:R-:W-:Y:S02]  /*2780*/  FSEL R104, R109, -INF , !P4 ;  /* 0xff8000006d687808 */ /* 0x000fe40006000000 */
[----:B------:R-:W-:Y:S02]  /*2790*/  FSEL R110, R108, -INF , !P2 ;  /* 0xff8000006c6e7808 */ /* 0x000fe40005000000 */
[----:B-1----:R-:W-:Y:S02]  /*27a0*/  FSEL R101, R5, -INF , !P3 ;  /* 0xff80000005657808 */ /* 0x002fe40005800000 */
[----:B------:R-:W-:Y:S02]  /*27b0*/  FSEL R97, R55, -INF , !P5 ;  /* 0xff80000037617808 */ /* 0x000fe40006800000 */
[----:B------:R-:W-:Y:S01]  /*27c0*/  FSEL R109, R54, -INF , !P1 ;  /* 0xff800000366d7808 */ /* 0x000fe20004800000 */
[----:B------:R-:W1:Y:S01]  /*27d0*/  MUFU.TANH R55, R60 ;  /* 0x0000003c00377308 */ /* 0x000e620000002400 */
[----:B---3--:R-:W-:-:S02]  /*27e0*/  FSEL R108, R53, -INF , !P0 ;  /* 0xff800000356c7808 */ /* 0x008fc40004000000 */
[----:B------:R-:W-:Y:S02]  /*27f0*/  FSEL R105, R105, -INF , !P6 ;  /* 0xff80000069697808 */ /* 0x000fe40007000000 */
[-C--:B------:R-:W-:Y:S02]  /*2800*/  ISETP.GE.AND P3, PT, R38, R3.reuse, PT ;  /* 0x000000032600720c */ /* 0x080fe40003f66270 */
[-C--:B------:R-:W-:Y:S01]  /*2810*/  ISETP.GE.AND P5, PT, R39, R3.reuse, PT ;  /* 0x000000032700720c */ /* 0x080fe20003fa6270 */
[----:B------:R2:W3:Y:S01]  /*2820*/  MUFU.TANH R54, R48 ;  /* 0x0000003000367308 */ /* 0x0004e20000002400 */
[-C--:B------:R-:W-:Y:S02]  /*2830*/  ISETP.GE.AND P4, PT, R40, R3.reuse, PT ;  /* 0x000000032800720c */ /* 0x080fe40003f86270 */
[-C--:B------:R-:W-:Y:S02]  /*2840*/  ISETP.GE.AND P2, PT, R41, R3.reuse, PT ;  /* 0x000000032900720c */ /* 0x080fe40003f46270 */
[----:B------:R-:W-:-:S02]  /*2850*/  ISETP.GE.AND P1, PT, R42, R3, PT ;  /* 0x000000032a00720c */ /* 0x000fc40003f26270 */
[-C--:B------:R-:W-:Y:S02]  /*2860*/  ISETP.GE.AND P0, PT, R43, R3.reuse, PT ;  /* 0x000000032b00720c */ /* 0x080fe40003f06270 */
[----:B------:R-:W-:Y:S02]  /*2870*/  ISETP.GE.AND P6, PT, R52, R3, PT ;  /* 0x000000033400720c */ /* 0x000fe40003fc6270 */
[C---:B------:R-:W-:Y:S02]  /*2880*/  IADD3 R5, R4.reuse, 0x8, RZ ;  /* 0x0000000804057810 */ /* 0x040fe40007ffe0ff */
[C---:B------:R-:W-:Y:S02]  /*2890*/  IADD3 R53, R4.reuse, 0x40, RZ ;  /* 0x0000004004357810 */ /* 0x040fe40007ffe0ff */
[----:B------:R-:W-:Y:S01]  /*28a0*/  IADD3 R3, R4, 0x48, RZ ;  /* 0x0000004804037810 */ /* 0x000fe20007ffe0ff */
[----:B--2---:R-:W-:Y:S01]  /*28b0*/  FMUL.FTZ R48, R71, c[0x0][0x2ec] ;  /* 0x0000bb0047307a20 */ /* 0x004fe20000410000 */
[----:B------:R-:W-:-:S02]  /*28c0*/  IMNMX R5, R5, R56, PT ;  /* 0x0000003805057217 */ /* 0x000fc40003800200 */
[-C--:B------:R-:W-:Y:S01]  /*28d0*/  IMNMX R4, R53, R56.reuse, PT ;  /* 0x0000003835047217 */ /* 0x080fe20003800200 */
[----:B------:R-:W-:Y:S01]  /*28e0*/  FMUL.FTZ R53, R67, c[0x0][0x2ec] ;  /* 0x0000bb0043357a20 */ /* 0x000fe20000410000 */
[----:B------:R-:W-:Y:S01]  /*28f0*/  IMNMX R3, R3, R56, PT ;  /* 0x0000003803037217 */ /* 0x000fe20003800200 */
[----:B------:R-:W-:Y:S01]  /*2900*/  MUFU.TANH R48, R48 ;  /* 0x0000003000307308 */ /* 0x000fe20000002400 */
[----:B------:R-:W-:Y:S01]  /*2910*/  HMMA.16816.F32.BF16 R56, R12, R102, R44 ;  /* 0x000000660c38723c */ /* 0x000fe2000004182c */
[----:B-1----:R-:W-:Y:S02]  /*2920*/  FSEL R55, R55, -INF , !P5 ;  /* 0xff80000037377808 */ /* 0x002fe40006800000 */
[----:B------:R-:W-:Y:S02]  /*2930*/  FSEL R61, R61, -INF , !P4 ;  /* 0xff8000003d3d7808 */ /* 0x000fe40006000000 */
[-C--:B------:R-:W-:Y:S02]  /*2940*/  ISETP.GE.AND P5, PT, R30, R5.reuse, PT ;  /* 0x000000051e00720c */ /* 0x080fe40003fa6270 */
[----:B------:R-:W-:Y:S01]  /*2950*/  FMUL.FTZ R44, R49, c[0x0][0x2ec] ;  /* 0x0000bb00312c7a20 */ /* 0x000fe20000410000 */
[-C--:B------:R-:W-:Y:S01]  /*2960*/  ISETP.GE.AND P4, PT, R29, R5.reuse, PT ;  /* 0x000000051d00720c */ /* 0x080fe20003f86270 */
[----:B------:R-:W-:Y:S01]  /*2970*/  FMUL.FTZ R47, R74, c[0x0][0x2ec] ;  /* 0x0000bb004a2f7a20 */ /* 0x000fe20000410000 */
[----:B------:R-:W-:Y:S01]  /*2980*/  FSEL R60, R125, -INF , !P3 ;  /* 0xff8000007d3c7808 */ /* 0x000fe20005800000 */
[----:B------:R-:W-:Y:S01]  /*2990*/  FMUL.FTZ R46, R75, c[0x0][0x2ec] ;  /* 0x0000bb004b2e7a20 */ /* 0x000fe20000410000 */
[----:B------:R-:W-:Y:S01]  /*29a0*/  FSEL R65, R123, -INF , !P2 ;  /* 0xff8000007b417808 */ /* 0x000fe20005000000 */
[----:B------:R-:W1:Y:S01]  /*29b0*/  MUFU.TANH R44, R44 ;  /* 0x0000002c002c7308 */ /* 0x000e620000002400 */
[----:B------:R-:W-:Y:S01]  /*29c0*/  FMUL.FTZ R45, R66, c[0x0][0x2ec] ;  /* 0x0000bb00422d7a20 */ /* 0x000fe20000410000 */
[-C--:B------:R-:W-:Y:S01]  /*29d0*/  ISETP.GE.AND P3, PT, R2, R5.reuse, PT ;  /* 0x000000050200720c */ /* 0x080fe20003f66270 */
[----:B------:R-:W-:Y:S01]  /*29e0*/  FMUL.FTZ R49, R50, c[0x0][0x2ec] ;  /* 0x0000bb0032317a20 */ /* 0x000fe20000410000 */
[----:B------:R-:W-:-:S02]  /*29f0*/  ISETP.GE.AND P2, PT, R28, R5, PT ;  /* 0x000000051c00720c */ /* 0x000fc40003f46270 */
[----:B------:R-:W-:Y:S02]  /*2a00*/  FSEL R66, R122, -INF , !P1 ;  /* 0xff8000007a427808 */ /* 0x000fe40004800000 */
[----:B------:R-:W2:Y:S01]  /*2a10*/  MUFU.TANH R47, R47 ;  /* 0x0000002f002f7308 */ /* 0x000ea20000002400 */
[----:B---3--:R-:W-:Y:S02]  /*2a20*/  FSEL R54, R54, -INF , !P0 ;  /* 0xff80000036367808 */ /* 0x008fe40004000000 */
[----:B------:R-:W-:Y:S01]  /*2a30*/  FSEL R74, R159, -INF , !P5 ;  /* 0xff8000009f4a7808 */ /* 0x000fe20006800000 */
[----:B------:R-:W-:Y:S01]  /*2a40*/  FMUL.FTZ R56, R56, c[0x0][0x2ec] ;  /* 0x0000bb0038387a20 */ /* 0x000fe20000410000 */
[----:B------:R-:W-:Y:S01]  /*2a50*/  FSEL R75, R117, -INF , !P4 ;  /* 0xff800000754b7808 */ /* 0x000fe20006000000 */
[----:B------:R-:W-:Y:S01]  /*2a60*/  FMUL.FTZ R58, R58, c[0x0][0x2ec] ;  /* 0x0000bb003a3a7a20 */ /* 0x000fe20000410000 */
[-C--:B------:R-:W-:Y:S01]  /*2a70*/  ISETP.GE.AND P1, PT, R27, R5.reuse, PT ;  /* 0x000000051b00720c */ /* 0x080fe20003f26270 */
[----:B------:R-:W3:Y:S01]  /*2a80*/  MUFU.TANH R46, R46 ;  /* 0x0000002e002e7308 */ /* 0x000ee20000002400 */
[----:B-1----:R-:W-:Y:S01]  /*2a90*/  FSEL R71, R44, -INF , !P6 ;  /* 0xff8000002c477808 */ /* 0x002fe20007000000 */
[----:B------:R-:W-:Y:S01]  /*2aa0*/  FMUL.FTZ R59, R59, c[0x0][0x2ec] ;  /* 0x0000bb003b3b7a20 */ /* 0x000fe20000410000 */
[-C--:B------:R-:W-:Y:S01]  /*2ab0*/  ISETP.GE.AND P0, PT, R26, R5.reuse, PT ;  /* 0x000000051a00720c */ /* 0x080fe20003f06270 */
[----:B------:R-:W-:Y:S01]  /*2ac0*/  FMUL.FTZ R57, R57, c[0x0][0x2ec] ;  /* 0x0000bb0039397a20 */ /* 0x000fe20000410000 */
[----:B------:R-:W-:-:S02]  /*2ad0*/  ISETP.GE.AND P5, PT, R23, R5, PT ;  /* 0x000000051700720c */ /* 0x000fc40003fa6270 */
[-C--:B------:R-:W-:Y:S01]  /*2ae0*/  ISETP.GE.AND P4, PT, R22, R5.reuse, PT ;  /* 0x000000051600720c */ /* 0x080fe20003f86270 */
[----:B------:R-:W1:Y:S01]  /*2af0*/  MUFU.TANH R45, R45 ;  /* 0x0000002d002d7308 */ /* 0x000e620000002400 */
[----:B------:R-:W-:Y:S02]  /*2b00*/  FSEL R67, R160, -INF , !P3 ;  /* 0xff800000a0437808 */ /* 0x000fe40005800000 */
[----:B------:R-:W-:Y:S02]  /*2b10*/  FSEL R102, R116, -INF , !P2 ;  /* 0xff80000074667808 */ /* 0x000fe40005000000 */
[-C--:B------:R-:W-:Y:S02]  /*2b20*/  ISETP.GE.AND P6, PT, R25, R5.reuse, PT ;  /* 0x000000051900720c */ /* 0x080fe40003fc6270 */
[-C--:B------:R-:W-:Y:S01]  /*2b30*/  ISETP.GE.AND P3, PT, R24, R5.reuse, PT ;  /* 0x000000051800720c */ /* 0x080fe20003f66270 */
[----:B------:R-:W4:Y:S01]  /*2b40*/  MUFU.TANH R44, R53 ;  /* 0x00000035002c7308 */ /* 0x000f220000002400 */
[----:B------:R-:W-:-:S02]  /*2b50*/  ISETP.GE.AND P2, PT, R21, R5, PT ;  /* 0x000000051500720c */ /* 0x000fc40003f46270 */
[----:B------:R-:W-:Y:S02]  /*2b60*/  FSEL R103, R154, -INF , !P1 ;  /* 0xff8000009a677808 */ /* 0x000fe40004800000 */
[----:B------:R-:W-:Y:S02]  /*2b70*/  FSEL R111, R153, -INF , !P0 ;  /* 0xff800000996f7808 */ /* 0x000fe40004000000 */
[----:B------:R-:W-:Y:S01]  /*2b80*/  FSEL R116, R152, -INF , !P5 ;  /* 0xff80000098747808 */ /* 0x000fe20006800000 */
[----:B------:R-:W5:Y:S01]  /*2b90*/  MUFU.TANH R50, R63 ;  /* 0x0000003f00327308 */ /* 0x000f620000002400 */
[----:B------:R-:W-:Y:S02]  /*2ba0*/  FSEL R117, R151, -INF , !P4 ;  /* 0xff80000097757808 */ /* 0x000fe40006000000 */
[-C--:B------:R-:W-:Y:S02]  /*2bb0*/  ISETP.GE.AND P1, PT, R20, R5.reuse, PT ;  /* 0x000000051400720c */ /* 0x080fe40003f26270 */
[----:B------:R-:W-:-:S02]  /*2bc0*/  ISETP.GE.AND P0, PT, R11, R5, PT ;  /* 0x000000050b00720c */ /* 0x000fc40003f06270 */
[-C--:B------:R-:W-:Y:S01]  /*2bd0*/  ISETP.GE.AND P5, PT, R8, R5.reuse, PT ;  /* 0x000000050800720c */ /* 0x080fe20003fa6270 */
[----:B------:R-:W1:Y:S01]  /*2be0*/  MUFU.TANH R49, R49 ;  /* 0x0000003100317308 */ /* 0x000e620000002400 */
[-C--:B------:R-:W-:Y:S02]  /*2bf0*/  ISETP.GE.AND P4, PT, R7, R5.reuse, PT ;  /* 0x000000050700720c */ /* 0x080fe40003f86270 */
[----:B------:R-:W-:Y:S02]  /*2c00*/  FSEL R112, R112, -INF , !P6 ;  /* 0xff80000070707808 */ /* 0x000fe40007000000 */
[----:B------:R-:W-:Y:S02]  /*2c10*/  FSEL R113, R113, -INF , !P3 ;  /* 0xff80000071717808 */ /* 0x000fe40005800000 */
[----:B------:R-:W-:Y:S01]  /*2c20*/  FSEL R120, R120, -INF , !P2 ;  /* 0xff80000078787808 */ /* 0x000fe20005000000 */
[----:B------:R-:W-:Y:S01]  /*2c30*/  MUFU.TANH R56, R56 ;  /* 0x0000003800387308 */ /* 0x000fe20000002400 */
[----:B------:R-:W-:-:S02]  /*2c40*/  ISETP.GE.AND P6, PT, R10, R5, PT ;  /* 0x000000050a00720c */ /* 0x000fc40003fc6270 */
[-C--:B------:R-:W-:Y:S02]  /*2c50*/  ISETP.GE.AND P3, PT, R9, R5.reuse, PT ;  /* 0x000000050900720c */ /* 0x080fe40003f66270 */
[----:B------:R-:W-:Y:S02]  /*2c60*/  ISETP.GE.AND P2, PT, R6, R5, PT ;  /* 0x000000050600720c */ /* 0x000fe40003f46270 */
[----:B------:R-:W-:Y:S01]  /*2c70*/  FSEL R121, R121, -INF , !P1 ;  /* 0xff80000079797808 */ /* 0x000fe20004800000 */
[----:B------:R-:W-:Y:S01]  /*2c80*/  MUFU.TANH R58, R58 ;  /* 0x0000003a003a7308 */ /* 0x000fe20000002400 */
[----:B------:R-:W-:Y:S02]  /*2c90*/  FSEL R122, R150, -INF , !P0 ;  /* 0xff800000967a7808 */ /* 0x000fe40004000000 */
[----:B------:R-:W-:Y:S01]  /*2ca0*/  FSEL R125, R48, -INF , !P5 ;  /* 0xff800000307d7808 */ /* 0x000fe20006800000 */
[----:B------:R-:W-:Y:S01]  /*2cb0*/  FMUL.FTZ R48, R78, c[0x0][0x2ec] ;  /* 0x0000bb004e307a20 */ /* 0x000fe20000410000 */
[----:B------:R-:W-:-:S02]  /*2cc0*/  FSEL R126, R146, -INF , !P4 ;  /* 0xff800000927e7808 */ /* 0x000fc40006000000 */
[-C--:B------:R-:W-:Y:S01]  /*2cd0*/  ISETP.GE.AND P1, PT, R35, R5.reuse, PT ;  /* 0x000000052300720c */ /* 0x080fe20003f26270 */
[----:B------:R-:W-:Y:S01]  /*2ce0*/  MUFU.TANH R53, R48 ;  /* 0x0000003000357308 */ /* 0x000fe20000002400 */
[-C--:B------:R-:W-:Y:S02]  /*2cf0*/  ISETP.GE.AND P0, PT, R34, R5.reuse, PT ;  /* 0x000000052200720c */ /* 0x080fe40003f06270 */
[-C--:B------:R-:W-:Y:S02]  /*2d00*/  ISETP.GE.AND P5, PT, R31, R5.reuse, PT ;  /* 0x000000051f00720c */ /* 0x080fe40003fa6270 */
[----:B------:R-:W-:Y:S02]  /*2d10*/  ISETP.GE.AND P4, PT, R36, R5, PT ;  /* 0x000000052400720c */ /* 0x000fe40003f86270 */
[----:B------:R-:W-:Y:S01]  /*2d20*/  FSEL R123, R149, -INF , !P6 ;  /* 0xff800000957b7808 */ /* 0x000fe20007000000 */
[----:B------:R-:W-:Y:S01]  /*2d30*/  MUFU.TANH R59, R59 ;  /* 0x0000003b003b7308 */ /* 0x000fe20000002400 */
[----:B------:R-:W-:-:S02]  /*2d40*/  FSEL R124, R124, -INF , !P3 ;  /* 0xff8000007c7c7808 */ /* 0x000fc40005800000 */
[----:B------:R-:W-:Y:S02]  /*2d50*/  FSEL R128, R129, -INF , !P2 ;  /* 0xff80000081807808 */ /* 0x000fe40005000000 */
[-C--:B------:R-:W-:Y:S02]  /*2d60*/  ISETP.GE.AND P6, PT, R33, R5.reuse, PT ;  /* 0x000000052100720c */ /* 0x080fe40003fc6270 */
[-C--:B------:R-:W-:Y:S01]  /*2d70*/  ISETP.GE.AND P3, PT, R32, R5.reuse, PT ;  /* 0x000000052000720c */ /* 0x080fe20003f66270 */
[----:B------:R-:W-:Y:S01]  /*2d80*/  MUFU.TANH R57, R57 ;  /* 0x0000003900397308 */ /* 0x000fe20000002400 */
[----:B------:R-:W-:Y:S01]  /*2d90*/  BAR.SYNC.DEFER_BLOCKING 0x0 ;  /* 0x0000000000007b1d */ /* 0x000fe20000010000 */
[----:B------:R-:W-:Y:S02]  /*2da0*/  ISETP.GE.AND P2, PT, R37, R5, PT ;  /* 0x000000052500720c */ /* 0x000fe40003f46270 */
[----:B--2---:R-:W-:Y:S02]  /*2db0*/  FSEL R127, R47, -INF , !P1 ;  /* 0xff8000002f7f7808 */ /* 0x004fe40004800000 */
[----:B---3--:R-:W-:-:S02]  /*2dc0*/  FSEL R129, R46, -INF , !P0 ;  /* 0xff8000002e817808 */ /* 0x008fc40004000000 */
[----:B-1----:R-:W-:Y:S02]  /*2dd0*/  FSEL R137, R45, -INF , !P5 ;  /* 0xff8000002d897808 */ /* 0x002fe40006800000 */
[----:B----4-:R-:W-:Y:S02]  /*2de0*/  FSEL R153, R44, -INF , !P4 ;  /* 0xff8000002c997808 */ /* 0x010fe40006000000 */
[----:B------:R-:W-:Y:S01]  /*2df0*/  HMMA.16816.F32.BF16 R44, R16, R118, RZ ;  /* 0x00000076102c723c */ /* 0x000fe200000418ff */
[----:B------:R-:W-:Y:S02]  /*2e00*/  FSEL R130, R130, -INF , !P6 ;  /* 0xff80000082827808 */ /* 0x000fe40007000000 */
[----:B------:R-:W-:Y:S02]  /*2e10*/  FSEL R132, R132, -INF , !P3 ;  /* 0xff80000084847808 */ /* 0x000fe40005800000 */
[----:B------:R-:W-:Y:S02]  /*2e20*/  FSEL R156, R156, -INF , !P2 ;  /* 0xff8000009c9c7808 */ /* 0x000fe40005000000 */
[----:B------:R-:W-:-:S02]  /*2e30*/  ISETP.GE.AND P1, PT, R38, R5, PT ;  /* 0x000000052600720c */ /* 0x000fc40003f26270 */
[-C--:B------:R-:W-:Y:S02]  /*2e40*/  ISETP.GE.AND P0, PT, R39, R5.reuse, PT ;  /* 0x000000052700720c */ /* 0x080fe40003f06270 */
[-C--:B------:R-:W-:Y:S02]  /*2e50*/  ISETP.GE.AND P6, PT, R40, R5.reuse, PT ;  /* 0x000000052800720c */ /* 0x080fe40003fc6270 */
[-C--:B------:R-:W-:Y:S02]  /*2e60*/  ISETP.GE.AND P3, PT, R41, R5.reuse, PT ;  /* 0x000000052900720c */ /* 0x080fe40003f66270 */
[-C--:B------:R-:W-:Y:S02]  /*2e70*/  ISETP.GE.AND P5, PT, R42, R5.reuse, PT ;  /* 0x000000052a00720c */ /* 0x080fe40003fa6270 */
[-C--:B------:R-:W-:Y:S02]  /*2e80*/  ISETP.GE.AND P4, PT, R43, R5.reuse, PT ;  /* 0x000000052b00720c */ /* 0x080fe40003f86270 */
[----:B------:R-:W-:-:S02]  /*2e90*/  ISETP.GE.AND P2, PT, R52, R5, PT ;  /* 0x000000053400720c */ /* 0x000fc40003f46270 */
[----:B------:R-:W1:Y:S01]  /*2ea0*/  MUFU.TANH R5, R51 ;  /* 0x0000003300057308 */ /* 0x000e620000002400 */
[----:B------:R-:W-:Y:S02]  /*2eb0*/  FSEL R177, R177, -INF , !P1 ;  /* 0xff800000b1b17808 */ /* 0x000fe40004800000 */
[----:B------:R-:W-:Y:S02]  /*2ec0*/  FSEL R182, R62, -INF , !P0 ;  /* 0xff8000003eb67808 */ /* 0x000fe40004000000 */
[C---:B------:R-:W-:Y:S02]  /*2ed0*/  ISETP.GE.AND P1, PT, R2.reuse, R4, PT ;  /* 0x000000040200720c */ /* 0x040fe40003f26270 */
[----:B------:R-:W-:Y:S01]  /*2ee0*/  ISETP.GE.AND P0, PT, R2, R3, PT ;  /* 0x000000030200720c */ /* 0x000fe20003f06270 */
[----:B------:R-:W-:Y:S01]  /*2ef0*/  FMUL.FTZ R2, R79, c[0x0][0x2ec] ;  /* 0x0000bb004f027a20 */ /* 0x000fe20000410000 */
[----:B-----5:R-:W-:Y:S02]  /*2f00*/  FSEL R183, R50, -INF , !P6 ;  /* 0xff80000032b77808 */ /* 0x020fe40007000000 */
[----:B------:R-:W-:-:S02]  /*2f10*/  FSEL R200, R200, -INF , !P3 ;  /* 0xff800000c8c87808 */ /* 0x000fc40005800000 */
[C---:B------:R-:W-:Y:S01]  /*2f20*/  ISETP.GE.AND P6, PT, R30.reuse, R4, PT ;  /* 0x000000041e00720c */ /* 0x040fe20003fc6270 */
[----:B------:R-:W2:Y:S01]  /*2f30*/  MUFU.TANH R2, R2 ;  /* 0x0000000200027308 */ /* 0x000ea20000002400 */
[----:B------:R-:W-:Y:S02]  /*2f40*/  ISETP.GE.AND P3, PT, R30, R3, PT ;  /* 0x000000031e00720c */ /* 0x000fe40003f66270 */
[----:B------:R-:W-:Y:S02]  /*2f50*/  FSEL R199, R199, -INF , !P5 ;  /* 0xff800000c7c77808 */ /* 0x000fe40006800000 */
[----:B------:R-:W-:Y:S02]  /*2f60*/  FSEL R201, R49, -INF , !P4 ;  /* 0xff80000031c97808 */ /* 0x000fe40006000000 */
[----:B-1----:R-:W-:Y:S01]  /*2f70*/  FSEL R202, R5, -INF , !P2 ;  /* 0xff80000005ca7808 */ /* 0x002fe20005000000 */
[----:B------:R-:W-:Y:S01]  /*2f80*/  HMMA.16816.F32.BF16 R48, R12, R114, R44 ;  /* 0x000000720c30723c */ /* 0x000fe2000004182c */
[----:B------:R-:W-:-:S02]  /*2f90*/  FSEL R63, R194, -INF , !P1 ;  /* 0xff800000c23f7808 */ /* 0x000fc40004800000 */
[----:B------:R-:W-:Y:S02]  /*2fa0*/  FSEL R30, R195, -INF , !P0 ;  /* 0xff800000c31e7808 */ /* 0x000fe40004000000 */
[CC--:B------:R-:W-:Y:S02]  /*2fb0*/  ISETP.GE.AND P5, PT, R29.reuse, R4.reuse, PT ;  /* 0x000000041d00720c */ /* 0x0c0fe40003fa6270 */
[-C--:B------:R-:W-:Y:S01]  /*2fc0*/  ISETP.GE.AND P4, PT, R29, R3.reuse, PT ;  /* 0x000000031d00720c */ /* 0x080fe20003f86270 */
[----:B------:R-:W-:Y:S01]  /*2fd0*/  HMMA.16816.F32.BF16 R44, R16, R98, RZ ;  /* 0x00000062102c723c */ /* 0x000fe200000418ff */
[CC--:B------:R-:W-:Y:S02]  /*2fe0*/  ISETP.GE.AND P2, PT, R28.reuse, R4.reuse, PT ;  /* 0x000000041c00720c */ /* 0x0c0fe40003f46270 */
[----:B------:R-:W-:Y:S02]  /*2ff0*/  ISETP.GE.AND P1, PT, R28, R3, PT ;  /* 0x000000031c00720c */ /* 0x000fe40003f26270 */
[----:B------:R-:W-:-:S02]  /*3000*/  ISETP.GE.AND P0, PT, R27, R4, PT ;  /* 0x000000041b00720c */ /* 0x000fc40003f06270 */
[----:B------:R-:W-:Y:S02]  /*3010*/  FSEL R28, R196, -INF , !P6 ;  /* 0xff800000c41c7808 */ /* 0x000fe40007000000 */
[----:B------:R-:W-:Y:S02]  /*3020*/  FSEL R78, R193, -INF , !P3 ;  /* 0xff800000c14e7808 */ /* 0x000fe40005800000 */
[----:B------:R-:W-:Y:S02]  /*3030*/  FSEL R62, R144, -INF , !P5 ;  /* 0xff800000903e7808 */ /* 0x000fe40006800000 */
[----:B------:R-:W-:Y:S02]  /*3040*/  FSEL R115, R140, -INF , !P4 ;  /* 0xff8000008c737808 */ /* 0x000fe40006000000 */
[----:B------:R-:W-:Y:S01]  /*3050*/  FSEL R29, R143, -INF , !P2 ;  /* 0xff8000008f1d7808 */ /* 0x000fe20005000000 */
[----:B------:R-:W-:Y:S01]  /*3060*/  FMUL.FTZ R48, R48, c[0x0][0x2ec] ;  /* 0x0000bb0030307a20 */ /* 0x000fe20000410000 */
[----:B------:R-:W-:Y:S01]  /*3070*/  FSEL R99, R131, -INF , !P1 ;  /* 0xff80000083637808 */ /* 0x000fe20004800000 */
[----:B------:R-:W-:Y:S01]  /*3080*/  FMUL.FTZ R49, R49, c[0x0][0x2ec] ;  /* 0x0000bb0031317a20 */ /* 0x000fe20000410000 */
[----:B------:R-:W-:Y:S01]  /*3090*/  FSEL R114, R191, -INF , !P0 ;  /* 0xff800000bf727808 */ /* 0x000fe20004000000 */
[----:B------:R-:W-:Y:S01]  /*30a0*/  FMUL.FTZ R50, R50, c[0x0][0x2ec] ;  /* 0x0000bb0032327a20 */ /* 0x000fe20000410000 */
[-C--:B------:R-:W-:Y:S01]  /*30b0*/  ISETP.GE.AND P6, PT, R27, R3.reuse, PT ;  /* 0x000000031b00720c */ /* 0x080fe20003fc6270 */
[----:B------:R-:W1:Y:S01]  /*30c0*/  MUFU.TANH R48, R48 ;  /* 0x0000003000307308 */ /* 0x000e620000002400 */
[CC--:B------:R-:W-:Y:S01]  /*30d0*/  ISETP.GE.AND P3, PT, R26.reuse, R4.reuse, PT ;  /* 0x000000041a00720c */ /* 0x0c0fe20003f66270 */
[----:B------:R-:W-:Y:S01]  /*30e0*/  HMMA.16816.F32.BF16 R44, R12, R90, R44 ;  /* 0x0000005a0c2c723c */ /* 0x000fe2000004182c */
[----:B------:R-:W-:Y:S01]  /*30f0*/  ISETP.GE.AND P5, PT, R26, R3, PT ;  /* 0x000000031a00720c */ /* 0x000fe20003fa6270 */
[----:B------:R-:W-:Y:S01]  /*3100*/  FMUL.FTZ R51, R51, c[0x0][0x2ec] ;  /* 0x0000bb0033337a20 */ /* 0x000fe20000410000 */
[----:B------:R-:W-:-:S02]  /*3110*/  ISETP.GE.AND P4, PT, R25, R4, PT ;  /* 0x000000041900720c */ /* 0x000fc40003f86270 */
[-C--:B------:R-:W-:Y:S01]  /*3120*/  ISETP.GE.AND P2, PT, R25, R3.reuse, PT ;  /* 0x000000031900720c */ /* 0x080fe20003f46270 */
[----:B------:R-:W3:Y:S01]  /*3130*/  MUFU.TANH R49, R49 ;  /* 0x0000003100317308 */ /* 0x000ee20000002400 */
[CC--:B------:R-:W-:Y:S02]  /*3140*/  ISETP.GE.AND P1, PT, R24.reuse, R4.reuse, PT ;  /* 0x000000041800720c */ /* 0x0c0fe40003f26270 */
[----:B------:R-:W-:Y:S02]  /*3150*/  ISETP.GE.AND P0, PT, R24, R3, PT ;  /* 0x000000031800720c */ /* 0x000fe40003f06270 */
[----:B------:R-:W-:Y:S01]  /*3160*/  HMMA.16816.F32.BF16 R24, R16, R94, RZ ;  /* 0x0000005e1018723c */ /* 0x000fe200000418ff */
[----:B------:R-:W-:Y:S02]  /*3170*/  FSEL R131, R185, -INF , !P6 ;  /* 0xff800000b9837808 */ /* 0x000fe40007000000 */
[----:B------:R-:W-:Y:S01]  /*3180*/  ISETP.GE.AND P6, PT, R23, R4, PT ;  /* 0x000000041700720c */ /* 0x000fe20003fc6270 */
[----:B------:R-:W4:Y:S01]  /*3190*/  MUFU.TANH R50, R50 ;  /* 0x0000003200327308 */ /* 0x000f220000002400 */
[----:B------:R-:W-:-:S02]  /*31a0*/  FSEL R90, R133, -INF , !P2 ;  /* 0xff800000855a7808 */ /* 0x000fc40005000000 */
[-C--:B------:R-:W-:Y:S01]  /*31b0*/  ISETP.GE.AND P2, PT, R21, R4.reuse, PT ;  /* 0x000000041500720c */ /* 0x080fe20003f46270 */
[----:B------:R-:W-:Y:S01]  /*31c0*/  HMMA.16816.F32.BF16 R16, R16, R86, RZ ;  /* 0x000000561010723c */ /* 0x000fe200000418ff */
[----:B------:R-:W-:Y:S02]  /*31d0*/  FSEL R79, R135, -INF , !P1 ;  /* 0xff800000874f7808 */ /* 0x000fe40004800000 */
[-C--:B------:R-:W-:Y:S01]  /*31e0*/  ISETP.GE.AND P1, PT, R21, R3.reuse, PT ;  /* 0x000000031500720c */ /* 0x080fe20003f26270 */
[----:B------:R-:W5:Y:S01]  /*31f0*/  MUFU.TANH R51, R51 ;  /* 0x0000003300337308 */ /* 0x000f620000002400 */
[----:B------:R-:W-:Y:S01]  /*3200*/  FSEL R91, R134, -INF , !P0 ;  /* 0xff800000865b7808 */ /* 0x000fe20004000000 */
[----:B------:R-:W-:Y:S01]  /*3210*/  FMUL.FTZ R46, R46, c[0x0][0x2ec] ;  /* 0x0000bb002e2e7a20 */ /* 0x000fe20000410000 */
[----:B------:R-:W-:Y:S01]  /*3220*/  ISETP.GE.AND P0, PT, R20, R4, PT ;  /* 0x000000041400720c */ /* 0x000fe20003f06270 */
[----:B------:R-:W-:Y:S01]  /*3230*/  FMUL.FTZ R44, R44, c[0x0][0x2ec] ;  /* 0x0000bb002c2c7a20 */ /* 0x000fe20000410000 */
[----:B------:R-:W-:Y:S01]  /*3240*/  FSEL R94, R181, -INF , !P6 ;  /* 0xff800000b55e7808 */ /* 0x000fe20007000000 */
[----:B------:R-:W-:Y:S01]  /*3250*/  FMUL.FTZ R45, R45, c[0x0][0x2ec] ;  /* 0x0000bb002d2d7a20 */ /* 0x000fe20000410000 */
[-C--:B------:R-:W-:Y:S01]  /*3260*/  ISETP.GE.AND P6, PT, R20, R3.reuse, PT ;  /* 0x000000031400720c */ /* 0x080fe20003fc6270 */
[----:B------:R-:W1:Y:S01]  /*3270*/  MUFU.TANH R46, R46 ;  /* 0x0000002e002e7308 */ /* 0x000e620000002400 */
[----:B------:R-:W-:Y:S01]  /*3280*/  FSEL R133, R141, -INF , !P2 ;  /* 0xff8000008d857808 */ /* 0x000fe20005000000 */
[----:B------:R-:W-:Y:S01]  /*3290*/  FMUL.FTZ R47, R47, c[0x0][0x2ec] ;  /* 0x0000bb002f2f7a20 */ /* 0x000fe20000410000 */
[----:B------:R-:W-:Y:S01]  /*32a0*/  FSEL R141, R53, -INF , !P1 ;  /* 0xff800000358d7808 */ /* 0x000fe20004800000 */
[----:B------:R-:W-:Y:S01]  /*32b0*/  HMMA.16816.F32.BF16 R24, R12, R106, R24 ;  /* 0x0000006a0c18723c */ /* 0x000fe20000041818 */
[----:B------:R-:W-:-:S02]  /*32c0*/  ISETP.GE.AND P2, PT, R10, R3, PT ;  /* 0x000000030a00720c */ /* 0x000fc40003f46270 */
[-C--:B------:R-:W-:Y:S01]  /*32d0*/  ISETP.GE.AND P1, PT, R9, R4.reuse, PT ;  /* 0x000000040900720c */ /* 0x080fe20003f26270 */
[----:B------:R-:W-:Y:S01]  /*32e0*/  MUFU.TANH R44, R44 ;  /* 0x0000002c002c7308 */ /* 0x000fe20000002400 */
[----:B------:R-:W-:Y:S02]  /*32f0*/  FSEL R134, R142, -INF , !P0 ;  /* 0xff8000008e867808 */ /* 0x000fe40004000000 */
[----:B--2---:R-:W-:Y:S01]  /*3300*/  FSEL R142, R2, -INF , !P6 ;  /* 0xff800000028e7808 */ /* 0x004fe20007000000 */
[----:B------:R-:W-:Y:S01]  /*3310*/  HMMA.16816.F32.BF16 R12, R12, R82, R16 ;  /* 0x000000520c0c723c */ /* 0x000fe20000041810 */
[----:B------:R-:W-:Y:S02]  /*3320*/  FSEL R145, R168, -INF , !P2 ;  /* 0xff800000a8917808 */ /* 0x000fe40005000000 */
[----:B------:R-:W-:Y:S01]  /*3330*/  FSEL R107, R56, -INF , !P1 ;  /* 0xff800000386b7808 */ /* 0x000fe20004800000 */
[----:B------:R-:W-:Y:S01]  /*3340*/  MUFU.TANH R45, R45 ;  /* 0x0000002d002d7308 */ /* 0x000fe20000002400 */
[----:B------:R-:W-:-:S02]  /*3350*/  ISETP.GE.AND P2, PT, R6, R4, PT ;  /* 0x000000040600720c */ /* 0x000fc40003f46270 */
[-C--:B------:R-:W-:Y:S02]  /*3360*/  ISETP.GE.AND P1, PT, R6, R3.reuse, PT ;  /* 0x000000030600720c */ /* 0x080fe40003f26270 */
[----:B------:R-:W-:Y:S02]  /*3370*/  FSEL R118, R139, -INF , !P4 ;  /* 0xff8000008b767808 */ /* 0x000fe40006000000 */
[----:B------:R-:W-:Y:S01]  /*3380*/  FSEL R98, R192, -INF , !P3 ;  /* 0xff800000c0627808 */ /* 0x000fe20005800000 */
[----:B------:R-:W-:Y:S01]  /*3390*/  MUFU.TANH R47, R47 ;  /* 0x0000002f002f7308 */ /* 0x000fe20000002400 */
[-C--:B------:R-:W-:Y:S02]  /*33a0*/  ISETP.GE.AND P4, PT, R22, R3.reuse, PT ;  /* 0x000000031600720c */ /* 0x080fe40003f86270 */
[----:B------:R-:W-:Y:S01]  /*33b0*/  ISETP.GE.AND P3, PT, R23, R3, PT ;  /* 0x000000031700720c */ /* 0x000fe20003f66270 */
[----:B------:R-:W-:Y:S01]  /*33c0*/  FMUL.FTZ R2, R25, c[0x0][0x2ec] ;  /* 0x0000bb0019027a20 */ /* 0x000fe20000410000 */
[----:B------:R-:W-:Y:S01]  /*33d0*/  FSEL R140, R180, -INF , !P4 ;  /* 0xff800000b48c7808 */ /* 0x000fe20006000000 */
[----:B------:R-:W-:Y:S01]  /*33e0*/  FMUL.FTZ R24, R24, c[0x0][0x2ec] ;  /* 0x0000bb0018187a20 */ /* 0x000fe20000410000 */
[----:B------:R-:W-:Y:S01]  /*33f0*/  FSEL R119, R190, -INF , !P5 ;  /* 0xff800000be777808 */ /* 0x000fe20006800000 */
[----:B------:R2:W-:Y:S01]  /*3400*/  MUFU.TANH R6, R2 ;  /* 0x0000000200067308 */ /* 0x0005e20000002400 */
[----:B------:R-:W-:-:S02]  /*3410*/  FSEL R135, R176, -INF , !P3 ;  /* 0xff800000b0877808 */ /* 0x000fc40005800000 */
[-C--:B------:R-:W-:Y:S01]  /*3420*/  ISETP.GE.AND P4, PT, R10, R4.reuse, PT ;  /* 0x000000040a00720c */ /* 0x080fe20003f86270 */
[----:B------:R-:W-:Y:S01]  /*3430*/  FMUL.FTZ R12, R12, c[0x0][0x2ec] ;  /* 0x0000bb000c0c7a20 */ /* 0x000fe20000410000 */
[-C--:B------:R-:W-:Y:S01]  /*3440*/  ISETP.GE.AND P5, PT, R22, R4.reuse, PT ;  /* 0x000000041600720c */ /* 0x080fe20003fa6270 */
[----:B------:R-:W-:Y:S01]  /*3450*/  FMUL.FTZ R13, R13, c[0x0][0x2ec] ;  /* 0x0000bb000d0d7a20 */ /* 0x000fe20000410000 */
[----:B------:R-:W-:Y:S01]  /*3460*/  ISETP.GE.AND P3, PT, R11, R4, PT ;  /* 0x000000040b00720c */ /* 0x000fe20003f66270 */
[----:B------:R-:W-:Y:S01]  /*3470*/  MUFU.TANH R24, R24 ;  /* 0x0000001800187308 */ /* 0x000fe20000002400 */
[----:B------:R-:W-:Y:S01]  /*3480*/  ISETP.GE.AND P0, PT, R9, R3, PT ;  /* 0x000000030900720c */ /* 0x000fe20003f06270 */
[----:B------:R-:W-:Y:S01]  /*3490*/  FMUL.FTZ R14, R14, c[0x0][0x2ec] ;  /* 0x0000bb000e0e7a20 */ /* 0x000fe20000410000 */
[----:B------:R-:W-:Y:S02]  /*34a0*/  FSEL R106, R175, -INF , !P4 ;  /* 0xff800000af6a7808 */ /* 0x000fe40006000000 */
[----:B------:R-:W-:-:S02]  /*34b0*/  FSEL R95, R184, -INF , !P5 ;  /* 0xff800000b85f7808 */ /* 0x000fc40006800000 */
[----:B------:R-:W-:Y:S01]  /*34c0*/  FSEL R143, R171, -INF , !P3 ;  /* 0xff800000ab8f7808 */ /* 0x000fe20005800000 */
[----:B--2---:R-:W-:Y:S01]  /*34d0*/  FMUL.FTZ R2, R26, c[0x0][0x2ec] ;  /* 0x0000bb001a027a20 */ /* 0x004fe20000410000 */
[-C--:B------:R-:W-:Y:S01]  /*34e0*/  ISETP.GE.AND P4, PT, R7, R3.reuse, PT ;  /* 0x000000030700720c */ /* 0x080fe20003f86270 */
[----:B------:R-:W-:Y:S01]  /*34f0*/  MUFU.TANH R12, R12 ;  /* 0x0000000c000c7308 */ /* 0x000fe20000002400 */
[-C--:B------:R-:W-:Y:S02]  /*3500*/  ISETP.GE.AND P5, PT, R11, R3.reuse, PT ;  /* 0x000000030b00720c */ /* 0x080fe40003fa6270 */
[----:B------:R-:W-:Y:S02]  /*3510*/  ISETP.GE.AND P3, PT, R8, R3, PT ;  /* 0x000000030800720c */ /* 0x000fe40003f66270 */
[----:B------:R-:W-:Y:S02]  /*3520*/  FSEL R87, R58, -INF , !P0 ;  /* 0xff8000003a577808 */ /* 0x000fe40004000000 */
[----:B------:R-:W-:Y:S01]  /*3530*/  FSEL R148, R167, -INF , !P2 ;  /* 0xff800000a7947808 */ /* 0x000fe20005000000 */
[----:B------:R2:W-:Y:S01]  /*3540*/  MUFU.TANH R5, R2 ;  /* 0x0000000200057308 */ /* 0x0005e20000002400 */
[----:B------:R-:W-:-:S02]  /*3550*/  ISETP.GE.AND P0, PT, R35, R4, PT ;  /* 0x000000042300720c */ /* 0x000fc40003f06270 */
[----:B------:R-:W-:Y:S02]  /*3560*/  ISETP.GE.AND P2, PT, R33, R3, PT ;  /* 0x000000032100720c */ /* 0x000fe40003f46270 */
[----:B------:R-:W-:Y:S02]  /*3570*/  FSEL R151, R161, -INF , !P4 ;  /* 0xff800000a1977808 */ /* 0x000fe40006000000 */
[----:B------:R-:W-:Y:S01]  /*3580*/  FSEL R144, R172, -INF , !P5 ;  /* 0xff800000ac907808 */ /* 0x000fe20006800000 */
[----:B------:R-:W-:Y:S01]  /*3590*/  MUFU.TANH R13, R13 ;  /* 0x0000000d000d7308 */ /* 0x000fe20000002400 */
[----:B------:R-:W-:Y:S02]  /*35a0*/  FSEL R146, R59, -INF , !P3 ;  /* 0xff8000003b927808 */ /* 0x000fe40005800000 */
[----:B------:R-:W-:Y:S02]  /*35b0*/  ISETP.GE.AND P4, PT, R33, R4, PT ;  /* 0x000000042100720c */ /* 0x000fe40003f86270 */
[----:B------:R-:W-:-:S02]  /*35c0*/  FSEL R152, R158, -INF , !P1 ;  /* 0xff8000009e987808 */ /* 0x000fc40004800000 */
[-C--:B------:R-:W-:Y:S01]  /*35d0*/  ISETP.GE.AND P6, PT, R8, R4.reuse, PT ;  /* 0x000000040800720c */ /* 0x080fe20003fc6270 */
[----:B--2---:R-:W-:Y:S01]  /*35e0*/  FMUL.FTZ R2, R27, c[0x0][0x2ec] ;  /* 0x0000bb001b027a20 */ /* 0x004fe20000410000 */
[-C--:B------:R-:W-:Y:S01]  /*35f0*/  ISETP.GE.AND P5, PT, R7, R4.reuse, PT ;  /* 0x000000040700720c */ /* 0x080fe20003fa6270 */
[----:B------:R-:W-:Y:S01]  /*3600*/  MUFU.TANH R14, R14 ;  /* 0x0000000e000e7308 */ /* 0x000fe20000002400 */
[-C--:B------:R-:W-:Y:S02]  /*3610*/  ISETP.GE.AND P3, PT, R34, R4.reuse, PT ;  /* 0x000000042200720c */ /* 0x080fe40003f66270 */
[----:B------:R-:W-:Y:S02]  /*3620*/  ISETP.GE.AND P1, PT, R32, R4, PT ;  /* 0x000000042000720c */ /* 0x000fe40003f26270 */
[----:B-1----:R-:W-:Y:S02]  /*3630*/  FSEL R149, R48, -INF , !P0 ;  /* 0xff80000030957808 */ /* 0x002fe40004000000 */
[----:B------:R-:W-:Y:S01]  /*3640*/  FSEL R162, R162, -INF , !P2 ;  /* 0xff800000a2a27808 */ /* 0x000fe20005000000 */
[----:B------:R-:W1:Y:S01]  /*3650*/  MUFU.TANH R2, R2 ;  /* 0x0000000200027308 */ /* 0x000e620000002400 */
[----:B------:R-:W-:-:S02]  /*3660*/  ISETP.GE.AND P0, PT, R32, R3, PT ;  /* 0x000000032000720c */ /* 0x000fc40003f06270 */
[----:B------:R-:W-:Y:S02]  /*3670*/  ISETP.GE.AND P2, PT, R37, R4, PT ;  /* 0x000000042500720c */ /* 0x000fe40003f46270 */
[----:B------:R-:W-:Y:S02]  /*3680*/  FSEL R83, R155, -INF , !P4 ;  /* 0xff8000009b537808 */ /* 0x000fe40006000000 */
[----:B------:R-:W-:Y:S02]  /*3690*/  FSEL R86, R57, -INF , !P6 ;  /* 0xff80000039567808 */ /* 0x000fe40007000000 */
[----:B------:R-:W-:Y:S02]  /*36a0*/  FSEL R147, R164, -INF , !P5 ;  /* 0xff800000a4937808 */ /* 0x000fe40006800000 */
[----:B---3--:R-:W-:Y:S02]  /*36b0*/  FSEL R150, R49, -INF , !P3 ;  /* 0xff80000031967808 */ /* 0x008fe40005800000 */
[----:B------:R-:W-:-:S02]  /*36c0*/  FSEL R155, R157, -INF , !P1 ;  /* 0xff8000009d9b7808 */ /* 0x000fc40004800000 */
[-C--:B------:R-:W-:Y:S02]  /*36d0*/  ISETP.GE.AND P6, PT, R35, R3.reuse, PT ;  /* 0x000000032300720c */ /* 0x080fe40003fc6270 */
[-C--:B------:R-:W-:Y:S02]  /*36e0*/  ISETP.GE.AND P5, PT, R34, R3.reuse, PT ;  /* 0x000000032200720c */ /* 0x080fe40003fa6270 */
[-C--:B------:R-:W-:Y:S02]  /*36f0*/  ISETP.GE.AND P3, PT, R31, R3.reuse, PT ;  /* 0x000000031f00720c */ /* 0x080fe40003f66270 */
[----:B------:R-:W-:Y:S02]  /*3700*/  ISETP.GE.AND P1, PT, R37, R3, PT ;  /* 0x000000032500720c */ /* 0x000fe40003f26270 */
[----:B------:R-:W-:Y:S02]  /*3710*/  FSEL R163, R163, -INF , !P0 ;  /* 0xff800000a3a37808 */ /* 0x000fe40004000000 */
[----:B------:R-:W-:-:S02]  /*3720*/  FSEL R165, R165, -INF , !P2 ;  /* 0xff800000a5a57808 */ /* 0x000fc40005000000 */
[----:B------:R-:W-:Y:S02]  /*3730*/  ISETP.GE.AND P0, PT, R38, R4, PT ;  /* 0x000000042600720c */ /* 0x000fe40003f06270 */
[----:B------:R-:W-:Y:S02]  /*3740*/  ISETP.GE.AND P2, PT, R40, R3, PT ;  /* 0x000000032800720c */ /* 0x000fe40003f46270 */
[----:B----4-:R-:W-:Y:S02]  /*3750*/  FSEL R154, R50, -INF , !P6 ;  /* 0xff800000329a7808 */ /* 0x010fe40007000000 */
[----:B-----5:R-:W-:Y:S02]  /*3760*/  FSEL R82, R51, -INF , !P5 ;  /* 0xff80000033527808 */ /* 0x020fe40006800000 */
[----:B------:R-:W-:Y:S02]  /*3770*/  FSEL R164, R46, -INF , !P3 ;  /* 0xff8000002ea47808 */ /* 0x000fe40005800000 */
[----:B------:R-:W-:-:S02]  /*3780*/  FSEL R169, R169, -INF , !P1 ;  /* 0xff800000a9a97808 */ /* 0x000fc40004800000 */
[-C--:B------:R-:W-:Y:S02]  /*3790*/  ISETP.GE.AND P6, PT, R31, R4.reuse, PT ;  /* 0x000000041f00720c */ /* 0x080fe40003fc6270 */
[-C--:B------:R-:W-:Y:S02]  /*37a0*/  ISETP.GE.AND P5, PT, R36, R4.reuse, PT ;  /* 0x000000042400720c */ /* 0x080fe40003fa6270 */
[-C--:B------:R-:W-:Y:S02]  /*37b0*/  ISETP.GE.AND P3, PT, R39, R4.reuse, PT ;  /* 0x000000042700720c */ /* 0x080fe40003f66270 */
[----:B------:R-:W-:Y:S02]  /*37c0*/  ISETP.GE.AND P1, PT, R41, R4, PT ;  /* 0x000000042900720c */ /* 0x000fe40003f26270 */
[----:B------:R-:W-:Y:S02]  /*37d0*/  FSEL R166, R166, -INF , !P0 ;  /* 0xff800000a6a67808 */ /* 0x000fe40004000000 */
[----:B-1----:R-:W-:Y:S01]  /*37e0*/  FSEL R172, R2, -INF , !P2 ;  /* 0xff80000002ac7808 */ /* 0x002fe20005000000 */
[----:B------:R-:W-:Y:S01]  /*37f0*/  FMUL.FTZ R2, R15, c[0x0][0x2ec] ;  /* 0x0000bb000f027a20 */ /* 0x000fe20000410000 */
        /* <DEDUP_REMOVED lines=8> */
[-C--:B------:R-:W-:Y:S02]  /*3880*/  ISETP.GE.AND P3, PT, R42, R3.reuse, PT ;  /* 0x000000032a00720c */ /* 0x080fe40003f66270 */
[-C--:B------:R-:W-:Y:S02]  /*3890*/  ISETP.GE.AND P2, PT, R43, R3.reuse, PT ;  /* 0x000000032b00720c */ /* 0x080fe40003f46270 */
[----:B------:R-:W-:Y:S02]  /*38a0*/  ISETP.GE.AND P1, PT, R52, R3, PT ;  /* 0x000000033400720c */ /* 0x000fe40003f26270 */
[----:B------:R1:W2:Y:S01]  /*38b0*/  MUFU.TANH R3, R2 ;  /* 0x0000000200037308 */ /* 0x0002a20000002400 */
[----:B------:R-:W-:Y:S02]  /*38c0*/  FSEL R178, R178, -INF , !P0 ;  /* 0xff800000b2b27808 */ /* 0x000fe40004000000 */
[----:B------:R-:W-:-:S02]  /*38d0*/  ISETP.NE.AND P0, PT, R197, 0x1, PT ;  /* 0x00000001c500780c */ /* 0x000fc40003f05270 */
[----:B------:R-:W-:Y:S02]  /*38e0*/  FSEL R39, R47, -INF , !P4 ;  /* 0xff8000002f277808 */ /* 0x000fe40006000000 */
[-C--:B------:R-:W-:Y:S02]  /*38f0*/  ISETP.GE.AND P4, PT, R40, R4.reuse, PT ;  /* 0x000000042800720c */ /* 0x080fe40003f86270 */
[----:B------:R-:W-:Y:S02]  /*3900*/  FSEL R170, R170, -INF , !P6 ;  /* 0xff800000aaaa7808 */ /* 0x000fe40007000000 */
[----:B------:R-:W-:Y:S02]  /*3910*/  FSEL R171, R5, -INF , !P5 ;  /* 0xff80000005ab7808 */ /* 0x000fe40006800000 */
[----:B------:R-:W-:Y:S02]  /*3920*/  FSEL R167, R6, -INF , !P4 ;  /* 0xff80000006a77808 */ /* 0x000fe40006000000 */
[-C--:B------:R-:W-:Y:S01]  /*3930*/  ISETP.GE.AND P6, PT, R42, R4.reuse, PT ;  /* 0x000000042a00720c */ /* 0x080fe20003fc6270 */
[----:B-1----:R-:W-:Y:S01]  /*3940*/  IMAD.IADD R2, R138, 0x1, R136 ;  /* 0x000000018a027824 */ /* 0x002fe200078e0288 */
[----:B------:R-:W-:-:S02]  /*3950*/  ISETP.GE.AND P5, PT, R43, R4, PT ;  /* 0x000000042b00720c */ /* 0x000fc40003fa6270 */
[----:B------:R-:W-:Y:S02]  /*3960*/  ISETP.GE.AND P4, PT, R52, R4, PT ;  /* 0x000000043400720c */ /* 0x000fe40003f86270 */
[C---:B------:R-:W-:Y:S02]  /*3970*/  IADD3 R196, R189.reuse, 0x400, RZ ;  /* 0x00000400bdc47810 */ /* 0x040fe40007ffe0ff */
[C---:B------:R-:W-:Y:S02]  /*3980*/  IADD3 R195, R189.reuse, 0x800, RZ ;  /* 0x00000800bdc37810 */ /* 0x040fe40007ffe0ff */
[C---:B------:R-:W-:Y:S02]  /*3990*/  IADD3 R194, R189.reuse, 0xc00, RZ ;  /* 0x00000c00bdc27810 */ /* 0x040fe40007ffe0ff */
[C---:B------:R-:W-:Y:S02]  /*39a0*/  IADD3 R193, R189.reuse, 0x1000, RZ ;  /* 0x00001000bdc17810 */ /* 0x040fe40007ffe0ff */
[----:B------:R-:W-:-:S02]  /*39b0*/  IADD3 R192, R189, 0x1400, RZ ;  /* 0x00001400bdc07810 */ /* 0x000fc40007ffe0ff */
[C---:B------:R-:W-:Y:S02]  /*39c0*/  IADD3 R191, R189.reuse, 0x1800, RZ ;  /* 0x00001800bdbf7810 */ /* 0x040fe40007ffe0ff */
[----:B------:R-:W-:Y:S02]  /*39d0*/  IADD3 R190, R189, 0x1c00, RZ ;  /* 0x00001c00bdbe7810 */ /* 0x000fe40007ffe0ff */
[----:B------:R-:W-:Y:S02]  /*39e0*/  FSEL R174, R174, -INF , !P6 ;  /* 0xff800000aeae7808 */ /* 0x000fe40007000000 */
[----:B------:R-:W-:Y:S02]  /*39f0*/  FSEL R179, R179, -INF , !P3 ;  /* 0xff800000b3b37808 */ /* 0x000fe40005800000 */
[----:B------:R-:W-:Y:S02]  /*3a00*/  FSEL R175, R12, -INF , !P5 ;  /* 0xff8000000caf7808 */ /* 0x000fe40006800000 */
[----:B------:R-:W-:-:S02]  /*3a10*/  FSEL R176, R13, -INF , !P4 ;  /* 0xff8000000db07808 */ /* 0x000fc40006000000 */
[----:B------:R-:W-:Y:S02]  /*3a20*/  FSEL R180, R14, -INF , !P2 ;  /* 0xff8000000eb47808 */ /* 0x000fe40005000000 */
[----:B--2---:R-:W-:Y:S01]  /*3a30*/  FSEL R181, R3, -INF , !P1 ;  /* 0xff80000003b57808 */ /* 0x004fe20004800000 */
        /* <DEDUP_REMOVED lines=23> */
.L_x_223:
        /* <DEDUP_REMOVED lines=154> */
[----:B------:R-:W-:Y:S02]  /*4550*/  FMNMX.FTZ R7, R99, R5, !PT ;  /* 0x0000000563077209 */ /* 0x000fe40007810000 */
        /* <DEDUP_REMOVED lines=54> */
[----:B------:R-:W-:Y:S02]  /*48c0*/  FMNMX.FTZ R3, R164, R3, !PT ;  /* 0x00000003a4037209 */ /* 0x000fe40007810000 */
[----:B------:R-:W-:Y:S01]  /*48d0*/  F2FP.BF16.PACK_AB R13, R203, R210 ;  /* 0x000000d2cb0d723e */ /* 0x000fe200000010ff */
[----:B------:R-:W3:Y:S01]  /*48e0*/  SHFL.BFLY PT, R7, R36, 0x2, 0x1f ;  /* 0x0c401f0024077f89 */ /* 0x000ee200000e0000 */
[----:B------:R-:W-:-:S04]  /*48f0*/  FMNMX.FTZ R3, R39, R3, !PT ;  /* 0x0000000327037209 */ /* 0x000fc80007810000 */
[----:B------:R-:W-:Y:S01]  /*4900*/  FMNMX.FTZ R3, R169, R3, !PT ;  /* 0x00000003a9037209 */ /* 0x000fe20007810000 */
[----:B-1----:R-:W-:Y:S01]  /*4910*/  FFMA.FTZ R4, R103, c[0x0][0x23c], -R6 ;  /* 0x00008f0067047a23 */ /* 0x002fe20000010806 */
[----:B--2---:R-:W-:-:S03]  /*4920*/  F2FP.BF16.PACK_AB R15, R205, R209 ;  /* 0x000000d1cd0f723e */ /* 0x004fc600000010ff */
[----:B------:R1:W-:Y:S04]  /*4930*/  MUFU.EX2 R208, R4 ;  /* 0x0000000400d07308 */ /* 0x0003e80000000800 */
[----:B------:R-:W-:Y:S01]  /*4940*/  HMMA.16816.F32.BF16 R56, R12, R20, RZ ;  /* 0x000000140c38723c */ /* 0x000fe200000418ff */
[----:B---3--:R-:W-:-:S07]  /*4950*/  FMNMX.FTZ R36, R36, R7, !PT ;  /* 0x0000000724247209 */ /* 0x008fce0007810000 */
[----:B------:R-:W-:Y:S01]  /*4960*/  HMMA.16816.F32.BF16 R64, R12, R22, RZ ;  /* 0x000000160c40723c */ /* 0x000fe200000418ff */
[----:B------:R-:W2:Y:S01]  /*4970*/  SHFL.BFLY PT, R7, R36, 0x1, 0x1f ;  /* 0x0c201f0024077f89 */ /* 0x000ea200000e0000 */
[----:B-1----:R-:W-:-:S04]  /*4980*/  FFMA.FTZ R4, R111, c[0x0][0x23c], -R6 ;  /* 0x00008f006f047a23 */ /* 0x002fc80000010806 */
[----:B------:R1:W-:Y:S02]  /*4990*/  MUFU.EX2 R204, R4 ;  /* 0x0000000400cc7308 */ /* 0x0003e40000000800 */
[----:B------:R-:W-:Y:S01]  /*49a0*/  HMMA.16816.F32.BF16 R52, R12, R16, RZ ;  /* 0x000000100c34723c */ /* 0x000fe200000418ff */
[----:B-1----:R-:W-:Y:S01]  /*49b0*/  FFMA.FTZ R4, R112, c[0x0][0x23c], -R6 ;  /* 0x00008f0070047a23 */ /* 0x002fe20000010806 */
[----:B--2---:R-:W-:-:S04]  /*49c0*/  FMNMX.FTZ R36, R36, R7, !PT ;  /* 0x0000000724247209 */ /* 0x004fc80007810000 */
        /* <DEDUP_REMOVED lines=59> */
[--C-:B------:R-:W-:Y:S01]  /*4d80*/  FFMA.FTZ R0, R78, c[0x0][0x23c], -R4.reuse ;  /* 0x00008f004e007a23 */ /* 0x100fe20000010804 */
[----:B------:R-:W1:Y:S01]  /*4d90*/  LDSM.16.MT88.4 R28, [R184+0x4400] ;  /* 0x00440000b81c783b */ /* 0x000e620000004200 */
[----:B------:R-:W-:Y:S08]  /*4da0*/  MUFU.EX2 R96, R7 ;  /* 0x0000000700607308 */ /* 0x000ff00000000800 */
        /* <DEDUP_REMOVED lines=9> */
[C---:B------:R-:W-:Y:S08]  /*4e40*/  HMMA.16816.F32.BF16 R48, R8.reuse, R20, RZ ;  /* 0x000000140830723c */ /* 0x040ff000000418ff */
[----:B------:R-:W-:Y:S01]  /*4e50*/  HMMA.16816.F32.BF16 R40, R8, R16, RZ ;  /* 0x000000100828723c */ /* 0x000fe200000418ff */
[----:B--2---:R-:W-:-:S04]  /*4e60*/  FFMA.FTZ R0, R98, c[0x0][0x23c], -R5 ;  /* 0x00008f0062007a23 */ /* 0x004fc80000010805 */
[----:B------:R2:W3:Y:S03]  /*4e70*/  MUFU.EX2 R114, R0 ;  /* 0x0000000000727308 */ /* 0x0004e60000000800 */
[C---:B------:R-:W-:Y:S08]  /*4e80*/  HMMA.16816.F32.BF16 R44, R8.reuse, R22, RZ ;  /* 0x00000016082c723c */ /* 0x040ff000000418ff */
[----:B------:R-:W-:Y:S01]  /*4e90*/  HMMA.16816.F32.BF16 R32, R8, R18, RZ ;  /* 0x000000120820723c */ /* 0x000fe200000418ff */
[----:B--2---:R-:W-:-:S07]  /*4ea0*/  FFMA.FTZ R0, R118, c[0x0][0x23c], -R5 ;  /* 0x00008f0076007a23 */ /* 0x004fce0000010805 */
[----:B------:R-:W-:Y:S01]  /*4eb0*/  HMMA.16816.F32.BF16 R20, R12, R18, RZ ;  /* 0x000000120c14723c */ /* 0x000fe200000418ff */
[----:B------:R-:W2:Y:S01]  /*4ec0*/  LDSM.16.MT88.4 R12, [R184+0x4800] ;  /* 0x00480000b80c783b */ /* 0x000ea20000004200 */
[----:B---3--:R-:W-:Y:S01]  /*4ed0*/  F2FP.BF16.PACK_AB R8, R114, R112 ;  /* 0x000000707208723e */ /* 0x008fe200000010ff */
[----:B------:R3:W-:Y:S02]  /*4ee0*/  MUFU.EX2 R115, R0 ;  /* 0x0000000000737308 */ /* 0x0007e40000000800 */
[----:B------:R-:W4:Y:S01]  /*4ef0*/  LDSM.16.MT88.4 R16, [R185+0x4800] ;  /* 0x00480000b910783b */ /* 0x000f220000004200 */
[----:B---3--:R-:W-:-:S05]  /*4f00*/  FFMA.FTZ R0, R79, c[0x0][0x23c], -R5 ;  /* 0x00008f004f007a23 */ /* 0x008fca0000010805 */
[----:B------:R3:W5:Y:S02]  /*4f10*/  MUFU.EX2 R117, R0 ;  /* 0x0000000000757308 */ /* 0x0007640000000800 */
[----:B---3--:R-:W-:Y:S01]  /*4f20*/  FFMA.FTZ R0, R131, c[0x0][0x23c], -R4 ;  /* 0x00008f0083007a23 */ /* 0x008fe20000010804 */
[----:B-----5:R-:W-:-:S05]  /*4f30*/  F2FP.BF16.PACK_AB R10, R117, R115 ;  /* 0x00000073750a723e */ /* 0x020fca00000010ff */
[----:B------:R3:W-:Y:S02]  /*4f40*/  MUFU.EX2 R101, R0 ;  /* 0x0000000000657308 */ /* 0x0007e40000000800 */
[----:B---3--:R-:W-:-:S06]  /*4f50*/  FFMA.FTZ R0, R119, c[0x0][0x23c], -R4 ;  /* 0x00008f0077007a23 */ /* 0x008fcc0000010804 */
        /* <DEDUP_REMOVED lines=9> */
[C---:B-1----:R-:W-:Y:S08]  /*4ff0*/  HMMA.16816.F32.BF16 R136, R8.reuse, R28, R48 ;  /* 0x0000001c0888723c */ /* 0x042ff00000041830 */
[----:B------:R-:W-:Y:S01]  /*5000*/  HMMA.16816.F32.BF16 R60, R8, R24, R40 ;  /* 0x00000018083c723c */ /* 0x000fe20000041828 */
[----:B---3--:R-:W-:-:S04]  /*5010*/  FFMA.FTZ R0, R94, c[0x0][0x23c], -R5 ;  /* 0x00008f005e007a23 */ /* 0x008fc80000010805 */
        /* <DEDUP_REMOVED lines=13> */
[----:B------:R5:W-:Y:S03]  /*50f0*/  MUFU.EX2 R98, R0 ;  /* 0x0000000000627308 */ /* 0x000be60000000800 */
[----:B------:R-:W1:Y:S03]  /*5100*/  LDSM.16.MT88.4 R24, [R185+0x4c00] ;  /* 0x004c0000b918783b */ /* 0x000e660000004200 */
[C---:B------:R-:W-:Y:S08]  /*5110*/  HMMA.16816.F32.BF16 R48, R8.reuse, R30, R64 ;  /* 0x0000001e0830723c */ /* 0x040ff00000041840 */
[----:B------:R-:W-:Y:S01]  /*5120*/  HMMA.16816.F32.BF16 R56, R8, R28, R56 ;  /* 0x0000001c0838723c */ /* 0x000fe20000041838 */
[----:B-----5:R-:W-:-:S04]  /*5130*/  FFMA.FTZ R0, R134, c[0x0][0x23c], -R5 ;  /* 0x00008f0086007a23 */ /* 0x020fc80000010805 */
[----:B------:R5:W2:Y:S02]  /*5140*/  MUFU.EX2 R97, R0 ;  /* 0x0000000000617308 */ /* 0x000aa40000000800 */
[----:B---3--:R-:W-:Y:S01]  /*5150*/  F2FP.BF16.PACK_AB R8, R100, R99 ;  /* 0x000000636408723e */ /* 0x008fe200000010ff */
[----:B-----5:R-:W-:Y:S01]  /*5160*/  FFMA.FTZ R0, R135, c[0x0][0x23c], -R4 ;  /* 0x00008f0087007a23 */ /* 0x020fe20000010804 */
[----:B--2---:R-:W-:-:S04]  /*5170*/  F2FP.BF16.PACK_AB R10, R97, R98 ;  /* 0x00000062610a723e */ /* 0x004fc800000010ff */
        /* <DEDUP_REMOVED lines=12> */
[----:B----4-:R-:W-:Y:S01]  /*5240*/  HMMA.16816.F32.BF16 R60, R8, R16, R60 ;  /* 0x00000010083c723c */ /* 0x010fe2000004183c */
        /* <DEDUP_REMOVED lines=57> */
[--C-:B----4-:R-:W-:Y:S01]  /*55e0*/  FFMA.FTZ R0, R151, c[0x0][0x23c], -R4.reuse ;  /* 0x00008f0097007a23 */ /* 0x110fe20000010804 */
[----:B--2---:R-:W-:Y:S01]  /*55f0*/  F2FP.BF16.PACK_AB R10, R77, R78 ;  /* 0x0000004e4d0a723e */ /* 0x004fe200000010ff */
[----:B------:R-:W-:Y:S04]  /*5600*/  LDSM.16.MT88.4 R148, [R184+0x5c00] ;  /* 0x005c0000b894783b */ /* 0x000fe80000004200 */
        /* <DEDUP_REMOVED lines=13> */
[----:B--2---:R-:W-:-:S04]  /*56e0*/  FFMA.FTZ R0, R83, c[0x0][0x23c], -R5 ;  /* 0x00008f0053007a23 */ /* 0x004fc80000010805 */
        /* <DEDUP_REMOVED lines=26> */
[----:B---3--:R-:W-:Y:S02]  /*5890*/  F2FP.BF16.PACK_AB R9, R67, R66 ;  /* 0x000000424309723e */ /* 0x008fe400000010ff */
[----:B------:R-:W-:-:S03]  /*58a0*/  F2FP.BF16.PACK_AB R164, R243, R244 ;  /* 0x000000f4f3a4723e */ /* 0x000fc600000010ff */
        /* <DEDUP_REMOVED lines=17> */
[----:B------:R-:W-:Y:S02]  /*59c0*/  F2FP.BF16.PACK_AB R11, R111, R118 ;  /* 0x000000766f0b723e */ /* 0x000fe400000010ff */
[----:B------:R-:W-:-:S05]  /*59d0*/  F2FP.BF16.PACK_AB R166, R236, R239 ;  /* 0x000000efeca6723e */ /* 0x000fca00000010ff */
[----:B------:R-:W-:Y:S01]  /*59e0*/  HMMA.16816.F32.BF16 R140, R8, R20, R140 ;  /* 0x00000014088c723c */ /* 0x000fe2000004188c */
[----:B-1----:R-:W-:-:S07]  /*59f0*/  FFMA.FTZ R0, R168, c[0x0][0x23c], -R5 ;  /* 0x00008f00a8007a23 */ /* 0x002fce0000010805 */
[C---:B------:R-:W-:Y:S01]  /*5a00*/  HMMA.16816.F32.BF16 R20, R8.reuse, R22, R52 ;  /* 0x000000160814723c */ /* 0x040fe20000041834 */
[----:B------:R1:W-:Y:S07]  /*5a10*/  MUFU.EX2 R60, R0 ;  /* 0x00000000003c7308 */ /* 0x0003ee0000000800 */
[C---:B------:R-:W-:Y:S08]  /*5a20*/  HMMA.16816.F32.BF16 R48, R8.reuse, R24, R48 ;  /* 0x000000180830723c */ /* 0x040ff00000041830 */
[----:B------:R-:W-:Y:S01]  /*5a30*/  HMMA.16816.F32.BF16 R24, R8, R26, R28 ;  /* 0x0000001a0818723c */ /* 0x000fe2000004181c */
[----:B-1----:R-:W-:-:S04]  /*5a40*/  FFMA.FTZ R0, R167, c[0x0][0x23c], -R5 ;  /* 0x00008f00a7007a23 */ /* 0x002fc80000010805 */
[----:B------:R1:W4:Y:S02]  /*5a50*/  MUFU.EX2 R59, R0 ;  /* 0x00000000003b7308 */ /* 0x0003240000000800 */
[----:B---3--:R-:W-:Y:S01]  /*5a60*/  F2FP.BF16.PACK_AB R8, R61, R62 ;  /* 0x0000003e3d08723e */ /* 0x008fe200000010ff */
[----:B-1----:R-:W-:Y:S01]  /*5a70*/  FFMA.FTZ R0, R169, c[0x0][0x23c], -R4 ;  /* 0x00008f00a9007a23 */ /* 0x002fe20000010804 */
[----:B----4-:R-:W-:-:S04]  /*5a80*/  F2FP.BF16.PACK_AB R10, R59, R60 ;  /* 0x0000003c3b0a723e */ /* 0x010fc800000010ff */
        /* <DEDUP_REMOVED lines=10> */
[----:B------:R1:W3:Y:S02]  /*5b30*/  MUFU.EX2 R43, R0 ;  /* 0x00000000002b7308 */ /* 0x0002e40000000800 */
[C---:B--2---:R-:W-:Y:S08]  /*5b40*/  HMMA.16816.F32.BF16 R136, R8.reuse, R12, R136 ;  /* 0x0000000c0888723c */ /* 0x044ff00000041888 */
[----:B------:R-:W-:Y:S01]  /*5b50*/  HMMA.16816.F32.BF16 R144, R8, R14, R44 ;  /* 0x0000000e0890723c */ /* 0x000fe2000004182c */
[----:B-1----:R-:W-:-:S04]  /*5b60*/  FFMA.FTZ R0, R173, c[0x0][0x23c], -R5 ;  /* 0x00008f00ad007a23 */ /* 0x002fc80000010805 */
[----:B------:R1:W-:Y:S03]  /*5b70*/  MUFU.EX2 R42, R0 ;  /* 0x00000000002a7308 */ /* 0x0003e60000000800 */
[C---:B-----5:R-:W-:Y:S08]  /*5b80*/  HMMA.16816.F32.BF16 R156, R8.reuse, R16, R156 ;  /* 0x00000010089c723c */ /* 0x060ff0000004189c */
[----:B------:R-:W-:Y:S01]  /*5b90*/  HMMA.16816.F32.BF16 R32, R8, R18, R32 ;  /* 0x000000120820723c */ /* 0x000fe20000041820 */
[----:B-1----:R-:W-:-:S06]  /*5ba0*/  FFMA.FTZ R0, R174, c[0x0][0x23c], -R5 ;  /* 0x00008f00ae007a23 */ /* 0x002fcc0000010805 */
[----:B------:R-:W-:Y:S02]  /*5bb0*/  F2FP.BF16.PACK_AB R8, R242, R240 ;  /* 0x000000f0f208723e */ /* 0x000fe400000010ff */
[----:B------:R-:W-:Y:S01]  /*5bc0*/  F2FP.BF16.PACK_AB R9, R76, R87 ;  /* 0x000000574c09723e */ /* 0x000fe200000010ff */
[----:B------:R1:W2:Y:S01]  /*5bd0*/  MUFU.EX2 R41, R0 ;  /* 0x0000000000297308 */ /* 0x0002a20000000800 */
[----:B------:R-:W-:Y:S02]  /*5be0*/  F2FP.BF16.PACK_AB R10, R245, R241 ;  /* 0x000000f1f50a723e */ /* 0x000fe400000010ff */
[----:B---3--:R-:W-:-:S07]  /*5bf0*/  F2FP.BF16.PACK_AB R11, R43, R64 ;  /* 0x000000402b0b723e */ /* 0x008fce00000010ff */
[----:B------:R-:W-:Y:S01]  /*5c00*/  HMMA.16816.F32.BF16 R48, R8, R16, R48 ;  /* 0x000000100830723c */ /* 0x000fe20000041830 */
[----:B-1----:R-:W-:Y:S01]  /*5c10*/  FFMA.FTZ R0, R175, c[0x0][0x23c], -R5 ;  /* 0x00008f00af007a23 */ /* 0x002fe20000010805 */
[----:B--2---:R-:W-:-:S06]  /*5c20*/  F2FP.BF16.PACK_AB R160, R41, R42 ;  /* 0x0000002a29a0723e */ /* 0x004fcc00000010ff */
        /* <DEDUP_REMOVED lines=156> */
[----:B------:R-:W-:Y:S01]  /*65f0*/  FADD.FTZ R0, R28, R0 ;  /* 0x000000001c007221 */ /* 0x000fe20000010000 */
[----:B------:R1:W-:Y:S01]  /*6600*/  STL [R1], R5 ;  /* 0x0000000501007387 */ /* 0x0003e20000100800 */
[----:B------:R-:W-:-:S03]  /*6610*/  FADD.FTZ R2, R39, R2 ;  /* 0x0000000227027221 */ /* 0x000fc60000010000 */
[----:B------:R1:W-:Y:S04]  /*6620*/  STL [R1+0xc], R4 ;  /* 0x00000c0401007387 */ /* 0x0003e80000100800 */
[----:B------:R1:W-:Y:S04]  /*6630*/  STL [R1+0x4], R0 ;  /* 0x0000040001007387 */ /* 0x0003e80000100800 */
[----:B------:R1:W-:Y:S01]  /*6640*/  STL [R1+0x8], R2 ;  /* 0x0000080201007387 */ /* 0x0003e20000100800 */
[----:B------:R-:W-:Y:S05]  /*6650*/  @!P0 BRA `(.L_x_224) ;  /* 0x0000486000008947 */ /* 0x000fea0003800000 */
[----:B------:R-:W-:Y:S01]  /*6660*/  IADD3 R197, R197, -0x2, RZ ;  /* 0xfffffffec5c57810 */ /* 0x000fe20007ffe0ff */
[----:B------:R-:W-:Y:S01]  /*6670*/  IMAD.MOV.U32 R133, RZ, RZ, R37 ;  /* 0x000000ffff857224 */ /* 0x000fe200078e0025 */
[----:B------:R-:W-:Y:S01]  /*6680*/  MOV R135, R3 ;  /* 0x0000000300877202 */ /* 0x000fe20000000f00 */
[----:B------:R-:W-:Y:S01]  /*6690*/  IMAD.MOV.U32 R132, RZ, RZ, R38 ;  /* 0x000000ffff847224 */ /* 0x000fe200078e0026 */
[----:B------:R-:W-:Y:S01]  /*66a0*/  MOV R134, R36 ;  /* 0x0000002400867202 */ /* 0x000fe20000000f00 */
[----:B------:R-:W-:Y:S05]  /*66b0*/  BRA `(.L_x_225) ;  /* 0x000001b000007947 */ /* 0x000fea0003800000 */
.L_x_227:
        /* <DEDUP_REMOVED lines=27> */
.L_x_225:
[----:B------:R-:W2:Y:S01]  /*6870*/  LDL.64 R10, [R1+0x18] ;  /* 0x00001800010a7983 */ /* 0x000ea20000100a00 */
[----:B------:R-:W-:Y:S04]  /*6880*/  DEPBAR.LE SB0, 0x0 ;  /* 0x000080000000791a */ /* 0x000fe80000000000 */
[C---:B-1----:R-:W-:Y:S01]  /*6890*/  IMAD.WIDE.U32 R2, R197.reuse, c[0x0][0x1a0], RZ ;  /* 0x00006800c5027a25 */ /* 0x042fe200078e00ff */
[----:B------:R-:W3:Y:S01]  /*68a0*/  LDL R8, [R1+0x28] ;  /* 0x0000280001087983 */ /* 0x000ee20000100800 */
[----:B------:R-:W-:Y:S03]  /*68b0*/  SHF.R.S32.HI R0, RZ, 0x1f, R197 ;  /* 0x0000001fff007819 */ /* 0x000fe600000114c5 */
[----:B------:R-:W-:Y:S02]  /*68c0*/  BAR.SYNC.DEFER_BLOCKING 0x0 ;  /* 0x0000000000007b1d */ /* 0x000fe40000010000 */
[----:B------:R-:W-:Y:S04]  /*68d0*/  IMAD R0, R0, c[0x0][0x1a0], RZ ;  /* 0x0000680000007a24 */ /* 0x000fe800078e02ff */
[----:B------:R-:W-:Y:S05]  /*68e0*/  IMAD R4, R197, c[0x0][0x1a4], R0 ;  /* 0x00006900c5047a24 */ /* 0x000fea00078e0200 */
[----:B------:R-:W-:Y:S02]  /*68f0*/  IADD3 R4, R3, R4, RZ ;  /* 0x0000000403047210 */ /* 0x000fe40007ffe0ff */
[----:B--2---:R-:W-:Y:S04]  /*6900*/  LEA R0, P0, R2, R10, 0x7 ;  /* 0x0000000a02007211 */ /* 0x004fe800078038ff */
[----:B------:R-:W-:Y:S02]  /*6910*/  LEA R6, P1, R0, c[0x0][0x170], 0x1 ;  /* 0x00005c0000067a11 */ /* 0x000fe400078208ff */
[----:B---3--:R-:W-:Y:S02]  /*6920*/  LEA.HI.X R2, R2, R8, R4, 0x7, P0 ;  /* 0x0000000802027211 */ /* 0x008fe400000f3c04 */
[----:B------:R-:W-:Y:S02]  /*6930*/  IADD3 R4, P0, R6, UR12, RZ ;  /* 0x0000000c06047c10 */ /* 0x000fe4000ff1e0ff */
[----:B------:R-:W-:Y:S02]  /*6940*/  LEA.HI.X R7, R0, c[0x0][0x174], R2, 0x1, P1 ;  /* 0x00005d0000077a11 */ /* 0x000fe400008f0c02 */
[----:B------:R-:W-:Y:S02]  /*6950*/  IADD3 R2, P1, R4, UR12, RZ ;  /* 0x0000000c04027c10 */ /* 0x000fe4000ff3e0ff */
[----:B------:R-:W-:Y:S02]  /*6960*/  IADD3.X R5, R7, UR5, RZ, P0, !PT ;  /* 0x0000000507057c10 */ /* 0x000fe400087fe4ff */
[----:B------:R-:W-:Y:S02]  /*6970*/  IADD3 R8, P0, R2, UR12, RZ ;  /* 0x0000000c02087c10 */ /* 0x000fe4000ff1e0ff */
[----:B------:R-:W-:Y:S04]  /*6980*/  IADD3.X R3, R5, UR5, RZ, P1, !PT ;  /* 0x0000000505037c10 */ /* 0x000fe80008ffe4ff */
[----:B------:R-:W-:Y:S02]  /*6990*/  IADD3.X R9, R3, UR5, RZ, P0, !PT ;  /* 0x0000000503097c10 */ /* 0x000fe400087fe4ff */
[----:B------:R-:W-:Y:S01]  /*69a0*/  ISETP.GT.AND P0, PT, R197, RZ, PT ;  /* 0x000000ffc500720c */ /* 0x000fe20003f04270 */
[----:B------:R-:W-:Y:S01]  /*69b0*/  @!PT LDS RZ, [RZ] ;  /* 0x00000000fffff984 */ /* 0x000fe20000000800 */
[----:B------:R-:W-:Y:S01]  /*69c0*/  @!PT LDS RZ, [RZ] ;  /* 0x00000000fffff984 */ /* 0x000fe20000000800 */
[----:B------:R-:W-:Y:S01]  /*69d0*/  @!PT LDS RZ, [RZ] ;  /* 0x00000000fffff984 */ /* 0x000fe20000000800 */
[----:B------:R1:W-:Y:S08]  /*69e0*/  LDGSTS.E.BYPASS.LTC128B.128 [R198+0x4000], [R6.64] ;  /* 0x0400000006c67fae */ /* 0x0003f0000b901d4a */
[----:B------:R1:W-:Y:S08]  /*69f0*/  LDGSTS.E.BYPASS.LTC128B.128 [R198+0x4800], [R4.64] ;  /* 0x0480000004c67fae */ /* 0x0003f0000b901d4a */
[----:B------:R2:W-:Y:S08]  /*6a00*/  LDGSTS.E.BYPASS.LTC128B.128 [R198+0x5000], [R2.64] ;  /* 0x0500000002c67fae */ /* 0x0005f0000b901d4a */
[----:B------:R3:W-:Y:S08]  /*6a10*/  LDGSTS.E.BYPASS.LTC128B.128 [R198+0x5800], [R8.64] ;  /* 0x0580000008c67fae */ /* 0x0007f0000b901d4a */
[----:B------:R-:W-:Y:S08]  /*6a20*/  LDSM.16.M88.4 R128, [R187] ;  /* 0x00000000bb80783b */ /* 0x000ff00000000200 */
[----:B------:R-:W0:Y:S08]  /*6a30*/  LDGDEPBAR ;  /* 0x00000000000079af */ /* 0x000e300000000000 */
[----:B------:R-:W1:Y:S08]  /*6a40*/  LDSM.16.M88.4 R16, [R186] ;  /* 0x00000000ba10783b */ /* 0x000e700000000200 */
[----:B------:R-:W3:Y:S08]  /*6a50*/  LDSM.16.M88.4 R124, [R187+0x1000] ;  /* 0x00100000bb7c783b */ /* 0x000ef00000000200 */
[----:B------:R-:W4:Y:S08]  /*6a60*/  LDSM.16.M88.4 R32, [R186+0x400] ;  /* 0x00040000ba20783b */ /* 0x000f300000000200 */
[----:B------:R-:W5:Y:S08]  /*6a70*/  LDSM.16.M88.4 R48, [R186+0x800] ;  /* 0x00080000ba30783b */ /* 0x000f700000000200 */
[----:B------:R-:W2:Y:S08]  /*6a80*/  LDSM.16.M88.4 R64, [R186+0xc00] ;  /* 0x000c0000ba40783b */ /* 0x000eb00000000200 */
[----:B------:R-:W2:Y:S01]  /*6a90*/  LDSM.16.M88.4 R80, [R186+0x1000] ;  /* 0x00100000ba50783b */ /* 0x000ea20000000200 */
[-C--:B-1----:R-:W-:Y:S07]  /*6aa0*/  HMMA.16816.F32.BF16 R4, R128, R16.reuse, RZ ;  /* 0x000000108004723c */ /* 0x082fee00000418ff */
[----:B------:R-:W1:Y:S01]  /*6ab0*/  LDSM.16.M88.4 R96, [R186+0x1400] ;  /* 0x00140000ba60783b */ /* 0x000e620000000200 */
[C---:B---3--:R-:W-:Y:S07]  /*6ac0*/  HMMA.16816.F32.BF16 R8, R124.reuse, R16, RZ ;  /* 0x000000107c08723c */ /* 0x048fee00000418ff */
[----:B------:R-:W3:Y:S01]  /*6ad0*/  LDSM.16.M88.4 R112, [R186+0x1800] ;  /* 0x00180000ba70783b */ /* 0x000ee20000000200 */
[-C--:B------:R-:W-:Y:S07]  /*6ae0*/  HMMA.16816.F32.BF16 R12, R124, R18.reuse, RZ ;  /* 0x000000127c0c723c */ /* 0x080fee00000418ff */
[----:B------:R-:W1:Y:S01]  /*6af0*/  LDSM.16.M88.4 R168, [R186+0x1c00] ;  /* 0x001c0000baa8783b */ /* 0x000e620000000200 */
[C---:B------:R-:W-:Y:S07]  /*6b00*/  HMMA.16816.F32.BF16 R16, R128.reuse, R18, RZ ;  /* 0x000000128010723c */ /* 0x040fee00000418ff */
[----:B------:R-:W-:Y:S01]  /*6b10*/  LDSM.16.M88.4 R172, [R188] ;  /* 0x00000000bcac783b */ /* 0x000fe20000000200 */
[-C--:B----4-:R-:W-:Y:S07]  /*6b20*/  HMMA.16816.F32.BF16 R20, R128, R32.reuse, RZ ;  /* 0x000000208014723c */ /* 0x090fee00000418ff */
[----:B------:R-:W4:Y:S01]  /*6b30*/  LDSM.16.M88.4 R176, [R189] ;  /* 0x00000000bdb0783b */ /* 0x000f220000000200 */
[C---:B------:R-:W-:Y:S07]  /*6b40*/  HMMA.16816.F32.BF16 R24, R124.reuse, R32, RZ ;  /* 0x000000207c18723c */ /* 0x040fee00000418ff */
[----:B------:R-:W1:Y:S01]  /*6b50*/  LDSM.16.M88.4 R180, [R188+0x1000] ;  /* 0x00100000bcb4783b */ /* 0x000e620000000200 */
[-C--:B------:R-:W-:Y:S08]  /*6b60*/  HMMA.16816.F32.BF16 R28, R124, R34.reuse, RZ ;  /* 0x000000227c1c723c */ /* 0x080ff000000418ff */
[C---:B------:R-:W-:Y:S08]  /*6b70*/  HMMA.16816.F32.BF16 R32, R128.reuse, R34, RZ ;  /* 0x000000228020723c */ /* 0x040ff000000418ff */
[-C--:B-----5:R-:W-:Y:S08]  /*6b80*/  HMMA.16816.F32.BF16 R36, R128, R48.reuse, RZ ;  /* 0x000000308024723c */ /* 0x0a0ff000000418ff */
[C---:B------:R-:W-:Y:S08]  /*6b90*/  HMMA.16816.F32.BF16 R40, R124.reuse, R48, RZ ;  /* 0x000000307c28723c */ /* 0x040ff000000418ff */
[-C--:B------:R-:W-:Y:S08]  /*6ba0*/  HMMA.16816.F32.BF16 R44, R124, R50.reuse, RZ ;  /* 0x000000327c2c723c */ /* 0x080ff000000418ff */
[C---:B------:R-:W-:Y:S08]  /*6bb0*/  HMMA.16816.F32.BF16 R48, R128.reuse, R50, RZ ;  /* 0x000000328030723c */ /* 0x040ff000000418ff */
[-C--:B--2---:R-:W-:Y:S08]  /*6bc0*/  HMMA.16816.F32.BF16 R52, R128, R64.reuse, RZ ;  /* 0x000000408034723c */ /* 0x084ff000000418ff */
[C---:B------:R-:W-:Y:S08]  /*6bd0*/  HMMA.16816.F32.BF16 R56, R124.reuse, R64, RZ ;  /* 0x000000407c38723c */ /* 0x040ff000000418ff */
[-C--:B------:R-:W-:Y:S08]  /*6be0*/  HMMA.16816.F32.BF16 R60, R124, R66.reuse, RZ ;  /* 0x000000427c3c723c */ /* 0x080ff000000418ff */
[C---:B------:R-:W-:Y:S08]  /*6bf0*/  HMMA.16816.F32.BF16 R64, R128.reuse, R66, RZ ;  /* 0x000000428040723c */ /* 0x040ff000000418ff */
[-C--:B------:R-:W-:Y:S08]  /*6c00*/  HMMA.16816.F32.BF16 R68, R128, R80.reuse, RZ ;  /* 0x000000508044723c */ /* 0x080ff000000418ff */
[C---:B------:R-:W-:Y:S08]  /*6c10*/  HMMA.16816.F32.BF16 R72, R124.reuse, R80, RZ ;  /* 0x000000507c48723c */ /* 0x040ff000000418ff */
[-C--:B------:R-:W-:Y:S08]  /*6c20*/  HMMA.16816.F32.BF16 R76, R124, R82.reuse, RZ ;  /* 0x000000527c4c723c */ /* 0x080ff000000418ff */
[C---:B------:R-:W-:Y:S08]  /*6c30*/  HMMA.16816.F32.BF16 R80, R128.reuse, R82, RZ ;  /* 0x000000528050723c */ /* 0x040ff000000418ff */
[-C--:B-1----:R-:W-:Y:S08]  /*6c40*/  HMMA.16816.F32.BF16 R84, R128, R96.reuse, RZ ;  /* 0x000000608054723c */ /* 0x082ff000000418ff */
        /* <DEDUP_REMOVED lines=10> */
[----:B------:R-:W-:Y:S08]  /*6cf0*/  HMMA.16816.F32.BF16 R128, R128, R170, RZ ;  /* 0x000000aa8080723c */ /* 0x000ff000000418ff */
[-C--:B----4-:R-:W-:Y:S08]  /*6d00*/  HMMA.16816.F32.BF16 R4, R172, R176.reuse, R4 ;  /* 0x000000b0ac04723c */ /* 0x090ff00000041804 */
[C---:B------:R-:W-:Y:S08]  /*6d10*/  HMMA.16816.F32.BF16 R8, R180.reuse, R176, R8 ;  /* 0x000000b0b408723c */ /* 0x040ff00000041808 */
[-C--:B------:R-:W-:Y:S08]  /*6d20*/  HMMA.16816.F32.BF16 R12, R180, R178.reuse, R12 ;  /* 0x000000b2b40c723c */ /* 0x080ff0000004180c */
[----:B------:R-:W-:Y:S01]  /*6d30*/  FMUL.FTZ R4, R4, c[0x0][0x2ec] ;  /* 0x0000bb0004047a20 */ /* 0x000fe20000410000 */
[C---:B------:R-:W-:Y:S03]  /*6d40*/  HMMA.16816.F32.BF16 R16, R172.reuse, R178, R16 ;  /* 0x000000b2ac10723c */ /* 0x040fe60000041810 */
[----:B------:R-:W1:Y:S01]  /*6d50*/  MUFU.TANH R201, R4 ;  /* 0x0000000400c97308 */ /* 0x000e620000002400 */
[----:B------:R-:W-:Y:S02]  /*6d60*/  FMUL.FTZ R5, R5, c[0x0][0x2ec] ;  /* 0x0000bb0005057a20 */ /* 0x000fe40000410000 */
[----:B------:R-:W-:Y:S02]  /*6d70*/  FMUL.FTZ R6, R6, c[0x0][0x2ec] ;  /* 0x0000bb0006067a20 */ /* 0x000fe40000410000 */
[----:B------:R-:W-:Y:S04]  /*6d80*/  FMUL.FTZ R7, R7, c[0x0][0x2ec] ;  /* 0x0000bb0007077a20 */ /* 0x000fe80000410000 */
[----:B------:R-:W-:Y:S01]  /*6d90*/  FMUL.FTZ R8, R8, c[0x0][0x2ec] ;  /* 0x0000bb0008087a20 */ /* 0x000fe20000410000 */
[----:B------:R-:W2:Y:S01]  /*6da0*/  MUFU.TANH R209, R5 ;  /* 0x0000000500d17308 */ /* 0x000ea20000002400 */
[----:B------:R-:W-:Y:S02]  /*6db0*/  FMUL.FTZ R9, R9, c[0x0][0x2ec] ;  /* 0x0000bb0009097a20 */ /* 0x000fe40000410000 */
[----:B------:R-:W-:Y:S02]  /*6dc0*/  FMUL.FTZ R10, R10, c[0x0][0x2ec] ;  /* 0x0000bb000a0a7a20 */ /* 0x000fe40000410000 */
[----:B------:R-:W-:Y:S02]  /*6dd0*/  FMUL.FTZ R11, R11, c[0x0][0x2ec] ;  /* 0x0000bb000b0b7a20 */ /* 0x000fe40000410000 */
[----:B------:R-:W-:Y:S02]  /*6de0*/  FMUL.FTZ R12, R12, c[0x0][0x2ec] ;  /* 0x0000bb000c0c7a20 */ /* 0x000fe40000410000 */
[----:B------:R-:W-:Y:S01]  /*6df0*/  FMUL.FTZ R13, R13, c[0x0][0x2ec] ;  /* 0x0000bb000d0d7a20 */ /* 0x000fe20000410000 */
[----:B------:R-:W3:Y:S01]  /*6e00*/  MUFU.TANH R200, R6 ;  /* 0x0000000600c87308 */ /* 0x000ee20000002400 */
[----:B------:R-:W-:Y:S02]  /*6e10*/  FMUL.FTZ R14, R14, c[0x0][0x2ec] ;  /* 0x0000bb000e0e7a20 */ /* 0x000fe40000410000 */
[----:B------:R-:W-:Y:S02]  /*6e20*/  FMUL.FTZ R15, R15, c[0x0][0x2ec] ;  /* 0x0000bb000f0f7a20 */ /* 0x000fe40000410000 */
[----:B------:R-:W-:Y:S02]  /*6e30*/  FMUL.FTZ R16, R16, c[0x0][0x2ec] ;  /* 0x0000bb0010107a20 */ /* 0x000fe40000410000 */
[----:B------:R-:W-:Y:S02]  /*6e40*/  FMUL.FTZ R17, R17, c[0x0][0x2ec] ;  /* 0x0000bb0011117a20 */ /* 0x000fe40000410000 */
[----:B------:R-:W-:Y:S01]  /*6e50*/  FMUL.FTZ R18, R18, c[0x0][0x2ec] ;  /* 0x0000bb0012127a20 */ /* 0x000fe20000410000 */
[----:B------:R4:W1:Y:S01]  /*6e60*/  MUFU.TANH R207, R7 ;  /* 0x0000000700cf7308 */ /* 0x0008620000002400 */
[----:B------:R-:W-:Y:S09]  /*6e70*/  FMUL.FTZ R19, R19, c[0x0][0x2ec] ;  /* 0x0000bb0013137a20 */ /* 0x000ff20000410000 */
[----:B------:R-:W1:Y:S10]  /*6e80*/  MUFU.TANH R202, R8 ;  /* 0x0000000800ca7308 */ /* 0x000e740000002400 */
[----:B------:R-:W1:Y:S01]  /*6e90*/  MUFU.TANH R208, R9 ;  /* 0x0000000900d07308 */ /* 0x000e620000002400 */
[----:B----4-:R-:W4:Y:S09]  /*6ea0*/  LDSM.16.M88.4 R4, [R196] ;  /* 0x00000000c404783b */ /* 0x010f320000000200 */
[----:B------:R-:W1:Y:S10]  /*6eb0*/  MUFU.TANH R199, R10 ;  /* 0x0000000a00c77308 */ /* 0x000e740000002400 */
[----:B------:R5:W1:Y:S10]  /*6ec0*/  MUFU.TANH R206, R11 ;  /* 0x0000000b00ce7308 */ /* 0x000a740000002400 */
[----:B------:R-:W1:Y:S10]  /*6ed0*/  MUFU.TANH R205, R12 ;  /* 0x0000000c00cd7308 */ /* 0x000e740000002400 */
[----:B------:R-:W1:Y:S01]  /*6ee0*/  MUFU.TANH R204, R13 ;  /* 0x0000000d00cc7308 */ /* 0x000e620000002400 */
[----:B-----5:R-:W5:Y:S01]  /*6ef0*/  LDSM.16.M88.4 R8, [R195] ;  /* 0x00000000c308783b */ /* 0x020f620000000200 */
[-C--:B----4-:R-:W-:Y:S08]  /*6f00*/  HMMA.16816.F32.BF16 R20, R172, R4.reuse, R20 ;  /* 0x00000004ac14723c */ /* 0x090ff00000041814 */
[----:B------:R-:W4:Y:S01]  /*6f10*/  MUFU.TANH R203, R14 ;  /* 0x0000000e00cb7308 */ /* 0x000f220000002400 */
[C---:B------:R-:W-:Y:S09]  /*6f20*/  HMMA.16816.F32.BF16 R24, R180.reuse, R4, R24 ;  /* 0x00000004b418723c */ /* 0x040ff20000041818 */
[----:B------:R-:W1:Y:S01]  /*6f30*/  MUFU.TANH R179, R15 ;  /* 0x0000000f00b37308 */ /* 0x000e620000002400 */
[-C--:B------:R-:W-:Y:S08]  /*6f40*/  HMMA.16816.F32.BF16 R28, R180, R6.reuse, R28 ;  /* 0x00000006b41c723c */ /* 0x080ff0000004181c */
[C---:B------:R-:W-:Y:S01]  /*6f50*/  HMMA.16816.F32.BF16 R32, R172.reuse, R6, R32 ;  /* 0x00000006ac20723c */ /* 0x040fe20000041820 */
[----:B------:R-:W1:Y:S01]  /*6f60*/  MUFU.TANH R178, R16 ;  /* 0x0000001000b27308 */ /* 0x000e620000002400 */
[----:B------:R-:W1:Y:S02]  /*6f70*/  LDSM.16.M88.4 R4, [R194] ;  /* 0x00000000c204783b */ /* 0x000e640000000200 */
[----:B------:R-:W-:Y:S02]  /*6f80*/  FMUL.FTZ R21, R21, c[0x0][0x2ec] ;  /* 0x0000bb0015157a20 */ /* 0x000fe40000410000 */
[----:B------:R-:W-:Y:S02]  /*6f90*/  FMUL.FTZ R20, R20, c[0x0][0x2ec] ;  /* 0x0000bb0014147a20 */ /* 0x000fe40000410000 */
[----:B------:R-:W-:Y:S03]  /*6fa0*/  FMUL.FTZ R22, R22, c[0x0][0x2ec] ;  /* 0x0000bb0016167a20 */ /* 0x000fe60000410000 */
[----:B------:R-:W1:Y:S01]  /*6fb0*/  MUFU.TANH R176, R21 ;  /* 0x0000001500b07308 */ /* 0x000e620000002400 */
[----:B------:R-:W-:Y:S02]  /*6fc0*/  FMUL.FTZ R23, R23, c[0x0][0x2ec] ;  /* 0x0000bb0017177a20 */ /* 0x000fe40000410000 */
[----:B------:R-:W-:Y:S01]  /*6fd0*/  FMUL.FTZ R24, R24, c[0x0][0x2ec] ;  /* 0x0000bb0018187a20 */ /* 0x000fe20000410000 */
[-C--:B-----5:R-:W-:Y:S03]  /*6fe0*/  HMMA.16816.F32.BF16 R36, R172, R8.reuse, R36 ;  /* 0x00000008ac24723c */ /* 0x0a0fe60000041824 */
[----:B------:R-:W-:Y:S02]  /*6ff0*/  FMUL.FTZ R25, R25, c[0x0][0x2ec] ;  /* 0x0000bb0019197a20 */ /* 0x000fe40000410000 */
[----:B------:R-:W-:Y:S01]  /*7000*/  FMUL.FTZ R26, R26, c[0x0][0x2ec] ;  /* 0x0000bb001a1a7a20 */ /* 0x000fe20000410000 */
[----:B------:R-:W1:Y:S01]  /*7010*/  MUFU.TANH R170, R17 ;  /* 0x0000001100aa7308 */ /* 0x000e620000002400 */
[----:B------:R-:W-:Y:S01]  /*7020*/  FMUL.FTZ R27, R27, c[0x0][0x2ec] ;  /* 0x0000bb001b1b7a20 */ /* 0x000fe20000410000 */
[C---:B------:R-:W-:Y:S04]  /*7030*/  HMMA.16816.F32.BF16 R40, R180.reuse, R8, R40 ;  /* 0x00000008b428723c */ /* 0x040fe80000041828 */
[----:B------:R-:W-:Y:S02]  /*7040*/  FMUL.FTZ R28, R28, c[0x0][0x2ec] ;  /* 0x0000bb001c1c7a20 */ /* 0x000fe40000410000 */
[----:B------:R-:W-:Y:S02]  /*7050*/  FMUL.FTZ R29, R29, c[0x0][0x2ec] ;  /* 0x0000bb001d1d7a20 */ /* 0x000fe40000410000 */
[----:B------:R-:W2:Y:S01]  /*7060*/  MUFU.TANH R169, R18 ;  /* 0x0000001200a97308 */ /* 0x000ea20000002400 */
[-C--:B------:R-:W-:Y:S03]  /*7070*/  HMMA.16816.F32.BF16 R44, R180, R10.reuse, R44 ;  /* 0x0000000ab42c723c */ /* 0x080fe6000004182c */
[----:B------:R-:W-:Y:S02]  /*7080*/  FMUL.FTZ R30, R30, c[0x0][0x2ec] ;  /* 0x0000bb001e1e7a20 */ /* 0x000fe40000410000 */
[----:B------:R-:W-:Y:S02]  /*7090*/  FMUL.FTZ R31, R31, c[0x0][0x2ec] ;  /* 0x0000bb001f1f7a20 */ /* 0x000fe40000410000 */
[----:B------:R-:W-:Y:S01]  /*70a0*/  FMUL.FTZ R32, R32, c[0x0][0x2ec] ;  /* 0x0000bb0020207a20 */ /* 0x000fe20000410000 */
[C---:B------:R-:W-:Y:S01]  /*70b0*/  HMMA.16816.F32.BF16 R48, R172.reuse, R10, R48 ;  /* 0x0000000aac30723c */ /* 0x040fe20000041830 */
[----:B------:R-:W2:Y:S01]  /*70c0*/  MUFU.TANH R168, R19 ;  /* 0x0000001300a87308 */ /* 0x000ea20000002400 */
[----:B------:R-:W5:Y:S02]  /*70d0*/  LDSM.16.M88.4 R8, [R193] ;  /* 0x00000000c108783b */ /* 0x000f640000000200 */
[----:B------:R-:W-:Y:S02]  /*70e0*/  FMUL.FTZ R33, R33, c[0x0][0x2ec] ;  /* 0x0000bb0021217a20 */ /* 0x000fe40000410000 */
[----:B------:R-:W-:Y:S02]  /*70f0*/  FMUL.FTZ R34, R34, c[0x0][0x2ec] ;  /* 0x0000bb0022227a20 */ /* 0x000fe40000410000 */
[-C--:B-1----:R-:W-:Y:S03]  /*7100*/  HMMA.16816.F32.BF16 R52, R172, R4.reuse, R52 ;  /* 0x00000004ac34723c */ /* 0x082fe60000041834 */
[----:B------:R-:W1:Y:S01]  /*7110*/  MUFU.TANH R177, R20 ;  /* 0x0000001400b17308 */ /* 0x000e620000002400 */
[----:B------:R-:W-:Y:S02]  /*7120*/  FMUL.FTZ R40, R40, c[0x0][0x2ec] ;  /* 0x0000bb0028287a20 */ /* 0x000fe40000410000 */
[----:B------:R-:W-:Y:S02]  /*7130*/  FMUL.FTZ R35, R35, c[0x0][0x2ec] ;  /* 0x0000bb0023237a20 */ /* 0x000fe40000410000 */
[C---:B------:R-:W-:Y:S04]  /*7140*/  HMMA.16816.F32.BF16 R56, R180.reuse, R4, R56 ;  /* 0x00000004b438723c */ /* 0x040fe80000041838 */
[----:B------:R-:W-:Y:S01]  /*7150*/  FMUL.FTZ R39, R39, c[0x0][0x2ec] ;  /* 0x0000bb0027277a20 */ /* 0x000fe20000410000 */
[----:B------:R1:W1:Y:S01]  /*7160*/  MUFU.TANH R21, R40 ;  /* 0x0000002800157308 */ /* 0x0002620000002400 */
[----:B------:R-:W-:Y:S02]  /*7170*/  FMUL.FTZ R44, R44, c[0x0][0x2ec] ;  /* 0x0000bb002c2c7a20 */ /* 0x000fe40000410000 */
[-C--:B------:R-:W-:Y:S04]  /*7180*/  HMMA.16816.F32.BF16 R60, R180, R6.reuse, R60 ;  /* 0x00000006b43c723c */ /* 0x080fe8000004183c */
[----:B------:R-:W-:Y:S02]  /*7190*/  FMUL.FTZ R45, R45, c[0x0][0x2ec] ;  /* 0x0000bb002d2d7a20 */ /* 0x000fe40000410000 */
[----:B------:R-:W-:Y:S01]  /*71a0*/  FMUL.FTZ R46, R46, c[0x0][0x2ec] ;  /* 0x0000bb002e2e7a20 */ /* 0x000fe20000410000 */
[----:B------:R1:W1:Y:S01]  /*71b0*/  MUFU.TANH R171, R22 ;  /* 0x0000001600ab7308 */ /* 0x0002620000002400 */
[C---:B------:R-:W-:Y:S01]  /*71c0*/  HMMA.16816.F32.BF16 R64, R172.reuse, R6, R64 ;  /* 0x00000006ac40723c */ /* 0x040fe20000041840 */
[----:B------:R-:W1:Y:S03]  /*71d0*/  LDSM.16.M88.4 R4, [R192] ;  /* 0x00000000c004783b */ /* 0x000e660000000200 */
[----:B------:R-:W-:Y:S02]  /*71e0*/  FMUL.FTZ R47, R47, c[0x0][0x2ec] ;  /* 0x0000bb002f2f7a20 */ /* 0x000fe40000410000 */
[----:B------:R-:W-:Y:S02]  /*71f0*/  FMUL.FTZ R48, R48, c[0x0][0x2ec] ;  /* 0x0000bb0030307a20 */ /* 0x000fe40000410000 */
[----:B------:R-:W-:Y:S01]  /*7200*/  FMUL.FTZ R49, R49, c[0x0][0x2ec] ;  /* 0x0000bb0031317a20 */ /* 0x000fe20000410000 */
[----:B------:R-:W1:Y:S01]  /*7210*/  MUFU.TANH R23, R23 ;  /* 0x0000001700177308 */ /* 0x000e620000002400 */
[-C--:B-----5:R-:W-:Y:S03]  /*7220*/  HMMA.16816.F32.BF16 R68, R172, R8.reuse, R68 ;  /* 0x00000008ac44723c */ /* 0x0a0fe60000041844 */
[----:B------:R-:W-:Y:S02]  /*7230*/  FMUL.FTZ R50, R50, c[0x0][0x2ec] ;  /* 0x0000bb0032327a20 */ /* 0x000fe40000410000 */
[----:B------:R-:W-:Y:S02]  /*7240*/  FMUL.FTZ R51, R51, c[0x0][0x2ec] ;  /* 0x0000bb0033337a20 */ /* 0x000fe40000410000 */
[----:B------:R-:W-:Y:S01]  /*7250*/  FMUL.FTZ R52, R52, c[0x0][0x2ec] ;  /* 0x0000bb0034347a20 */ /* 0x000fe20000410000 */
[C---:B------:R-:W-:Y:S01]  /*7260*/  HMMA.16816.F32.BF16 R72, R180.reuse, R8, R72 ;  /* 0x00000008b448723c */ /* 0x040fe20000041848 */
[----:B------:R-:W2:Y:S03]  /*7270*/  MUFU.TANH R24, R24 ;  /* 0x0000001800187308 */ /* 0x000ea60000002400 */
[----:B------:R-:W-:Y:S02]  /*7280*/  FMUL.FTZ R53, R53, c[0x0][0x2ec] ;  /* 0x0000bb0035357a20 */ /* 0x000fe40000410000 */
[----:B------:R-:W-:Y:S02]  /*7290*/  FMUL.FTZ R54, R54, c[0x0][0x2ec] ;  /* 0x0000bb0036367a20 */ /* 0x000fe40000410000 */
[-C--:B------:R-:W-:Y:S03]  /*72a0*/  HMMA.16816.F32.BF16 R76, R180, R10.reuse, R76 ;  /* 0x0000000ab44c723c */ /* 0x080fe6000004184c */
[----:B------:R-:W2:Y:S01]  /*72b0*/  MUFU.TANH R25, R25 ;  /* 0x0000001900197308 */ /* 0x000ea20000002400 */
[----:B------:R-:W-:Y:S02]  /*72c0*/  FMUL.FTZ R55, R55, c[0x0][0x2ec] ;  /* 0x0000bb0037377a20 */ /* 0x000fe40000410000 */
[----:B------:R-:W-:Y:S02]  /*72d0*/  FMUL.FTZ R56, R56, c[0x0][0x2ec] ;  /* 0x0000bb0038387a20 */ /* 0x000fe40000410000 */
[C---:B------:R-:W-:Y:S01]  /*72e0*/  HMMA.16816.F32.BF16 R80, R172.reuse, R10, R80 ;  /* 0x0000000aac50723c */ /* 0x040fe20000041850 */
[----:B------:R-:W5:Y:S03]  /*72f0*/  LDSM.16.M88.4 R8, [R191] ;  /* 0x00000000bf08783b */ /* 0x000f660000000200 */
[----:B------:R-:W-:Y:S01]  /*7300*/  FMUL.FTZ R57, R57, c[0x0][0x2ec] ;  /* 0x0000bb0039397a20 */ /* 0x000fe20000410000 */
[----:B------:R-:W2:Y:S01]  /*7310*/  MUFU.TANH R26, R26 ;  /* 0x0000001a001a7308 */ /* 0x000ea20000002400 */
[----:B------:R-:W-:Y:S02]  /*7320*/  FMUL.FTZ R58, R58, c[0x0][0x2ec] ;  /* 0x0000bb003a3a7a20 */ /* 0x000fe40000410000 */
[-C--:B-1----:R-:W-:Y:S04]  /*7330*/  HMMA.16816.F32.BF16 R84, R172, R4.reuse, R84 ;  /* 0x00000004ac54723c */ /* 0x082fe80000041854 */
[----:B------:R-:W-:Y:S02]  /*7340*/  FMUL.FTZ R59, R59, c[0x0][0x2ec] ;  /* 0x0000bb003b3b7a20 */ /* 0x000fe40000410000 */
[----:B------:R-:W-:Y:S01]  /*7350*/  FMUL.FTZ R60, R60, c[0x0][0x2ec] ;  /* 0x0000bb003c3c7a20 */ /* 0x000fe20000410000 */
[----:B------:R-:W1:Y:S01]  /*7360*/  MUFU.TANH R27, R27 ;  /* 0x0000001b001b7308 */ /* 0x000e620000002400 */
[C---:B------:R-:W-:Y:S04]  /*7370*/  HMMA.16816.F32.BF16 R88, R180.reuse, R4, R88 ;  /* 0x00000004b458723c */ /* 0x040fe80000041858 */
[----:B------:R-:W-:Y:S02]  /*7380*/  FMUL.FTZ R61, R61, c[0x0][0x2ec] ;  /* 0x0000bb003d3d7a20 */ /* 0x000fe40000410000 */
[----:B------:R-:W-:Y:S02]  /*7390*/  FMUL.FTZ R62, R62, c[0x0][0x2ec] ;  /* 0x0000bb003e3e7a20 */ /* 0x000fe40000410000 */
[-C--:B------:R-:W-:Y:S01]  /*73a0*/  HMMA.16816.F32.BF16 R92, R180, R6.reuse, R92 ;  /* 0x00000006b45c723c */ /* 0x080fe2000004185c */
[----:B------:R-:W1:Y:S03]  /*73b0*/  MUFU.TANH R28, R28 ;  /* 0x0000001c001c7308 */ /* 0x000e660000002400 */
[----:B------:R-:W-:Y:S02]  /*73c0*/  FMUL.FTZ R63, R63, c[0x0][0x2ec] ;  /* 0x0000bb003f3f7a20 */ /* 0x000fe40000410000 */
[----:B------:R-:W-:Y:S02]  /*73d0*/  FMUL.FTZ R67, R67, c[0x0][0x2ec] ;  /* 0x0000bb0043437a20 */ /* 0x000fe40000410000 */
[C---:B------:R-:W-:Y:S01]  /*73e0*/  HMMA.16816.F32.BF16 R96, R172.reuse, R6, R96 ;  /* 0x00000006ac60723c */ /* 0x040fe20000041860 */
[----:B------:R-:W1:Y:S01]  /*73f0*/  LDSM.16.M88.4 R4, [R190] ;  /* 0x00000000be04783b */ /* 0x000e620000000200 */
[----:B------:R-:W-:Y:S04]  /*7400*/  DEPBAR.LE SB0, 0x0 ;  /* 0x000080000000791a */ /* 0x000fe80000000000 */
[----:B------:R-:W1:Y:S01]  /*7410*/  MUFU.TANH R29, R29 ;  /* 0x0000001d001d7308 */ /* 0x000e620000002400 */
[----:B------:R-:W-:Y:S02]  /*7420*/  FMUL.FTZ R68, R68, c[0x0][0x2ec] ;  /* 0x0000bb0044447a20 */ /* 0x000fe40000410000 */
[----:B------:R-:W-:Y:S01]  /*7430*/  BAR.SYNC.DEFER_BLOCKING 0x0 ;  /* 0x0000000000007b1d */ /* 0x000fe20000010000 */
[-C--:B-----5:R-:W-:Y:S05]  /*7440*/  HMMA.16816.F32.BF16 R100, R172, R8.reuse, R100 ;  /* 0x00000008ac64723c */ /* 0x0a0fea0000041864 */
        /* <DEDUP_REMOVED lines=12> */
[----:B------:R-:W2:Y:S03]  /*7510*/  MUFU.TANH R32, R32 ;  /* 0x0000002000207308 */ /* 0x000ea60000002400 */
        /* <DEDUP_REMOVED lines=8> */
[----:B------:R-:W1:Y:S01]  /*75a0*/  MUFU.TANH R34, R34 ;  /* 0x0000002200227308 */ /* 0x000e620000002400 */
[----:B------:R-:W-:Y:S02]  /*75b0*/  FMUL.FTZ R81, R81, c[0x0][0x2ec] ;  /* 0x0000bb0051517a20 */ /* 0x000fe40000410000 */
[-C--:B------:R-:W-:Y:S04]  /*75c0*/  HMMA.16816.F32.BF16 R124, R180, R6.reuse, R124 ;  /* 0x00000006b47c723c */ /* 0x080fe8000004187c */
[----:B------:R-:W-:Y:S02]  /*75d0*/  FMUL.FTZ R82, R82, c[0x0][0x2ec] ;  /* 0x0000bb0052527a20 */ /* 0x000fe40000410000 */
[----:B------:R-:W-:Y:S01]  /*75e0*/  FMUL.FTZ R83, R83, c[0x0][0x2ec] ;  /* 0x0000bb0053537a20 */ /* 0x000fe20000410000 */
[----:B------:R-:W1:Y:S01]  /*75f0*/  MUFU.TANH R35, R35 ;  /* 0x0000002300237308 */ /* 0x000e620000002400 */
[----:B------:R-:W-:Y:S04]  /*7600*/  HMMA.16816.F32.BF16 R128, R172, R6, R128 ;  /* 0x00000006ac80723c */ /* 0x000fe80000041880 */
[----:B------:R-:W-:Y:S02]  /*7610*/  FMUL.FTZ R84, R84, c[0x0][0x2ec] ;  /* 0x0000bb0054547a20 */ /* 0x000fe40000410000 */
[----:B------:R-:W-:Y:S02]  /*7620*/  FMUL.FTZ R85, R85, c[0x0][0x2ec] ;  /* 0x0000bb0055557a20 */ /* 0x000fe40000410000 */
[----:B------:R-:W-:Y:S01]  /*7630*/  FMUL.FTZ R86, R86, c[0x0][0x2ec] ;  /* 0x0000bb0056567a20 */ /* 0x000fe20000410000 */
[----:B------:R1:W1:Y:S03]  /*7640*/  MUFU.TANH R18, R39 ;  /* 0x0000002700127308 */ /* 0x0002660000002400 */
[----:B------:R-:W-:Y:S02]  /*7650*/  FMUL.FTZ R87, R87, c[0x0][0x2ec] ;  /* 0x0000bb0057577a20 */ /* 0x000fe40000410000 */
[----:B------:R-:W-:Y:S02]  /*7660*/  FMUL.FTZ R88, R88, c[0x0][0x2ec] ;  /* 0x0000bb0058587a20 */ /* 0x000fe40000410000 */
[----:B------:R-:W-:Y:S02]  /*7670*/  FMUL.FTZ R89, R89, c[0x0][0x2ec] ;  /* 0x0000bb0059597a20 */ /* 0x000fe40000410000 */
[----:B------:R-:W-:Y:S01]  /*7680*/  FMUL.FTZ R90, R90, c[0x0][0x2ec] ;  /* 0x0000bb005a5a7a20 */ /* 0x000fe20000410000 */
[----:B------:R-:W1:Y:S01]  /*7690*/  MUFU.TANH R44, R44 ;  /* 0x0000002c002c7308 */ /* 0x000e620000002400 */
[----:B------:R-:W-:Y:S02]  /*76a0*/  FMUL.FTZ R91, R91, c[0x0][0x2ec] ;  /* 0x0000bb005b5b7a20 */ /* 0x000fe40000410000 */
        /* <DEDUP_REMOVED lines=52> */
[----:B------:R1:W1:Y:S01]  /*79f0*/  MUFU.TANH R22, R36 ;  /* 0x0000002400167308 */ /* 0x0002620000002400 */
[----:B------:R-:W-:Y:S02]  /*7a00*/  FMUL.FTZ R43, R43, c[0x0][0x2ec] ;  /* 0x0000bb002b2b7a20 */ /* 0x000fe40000410000 */
[----:B------:R-:W-:Y:S02]  /*7a10*/  FMUL.FTZ R64, R64, c[0x0][0x2ec] ;  /* 0x0000bb0040407a20 */ /* 0x000fe40000410000 */
[----:B------:R-:W-:Y:S02]  /*7a20*/  FMUL.FTZ R65, R65, c[0x0][0x2ec] ;  /* 0x0000bb0041417a20 */ /* 0x000fe40000410000 */
[----:B------:R-:W-:Y:S02]  /*7a30*/  FMUL.FTZ R66, R66, c[0x0][0x2ec] ;  /* 0x0000bb0042427a20 */ /* 0x000fe40000410000 */
[----:B------:R-:W-:Y:S01]  /*7a40*/  FMUL.FTZ R0, R127, c[0x0][0x2ec] ;  /* 0x0000bb007f007a20 */ /* 0x000fe20000410000 */
[----:B------:R1:W1:Y:S10]  /*7a50*/  MUFU.TANH R20, R37 ;  /* 0x0000002500147308 */ /* 0x0002740000002400 */
[----:B------:R1:W1:Y:S10]  /*7a60*/  MUFU.TANH R19, R38 ;  /* 0x0000002600137308 */ /* 0x0002740000002400 */
[----:B------:R1:W1:Y:S10]  /*7a70*/  MUFU.TANH R17, R41 ;  /* 0x0000002900117308 */ /* 0x0002740000002400 */
[----:B------:R1:W1:Y:S10]  /*7a80*/  MUFU.TANH R16, R42 ;  /* 0x0000002a00107308 */ /* 0x0002740000002400 */
[----:B------:R1:W1:Y:S10]  /*7a90*/  MUFU.TANH R15, R43 ;  /* 0x0000002b000f7308 */ /* 0x0002740000002400 */
[----:B------:R-:W1:Y:S10]  /*7aa0*/  MUFU.TANH R53, R53 ;  /* 0x0000003500357308 */ /* 0x000e740000002400 */
        /* <DEDUP_REMOVED lines=74> */
[----:B------:R-:W1:Y:S10]  /*7f50*/  MUFU.TANH R128, R128 ;  /* 0x0000008000807308 */ /* 0x000e740000002400 */
[----:B------:R-:W1:Y:S10]  /*7f60*/  MUFU.TANH R129, R129 ;  /* 0x0000008100817308 */ /* 0x000e740000002400 */
[----:B------:R-:W1:Y:S10]  /*7f70*/  MUFU.TANH R130, R130 ;  /* 0x0000008200827308 */ /* 0x000e740000002400 */
[----:B------:R-:W1:Y:S02]  /*7f80*/  MUFU.TANH R131, R131 ;  /* 0x0000008300837308 */ /* 0x000e640000002400 */
[----:B-1234-:R-:W-:-:S05]  /*7f90*/  @P0 BRA `(.L_x_227) ;  /* 0xffffe72000000947 */ /* 0x01efca000383ffff */
.L_x_226:
        /* <DEDUP_REMOVED lines=102> */
[----:B------:R-:W-:Y:S03]  /*8600*/  FMNMX.FTZ R0, R179, R0, !PT ;  /* 0x00000000b3007209 */ /* 0x000fe60007810000 */
[----:B------:R-:W1:Y:S01]  /*8610*/  SHFL.BFLY PT, R37, R3, 0x2, 0x1f ;  /* 0x0c401f0003257f89 */ /* 0x000e6200000e0000 */
[----:B------:R-:W-:Y:S04]  /*8620*/  FMNMX.FTZ R0, R26, R0, !PT ;  /* 0x000000001a007209 */ /* 0x000fe80007810000 */
[----:B------:R-:W-:Y:S04]  /*8630*/  FMNMX.FTZ R0, R27, R0, !PT ;  /* 0x000000001b007209 */ /* 0x000fe80007810000 */
[----:B------:R-:W-:Y:S04]  /*8640*/  FMNMX.FTZ R0, R30, R0, !PT ;  /* 0x000000001e007209 */ /* 0x000fe80007810000 */
[----:B------:R-:W-:Y:S04]  /*8650*/  FMNMX.FTZ R0, R31, R0, !PT ;  /* 0x000000001f007209 */ /* 0x000fe80007810000 */
[----:B------:R-:W-:Y:S04]  /*8660*/  FMNMX.FTZ R0, R16, R0, !PT ;  /* 0x0000000010007209 */ /* 0x000fe80007810000 */
[----:B------:R-:W-:Y:S02]  /*8670*/  FMNMX.FTZ R0, R15, R0, !PT ;  /* 0x000000000f007209 */ /* 0x000fe40007810000 */
[----:B-1----:R-:W-:Y:S02]  /*8680*/  FMNMX.FTZ R37, R3, R37, !PT ;  /* 0x0000002503257209 */ /* 0x002fe40007810000 */
[----:B------:R-:W-:Y:S02]  /*8690*/  FMNMX.FTZ R38, R38, R6, !PT ;  /* 0x0000000626267209 */ /* 0x000fe40007810000 */
[----:B------:R-:W-:Y:S01]  /*86a0*/  FMNMX.FTZ R4, R4, R5, !PT ;  /* 0x0000000504047209 */ /* 0x000fe20007810000 */
[----:B------:R-:W1:Y:S01]  /*86b0*/  SHFL.BFLY PT, R7, R37, 0x1, 0x1f ;  /* 0x0c201f0025077f89 */ /* 0x000e6200000e0000 */
[----:B------:R-:W-:Y:S04]  /*86c0*/  FMNMX.FTZ R0, R46, R0, !PT ;  /* 0x000000002e007209 */ /* 0x000fe80007810000 */
[----:B------:R-:W-:Y:S03]  /*86d0*/  FMNMX.FTZ R0, R47, R0, !PT ;  /* 0x000000002f007209 */ /* 0x000fe60007810000 */
[----:B------:R-:W2:Y:S01]  /*86e0*/  SHFL.BFLY PT, R6, R38, 0x1, 0x1f ;  /* 0x0c201f0026067f89 */ /* 0x000ea200000e0000 */
[----:B------:R-:W-:Y:S04]  /*86f0*/  FMNMX.FTZ R0, R58, R0, !PT ;  /* 0x000000003a007209 */ /* 0x000fe80007810000 */
[----:B------:R-:W-:Y:S03]  /*8700*/  FMNMX.FTZ R0, R59, R0, !PT ;  /* 0x000000003b007209 */ /* 0x000fe60007810000 */
[----:B------:R-:W3:Y:S01]  /*8710*/  SHFL.BFLY PT, R36, R4, 0x1, 0x1f ;  /* 0x0c201f0004247f89 */ /* 0x000ee200000e0000 */
[----:B------:R-:W-:Y:S04]  /*8720*/  FMNMX.FTZ R0, R62, R0, !PT ;  /* 0x000000003e007209 */ /* 0x000fe80007810000 */
[----:B------:R-:W-:Y:S02]  /*8730*/  FMNMX.FTZ R0, R63, R0, !PT ;  /* 0x000000003f007209 */ /* 0x000fe40007810000 */
[----:B-1----:R-:W-:Y:S02]  /*8740*/  FMNMX.FTZ R37, R37, R7, !PT ;  /* 0x0000000725257209 */ /* 0x002fe40007810000 */
[----:B------:R-:W-:Y:S03]  /*8750*/  FMNMX.FTZ R0, R74, R0, !PT ;  /* 0x000000004a007209 */ /* 0x000fe60007810000 */
[----:B------:R-:W-:Y:S01]  /*8760*/  FMUL.FTZ R64, R37, c[0x0][0x23c] ;  /* 0x00008f0025407a20 */ /* 0x000fe20000410000 */
[----:B------:R-:W-:Y:S02]  /*8770*/  FMNMX.FTZ R0, R75, R0, !PT ;  /* 0x000000004b007209 */ /* 0x000fe40007810000 */
[----:B--2---:R-:W-:Y:S02]  /*8780*/  FMNMX.FTZ R38, R38, R6, !PT ;  /* 0x0000000626267209 */ /* 0x004fe40007810000 */
[----:B------:R-:W-:Y:S02]  /*8790*/  FMNMX.FTZ R0, R78, R0, !PT ;  /* 0x000000004e007209 */ /* 0x000fe40007810000 */
[C---:B------:R-:W-:Y:S01]  /*87a0*/  FSETP.NEU.FTZ.AND P1, PT, R38.reuse, -INF , PT ;  /* 0xff8000002600780b */ /* 0x040fe20003f3d000 */
[----:B------:R-:W-:Y:S01]  /*87b0*/  FMUL.FTZ R43, R38, c[0x0][0x23c] ;  /* 0x00008f00262b7a20 */ /* 0x000fe20000410000 */
[----:B------:R-:W-:Y:S02]  /*87c0*/  FMNMX.FTZ R0, R79, R0, !PT ;  /* 0x000000004f007209 */ /* 0x000fe40007810000 */
[----:B---3--:R-:W-:Y:S02]  /*87d0*/  FMNMX.FTZ R36, R4, R36, !PT ;  /* 0x0000002404247209 */ /* 0x008fe40007810000 */
[----:B------:R-:W-:Y:S02]  /*87e0*/  FSEL R43, R43, RZ, P1 ;  /* 0x000000ff2b2b7208 */ /* 0x000fe40000800000 */
[----:B------:R-:W-:Y:S01]  /*87f0*/  FSETP.NEU.FTZ.AND P1, PT, R37, -INF , PT ;  /* 0xff8000002500780b */ /* 0x000fe20003f3d000 */
[----:B------:R-:W-:Y:S01]  /*8800*/  FMUL.FTZ R65, R36, c[0x0][0x23c] ;  /* 0x00008f0024417a20 */ /* 0x000fe20000410000 */
[----:B------:R-:W-:Y:S01]  /*8810*/  FMNMX.FTZ R0, R90, R0, !PT ;  /* 0x000000005a007209 */ /* 0x000fe20007810000 */
[--C-:B------:R-:W-:Y:S01]  /*8820*/  FFMA.FTZ R4, R201, c[0x0][0x23c], -R43.reuse ;  /* 0x00008f00c9047a23 */ /* 0x100fe2000001082b */
[----:B------:R-:W-:Y:S01]  /*8830*/  FSEL R64, R64, RZ, P1 ;  /* 0x000000ff40407208 */ /* 0x000fe20000800000 */
[--C-:B------:R-:W-:Y:S01]  /*8840*/  FFMA.FTZ R8, R177, c[0x0][0x23c], -R43.reuse ;  /* 0x00008f00b1087a23 */ /* 0x100fe2000001082b */
[----:B------:R-:W-:Y:S01]  /*8850*/  FMNMX.FTZ R0, R91, R0, !PT ;  /* 0x000000005b007209 */ /* 0x000fe20007810000 */
[----:B------:R1:W-:Y:S01]  /*8860*/  MUFU.EX2 R210, R4 ;  /* 0x0000000400d27308 */ /* 0x0003e20000000800 */
[--C-:B------:R-:W-:Y:S01]  /*8870*/  FFMA.FTZ R5, R209, c[0x0][0x23c], -R43.reuse ;  /* 0x00008f00d1057a23 */ /* 0x100fe2000001082b */
[----:B------:R-:W-:Y:S01]  /*8880*/  FSETP.NEU.FTZ.AND P1, PT, R36, -INF , PT ;  /* 0xff8000002400780b */ /* 0x000fe20003f3d000 */
[--C-:B------:R-:W-:Y:S01]  /*8890*/  FFMA.FTZ R7, R32, c[0x0][0x23c], -R43.reuse ;  /* 0x00008f0020077a23 */ /* 0x100fe2000001082b */
[----:B------:R-:W-:Y:S01]  /*88a0*/  FMNMX.FTZ R0, R94, R0, !PT ;  /* 0x000000005e007209 */ /* 0x000fe20007810000 */
[--C-:B------:R-:W-:Y:S01]  /*88b0*/  FFMA.FTZ R6, R33, c[0x0][0x23c], -R43.reuse ;  /* 0x00008f0021067a23 */ /* 0x100fe2000001082b */
[----:B------:R-:W-:Y:S02]  /*88c0*/  FSEL R65, R65, RZ, P1 ;  /* 0x000000ff41417208 */ /* 0x000fe40000800000 */
[----:B------:R-:W-:Y:S02]  /*88d0*/  FMNMX.FTZ R0, R95, R0, !PT ;  /* 0x000000005f007209 */ /* 0x000fe40007810000 */
[----:B------:R2:W-:Y:S02]  /*88e0*/  MUFU.EX2 R236, R5 ;  /* 0x0000000500ec7308 */ /* 0x0005e40000000800 */
[----:B------:R-:W-:Y:S04]  /*88f0*/  FMNMX.FTZ R0, R106, R0, !PT ;  /* 0x000000006a007209 */ /* 0x000fe80007810000 */
[----:B------:R-:W-:Y:S04]  /*8900*/  FMNMX.FTZ R0, R107, R0, !PT ;  /* 0x000000006b007209 */ /* 0x000fe80007810000 */
[----:B------:R3:W-:Y:S01]  /*8910*/  MUFU.EX2 R126, R7 ;  /* 0x00000007007e7308 */ /* 0x0007e20000000800 */
[----:B------:R-:W-:Y:S01]  /*8920*/  FMNMX.FTZ R0, R110, R0, !PT ;  /* 0x000000006e007209 */ /* 0x000fe20007810000 */
[--C-:B-1----:R-:W-:Y:S03]  /*8930*/  FFMA.FTZ R4, R200, c[0x0][0x23c], -R64.reuse ;  /* 0x00008f00c8047a23 */ /* 0x102fe60000010840 */
[----:B------:R-:W-:Y:S04]  /*8940*/  FMNMX.FTZ R0, R111, R0, !PT ;  /* 0x000000006f007209 */ /* 0x000fe80007810000 */
[----:B------:R-:W-:Y:S01]  /*8950*/  FMNMX.FTZ R0, R122, R0, !PT ;  /* 0x000000007a007209 */ /* 0x000fe20007810000 */
[----:B------:R1:W-:Y:S03]  /*8960*/  MUFU.EX2 R209, R4 ;  /* 0x0000000400d17308 */ /* 0x0003e60000000800 */
[----:B------:R-:W-:Y:S01]  /*8970*/  FMNMX.FTZ R0, R123, R0, !PT ;  /* 0x000000007b007209 */ /* 0x000fe20007810000 */
[--C-:B--2---:R-:W-:Y:S03]  /*8980*/  FFMA.FTZ R5, R168, c[0x0][0x23c], -R64.reuse ;  /* 0x00008f00a8057a23 */ /* 0x104fe60000010840 */
[----:B------:R-:W-:Y:S03]  /*8990*/  FMNMX.FTZ R0, R40, R0, !PT ;  /* 0x0000000028007209 */ /* 0x000fe60007810000 */
[----:B------:R2:W-:Y:S01]  /*89a0*/  MUFU.EX2 R239, R5 ;  /* 0x0000000500ef7308 */ /* 0x0005e20000000800 */
[----:B------:R-:W-:Y:S01]  /*89b0*/  FMNMX.FTZ R0, R39, R0, !PT ;  /* 0x0000000027007209 */ /* 0x000fe20007810000 */
[----:B---3--:R-:W-:Y:S04]  /*89c0*/  FFMA.FTZ R7, R48, c[0x0][0x23c], -R43 ;  /* 0x00008f0030077a23 */ /* 0x008fe8000001082b */
[----:B------:R-:W3:Y:S04]  /*89d0*/  SHFL.BFLY PT, R2, R0, 0x2, 0x1f ;  /* 0x0c401f0000027f89 */ /* 0x000ee800000e0000 */
[----:B------:R4:W-:Y:S01]  /*89e0*/  MUFU.EX2 R246, R7 ;  /* 0x0000000700f67308 */ /* 0x0009e20000000800 */
[----:B-1----:R-:W-:Y:S09]  /*89f0*/  FFMA.FTZ R4, R207, c[0x0][0x23c], -R64 ;  /* 0x00008f00cf047a23 */ /* 0x002ff20000010840 */
[----:B------:R1:W-:Y:S01]  /*8a00*/  MUFU.EX2 R227, R4 ;  /* 0x0000000400e37308 */ /* 0x0003e20000000800 */
[----:B--2---:R-:W-:Y:S09]  /*8a10*/  FFMA.FTZ R5, R205, c[0x0][0x23c], -R65 ;  /* 0x00008f00cd057a23 */ /* 0x004ff20000010841 */
[----:B------:R2:W-:Y:S01]  /*8a20*/  MUFU.EX2 R180, R5 ;  /* 0x0000000500b47308 */ /* 0x0005e20000000800 */
[----:B---3--:R-:W-:Y:S01]  /*8a30*/  FMNMX.FTZ R2, R0, R2, !PT ;  /* 0x0000000200027209 */ /* 0x008fe20007810000 */
[----:B------:R-:W-:Y:S02]  /*8a40*/  FADD.FTZ R0, -R38, R132 ;  /* 0x0000008426007221 */ /* 0x000fe40000010100 */
[--C-:B----4-:R-:W-:Y:S02]  /*8a50*/  FFMA.FTZ R7, R14, c[0x0][0x23c], -R43.reuse ;  /* 0x00008f000e077a23 */ /* 0x110fe4000001082b */
[----:B------:R-:W3:Y:S01]  /*8a60*/  SHFL.BFLY PT, R3, R2, 0x1, 0x1f ;  /* 0x0c201f0002037f89 */ /* 0x000ee200000e0000 */
[----:B------:R-:W-:Y:S03]  /*8a70*/  FMUL.FTZ R0, R0, c[0x0][0x23c] ;  /* 0x00008f0000007a20 */ /* 0x000fe60000410000 */
[----:B------:R4:W-:Y:S01]  /*8a80*/  MUFU.EX2 R201, R8 ;  /* 0x0000000800c97308 */ /* 0x0009e20000000800 */
[--C-:B-1----:R-:W-:Y:S09]  /*8a90*/  FFMA.FTZ R4, R178, c[0x0][0x23c], -R43.reuse ;  /* 0x00008f00b2047a23 */ /* 0x102ff2000001082b */
[----:B------:R1:W-:Y:S01]  /*8aa0*/  MUFU.EX2 R229, R4 ;  /* 0x0000000400e57308 */ /* 0x0003e20000000800 */
[--C-:B--2---:R-:W-:Y:S09]  /*8ab0*/  FFMA.FTZ R5, R171, c[0x0][0x23c], -R64.reuse ;  /* 0x00008f00ab057a23 */ /* 0x104ff20000010840 */
[----:B------:R2:W-:Y:S01]  /*8ac0*/  MUFU.EX2 R42, R0 ;  /* 0x00000000002a7308 */ /* 0x0005e20000000800 */
[----:B---3--:R-:W-:Y:S01]  /*8ad0*/  FMNMX.FTZ R3, R2, R3, !PT ;  /* 0x0000000302037209 */ /* 0x008fe20007810000 */
[--C-:B----4-:R-:W-:Y:S03]  /*8ae0*/  FFMA.FTZ R8, R22, c[0x0][0x23c], -R43.reuse ;  /* 0x00008f0016087a23 */ /* 0x110fe6000001082b */
[C---:B------:R-:W-:Y:S01]  /*8af0*/  FSETP.NEU.FTZ.AND P1, PT, R3.reuse, -INF , PT ;  /* 0xff8000000300780b */ /* 0x040fe20003f3d000 */
[----:B------:R-:W-:Y:S04]  /*8b00*/  FMUL.FTZ R66, R3, c[0x0][0x23c] ;  /* 0x00008f0003427a20 */ /* 0x000fe80000410000 */
[----:B------:R3:W-:Y:S01]  /*8b10*/  MUFU.EX2 R177, R5 ;  /* 0x0000000500b17308 */ /* 0x0007e20000000800 */
[----:B------:R-:W-:Y:S01]  /*8b20*/  FSEL R66, R66, RZ, P1 ;  /* 0x000000ff42427208 */ /* 0x000fe20000800000 */
[----:B-1----:R-:W-:Y:S08]  /*8b30*/  FFMA.FTZ R4, R170, c[0x0][0x23c], -R43 ;  /* 0x00008f00aa047a23 */ /* 0x002ff0000001082b */
[----:B------:R1:W-:Y:S01]  /*8b40*/  MUFU.EX2 R247, R4 ;  /* 0x0000000400f77308 */ /* 0x0003e20000000800 */
[----:B--2---:R-:W-:Y:S04]  /*8b50*/  FADD.FTZ R0, -R37, R133 ;  /* 0x0000008525007221 */ /* 0x004fe80000010100 */
[----:B------:R-:W-:Y:S05]  /*8b60*/  FMUL.FTZ R0, R0, c[0x0][0x23c] ;  /* 0x00008f0000007a20 */ /* 0x000fea0000410000 */
[----:B------:R2:W-:Y:S01]  /*8b70*/  MUFU.EX2 R127, R6 ;  /* 0x00000006007f7308 */ /* 0x0005e20000000800 */
[----:B---3--:R-:W-:Y:S09]  /*8b80*/  FFMA.FTZ R5, R28, c[0x0][0x23c], -R65 ;  /* 0x00008f001c057a23 */ /* 0x008ff20000010841 */
[----:B------:R3:W4:Y:S01]  /*8b90*/  MUFU.EX2 R41, R0 ;  /* 0x0000000000297308 */ /* 0x0007220000000800 */
[----:B-1----:R-:W-:Y:S09]  /*8ba0*/  FFMA.FTZ R4, R169, c[0x0][0x23c], -R64 ;  /* 0x00008f00a9047a23 */ /* 0x002ff20000010840 */
[----:B------:R1:W-:Y:S01]  /*8bb0*/  MUFU.EX2 R219, R4 ;  /* 0x0000000400db7308 */ /* 0x0003e20000000800 */
[----:B--2---:R-:W-:Y:S09]  /*8bc0*/  FFMA.FTZ R6, R49, c[0x0][0x23c], -R43 ;  /* 0x00008f0031067a23 */ /* 0x004ff2000001082b */
[----:B------:R2:W-:Y:S01]  /*8bd0*/  MUFU.EX2 R225, R5 ;  /* 0x0000000500e17308 */ /* 0x0005e20000000800 */
[----:B---3--:R-:W-:Y:S04]  /*8be0*/  FADD.FTZ R0, -R36, R134 ;  /* 0x0000008624007221 */ /* 0x008fe80000010100 */
[----:B------:R-:W-:Y:S05]  /*8bf0*/  FMUL.FTZ R0, R0, c[0x0][0x23c] ;  /* 0x00008f0000007a20 */ /* 0x000fea0000410000 */
[----:B------:R3:W-:Y:S01]  /*8c00*/  MUFU.EX2 R249, R7 ;  /* 0x0000000700f97308 */ /* 0x0007e20000000800 */
[----:B-1----:R-:W-:Y:S09]  /*8c10*/  FFMA.FTZ R4, R202, c[0x0][0x23c], -R65 ;  /* 0x00008f00ca047a23 */ /* 0x002ff20000010841 */
[----:B------:R1:W-:Y:S01]  /*8c20*/  MUFU.EX2 R172, R4 ;  /* 0x0000000400ac7308 */ /* 0x0003e20000000800 */
[----:B--2---:R-:W-:Y:S02]  /*8c30*/  FFMA.FTZ R5, R19, c[0x0][0x23c], -R64 ;  /* 0x00008f0013057a23 */ /* 0x004fe40000010840 */
[----:B----4-:R-:W-:Y:S07]  /*8c40*/  FMUL.FTZ R19, R41, R151 ;  /* 0x0000009729137220 */ /* 0x010fee0000410000 */
[----:B------:R2:W-:Y:S01]  /*8c50*/  MUFU.EX2 R226, R5 ;  /* 0x0000000500e27308 */ /* 0x0005e20000000800 */
[----:B---3--:R-:W-:Y:S09]  /*8c60*/  FFMA.FTZ R7, R80, c[0x0][0x23c], -R43 ;  /* 0x00008f0050077a23 */ /* 0x008ff2000001082b */
[----:B------:R3:W-:Y:S01]  /*8c70*/  MUFU.EX2 R234, R8 ;  /* 0x0000000800ea7308 */ /* 0x0007e20000000800 */
[--C-:B-1----:R-:W-:Y:S09]  /*8c80*/  FFMA.FTZ R4, R208, c[0x0][0x23c], -R65.reuse ;  /* 0x00008f00d0047a23 */ /* 0x102ff20000010841 */
[----:B------:R1:W4:Y:S01]  /*8c90*/  MUFU.EX2 R175, R4 ;  /* 0x0000000400af7308 */ /* 0x0003220000000800 */
[----:B--2---:R-:W-:Y:S01]  /*8ca0*/  FFMA.FTZ R5, R44, c[0x0][0x23c], -R65 ;  /* 0x00008f002c057a23 */ /* 0x004fe20000010841 */
[----:B------:R-:W-:Y:S08]  /*8cb0*/  F2FP.BF16.PACK_AB R44, R236, R210 ;  /* 0x000000d2ec2c723e */ /* 0x000ff000000010ff */
[----:B------:R2:W-:Y:S01]  /*8cc0*/  MUFU.EX2 R220, R5 ;  /* 0x0000000500dc7308 */ /* 0x0005e20000000800 */
[--C-:B---3--:R-:W-:Y:S09]  /*8cd0*/  FFMA.FTZ R8, R52, c[0x0][0x23c], -R43.reuse ;  /* 0x00008f0034087a23 */ /* 0x108ff2000001082b */
[----:B------:R3:W-:Y:S01]  /*8ce0*/  MUFU.EX2 R133, R6 ;  /* 0x0000000600857308 */ /* 0x0007e20000000800 */
[----:B-1----:R-:W-:Y:S01]  /*8cf0*/  FFMA.FTZ R4, R199, c[0x0][0x23c], -R66 ;  /* 0x00008f00c7047a23 */ /* 0x002fe20000010842 */
[----:B----4-:R-:W-:Y:S08]  /*8d00*/  F2FP.BF16.PACK_AB R32, R175, R172 ;  /* 0x000000acaf20723e */ /* 0x010ff000000010ff */
[----:B------:R1:W-:Y:S01]  /*8d10*/  MUFU.EX2 R169, R4 ;  /* 0x0000000400a97308 */ /* 0x0003e20000000800 */
[----:B--2---:R-:W-:Y:S09]  /*8d20*/  FFMA.FTZ R5, R54, c[0x0][0x23c], -R64 ;  /* 0x00008f0036057a23 */ /* 0x004ff20000010840 */
[----:B------:R2:W-:Y:S01]  /*8d30*/  MUFU.EX2 R233, R5 ;  /* 0x0000000500e97308 */ /* 0x0005e20000000800 */
[----:B---3--:R-:W-:Y:S09]  /*8d40*/  FFMA.FTZ R6, R13, c[0x0][0x23c], -R43 ;  /* 0x00008f000d067a23 */ /* 0x008ff2000001082b */
[----:B------:R-:W3:Y:S01]  /*8d50*/  MUFU.EX2 R2, R0 ;  /* 0x0000000000027308 */ /* 0x000ee20000000800 */
[--C-:B-1----:R-:W-:Y:S09]  /*8d60*/  FFMA.FTZ R4, R206, c[0x0][0x23c], -R66.reuse ;  /* 0x00008f00ce047a23 */ /* 0x102ff20000010842 */
[----:B------:R1:W4:Y:S01]  /*8d70*/  MUFU.EX2 R173, R4 ;  /* 0x0000000400ad7308 */ /* 0x0003220000000800 */
[--C-:B--2---:R-:W-:Y:S02]  /*8d80*/  FFMA.FTZ R5, R60, c[0x0][0x23c], -R65.reuse ;  /* 0x00008f003c057a23 */ /* 0x104fe40000010841 */
[----:B------:R-:W-:Y:S07]  /*8d90*/  FFMA.FTZ R60, R89, c[0x0][0x23c], -R65 ;  /* 0x00008f00593c7a23 */ /* 0x000fee0000010841 */
[----:B------:R2:W-:Y:S01]  /*8da0*/  MUFU.EX2 R240, R8 ;  /* 0x0000000800f07308 */ /* 0x0005e20000000800 */
[C---:B---3--:R-:W-:Y:S02]  /*8db0*/  FMUL.FTZ R9, R2.reuse, R137 ;  /* 0x0000008902097220 */ /* 0x048fe40000410000 */
[----:B------:R-:W-:Y:S02]  /*8dc0*/  FMUL.FTZ R13, R2, R145 ;  /* 0x00000091020d7220 */ /* 0x000fe40000410000 */
[----:B------:R-:W-:Y:S05]  /*8dd0*/  FADD.FTZ R0, -R3, R135 ;  /* 0x0000008703007221 */ /* 0x000fea0000010100 */
[----:B------:R3:W-:Y:S01]  /*8de0*/  MUFU.EX2 R135, R6 ;  /* 0x0000000600877308 */ /* 0x0007e20000000800 */
[----:B------:R-:W-:Y:S02]  /*8df0*/  FMUL.FTZ R0, R0, c[0x0][0x23c] ;  /* 0x00008f0000007a20 */ /* 0x000fe40000410000 */
[----:B-1----:R-:W-:Y:S01]  /*8e00*/  FFMA.FTZ R4, R204, c[0x0][0x23c], -R65 ;  /* 0x00008f00cc047a23 */ /* 0x002fe20000010841 */
[----:B----4-:R-:W-:Y:S06]  /*8e10*/  F2FP.BF16.PACK_AB R33, R173, R169 ;  /* 0x000000a9ad21723e */ /* 0x010fec00000010ff */
[----:B------:R1:W-:Y:S01]  /*8e20*/  MUFU.EX2 R199, R4 ;  /* 0x0000000400c77308 */ /* 0x0003e20000000800 */
[--C-:B--2---:R-:W-:Y:S02]  /*8e30*/  FFMA.FTZ R8, R68, c[0x0][0x23c], -R43.reuse ;  /* 0x00008f0044087a23 */ /* 0x104fe4000001082b */
[--C-:B------:R-:W-:Y:S07]  /*8e40*/  FFMA.FTZ R68, R40, c[0x0][0x23c], -R66.reuse ;  /* 0x00008f0028447a23 */ /* 0x100fee0000010842 */
[----:B------:R2:W-:Y:S01]  /*8e50*/  MUFU.EX2 R215, R5 ;  /* 0x0000000500d77308 */ /* 0x0005e20000000800 */
[----:B---3--:R-:W-:Y:S09]  /*8e60*/  FFMA.FTZ R6, R81, c[0x0][0x23c], -R43 ;  /* 0x00008f0051067a23 */ /* 0x008ff2000001082b */
[----:B------:R3:W-:Y:S01]  /*8e70*/  MUFU.EX2 R221, R8 ;  /* 0x0000000800dd7308 */ /* 0x0007e20000000800 */
[----:B-1----:R-:W-:Y:S09]  /*8e80*/  FFMA.FTZ R4, R203, c[0x0][0x23c], -R66 ;  /* 0x00008f00cb047a23 */ /* 0x002ff20000010842 */
[----:B------:R1:W-:Y:S01]  /*8e90*/  MUFU.EX2 R174, R4 ;  /* 0x0000000400ae7308 */ /* 0x0003e20000000800 */
[----:B--2---:R-:W-:Y:S02]  /*8ea0*/  FFMA.FTZ R5, R70, c[0x0][0x23c], -R64 ;  /* 0x00008f0046057a23 */ /* 0x004fe40000010840 */
[----:B------:R-:W2:Y:S07]  /*8eb0*/  LDL.LU R70, [R1+0x8] ;  /* 0x0000080001467983 */ /* 0x000eae0000300800 */
[----:B------:R4:W-:Y:S01]  /*8ec0*/  MUFU.EX2 R212, R5 ;  /* 0x0000000500d47308 */ /* 0x0009e20000000800 */
[----:B---3--:R-:W-:Y:S09]  /*8ed0*/  FFMA.FTZ R8, R76, c[0x0][0x23c], -R65 ;  /* 0x00008f004c087a23 */ /* 0x008ff20000010841 */
[----:B------:R-:W3:Y:S01]  /*8ee0*/  MUFU.EX2 R0, R0 ;  /* 0x0000000000007308 */ /* 0x000ee20000000800 */
[----:B-1----:R-:W-:Y:S09]  /*8ef0*/  FFMA.FTZ R4, R179, c[0x0][0x23c], -R66 ;  /* 0x00008f00b3047a23 */ /* 0x002ff20000010842 */
[----:B------:R1:W5:Y:S01]  /*8f00*/  MUFU.EX2 R178, R4 ;  /* 0x0000000400b27308 */ /* 0x0003620000000800 */
[----:B----4-:R-:W-:Y:S09]  /*8f10*/  FMUL.FTZ R5, R42, R141 ;  /* 0x0000008d2a057220 */ /* 0x010ff20000410000 */
[----:B------:R4:W-:Y:S01]  /*8f20*/  MUFU.EX2 R228, R8 ;  /* 0x0000000800e47308 */ /* 0x0009e20000000800 */
[C---:B---3--:R-:W-:Y:S01]  /*8f30*/  FMUL.FTZ R10, R0.reuse, R138 ;  /* 0x0000008a000a7220 */ /* 0x048fe20000410000 */
[----:B------:R-:W-:Y:S01]  /*8f40*/  MOV R138, R133 ;  /* 0x00000085008a7202 */ /* 0x000fe20000000f00 */
[C---:B------:R-:W-:Y:S02]  /*8f50*/  FMUL.FTZ R11, R0.reuse, R139 ;  /* 0x0000008b000b7220 */ /* 0x040fe40000410000 */
[----:B------:R-:W-:Y:S05]  /*8f60*/  FMUL.FTZ R14, R0, R146 ;  /* 0x00000092000e7220 */ /* 0x000fea0000410000 */
[----:B------:R-:W-:Y:S01]  /*8f70*/  MUFU.EX2 R68, R68 ;  /* 0x0000004400447308 */ /* 0x000fe20000000800 */
[----:B-1----:R-:W-:Y:S09]  /*8f80*/  FFMA.FTZ R4, R176, c[0x0][0x23c], -R43 ;  /* 0x00008f00b0047a23 */ /* 0x002ff2000001082b */
[----:B------:R1:W-:Y:S01]  /*8f90*/  MUFU.EX2 R207, R4 ;  /* 0x0000000400cf7308 */ /* 0x0003e20000000800 */
[----:B----4-:R-:W-:Y:S02]  /*8fa0*/  FMUL.FTZ R8, R2, R136 ;  /* 0x0000008802087220 */ /* 0x010fe40000410000 */
[--C-:B-1----:R-:W-:Y:S07]  /*8fb0*/  FFMA.FTZ R4, R23, c[0x0][0x23c], -R64.reuse ;  /* 0x00008f0017047a23 */ /* 0x102fee0000010840 */
[----:B------:R1:W-:Y:S02]  /*8fc0*/  MUFU.EX2 R200, R4 ;  /* 0x0000000400c87308 */ /* 0x0003e40000000800 */
[--C-:B-1----:R-:W-:Y:S01]  /*8fd0*/  FFMA.FTZ R4, R34, c[0x0][0x23c], -R64.reuse ;  /* 0x00008f0022047a23 */ /* 0x102fe20000010840 */
[----:B------:R-:W-:Y:S07]  /*8fe0*/  F2FP.BF16.PACK_AB R34, R199, R180 ;  /* 0x000000b4c722723e */ /* 0x000fee00000010ff */
[----:B------:R1:W-:Y:S02]  /*8ff0*/  MUFU.EX2 R251, R4 ;  /* 0x0000000400fb7308 */ /* 0x0003e40000000800 */
[----:B-1----:R-:W-:Y:S01]  /*9000*/  FFMA.FTZ R4, R35, c[0x0][0x23c], -R64 ;  /* 0x00008f0023047a23 */ /* 0x002fe20000010840 */
[----:B-----5:R-:W-:Y:S07]  /*9010*/  F2FP.BF16.PACK_AB R35, R178, R174 ;  /* 0x000000aeb223723e */ /* 0x020fee00000010ff */
[----:B------:R1:W3:Y:S02]  /*9020*/  MUFU.EX2 R132, R4 ;  /* 0x0000000400847308 */ /* 0x0002e40000000800 */
[--C-:B-1----:R-:W-:Y:S01]  /*9030*/  FFMA.FTZ R4, R24, c[0x0][0x23c], -R65.reuse ;  /* 0x00008f0018047a23 */ /* 0x102fe20000010841 */
[----:B---3--:R-:W-:Y:S07]  /*9040*/  MOV R139, R132 ;  /* 0x00000084008b7202 */ /* 0x008fee0000000f00 */
[----:B------:R1:W-:Y:S02]  /*9050*/  MUFU.EX2 R170, R4 ;  /* 0x0000000400aa7308 */ /* 0x0003e40000000800 */
[--C-:B-1----:R-:W-:Y:S08]  /*9060*/  FFMA.FTZ R4, R25, c[0x0][0x23c], -R65.reuse ;  /* 0x00008f0019047a23 */ /* 0x102ff00000010841 */
[----:B------:R1:W-:Y:S02]  /*9070*/  MUFU.EX2 R203, R4 ;  /* 0x0000000400cb7308 */ /* 0x0003e40000000800 */
[--C-:B-1----:R-:W-:Y:S08]  /*9080*/  FFMA.FTZ R4, R26, c[0x0][0x23c], -R66.reuse ;  /* 0x00008f001a047a23 */ /* 0x102ff00000010842 */
[----:B------:R1:W3:Y:S10]  /*9090*/  MUFU.EX2 R26, R7 ;  /* 0x00000007001a7308 */ /* 0x0002f40000000800 */
[----:B------:R4:W-:Y:S01]  /*90a0*/  MUFU.EX2 R168, R4 ;  /* 0x0000000400a87308 */ /* 0x0009e20000000800 */
[--C-:B-1----:R-:W-:Y:S01]  /*90b0*/  FFMA.FTZ R7, R75, c[0x0][0x23c], -R66.reuse ;  /* 0x00008f004b077a23 */ /* 0x102fe20000010842 */
[----:B---3--:R-:W-:Y:S01]  /*90c0*/  MOV R136, R26 ;  /* 0x0000001a00887202 */ /* 0x008fe20000000f00 */
[----:B------:R-:W-:Y:S07]  /*90d0*/  FMUL.FTZ R26, R0, R158 ;  /* 0x0000009e001a7220 */ /* 0x000fee0000410000 */
[----:B------:R1:W-:Y:S01]  /*90e0*/  MUFU.EX2 R223, R7 ;  /* 0x0000000700df7308 */ /* 0x0003e20000000800 */
[--C-:B----4-:R-:W-:Y:S09]  /*90f0*/  FFMA.FTZ R4, R27, c[0x0][0x23c], -R66.reuse ;  /* 0x00008f001b047a23 */ /* 0x110ff20000010842 */
[----:B------:R3:W-:Y:S10]  /*9100*/  MUFU.EX2 R182, R4 ;  /* 0x0000000400b67308 */ /* 0x0007f40000000800 */
[----:B------:R4:W5:Y:S01]  /*9110*/  MUFU.EX2 R27, R6 ;  /* 0x00000006001b7308 */ /* 0x0009620000000800 */
[--C-:B-1----:R-:W-:Y:S09]  /*9120*/  FFMA.FTZ R7, R78, c[0x0][0x23c], -R66.reuse ;  /* 0x00008f004e077a23 */ /* 0x102ff20000010842 */
[----:B------:R1:W-:Y:S01]  /*9130*/  MUFU.EX2 R213, R7 ;  /* 0x0000000700d57308 */ /* 0x0003e20000000800 */
[----:B---3--:R-:W-:Y:S02]  /*9140*/  FFMA.FTZ R4, R29, c[0x0][0x23c], -R65 ;  /* 0x00008f001d047a23 */ /* 0x008fe40000010841 */
[----:B------:R-:W-:Y:S07]  /*9150*/  FMUL.FTZ R29, R2, R161 ;  /* 0x000000a1021d7220 */ /* 0x000fee0000410000 */
[----:B------:R3:W-:Y:S01]  /*9160*/  MUFU.EX2 R242, R4 ;  /* 0x0000000400f27308 */ /* 0x0007e20000000800 */
[C---:B----4-:R-:W-:Y:S01]  /*9170*/  FMUL.FTZ R6, R41.reuse, R142 ;  /* 0x0000008e29067220 */ /* 0x050fe20000410000 */
[----:B-----5:R-:W-:Y:S01]  /*9180*/  MOV R146, R27 ;  /* 0x0000001b00927202 */ /* 0x020fe20000000f00 */
[----:B------:R-:W-:Y:S01]  /*9190*/  FMUL.FTZ R27, R0, R159 ;  /* 0x0000009f001b7220 */ /* 0x000fe20000410000 */
[----:B------:R-:W-:Y:S01]  /*91a0*/  MOV R142, R135 ;  /* 0x00000087008e7202 */ /* 0x000fe20000000f00 */
[----:B-1----:R-:W-:Y:S02]  /*91b0*/  FMUL.FTZ R7, R41, R143 ;  /* 0x0000008f29077220 */ /* 0x002fe40000410000 */
[--C-:B---3--:R-:W-:Y:S02]  /*91c0*/  FFMA.FTZ R4, R30, c[0x0][0x23c], -R66.reuse ;  /* 0x00008f001e047a23 */ /* 0x108fe40000010842 */
[--C-:B------:R-:W-:Y:S02]  /*91d0*/  FFMA.FTZ R30, R97, c[0x0][0x23c], -R43.reuse ;  /* 0x00008f00611e7a23 */ /* 0x100fe4000001082b */
[----:B------:R1:W-:Y:S10]  /*91e0*/  MUFU.EX2 R217, R4 ;  /* 0x0000000400d97308 */ /* 0x0003f40000000800 */
[----:B------:R3:W-:Y:S01]  /*91f0*/  MUFU.EX2 R135, R30 ;  /* 0x0000001e00877308 */ /* 0x0007e20000000800 */
[----:B-1----:R-:W-:Y:S02]  /*9200*/  FFMA.FTZ R4, R31, c[0x0][0x23c], -R66 ;  /* 0x00008f001f047a23 */ /* 0x002fe40000010842 */
[C---:B------:R-:W-:Y:S07]  /*9210*/  FMUL.FTZ R31, R0.reuse, R163 ;  /* 0x000000a3001f7220 */ /* 0x040fee0000410000 */
[----:B------:R1:W-:Y:S01]  /*9220*/  MUFU.EX2 R235, R4 ;  /* 0x0000000400eb7308 */ /* 0x0003e20000000800 */
[----:B---3--:R-:W-:Y:S02]  /*9230*/  FMUL.FTZ R30, R0, R162 ;  /* 0x000000a2001e7220 */ /* 0x008fe40000410000 */
[----:B-1----:R-:W-:Y:S07]  /*9240*/  FFMA.FTZ R4, R20, c[0x0][0x23c], -R43 ;  /* 0x00008f0014047a23 */ /* 0x002fee000001082b */
[----:B------:R1:W-:Y:S02]  /*9250*/  MUFU.EX2 R250, R4 ;  /* 0x0000000400fa7308 */ /* 0x0003e40000000800 */
[--C-:B-1----:R-:W-:Y:S02]  /*9260*/  FFMA.FTZ R4, R18, c[0x0][0x23c], -R64.reuse ;  /* 0x00008f0012047a23 */ /* 0x102fe40000010840 */
[----:B------:R-:W-:Y:S06]  /*9270*/  FMUL.FTZ R18, R41, R150 ;  /* 0x0000009629127220 */ /* 0x000fec0000410000 */
[----:B------:R1:W-:Y:S02]  /*9280*/  MUFU.EX2 R243, R4 ;  /* 0x0000000400f37308 */ /* 0x0003e40000000800 */
[--C-:B-1----:R-:W-:Y:S08]  /*9290*/  FFMA.FTZ R4, R50, c[0x0][0x23c], -R64.reuse ;  /* 0x00008f0032047a23 */ /* 0x102ff00000010840 */
[----:B------:R1:W-:Y:S02]  /*92a0*/  MUFU.EX2 R238, R4 ;  /* 0x0000000400ee7308 */ /* 0x0003e40000000800 */
[----:B-1----:R-:W-:Y:S02]  /*92b0*/  FFMA.FTZ R4, R51, c[0x0][0x23c], -R64 ;  /* 0x00008f0033047a23 */ /* 0x002fe40000010840 */
[----:B------:R-:W-:Y:S06]  /*92c0*/  LDSM.16.MT88.4 R48, [R185+0x4000] ;  /* 0x00400000b930783b */ /* 0x000fec0000004200 */
[----:B------:R1:W3:Y:S02]  /*92d0*/  MUFU.EX2 R134, R4 ;  /* 0x0000000400867308 */ /* 0x0002e40000000800 */
[--C-:B-1----:R-:W-:Y:S01]  /*92e0*/  FFMA.FTZ R4, R21, c[0x0][0x23c], -R65.reuse ;  /* 0x00008f0015047a23 */ /* 0x102fe20000010841 */
[----:B---3--:R-:W-:Y:S01]  /*92f0*/  MOV R143, R134 ;  /* 0x00000086008f7202 */ /* 0x008fe20000000f00 */
[----:B------:R-:W1:Y:S06]  /*9300*/  LDSM.16.MT88.4 R20, [R184+0x4000] ;  /* 0x00400000b814783b */ /* 0x000e6c0000004200 */
[----:B------:R3:W-:Y:S02]  /*9310*/  MUFU.EX2 R176, R4 ;  /* 0x0000000400b07308 */ /* 0x0007e40000000800 */
[----:B---3--:R-:W-:Y:S02]  /*9320*/  FFMA.FTZ R4, R17, c[0x0][0x23c], -R65 ;  /* 0x00008f0011047a23 */ /* 0x008fe40000010841 */
[----:B------:R-:W-:Y:S06]  /*9330*/  FFMA.FTZ R17, R85, c[0x0][0x23c], -R43 ;  /* 0x00008f0055117a23 */ /* 0x000fec000001082b */
[----:B------:R3:W-:Y:S02]  /*9340*/  MUFU.EX2 R211, R4 ;  /* 0x0000000400d37308 */ /* 0x0007e40000000800 */
[--C-:B---3--:R-:W-:Y:S02]  /*9350*/  FFMA.FTZ R4, R16, c[0x0][0x23c], -R66.reuse ;  /* 0x00008f0010047a23 */ /* 0x108fe40000010842 */
[----:B------:R-:W-:Y:S01]  /*9360*/  FMUL.FTZ R16, R42, R148 ;  /* 0x000000942a107220 */ /* 0x000fe20000410000 */
[----:B------:R-:W-:Y:S05]  /*9370*/  MOV R148, R126 ;  /* 0x0000007e00947202 */ /* 0x000fea0000000f00 */
[----:B------:R3:W-:Y:S02]  /*9380*/  MUFU.EX2 R181, R4 ;  /* 0x0000000400b57308 */ /* 0x0007e40000000800 */
[--C-:B---3--:R-:W-:Y:S02]  /*9390*/  FFMA.FTZ R4, R15, c[0x0][0x23c], -R66.reuse ;  /* 0x00008f000f047a23 */ /* 0x108fe40000010842 */
[----:B------:R-:W-:Y:S01]  /*93a0*/  FMUL.FTZ R15, R0, R147 ;  /* 0x00000093000f7220 */ /* 0x000fe20000410000 */
[----:B------:R-:W-:Y:S05]  /*93b0*/  MOV R147, R127 ;  /* 0x0000007f00937202 */ /* 0x000fea0000000f00 */
[----:B------:R3:W-:Y:S10]  /*93c0*/  MUFU.EX2 R202, R4 ;  /* 0x0000000400ca7308 */ /* 0x0007f40000000800 */
[----:B------:R-:W-:Y:S01]  /*93d0*/  MUFU.EX2 R127, R60 ;  /* 0x0000003c007f7308 */ /* 0x000fe20000000800 */
[----:B---3--:R-:W-:Y:S01]  /*93e0*/  FFMA.FTZ R4, R45, c[0x0][0x23c], -R65 ;  /* 0x00008f002d047a23 */ /* 0x008fe20000010841 */
[----:B------:R-:W-:Y:S08]  /*93f0*/  F2FP.BF16.PACK_AB R45, R227, R209 ;  /* 0x000000d1e32d723e */ /* 0x000ff000000010ff */
[----:B------:R3:W-:Y:S02]  /*9400*/  MUFU.EX2 R237, R4 ;  /* 0x0000000400ed7308 */ /* 0x0007e40000000800 */
[--C-:B---3--:R-:W-:Y:S01]  /*9410*/  FFMA.FTZ R4, R46, c[0x0][0x23c], -R66.reuse ;  /* 0x00008f002e047a23 */ /* 0x108fe20000010842 */
[----:B------:R-:W-:Y:S07]  /*9420*/  F2FP.BF16.PACK_AB R46, R247, R229 ;  /* 0x000000e5f72e723e */ /* 0x000fee00000010ff */
[----:B------:R3:W-:Y:S02]  /*9430*/  MUFU.EX2 R208, R4 ;  /* 0x0000000400d07308 */ /* 0x0007e40000000800 */
[----:B---3--:R-:W-:Y:S01]  /*9440*/  FFMA.FTZ R4, R47, c[0x0][0x23c], -R66 ;  /* 0x00008f002f047a23 */ /* 0x008fe20000010842 */
[----:B------:R-:W-:Y:S07]  /*9450*/  F2FP.BF16.PACK_AB R47, R239, R219 ;  /* 0x000000dbef2f723e */ /* 0x000fee00000010ff */
[----:B------:R3:W-:Y:S02]  /*9460*/  MUFU.EX2 R241, R4 ;  /* 0x0000000400f17308 */ /* 0x0007e40000000800 */
[----:B---3--:R-:W-:Y:S08]  /*9470*/  FFMA.FTZ R4, R53, c[0x0][0x23c], -R43 ;  /* 0x00008f0035047a23 */ /* 0x008ff0000001082b */
[----:B------:R3:W-:Y:S02]  /*9480*/  MUFU.EX2 R245, R4 ;  /* 0x0000000400f57308 */ /* 0x0007e40000000800 */
[--C-:B---3--:R-:W-:Y:S02]  /*9490*/  FFMA.FTZ R4, R55, c[0x0][0x23c], -R64.reuse ;  /* 0x00008f0037047a23 */ /* 0x108fe40000010840 */
[----:B------:R-:W3:Y:S06]  /*94a0*/  LDSM.16.MT88.4 R52, [R184+0x4400] ;  /* 0x00440000b834783b */ /* 0x000eec0000004200 */
[----:B------:R4:W-:Y:S02]  /*94b0*/  MUFU.EX2 R248, R4 ;  /* 0x0000000400f87308 */ /* 0x0009e40000000800 */
[----:B----4-:R-:W-:Y:S02]  /*94c0*/  FFMA.FTZ R4, R12, c[0x0][0x23c], -R64 ;  /* 0x00008f000c047a23 */ /* 0x010fe40000010840 */
[----:B------:R-:W-:Y:S06]  /*94d0*/  FFMA.FTZ R12, R79, c[0x0][0x23c], -R66 ;  /* 0x00008f004f0c7a23 */ /* 0x000fec0000010842 */
[----:B------:R4:W-:Y:S10]  /*94e0*/  MUFU.EX2 R244, R4 ;  /* 0x0000000400f47308 */ /* 0x0009f40000000800 */
[----:B------:R5:W-:Y:S01]  /*94f0*/  MUFU.EX2 R222, R12 ;  /* 0x0000000c00de7308 */ /* 0x000be20000000800 */
[----:B----4-:R-:W-:Y:S02]  /*9500*/  FFMA.FTZ R4, R67, c[0x0][0x23c], -R64 ;  /* 0x00008f0043047a23 */ /* 0x010fe40000010840 */
[----:B------:R-:W-:Y:S07]  /*9510*/  FFMA.FTZ R67, R124, c[0x0][0x23c], -R65 ;  /* 0x00008f007c437a23 */ /* 0x000fee0000010841 */
[----:B------:R4:W1:Y:S01]  /*9520*/  MUFU.EX2 R179, R4 ;  /* 0x0000000400b37308 */ /* 0x0008620000000800 */
[----:B-----5:R-:W-:Y:S09]  /*9530*/  FFMA.FTZ R12, R84, c[0x0][0x23c], -R43 ;  /* 0x00008f00540c7a23 */ /* 0x020ff2000001082b */
[----:B------:R5:W-:Y:S10]  /*9540*/  MUFU.EX2 R206, R12 ;  /* 0x0000000c00ce7308 */ /* 0x000bf40000000800 */
[----:B------:R-:W-:Y:S01]  /*9550*/  MUFU.EX2 R67, R67 ;  /* 0x0000004300437308 */ /* 0x000fe20000000800 */
[--C-:B----4-:R-:W-:Y:S01]  /*9560*/  FFMA.FTZ R4, R56, c[0x0][0x23c], -R65.reuse ;  /* 0x00008f0038047a23 */ /* 0x110fe20000010841 */
[----:B-1----:R-:W-:Y:S08]  /*9570*/  MOV R141, R179 ;  /* 0x000000b3008d7202 */ /* 0x002ff00000000f00 */
[----:B------:R1:W-:Y:S01]  /*9580*/  MUFU.EX2 R183, R4 ;  /* 0x0000000400b77308 */ /* 0x0003e20000000800 */
[----:B-----5:R-:W-:Y:S09]  /*9590*/  FMUL.FTZ R12, R2, R144 ;  /* 0x00000090020c7220 */ /* 0x020ff20000410000 */
[----:B------:R4:W-:Y:S01]  /*95a0*/  MUFU.EX2 R179, R17 ;  /* 0x0000001100b37308 */ /* 0x0009e20000000800 */
[--C-:B-1----:R-:W-:Y:S09]  /*95b0*/  FFMA.FTZ R4, R57, c[0x0][0x23c], -R65.reuse ;  /* 0x00008f0039047a23 */ /* 0x102ff20000010841 */
[----:B------:R1:W-:Y:S01]  /*95c0*/  MUFU.EX2 R218, R4 ;  /* 0x0000000400da7308 */ /* 0x0003e20000000800 */
[----:B----4-:R-:W-:Y:S02]  /*95d0*/  FMUL.FTZ R17, R42, R149 ;  /* 0x000000952a117220 */ /* 0x010fe40000410000 */
[--C-:B-1----:R-:W-:Y:S07]  /*95e0*/  FFMA.FTZ R4, R58, c[0x0][0x23c], -R66.reuse ;  /* 0x00008f003a047a23 */ /* 0x102fee0000010842 */
[----:B------:R1:W-:Y:S02]  /*95f0*/  MUFU.EX2 R171, R4 ;  /* 0x0000000400ab7308 */ /* 0x0003e40000000800 */
[--C-:B-1----:R-:W-:Y:S02]  /*9600*/  FFMA.FTZ R4, R59, c[0x0][0x23c], -R66.reuse ;  /* 0x00008f003b047a23 */ /* 0x102fe40000010842 */
[----:B------:R-:W1:Y:S06]  /*9610*/  LDSM.16.MT88.4 R56, [R185+0x4400] ;  /* 0x00440000b938783b */ /* 0x000e6c0000004200 */
[----:B------:R4:W-:Y:S02]  /*9620*/  MUFU.EX2 R205, R4 ;  /* 0x0000000400cd7308 */ /* 0x0009e40000000800 */
[----:B----4-:R-:W-:Y:S08]  /*9630*/  FFMA.FTZ R4, R61, c[0x0][0x23c], -R65 ;  /* 0x00008f003d047a23 */ /* 0x010ff00000010841 */
[----:B------:R4:W-:Y:S02]  /*9640*/  MUFU.EX2 R232, R4 ;  /* 0x0000000400e87308 */ /* 0x0009e40000000800 */
[--C-:B----4-:R-:W-:Y:S08]  /*9650*/  FFMA.FTZ R4, R62, c[0x0][0x23c], -R66.reuse ;  /* 0x00008f003e047a23 */ /* 0x110ff00000010842 */
[----:B------:R4:W-:Y:S02]  /*9660*/  MUFU.EX2 R216, R4 ;  /* 0x0000000400d87308 */ /* 0x0009e40000000800 */
[----:B----4-:R-:W-:Y:S02]  /*9670*/  FFMA.FTZ R4, R63, c[0x0][0x23c], -R66 ;  /* 0x00008f003f047a23 */ /* 0x010fe40000010842 */
[----:B------:R-:W4:Y:S06]  /*9680*/  LDSM.16.MT88.4 R60, [R184+0x4800] ;  /* 0x00480000b83c783b */ /* 0x000f2c0000004200 */
[----:B------:R5:W-:Y:S02]  /*9690*/  MUFU.EX2 R224, R4 ;  /* 0x0000000400e07308 */ /* 0x000be40000000800 */
[----:B-----5:R-:W-:Y:S02]  /*96a0*/  FFMA.FTZ R4, R69, c[0x0][0x23c], -R43 ;  /* 0x00008f0045047a23 */ /* 0x020fe4000001082b */
[----:B------:R-:W5:Y:S06]  /*96b0*/  LDL.LU R69, [R1+0x4] ;  /* 0x0000040001457983 */ /* 0x000f6c0000300800 */
[----:B------:R1:W-:Y:S01]  /*96c0*/  MUFU.EX2 R24, R4 ;  /* 0x0000000400187308 */ /* 0x0003e20000000800 */
[----:B------:R-:W3:Y:S04]  /*96d0*/  LDL.LU R149, [R1+0xc] ;  /* 0x00000c0001957983 */ /* 0x000ee80000300800 */
[----:B------:R-:W3:Y:S01]  /*96e0*/  LDL.LU R150, [R1] ;  /* 0x0000000001967983 */ /* 0x000ee20000300800 */
[--C-:B-1----:R-:W-:Y:S04]  /*96f0*/  FFMA.FTZ R4, R71, c[0x0][0x23c], -R64.reuse ;  /* 0x00008f0047047a23 */ /* 0x102fe80000010840 */
[----:B------:R1:W1:Y:S02]  /*9700*/  MUFU.EX2 R25, R4 ;  /* 0x0000000400197308 */ /* 0x0002640000000800 */
[--C-:B-1----:R-:W-:Y:S01]  /*9710*/  FFMA.FTZ R4, R82, c[0x0][0x23c], -R64.reuse ;  /* 0x00008f0052047a23 */ /* 0x102fe20000010840 */
[----:B------:R-:W-:Y:S01]  /*9720*/  MOV R137, R25 ;  /* 0x0000001900897202 */ /* 0x000fe20000000f00 */
[----:B------:R-:W-:Y:S06]  /*9730*/  FMUL.FTZ R25, R2, R157 ;  /* 0x0000009d02197220 */ /* 0x000fec0000410000 */
[----:B------:R1:W-:Y:S02]  /*9740*/  MUFU.EX2 R252, R4 ;  /* 0x0000000400fc7308 */ /* 0x0003e40000000800 */
[----:B-1----:R-:W-:Y:S08]  /*9750*/  FFMA.FTZ R4, R83, c[0x0][0x23c], -R64 ;  /* 0x00008f0053047a23 */ /* 0x002ff00000010840 */
[----:B------:R1:W1:Y:S02]  /*9760*/  MUFU.EX2 R28, R4 ;  /* 0x00000004001c7308 */ /* 0x0002640000000800 */
[----:B-1----:R-:W-:Y:S01]  /*9770*/  FFMA.FTZ R4, R72, c[0x0][0x23c], -R65 ;  /* 0x00008f0048047a23 */ /* 0x002fe20000010841 */
[----:B------:R-:W-:Y:S01]  /*9780*/  MOV R145, R28 ;  /* 0x0000001c00917202 */ /* 0x000fe20000000f00 */
[----:B------:R-:W-:Y:S06]  /*9790*/  FFMA.FTZ R28, R96, c[0x0][0x23c], -R43 ;  /* 0x00008f00601c7a23 */ /* 0x000fec000001082b */
[----:B------:R1:W-:Y:S02]  /*97a0*/  MUFU.EX2 R214, R4 ;  /* 0x0000000400d67308 */ /* 0x0003e40000000800 */
[--C-:B-1----:R-:W-:Y:S08]  /*97b0*/  FFMA.FTZ R4, R73, c[0x0][0x23c], -R65.reuse ;  /* 0x00008f0049047a23 */ /* 0x102ff00000010841 */
[----:B------:R1:W-:Y:S02]  /*97c0*/  MUFU.EX2 R231, R4 ;  /* 0x0000000400e77308 */ /* 0x0003e40000000800 */
[----:B-1----:R-:W-:Y:S08]  /*97d0*/  FFMA.FTZ R4, R74, c[0x0][0x23c], -R66 ;  /* 0x00008f004a047a23 */ /* 0x002ff00000010842 */
[----:B------:R1:W-:Y:S02]  /*97e0*/  MUFU.EX2 R204, R4 ;  /* 0x0000000400cc7308 */ /* 0x0003e40000000800 */
[----:B-1----:R-:W-:Y:S08]  /*97f0*/  FFMA.FTZ R4, R77, c[0x0][0x23c], -R65 ;  /* 0x00008f004d047a23 */ /* 0x002ff00000010841 */
[----:B------:R1:W-:Y:S02]  /*9800*/  MUFU.EX2 R230, R4 ;  /* 0x0000000400e67308 */ /* 0x0003e40000000800 */
[----:B-1----:R-:W-:Y:S01]  /*9810*/  FMUL.FTZ R4, R42, R140 ;  /* 0x0000008c2a047220 */ /* 0x002fe20000410000 */
[----:B------:R-:W-:Y:S01]  /*9820*/  MOV R140, R24 ;  /* 0x00000018008c7202 */ /* 0x000fe20000000f00 */
[--C-:B------:R-:W-:Y:S05]  /*9830*/  FFMA.FTZ R24, R87, c[0x0][0x23c], -R64.reuse ;  /* 0x00008f0057187a23 */ /* 0x100fea0000010840 */
[-C--:B------:R-:W-:Y:S08]  /*9840*/  HMMA.16816.F32.BF16 R4, R44, R20.reuse, R4 ;  /* 0x000000142c04723c */ /* 0x080ff00000041804 */
[C---:B------:R-:W-:Y:S07]  /*9850*/  HMMA.16816.F32.BF16 R8, R32.reuse, R20, R8 ;  /* 0x000000142008723c */ /* 0x040fee0000041808 */
[--C-:B------:R-:W-:Y:S01]  /*9860*/  FFMA.FTZ R20, R86, c[0x0][0x23c], -R64.reuse ;  /* 0x00008f0056147a23 */ /* 0x100fe20000010840 */
[-C--:B------:R-:W-:Y:S03]  /*9870*/  HMMA.16816.F32.BF16 R12, R32, R22.reuse, R12 ;  /* 0x00000016200c723c */ /* 0x080fe6000004180c */
[----:B------:R1:W-:Y:S01]  /*9880*/  MUFU.EX2 R144, R20 ;  /* 0x0000001400907308 */ /* 0x0003e20000000800 */
[C---:B------:R-:W-:Y:S04]  /*9890*/  FMUL.FTZ R21, R42.reuse, R153 ;  /* 0x000000992a157220 */ /* 0x040fe80000410000 */
[C---:B------:R-:W-:Y:S05]  /*98a0*/  HMMA.16816.F32.BF16 R16, R44.reuse, R22, R16 ;  /* 0x000000162c10723c */ /* 0x040fea0000041810 */
[----:B------:R2:W-:Y:S02]  /*98b0*/  MUFU.EX2 R153, R24 ;  /* 0x0000001800997308 */ /* 0x0005e40000000800 */
[C---:B------:R-:W-:Y:S02]  /*98c0*/  FMUL.FTZ R22, R41.reuse, R154 ;  /* 0x0000009a29167220 */ /* 0x040fe40000410000 */
[----:B------:R-:W-:Y:S03]  /*98d0*/  FMUL.FTZ R23, R41, R155 ;  /* 0x0000009b29177220 */ /* 0x000fe60000410000 */
[----:B-1----:R-:W-:Y:S03]  /*98e0*/  FMUL.FTZ R20, R42, R152 ;  /* 0x000000982a147220 */ /* 0x002fe60000410000 */
[----:B------:R1:W-:Y:S04]  /*98f0*/  MUFU.EX2 R152, R28 ;  /* 0x0000001c00987308 */ /* 0x0003e80000000800 */
[-C--:B------:R-:W-:Y:S03]  /*9900*/  HMMA.16816.F32.BF16 R20, R44, R48.reuse, R20 ;  /* 0x000000302c14723c */ /* 0x080fe60000041814 */
[----:B--2---:R-:W-:Y:S07]  /*9910*/  FMUL.FTZ R24, R2, R156 ;  /* 0x0000009c02187220 */ /* 0x004fee0000410000 */
[C---:B------:R-:W-:Y:S07]  /*9920*/  HMMA.16816.F32.BF16 R24, R32.reuse, R48, R24 ;  /* 0x000000302018723c */ /* 0x040fee0000041818 */
[----:B------:R-:W-:Y:S01]  /*9930*/  FFMA.FTZ R48, R98, c[0x0][0x23c], -R64 ;  /* 0x00008f0062307a23 */ /* 0x000fe20000010840 */
[----:B------:R-:W-:Y:S01]  /*9940*/  F2FP.BF16.PACK_AB R49, R182, R168 ;  /* 0x000000a8b631723e */ /* 0x000fe200000010ff */
[----:B-1----:R-:W-:Y:S02]  /*9950*/  FMUL.FTZ R28, R2, R160 ;  /* 0x000000a0021c7220 */ /* 0x002fe40000410000 */
[----:B------:R1:W-:Y:S01]  /*9960*/  MUFU.EX2 R134, R48 ;  /* 0x0000003000867308 */ /* 0x0003e20000000800 */
[----:B-----5:R-:W-:Y:S02]  /*9970*/  FFMA.FTZ R0, R0, R69, R169 ;  /* 0x0000004500007223 */ /* 0x020fe400000100a9 */
[----:B------:R-:W-:Y:S02]  /*9980*/  FFMA.FTZ R2, R2, R70, R172 ;  /* 0x0000004602027223 */ /* 0x000fe400000100ac */
[-C--:B------:R-:W-:Y:S03]  /*9990*/  HMMA.16816.F32.BF16 R28, R32, R50.reuse, R28 ;  /* 0x00000032201c723c */ /* 0x080fe6000004181c */
[----:B------:R-:W-:Y:S04]  /*99a0*/  FADD.FTZ R0, R173, R0 ;  /* 0x00000000ad007221 */ /* 0x000fe80000010000 */
[C---:B------:R-:W-:Y:S02]  /*99b0*/  FMUL.FTZ R32, R42.reuse, R164 ;  /* 0x000000a42a207220 */ /* 0x040fe40000410000 */
[C---:B------:R-:W-:Y:S03]  /*99c0*/  FMUL.FTZ R33, R42.reuse, R165 ;  /* 0x000000a52a217220 */ /* 0x040fe60000410000 */
[C---:B------:R-:W-:Y:S02]  /*99d0*/  FMUL.FTZ R34, R41.reuse, R166 ;  /* 0x000000a629227220 */ /* 0x040fe40000410000 */
[C---:B------:R-:W-:Y:S02]  /*99e0*/  FMUL.FTZ R35, R41.reuse, R167 ;  /* 0x000000a729237220 */ /* 0x040fe40000410000 */
[----:B---3--:R-:W-:Y:S02]  /*99f0*/  FFMA.FTZ R41, R41, R149, R209 ;  /* 0x0000009529297223 */ /* 0x008fe400000100d1 */
[----:B------:R-:W-:Y:S02]  /*9a00*/  FFMA.FTZ R42, R42, R150, R210 ;  /* 0x000000962a2a7223 */ /* 0x000fe400000100d2 */
[----:B-1----:R-:W-:Y:S01]  /*9a10*/  FFMA.FTZ R48, R99, c[0x0][0x23c], -R64 ;  /* 0x00008f0063307a23 */ /* 0x002fe20000010840 */
[----:B------:R-:W-:Y:S03]  /*9a20*/  HMMA.16816.F32.BF16 R32, R44, R50, R32 ;  /* 0x000000322c20723c */ /* 0x000fe60000041820 */
[----:B------:R1:W-:Y:S01]  /*9a30*/  MUFU.EX2 R133, R48 ;  /* 0x0000003000857308 */ /* 0x0003e20000000800 */
[----:B------:R-:W-:Y:S02]  /*9a40*/  FADD.FTZ R40, R227, R41 ;  /* 0x00000029e3287221 */ /* 0x000fe40000010000 */
[----:B------:R-:W-:Y:S01]  /*9a50*/  FADD.FTZ R42, R236, R42 ;  /* 0x0000002aec2a7221 */ /* 0x000fe20000010000 */
[----:B------:R-:W-:Y:S01]  /*9a60*/  F2FP.BF16.PACK_AB R46, R147, R148 ;  /* 0x00000094932e723e */ /* 0x000fe200000010ff */
[----:B------:R-:W-:Y:S01]  /*9a70*/  FADD.FTZ R40, R219, R40 ;  /* 0x00000028db287221 */ /* 0x000fe20000010000 */
[----:B------:R-:W-:Y:S03]  /*9a80*/  F2FP.BF16.PACK_AB R44, R207, R201 ;  /* 0x000000c9cf2c723e */ /* 0x000fe600000010ff */
[----:B------:R-:W-:Y:S01]  /*9a90*/  F2FP.BF16.PACK_AB R45, R200, R177 ;  /* 0x000000b1c82d723e */ /* 0x000fe200000010ff */
[----:B------:R-:W-:Y:S01]  /*9aa0*/  FADD.FTZ R40, R239, R40 ;  /* 0x00000028ef287221 */ /* 0x000fe20000010000 */
[----:B------:R-:W-:Y:S01]  /*9ab0*/  F2FP.BF16.PACK_AB R47, R139, R251 ;  /* 0x000000fb8b2f723e */ /* 0x000fe200000010ff */
[----:B------:R-:W-:Y:S01]  /*9ac0*/  FADD.FTZ R0, R174, R0 ;  /* 0x00000000ae007221 */ /* 0x000fe20000010000 */
[----:B------:R-:W-:Y:S02]  /*9ad0*/  F2FP.BF16.PACK_AB R50, R242, R225 ;  /* 0x000000e1f232723e */ /* 0x000fe400000010ff */
[----:B------:R-:W-:Y:S03]  /*9ae0*/  F2FP.BF16.PACK_AB R51, R235, R217 ;  /* 0x000000d9eb33723e */ /* 0x000fe600000010ff */
[-C--:B------:R-:W-:Y:S03]  /*9af0*/  HMMA.16816.F32.BF16 R4, R44, R52.reuse, R4 ;  /* 0x000000342c04723c */ /* 0x080fe60000041804 */
[----:B-1----:R-:W-:Y:S04]  /*9b00*/  FFMA.FTZ R48, R88, c[0x0][0x23c], -R65 ;  /* 0x00008f0058307a23 */ /* 0x002fe80000010841 */
[----:B------:R1:W-:Y:S02]  /*9b10*/  MUFU.EX2 R132, R48 ;  /* 0x0000003000847308 */ /* 0x0003e40000000800 */
[----:B-1----:R-:W-:Y:S07]  /*9b20*/  F2FP.BF16.PACK_AB R48, R203, R170 ;  /* 0x000000aacb30723e */ /* 0x002fee00000010ff */
[C---:B------:R-:W-:Y:S07]  /*9b30*/  HMMA.16816.F32.BF16 R8, R48.reuse, R52, R8 ;  /* 0x000000343008723c */ /* 0x040fee0000041808 */
[--C-:B------:R-:W-:Y:S01]  /*9b40*/  FFMA.FTZ R52, R90, c[0x0][0x23c], -R66.reuse ;  /* 0x00008f005a347a23 */ /* 0x100fe20000010842 */
[-C--:B------:R-:W-:Y:S03]  /*9b50*/  HMMA.16816.F32.BF16 R12, R48, R54.reuse, R12 ;  /* 0x00000036300c723c */ /* 0x080fe6000004180c */
[----:B------:R1:W-:Y:S05]  /*9b60*/  MUFU.EX2 R126, R52 ;  /* 0x00000034007e7308 */ /* 0x0003ea0000000800 */
[C---:B------:R-:W-:Y:S08]  /*9b70*/  HMMA.16816.F32.BF16 R16, R44.reuse, R54, R16 ;  /* 0x000000362c10723c */ /* 0x040ff00000041810 */
[-C--:B------:R-:W-:Y:S08]  /*9b80*/  HMMA.16816.F32.BF16 R20, R44, R56.reuse, R20 ;  /* 0x000000382c14723c */ /* 0x080ff00000041814 */
[C---:B------:R-:W-:Y:S04]  /*9b90*/  HMMA.16816.F32.BF16 R24, R48.reuse, R56, R24 ;  /* 0x000000383018723c */ /* 0x040fe80000041818 */
[--C-:B-1----:R-:W-:Y:S03]  /*9ba0*/  FFMA.FTZ R52, R91, c[0x0][0x23c], -R66.reuse ;  /* 0x00008f005b347a23 */ /* 0x102fe60000010842 */
[----:B------:R-:W-:Y:S01]  /*9bb0*/  FFMA.FTZ R56, R100, c[0x0][0x23c], -R43 ;  /* 0x00008f0064387a23 */ /* 0x000fe2000001082b */
[-C--:B------:R-:W-:Y:S01]  /*9bc0*/  HMMA.16816.F32.BF16 R28, R48, R58.reuse, R28 ;  /* 0x0000003a301c723c */ /* 0x080fe2000004181c */
[----:B------:R1:W-:Y:S06]  /*9bd0*/  MUFU.EX2 R98, R52 ;  /* 0x0000003400627308 */ /* 0x0003ec0000000800 */
[--C-:B------:R-:W-:Y:S01]  /*9be0*/  FFMA.FTZ R48, R94, c[0x0][0x23c], -R66.reuse ;  /* 0x00008f005e307a23 */ /* 0x100fe20000010842 */
[----:B------:R-:W-:Y:S03]  /*9bf0*/  HMMA.16816.F32.BF16 R32, R44, R58, R32 ;  /* 0x0000003a2c20723c */ /* 0x000fe60000041820 */
[----:B------:R2:W-:Y:S01]  /*9c00*/  MUFU.EX2 R96, R48 ;  /* 0x0000003000607308 */ /* 0x0005e20000000800 */
[----:B------:R-:W-:Y:S02]  /*9c10*/  F2FP.BF16.PACK_AB R49, R202, R181 ;  /* 0x000000b5ca31723e */ /* 0x000fe400000010ff */
[----:B------:R-:W-:Y:S02]  /*9c20*/  F2FP.BF16.PACK_AB R50, R237, R220 ;  /* 0x000000dced32723e */ /* 0x000fe400000010ff */
[----:B------:R-:W-:Y:S04]  /*9c30*/  F2FP.BF16.PACK_AB R44, R250, R234 ;  /* 0x000000eafa2c723e */ /* 0x000fe800000010ff */
[----:B------:R-:W-:Y:S02]  /*9c40*/  F2FP.BF16.PACK_AB R45, R243, R226 ;  /* 0x000000e2f32d723e */ /* 0x000fe400000010ff */
[----:B------:R-:W-:Y:S02]  /*9c50*/  F2FP.BF16.PACK_AB R46, R138, R246 ;  /* 0x000000f68a2e723e */ /* 0x000fe400000010ff */
[----:B------:R-:W-:Y:S01]  /*9c60*/  F2FP.BF16.PACK_AB R47, R143, R238 ;  /* 0x000000ee8f2f723e */ /* 0x000fe200000010ff */
[--C-:B-1----:R-:W-:Y:S01]  /*9c70*/  FFMA.FTZ R52, R92, c[0x0][0x23c], -R65.reuse ;  /* 0x00008f005c347a23 */ /* 0x102fe20000010841 */
[----:B------:R-:W-:Y:S03]  /*9c80*/  F2FP.BF16.PACK_AB R51, R241, R208 ;  /* 0x000000d0f133723e */ /* 0x000fe600000010ff */
[----:B------:R1:W-:Y:S02]  /*9c90*/  MUFU.EX2 R99, R52 ;  /* 0x0000003400637308 */ /* 0x0003e40000000800 */
[-C--:B----4-:R-:W-:Y:S03]  /*9ca0*/  HMMA.16816.F32.BF16 R4, R44, R60.reuse, R4 ;  /* 0x0000003c2c04723c */ /* 0x090fe60000041804 */
[----:B--2---:R-:W-:Y:S05]  /*9cb0*/  FFMA.FTZ R48, R95, c[0x0][0x23c], -R66 ;  /* 0x00008f005f307a23 */ /* 0x004fea0000010842 */
[----:B------:R2:W-:Y:S01]  /*9cc0*/  MUFU.EX2 R94, R48 ;  /* 0x00000030005e7308 */ /* 0x0005e20000000800 */
[----:B-1----:R-:W-:Y:S09]  /*9cd0*/  FFMA.FTZ R52, R93, c[0x0][0x23c], -R65 ;  /* 0x00008f005d347a23 */ /* 0x002ff20000010841 */
[----:B------:R1:W-:Y:S01]  /*9ce0*/  MUFU.EX2 R93, R56 ;  /* 0x00000038005d7308 */ /* 0x0003e20000000800 */
[----:B--2---:R-:W-:Y:S09]  /*9cf0*/  F2FP.BF16.PACK_AB R48, R211, R176 ;  /* 0x000000b0d330723e */ /* 0x004ff200000010ff */
[----:B------:R2:W-:Y:S01]  /*9d00*/  MUFU.EX2 R97, R52 ;  /* 0x0000003400617308 */ /* 0x0005e20000000800 */
[C---:B------:R-:W-:Y:S07]  /*9d10*/  HMMA.16816.F32.BF16 R8, R48.reuse, R60, R8 ;  /* 0x0000003c3008723c */ /* 0x040fee0000041808 */
[--C-:B------:R-:W-:Y:S01]  /*9d20*/  FFMA.FTZ R60, R102, c[0x0][0x23c], -R64.reuse ;  /* 0x00008f00663c7a23 */ /* 0x100fe20000010840 */
[-C--:B------:R-:W-:Y:S03]  /*9d30*/  HMMA.16816.F32.BF16 R12, R48, R62.reuse, R12 ;  /* 0x0000003e300c723c */ /* 0x080fe6000004180c */
[----:B------:R3:W-:Y:S01]  /*9d40*/  MUFU.EX2 R91, R60 ;  /* 0x0000003c005b7308 */ /* 0x0007e20000000800 */
[--C-:B-1----:R-:W-:Y:S04]  /*9d50*/  FFMA.FTZ R56, R101, c[0x0][0x23c], -R43.reuse ;  /* 0x00008f0065387a23 */ /* 0x102fe8000001082b */
[C---:B------:R-:W-:Y:S01]  /*9d60*/  HMMA.16816.F32.BF16 R16, R44.reuse, R62, R16 ;  /* 0x0000003e2c10723c */ /* 0x040fe20000041810 */
[----:B--2---:R-:W1:Y:S04]  /*9d70*/  LDSM.16.MT88.4 R52, [R185+0x4800] ;  /* 0x00480000b934783b */ /* 0x004e680000004200 */
[----:B------:R2:W-:Y:S01]  /*9d80*/  MUFU.EX2 R92, R56 ;  /* 0x00000038005c7308 */ /* 0x0005e20000000800 */
[--C-:B---3--:R-:W-:Y:S09]  /*9d90*/  FFMA.FTZ R60, R103, c[0x0][0x23c], -R64.reuse ;  /* 0x00008f00673c7a23 */ /* 0x108ff20000010840 */
[----:B------:R3:W4:Y:S01]  /*9da0*/  MUFU.EX2 R90, R60 ;  /* 0x0000003c005a7308 */ /* 0x0007220000000800 */
[----:B--2---:R-:W2:Y:S01]  /*9db0*/  LDSM.16.MT88.4 R56, [R184+0x4c00] ;  /* 0x004c0000b838783b */ /* 0x004ea20000004200 */
[-C--:B-1----:R-:W-:Y:S07]  /*9dc0*/  HMMA.16816.F32.BF16 R20, R44, R52.reuse, R20 ;  /* 0x000000342c14723c */ /* 0x082fee0000041814 */
[----:B---3--:R-:W1:Y:S01]  /*9dd0*/  LDSM.16.MT88.4 R60, [R185+0x4c00] ;  /* 0x004c0000b93c783b */ /* 0x008e620000004200 */
[----:B----4-:R-:W-:Y:S01]  /*9de0*/  F2FP.BF16.PACK_AB R41, R90, R91 ;  /* 0x0000005b5a29723e */ /* 0x010fe200000010ff */
[C---:B------:R-:W-:Y:S07]  /*9df0*/  HMMA.16816.F32.BF16 R24, R48.reuse, R52, R24 ;  /* 0x000000343018723c */ /* 0x040fee0000041818 */
[--C-:B------:R-:W-:Y:S01]  /*9e00*/  FFMA.FTZ R52, R112, c[0x0][0x23c], -R43.reuse ;  /* 0x00008f0070347a23 */ /* 0x100fe2000001082b */
[-C--:B------:R-:W-:Y:S03]  /*9e10*/  HMMA.16816.F32.BF16 R28, R48, R54.reuse, R28 ;  /* 0x00000036301c723c */ /* 0x080fe6000004181c */
[----:B------:R3:W-:Y:S04]  /*9e20*/  MUFU.EX2 R89, R52 ;  /* 0x0000003400597308 */ /* 0x0007e80000000800 */
[----:B------:R-:W-:Y:S01]  /*9e30*/  FFMA.FTZ R48, R113, c[0x0][0x23c], -R43 ;  /* 0x00008f0071307a23 */ /* 0x000fe2000001082b */
[----:B------:R-:W-:Y:S04]  /*9e40*/  HMMA.16816.F32.BF16 R32, R44, R54, R32 ;  /* 0x000000362c20723c */ /* 0x000fe80000041820 */
[----:B------:R-:W-:Y:S01]  /*9e50*/  F2FP.BF16.PACK_AB R49, R205, R171 ;  /* 0x000000abcd31723e */ /* 0x000fe200000010ff */
[----:B------:R4:W-:Y:S01]  /*9e60*/  MUFU.EX2 R88, R48 ;  /* 0x0000003000587308 */ /* 0x0009e20000000800 */
[----:B------:R-:W-:Y:S02]  /*9e70*/  F2FP.BF16.PACK_AB R50, R232, R215 ;  /* 0x000000d7e832723e */ /* 0x000fe400000010ff */
[----:B------:R-:W-:Y:S04]  /*9e80*/  F2FP.BF16.PACK_AB R44, R245, R240 ;  /* 0x000000f0f52c723e */ /* 0x000fe800000010ff */
[----:B------:R-:W-:Y:S02]  /*9e90*/  F2FP.BF16.PACK_AB R45, R248, R233 ;  /* 0x000000e9f82d723e */ /* 0x000fe400000010ff */
[----:B------:R-:W-:Y:S02]  /*9ea0*/  F2FP.BF16.PACK_AB R46, R142, R249 ;  /* 0x000000f98e2e723e */ /* 0x000fe400000010ff */
[----:B------:R-:W-:Y:S02]  /*9eb0*/  F2FP.BF16.PACK_AB R47, R141, R244 ;  /* 0x000000f48d2f723e */ /* 0x000fe400000010ff */
[----:B------:R-:W-:Y:S01]  /*9ec0*/  F2FP.BF16.PACK_AB R51, R224, R216 ;  /* 0x000000d8e033723e */ /* 0x000fe200000010ff */
[--C-:B---3--:R-:W-:Y:S04]  /*9ed0*/  FFMA.FTZ R52, R115, c[0x0][0x23c], -R64.reuse ;  /* 0x00008f0073347a23 */ /* 0x108fe80000010840 */
[-C--:B--2---:R-:W-:Y:S01]  /*9ee0*/  HMMA.16816.F32.BF16 R4, R44, R56.reuse, R4 ;  /* 0x000000382c04723c */ /* 0x084fe20000041804 */
[----:B------:R2:W-:Y:S02]  /*9ef0*/  MUFU.EX2 R86, R52 ;  /* 0x0000003400567308 */ /* 0x0005e40000000800 */
[----:B----4-:R-:W-:Y:S08]  /*9f00*/  FFMA.FTZ R48, R114, c[0x0][0x23c], -R64 ;  /* 0x00008f0072307a23 */ /* 0x010ff00000010840 */
[----:B------:R3:W-:Y:S01]  /*9f10*/  MUFU.EX2 R87, R48 ;  /* 0x0000003000577308 */ /* 0x0007e20000000800 */
[--C-:B--2---:R-:W-:Y:S09]  /*9f20*/  FFMA.FTZ R52, R104, c[0x0][0x23c], -R65.reuse ;  /* 0x00008f0068347a23 */ /* 0x104ff20000010841 */
[----:B------:R2:W-:Y:S01]  /*9f30*/  MUFU.EX2 R85, R52 ;  /* 0x0000003400557308 */ /* 0x0005e20000000800 */
[----:B---3--:R-:W-:Y:S07]  /*9f40*/  F2FP.BF16.PACK_AB R48, R218, R183 ;  /* 0x000000b7da30723e */ /* 0x008fee00000010ff */
[C---:B------:R-:W-:Y:S07]  /*9f50*/  HMMA.16816.F32.BF16 R8, R48.reuse, R56, R8 ;  /* 0x000000383008723c */ /* 0x040fee0000041808 */
[--C-:B------:R-:W-:Y:S01]  /*9f60*/  FFMA.FTZ R56, R105, c[0x0][0x23c], -R65.reuse ;  /* 0x00008f0069387a23 */ /* 0x100fe20000010841 */
[-C--:B------:R-:W-:Y:S01]  /*9f70*/  HMMA.16816.F32.BF16 R12, R48, R58.reuse, R12 ;  /* 0x0000003a300c723c */ /* 0x080fe2000004180c */
[----:B--2---:R-:W2:Y:S02]  /*9f80*/  LDSM.16.MT88.4 R52, [R184+0x5000] ;  /* 0x00500000b834783b */ /* 0x004ea40000004200 */
[----:B------:R3:W-:Y:S05]  /*9f90*/  MUFU.EX2 R84, R56 ;  /* 0x0000003800547308 */ /* 0x0007ea0000000800 */
[C---:B------:R-:W-:Y:S08]  /*9fa0*/  HMMA.16816.F32.BF16 R16, R44.reuse, R58, R16 ;  /* 0x0000003a2c10723c */ /* 0x040ff00000041810 */
[-C--:B-1----:R-:W-:Y:S08]  /*9fb0*/  HMMA.16816.F32.BF16 R20, R44, R60.reuse, R20 ;  /* 0x0000003c2c14723c */ /* 0x082ff00000041814 */
[C---:B------:R-:W-:Y:S04]  /*9fc0*/  HMMA.16816.F32.BF16 R24, R48.reuse, R60, R24 ;  /* 0x0000003c3018723c */ /* 0x040fe80000041818 */
[--C-:B---3--:R-:W-:Y:S03]  /*9fd0*/  FFMA.FTZ R56, R106, c[0x0][0x23c], -R66.reuse ;  /* 0x00008f006a387a23 */ /* 0x108fe60000010842 */
[--C-:B------:R-:W-:Y:S01]  /*9fe0*/  FFMA.FTZ R60, R110, c[0x0][0x23c], -R66.reuse ;  /* 0x00008f006e3c7a23 */ /* 0x100fe20000010842 */
        /* <DEDUP_REMOVED lines=8> */
[----:B------:R-:W-:Y:S01]  /*a070*/  F2FP.BF16.PACK_AB R45, R137, R212 ;  /* 0x000000d4892d723e */ /* 0x000fe200000010ff */
[----:B------:R4:W-:Y:S01]  /*a080*/  MUFU.EX2 R79, R60 ;  /* 0x0000003c004f7308 */ /* 0x0009e20000000800 */
[----:B------:R-:W-:Y:S02]  /*a090*/  F2FP.BF16.PACK_AB R46, R146, R136 ;  /* 0x00000088922e723e */ /* 0x000fe400000010ff */
[----:B------:R-:W-:Y:S01]  /*a0a0*/  F2FP.BF16.PACK_AB R47, R145, R252 ;  /* 0x000000fc912f723e */ /* 0x000fe200000010ff */
[--C-:B-1----:R-:W-:Y:S01]  /*a0b0*/  FFMA.FTZ R56, R107, c[0x0][0x23c], -R66.reuse ;  /* 0x00008f006b387a23 */ /* 0x102fe20000010842 */
[----:B------:R-:W-:Y:S05]  /*a0c0*/  F2FP.BF16.PACK_AB R51, R222, R213 ;  /* 0x000000d5de33723e */ /* 0x000fea00000010ff */
[----:B------:R1:W-:Y:S01]  /*a0d0*/  MUFU.EX2 R82, R56 ;  /* 0x0000003800527308 */ /* 0x0003e20000000800 */
[-C--:B--2---:R-:W-:Y:S03]  /*a0e0*/  HMMA.16816.F32.BF16 R4, R44, R52.reuse, R4 ;  /* 0x000000342c04723c */ /* 0x084fe60000041804 */
[----:B---3--:R-:W-:Y:S06]  /*a0f0*/  FFMA.FTZ R48, R109, c[0x0][0x23c], -R65 ;  /* 0x00008f006d307a23 */ /* 0x008fec0000010841 */
[----:B------:R2:W-:Y:S01]  /*a100*/  MUFU.EX2 R80, R48 ;  /* 0x0000003000507308 */ /* 0x0005e20000000800 */
[----:B----4-:R-:W-:Y:S08]  /*a110*/  LDSM.16.MT88.4 R60, [R184+0x5400] ;  /* 0x00540000b83c783b */ /* 0x010ff00000004200 */
[----:B-1----:R-:W1:Y:S01]  /*a120*/  LDSM.16.MT88.4 R56, [R185+0x5000] ;  /* 0x00500000b938783b */ /* 0x002e620000004200 */
[----:B--2---:R-:W-:Y:S07]  /*a130*/  F2FP.BF16.PACK_AB R48, R231, R214 ;  /* 0x000000d6e730723e */ /* 0x004fee00000010ff */
[C---:B------:R-:W-:Y:S07]  /*a140*/  HMMA.16816.F32.BF16 R8, R48.reuse, R52, R8 ;  /* 0x000000343008723c */ /* 0x040fee0000041808 */
[----:B------:R-:W-:Y:S01]  /*a150*/  FFMA.FTZ R52, R111, c[0x0][0x23c], -R66 ;  /* 0x00008f006f347a23 */ /* 0x000fe20000010842 */
[-C--:B------:R-:W-:Y:S03]  /*a160*/  HMMA.16816.F32.BF16 R12, R48, R54.reuse, R12 ;  /* 0x00000036300c723c */ /* 0x080fe6000004180c */
[----:B------:R2:W-:Y:S05]  /*a170*/  MUFU.EX2 R78, R52 ;  /* 0x00000034004e7308 */ /* 0x0005ea0000000800 */
[C---:B------:R-:W-:Y:S08]  /*a180*/  HMMA.16816.F32.BF16 R16, R44.reuse, R54, R16 ;  /* 0x000000362c10723c */ /* 0x040ff00000041810 */
[-C--:B-1----:R-:W-:Y:S08]  /*a190*/  HMMA.16816.F32.BF16 R20, R44, R56.reuse, R20 ;  /* 0x000000382c14723c */ /* 0x082ff00000041814 */
[C---:B------:R-:W-:Y:S04]  /*a1a0*/  HMMA.16816.F32.BF16 R24, R48.reuse, R56, R24 ;  /* 0x000000383018723c */ /* 0x040fe80000041818 */
[--C-:B--2---:R-:W-:Y:S03]  /*a1b0*/  FFMA.FTZ R52, R116, c[0x0][0x23c], -R43.reuse ;  /* 0x00008f0074347a23 */ /* 0x104fe6000001082b */
[--C-:B------:R-:W-:Y:S01]  /*a1c0*/  FFMA.FTZ R56, R130, c[0x0][0x23c], -R64.reuse ;  /* 0x00008f0082387a23 */ /* 0x100fe20000010840 */
[----:B------:R1:W-:Y:S01]  /*a1d0*/  MUFU.EX2 R77, R52 ;  /* 0x00000034004d7308 */ /* 0x0003e20000000800 */
[-C--:B------:R-:W-:Y:S07]  /*a1e0*/  HMMA.16816.F32.BF16 R28, R48, R58.reuse, R28 ;  /* 0x0000003a301c723c */ /* 0x080fee000004181c */
[--C-:B------:R-:W-:Y:S01]  /*a1f0*/  FFMA.FTZ R48, R119, c[0x0][0x23c], -R64.reuse ;  /* 0x00008f0077307a23 */ /* 0x100fe20000010840 */
[----:B------:R-:W-:Y:S01]  /*a200*/  HMMA.16816.F32.BF16 R32, R44, R58, R32 ;  /* 0x0000003a2c20723c */ /* 0x000fe20000041820 */
[----:B------:R2:W-:Y:S03]  /*a210*/  MUFU.EX2 R71, R56 ;  /* 0x0000003800477308 */ /* 0x0005e60000000800 */
[----:B------:R-:W-:Y:S02]  /*a220*/  F2FP.BF16.PACK_AB R49, R98, R126 ;  /* 0x0000007e6231723e */ /* 0x000fe400000010ff */
[----:B------:R-:W-:Y:S02]  /*a230*/  F2FP.BF16.PACK_AB R50, R97, R99 ;  /* 0x000000636132723e */ /* 0x000fe400000010ff */
[----:B------:R-:W-:Y:S03]  /*a240*/  F2FP.BF16.PACK_AB R51, R94, R96 ;  /* 0x000000605e33723e */ /* 0x000fe600000010ff */
[----:B------:R3:W-:Y:S01]  /*a250*/  MUFU.EX2 R74, R48 ;  /* 0x00000030004a7308 */ /* 0x0007e20000000800 */
[----:B------:R-:W-:Y:S02]  /*a260*/  F2FP.BF16.PACK_AB R44, R179, R206 ;  /* 0x000000ceb32c723e */ /* 0x000fe400000010ff */
[----:B------:R-:W-:Y:S01]  /*a270*/  F2FP.BF16.PACK_AB R45, R153, R144 ;  /* 0x00000090992d723e */ /* 0x000fe200000010ff */
[--C-:B-1----:R-:W-:Y:S01]  /*a280*/  FFMA.FTZ R52, R117, c[0x0][0x23c], -R43.reuse ;  /* 0x00008f0075347a23 */ /* 0x102fe2000001082b */
[----:B------:R-:W-:Y:S02]  /*a290*/  F2FP.BF16.PACK_AB R46, R135, R152 ;  /* 0x00000098872e723e */ /* 0x000fe400000010ff */
[----:B------:R-:W-:Y:S03]  /*a2a0*/  F2FP.BF16.PACK_AB R47, R133, R134 ;  /* 0x00000086852f723e */ /* 0x000fe600000010ff */
[----:B------:R1:W4:Y:S01]  /*a2b0*/  MUFU.EX2 R76, R52 ;  /* 0x00000034004c7308 */ /* 0x0003220000000800 */
[----:B--2---:R-:W-:Y:S03]  /*a2c0*/  LDSM.16.MT88.4 R56, [R184+0x5800] ;  /* 0x00580000b838783b */ /* 0x004fe60000004200 */
[-C--:B------:R-:W-:Y:S03]  /*a2d0*/  HMMA.16816.F32.BF16 R4, R44, R60.reuse, R4 ;  /* 0x0000003c2c04723c */ /* 0x080fe60000041804 */
[--C-:B---3--:R-:W-:Y:S02]  /*a2e0*/  FFMA.FTZ R48, R128, c[0x0][0x23c], -R43.reuse ;  /* 0x00008f0080307a23 */ /* 0x108fe4000001082b */
[----:B------:R-:W-:Y:S02]  /*a2f0*/  FFMA.FTZ R43, R129, c[0x0][0x23c], -R43 ;  /* 0x00008f00812b7a23 */ /* 0x000fe4000001082b */
[----:B------:R2:W-:Y:S01]  /*a300*/  MUFU.EX2 R73, R48 ;  /* 0x0000003000497308 */ /* 0x0005e20000000800 */
[--C-:B-1----:R-:W-:Y:S01]  /*a310*/  FFMA.FTZ R52, R118, c[0x0][0x23c], -R64.reuse ;  /* 0x00008f0076347a23 */ /* 0x102fe20000010840 */
[----:B----4-:R-:W-:Y:S03]  /*a320*/  F2FP.BF16.PACK_AB R164, R76, R77 ;  /* 0x0000004d4ca4723e */ /* 0x010fe600000010ff */
[----:B------:R-:W-:Y:S05]  /*a330*/  FFMA.FTZ R64, R131, c[0x0][0x23c], -R64 ;  /* 0x00008f0083407a23 */ /* 0x000fea0000010840 */
[----:B------:R1:W3:Y:S10]  /*a340*/  MUFU.EX2 R75, R52 ;  /* 0x00000034004b7308 */ /* 0x0002f40000000800 */
[----:B------:R4:W5:Y:S01]  /*a350*/  MUFU.EX2 R72, R43 ;  /* 0x0000002b00487308 */ /* 0x0009620000000800 */
[----:B--2---:R-:W-:Y:S09]  /*a360*/  F2FP.BF16.PACK_AB R48, R127, R132 ;  /* 0x000000847f30723e */ /* 0x004ff200000010ff */
[----:B------:R-:W2:Y:S01]  /*a370*/  MUFU.EX2 R70, R64 ;  /* 0x0000004000467308 */ /* 0x000ea20000000800 */
[C---:B------:R-:W-:Y:S01]  /*a380*/  HMMA.16816.F32.BF16 R8, R48.reuse, R60, R8 ;  /* 0x0000003c3008723c */ /* 0x040fe20000041808 */
[----:B-1----:R-:W1:Y:S03]  /*a390*/  LDSM.16.MT88.4 R52, [R185+0x5400] ;  /* 0x00540000b934783b */ /* 0x002e660000004200 */
[----:B---3--:R-:W-:Y:S03]  /*a3a0*/  F2FP.BF16.PACK_AB R165, R74, R75 ;  /* 0x0000004b4aa5723e */ /* 0x008fe600000010ff */
[--C-:B------:R-:W-:Y:S01]  /*a3b0*/  FFMA.FTZ R60, R121, c[0x0][0x23c], -R65.reuse ;  /* 0x00008f00793c7a23 */ /* 0x100fe20000010841 */
[-C--:B------:R-:W-:Y:S03]  /*a3c0*/  HMMA.16816.F32.BF16 R12, R48, R62.reuse, R12 ;  /* 0x0000003e300c723c */ /* 0x080fe6000004180c */
[----:B------:R-:W-:Y:S01]  /*a3d0*/  MUFU.EX2 R64, R60 ;  /* 0x0000003c00407308 */ /* 0x000fe20000000800 */
[--C-:B----4-:R-:W-:Y:S01]  /*a3e0*/  FFMA.FTZ R43, R120, c[0x0][0x23c], -R65.reuse ;  /* 0x00008f00782b7a23 */ /* 0x110fe20000010841 */
[----:B-----5:R-:W-:Y:S01]  /*a3f0*/  F2FP.BF16.PACK_AB R166, R72, R73 ;  /* 0x0000004948a6723e */ /* 0x020fe200000010ff */
[----:B------:R-:W-:Y:S02]  /*a400*/  FFMA.FTZ R65, R125, c[0x0][0x23c], -R65 ;  /* 0x00008f007d417a23 */ /* 0x000fe40000010841 */
[C---:B------:R-:W-:Y:S05]  /*a410*/  HMMA.16816.F32.BF16 R16, R44.reuse, R62, R16 ;  /* 0x0000003e2c10723c */ /* 0x040fea0000041810 */
[----:B------:R3:W4:Y:S02]  /*a420*/  MUFU.EX2 R69, R43 ;  /* 0x0000002b00457308 */ /* 0x0007240000000800 */
[--C-:B------:R-:W-:Y:S01]  /*a430*/  FFMA.FTZ R62, R122, c[0x0][0x23c], -R66.reuse ;  /* 0x00008f007a3e7a23 */ /* 0x100fe20000010842 */
[----:B--2---:R-:W-:Y:S01]  /*a440*/  F2FP.BF16.PACK_AB R167, R70, R71 ;  /* 0x0000004746a7723e */ /* 0x004fe200000010ff */
[--C-:B------:R-:W-:Y:S03]  /*a450*/  FFMA.FTZ R63, R123, c[0x0][0x23c], -R66.reuse ;  /* 0x00008f007b3f7a23 */ /* 0x100fe60000010842 */
[----:B------:R-:W-:Y:S02]  /*a460*/  FFMA.FTZ R66, R39, c[0x0][0x23c], -R66 ;  /* 0x00008f0027427a23 */ /* 0x000fe40000010842 */
[----:B------:R-:W-:Y:S01]  /*a470*/  FADD.FTZ R39, R175, R2 ;  /* 0x00000002af277221 */ /* 0x000fe20000010000 */
[----:B------:R-:W2:Y:S01]  /*a480*/  MUFU.EX2 R65, R65 ;  /* 0x0000004100417308 */ /* 0x000ea20000000800 */
[----:B------:R-:W-:Y:S01]  /*a490*/  FADD.FTZ R2, R229, R42 ;  /* 0x0000002ae5027221 */ /* 0x000fe20000010000 */
[----:B------:R-:W-:Y:S03]  /*a4a0*/  F2FP.BF16.PACK_AB R42, R88, R89 ;  /* 0x00000059582a723e */ /* 0x000fe600000010ff */
[----:B------:R-:W-:Y:S04]  /*a4b0*/  FADD.FTZ R2, R247, R2 ;  /* 0x00000002f7027221 */ /* 0x000fe80000010000 */
[----:B------:R-:W-:Y:S01]  /*a4c0*/  FADD.FTZ R2, R201, R2 ;  /* 0x00000002c9027221 */ /* 0x000fe20000010000 */
[----:B------:R-:W5:Y:S01]  /*a4d0*/  MUFU.EX2 R66, R66 ;  /* 0x0000004200427308 */ /* 0x000f620000000800 */
[-C--:B-1----:R-:W-:Y:S03]  /*a4e0*/  HMMA.16816.F32.BF16 R20, R44, R52.reuse, R20 ;  /* 0x000000342c14723c */ /* 0x082fe60000041814 */
[----:B------:R-:W-:Y:S01]  /*a4f0*/  FADD.FTZ R61, R207, R2 ;  /* 0x00000002cf3d7221 */ /* 0x000fe20000010000 */
[----:B---3--:R-:W-:Y:S02]  /*a500*/  F2FP.BF16.PACK_AB R43, R86, R87 ;  /* 0x00000057562b723e */ /* 0x008fe400000010ff */
[----:B----4-:R-:W-:Y:S02]  /*a510*/  F2FP.BF16.PACK_AB R160, R64, R69 ;  /* 0x0000004540a0723e */ /* 0x010fe400000010ff */
[C---:B------:R-:W-:Y:S01]  /*a520*/  HMMA.16816.F32.BF16 R24, R48.reuse, R52, R24 ;  /* 0x000000343018723c */ /* 0x040fe20000041818 */
[----:B------:R-:W-:Y:S03]  /*a530*/  MUFU.EX2 R63, R63 ;  /* 0x0000003f003f7308 */ /* 0x000fe60000000800 */
[----:B--2---:R-:W-:Y:S03]  /*a540*/  F2FP.BF16.PACK_AB R162, R65, R67 ;  /* 0x0000004341a2723e */ /* 0x004fe600000010ff */
[----:B------:R-:W-:Y:S01]  /*a550*/  FADD.FTZ R53, R180, R39 ;  /* 0x00000027b4357221 */ /* 0x000fe20000010000 */
[-C--:B------:R-:W-:Y:S01]  /*a560*/  HMMA.16816.F32.BF16 R28, R48, R54.reuse, R28 ;  /* 0x00000036301c723c */ /* 0x080fe2000004181c */
[----:B------:R-:W1:Y:S02]  /*a570*/  LDSM.16.MT88.4 R48, [R185+0x5800] ;  /* 0x00580000b930783b */ /* 0x000e640000004200 */
[----:B------:R-:W2:Y:S01]  /*a580*/  MUFU.EX2 R62, R62 ;  /* 0x0000003e003e7308 */ /* 0x000ea20000000800 */
[----:B------:R-:W-:Y:S02]  /*a590*/  FADD.FTZ R39, R178, R0 ;  /* 0x00000000b2277221 */ /* 0x000fe40000010000 */
[----:B------:R-:W-:Y:S01]  /*a5a0*/  FADD.FTZ R0, R177, R40 ;  /* 0x00000028b1007221 */ /* 0x000fe20000010000 */
[----:B------:R-:W-:Y:S01]  /*a5b0*/  F2FP.BF16.PACK_AB R40, R92, R93 ;  /* 0x0000005d5c28723e */ /* 0x000fe200000010ff */
[----:B------:R-:W-:Y:S01]  /*a5c0*/  FADD.FTZ R53, R199, R53 ;  /* 0x00000035c7357221 */ /* 0x000fe20000010000 */
[----:B------:R-:W-:Y:S04]  /*a5d0*/  HMMA.16816.F32.BF16 R32, R44, R54, R32 ;  /* 0x000000362c20723c */ /* 0x000fe80000041820 */
[----:B------:R-:W-:Y:S01]  /*a5e0*/  FADD.FTZ R60, R200, R0 ;  /* 0x00000000c83c7221 */ /* 0x000fe20000010000 */
[----:B-----5:R-:W-:Y:S01]  /*a5f0*/  F2FP.BF16.PACK_AB R163, R66, R68 ;  /* 0x0000004442a3723e */ /* 0x020fe200000010ff */
[----:B------:R-:W-:Y:S01]  /*a600*/  FADD.FTZ R0, R148, R61 ;  /* 0x0000003d94007221 */ /* 0x000fe20000010000 */
[----:B------:R-:W-:Y:S01]  /*a610*/  F2FP.BF16.PACK_AB R44, R84, R85 ;  /* 0x00000055542c723e */ /* 0x000fe200000010ff */
[----:B------:R-:W-:Y:S01]  /*a620*/  FADD.FTZ R53, R170, R53 ;  /* 0x00000035aa357221 */ /* 0x000fe20000010000 */
[----:B------:R-:W3:Y:S01]  /*a630*/  LDSM.16.MT88.4 R148, [R184+0x5c00] ;  /* 0x005c0000b894783b */ /* 0x000ee20000004200 */
[-C--:B------:R-:W-:Y:S05]  /*a640*/  HMMA.16816.F32.BF16 R4, R40, R56.reuse, R4 ;  /* 0x000000382804723c */ /* 0x080fea0000041804 */
[----:B------:R-:W-:Y:S01]  /*a650*/  FADD.FTZ R52, R168, R39 ;  /* 0x00000027a8347221 */ /* 0x000fe20000010000 */
[----:B------:R-:W-:Y:S01]  /*a660*/  F2FP.BF16.PACK_AB R45, R82, R83 ;  /* 0x00000053522d723e */ /* 0x000fe200000010ff */
[----:B------:R-:W-:Y:S01]  /*a670*/  FADD.FTZ R39, R203, R53 ;  /* 0x00000035cb277221 */ /* 0x000fe20000010000 */
[----:B------:R-:W-:Y:S01]  /*a680*/  F2FP.BF16.PACK_AB R46, R80, R81 ;  /* 0x00000051502e723e */ /* 0x000fe200000010ff */
[----:B------:R-:W-:Y:S03]  /*a690*/  FADD.FTZ R2, R182, R52 ;  /* 0x00000034b6027221 */ /* 0x000fe60000010000 */
[----:B------:R-:W-:Y:S01]  /*a6a0*/  FADD.FTZ R53, R251, R60 ;  /* 0x0000003cfb357221 */ /* 0x000fe20000010000 */
[----:B------:R-:W-:Y:S01]  /*a6b0*/  F2FP.BF16.PACK_AB R47, R78, R79 ;  /* 0x0000004f4e2f723e */ /* 0x000fe200000010ff */
[----:B------:R-:W-:Y:S01]  /*a6c0*/  FADD.FTZ R52, R225, R39 ;  /* 0x00000027e1347221 */ /* 0x000fe20000010000 */
[----:B--2---:R-:W-:Y:S01]  /*a6d0*/  F2FP.BF16.PACK_AB R161, R63, R62 ;  /* 0x0000003e3fa1723e */ /* 0x004fe200000010ff */
        /* <DEDUP_REMOVED lines=11> */
[C---:B------:R-:W-:Y:S04]  /*a790*/  HMMA.16816.F32.BF16 R16, R40.reuse, R58, R16 ;  /* 0x0000003a2810723c */ /* 0x040fe80000041810 */
[----:B------:R-:W-:Y:S02]  /*a7a0*/  FADD.FTZ R39, R250, R52 ;  /* 0x00000034fa277221 */ /* 0x000fe40000010000 */
[----:B------:R-:W-:Y:S02]  /*a7b0*/  FADD.FTZ R2, R243, R2 ;  /* 0x00000002f3027221 */ /* 0x000fe40000010000 */
[----:B------:R-:W-:Y:S01]  /*a7c0*/  FADD.FTZ R53, R211, R53 ;  /* 0x00000035d3357221 */ /* 0x000fe20000010000 */
[-C--:B-1----:R-:W-:Y:S03]  /*a7d0*/  HMMA.16816.F32.BF16 R20, R40, R48.reuse, R20 ;  /* 0x000000302814723c */ /* 0x082fe60000041814 */
        /* <DEDUP_REMOVED lines=12> */
[----:B------:R-:W1:Y:S03]  /*a8a0*/  LDSM.16.MT88.4 R40, [R185+0x5c00] ;  /* 0x005c0000b928783b */ /* 0x000e660000004200 */
        /* <DEDUP_REMOVED lines=19> */
[-C--:B---3--:R-:W-:Y:S05]  /*a9e0*/  HMMA.16816.F32.BF16 R140, R164, R148.reuse, R4 ;  /* 0x00000094a48c723c */ /* 0x088fea0000041804 */
[----:B------:R-:W-:Y:S02]  /*a9f0*/  FADD.FTZ R2, R212, R2 ;  /* 0x00000002d4027221 */ /* 0x000fe40000010000 */
[----:B------:R-:W-:Y:S02]  /*aa00*/  FADD.FTZ R0, R214, R48 ;  /* 0x00000030d6007221 */ /* 0x000fe40000010000 */
[----:B------:R-:W-:Y:S03]  /*aa10*/  FADD.FTZ R2, R137, R2 ;  /* 0x0000000289027221 */ /* 0x000fe60000010000 */
[----:B------:R-:W-:Y:S02]  /*aa20*/  FADD.FTZ R0, R231, R0 ;  /* 0x00000000e7007221 */ /* 0x000fe40000010000 */
[----:B------:R-:W-:Y:S02]  /*aa30*/  FADD.FTZ R4, R223, R39 ;  /* 0x00000027df047221 */ /* 0x000fe40000010000 */
[----:B------:R-:W-:Y:S02]  /*aa40*/  FADD.FTZ R44, R136, R44 ;  /* 0x0000002c882c7221 */ /* 0x000fe40000010000 */
[----:B------:R-:W-:Y:S01]  /*aa50*/  FADD.FTZ R2, R252, R2 ;  /* 0x00000002fc027221 */ /* 0x000fe20000010000 */
[C---:B------:R-:W-:Y:S04]  /*aa60*/  HMMA.16816.F32.BF16 R136, R160.reuse, R148, R8 ;  /* 0x00000094a088723c */ /* 0x040fe80000041808 */
        /* <DEDUP_REMOVED lines=8> */
[----:B------:R-:W-:Y:S01]  /*aaf0*/  FADD.FTZ R2, R132, R5 ;  /* 0x0000000584027221 */ /* 0x000fe20000010000 */
[-C--:B------:R-:W-:Y:S03]  /*ab00*/  HMMA.16816.F32.BF16 R144, R160, R150.reuse, R12 ;  /* 0x00000096a090723c */ /* 0x080fe6000004180c */
[----:B------:R-:W-:Y:S01]  /*ab10*/  FADD.FTZ R4, R179, R4 ;  /* 0x00000004b3047221 */ /* 0x000fe20000010000 */
[----:B------:R-:W-:Y:S01]  /*ab20*/  MOV R132, R38 ;  /* 0x0000002600847202 */ /* 0x000fe20000000f00 */
[----:B------:R-:W-:Y:S02]  /*ab30*/  FADD.FTZ R0, R126, R0 ;  /* 0x000000007e007221 */ /* 0x000fe40000010000 */
[----:B------:R-:W-:Y:S01]  /*ab40*/  FADD.FTZ R5, R153, R6 ;  /* 0x0000000699057221 */ /* 0x000fe20000010000 */
[C---:B------:R-:W-:Y:S04]  /*ab50*/  HMMA.16816.F32.BF16 R148, R164.reuse, R150, R16 ;  /* 0x00000096a494723c */ /* 0x040fe80000041810 */
[----:B------:R-:W-:Y:S02]  /*ab60*/  FADD.FTZ R2, R127, R2 ;  /* 0x000000027f027221 */ /* 0x000fe40000010000 */
[----:B------:R-:W-:Y:S02]  /*ab70*/  FADD.FTZ R8, R152, R4 ;  /* 0x0000000498087221 */ /* 0x000fe40000010000 */
[----:B------:R-:W-:Y:S01]  /*ab80*/  FADD.FTZ R0, R98, R0 ;  /* 0x0000000062007221 */ /* 0x000fe20000010000 */
[-C--:B-1----:R-:W-:Y:S03]  /*ab90*/  HMMA.16816.F32.BF16 R152, R164, R40.reuse, R20 ;  /* 0x00000028a498723c */ /* 0x082fe60000041814 */
[----:B------:R-:W-:Y:S01]  /*aba0*/  FADD.FTZ R4, R134, R5 ;  /* 0x0000000586047221 */ /* 0x000fe20000010000 */
[----:B------:R-:W-:Y:S01]  /*abb0*/  MOV R134, R36 ;  /* 0x0000002400867202 */ /* 0x000fe20000000f00 */
[----:B------:R-:W-:Y:S02]  /*abc0*/  FADD.FTZ R2, R99, R2 ;  /* 0x0000000263027221 */ /* 0x000fe40000010000 */
[----:B------:R-:W-:Y:S01]  /*abd0*/  FADD.FTZ R8, R135, R8 ;  /* 0x0000000887087221 */ /* 0x000fe20000010000 */
[C---:B------:R-:W-:Y:S04]  /*abe0*/  HMMA.16816.F32.BF16 R156, R160.reuse, R40, R24 ;  /* 0x00000028a09c723c */ /* 0x040fe80000041818 */
[----:B------:R-:W-:Y:S01]  /*abf0*/  FADD.FTZ R0, R96, R0 ;  /* 0x0000000060007221 */ /* 0x000fe20000010000 */
[----:B------:R-:W-:Y:S01]  /*ac00*/  MOV R135, R3 ;  /* 0x0000000300877202 */ /* 0x000fe20000000f00 */
[----:B------:R-:W-:Y:S01]  /*ac10*/  FADD.FTZ R7, R133, R4 ;  /* 0x0000000485077221 */ /* 0x000fe20000010000 */
[----:B------:R-:W-:Y:S01]  /*ac20*/  MOV R133, R37 ;  /* 0x0000002500857202 */ /* 0x000fe20000000f00 */
        /* <DEDUP_REMOVED lines=32> */
[----:B------:R1:W-:Y:S01]  /*ae30*/  STL [R1], R6 ;  /* 0x0000000601007387 */ /* 0x0003e20000100800 */
[----:B------:R-:W-:Y:S02]  /*ae40*/  FADD.FTZ R0, R68, R4 ;  /* 0x0000000444007221 */ /* 0x000fe40000010000 */
[----:B------:R-:W-:Y:S02]  /*ae50*/  FADD.FTZ R4, R70, R5 ;  /* 0x0000000546047221 */ /* 0x000fe40000010000 */
[----:B------:R-:W-:Y:S02]  /*ae60*/  FADD.FTZ R2, R65, R2 ;  /* 0x0000000241027221 */ /* 0x000fe40000010000 */
[----:B------:R-:W-:Y:S01]  /*ae70*/  FADD.FTZ R0, R66, R0 ;  /* 0x0000000042007221 */ /* 0x000fe20000010000 */
[----:B------:R1:W-:Y:S04]  /*ae80*/  STL [R1+0xc], R4 ;  /* 0x00000c0401007387 */ /* 0x0003e80000100800 */
[----:B------:R1:W-:Y:S04]  /*ae90*/  STL [R1+0x8], R2 ;  /* 0x0000080201007387 */ /* 0x0003e80000100800 */
[----:B------:R1:W-:Y:S02]  /*aea0*/  STL [R1+0x4], R0 ;  /* 0x0000040001007387 */ /* 0x0003e40000100800 */
[----:B-1----:R-:W-:-:S05]  /*aeb0*/  @P0 BRA `(.L_x_225) ;  /* 0xffffb9b000000947 */ /* 0x002fca000383ffff */
.L_x_224:
[----:B------:R-:W2:Y:S04]  /*aec0*/  LDL.LU R9, [R1] ;  /* 0x0000000001097983 */ /* 0x000ea80000300800 */
[----:B------:R-:W3:Y:S04]  /*aed0*/  LDL.LU R8, [R1+0xc] ;  /* 0x00000c0001087983 */ /* 0x000ee80000300800 */
[----:B------:R-:W4:Y:S04]  /*aee0*/  LDL.LU R7, [R1+0x8] ;  /* 0x0000080001077983 */ /* 0x000f280000300800 */
[----:B------:R-:W5:Y:S01]  /*aef0*/  LDL.LU R6, [R1+0x4] ;  /* 0x0000040001067983 */ /* 0x000f620000300800 */
[----:B------:R-:W-:Y:S01]  /*af00*/  ULDC.U8 UR4, c[0x0][0x329] ;  /* 0x0000ca4000047ab9 */ /* 0x000fe20000000000 */
[----:B------:R-:W-:Y:S01]  /*af10*/  BSSY B0, `(.L_x_228) ;  /* 0x00000d6000007945 */ /* 0x000fe20003800000 */
[----:B------:R-:W-:Y:S01]  /*af20*/  ISETP.NE.AND P0, PT, RZ, UR4, PT ;  /* 0x00000004ff007c0c */ /* 0x000fe2000bf05270 */
[----:B------:R-:W1:Y:S01]  /*af30*/  S2R R27, SR_TID.X ;  /* 0x00000000001b7919 */ /* 0x000e620000002100 */
[----:B------:R-:W-:-:S02]  /*af40*/  ULDC.U8 UR5, c[0x0][0x328] ;  /* 0x0000ca0000057ab9 */ /* 0x000fc40000000000 */
[----:B------:R-:W-:-:S09]  /*af50*/  ISETP.NE.AND P1, PT, RZ, UR5, PT ;  /* 0x00000005ff007c0c */ /* 0x000fd2000bf25270 */
[----:B------:R-:W-:-:S05]  /*af60*/  @P0 MOV R25, c[0x0][0x210] ;  /* 0x0000840000190a02 */ /* 0x000fca0000000f00 */
[----:B------:R-:W-:Y:S01]  /*af70*/  @P0 IMAD R25, R25, c[0x0][0x214], RZ ;  /* 0x0000850019190a24 */ /* 0x000fe200078e02ff */
[----:B-1----:R-:W-:Y:S01]  /*af80*/  SHF.R.S32.HI R26, RZ, 0x1f, R27 ;  /* 0x0000001fff1a7819 */ /* 0x002fe2000001141b */
[----:B--2---:R-:W1:Y:S04]  /*af90*/  SHFL.BFLY PT, R5, R9, 0x2, 0x1f ;  /* 0x0c401f0009057f89 */ /* 0x004e6800000e0000 */
[----:B---3--:R-:W2:Y:S04]  /*afa0*/  SHFL.BFLY PT, R4, R8, 0x2, 0x1f ;  /* 0x0c401f0008047f89 */ /* 0x008ea800000e0000 */
[----:B----4-:R-:W3:Y:S04]  /*afb0*/  SHFL.BFLY PT, R2, R7, 0x2, 0x1f ;  /* 0x0c401f0007027f89 */ /* 0x010ee800000e0000 */
[----:B-----5:R-:W4:Y:S01]  /*afc0*/  SHFL.BFLY PT, R0, R6, 0x2, 0x1f ;  /* 0x0c401f0006007f89 */ /* 0x020f2200000e0000 */
[----:B-1----:R-:W-:-:S02]  /*afd0*/  FADD.FTZ R5, R5, R9 ;  /* 0x0000000905057221 */ /* 0x002fc40000010000 */
[----:B--2---:R-:W-:-:S03]  /*afe0*/  FADD.FTZ R4, R4, R8 ;  /* 0x0000000804047221 */ /* 0x004fc60000010000 */
[----:B------:R-:W1:Y:S01]  /*aff0*/  SHFL.BFLY PT, R9, R5, 0x1, 0x1f ;  /* 0x0c201f0005097f89 */ /* 0x000e6200000e0000 */
[----:B---3--:R-:W-:-:S03]  /*b000*/  FADD.FTZ R2, R2, R7 ;  /* 0x0000000702027221 */ /* 0x008fc60000010000 */
[----:B------:R-:W2:Y:S01]  /*b010*/  SHFL.BFLY PT, R8, R4, 0x1, 0x1f ;  /* 0x0c201f0004087f89 */ /* 0x000ea200000e0000 */
[----:B----4-:R-:W-:-:S03]  /*b020*/  FADD.FTZ R0, R0, R6 ;  /* 0x0000000600007221 */ /* 0x010fc60000010000 */
[----:B------:R-:W3:Y:S04]  /*b030*/  SHFL.BFLY PT, R7, R2, 0x1, 0x1f ;  /* 0x0c201f0002077f89 */ /* 0x000ee800000e0000 */
[----:B------:R-:W4:Y:S01]  /*b040*/  SHFL.BFLY PT, R6, R0, 0x1, 0x1f ;  /* 0x0c201f0000067f89 */ /* 0x000f2200000e0000 */
[----:B-1----:R-:W-:Y:S02]  /*b050*/  FADD.FTZ R23, R5, R9 ;  /* 0x0000000905177221 */ /* 0x002fe40000010000 */
[----:B--2---:R-:W-:-:S03]  /*b060*/  FADD.FTZ R22, R4, R8 ;  /* 0x0000000804167221 */ /* 0x004fc60000010000 */
[----:B------:R-:W-:Y:S01]  /*b070*/  FSETP.NE.FTZ.AND P6, PT, R23, RZ, PT ;  /* 0x000000ff1700720b */ /* 0x000fe20003fd5000 */
[----:B------:R-:W-:Y:S02]  /*b080*/  IMAD.MOV.U32 R4, RZ, RZ, 0x3f800000 ;  /* 0x3f800000ff047424 */ /* 0x000fe400078e00ff */
[----:B---3--:R-:W-:Y:S01]  /*b090*/  FADD.FTZ R21, R2, R7 ;  /* 0x0000000702157221 */ /* 0x008fe20000010000 */
[----:B------:R-:W-:Y:S01]  /*b0a0*/  FSETP.NE.FTZ.AND P5, PT, R22, RZ, PT ;  /* 0x000000ff1600720b */ /* 0x000fe20003fb5000 */
[----:B------:R-:W-:Y:S02]  /*b0b0*/  @!P0 IMAD.MOV.U32 R8, RZ, RZ, c[0x0][0x214] ;  /* 0x00008500ff088624 */ /* 0x000fe400078e00ff */
[----:B----4-:R-:W-:Y:S01]  /*b0c0*/  FADD.FTZ R24, R0, R6 ;  /* 0x0000000600187221 */ /* 0x010fe20000010000 */
[----:B------:R-:W-:Y:S01]  /*b0d0*/  MOV R0, 0x3f800000 ;  /* 0x3f80000000007802 */ /* 0x000fe20000000f00 */
[----:B------:R-:W-:Y:S01]  /*b0e0*/  IMAD.MOV.U32 R2, RZ, RZ, 0x3f800000 ;  /* 0x3f800000ff027424 */ /* 0x000fe200078e00ff */
[----:B------:R-:W-:-:S02]  /*b0f0*/  LEA.HI R6, R26, R27, RZ, 0x2 ;  /* 0x0000001b1a067211 */ /* 0x000fc400078f10ff */
[----:B------:R-:W-:Y:S02]  /*b100*/  FSETP.NE.FTZ.AND P4, PT, R21, RZ, PT ;  /* 0x000000ff1500720b */ /* 0x000fe40003f95000 */
[----:B------:R-:W1:Y:S01]  /*b110*/  @P6 MUFU.RCP R0, R23 ;  /* 0x0000001700006308 */ /* 0x000e620000001000 */
[-C--:B------:R-:W-:Y:S02]  /*b120*/  LEA.HI R26, R26, R27.reuse, RZ, 0x5 ;  /* 0x0000001b1a1a7211 */ /* 0x080fe400078f28ff */
[----:B------:R-:W-:Y:S02]  /*b130*/  LOP3.LUT R5, R6, 0xfffffffc, RZ, 0xc0, !PT ;  /* 0xfffffffc06057812 */ /* 0x000fe400078ec0ff */
[----:B------:R-:W-:Y:S02]  /*b140*/  FSETP.NE.FTZ.AND P3, PT, R24, RZ, PT ;  /* 0x000000ff1800720b */ /* 0x000fe40003f75000 */
[----:B------:R-:W-:Y:S01]  /*b150*/  SHF.R.S32.HI R7, RZ, 0x5, R26 ;  /* 0x00000005ff077819 */ /* 0x000fe2000001141a */
[----:B------:R-:W2:Y:S01]  /*b160*/  @P5 MUFU.RCP R4, R22 ;  /* 0x0000001600045308 */ /* 0x000ea20000001000 */
[----:B------:R-:W-:-:S02]  /*b170*/  IADD3 R5, -R5, R27, RZ ;  /* 0x0000001b05057210 */ /* 0x000fc40007ffe1ff */
[----:B------:R-:W-:Y:S02]  /*b180*/  @!P0 SEL R25, R8, c[0x0][0x234], !P1 ;  /* 0x00008d0008198a07 */ /* 0x000fe40004800000 */
[----:B------:R-:W-:Y:S02]  /*b190*/  LEA R9, R7, R5, 0x8 ;  /* 0x0000000507097211 */ /* 0x000fe400078e40ff */
[----:B------:R-:W-:Y:S01]  /*b1a0*/  SHF.R.S32.HI R5, RZ, 0x2, R6 ;  /* 0x00000002ff057819 */ /* 0x000fe20000011406 */
[C---:B-1----:R-:W-:Y:S01]  /*b1b0*/  FMUL.FTZ R140, R0.reuse, R140 ;  /* 0x0000008c008c7220 */ /* 0x042fe20000410000 */
[----:B------:R-:W1:Y:S01]  /*b1c0*/  @P4 MUFU.RCP R2, R21 ;  /* 0x0000001500024308 */ /* 0x000e620000001000 */
[C---:B------:R-:W-:Y:S01]  /*b1d0*/  FMUL.FTZ R18, R0.reuse, R141 ;  /* 0x0000008d00127220 */ /* 0x040fe20000410000 */
[----:B------:R-:W-:Y:S01]  /*b1e0*/  ISETP.NE.OR P1, PT, RZ, UR4, !P1 ;  /* 0x00000004ff007c0c */ /* 0x000fe2000cf25670 */
        /* <DEDUP_REMOVED lines=168> */
.L_x_229:
[----:B------:R-:W-:Y:S05]  /*bc70*/  BSYNC B0 ;  /* 0x0000000000007941 */ /* 0x000fea0003800000 */
.L_x_228:
[----:B-1----:R-:W3:Y:S01]  /*bc80*/  LDL.LU.64 R2, [R1+0x30] ;  /* 0x0000300001027983 */ /* 0x002ee20000300a00 */
        /* <DEDUP_REMOVED lines=32> */
.L_x_222:
        /* <DEDUP_REMOVED lines=104> */
.L_x_230:
        /* <DEDUP_REMOVED lines=15> */
.L_x_614:


//--------------------- .text._ZN5flash16flash_fwd_kernelI23Flash_fwd_kernel_traitsILi32ELi128ELi128ELi4ELb0ELb0EN7cutlass10bfloat16_tE19Flash_kernel_traitsILi32ELi128ELi128ELi4ES3_EELb1ELb1ELb0ELb0ELb0ELb1ELb0ELb0EEEvNS_16Flash_fwd_paramsE --------------------------
	.section	.text._ZN5flash16flash_fwd_kernelI23Flash_fwd_kernel_traitsILi32ELi128ELi128ELi4ELb0ELb0EN7cutlass10bfloat16_tE19Flash_kernel_traitsILi32ELi128ELi128ELi4ES3_EELb1ELb1ELb0ELb0ELb0ELb1ELb0ELb0EEEvNS_16Flash_fwd_paramsE,"ax",@progbits
	.sectioninfo	@"SHI_REGISTERS=255"
	.align	128
        .global         _ZN5flash16flash_fwd_kernelI23Flash_fwd_kernel_traitsILi32ELi128ELi128ELi4ELb0ELb0EN7cutlass10bfloat16_tE19Flash_kernel_traitsILi32ELi128ELi128ELi4ES3_EELb1ELb1ELb0ELb0ELb0ELb1ELb0ELb0EEEvNS_16Flash_fwd_paramsE
        .type           _ZN5flash16flash_fwd_kernelI23Flash_fwd_kernel_traitsILi32ELi128ELi128ELi4ELb0ELb0EN7cutlass10bfloat16_tE19Flash_kernel_traitsILi32ELi128ELi128ELi4ES3_EELb1ELb1ELb0ELb0ELb0ELb1ELb0ELb0EEEvNS_16Flash_fwd_paramsE,@function
        .size           _ZN5flash16flash_fwd_kernelI23Flash_fwd_kernel_traitsILi32ELi128ELi128ELi4ELb0ELb0EN7cutlass10bfloat16_tE19Flash_kernel_traitsILi32ELi128ELi128ELi4ES3_EELb1ELb1ELb0ELb0ELb0ELb1ELb0ELb0EEEvNS_16Flash_fwd_paramsE,(.L_x_615 - _ZN5flash16flash_fwd_kernelI23Flash_fwd_kernel_traitsILi32ELi128ELi128ELi4ELb0ELb0EN7cutlass10bfloat16_tE19Flash_kernel_traitsILi32ELi128ELi128ELi4ES3_EELb1ELb1ELb0ELb0ELb0ELb1ELb0ELb0EEEvNS_16Flash_fwd_paramsE)
        .other          _ZN5flash16flash_fwd_kernelI23Flash_fwd_kernel_traitsILi32ELi128ELi128ELi4ELb0ELb0EN7cutlass10bfloat16_tE19Flash_kernel_traitsILi32ELi128ELi128ELi4ES3_EELb1ELb1ELb0ELb0ELb0ELb1ELb0ELb0EEEvNS_16Flash_fwd_paramsE,@"STO_CUDA_ENTRY STV_DEFAULT"
_ZN5flash16flash_fwd_kernelI23Flash_fwd_kernel_traitsILi32ELi128ELi128ELi4ELb0ELb0EN7cutlass10bfloat16_tE19Flash_kernel_traitsILi32ELi128ELi128ELi4ES3_EELb1ELb1ELb0ELb0ELb0ELb1ELb0ELb0EEEvNS_16Flash_fwd_paramsE:
.text._ZN5flash16flash_fwd_kernelI23Flash_fwd_kernel_traitsILi32ELi128ELi128ELi4ELb0ELb0EN7cutlass10bfloat16_tE19Flash_kernel_traitsILi32ELi128ELi128ELi4ES3_EELb1ELb1ELb0ELb0ELb0ELb1ELb0ELb0EEEvNS_16Flash_fwd_paramsE:
        /* <DEDUP_REMOVED lines=18> */
[----:B------:R-:W5:Y:S01]  /*0120*/  S2UR UR12, SR_CTAID.Y ;  /* 0x00000000000c79c3 */ /* 0x000f620000002600 */
        /* <DEDUP_REMOVED lines=11> */
[----:B------:R-:W-:Y:S02]  /*01e0*/  ULDC.64 UR14, c[0x0][0x240] ;  /* 0x00009000000e7ab9 */ /* 0x000fe40000000a00 */
[----:B------:R-:W-:-:S02]  /*01f0*/  UISETP.EQ.OR.EX UP0, UPT, URZ, UR5, !UP3, UP0 ;  /* 0x000000053f00728c */ /* 0x000fc4000df02700 */
[----:B-----5:R-:W-:Y:S02]  /*0200*/  UIMAD.WIDE UR14, UR12, UR7, UR14 ;  /* 0x000000070c0e72a5 */ /* 0x020fe4000f8e020e */
[----:B-1----:R-:W-:-:S06]  /*0210*/  ULOP3.LUT UR9, UR11, UR8, UR12, 0xfe, !UPT ;  /* 0x000000080b097292 */ /* 0x002fcc000f8efe0c */
[----:B--2---:R-:W-:Y:S01]  /*0220*/  LOP3.LUT P3, RZ, R63, UR9, RZ, 0xfc, !PT ;  /* 0x000000093fff7c12 */ /* 0x004fe2000f86fcff */
[----:B------:R-:W-:Y:S02]  /*0230*/  ULDC.64 UR4, c[0x0][0x248] ;  /* 0x0000920000047ab9 */ /* 0x000fe40000000a00 */
[----:B------:R-:W-:-:S10]  /*0240*/  UIMAD.WIDE UR4, UR12, UR7, UR4 ;  /* 0x000000070c0472a5 */ /* 0x000fd4000f8e0204 */
[----:B------:R-:W-:Y:S02]  /*0250*/  @!P3 IMAD.MOV.U32 R10, RZ, RZ, c[0x0][0x308] ;  /* 0x0000c200ff0ab624 */ /* 0x000fe400078e00ff */
[----:B------:R-:W-:Y:S01]  /*0260*/  @!P3 IMAD.MOV.U32 R11, RZ, RZ, c[0x0][0x30c] ;  /* 0x0000c300ff0bb624 */ /* 0x000fe200078e00ff */
        /* <DEDUP_REMOVED lines=24> */
[----:B------:R-:W-:Y:S02]  /*03f0*/  UMOV UR15, 0xffffffff ;  /* 0xffffffff000f7882 */ /* 0x000fe40000000000 */
[----:B------:R-:W-:Y:S02]  /*0400*/  UMOV UR21, 0xffffffff ;  /* 0xffffffff00157882 */ /* 0x000fe40000000000 */
[----:B------:R-:W-:Y:S02]  /*0410*/  ULDC UR4, c[0x0][0x1c0] ;  /* 0x0000700000047ab9 */ /* 0x000fe40000000800 */
[----:B------:R-:W-:-:S02]  /*0420*/  UIMAD UR4, UR12, UR4, UR11 ;  /* 0x000000040c0472a4 */ /* 0x000fc4000f8e020b */
[----:B------:R-:W-:Y:S02]  /*0430*/  UMOV UR14, URZ ;  /* 0x0000003f000e7c82 */ /* 0x000fe40008000000 */
[----:B------:R-:W-:-:S04]  /*0440*/  USHF.L.U32 UR5, UR4, 0x5, URZ ;  /* 0x0000000504057899 */ /* 0x000fc8000800063f */
[----:B------:R-:W-:Y:S01]  /*0450*/  USHF.R.S32.HI UR4, URZ, 0x1f, UR5 ;  /* 0x0000001f3f047899 */ /* 0x000fe20008011405 */
[----:B-1----:R-:W-:-:S04]  /*0460*/  SHF.R.S32.HI R5, RZ, 0x1f, R63 ;  /* 0x0000001fff057819 */ /* 0x002fc8000001143f */
[----:B------:R-:W-:Y:S01]  /*0470*/  LEA.HI R28, R5, R63, RZ, 0x5 ;  /* 0x0000003f051c7211 */ /* 0x000fe200078f28ff */
        /* <DEDUP_REMOVED lines=22> */
.L_x_231:
[----:B------:R-:W-:Y:S02]  /*05e0*/  ULDC UR6, c[0x0][0x218] ;  /* 0x0000860000067ab9 */ /* 0x000fe40000000800 */
.L_x_232:
        /* <DEDUP_REMOVED lines=42> */
[----:B------:R-:W-:Y:S02]  /*0890*/  @!UP1 USHF.R.S32.HI UR16, URZ, 0x1f, UR12 ;  /* 0x0000001f3f109899 */ /* 0x000fe4000801140c */
[----:B------:R-:W-:Y:S02]  /*08a0*/  @UP1 UIMAD.WIDE.U32 UR28, UR21, UR4, URZ ;  /* 0x00000004151c12a5 */ /* 0x000fe4000f8e003f */
[----:B------:R-:W-:Y:S02]  /*08b0*/  @UP0 UIADD3 UR17, UR14, UR15, URZ ;  /* 0x0000000f0e110290 */ /* 0x000fe4000fffe03f */
[----:B------:R-:W-:Y:S02]  /*08c0*/  @!UP1 UIMAD UR16, UR16, UR6, URZ ;  /* 0x00000006101092a4 */ /* 0x000fe4000f8e023f */
[----:B------:R-:W-:Y:S02]  /*08d0*/  @UP1 UIMAD UR13, UR21, UR5, UR29 ;  /* 0x00000005150d12a4 */ /* 0x000fe4000f8e021d */
[----:B------:R-:W-:-:S02]  /*08e0*/  @!UP1 UIMAD.WIDE.U32 UR18, UR12, UR6, URZ ;  /* 0x000000060c1292a5 */ /* 0x000fc4000f8e003f */
[----:B------:R-:W-:Y:S02]  /*08f0*/  ULDC.64 UR4, c[0x0][0x198] ;  /* 0x0000660000047ab9 */ /* 0x000fe40000000a00 */
[----:B------:R-:W-:Y:S02]  /*0900*/  @UP0 UIMAD.WIDE.U32 UR30, UR17, UR4, URZ ;  /* 0x00000004111e02a5 */ /* 0x000fe4000f8e003f */
[----:B------:R-:W-:Y:S02]  /*0910*/  @!UP1 UIMAD UR16, UR12, UR7, UR16 ;  /* 0x000000070c1092a4 */ /* 0x000fe4000f8e0210 */
[----:B------:R-:W-:Y:S02]  /*0920*/  @UP1 UMOV UR6, UR28 ;  /* 0x0000001c00061c82 */ /* 0x000fe40008000000 */
[----:B------:R-:W-:Y:S02]  /*0930*/  @!UP1 UIADD3 UR13, UR19, UR16, URZ ;  /* 0x00000010130d9290 */ /* 0x000fe4000fffe03f */
[----:B------:R-:W-:-:S02]  /*0940*/  @UP0 UIMAD UR7, UR17, UR5, UR31 ;  /* 0x00000005110702a4 */ /* 0x000fc4000f8e021f */
        /* <DEDUP_REMOVED lines=12> */
[----:B------:R-:W-:Y:S02]  /*0a10*/  UMOV UR16, UR18 ;  /* 0x0000001200107c82 */ /* 0x000fe40008000000 */
[----:B------:R-:W-:-:S02]  /*0a20*/  UIMAD UR7, UR12, UR5, UR7 ;  /* 0x000000050c0772a4 */ /* 0x000fc4000f8e0207 */
[----:B------:R-:W-:-:S04]  /*0a30*/  UIMAD.WIDE.U32 UR16, UR12, UR4, UR16 ;  /* 0x000000040c1072a5 */ /* 0x000fc8000f8e0010 */
[----:B------:R-:W-:Y:S02]  /*0a40*/  UIADD3 UR7, UR17, UR7, URZ ;  /* 0x0000000711077290 */ /* 0x000fe4000fffe03f */
.L_x_234:
[----:B-1----:R-:W-:Y:S01]  /*0a50*/  IABS R4, c[0x0][0x1c8] ;  /* 0x0000720000047a13 */ /* 0x002fe20000000000 */
        /* <DEDUP_REMOVED lines=10> */
[----:B------:R-:W-:Y:S02]  /*0b00*/  USHF.R.S32.HI UR15, URZ, 0x1f, UR11 ;  /* 0x0000001f3f0f7899 */ /* 0x000fe4000801140b */
[----:B------:R-:W-:Y:S01]  /*0b10*/  @UP0 UMOV UR20, UR18 ;  /* 0x0000001200140c82 */ /* 0x000fe20008000000 */
[----:B-1----:R-:W-:Y:S02]  /*0b20*/  IABS R6, R6 ;  /* 0x0000000600067213 */ /* 0x002fe40000000000 */
[----:B--2---:R-:W-:-:S04]  /*0b30*/  IADD3 R2, R2, 0xffffffe, RZ ;  /* 0x0ffffffe02027810 */ /* 0x004fc80007ffe0ff */
        /* <DEDUP_REMOVED lines=32> */
.L_x_235:
[CC--:B------:R-:W-:Y:S01]  /*0d40*/  LEA.HI R21, R5.reuse, R63.reuse, RZ, 0x4 ;  /* 0x0000003f05157211 */ /* 0x0c0fe200078f20ff */
[----:B------:R-:W1:Y:S01]  /*0d50*/  S2R R252, SR_CTAID.X ;  /* 0x0000000000fc7919 */ /* 0x000e620000002500 */
[CC--:B------:R-:W-:Y:S01]  /*0d60*/  LEA.HI R29, R5.reuse, R63.reuse, RZ, 0x2 ;  /* 0x0000003f051d7211 */ /* 0x0c0fe200078f10ff */
[----:B------:R-:W-:Y:S01]  /*0d70*/  UIADD3 UR18, -UR8, UR10, URZ ;  /* 0x0000000a08127290 */ /* 0x000fe2000fffe13f */
[----:B------:R-:W-:Y:S01]  /*0d80*/  SHF.R.S32.HI R2, RZ, 0x4, R21 ;  /* 0x00000004ff027819 */ /* 0x000fe20000011415 */
[----:B------:R-:W2:Y:S01]  /*0d90*/  S2R R9, SR_CTAID.Z ;  /* 0x0000000000097919 */ /* 0x000ea20000002700 */
[----:B------:R-:W-:Y:S01]  /*0da0*/  LEA.HI R3, R5, R63, RZ, 0x3 ;  /* 0x0000003f05037211 */ /* 0x000fe200078f18ff */
[----:B------:R-:W-:Y:S01]  /*0db0*/  ULDC.64 UR4, c[0x0][0x1a8] ;  /* 0x00006a0000047ab9 */ /* 0x000fe20000000a00 */
[----:B------:R-:W-:Y:S01]  /*0dc0*/  LEA.HI R0, R21, R2, RZ, 0x1 ;  /* 0x0000000215007211 */ /* 0x000fe200078f08ff */
[----:B------:R-:W-:Y:S01]  /*0dd0*/  UIMAD UR4, UR15, UR4, URZ ;  /* 0x000000040f0472a4 */ /* 0x000fe2000f8e023f */
[----:B------:R-:W-:Y:S01]  /*0de0*/  LOP3.LUT R4, R29, 0xfffffffc, RZ, 0xc0, !PT ;  /* 0xfffffffc1d047812 */ /* 0x000fe200078ec0ff */
[----:B------:R-:W-:Y:S01]  /*0df0*/  UIADD3 UR27, UR26, -0x1, URZ ;  /* 0xffffffff1a1b7890 */ /* 0x000fe2000fffe03f */
[----:B------:R-:W-:Y:S01]  /*0e00*/  LOP3.LUT R0, R0, 0xfffffffe, RZ, 0xc0, !PT ;  /* 0xfffffffe00007812 */ /* 0x000fe200078ec0ff */
[----:B------:R-:W-:Y:S01]  /*0e10*/  UIMAD UR4, UR11, UR5, UR4 ;  /* 0x000000050b0472a4 */ /* 0x000fe2000f8e0204 */
[----:B------:R-:W-:Y:S01]  /*0e20*/  SHF.R.S32.HI R25, RZ, 0x3, R3 ;  /* 0x00000003ff197819 */ /* 0x000fe20000011403 */
[----:B------:R-:W-:Y:S01]  /*0e30*/  IMAD.IADD R4, R63, 0x1, -R4 ;  /* 0x000000013f047824 */ /* 0x000fe200078e0a04 */
[----:B------:R-:W-:Y:S01]  /*0e40*/  SHF.R.S32.HI R74, RZ, 0x5, R28 ;  /* 0x00000005ff4a7819 */ /* 0x000fe2000001141c */
[----:B------:R-:W-:Y:S01]  /*0e50*/  IMAD.IADD R26, R2, 0x1, -R0 ;  /* 0x00000001021a7824 */ /* 0x000fe200078e0a00 */
[----:B------:R-:W-:Y:S01]  /*0e60*/  LOP3.LUT R0, R3, 0xfffffff8, RZ, 0xc0, !PT ;  /* 0xfffffff803007812 */ /* 0x000fe200078ec0ff */
[----:B------:R-:W-:Y:S01]  /*0e70*/  IMAD.SHL.U32 R34, R4, 0x8, RZ ;  /* 0x0000000804227824 */ /* 0x000fe200078e00ff */
[----:B------:R-:W-:Y:S01]  /*0e80*/  SHF.R.S32.HI R2, RZ, 0x2, R29 ;  /* 0x00000002ff027819 */ /* 0x000fe2000001141d */
[----:B------:R-:W-:Y:S01]  /*0e90*/  UIMAD UR11, UR27, -0x80, UR9 ;  /* 0xffffff801b0b78a4 */ /* 0x000fe2000f8e0209 */
[----:B------:R-:W-:Y:S01]  /*0ea0*/  IMAD.MOV.U32 R205, RZ, RZ, c[0x0][0x19c] ;  /* 0x00006700ffcd7624 */ /* 0x000fe200078e00ff */
[----:B------:R-:W-:Y:S01]  /*0eb0*/  UMOV UR19, 0x7 ;  /* 0x0000000700137882 */ /* 0x000fe20000000000 */
[----:B------:R-:W-:Y:S01]  /*0ec0*/  IMAD.IADD R6, R63, 0x1, -R0 ;  /* 0x000000013f067824 */ /* 0x000fe200078e0a00 */
[C---:B------:R-:W-:Y:S01]  /*0ed0*/  IADD3 R32, R2.reuse, 0x20, RZ ;  /* 0x0000002002207810 */ /* 0x040fe20007ffe0ff */
[----:B------:R-:W-:Y:S01]  /*0ee0*/  IMAD.SHL.U32 R0, R25, 0x40, RZ ;  /* 0x0000004019007824 */ /* 0x000fe200078e00ff */
[----:B------:R-:W-:Y:S01]  /*0ef0*/  IADD3 R31, R2, 0x40, RZ ;  /* 0x00000040021f7810 */ /* 0x000fe20007ffe0ff */
[----:B------:R-:W-:Y:S01]  /*0f00*/  UISETP.GE.AND UP0, UPT, UR26, 0x2, UPT ;  /* 0x000000021a00788c */ /* 0x000fe2000bf06270 */
[----:B------:R-:W-:Y:S01]  /*0f10*/  ISETP.GE.AND P2, PT, R32, UR18, PT ;  /* 0x0000001220007c0c */ /* 0x000fe2000bf46270 */
[----:B------:R-:W-:Y:S01]  /*0f20*/  STL [R1+0x6c], R32 ;  /* 0x00006c2001007387 */ /* 0x000fe20000100800 */
[----:B------:R-:W-:-:S02]  /*0f30*/  IADD3 R30, R2, 0x60, RZ ;  /* 0x00000060021e7810 */ /* 0x000fc40007ffe0ff */
[----:B------:R-:W-:Y:S01]  /*0f40*/  LOP3.LUT R0, R0, 0xc0, RZ, 0xc0, !PT ;  /* 0x000000c000007812 */ /* 0x000fe200078ec0ff */
[----:B------:R-:W-:Y:S01]  /*0f50*/  STL [R1+0x70], R31 ;  /* 0x0000701f01007387 */ /* 0x000fe20000100800 */
[----:B------:R-:W-:Y:S02]  /*0f60*/  ISETP.GE.AND P1, PT, R31, UR18, PT ;  /* 0x000000121f007c0c */ /* 0x000fe4000bf26270 */
[----:B------:R-:W-:Y:S01]  /*0f70*/  SHF.R.S32.HI R3, RZ, 0x1f, R2 ;  /* 0x0000001fff037819 */ /* 0x000fe20000011402 */
[----:B------:R-:W-:Y:S01]  /*0f80*/  STL [R1+0x68], R30 ;  /* 0x0000681e01007387 */ /* 0x000fe20000100800 */
[----:B------:R-:W-:Y:S02]  /*0f90*/  LEA.HI R24, R6, R6, RZ, 0x1 ;  /* 0x0000000606187211 */ /* 0x000fe400078f08ff */
[----:B------:R-:W-:Y:S01]  /*0fa0*/  SHF.R.S32.HI R35, RZ, 0x1f, R34 ;  /* 0x0000001fff237819 */ /* 0x000fe20000011422 */
[----:B-1----:R-:W-:Y:S01]  /*0fb0*/  IMAD.WIDE R22, R252, 0x80, R2 ;  /* 0x00000080fc167825 */ /* 0x002fe200078e0202 */
[----:B------:R-:W-:-:S02]  /*0fc0*/  IADD3 R4, P4, R34, UR6, RZ ;  /* 0x0000000622047c10 */ /* 0x000fc4000ff9e0ff */
[----:B------:R-:W-:Y:S01]  /*0fd0*/  ISETP.GE.AND P3, PT, R2, UR18, PT ;  /* 0x0000001202007c0c */ /* 0x000fe2000bf66270 */
[----:B------:R-:W-:Y:S01]  /*0fe0*/  STL.64 [R1+0x48], R34 ;  /* 0x0000482201007387 */ /* 0x000fe20000100a00 */
[----:B------:R-:W-:Y:S01]  /*0ff0*/  ISETP.GE.AND P0, PT, R30, UR18, PT ;  /* 0x000000121e007c0c */ /* 0x000fe2000bf06270 */
[----:B------:R-:W-:Y:S01]  /*1000*/  IMAD R252, R252, 0x8, R74 ;  /* 0x00000008fcfc7824 */ /* 0x000fe200078e024a */
[----:B------:R-:W-:Y:S01]  /*1010*/  LOP3.LUT R8, R0, 0x18, R34, 0xf8, !PT ;  /* 0x0000001800087812 */ /* 0x000fe200078ef822 */
[----:B------:R1:W-:Y:S01]  /*1020*/  STL.64 [R1+0x30], R22 ;  /* 0x0000301601007387 */ /* 0x0003e20000100a00 */
[----:B------:R-:W-:Y:S02]  /*1030*/  SHF.R.U32.HI R7, RZ, 0x3, R0 ;  /* 0x00000003ff077819 */ /* 0x000fe40000011600 */
[----:B------:R-:W-:Y:S02]  /*1040*/  LOP3.LUT R0, R24, 0x7fffffe, RZ, 0xc0, !PT ;  /* 0x07fffffe18007812 */ /* 0x000fe400078ec0ff */
[----:B------:R-:W-:Y:S01]  /*1050*/  IADD3.X R5, R35, UR13, RZ, P4, !PT ;  /* 0x0000000d23057c10 */ /* 0x000fe2000a7fe4ff */
[----:B------:R-:W-:Y:S01]  /*1060*/  USHF.R.S32.HI UR13, URZ, 0x1f, UR27 ;  /* 0x0000001f3f0d7899 */ /* 0x000fe2000801141b */
[----:B------:R-:W-:Y:S01]  /*1070*/  @!P1 IADD3 R12, P5, R22, 0x40, RZ ;  /* 0x00000040160c9810 */ /* 0x000fe20007fbe0ff */
[----:B------:R-:W-:Y:S01]  /*1080*/  IMAD.IADD R27, R6, 0x1, -R0 ;  /* 0x00000001061b7824 */ /* 0x000fe200078e0a00 */
[C---:B------:R-:W-:Y:S01]  /*1090*/  @!P2 IADD3 R0, P6, R22.reuse, 0x20, RZ ;  /* 0x000000201600a810 */ /* 0x040fe20007fde0ff */
[----:B--2---:R-:W-:Y:S01]  /*10a0*/  IMAD.WIDE.U32 R4, R9, c[0x0][0x1a8], R4 ;  /* 0x00006a0009047a25 */ /* 0x004fe200078e0004 */
[----:B------:R-:W-:-:S02]  /*10b0*/  @!P0 IADD3 R13, P4, R22, 0x60, RZ ;  /* 0x00000060160d8810 */ /* 0x000fc40007f9e0ff */
[----:B------:R-:W-:Y:S01]  /*10c0*/  LOP3.LUT R20, R8, R7, RZ, 0x3c, !PT ;  /* 0x0000000708147212 */ /* 0x000fe200078e3cff */
[----:B------:R-:W-:Y:S01]  /*10d0*/  @!P3 IMAD R14, R23, c[0x0][0x190], RZ ;  /* 0x00006400170eba24 */ /* 0x000fe200078e02ff */
[----:B------:R-:W-:Y:S01]  /*10e0*/  IADD3 R5, R5, UR4, RZ ;  /* 0x0000000405057c10 */ /* 0x000fe2000fffe0ff */
[--C-:B------:R-:W-:Y:S01]  /*10f0*/  @!P2 IMAD.X R15, RZ, RZ, R23.reuse, P6 ;  /* 0x000000ffff0fa224 */ /* 0x100fe200030e0617 */
[----:B------:R-:W-:Y:S01]  /*1100*/  SHF.R.S32.HI R48, RZ, 0x1, R24 ;  /* 0x00000001ff307819 */ /* 0x000fe20000011418 */
[----:B------:R-:W-:Y:S02]  /*1110*/  @!P1 IMAD.X R16, RZ, RZ, R23, P5 ;  /* 0x000000ffff109224 */ /* 0x000fe400028e0617 */
[----:B------:R-:W-:Y:S02]  /*1120*/  @!P3 IMAD R17, R22, c[0x0][0x194], R14 ;  /* 0x000065001611ba24 */ /* 0x000fe400078e020e */
[----:B------:R-:W-:Y:S02]  /*1130*/  @!P2 IMAD R15, R15, c[0x0][0x190], RZ ;  /* 0x000064000f0faa24 */ /* 0x000fe400078e02ff */
[----:B------:R-:W-:-:S02]  /*1140*/  @!P2 IMAD.MOV.U32 R10, RZ, RZ, R4 ;  /* 0x000000ffff0aa224 */ /* 0x000fc400078e0004 */
[--C-:B------:R-:W-:Y:S02]  /*1150*/  @!P2 IMAD.MOV.U32 R11, RZ, RZ, R5.reuse ;  /* 0x000000ffff0ba224 */ /* 0x100fe400078e0005 */
[--C-:B------:R-:W-:Y:S02]  /*1160*/  @!P1 IMAD.MOV.U32 R8, RZ, RZ, R4.reuse ;  /* 0x000000ffff089224 */ /* 0x100fe400078e0004 */
[--C-:B------:R-:W-:Y:S02]  /*1170*/  @!P1 IMAD.MOV.U32 R9, RZ, RZ, R5.reuse ;  /* 0x000000ffff099224 */ /* 0x100fe400078e0005 */
[----:B------:R-:W-:Y:S02]  /*1180*/  @!P0 IMAD.MOV.U32 R6, RZ, RZ, R4 ;  /* 0x000000ffff068224 */ /* 0x000fe400078e0004 */
[----:B------:R-:W-:Y:S02]  /*1190*/  @!P0 IMAD.MOV.U32 R7, RZ, RZ, R5 ;  /* 0x000000ffff078224 */ /* 0x000fe400078e0005 */
[----:B------:R-:W-:-:S02]  /*11a0*/  @!P0 IMAD.X R14, RZ, RZ, R23, P4 ;  /* 0x000000ffff0e8224 */ /* 0x000fc400020e0617 */
[----:B------:R-:W-:Y:S02]  /*11b0*/  @!P1 IMAD R16, R16, c[0x0][0x190], RZ ;  /* 0x0000640010109a24 */ /* 0x000fe400078e02ff */
[----:B------:R-:W-:-:S04]  /*11c0*/  @!P3 IMAD.WIDE.U32 R4, R22, c[0x0][0x190], R4 ;  /* 0x000064001604ba25 */ /* 0x000fc800078e0004 */
[C---:B------:R-:W-:Y:S02]  /*11d0*/  @!P2 IMAD R19, R0.reuse, c[0x0][0x194], R15 ;  /* 0x000065000013aa24 */ /* 0x040fe400078e020f */
[----:B------:R-:W-:-:S04]  /*11e0*/  @!P2 IMAD.WIDE.U32 R10, R0, c[0x0][0x190], R10 ;  /* 0x00006400000aaa25 */ /* 0x000fc800078e000a */
[----:B------:R-:W-:Y:S02]  /*11f0*/  @!P0 IMAD R15, R14, c[0x0][0x190], RZ ;  /* 0x000064000e0f8a24 */ /* 0x000fe400078e02ff */
[----:B------:R-:W-:Y:S01]  /*1200*/  @!P1 IMAD R14, R12, c[0x0][0x194], R16 ;  /* 0x000065000c0e9a24 */ /* 0x000fe200078e0210 */
[----:B------:R-:W-:Y:S01]  /*1210*/  @!P3 LEA R16, P4, R4, c[0x0][0x160], 0x1 ;  /* 0x000058000410ba11 */ /* 0x000fe200078808ff */
[----:B------:R-:W-:Y:S02]  /*1220*/  @!P3 IMAD.IADD R0, R5, 0x1, R17 ;  /* 0x000000010500b824 */ /* 0x000fe400078e0211 */
[----:B------:R-:W-:Y:S01]  /*1230*/  @!P1 IMAD.WIDE.U32 R8, R12, c[0x0][0x190], R8 ;  /* 0x000064000c089a25 */ /* 0x000fe200078e0008 */
[----:B------:R-:W-:Y:S02]  /*1240*/  @!P2 LEA R12, P6, R10, c[0x0][0x160], 0x1 ;  /* 0x000058000a0caa11 */ /* 0x000fe400078c08ff */
[----:B------:R-:W-:Y:S01]  /*1250*/  @!P3 LEA.HI.X R17, R4, c[0x0][0x164], R0, 0x1, P4 ;  /* 0x000059000411ba11 */ /* 0x000fe200020f0c00 */
[----:B------:R-:W-:-:S02]  /*1260*/  @!P2 IMAD.IADD R0, R11, 0x1, R19 ;  /* 0x000000010b00a824 */ /* 0x000fc400078e0213 */
[C---:B------:R-:W-:Y:S02]  /*1270*/  @!P0 IMAD R5, R13.reuse, c[0x0][0x194], R15 ;  /* 0x000065000d058a24 */ /* 0x040fe400078e020f */
[----:B------:R-:W-:Y:S01]  /*1280*/  @!P0 IMAD.WIDE.U32 R6, R13, c[0x0][0x190], R6 ;  /* 0x000064000d068a25 */ /* 0x000fe200078e0006 */
[----:B------:R-:W-:Y:S02]  /*1290*/  @!P2 LEA.HI.X R13, R10, c[0x0][0x164], R0, 0x1, P6 ;  /* 0x000059000a0daa11 */ /* 0x000fe400030f0c00 */
[----:B------:R-:W-:Y:S01]  /*12a0*/  LEA.HI R0, R29, R2, RZ, 0x1 ;  /* 0x000000021d007211 */ /* 0x000fe200078f08ff */
[----:B------:R-:W-:Y:S01]  /*12b0*/  @!P0 IMAD.IADD R5, R7, 0x1, R5 ;  /* 0x0000000107058824 */ /* 0x000fe200078e0205 */
[----:B-1----:R-:W-:Y:S01]  /*12c0*/  @!P0 LEA R22, P4, R6, c[0x0][0x160], 0x1 ;  /* 0x0000580006168a11 */ /* 0x002fe200078808ff */
[----:B------:R-:W-:Y:S01]  /*12d0*/  @!P1 IMAD.IADD R4, R9, 0x1, R14 ;  /* 0x0000000109049824 */ /* 0x000fe200078e020e */
[----:B------:R-:W-:Y:S01]  /*12e0*/  LOP3.LUT R0, R0, 0x7fffffe, RZ, 0xc0, !PT ;  /* 0x07fffffe00007812 */ /* 0x000fe200078ec0ff */
[----:B------:R-:W-:Y:S01]  /*12f0*/  IMAD R7, R3, c[0x0][0x198], RZ ;  /* 0x0000660003077a24 */ /* 0x000fe200078e02ff */
[----:B------:R-:W-:-:S02]  /*1300*/  @!P1 LEA R14, P5, R8, c[0x0][0x160], 0x1 ;  /* 0x00005800080e9a11 */ /* 0x000fc400078a08ff */
[----:B------:R-:W-:Y:S01]  /*1310*/  @!P0 LEA.HI.X R23, R6, c[0x0][0x164], R5, 0x1, P4 ;  /* 0x0000590006178a11 */ /* 0x000fe200020f0c05 */
[----:B------:R-:W-:Y:S01]  /*1320*/  IMAD R6, R3, c[0x0][0x1a0], RZ ;  /* 0x0000680003067a24 */ /* 0x000fe200078e02ff */
[----:B------:R-:W-:Y:S01]  /*1330*/  @!P1 LEA.HI.X R15, R8, c[0x0][0x164], R4, 0x1, P5 ;  /* 0x00005900080f9a11 */ /* 0x000fe200028f0c04 */
[C---:B------:R-:W-:Y:S01]  /*1340*/  IMAD.IADD R3, R2.reuse, 0x1, -R0 ;  /* 0x0000000102037824 */ /* 0x040fe200078e0a00 */
[----:B------:R-:W-:Y:S01]  /*1350*/  LOP3.LUT R8, R21, 0xfffffff0, RZ, 0xc0, !PT ;  /* 0xfffffff015087812 */ /* 0x000fe200078ec0ff */
[C---:B------:R-:W-:Y:S01]  /*1360*/  IMAD R10, R2.reuse, c[0x0][0x19c], R7 ;  /* 0x00006700020a7a24 */ /* 0x040fe200078e0207 */
[----:B------:R-:W-:Y:S01]  /*1370*/  ISETP.GE.AND P5, PT, R2, UR11, PT ;  /* 0x0000000b02007c0c */ /* 0x000fe2000bfa6270 */
[----:B------:R-:W-:Y:S01]  /*1380*/  IMAD R7, R74, 0x8, R3 ;  /* 0x000000084a077824 */ /* 0x000fe200078e0203 */
[C---:B------:R-:W-:Y:S01]  /*1390*/  ISETP.GE.AND P6, PT, R2.reuse, UR11, PT ;  /* 0x0000000b02007c0c */ /* 0x040fe2000bfc6270 */
[----:B------:R-:W-:-:S04]  /*13a0*/  IMAD.WIDE.U32 R4, R2, c[0x0][0x198], R34 ;  /* 0x0000660002047a25 */ /* 0x000fc800078e0022 */
[----:B------:R-:W-:Y:S01]  /*13b0*/  IMAD.IADD R0, R63, 0x1, -R8 ;  /* 0x000000013f007824 */ /* 0x000fe200078e0a08 */
[----:B------:R-:W-:Y:S01]  /*13c0*/  IADD3 R4, P4, R4, UR16, RZ ;  /* 0x0000001004047c10 */ /* 0x000fe2000ff9e0ff */
[----:B------:R-:W-:Y:S01]  /*13d0*/  IMAD.U32 R7, R7, 0x20, R20 ;  /* 0x0000002007077824 */ /* 0x000fe200078e0014 */
[----:B------:R-:W-:Y:S01]  /*13e0*/  UIADD3 UR16, UR25, 0x646e171e, URZ ;  /* 0x646e171e19107890 */ /* 0x000fe2000fffe03f */
[----:B------:R-:W-:Y:S01]  /*13f0*/  IMAD R9, R2, c[0x0][0x1a4], R6 ;  /* 0x0000690002097a24 */ /* 0x000fe200078e0206 */
[-C--:B------:R-:W-:Y:S01]  /*1400*/  LEA.HI R8, R0, R0.reuse, RZ, 0x1 ;  /* 0x0000000000087211 */ /* 0x080fe200078f08ff */
[----:B------:R-:W-:Y:S01]  /*1410*/  IMAD.SHL.U32 R224, R7, 0x2, RZ ;  /* 0x0000000207e07824 */ /* 0x000fe200078e00ff */
[----:B------:R-:W-:Y:S01]  /*1420*/  IADD3.X R5, R5, UR7, R10, P4, !PT ;  /* 0x0000000705057c10 */ /* 0x000fe2000a7fe40a */
[----:B------:R-:W-:Y:S01]  /*1430*/  IMAD.WIDE.U32 R2, R2, c[0x0][0x1a0], R34 ;  /* 0x0000680002027a25 */ /* 0x000fe200078e0022 */
[----:B------:R-:W-:Y:S01]  /*1440*/  LOP3.LUT R6, R8, 0x7fffffe, RZ, 0xc0, !PT ;  /* 0x07fffffe08067812 */ /* 0x000fe200078ec0ff */
[----:B------:R-:W-:Y:S01]  /*1450*/  ULDC.64 UR6, c[0x0][0x198] ;  /* 0x0000660000067ab9 */ /* 0x000fe20000000a00 */
[----:B------:R-:W-:Y:S01]  /*1460*/  @!PT LDS RZ, [RZ] ;  /* 0x00000000fffff984 */ /* 0x000fe20000000800 */
[----:B------:R-:W-:Y:S01]  /*1470*/  @!PT LDS RZ, [RZ] ;  /* 0x00000000fffff984 */ /* 0x000fe20000000800 */
[----:B------:R-:W-:Y:S01]  /*1480*/  @!PT LDS RZ, [RZ] ;  /* 0x00000000fffff984 */ /* 0x000fe20000000800 */
[----:B------:R1:W-:Y:S01]  /*1490*/  @!P3 LDGSTS.E.BYPASS.LTC128B.128 [R224], [R16.64] ;  /* 0x0000000010e0bfae */ /* 0x0003e2000b901d56 */
[----:B------:R-:W-:Y:S01]  /*14a0*/  SHF.R.S32.HI R10, RZ, 0x1f, R0 ;  /* 0x0000001fff0a7819 */ /* 0x000fe20000011400 */
[----:B------:R-:W-:Y:S01]  /*14b0*/  USHF.L.U64.HI UR7, UR6, UR19, UR7 ;  /* 0x0000001306077299 */ /* 0x000fe20008010207 */
[----:B------:R-:W-:Y:S01]  /*14c0*/  IMAD.IADD R62, R0, 0x1, -R6 ;  /* 0x00000001003e7824 */ /* 0x000fe200078e0a06 */
[----:B------:R-:W-:Y:S01]  /*14d0*/  IADD3 R20, P4, R2, UR20, RZ ;  /* 0x0000001402147c10 */ /* 0x000fe2000ff9e0ff */
[----:B------:R-:W-:Y:S01]  /*14e0*/  IMAD.WIDE.U32 R28, R18, c[0x0][0x1b0], R4 ;  /* 0x00006c00121c7a25 */ /* 0x000fe200078e0004 */
[----:B------:R-:W-:Y:S01]  /*14f0*/  LEA.HI R19, R10, R0, RZ, 0x3 ;  /* 0x000000000a137211 */ /* 0x000fe200078f18ff */
[----:B------:R-:W-:Y:S01]  /*1500*/  USHF.L.U32 UR12, UR6, 0x7, URZ ;  /* 0x00000007060c7899 */ /* 0x000fe2000800063f */
[----:B------:R-:W-:Y:S01]  /*1510*/  IADD3.X R21, R3, UR17, R9, P4, !PT ;  /* 0x0000001103157c10 */ /* 0x000fe2000a7fe409 */
[----:B------:R-:W-:Y:S01]  /*1520*/  UIMAD UR4, UR7, UR27, URZ ;  /* 0x0000001b070472a4 */ /* 0x000fe2000f8e023f */
[----:B------:R-:W-:Y:S01]  /*1530*/  IMAD.U32 R2, RZ, RZ, UR27 ;  /* 0x0000001bff027e24 */ /* 0x000fe2000f8e00ff */
[----:B------:R-:W-:Y:S01]  /*1540*/  ISETP.GE.AND P4, PT, R32, UR11, PT ;  /* 0x0000000b20007c0c */ /* 0x000fe2000bf86270 */
[----:B------:R-:W-:Y:S01]  /*1550*/  IMAD.MOV.U32 R230, RZ, RZ, R28 ;  /* 0x000000ffffe67224 */ /* 0x000fe200078e001c */
[----:B------:R-:W-:Y:S01]  /*1560*/  UIMAD UR4, UR13, UR12, UR4 ;  /* 0x0000000c0d0472a4 */ /* 0x000fe2000f8e0204 */
[----:B------:R2:W-:Y:S01]  /*1570*/  @!P2 LDGSTS.E.BYPASS.LTC128B.128 [R224+0x800], [R12.64] ;  /* 0x008000000ce0afae */ /* 0x0005e2000b901d56 */
[----:B------:R-:W-:Y:S01]  /*1580*/  IMAD.SHL.U32 R4, R48, 0x40, RZ ;  /* 0x0000004030047824 */ /* 0x000fe200078e00ff */
[----:B------:R-:W-:Y:S01]  /*1590*/  ISETP.GE.AND P3, PT, R31, UR11, PT ;  /* 0x0000000b1f007c0c */ /* 0x000fe2000bf66270 */
[----:B------:R-:W-:Y:S01]  /*15a0*/  IMAD.SHL.U32 R5, R25, 0x8, RZ ;  /* 0x0000000819057824 */ /* 0x000fe200078e00ff */
[----:B------:R3:W-:Y:S01]  /*15b0*/  @!P1 LDGSTS.E.BYPASS.LTC128B.128 [R224+0x1000], [R14.64] ;  /* 0x010000000ee09fae */ /* 0x0007e2000b901d56 */
[----:B------:R-:W-:Y:S01]  /*15c0*/  IMAD.U32 R10, RZ, RZ, UR6 ;  /* 0x00000006ff0a7e24 */ /* 0x000fe2000f8e00ff */
[----:B------:R-:W-:Y:S01]  /*15d0*/  LOP3.LUT R4, R4, 0xc0, RZ, 0xc0, !PT ;  /* 0x000000c004047812 */ /* 0x000fe200078ec0ff */
[----:B------:R-:W-:Y:S01]  /*15e0*/  IMAD.WIDE.U32 R20, R18, c[0x0][0x1b8], R20 ;  /* 0x00006e0012147a25 */ /* 0x000fe200078e0014 */
[----:B------:R-:W-:Y:S01]  /*15f0*/  ISETP.GE.AND P2, PT, R30, UR11, PT ;  /* 0x0000000b1e007c0c */ /* 0x000fe2000bf46270 */
[----:B------:R4:W-:Y:S01]  /*1600*/  @!P0 LDGSTS.E.BYPASS.LTC128B.128 [R224+0x1800], [R22.64] ;  /* 0x0180000016e08fae */ /* 0x0009e2000b901d56 */
[----:B------:R-:W-:Y:S01]  /*1610*/  LOP3.LUT R7, R4, 0x8, R5, 0xf8, !PT ;  /* 0x0000000804077812 */ /* 0x000fe200078ef805 */
[----:B------:R-:W-:Y:S01]  /*1620*/  UIADD3 UR17, UR24, -0x4ab325aa, URZ ;  /* 0xb54cda5618117890 */ /* 0x000fe2000fffe03f */
[----:B------:R-:W-:Y:S01]  /*1630*/  SHF.R.S32.HI R9, RZ, 0x1, R8 ;  /* 0x00000001ff097819 */ /* 0x000fe20000011408 */
[----:B------:R-:W-:Y:S01]  /*1640*/  STL.64 [R1+0x28], R28 ;  /* 0x0000281c01007387 */ /* 0x000fe20000100a00 */
[----:B-1----:R-:W-:-:S02]  /*1650*/  SHF.R.S32.HI R16, RZ, 0x1f, R18 ;  /* 0x0000001fff107819 */ /* 0x002fc40000011412 */
[----:B------:R-:W-:Y:S01]  /*1660*/  SHF.R.S32.HI R6, RZ, 0x1f, R8 ;  /* 0x0000001fff067819 */ /* 0x000fe20000011408 */
[----:B------:R-:W-:Y:S01]  /*1670*/  IMAD.SHL.U32 R8, R205, 0x40, RZ ;  /* 0x00000040cd087824 */ /* 0x000fe200078e00ff */
[----:B------:R-:W-:Y:S01]  /*1680*/  SHF.R.U32.HI R5, RZ, 0x3, R4 ;  /* 0x00000003ff057819 */ /* 0x000fe20000011604 */
[----:B------:R-:W-:Y:S01]  /*1690*/  IMAD R0, R16, c[0x0][0x1b0], RZ ;  /* 0x00006c0010007a24 */ /* 0x000fe200078e02ff */
[----:B------:R-:W-:Y:S02]  /*16a0*/  LEA.HI R6, R6, R9, RZ, 0x2 ;  /* 0x0000000906067211 */ /* 0x000fe400078f10ff */
[----:B------:R-:W-:Y:S01]  /*16b0*/  LOP3.LUT R7, R7, R5, RZ, 0x3c, !PT ;  /* 0x0000000507077212 */ /* 0x000fe200078e3cff */
[----:B------:R-:W-:Y:S02]  /*16c0*/  IMAD R0, R18, c[0x0][0x1b4], R0 ;  /* 0x00006d0012007a24 */ /* 0x000fe400078e0200 */
[----:B------:R-:W-:Y:S02]  /*16d0*/  IMAD.U32 R5, RZ, RZ, UR6 ;  /* 0x00000006ff057e24 */ /* 0x000fe4000f8e00ff */
[----:B------:R-:W-:-:S02]  /*16e0*/  IMAD.IADD R231, R29, 0x1, R0 ;  /* 0x000000011de77824 */ /* 0x000fc400078e0200 */
[----:B------:R-:W-:Y:S02]  /*16f0*/  IMAD.U32 R0, RZ, RZ, UR6 ;  /* 0x00000006ff007e24 */ /* 0x000fe4000f8e00ff */
[----:B------:R-:W-:Y:S01]  /*1700*/  IMAD.WIDE.U32 R2, R2, UR12, R230 ;  /* 0x0000000c02027c25 */ /* 0x000fe2000f8e00e6 */
[----:B------:R-:W-:Y:S03]  /*1710*/  STL.64 [R1+0x20], R230 ;  /* 0x000020e601007387 */ /* 0x000fe60000100a00 */
[----:B--2---:R-:W-:Y:S01]  /*1720*/  IMAD.MOV.U32 R13, RZ, RZ, c[0x0][0x1a4] ;  /* 0x00006900ff0d7624 */ /* 0x004fe200078e00ff */
[----:B------:R-:W-:Y:S01]  /*1730*/  IADD3 R3, R3, UR4, RZ ;  /* 0x0000000403037c10 */ /* 0x000fe2000fffe0ff */
[----:B------:R-:W-:Y:S01]  /*1740*/  UIMAD.WIDE.U32 UR4, UR6, 0x40, URZ ;  /* 0x00000040060478a5 */ /* 0x000fe2000f8e003f */
[C---:B---3--:R-:W-:Y:S01]  /*1750*/  @!P5 LEA R14, P1, R2.reuse, c[0x0][0x168], 0x1 ;  /* 0x00005a00020eda11 */ /* 0x048fe200078208ff */
[----:B------:R-:W-:Y:S03]  /*1760*/  STL.64 [R1+0x60], R20 ;  /* 0x0000601401007387 */ /* 0x000fe60000100a00 */
[----:B------:R-:W-:-:S02]  /*1770*/  @!P5 LEA.HI.X R15, R2, c[0x0][0x16c], R3, 0x1, P1 ;  /* 0x00005b00020fda11 */ /* 0x000fc400008f0c03 */
[----:B------:R-:W-:-:S03]  /*1780*/  @!P4 LEA R0, P1, R0, R2, 0x5 ;  /* 0x000000020000c211 */ /* 0x000fc600078228ff */
[----:B------:R1:W-:Y:S01]  /*1790*/  @!P5 LDGSTS.E.BYPASS.LTC128B.128 [R224+0x2000], [R14.64] ;  /* 0x020000000ee0dfae */ /* 0x0003e2000b901d56 */
[----:B------:R-:W-:Y:S02]  /*17a0*/  @!P4 LEA.HI.X R4, R10, R3, R205, 0x5, P1 ;  /* 0x000000030a04c211 */ /* 0x000fe400008f2ccd */
[----:B------:R-:W-:Y:S02]  /*17b0*/  @!P4 LEA R10, P1, R0, c[0x0][0x168], 0x1 ;  /* 0x00005a00000aca11 */ /* 0x000fe400078208ff */
[----:B------:R-:W-:Y:S02]  /*17c0*/  ISETP.GE.AND P5, PT, R32, UR11, PT ;  /* 0x0000000b20007c0c */ /* 0x000fe4000bfa6270 */
[----:B------:R-:W-:Y:S01]  /*17d0*/  @!P4 LEA.HI.X R11, R0, c[0x0][0x16c], R4, 0x1, P1 ;  /* 0x00005b00000bca11 */ /* 0x000fe200008f0c04 */
[----:B------:R-:W-:Y:S01]  /*17e0*/  IMAD R0, R26, 0x8, R27 ;  /* 0x000000081a007824 */ /* 0x000fe200078e021b */
[----:B------:R-:W-:Y:S02]  /*17f0*/  LOP3.LUT R4, R6, 0xfffffffc, RZ, 0xc0, !PT ;  /* 0xfffffffc06047812 */ /* 0x000fe400078ec0ff */
[----:B------:R-:W-:Y:S01]  /*1800*/  @!P3 IADD3 R12, P1, R2, UR4, RZ ;  /* 0x00000004020cbc10 */ /* 0x000fe2000ff3e0ff */
[----:B------:R-:W-:Y:S01]  /*1810*/  IMAD.U32 R0, R0, 0x20, R7 ;  /* 0x0000002000007824 */ /* 0x000fe200078e0007 */
[----:B------:R2:W-:Y:S01]  /*1820*/  @!P4 LDGSTS.E.BYPASS.LTC128B.128 [R224+0x2800], [R10.64] ;  /* 0x028000000ae0cfae */ /* 0x0005e2000b901d56 */
[----:B------:R-:W-:Y:S01]  /*1830*/  IMAD.IADD R17, R9, 0x1, -R4 ;  /* 0x0000000109117824 */ /* 0x000fe200078e0a04 */
[----:B------:R-:W-:Y:S01]  /*1840*/  @!P3 IADD3.X R7, R3, UR5, R8, P1, !PT ;  /* 0x000000050307bc10 */ /* 0x000fe20008ffe408 */
[----:B------:R-:W-:Y:S01]  /*1850*/  @!P2 IMAD.WIDE.U32 R2, R5, 0x60, R2 ;  /* 0x000000600502a825 */ /* 0x000fe200078e0002 */
[----:B------:R-:W-:Y:S01]  /*1860*/  @!P3 LEA R6, P1, R12, c[0x0][0x168], 0x1 ;  /* 0x00005a000c06ba11 */ /* 0x000fe200078208ff */
[----:B------:R-:W-:Y:S01]  /*1870*/  ULDC.64 UR4, c[0x0][0x1a0] ;  /* 0x0000680000047ab9 */ /* 0x000fe20000000a00 */
[----:B------:R-:W-:Y:S01]  /*1880*/  ISETP.GE.AND P4, PT, R31, UR11, PT ;  /* 0x0000000b1f007c0c */ /* 0x000fe2000bf86270 */
[----:B------:R-:W-:Y:S01]  /*1890*/  IMAD R4, R16, c[0x0][0x1b8], RZ ;  /* 0x00006e0010047a24 */ /* 0x000fe200078e02ff */
[----:B------:R-:W-:Y:S01]  /*18a0*/  @!P3 LEA.HI.X R7, R12, c[0x0][0x16c], R7, 0x1, P1 ;  /* 0x00005b000c07ba11 */ /* 0x000fe200008f0c07 */
[----:B------:R-:W-:Y:S01]  /*18b0*/  @!P2 IMAD R5, R205, 0x60, RZ ;  /* 0x00000060cd05a824 */ /* 0x000fe200078e02ff */
[----:B------:R-:W-:Y:S01]  /*18c0*/  USHF.L.U64.HI UR19, UR4, UR19, UR5 ;  /* 0x0000001304137299 */ /* 0x000fe20008010205 */
[----:B------:R-:W-:Y:S01]  /*18d0*/  IMAD R8, R18, c[0x0][0x1bc], R4 ;  /* 0x00006f0012087a24 */ /* 0x000fe200078e0204 */
[----:B------:R-:W-:Y:S01]  /*18e0*/  @!P2 LEA R4, P0, R2, c[0x0][0x168], 0x1 ;  /* 0x00005a000204aa11 */ /* 0x000fe200078008ff */
[----:B------:R-:W-:Y:S01]  /*18f0*/  @!P2 IMAD.IADD R3, R3, 0x1, R5 ;  /* 0x000000010303a824 */ /* 0x000fe200078e0205 */
[----:B------:R3:W-:Y:S01]  /*1900*/  @!P3 LDGSTS.E.BYPASS.LTC128B.128 [R224+0x3000], [R6.64] ;  /* 0x0300000006e0bfae */ /* 0x0007e2000b901d56 */
[----:B------:R-:W-:Y:S01]  /*1910*/  USHF.L.U32 UR20, UR4, 0x7, URZ ;  /* 0x0000000704147899 */ /* 0x000fe2000800063f */
[----:B------:R-:W-:Y:S01]  /*1920*/  ISETP.GE.AND P3, PT, R30, UR11, PT ;  /* 0x0000000b1e007c0c */ /* 0x000fe2000bf66270 */
[----:B------:R-:W-:Y:S01]  /*1930*/  UIMAD UR5, UR19, UR27, URZ ;  /* 0x0000001b130572a4 */ /* 0x000fe2000f8e023f */
[----:B------:R-:W-:Y:S01]  /*1940*/  @!P2 LEA.HI.X R5, R2, c[0x0][0x16c], R3, 0x1, P0 ;  /* 0x00005b000205aa11 */ /* 0x000fe200000f0c03 */
[----:B------:R-:W-:Y:S01]  /*1950*/  IMAD.U32 R2, RZ, RZ, UR27 ;  /* 0x0000001bff027e24 */ /* 0x000fe2000f8e00ff */
[----:B------:R-:W-:Y:S01]  /*1960*/  UIMAD.WIDE.U32 UR14, UR4, 0x40, URZ ;  /* 0x00000040040e78a5 */ /* 0x000fe2000f8e003f */
[----:B-1----:R-:W-:Y:S01]  /*1970*/  IMAD.SHL.U32 R14, R13, 0x40, RZ ;  /* 0x000000400d0e7824 */ /* 0x002fe200078e00ff */
[----:B------:R-:W-:Y:S01]  /*1980*/  UIMAD UR5, UR13, UR20, UR5 ;  /* 0x000000140d0572a4 */ /* 0x000fe2000f8e0205 */
[----:B------:R1:W-:Y:S01]  /*1990*/  @!P2 LDGSTS.E.BYPASS.LTC128B.128 [R224+0x3800], [R4.64] ;  /* 0x0380000004e0afae */ /* 0x0003e2000b901d56 */
[----:B------:R-:W-:-:S02]  /*19a0*/  IMAD.SHL.U32 R204, R0, 0x2, RZ ;  /* 0x0000000200cc7824 */ /* 0x000fc400078e00ff */
[----:B------:R-:W-:Y:S01]  /*19b0*/  IMAD.MOV.U32 R0, RZ, RZ, 0x10 ;  /* 0x00000010ff007424 */ /* 0x000fe200078e00ff */
[----:B------:R-:W0:Y:S01]  /*19c0*/  LDGDEPBAR ;  /* 0x00000000000079af */ /* 0x000e220000000000 */
[----:B--2---:R-:W-:Y:S01]  /*19d0*/  IMAD.SHL.U32 R10, R17, 0x40, RZ ;  /* 0x00000040110a7824 */ /* 0x004fe200078e00ff */
[----:B------:R-:W-:Y:S01]  /*19e0*/  IADD3 R209, R204, 0x2020, RZ ;  /* 0x00002020ccd17810 */ /* 0x000fe20007ffe0ff */
[----:B------:R-:W-:Y:S02]  /*19f0*/  IMAD.U32 R11, RZ, RZ, UR4 ;  /* 0x00000004ff0b7e24 */ /* 0x000fe4000f8e00ff */
[----:B---3--:R-:W-:Y:S02]  /*1a00*/  IMAD.IADD R7, R21, 0x1, R8 ;  /* 0x0000000115077824 */ /* 0x008fe400078e0208 */
[----:B------:R-:W-:-:S04]  /*1a10*/  IMAD.MOV.U32 R6, RZ, RZ, R20 ;  /* 0x000000ffff067224 */ /* 0x000fc800078e0014 */
[----:B------:R-:W-:Y:S01]  /*1a20*/  IMAD.WIDE.U32 R2, R2, UR20, R6 ;  /* 0x0000001402027c25 */ /* 0x000fe2000f8e0006 */
[----:B------:R2:W-:Y:S03]  /*1a30*/  STL.64 [R1+0x50], R6 ;  /* 0x0000500601007387 */ /* 0x0005e60000100a00 */
[----:B-1----:R-:W-:Y:S01]  /*1a40*/  IMAD.U32 R4, RZ, RZ, UR4 ;  /* 0x00000004ff047e24 */ /* 0x002fe2000f8e00ff */
[----:B------:R-:W-:Y:S01]  /*1a50*/  IADD3 R3, R3, UR5, RZ ;  /* 0x0000000503037c10 */ /* 0x000fe2000fffe0ff */
[----:B------:R-:W-:Y:S01]  /*1a60*/  IMAD.U32 R5, RZ, RZ, UR4 ;  /* 0x00000004ff057e24 */ /* 0x000fe2000f8e00ff */
[----:B------:R-:W-:-:S04]  /*1a70*/  DEPBAR.LE SB0, 0x0 ;  /* 0x000080000000791a */ /* 0x000fc80000000000 */
[----:B------:R-:W-:Y:S01]  /*1a80*/  BAR.SYNC.DEFER_BLOCKING 0x0 ;  /* 0x0000000000007b1d */ /* 0x000fe20000010000 */
[----:B------:R-:W-:Y:S02]  /*1a90*/  @!P5 LEA R4, P1, R4, R2, 0x5 ;  /* 0x000000020404d211 */ /* 0x000fe400078228ff */
[C---:B------:R-:W-:Y:S02]  /*1aa0*/  @!P6 LEA R8, P2, R2.reuse, c[0x0][0x170], 0x1 ;  /* 0x00005c000208ea11 */ /* 0x040fe400078408ff */
[----:B------:R-:W-:Y:S02]  /*1ab0*/  @!P5 LEA.HI.X R5, R5, R3, R13, 0x5, P1 ;  /* 0x000000030505d211 */ /* 0x000fe400008f2c0d */
[C---:B------:R-:W-:Y:S02]  /*1ac0*/  @!P4 IADD3 R12, P0, R2.reuse, UR14, RZ ;  /* 0x0000000e020ccc10 */ /* 0x040fe4000ff1e0ff */
[--C-:B------:R-:W-:Y:S02]  /*1ad0*/  @!P6 LEA.HI.X R9, R2, c[0x0][0x174], R3.reuse, 0x1, P2 ;  /* 0x00005d000209ea11 */ /* 0x100fe400010f0c03 */
[----:B------:R-:W-:Y:S01]  /*1ae0*/  @!P4 IADD3.X R14, R3, UR15, R14, P0, !PT ;  /* 0x0000000f030ecc10 */ /* 0x000fe200087fe40e */
[----:B------:R-:W-:Y:S01]  /*1af0*/  @!P3 IMAD.WIDE.U32 R2, R11, 0x60, R2 ;  /* 0x000000600b02b825 */ /* 0x000fe200078e0002 */
[----:B--2---:R-:W-:-:S04]  /*1b00*/  @!P5 LEA R6, P1, R4, c[0x0][0x170], 0x1 ;  /* 0x00005c000406da11 */ /* 0x004fc800078208ff */
[----:B------:R-:W-:Y:S01]  /*1b10*/  @!P5 LEA.HI.X R7, R4, c[0x0][0x174], R5, 0x1, P1 ;  /* 0x00005d000407da11 */ /* 0x000fe200008f0c05 */
[----:B------:R-:W-:Y:S01]  /*1b20*/  IMAD.SHL.U32 R5, R26, 0x8, RZ ;  /* 0x000000081a057824 */ /* 0x000fe200078e00ff */
[----:B------:R-:W-:Y:S01]  /*1b30*/  LOP3.LUT R4, R10, 0xc0, RZ, 0xc0, !PT ;  /* 0x000000c00a047812 */ /* 0x000fe200078ec0ff */
[----:B------:R-:W-:Y:S01]  /*1b40*/  @!P3 IMAD R10, R13, 0x60, RZ ;  /* 0x000000600d0ab824 */ /* 0x000fe200078e02ff */
[----:B------:R-:W-:Y:S01]  /*1b50*/  @P6 STS [R224+0x4000], RZ ;  /* 0x004000ffe0006388 */ /* 0x000fe20000000800 */
[----:B------:R-:W-:Y:S01]  /*1b60*/  IMAD.SHL.U32 R13, R19, 0x20, RZ ;  /* 0x00000020130d7824 */ /* 0x000fe200078e00ff */
[----:B------:R-:W-:Y:S01]  /*1b70*/  LOP3.LUT R11, R4, 0x8, R5, 0xf8, !PT ;  /* 0x00000008040b7812 */ /* 0x000fe200078ef805 */
[----:B------:R-:W-:Y:S01]  /*1b80*/  @!P3 IMAD.IADD R3, R3, 0x1, R10 ;  /* 0x000000010303b824 */ /* 0x000fe200078e020a */
[----:B------:R-:W-:Y:S01]  /*1b90*/  SHF.R.U32.HI R5, RZ, 0x3, R4 ;  /* 0x00000003ff057819 */ /* 0x000fe20000011604 */
[----:B------:R-:W-:Y:S01]  /*1ba0*/  @P6 STS [R224+0x4004], RZ ;  /* 0x004004ffe0006388 */ /* 0x000fe20000000800 */
[----:B------:R-:W-:-:S02]  /*1bb0*/  @!P3 LEA R10, P0, R2, c[0x0][0x170], 0x1 ;  /* 0x00005c00020aba11 */ /* 0x000fc400078008ff */
[----:B------:R-:W-:Y:S01]  /*1bc0*/  LOP3.LUT R60, R13, 0xffffff00, RZ, 0xc0, !PT ;  /* 0xffffff000d3c7812 */ /* 0x000fe200078ec0ff */
[----:B------:R-:W-:Y:S01]  /*1bd0*/  @P6 STS.64 [R224+0x4008], RZ ;  /* 0x004008ffe0006388 */ /* 0x000fe20000000a00 */
[----:B------:R-:W-:Y:S02]  /*1be0*/  LOP3.LUT R73, R11, R5, RZ, 0x3c, !PT ;  /* 0x000000050b497212 */ /* 0x000fe400078e3cff */
[----:B------:R-:W-:Y:S01]  /*1bf0*/  @!P3 LEA.HI.X R11, R2, c[0x0][0x174], R3, 0x1, P0 ;  /* 0x00005d00020bba11 */ /* 0x000fe200000f0c03 */
[----:B------:R-:W-:Y:S01]  /*1c00*/  IMAD R2, R74, 0x200, R60 ;  /* 0x000002004a027824 */ /* 0x000fe200078e023c */
[----:B------:R-:W-:Y:S01]  /*1c10*/  @!P4 LEA R4, P1, R12, c[0x0][0x170], 0x1 ;  /* 0x00005c000c04ca11 */ /* 0x000fe200078208ff */
[----:B------:R-:W-:Y:S01]  /*1c20*/  @!PT LDS RZ, [RZ] ;  /* 0x00000000fffff984 */ /* 0x000fe20000000800 */
[----:B------:R-:W-:Y:S01]  /*1c30*/  @!PT LDS RZ, [RZ] ;  /* 0x00000000fffff984 */ /* 0x000fe20000000800 */
[----:B------:R-:W-:Y:S01]  /*1c40*/  @!PT LDS RZ, [RZ] ;  /* 0x00000000fffff984 */ /* 0x000fe20000000800 */
[----:B------:R1:W-:Y:S01]  /*1c50*/  @!P6 LDGSTS.E.BYPASS.LTC128B.128 [R224+0x4000], [R8.64] ;  /* 0x0400000008e0efae */ /* 0x0003e2000b901d56 */
[----:B------:R-:W-:Y:S01]  /*1c60*/  LOP3.LUT P0, RZ, R48, 0x2, RZ, 0xc0, !PT ;  /* 0x0000000230ff7812 */ /* 0x000fe2000780c0ff */
[----:B------:R-:W-:Y:S01]  /*1c70*/  IMAD R2, R62, 0x20, R2 ;  /* 0x000000203e027824 */ /* 0x000fe200078e0202 */
[----:B------:R-:W-:Y:S01]  /*1c80*/  @!P4 LEA.HI.X R5, R12, c[0x0][0x174], R14, 0x1, P1 ;  /* 0x00005d000c05ca11 */ /* 0x000fe200008f0c0e */
[----:B------:R-:W-:Y:S01]  /*1c90*/  @P5 STS.128 [R224+0x4800], RZ ;  /* 0x004800ffe0005388 */ /* 0x000fe20000000c00 */
[----:B------:R-:W-:Y:S01]  /*1ca0*/  LOP3.LUT P1, RZ, R17, 0x2, RZ, 0xc0, !PT ;  /* 0x0000000211ff7812 */ /* 0x000fe2000782c0ff */
[----:B------:R-:W-:Y:S01]  /*1cb0*/  IMAD.IADD R2, R73, 0x1, R2 ;  /* 0x0000000149027824 */ /* 0x000fe200078e0202 */
[----:B------:R-:W-:Y:S01]  /*1cc0*/  LEA R3, R74, UR8, 0x4 ;  /* 0x000000084a037c11 */ /* 0x000fe2000f8e20ff */
[----:B------:R-:W-:Y:S01]  /*1cd0*/  @!PT LDS RZ, [RZ] ;  /* 0x00000000fffff984 */ /* 0x000fe20000000800 */
[----:B------:R-:W-:Y:S01]  /*1ce0*/  @!PT LDS RZ, [RZ] ;  /* 0x00000000fffff984 */ /* 0x000fe20000000800 */
[----:B------:R-:W-:Y:S01]  /*1cf0*/  @!PT LDS RZ, [RZ] ;  /* 0x00000000fffff984 */ /* 0x000fe20000000800 */
[----:B------:R2:W-:Y:S01]  /*1d00*/  @!P5 LDGSTS.E.BYPASS.LTC128B.128 [R224+0x4800], [R6.64] ;  /* 0x0480000006e0dfae */ /* 0x0005e2000b901d56 */
[----:B------:R-:W-:Y:S01]  /*1d10*/  SEL R0, R0, 0xfffffff0, !P1 ;  /* 0xfffffff000007807 */ /* 0x000fe20004800000 */
[----:B------:R-:W-:Y:S01]  /*1d20*/  IMAD.SHL.U32 R207, R2, 0x2, RZ ;  /* 0x0000000202cf7824 */ /* 0x000fe200078e00ff */
[----:B------:R-:W-:Y:S01]  /*1d30*/  IADD3 R2, R204, 0x2000, RZ ;  /* 0x00002000cc027810 */ /* 0x000fe20007ffe0ff */
[----:B------:R-:W-:Y:S02]  /*1d40*/  @P4 STS.128 [R224+0x5000], RZ ;  /* 0x005000ffe0004388 */ /* 0x000fe40000000c00 */
[----:B------:R-:W-:Y:S01]  /*1d50*/  IMAD R208, R0, 0x2, R207 ;  /* 0x0000000200d07824 */ /* 0x000fe200078e02cf */
[----:B------:R-:W-:Y:S01]  /*1d60*/  @P0 IADD3 R209, R2, -0x20, RZ ;  /* 0xffffffe002d10810 */ /* 0x000fe20007ffe0ff */
[----:B------:R-:W-:Y:S01]  /*1d70*/  @!PT LDS RZ, [RZ] ;  /* 0x00000000fffff984 */ /* 0x000fe20000000800 */
[----:B------:R-:W-:Y:S01]  /*1d80*/  @!PT LDS RZ, [RZ] ;  /* 0x00000000fffff984 */ /* 0x000fe20000000800 */
[----:B------:R-:W-:Y:S01]  /*1d90*/  @!PT LDS RZ, [RZ] ;  /* 0x00000000fffff984 */ /* 0x000fe20000000800 */
[----:B------:R2:W-:Y:S01]  /*1da0*/  @!P4 LDGSTS.E.BYPASS.LTC128B.128 [R224+0x5000], [R4.64] ;  /* 0x0500000004e0cfae */ /* 0x0005e2000b901d56 */
[----:B------:R-:W-:-:S02]  /*1db0*/  SHF.R.S32.HI R2, RZ, 0x1f, R61 ;  /* 0x0000001fff027819 */ /* 0x000fc4000001143d */
[C---:B------:R-:W-:Y:S01]  /*1dc0*/  IADD3 R216, R209.reuse, 0x400, RZ ;  /* 0x00000400d1d87810 */ /* 0x040fe20007ffe0ff */
[----:B------:R-:W-:Y:S01]  /*1dd0*/  @P3 STS.128 [R224+0x5800], RZ ;  /* 0x005800ffe0003388 */ /* 0x000fe20000000c00 */
[----:B------:R-:W-:Y:S02]  /*1de0*/  LEA.HI R2, R2, R61, RZ, 0x2 ;  /* 0x0000003d02027211 */ /* 0x000fe400078f10ff */
[C---:B------:R-:W-:Y:S01]  /*1df0*/  IADD3 R215, R209.reuse, 0x800, RZ ;  /* 0x00000800d1d77810 */ /* 0x040fe20007ffe0ff */
[----:B------:R-:W-:Y:S01]  /*1e00*/  @!PT LDS RZ, [RZ] ;  /* 0x00000000fffff984 */ /* 0x000fe20000000800 */
[----:B------:R-:W-:Y:S01]  /*1e10*/  @!PT LDS RZ, [RZ] ;  /* 0x00000000fffff984 */ /* 0x000fe20000000800 */
[----:B------:R-:W-:Y:S01]  /*1e20*/  @!PT LDS RZ, [RZ] ;  /* 0x00000000fffff984 */ /* 0x000fe20000000800 */
[----:B------:R1:W-:Y:S01]  /*1e30*/  @!P3 LDGSTS.E.BYPASS.LTC128B.128 [R224+0x5800], [R10.64] ;  /* 0x058000000ae0bfae */ /* 0x0003e2000b901d56 */
[----:B------:R-:W-:Y:S01]  /*1e40*/  SHF.R.S32.HI R75, RZ, 0x2, R2 ;  /* 0x00000002ff4b7819 */ /* 0x000fe20000011402 */
[----:B------:R-:W-:Y:S01]  /*1e50*/  IMAD.U32 R2, RZ, RZ, UR10 ;  /* 0x0000000aff027e24 */ /* 0x000fe2000f8e00ff */
[----:B------:R-:W-:Y:S01]  /*1e60*/  IADD3 R214, R209, 0xc00, RZ ;  /* 0x00000c00d1d67810 */ /* 0x000fe20007ffe0ff */
[----:B------:R-:W-:Y:S01]  /*1e70*/  LDSM.16.M88.4 R12, [R204+0x2000] ;  /* 0x00200000cc0c783b */ /* 0x000fe20000000200 */
[----:B------:R-:W-:-:S02]  /*1e80*/  IADD3 R3, R3, 0x1, R75 ;  /* 0x0000000103037810 */ /* 0x000fc40007ffe04b */
[----:B------:R-:W-:Y:S01]  /*1e90*/  IADD3 R213, R209, 0x1000, RZ ;  /* 0x00001000d1d57810 */ /* 0x000fe20007ffe0ff */
[----:B----4-:R-:W-:Y:S01]  /*1ea0*/  LDSM.16.M88.4 R20, [R204+0x2400] ;  /* 0x00240000cc14783b */ /* 0x010fe20000000200 */
[----:B------:R-:W-:Y:S02]  /*1eb0*/  IADD3 R3, R3, UR9, -R2 ;  /* 0x0000000903037c10 */ /* 0x000fe4000fffe802 */
[----:B------:R-:W-:Y:S01]  /*1ec0*/  IADD3 R212, R209, 0x1400, RZ ;  /* 0x00001400d1d47810 */ /* 0x000fe20007ffe0ff */
[----:B------:R-:W-:Y:S01]  /*1ed0*/  LDSM.16.M88.4 R24, [R204+0x3c00] ;  /* 0x003c0000cc18783b */ /* 0x000fe20000000200 */
[----:B------:R-:W-:Y:S02]  /*1ee0*/  IADD3 R3, R3, c[0x0][0x2e8], RZ ;  /* 0x0000ba0003037a10 */ /* 0x000fe40007ffe0ff */
[C---:B------:R-:W-:Y:S01]  /*1ef0*/  IADD3 R211, R209.reuse, 0x1800, RZ ;  /* 0x00001800d1d37810 */ /* 0x040fe20007ffe0ff */
[----:B------:R-:W-:Y:S01]  /*1f00*/  LDSM.16.M88.4 R44, [R204+0x2800] ;  /* 0x00280000cc2c783b */ /* 0x000fe20000000200 */
[----:B------:R-:W-:-:S03]  /*1f10*/  IADD3 R210, R209, 0x1c00, RZ ;  /* 0x00001c00d1d27810 */ /* 0x000fc60007ffe0ff */
[----:B--2---:R-:W2:Y:S04]  /*1f20*/  LDSM.16.M88.4 R4, [R207+0x1000] ;  /* 0x00100000cf04783b */ /* 0x004ea80000000200 */
[----:B------:R-:W-:Y:S04]  /*1f30*/  LDSM.16.M88.4 R40, [R204+0x2c00] ;  /* 0x002c0000cc28783b */ /* 0x000fe80000000200 */
[----:B-1----:R-:W1:Y:S04]  /*1f40*/  LDSM.16.M88.4 R8, [R207] ;  /* 0x00000000cf08783b */ /* 0x002e680000000200 */
[----:B------:R-:W3:Y:S04]  /*1f50*/  LDSM.16.M88.4 R36, [R204+0x3000] ;  /* 0x00300000cc24783b */ /* 0x000ee80000000200 */
[----:B------:R-:W4:Y:S04]  /*1f60*/  LDSM.16.M88.4 R32, [R204+0x3400] ;  /* 0x00340000cc20783b */ /* 0x000f280000000200 */
[----:B------:R-:W5:Y:S04]  /*1f70*/  LDSM.16.M88.4 R28, [R204+0x3800] ;  /* 0x00380000cc1c783b */ /* 0x000f680000000200 */
[----:B------:R-:W-:Y:S04]  /*1f80*/  LDSM.16.M88.4 R76, [R209] ;  /* 0x00000000d14c783b */ /* 0x000fe80000000200 */
[----:B------:R-:W-:Y:S04]  /*1f90*/  LDSM.16.M88.4 R16, [R208] ;  /* 0x00000000d010783b */ /* 0x000fe80000000200 */
[----:B------:R-:W-:Y:S04]  /*1fa0*/  LDSM.16.M88.4 R48, [R209+0x400] ;  /* 0x00040000d130783b */ /* 0x000fe80000000200 */
[----:B------:R-:W-:Y:S01]  /*1fb0*/  STL [R1+0x74], R75 ;  /* 0x0000744b01007387 */ /* 0x000fe20000100800 */
[-C--:B--2---:R-:W-:Y:S03]  /*1fc0*/  HMMA.16816.F32.BF16 R180, R4, R12.reuse, RZ ;  /* 0x0000000c04b4723c */ /* 0x084fe600000418ff */
[----:B------:R-:W0:Y:S05]  /*1fd0*/  LDGDEPBAR ;  /* 0x00000000000079af */ /* 0x000e2a0000000000 */
[----:B-1----:R-:W-:Y:S08]  /*1fe0*/  HMMA.16816.F32.BF16 R172, R8, R12, RZ ;  /* 0x0000000c08ac723c */ /* 0x002ff000000418ff */
[-C--:B------:R-:W-:Y:S08]  /*1ff0*/  HMMA.16816.F32.BF16 R64, R4, R14.reuse, RZ ;  /* 0x0000000e0440723c */ /* 0x080ff000000418ff */
[C---:B------:R-:W-:Y:S01]  /*2000*/  HMMA.16816.F32.BF16 R68, R8.reuse, R14, RZ ;  /* 0x0000000e0844723c */ /* 0x040fe200000418ff */
[----:B------:R-:W1:Y:S07]  /*2010*/  LDSM.16.M88.4 R12, [R208+0x1000] ;  /* 0x00100000d00c783b */ /* 0x000e6e0000000200 */
[-C--:B------:R-:W-:Y:S08]  /*2020*/  HMMA.16816.F32.BF16 R56, R8, R20.reuse, RZ ;  /* 0x000000140838723c */ /* 0x080ff000000418ff */
[C---:B------:R-:W-:Y:S08]  /*2030*/  HMMA.16816.F32.BF16 R52, R4.reuse, R20, RZ ;  /* 0x000000140434723c */ /* 0x040ff000000418ff */
[C---:B------:R-:W-:Y:S08]  /*2040*/  HMMA.16816.F32.BF16 R184, R4.reuse, R24, RZ ;  /* 0x0000001804b8723c */ /* 0x040ff000000418ff */
[C---:B------:R-:W-:Y:S08]  /*2050*/  HMMA.16816.F32.BF16 R84, R4.reuse, R22, RZ ;  /* 0x000000160454723c */ /* 0x040ff000000418ff */
[----:B------:R-:W-:Y:S08]  /*2060*/  HMMA.16816.F32.BF16 R188, R4, R26, RZ ;  /* 0x0000001a04bc723c */ /* 0x000ff000000418ff */
[C---:B------:R-:W-:Y:S01]  /*2070*/  HMMA.16816.F32.BF16 R80, R8.reuse, R22, RZ ;  /* 0x000000160850723c */ /* 0x040fe200000418ff */
[----:B------:R-:W2:Y:S07]  /*2080*/  LDSM.16.M88.4 R20, [R209+0x800] ;  /* 0x00080000d114783b */ /* 0x000eae0000000200 */
[C---:B------:R-:W-:Y:S08]  /*2090*/  HMMA.16816.F32.BF16 R156, R8.reuse, R24, RZ ;  /* 0x00000018089c723c */ /* 0x040ff000000418ff */
[----:B------:R-:W-:Y:S08]  /*20a0*/  HMMA.16816.F32.BF16 R164, R8, R26, RZ ;  /* 0x0000001a08a4723c */ /* 0x000ff000000418ff */
[C---:B------:R-:W-:Y:S08]  /*20b0*/  HMMA.16816.F32.BF16 R96, R4.reuse, R44, RZ ;  /* 0x0000002c0460723c */ /* 0x040ff000000418ff */
[C---:B------:R-:W-:Y:S08]  /*20c0*/  HMMA.16816.F32.BF16 R112, R4.reuse, R40, RZ ;  /* 0x000000280470723c */ /* 0x040ff000000418ff */
[C---:B---3--:R-:W-:Y:S08]  /*20d0*/  HMMA.16816.F32.BF16 R132, R4.reuse, R36, RZ ;  /* 0x000000240484723c */ /* 0x048ff000000418ff */
[C---:B----4-:R-:W-:Y:S08]  /*20e0*/  HMMA.16816.F32.BF16 R148, R4.reuse, R32, RZ ;  /* 0x000000200494723c */ /* 0x050ff000000418ff */
[C---:B-----5:R-:W-:Y:S08]  /*20f0*/  HMMA.16816.F32.BF16 R160, R4.reuse, R28, RZ ;  /* 0x0000001c04a0723c */ /* 0x060ff000000418ff */
[C---:B------:R-:W-:Y:S08]  /*2100*/  HMMA.16816.F32.BF16 R100, R4.reuse, R46, RZ ;  /* 0x0000002e0464723c */ /* 0x040ff000000418ff */
[C---:B------:R-:W-:Y:S08]  /*2110*/  HMMA.16816.F32.BF16 R120, R4.reuse, R42, RZ ;  /* 0x0000002a0478723c */ /* 0x040ff000000418ff */
[C---:B------:R-:W-:Y:S08]  /*2120*/  HMMA.16816.F32.BF16 R136, R4.reuse, R38, RZ ;  /* 0x000000260488723c */ /* 0x040ff000000418ff */
[C---:B------:R-:W-:Y:S08]  /*2130*/  HMMA.16816.F32.BF16 R152, R4.reuse, R34, RZ ;  /* 0x000000220498723c */ /* 0x040ff000000418ff */
[----:B------:R-:W-:Y:S07]  /*2140*/  HMMA.16816.F32.BF16 R176, R4, R30, RZ ;  /* 0x0000001e04b0723c */ /* 0x000fee00000418ff */
[----:B------:R-:W-:Y:S01]  /*2150*/  IMAD.SHL.U32 R5, R63, 0x2, RZ ;  /* 0x000000023f057824 */ /* 0x000fe200078e00ff */
[----:B-1----:R-:W-:Y:S01]  /*2160*/  HMMA.16816.F32.BF16 R24, R12, R78, R64 ;  /* 0x0000004e0c18723c */ /* 0x002fe20000041840 */
[----:B------:R-:W-:Y:S01]  /*2170*/  IMAD.U32 R4, RZ, RZ, UR27 ;  /* 0x0000001bff047e24 */ /* 0x000fe2000f8e00ff */
[----:B------:R-:W-:-:S02]  /*2180*/  IADD3 R7, R3, 0x48, RZ ;  /* 0x0000004803077810 */ /* 0x000fc40007ffe0ff */
[----:B------:R-:W-:Y:S02]  /*2190*/  LOP3.LUT R5, R5, 0x6, RZ, 0xc0, !PT ;  /* 0x0000000605057812 */ /* 0x000fe400078ec0ff */
[----:B------:R-:W-:Y:S02]  /*21a0*/  IMNMX R7, R7, UR9, PT ;  /* 0x0000000907077c17 */ /* 0x000fe4000b800200 */
[----:B------:R-:W-:Y:S01]  /*21b0*/  HMMA.16816.F32.BF16 R104, R8, R40, RZ ;  /* 0x000000280868723c */ /* 0x000fe200000418ff */
[----:B------:R-:W-:Y:S01]  /*21c0*/  IMAD R2, R4, 0x80, R5 ;  /* 0x0000008004027824 */ /* 0x000fe200078e0205 */
[C---:B------:R-:W-:Y:S02]  /*21d0*/  IADD3 R5, R3.reuse, 0x8, RZ ;  /* 0x0000000803057810 */ /* 0x040fe40007ffe0ff */
[C---:B------:R-:W-:Y:S02]  /*21e0*/  IADD3 R6, R3.reuse, 0x40, RZ ;  /* 0x0000004003067810 */ /* 0x040fe40007ffe0ff */
[----:B------:R-:W-:-:S02]  /*21f0*/  IMNMX R4, R3, UR9, PT ;  /* 0x0000000903047c17 */ /* 0x000fc4000b800200 */
[----:B------:R-:W-:Y:S01]  /*2200*/  HMMA.16816.F32.BF16 R108, R8, R42, RZ ;  /* 0x0000002a086c723c */ /* 0x000fe200000418ff */
[----:B------:R-:W-:Y:S02]  /*2210*/  IMNMX R5, R5, UR9, PT ;  /* 0x0000000905057c17 */ /* 0x000fe4000b800200 */
[----:B------:R-:W-:Y:S02]  /*2220*/  IMNMX R6, R6, UR9, PT ;  /* 0x0000000906067c17 */ /* 0x000fe4000b800200 */
[----:B------:R-:W-:-:S03]  /*2230*/  IADD3 R3, R2, 0x11, RZ ;  /* 0x0000001102037810 */ /* 0x000fc60007ffe0ff */
[C---:B------:R-:W-:Y:S08]  /*2240*/  HMMA.16816.F32.BF16 R56, R16.reuse, R48, R56 ;  /* 0x000000301038723c */ /* 0x040ff00000041838 */
[----:B------:R-:W-:Y:S08]  /*2250*/  HMMA.16816.F32.BF16 R40, R16, R78, R68 ;  /* 0x0000004e1028723c */ /* 0x000ff00000041844 */
        /* <DEDUP_REMOVED lines=11> */
[----:B------:R-:W-:Y:S01]  /*2310*/  IADD3 R8, R2, 0x1, RZ ;  /* 0x0000000102087810 */ /* 0x000fe20007ffe0ff */
[----:B------:R-:W-:Y:S01]  /*2320*/  IMAD R11, R62, 0x20, R60 ;  /* 0x000000203e0b7824 */ /* 0x000fe200078e023c */
[----:B------:R-:W-:-:S02]  /*2330*/  ISETP.GE.AND P3, PT, R10, R7, PT ;  /* 0x000000070a00720c */ /* 0x000fc40003f66270 */
[----:B------:R-:W-:Y:S02]  /*2340*/  IADD3 R9, R2, 0x9, RZ ;  /* 0x0000000902097810 */ /* 0x000fe40007ffe0ff */
[C---:B------:R-:W-:Y:S01]  /*2350*/  ISETP.GE.AND P5, PT, R8.reuse, R4, PT ;  /* 0x000000040800720c */ /* 0x040fe20003fa6270 */
[-C--:B------:R-:W-:Y:S01]  /*2360*/  HMMA.16816.F32.BF16 R44, R12, R50.reuse, R84 ;  /* 0x000000320c2c723c */ /* 0x080fe20000041854 */
[C---:B------:R-:W-:Y:S02]  /*2370*/  ISETP.GE.AND P0, PT, R8.reuse, R5, PT ;  /* 0x000000050800720c */ /* 0x040fe40003f06270 */
[CC--:B------:R-:W-:Y:S02]  /*2380*/  ISETP.GE.AND P4, PT, R8.reuse, R6.reuse, PT ;  /* 0x000000060800720c */ /* 0x0c0fe40003f86270 */
[----:B------:R-:W-:Y:S02]  /*2390*/  ISETP.GE.AND P1, PT, R8, R7, PT ;  /* 0x000000070800720c */ /* 0x000fe40003f26270 */
[----:B------:R-:W-:Y:S01]  /*23a0*/  FSEL R84, R26, -INF , !P3 ;  /* 0xff8000001a547808 */ /* 0x000fe20005800000 */
[----:B------:R-:W-:Y:S01]  /*23b0*/  HMMA.16816.F32.BF16 R60, R16, R50, R80 ;  /* 0x00000032103c723c */ /* 0x000fe20000041850 */
[----:B------:R-:W-:-:S02]  /*23c0*/  ISETP.GE.AND P2, PT, R9, R6, PT ;  /* 0x000000060900720c */ /* 0x000fc40003f46270 */
[----:B------:R-:W-:Y:S02]  /*23d0*/  ISETP.GE.AND P3, PT, R9, R7, PT ;  /* 0x000000070900720c */ /* 0x000fe40003f66270 */
[----:B------:R-:W-:Y:S02]  /*23e0*/  IADD3 R8, R2, 0x10, RZ ;  /* 0x0000001002087810 */ /* 0x000fe40007ffe0ff */
[----:B------:R-:W-:Y:S01]  /*23f0*/  FSEL R75, R25, -INF , !P2 ;  /* 0xff800000194b7808 */ /* 0x000fe20005000000 */
[----:B--2---:R-:W-:Y:S01]  /*2400*/  HMMA.16816.F32.BF16 R36, R16, R20, R88 ;  /* 0x000000141024723c */ /* 0x004fe20000041858 */
[----:B------:R-:W-:Y:S02]  /*2410*/  FSEL R79, R27, -INF , !P3 ;  /* 0xff8000001b4f7808 */ /* 0x000fe40005800000 */
[C---:B------:R-:W-:Y:S02]  /*2420*/  ISETP.GE.AND P6, PT, R10.reuse, R6, PT ;  /* 0x000000060a00720c */ /* 0x040fe40003fc6270 */
[----:B------:R-:W-:-:S02]  /*2430*/  ISETP.GE.AND P2, PT, R10, R5, PT ;  /* 0x000000050a00720c */ /* 0x000fc40003f46270 */
[-C--:B------:R-:W-:Y:S01]  /*2440*/  ISETP.GE.AND P3, PT, R8, R4.reuse, PT ;  /* 0x000000040800720c */ /* 0x080fe20003f66270 */
[C---:B------:R-:W-:Y:S01]  /*2450*/  HMMA.16816.F32.BF16 R32, R12.reuse, R20, R96 ;  /* 0x000000140c20723c */ /* 0x040fe20000041860 */
[----:B------:R-:W-:Y:S02]  /*2460*/  FSEL R74, R24, -INF , !P6 ;  /* 0xff800000184a7808 */ /* 0x000fe40007000000 */
[----:B------:R-:W-:Y:S01]  /*2470*/  FSEL R192, R42, -INF , !P2 ;  /* 0xff8000002ac07808 */ /* 0x000fe20005000000 */
[----:B------:R-:W2:Y:S01]  /*2480*/  LDSM.16.M88.4 R24, [R209+0x1000] ;  /* 0x00100000d118783b */ /* 0x000ea20000000200 */
[----:B------:R-:W-:Y:S02]  /*2490*/  FSEL R194, R56, -INF , !P3 ;  /* 0xff80000038c27808 */ /* 0x000fe40005800000 */
[----:B------:R-:W-:Y:S01]  /*24a0*/  ISETP.GE.AND P6, PT, R10, R4, PT ;  /* 0x000000040a00720c */ /* 0x000fe20003fc6270 */
[----:B------:R-:W-:Y:S01]  /*24b0*/  HMMA.16816.F32.BF16 R48, R12, R22, R100 ;  /* 0x000000160c30723c */ /* 0x000fe20000041864 */
[----:B------:R-:W-:-:S02]  /*24c0*/  ISETP.GE.AND P2, PT, R8, R5, PT ;  /* 0x000000050800720c */ /* 0x000fc40003f46270 */
[----:B------:R-:W-:Y:S02]  /*24d0*/  ISETP.GE.AND P3, PT, R8, R7, PT ;  /* 0x000000070800720c */ /* 0x000fe40003f66270 */
[----:B------:R-:W-:Y:S02]  /*24e0*/  FSEL R85, R40, -INF , !P6 ;  /* 0xff80000028557808 */ /* 0x000fe40007000000 */
[----:B------:R-:W-:Y:S02]  /*24f0*/  FSEL R196, R58, -INF , !P2 ;  /* 0xff8000003ac47808 */ /* 0x000fe40005000000 */
[----:B------:R-:W-:Y:S02]  /*2500*/  FSEL R81, R54, -INF , !P3 ;  /* 0xff80000036517808 */ /* 0x000fe40005800000 */
[----:B------:R-:W-:Y:S02]  /*2510*/  ISETP.GE.AND P6, PT, R8, R6, PT ;  /* 0x000000060800720c */ /* 0x000fe40003fc6270 */
        /* <DEDUP_REMOVED lines=11> */
[----:B-1----:R-:W-:Y:S01]  /*25d0*/  HMMA.16816.F32.BF16 R56, R16, R30, R108 ;  /* 0x0000001e1038723c */ /* 0x002fe2000004186c */
[----:B------:R-:W-:Y:S02]  /*25e0*/  ISETP.GE.AND P6, PT, R9, R4, PT ;  /* 0x000000040900720c */ /* 0x000fe40003fc6270 */
[----:B------:R-:W-:-:S02]  /*25f0*/  ISETP.GE.AND P3, PT, R3, R7, PT ;  /* 0x000000070300720c */ /* 0x000fc40003f66270 */
[----:B------:R-:W-:Y:S02]  /*2600*/  IADD3 R9, R2, 0x19, RZ ;  /* 0x0000001902097810 */ /* 0x000fe40007ffe0ff */
[----:B------:R-:W-:Y:S02]  /*2610*/  FSEL R82, R55, -INF , !P2 ;  /* 0xff80000037527808 */ /* 0x000fe40005000000 */
[----:B------:R-:W-:Y:S01]  /*2620*/  FSEL R83, R41, -INF , !P6 ;  /* 0xff80000029537808 */ /* 0x000fe20007000000 */
[----:B------:R-:W-:Y:S01]  /*2630*/  HMMA.16816.F32.BF16 R52, R16, R22, R92 ;  /* 0x000000161034723c */ /* 0x000fe2000004185c */
[----:B------:R-:W-:Y:S01]  /*2640*/  FSEL R80, R46, -INF , !P3 ;  /* 0xff8000002e507808 */ /* 0x000fe20005800000 */
[----:B------:R-:W1:Y:S01]  /*2650*/  LDSM.16.M88.4 R20, [R209+0x1400] ;  /* 0x00140000d114783b */ /* 0x000e620000000200 */
[-C--:B------:R-:W-:Y:S02]  /*2660*/  ISETP.GE.AND P6, PT, R3, R6.reuse, PT ;  /* 0x000000060300720c */ /* 0x080fe40003fc6270 */
[----:B------:R-:W-:-:S02]  /*2670*/  ISETP.GE.AND P2, PT, R9, R6, PT ;  /* 0x000000060900720c */ /* 0x000fc40003f46270 */
[----:B------:R-:W-:Y:S01]  /*2680*/  ISETP.GE.AND P3, PT, R9, R7, PT ;  /* 0x000000070900720c */ /* 0x000fe20003f66270 */
[----:B------:R-:W-:Y:S01]  /*2690*/  HMMA.16816.F32.BF16 R40, R16, R28, R104 ;  /* 0x0000001c1028723c */ /* 0x000fe20000041868 */
[----:B------:R-:W-:Y:S02]  /*26a0*/  IADD3 R8, R2, 0x20, RZ ;  /* 0x0000002002087810 */ /* 0x000fe40007ffe0ff */
[----:B------:R-:W-:Y:S02]  /*26b0*/  FSEL R68, R44, -INF , !P6 ;  /* 0xff8000002c447808 */ /* 0x000fe40007000000 */
[----:B------:R-:W-:Y:S02]  /*26c0*/  FSEL R69, R45, -INF , !P2 ;  /* 0xff8000002d457808 */ /* 0x000fe40005000000 */
[----:B------:R-:W-:Y:S02]  /*26d0*/  FSEL R78, R47, -INF , !P3 ;  /* 0xff8000002f4e7808 */ /* 0x000fe40005800000 */
[C---:B------:R-:W-:Y:S01]  /*26e0*/  ISETP.GE.AND P6, PT, R3.reuse, R4, PT ;  /* 0x000000040300720c */ /* 0x040fe20003fc6270 */
[----:B------:R-:W-:Y:S01]  /*26f0*/  HMMA.16816.F32.BF16 R44, R12, R30, R120 ;  /* 0x0000001e0c2c723c */ /* 0x000fe20000041878 */
        /* <DEDUP_REMOVED lines=10> */
[----:B------:R-:W-:Y:S02]  /*27a0*/  FSEL R103, R32, -INF , !P6 ;  /* 0xff80000020677808 */ /* 0x000fe40007000000 */
[----:B------:R-:W-:Y:S02]  /*27b0*/  FSEL R104, R34, -INF , !P3 ;  /* 0xff80000022687808 */ /* 0x000fe40005800000 */
[----:B------:R-:W-:-:S02]  /*27c0*/  ISETP.GE.AND P2, PT, R3, R4, PT ;  /* 0x000000040300720c */ /* 0x000fc40003f46270 */
[C---:B------:R-:W-:Y:S02]  /*27d0*/  ISETP.GE.AND P6, PT, R3.reuse, R5, PT ;  /* 0x000000050300720c */ /* 0x040fe40003fc6270 */
[----:B------:R-:W-:Y:S02]  /*27e0*/  ISETP.GE.AND P3, PT, R3, R6, PT ;  /* 0x000000060300720c */ /* 0x000fe40003f66270 */
[----:B------:R-:W-:Y:S02]  /*27f0*/  FSEL R197, R37, -INF , !P2 ;  /* 0xff80000025c57808 */ /* 0x000fe40005000000 */
[----:B------:R-:W-:Y:S02]  /*2800*/  FSEL R199, R39, -INF , !P6 ;  /* 0xff80000027c77808 */ /* 0x000fe40007000000 */
[----:B------:R-:W-:Y:S01]  /*2810*/  FSEL R102, R33, -INF , !P3 ;  /* 0xff80000021667808 */ /* 0x000fe20005800000 */
[----:B------:R-:W-:Y:S01]  /*2820*/  HMMA.16816.F32.BF16 R36, R12, R28, R112 ;  /* 0x0000001c0c24723c */ /* 0x000fe20000041870 */
[----:B------:R-:W-:-:S02]  /*2830*/  ISETP.GE.AND P2, PT, R3, R7, PT ;  /* 0x000000070300720c */ /* 0x000fc40003f46270 */
[----:B------:R-:W-:Y:S02]  /*2840*/  ISETP.GE.AND P3, PT, R9, R5, PT ;  /* 0x000000050900720c */ /* 0x000fe40003f66270 */
[C---:B------:R-:W-:Y:S02]  /*2850*/  IADD3 R3, R2.reuse, 0x28, RZ ;  /* 0x0000002802037810 */ /* 0x040fe40007ffe0ff */
[----:B------:R-:W-:Y:S01]  /*2860*/  FSEL R63, R63, -INF , !P3 ;  /* 0xff8000003f3f7808 */ /* 0x000fe20005800000 */
[----:B--2---:R-:W-:Y:S01]  /*2870*/  HMMA.16816.F32.BF16 R28, R12, R24, R132 ;  /* 0x000000180c1c723c */ /* 0x004fe20000041884 */
[----:B------:R-:W-:Y:S02]  /*2880*/  ISETP.GE.AND P6, PT, R9, R4, PT ;  /* 0x000000040900720c */ /* 0x000fe40003fc6270 */
[----:B------:R-:W-:Y:S02]  /*2890*/  ISETP.GE.AND P3, PT, R3, R7, PT ;  /* 0x000000070300720c */ /* 0x000fe40003f66270 */
[----:B------:R-:W-:-:S02]  /*28a0*/  IADD3 R9, R2, 0x29, RZ ;  /* 0x0000002902097810 */ /* 0x000fc40007ffe0ff */
[----:B------:R-:W-:Y:S02]  /*28b0*/  FSEL R105, R35, -INF , !P2 ;  /* 0xff80000023697808 */ /* 0x000fe40005000000 */
[----:B------:R-:W-:Y:S01]  /*28c0*/  FSEL R101, R50, -INF , !P3 ;  /* 0xff80000032657808 */ /* 0x000fe20005800000 */
[----:B------:R-:W-:Y:S01]  /*28d0*/  HMMA.16816.F32.BF16 R32, R16, R24, R116 ;  /* 0x000000181020723c */ /* 0x000fe20000041874 */
[C---:B------:R-:W-:Y:S02]  /*28e0*/  ISETP.GE.AND P2, PT, R9.reuse, R6, PT ;  /* 0x000000060900720c */ /* 0x040fe40003f46270 */
[----:B------:R-:W-:Y:S02]  /*28f0*/  ISETP.GE.AND P3, PT, R9, R7, PT ;  /* 0x000000070900720c */ /* 0x000fe40003f66270 */
[----:B------:R-:W-:Y:S02]  /*2900*/  IADD3 R8, R2, 0x30, RZ ;  /* 0x0000003002087810 */ /* 0x000fe40007ffe0ff */
[----:B------:R-:W-:-:S02]  /*2910*/  FSEL R89, R61, -INF , !P6 ;  /* 0xff8000003d597808 */ /* 0x000fc40007000000 */
[----:B------:R-:W-:Y:S02]  /*2920*/  FSEL R99, R49, -INF , !P2 ;  /* 0xff80000031637808 */ /* 0x000fe40005000000 */
[----:B------:R-:W-:Y:S02]  /*2930*/  FSEL R100, R51, -INF , !P3 ;  /* 0xff80000033647808 */ /* 0x000fe40005800000 */
[C---:B------:R-:W-:Y:S02]  /*2940*/  ISETP.GE.AND P6, PT, R3.reuse, R6, PT ;  /* 0x000000060300720c */ /* 0x040fe40003fc6270 */
[----:B------:R-:W-:Y:S02]  /*2950*/  ISETP.GE.AND P2, PT, R3, R5, PT ;  /* 0x000000050300720c */ /* 0x000fe40003f46270 */
[----:B------:R-:W-:Y:S02]  /*2960*/  ISETP.GE.AND P3, PT, R8, R4, PT ;  /* 0x000000040800720c */ /* 0x000fe40003f66270 */
[----:B------:R-:W-:-:S02]  /*2970*/  FSEL R98, R48, -INF , !P6 ;  /* 0xff80000030627808 */ /* 0x000fc40007000000 */
[----:B------:R-:W-:Y:S01]  /*2980*/  FSEL R109, R54, -INF , !P2 ;  /* 0xff800000366d7808 */ /* 0x000fe20005000000 */
[----:B------:R-:W-:Y:S01]  /*2990*/  HMMA.16816.F32.BF16 R48, R12, R26, R136 ;  /* 0x0000001a0c30723c */ /* 0x000fe20000041888 */
[----:B------:R-:W-:Y:S02]  /*29a0*/  FSEL R123, R40, -INF , !P3 ;  /* 0xff800000287b7808 */ /* 0x000fe40005800000 */
[----:B------:R-:W-:Y:S02]  /*29b0*/  ISETP.GE.AND P6, PT, R3, R4, PT ;  /* 0x000000040300720c */ /* 0x000fe40003fc6270 */
        /* <DEDUP_REMOVED lines=18> */
[----:B-1----:R-:W-:Y:S01]  /*2ae0*/  HMMA.16816.F32.BF16 R40, R16, R20, R128 ;  /* 0x000000141028723c */ /* 0x002fe20000041880 */
[----:B------:R-:W-:Y:S02]  /*2af0*/  ISETP.GE.AND P6, PT, R9, R4, PT ;  /* 0x000000040900720c */ /* 0x000fe40003fc6270 */
[----:B------:R-:W-:Y:S02]  /*2b00*/  ISETP.GE.AND P3, PT, R3, R7, PT ;  /* 0x000000070300720c */ /* 0x000fe40003f66270 */
[----:B------:R-:W-:-:S02]  /*2b10*/  IADD3 R9, R2, 0x39, RZ ;  /* 0x0000003902097810 */ /* 0x000fc40007ffe0ff */
[----:B------:R-:W-:Y:S02]  /*2b20*/  FSEL R106, R53, -INF , !P6 ;  /* 0xff800000356a7808 */ /* 0x000fe40007000000 */
[----:B------:R-:W-:Y:S01]  /*2b30*/  FSEL R114, R46, -INF , !P3 ;  /* 0xff8000002e727808 */ /* 0x000fe20005800000 */
[----:B------:R-:W-:Y:S01]  /*2b40*/  HMMA.16816.F32.BF16 R52, R16, R26, R124 ;  /* 0x0000001a1034723c */ /* 0x000fe2000004187c */
[----:B------:R-:W-:Y:S01]  /*2b50*/  FSEL R117, R39, -INF , !P2 ;  /* 0xff80000027757808 */ /* 0x000fe20005000000 */
[----:B------:R-:W1:Y:S01]  /*2b60*/  LDSM.16.M88.4 R24, [R209+0x1800] ;  /* 0x00180000d118783b */ /* 0x000e620000000200 */
[-C--:B------:R-:W-:Y:S02]  /*2b70*/  ISETP.GE.AND P6, PT, R3, R6.reuse, PT ;  /* 0x000000060300720c */ /* 0x080fe40003fc6270 */
[C---:B------:R-:W-:Y:S02]  /*2b80*/  ISETP.GE.AND P3, PT, R9.reuse, R7, PT ;  /* 0x000000070900720c */ /* 0x040fe40003f66270 */
[----:B------:R-:W-:Y:S01]  /*2b90*/  ISETP.GE.AND P2, PT, R9, R6, PT ;  /* 0x000000060900720c */ /* 0x000fe20003f46270 */
[----:B------:R-:W-:Y:S01]  /*2ba0*/  HMMA.16816.F32.BF16 R36, R12, R22, R152 ;  /* 0x000000160c24723c */ /* 0x000fe20000041898 */
[----:B------:R-:W-:-:S02]  /*2bb0*/  IADD3 R8, R2, 0x40, RZ ;  /* 0x0000004002087810 */ /* 0x000fc40007ffe0ff */
[----:B------:R-:W-:Y:S02]  /*2bc0*/  FSEL R110, R44, -INF , !P6 ;  /* 0xff8000002c6e7808 */ /* 0x000fe40007000000 */
[----:B------:R-:W-:Y:S02]  /*2bd0*/  FSEL R112, R47, -INF , !P3 ;  /* 0xff8000002f707808 */ /* 0x000fe40005800000 */
[-C--:B------:R-:W-:Y:S02]  /*2be0*/  ISETP.GE.AND P6, PT, R3, R4.reuse, PT ;  /* 0x000000040300720c */ /* 0x080fe40003fc6270 */
[----:B------:R-:W-:Y:S02]  /*2bf0*/  FSEL R111, R45, -INF , !P2 ;  /* 0xff8000002d6f7808 */ /* 0x000fe40005000000 */
[----:B------:R-:W-:Y:S02]  /*2c00*/  ISETP.GE.AND P3, PT, R8, R4, PT ;  /* 0x000000040800720c */ /* 0x000fe40003f66270 */
[----:B------:R-:W-:-:S02]  /*2c10*/  ISETP.GE.AND P2, PT, R3, R5, PT ;  /* 0x000000050300720c */ /* 0x000fc40003f46270 */
[----:B------:R-:W-:Y:S02]  /*2c20*/  FSEL R120, R56, -INF , !P6 ;  /* 0xff80000038787808 */ /* 0x000fe40007000000 */
[----:B------:R-:W-:Y:S02]  /*2c30*/  FSEL R218, R32, -INF , !P3 ;  /* 0xff80000020da7808 */ /* 0x000fe40005800000 */
[----:B------:R-:W-:Y:S02]  /*2c40*/  FSEL R121, R58, -INF , !P2 ;  /* 0xff8000003a797808 */ /* 0x000fe40005000000 */
[C---:B------:R-:W-:Y:S02]  /*2c50*/  ISETP.GE.AND P6, PT, R8.reuse, R6, PT ;  /* 0x000000060800720c */ /* 0x040fe40003fc6270 */
[----:B------:R-:W-:Y:S02]  /*2c60*/  ISETP.GE.AND P3, PT, R8, R7, PT ;  /* 0x000000070800720c */ /* 0x000fe40003f66270 */
[----:B------:R-:W-:-:S02]  /*2c70*/  IADD3 R3, R2, 0x41, RZ ;  /* 0x0000004102037810 */ /* 0x000fc40007ffe0ff */
[-C--:B------:R-:W-:Y:S02]  /*2c80*/  ISETP.GE.AND P2, PT, R8, R5.reuse, PT ;  /* 0x000000050800720c */ /* 0x080fe40003f46270 */
[----:B------:R-:W-:Y:S02]  /*2c90*/  FSEL R132, R28, -INF , !P6 ;  /* 0xff8000001c847808 */ /* 0x000fe40007000000 */
[----:B------:R-:W-:Y:S02]  /*2ca0*/  FSEL R130, R30, -INF , !P3 ;  /* 0xff8000001e827808 */ /* 0x000fe40005800000 */
[----:B------:R-:W-:Y:S01]  /*2cb0*/  FSEL R220, R34, -INF , !P2 ;  /* 0xff80000022dc7808 */ /* 0x000fe20005000000 */
[----:B-1----:R-:W-:Y:S01]  /*2cc0*/  HMMA.16816.F32.BF16 R44, R16, R24, R144 ;  /* 0x00000018102c723c */ /* 0x002fe20000041890 */
[C---:B------:R-:W-:Y:S02]  /*2cd0*/  ISETP.GE.AND P6, PT, R3.reuse, R5, PT ;  /* 0x000000050300720c */ /* 0x040fe40003fc6270 */
[----:B------:R-:W-:-:S02]  /*2ce0*/  ISETP.GE.AND P3, PT, R3, R6, PT ;  /* 0x000000060300720c */ /* 0x000fc40003f66270 */
[-C--:B------:R-:W-:Y:S02]  /*2cf0*/  ISETP.GE.AND P2, PT, R3, R4.reuse, PT ;  /* 0x000000040300720c */ /* 0x080fe40003f46270 */
[----:B------:R-:W-:Y:S02]  /*2d00*/  FSEL R219, R35, -INF , !P6 ;  /* 0xff80000023db7808 */ /* 0x000fe40007000000 */
[----:B------:R-:W-:Y:S02]  /*2d10*/  FSEL R126, R29, -INF , !P3 ;  /* 0xff8000001d7e7808 */ /* 0x000fe40005800000 */
[----:B------:R-:W-:Y:S02]  /*2d20*/  FSEL R217, R33, -INF , !P2 ;  /* 0xff80000021d97808 */ /* 0x000fe40005000000 */
[C---:B------:R-:W-:Y:S01]  /*2d30*/  ISETP.GE.AND P6, PT, R9.reuse, R4, PT ;  /* 0x000000040900720c */ /* 0x040fe20003fc6270 */
[----:B------:R-:W-:Y:S01]  /*2d40*/  HMMA.16816.F32.BF16 R32, R12, R20, R148 ;  /* 0x000000140c20723c */ /* 0x000fe20000041894 */
[----:B------:R-:W-:-:S02]  /*2d50*/  ISETP.GE.AND P3, PT, R9, R5, PT ;  /* 0x000000050900720c */ /* 0x000fc40003f66270 */
[-C--:B------:R-:W-:Y:S02]  /*2d60*/  ISETP.GE.AND P2, PT, R3, R7.reuse, PT ;  /* 0x000000070300720c */ /* 0x080fe40003f46270 */
[C---:B------:R-:W-:Y:S02]  /*2d70*/  IADD3 R3, R2.reuse, 0x48, RZ ;  /* 0x0000004802037810 */ /* 0x040fe40007ffe0ff */
[----:B------:R-:W-:Y:S02]  /*2d80*/  IADD3 R9, R2, 0x49, RZ ;  /* 0x0000004902097810 */ /* 0x000fe40007ffe0ff */
[----:B------:R-:W-:Y:S02]  /*2d90*/  FSEL R118, R57, -INF , !P6 ;  /* 0xff80000039767808 */ /* 0x000fe40007000000 */
[----:B------:R-:W-:Y:S02]  /*2da0*/  FSEL R119, R59, -INF , !P3 ;  /* 0xff8000003b777808 */ /* 0x000fe40005800000 */
[----:B------:R-:W-:Y:S01]  /*2db0*/  FSEL R129, R31, -INF , !P2 ;  /* 0xff8000001f817808 */ /* 0x000fe20005000000 */
[----:B------:R-:W-:Y:S01]  /*2dc0*/  HMMA.16816.F32.BF16 R56, R16, R22, R140 ;  /* 0x000000161038723c */ /* 0x000fe2000004188c */
[----:B------:R-:W-:Y:S01]  /*2dd0*/  ISETP.GE.AND P3, PT, R3, R7, PT ;  /* 0x000000070300720c */ /* 0x000fe20003f66270 */
[----:B------:R-:W1:Y:S01]  /*2de0*/  LDSM.16.M88.4 R20, [R209+0x1c00] ;  /* 0x001c0000d114783b */ /* 0x000e620000000200 */
[----:B------:R-:W-:Y:S01]  /*2df0*/  ISETP.GE.AND P2, PT, R9, R6, PT ;  /* 0x000000060900720c */ /* 0x000fe20003f46270 */
[----:B------:R-:W-:-:S04]  /*2e00*/  DEPBAR.LE SB0, 0x0 ;  /* 0x000080000000791a */ /* 0x000fc80000000000 */
[----:B------:R-:W-:Y:S01]  /*2e10*/  FSEL R128, R50, -INF , !P3 ;  /* 0xff80000032807808 */ /* 0x000fe20005800000 */
[----:B------:R-:W-:Y:S01]  /*2e20*/  HMMA.16816.F32.BF16 R28, R12, R24, R160 ;  /* 0x000000180c1c723c */ /* 0x000fe200000418a0 */
        /* <DEDUP_REMOVED lines=124> */
[----:B------:R-:W-:Y:S02]  /*35f0*/  FSEL R189, R37, -INF , !P2 ;  /* 0xff80000025bd7808 */ /* 0x000fe40005000000 */
[----:B------:R-:W-:Y:S02]  /*3600*/  FSEL R177, R19, -INF , !P0 ;  /* 0xff80000013b17808 */ /* 0x000fe40004000000 */
[----:B------:R-:W-:Y:S02]  /*3610*/  PLOP3.LUT P0, PT, PT, PT, UP0, 0x80, 0x0 ;  /* 0x000000000000781c */ /* 0x000fe40003f0f008 */
        /* <DEDUP_REMOVED lines=9> */
[----:B------:R-:W-:Y:S01]  /*36b0*/  ISETP.GE.AND P3, PT, R2, R7, PT ;  /* 0x000000070200720c */ /* 0x000fe20003f66270 */
[----:B------:R-:W-:Y:S01]  /*36c0*/  IMAD.IADD R2, R73, 0x1, R11 ;  /* 0x0000000149027824 */ /* 0x000fe200078e020b */
        /* <DEDUP_REMOVED lines=8> */
[----:B------:R-:W-:-:S03]  /*3750*/  IMAD.U32 R3, RZ, RZ, UR6 ;  /* 0x00000006ff037e24 */ /* 0x000fc6000f8e00ff */
[----:B------:R-:W-:Y:S02]  /*3760*/  USHF.R.S32.HI UR5, URZ, 0x1f, UR8 ;  /* 0x0000001f3f057899 */ /* 0x000fe40008011408 */
[----:B------:R-:W-:Y:S01]  /*3770*/  UIMAD UR7, UR7, UR8, URZ ;  /* 0x00000008070772a4 */ /* 0x000fe2000f8e023f */
[----:B------:R-:W-:Y:S01]  /*3780*/  IMAD.U32 R8, RZ, RZ, UR8 ;  /* 0x00000008ff087e24 */ /* 0x000fe2000f8e00ff */
[----:B------:R-:W-:Y:S02]  /*3790*/  SHF.L.U64.HI R3, R3, 0x6, R205 ;  /* 0x0000000603037819 */ /* 0x000fe400000102cd */
[----:B------:R-:W-:Y:S01]  /*37a0*/  UIMAD UR5, UR5, UR12, UR7 ;  /* 0x0000000c050572a4 */ /* 0x000fe2000f8e0207 */
[----:B------:R-:W-:Y:S01]  /*37b0*/  IMAD.WIDE.U32 R8, R8, UR12, R230 ;  /* 0x0000000c08087c25 */ /* 0x000fe2000f8e00e6 */
[----:B------:R-:W-:-:S04]  /*37c0*/  USHF.L.U32 UR7, UR6, 0x6, URZ ;  /* 0x0000000606077899 */ /* 0x000fc8000800063f */
[----:B------:R-:W-:Y:S02]  /*37d0*/  IADD3 R9, R9, UR5, RZ ;  /* 0x0000000509097c10 */ /* 0x000fe4000fffe0ff */
[----:B------:R-:W-:-:S04]  /*37e0*/  LEA R12, P1, R8, c[0x0][0x168], 0x1 ;  /* 0x00005a00080c7a11 */ /* 0x000fc800078208ff */
[----:B------:R-:W-:Y:S02]  /*37f0*/  LEA.HI.X R13, R8, c[0x0][0x16c], R9, 0x1, P1 ;  /* 0x00005b00080d7a11 */ /* 0x000fe400008f0c09 */
[----:B------:R-:W-:-:S03]  /*3800*/  IADD3 R10, P1, R12, UR7, RZ ;  /* 0x000000070c0a7c10 */ /* 0x000fc6000ff3e0ff */
[----:B------:R-:W-:Y:S01]  /*3810*/  @!PT LDS RZ, [RZ] ;  /* 0x00000000fffff984 */ /* 0x000fe20000000800 */
[----:B------:R-:W-:Y:S01]  /*3820*/  @!PT LDS RZ, [RZ] ;  /* 0x00000000fffff984 */ /* 0x000fe20000000800 */
[----:B------:R-:W-:Y:S01]  /*3830*/  @!PT LDS RZ, [RZ] ;  /* 0x00000000fffff984 */ /* 0x000fe20000000800 */
[----:B------:R1:W-:Y:S02]  /*3840*/  LDGSTS.E.BYPASS.LTC128B.128 [R224+0x2000], [R12.64] ;  /* 0x020000000ce07fae */ /* 0x0003e4000b901d56 */
[----:B------:R-:W-:Y:S01]  /*3850*/  IMAD.X R11, R3, 0x1, R13, P1 ;  /* 0x00000001030b7824 */ /* 0x000fe200008e060d */
[----:B------:R-:W-:-:S04]  /*3860*/  IADD3 R8, P1, R10, UR7, RZ ;  /* 0x000000070a087c10 */ /* 0x000fc8000ff3e0ff */
[----:B------:R1:W-:Y:S01]  /*3870*/  LDGSTS.E.BYPASS.LTC128B.128 [R224+0x2800], [R10.64] ;  /* 0x028000000ae07fae */ /* 0x0003e2000b901d56 */
[----:B------:R-:W-:Y:S01]  /*3880*/  IMAD.X R9, R11, 0x1, R3, P1 ;  /* 0x000000010b097824 */ /* 0x000fe200008e0603 */
[----:B------:R-:W-:-:S04]  /*3890*/  IADD3 R14, P1, R8, UR7, RZ ;  /* 0x00000007080e7c10 */ /* 0x000fc8000ff3e0ff */
[----:B------:R1:W-:Y:S01]  /*38a0*/  LDGSTS.E.BYPASS.LTC128B.128 [R224+0x3000], [R8.64] ;  /* 0x0300000008e07fae */ /* 0x0003e2000b901d56 */
[----:B------:R-:W-:-:S05]  /*38b0*/  IMAD.X R15, R9, 0x1, R3, P1 ;  /* 0x00000001090f7824 */ /* 0x000fca00008e0603 */
[----:B------:R1:W-:Y:S04]  /*38c0*/  LDGSTS.E.BYPASS.LTC128B.128 [R224+0x3800], [R14.64] ;  /* 0x038000000ee07fae */ /* 0x0003e8000b901d56 */
[----:B------:R-:W0:Y:S02]  /*38d0*/  LDGDEPBAR ;  /* 0x00000000000079af */ /* 0x000e240000000000 */
.L_x_236:
[----:B------:R-:W-:Y:S01]  /*38e0*/  FMNMX.FTZ R3, R52, R53, !PT ;  /* 0x0000003534037209 */ /* 0x000fe20007810000 */
[C---:B------:R-:W-:Y:S01]  /*38f0*/  IMAD.WIDE.U32 R244, R252.reuse, -0x326172a9, RZ ;  /* 0xcd9e8d57fcf47825 */ /* 0x040fe200078e00ff */
[----:B-1----:R-:W-:Y:S01]  /*3900*/  IADD3 R9, R252, 0x4, RZ ;  /* 0x00000004fc097810 */ /* 0x002fe20007ffe0ff */
[----:B------:R-:W-:Y:S01]  /*3910*/  STL [R1+0x84], R7 ;  /* 0x0000840701007387 */ /* 0x000fe20000100800 */
[----:B------:R-:W-:Y:S01]  /*3920*/  FMNMX.FTZ R3, R74, R3, !PT ;  /* 0x000000034a037209 */ /* 0x000fe20007810000 */
[----:B------:R-:W-:Y:S01]  /*3930*/  USHF.L.U32 UR28, UR27, 0x2, URZ ;  /* 0x000000021b1c7899 */ /* 0x000fe2000800063f */
[----:B------:R-:W-:Y:S01]  /*3940*/  LOP3.LUT R10, R203, UR24, RZ, 0x3c, !PT ;  /* 0x00000018cb0a7c12 */ /* 0x000fe2000f8e3cff */
[----:B------:R-:W-:Y:S01]  /*3950*/  IMAD.WIDE.U32 R92, R9, -0x326172a9, RZ ;  /* 0xcd9e8d57095c7825 */ /* 0x000fe200078e00ff */
[----:B------:R-:W-:Y:S01]  /*3960*/  FMNMX.FTZ R3, R75, R3, !PT ;  /* 0x000000034b037209 */ /* 0x000fe20007810000 */
[----:B------:R-:W-:Y:S01]  /*3970*/  STL [R1+0x80], R6 ;  /* 0x0000800601007387 */ /* 0x000fe20000100800 */
[----:B------:R-:W-:Y:S01]  /*3980*/  LOP3.LUT R9, R245, R10, RZ, 0x3c, !PT ;  /* 0x0000000af5097212 */ /* 0x000fe200078e3cff */
        /* <DEDUP_REMOVED lines=8> */
[----:B------:R-:W-:Y:S01]  /*3a10*/  IMAD.U32 R11, RZ, RZ, UR28 ;  /* 0x0000001cff0b7e24 */ /* 0x000fe2000f8e00ff */
[----:B------:R-:W-:Y:S01]  /*3a20*/  FMNMX.FTZ R3, R68, R3, !PT ;  /* 0x0000000344037209 */ /* 0x000fe20007810000 */
[----:B------:R1:W-:Y:S01]  /*3a30*/  STL [R1+0x40], R10 ;  /* 0x0000400a01007387 */ /* 0x0003e20000100800 */
[----:B------:R-:W-:Y:S01]  /*3a40*/  LOP3.LUT R12, R95, UR14, R142, 0x96, !PT ;  /* 0x0000000e5f0c7c12 */ /* 0x000fe2000f8e968e */
[----:B------:R-:W-:Y:S01]  /*3a50*/  UIADD3 UR13, UR24, 0x3c6ef372, URZ ;  /* 0x3c6ef372180d7890 */ /* 0x000fe2000fffe03f */
[----:B------:R-:W-:Y:S01]  /*3a60*/  FMNMX.FTZ R3, R69, R3, !PT ;  /* 0x0000000345037209 */ /* 0x000fe20007810000 */
[----:B------:R-:W-:Y:S01]  /*3a70*/  UIADD3 UR12, UR25, 0x76cf5d0a, URZ ;  /* 0x76cf5d0a190c7890 */ /* 0x000fe2000fffe03f */
[----:B------:R-:W-:Y:S01]  /*3a80*/  IMAD.SHL.U32 R205, R2, 0x2, RZ ;  /* 0x0000000202cd7824 */ /* 0x000fe200078e00ff */
[----:B------:R-:W-:Y:S01]  /*3a90*/  UIADD3 UR10, UR25, 0x32370b8f, URZ ;  /* 0x32370b8f190a7890 */ /* 0x000fe2000fffe03f */
[----:B------:R-:W-:Y:S01]  /*3aa0*/  FMNMX.FTZ R3, R103, R3, !PT ;  /* 0x0000000367037209 */ /* 0x000fe20007810000 */
[----:B------:R-:W-:Y:S01]  /*3ab0*/  IMAD.WIDE.U32 R64, R12, -0x326172a9, RZ ;  /* 0xcd9e8d570c407825 */ /* 0x000fe200078e00ff */
[----:B------:R-:W-:Y:S01]  /*3ac0*/  UIADD3 UR11, UR24, -0x255992d5, URZ ;  /* 0xdaa66d2b180b7890 */ /* 0x000fe2000fffe03f */
[----:B------:R-:W-:Y:S01]  /*3ad0*/  LDSM.16.MT88.4 R44, [R205+0x4000] ;  /* 0x00400000cd2c783b */ /* 0x000fe20000004200 */
[----:B------:R-:W-:Y:S01]  /*3ae0*/  FMNMX.FTZ R3, R102, R3, !PT ;  /* 0x0000000366037209 */ /* 0x000fe20007810000 */
[----:B------:R-:W-:Y:S01]  /*3af0*/  UIADD3 UR8, UR25, -0x126145ec, URZ ;  /* 0xed9eba1419087890 */ /* 0x000fe2000fffe03f */
[----:B------:R-:W-:Y:S01]  /*3b00*/  IMAD R135, R72, 0x10000, R72 ;  /* 0x0001000048877824 */ /* 0x000fe200078e0248 */
[----:B------:R-:W-:Y:S01]  /*3b10*/  UIADD3 UR9, UR24, 0x78dde6e4, URZ ;  /* 0x78dde6e418097890 */ /* 0x000fe2000fffe03f */
[----:B------:R-:W-:Y:S01]  /*3b20*/  FMNMX.FTZ R3, R98, R3, !PT ;  /* 0x0000000362037209 */ /* 0x000fe20007810000 */
[----:B------:R-:W-:Y:S01]  /*3b30*/  UIADD3 UR6, UR25, -0x56f99767, URZ ;  /* 0xa906689919067890 */ /* 0x000fe2000fffe03f */
[----:B------:R-:W-:Y:S01]  /*3b40*/  IMAD R206, R0, 0x2, R205 ;  /* 0x0000000200ce7824 */ /* 0x000fe200078e02cd */
[----:B------:R-:W-:Y:S01]  /*3b50*/  UIADD3 UR7, UR24, 0x1715609d, URZ ;  /* 0x1715609d18077890 */ /* 0x000fe2000fffe03f */
[----:B------:R-:W-:Y:S01]  /*3b60*/  FMNMX.FTZ R3, R99, R3, !PT ;  /* 0x0000000363037209 */ /* 0x000fe20007810000 */
[----:B------:R-:W-:Y:S01]  /*3b70*/  LDSM.16.MT88.4 R56, [R205+0x4400] ;  /* 0x00440000cd38783b */ /* 0x000fe20000004200 */
[----:B------:R-:W-:-:S02]  /*3b80*/  UIADD3 UR5, UR28, 0x1, URZ ;  /* 0x000000011c057890 */ /* 0x000fc4000fffe03f */
[----:B------:R-:W-:Y:S01]  /*3b90*/  FMNMX.FTZ R3, R115, R3, !PT ;  /* 0x0000000373037209 */ /* 0x000fe20007810000 */
[----:B------:R-:W-:Y:S01]  /*3ba0*/  LDSM.16.MT88.4 R48, [R206+0x4000] ;  /* 0x00400000ce30783b */ /* 0x000fe20000004200 */
[----:B-1----:R-:W-:Y:S02]  /*3bb0*/  LOP3.LUT R10, R93, R10, RZ, 0x3c, !PT ;  /* 0x0000000a5d0a7212 */ /* 0x002fe400078e3cff */
[----:B------:R-:W-:-:S03]  /*3bc0*/  FMNMX.FTZ R3, R113, R3, !PT ;  /* 0x0000000371037209 */ /* 0x000fc60007810000 */
[----:B------:R-:W-:Y:S01]  /*3bd0*/  IMAD.WIDE.U32 R96, R10, -0x2daee0ad, RZ ;  /* 0xd2511f530a607825 */ /* 0x000fe200078e00ff */
        /* <DEDUP_REMOVED lines=16> */
[----:B------:R-:W-:Y:S02]  /*3ce0*/  LOP3.LUT R8, R143, UR25, R11, 0x96, !PT ;  /* 0x000000198f087c12 */ /* 0x000fe4000f8e960b */
[----:B------:R-:W-:Y:S02]  /*3cf0*/  FMNMX.FTZ R11, R141, R3, !PT ;  /* 0x000000038d0b7209 */ /* 0x000fe40007810000 */
[----:B------:R-:W-:Y:S01]  /*3d00*/  FMNMX.FTZ R3, R104, R10, !PT ;  /* 0x0000000a68037209 */ /* 0x000fe20007810000 */
[----:B------:R-:W-:Y:S01]  /*3d10*/  IMAD.WIDE.U32 R8, R8, -0x326172a9, RZ ;  /* 0xcd9e8d5708087825 */ /* 0x000fe200078e00ff */
        /* <DEDUP_REMOVED lines=8> */
[C---:B------:R-:W-:Y:S02]  /*3da0*/  LOP3.LUT R17, R9.reuse, UR15, R244, 0x96, !PT ;  /* 0x0000000f09117c12 */ /* 0x040fe4000f8e96f4 */
[----:B------:R-:W-:Y:S02]  /*3db0*/  LOP3.LUT R11, R9, UR15, R92, 0x96, !PT ;  /* 0x0000000f090b7c12 */ /* 0x000fe4000f8e965c */
[----:B------:R-:W-:Y:S02]  /*3dc0*/  FMNMX.FTZ R9, R181, R10, !PT ;  /* 0x0000000ab5097209 */ /* 0x000fe40007810000 */
[----:B------:R-:W-:Y:S01]  /*3dd0*/  FMNMX.FTZ R3, R116, R3, !PT ;  /* 0x0000000374037209 */ /* 0x000fe20007810000 */
[----:B------:R-:W-:Y:S01]  /*3de0*/  IMAD.WIDE.U32 R14, R11, -0x2daee0ad, RZ ;  /* 0xd2511f530b0e7825 */ /* 0x000fe200078e00ff */
[--C-:B------:R-:W-:Y:S02]  /*3df0*/  LOP3.LUT R18, R65, UR13, R8.reuse, 0x96, !PT ;  /* 0x0000000d41127c12 */ /* 0x100fe4000f8e9608 */
[----:B------:R-:W-:-:S02]  /*3e00*/  LOP3.LUT R12, R67, UR13, R8, 0x96, !PT ;  /* 0x0000000d430c7c12 */ /* 0x000fc4000f8e9608 */
[----:B------:R-:W-:Y:S01]  /*3e10*/  FMNMX.FTZ R8, R190, R9, !PT ;  /* 0x00000009be087209 */ /* 0x000fe20007810000 */
[----:B------:R-:W-:Y:S01]  /*3e20*/  IMAD.WIDE.U32 R30, R18, -0x2daee0ad, RZ ;  /* 0xd2511f53121e7825 */ /* 0x000fe200078e00ff */
[----:B------:R-:W-:Y:S02]  /*3e30*/  FMNMX.FTZ R9, R29, R61, !PT ;  /* 0x0000003d1d097209 */ /* 0x000fe40007810000 */
[----:B------:R-:W-:Y:S01]  /*3e40*/  FMNMX.FTZ R3, R117, R3, !PT ;  /* 0x0000000375037209 */ /* 0x000fe20007810000 */
[----:B------:R-:W-:Y:S01]  /*3e50*/  IMAD.WIDE.U32 R12, R12, -0x2daee0ad, RZ ;  /* 0xd2511f530c0c7825 */ /* 0x000fe200078e00ff */
        /* <DEDUP_REMOVED lines=8> */
[----:B------:R-:W-:Y:S01]  /*3ee0*/  LOP3.LUT R10, R15, UR12, R96, 0x96, !PT ;  /* 0x0000000c0f0a7c12 */ /* 0x000fe2000f8e9660 */
[----:B------:R-:W1:Y:S01]  /*3ef0*/  SHFL.BFLY PT, R136, R3, 0x2, 0x1f ;  /* 0x0c401f0003887f89 */ /* 0x000e6200000e0000 */
[----:B------:R-:W-:-:S02]  /*3f00*/  FMNMX.FTZ R9, R194, R11, !PT ;  /* 0x0000000bc2097209 */ /* 0x000fc40007810000 */
[----:B------:R-:W-:Y:S01]  /*3f10*/  FMNMX.FTZ R8, R129, R8, !PT ;  /* 0x0000000881087209 */ /* 0x000fe20007810000 */
[----:B------:R-:W-:Y:S01]  /*3f20*/  IMAD.WIDE.U32 R10, R10, -0x326172a9, RZ ;  /* 0xcd9e8d570a0a7825 */ /* 0x000fe200078e00ff */
[----:B------:R-:W-:Y:S02]  /*3f30*/  LOP3.LUT R16, R13, UR10, R14, 0x96, !PT ;  /* 0x0000000a0d107c12 */ /* 0x000fe4000f8e960e */
        /* <DEDUP_REMOVED lines=9> */
[----:B------:R-:W-:Y:S02]  /*3fd0*/  LOP3.LUT R27, R31, UR10, R14, 0x96, !PT ;  /* 0x0000000a1f1b7c12 */ /* 0x000fe4000f8e960e */
[----:B------:R-:W-:Y:S02]  /*3fe0*/  FMNMX.FTZ R11, R147, R11, !PT ;  /* 0x0000000b930b7209 */ /* 0x000fe40007810000 */
[----:B------:R-:W-:Y:S02]  /*3ff0*/  LOP3.LUT R14, R9, UR8, R12, 0x96, !PT ;  /* 0x00000008090e7c12 */ /* 0x000fe4000f8e960c */
[----:B------:R-:W-:-:S02]  /*4000*/  FMNMX.FTZ R12, R89, R13, !PT ;  /* 0x0000000d590c7209 */ /* 0x000fc40007810000 */
[----:B------:R-:W-:Y:S02]  /*4010*/  LOP3.LUT R13, R17, UR9, R10, 0x96, !PT ;  /* 0x00000009110d7c12 */ /* 0x000fe4000f8e960a */
[----:B------:R-:W-:Y:S02]  /*4020*/  FMNMX.FTZ R10, R146, R11, !PT ;  /* 0x0000000b920a7209 */ /* 0x000fe40007810000 */
[----:B------:R-:W-:Y:S01]  /*4030*/  FMNMX.FTZ R9, R60, R62, !PT ;  /* 0x0000003e3c097209 */ /* 0x000fe20007810000 */
[----:B------:R-:W-:Y:S01]  /*4040*/  IMAD.WIDE.U32 R18, R13, -0x2daee0ad, RZ ;  /* 0xd2511f530d127825 */ /* 0x000fe200078e00ff */
[----:B------:R-:W-:Y:S02]  /*4050*/  FMNMX.FTZ R11, R198, R12, !PT ;  /* 0x0000000cc60b7209 */ /* 0x000fe40007810000 */
[----:B-1----:R-:W-:Y:S02]  /*4060*/  FMNMX.FTZ R136, R3, R136, !PT ;  /* 0x0000008803887209 */ /* 0x002fe40007810000 */
        /* <DEDUP_REMOVED lines=12> */
[----:B------:R-:W-:Y:S02]  /*4130*/  LOP3.LUT R15, R19, UR6, R8, 0x96, !PT ;  /* 0x00000006130f7c12 */ /* 0x000fe4000f8e9608 */
[----:B------:R-:W-:Y:S01]  /*4140*/  FMNMX.FTZ R8, R195, R11, !PT ;  /* 0x0000000bc3087209 */ /* 0x000fe20007810000 */
[----:B------:R-:W-:Y:S01]  /*4150*/  IMAD.WIDE.U32 R10, R14, -0x326172a9, RZ ;  /* 0xcd9e8d570e0a7825 */ /* 0x000fe200078e00ff */
[----:B------:R-:W-:-:S02]  /*4160*/  FMNMX.FTZ R9, R123, R9, !PT ;  /* 0x000000097b097209 */ /* 0x000fc40007810000 */
[----:B------:R-:W-:Y:S02]  /*4170*/  FMNMX.FTZ R12, R188, R3, !PT ;  /* 0x00000003bc0c7209 */ /* 0x000fe40007810000 */
[----:B------:R-:W-:Y:S02]  /*4180*/  FMNMX.FTZ R8, R91, R8, !PT ;  /* 0x000000085b087209 */ /* 0x000fe40007810000 */
[----:B------:R-:W-:Y:S02]  /*4190*/  FMNMX.FTZ R3, R122, R9, !PT ;  /* 0x000000097a037209 */ /* 0x000fe40007810000 */
[----:B------:R-:W-:Y:S02]  /*41a0*/  FMNMX.FTZ R12, R229, R12, !PT ;  /* 0x0000000ce50c7209 */ /* 0x000fe40007810000 */
[----:B------:R-:W-:Y:S01]  /*41b0*/  FMNMX.FTZ R13, R63, R8, !PT ;  /* 0x000000083f0d7209 */ /* 0x000fe20007810000 */
[----:B------:R-:W-:Y:S01]  /*41c0*/  IMAD.WIDE.U32 R8, R15, -0x326172a9, RZ ;  /* 0xcd9e8d570f087825 */ /* 0x000fe200078e00ff */
[----:B------:R-:W-:-:S02]  /*41d0*/  FMNMX.FTZ R14, R120, R3, !PT ;  /* 0x00000003780e7209 */ /* 0x000fc40007810000 */
[----:B------:R-:W-:Y:S02]  /*41e0*/  FMNMX.FTZ R3, R191, R12, !PT ;  /* 0x0000000cbf037209 */ /* 0x000fe40007810000 */
[----:B------:R-:W-:Y:S02]  /*41f0*/  LOP3.LUT R12, R11, UR7, R16, 0x96, !PT ;  /* 0x000000070b0c7c12 */ /* 0x000fe4000f8e9610 */
[----:B------:R-:W-:Y:S02]  /*4200*/  FMNMX.FTZ R11, R200, R13, !PT ;  /* 0x0000000dc80b7209 */ /* 0x000fe40007810000 */
[----:B------:R-:W-:Y:S02]  /*4210*/  FMNMX.FTZ R13, R118, R14, !PT ;  /* 0x0000000e760d7209 */ /* 0x000fe40007810000 */
[----:B------:R-:W-:Y:S02]  /*4220*/  FMNMX.FTZ R3, R187, R3, !PT ;  /* 0x00000003bb037209 */ /* 0x000fe40007810000 */
[----:B------:R-:W-:-:S02]  /*4230*/  FMNMX.FTZ R13, R218, R13, !PT ;  /* 0x0000000dda0d7209 */ /* 0x000fc40007810000 */
[----:B------:R-:W-:Y:S02]  /*4240*/  LOP3.LUT R15, R9, UR17, R10, 0x96, !PT ;  /* 0x00000011090f7c12 */ /* 0x000fe4000f8e960a */
[----:B------:R-:W-:Y:S02]  /*4250*/  FMNMX.FTZ R10, R199, R11, !PT ;  /* 0x0000000bc70a7209 */ /* 0x000fe40007810000 */
[----:B------:R-:W-:Y:S02]  /*4260*/  FMNMX.FTZ R3, R185, R3, !PT ;  /* 0x00000003b9037209 */ /* 0x000fe40007810000 */
[----:B------:R-:W-:Y:S02]  /*4270*/  FMNMX.FTZ R13, R217, R13, !PT ;  /* 0x0000000dd90d7209 */ /* 0x000fe40007810000 */
[----:B-1----:R-:W-:Y:S01]  /*4280*/  FMNMX.FTZ R136, R136, R17, !PT ;  /* 0x0000001188887209 */ /* 0x002fe20007810000 */
[----:B------:R-:W1:Y:S01]  /*4290*/  SHFL.BFLY PT, R16, R3, 0x2, 0x1f ;  /* 0x0c401f0003107f89 */ /* 0x000e6200000e0000 */
[----:B------:R-:W-:Y:S01]  /*42a0*/  FMNMX.FTZ R14, R109, R10, !PT ;  /* 0x0000000a6d0e7209 */ /* 0x000fe20007810000 */
[----:B------:R-:W-:Y:S01]  /*42b0*/  IMAD.WIDE.U32 R10, R12, -0x2daee0ad, RZ ;  /* 0xd2511f530c0a7825 */ /* 0x000fe200078e00ff */
[----:B------:R-:W-:-:S02]  /*42c0*/  LOP3.LUT R19, R8, 0xffff, RZ, 0xc0, !PT ;  /* 0x0000ffff08137812 */ /* 0x000fc400078ec0ff */
[----:B------:R-:W-:Y:S01]  /*42d0*/  FMNMX.FTZ R9, R134, R13, !PT ;  /* 0x0000000d86097209 */ /* 0x000fe20007810000 */
[----:B------:R-:W-:Y:S01]  /*42e0*/  FMUL.FTZ R12, R136, c[0x0][0x23c] ;  /* 0x00008f00880c7a20 */ /* 0x000fe20000410000 */
[----:B------:R-:W-:Y:S02]  /*42f0*/  LOP3.LUT R21, R8, 0xff, RZ, 0xc0, !PT ;  /* 0x000000ff08157812 */ /* 0x000fe400078ec0ff */
[--C-:B------:R-:W-:Y:S02]  /*4300*/  SHF.R.U32.HI R20, RZ, 0x10, R8.reuse ;  /* 0x00000010ff147819 */ /* 0x100fe40000011608 */
[----:B------:R-:W-:Y:S02]  /*4310*/  SHF.R.U32.HI R22, RZ, 0x18, R8 ;  /* 0x00000018ff167819 */ /* 0x000fe40000011608 */
[----:B------:R-:W-:Y:S02]  /*4320*/  FMNMX.FTZ R8, R107, R14, !PT ;  /* 0x0000000e6b087209 */ /* 0x000fe40007810000 */
[----:B------:R-:W-:-:S02]  /*4330*/  FSETP.NEU.FTZ.AND P1, PT, R136, -INF , PT ;  /* 0xff8000008800780b */ /* 0x000fc40003f3d000 */
[----:B------:R-:W-:Y:S02]  /*4340*/  FMNMX.FTZ R9, R131, R9, !PT ;  /* 0x0000000983097209 */ /* 0x000fe40007810000 */
[----:B------:R-:W-:Y:S02]  /*4350*/  FMNMX.FTZ R13, R202, R8, !PT ;  /* 0x00000008ca0d7209 */ /* 0x000fe40007810000 */
[----:B------:R-:W-:Y:S02]  /*4360*/  FSEL R25, R12, RZ, P1 ;  /* 0x000000ff0c197208 */ /* 0x000fe40000800000 */
[----:B------:R-:W-:Y:S02]  /*4370*/  FMNMX.FTZ R8, R222, R9, !PT ;  /* 0x00000009de087209 */ /* 0x000fe40007810000 */
[----:B------:R-:W-:Y:S01]  /*4380*/  LOP3.LUT R17, R11, UR16, R18, 0x96, !PT ;  /* 0x000000100b117c12 */ /* 0x000fe2000f8e9612 */
[--C-:B------:R-:W-:Y:S01]  /*4390*/  FFMA.FTZ R12, R52, c[0x0][0x23c], -R25.reuse ;  /* 0x00008f00340c7a23 */ /* 0x100fe20000010819 */
[----:B------:R-:W-:Y:S01]  /*43a0*/  FMNMX.FTZ R8, R221, R8, !PT ;  /* 0x00000008dd087209 */ /* 0x000fe20007810000 */
[----:B------:R-:W-:Y:S01]  /*43b0*/  FFMA.FTZ R9, R53, c[0x0][0x23c], -R25 ;  /* 0x00008f0035097a23 */ /* 0x000fe20000010819 */
[----:B------:R-:W-:Y:S01]  /*43c0*/  LOP3.LUT R14, R10, 0xff, RZ, 0xc0, !PT ;  /* 0x000000ff0a0e7812 */ /* 0x000fe200078ec0ff */
[----:B------:R2:W-:Y:S01]  /*43d0*/  MUFU.EX2 R239, R12 ;  /* 0x0000000c00ef7308 */ /* 0x0005e20000000800 */
[----:B------:R-:W-:-:S02]  /*43e0*/  FMNMX.FTZ R8, R154, R8, !PT ;  /* 0x000000089a087209 */ /* 0x000fc40007810000 */
[--C-:B------:R-:W-:Y:S02]  /*43f0*/  SHF.R.U32.HI R18, RZ, 0x10, R10.reuse ;  /* 0x00000010ff127819 */ /* 0x100fe4000001160a */
[----:B------:R-:W-:-:S03]  /*4400*/  SHF.R.U32.HI R23, RZ, 0x18, R10 ;  /* 0x00000018ff177819 */ /* 0x000fc6000001160a */
[----:B------:R3:W-:Y:S01]  /*4410*/  MUFU.EX2 R233, R9 ;  /* 0x0000000900e97308 */ /* 0x0007e20000000800 */
[----:B--2---:R-:W-:Y:S02]  /*4420*/  LOP3.LUT R12, R10, 0xffff, RZ, 0xc0, !PT ;  /* 0x0000ffff0a0c7812 */ /* 0x004fe400078ec0ff */
[----:B------:R-:W-:Y:S02]  /*4430*/  FMNMX.FTZ R10, R201, R13, !PT ;  /* 0x0000000dc90a7209 */ /* 0x000fe40007810000 */
[----:B-1----:R-:W-:Y:S01]  /*4440*/  FMNMX.FTZ R11, R3, R16, !PT ;  /* 0x00000010030b7209 */ /* 0x002fe20007810000 */
[----:B------:R-:W-:Y:S01]  /*4450*/  FFMA.FTZ R3, R74, c[0x0][0x23c], -R25 ;  /* 0x00008f004a037a23 */ /* 0x000fe20000010819 */
[----:B------:R-:W-:Y:S02]  /*4460*/  LOP3.LUT R16, R18, 0xff, RZ, 0xc0, !PT ;  /* 0x000000ff12107812 */ /* 0x000fe400078ec0ff */
[----:B---3--:R-:W-:Y:S01]  /*4470*/  FMNMX.FTZ R9, R152, R8, !PT ;  /* 0x0000000898097209 */ /* 0x008fe20007810000 */
[----:B------:R-:W-:Y:S01]  /*4480*/  SHFL.BFLY PT, R13, R11, 0x1, 0x1f ;  /* 0x0c201f000b0d7f89 */ /* 0x000fe200000e0000 */
        /* <DEDUP_REMOVED lines=12> */
[----:B------:R-:W-:Y:S01]  /*4550*/  SHF.R.U32.HI R10, RZ, 0x8, R19 ;  /* 0x00000008ff0a7819 */ /* 0x000fe20000011613 */
[----:B------:R1:W2:Y:S01]  /*4560*/  MUFU.EX2 R150, R3 ;  /* 0x0000000300967308 */ /* 0x0002a20000000800 */
[----:B------:R-:W-:Y:S02]  /*4570*/  FMNMX.FTZ R8, R133, R8, !PT ;  /* 0x0000000885087209 */ /* 0x000fe40007810000 */
[----:B------:R-:W-:Y:S02]  /*4580*/  FMNMX.FTZ R9, R169, R9, !PT ;  /* 0x00000009a9097209 */ /* 0x000fe40007810000 */
[----:B------:R-:W-:-:S02]  /*4590*/  PRMT R21, R21, 0x5410, R10 ;  /* 0x0000541015157816 */ /* 0x000fc4000000000a */
[----:B------:R-:W-:Y:S02]  /*45a0*/  LOP3.LUT R10, R20, 0xff, RZ, 0xc0, !PT ;  /* 0x000000ff140a7812 */ /* 0x000fe400078ec0ff */
[----:B------:R-:W-:Y:S01]  /*45b0*/  FMNMX.FTZ R8, R223, R8, !PT ;  /* 0x00000008df087209 */ /* 0x000fe20007810000 */
[----:B------:R-:W-:Y:S01]  /*45c0*/  HSET2.LE.AND R0, R21, R135, PT ;  /* 0x0000008715007233 */ /* 0x000fe20003803000 */
[----:B------:R-:W-:Y:S02]  /*45d0*/  FMNMX.FTZ R9, R165, R9, !PT ;  /* 0x00000009a5097209 */ /* 0x000fe40007810000 */
[----:B------:R-:W-:Y:S02]  /*45e0*/  PRMT R19, R10, 0x5410, R22 ;  /* 0x000054100a137816 */ /* 0x000fe40000000016 */
[----:B------:R-:W-:Y:S01]  /*45f0*/  FMNMX.FTZ R10, R225, R8, !PT ;  /* 0x00000008e10a7209 */ /* 0x000fe20007810000 */
[--C-:B-1----:R-:W-:Y:S01]  /*4600*/  FFMA.FTZ R3, R71, c[0x0][0x23c], -R25.reuse ;  /* 0x00008f0047037a23 */ /* 0x102fe20000010819 */
[----:B------:R-:W-:Y:S01]  /*4610*/  FMNMX.FTZ R8, R166, R9, !PT ;  /* 0x00000009a6087209 */ /* 0x000fe20007810000 */
[----:B------:R-:W-:Y:S01]  /*4620*/  FFMA.FTZ R9, R68, c[0x0][0x23c], -R25 ;  /* 0x00008f0044097a23 */ /* 0x000fe20000010819 */
[----:B------:R-:W-:Y:S01]  /*4630*/  SHF.R.U32.HI R12, RZ, 0x8, R12 ;  /* 0x00000008ff0c7819 */ /* 0x000fe2000001160c */
[----:B------:R1:W-:Y:S01]  /*4640*/  MUFU.EX2 R236, R3 ;  /* 0x0000000300ec7308 */ /* 0x0003e20000000800 */
[----:B------:R-:W-:Y:S01]  /*4650*/  PRMT R23, R16, 0x5410, R23 ;  /* 0x0000541010177816 */ /* 0x000fe20000000017 */
[----:B------:R-:W3:Y:S01]  /*4660*/  SHFL.BFLY PT, R18, R8, 0x2, 0x1f ;  /* 0x0c401f0008127f89 */ /* 0x000ee200000e0000 */
[----:B------:R-:W-:-:S02]  /*4670*/  PRMT R22, R14, 0x5410, R12 ;  /* 0x000054100e167816 */ /* 0x000fc4000000000c */
[C---:B------:R-:W-:Y:S02]  /*4680*/  LOP3.LUT R12, R15.reuse, 0xffff, RZ, 0xc0, !PT ;  /* 0x0000ffff0f0c7812 */ /* 0x040fe400078ec0ff */
[----:B------:R-:W-:Y:S01]  /*4690*/  LOP3.LUT R14, R15, 0xff, RZ, 0xc0, !PT ;  /* 0x000000ff0f0e7812 */ /* 0x000fe200078ec0ff */
[----:B------:R-:W-:Y:S01]  /*46a0*/  MUFU.EX2 R231, R9 ;  /* 0x0000000900e77308 */ /* 0x000fe20000000800 */
[----:B------:R-:W-:-:S04]  /*46b0*/  SHF.R.U32.HI R12, RZ, 0x8, R12 ;  /* 0x00000008ff0c7819 */ /* 0x000fc8000001160c */
[----:B------:R-:W-:Y:S01]  /*46c0*/  PRMT R14, R14, 0x5410, R12 ;  /* 0x000054100e0e7816 */ /* 0x000fe2000000000c */
[----:B-1----:R-:W-:-:S04]  /*46d0*/  FFMA.FTZ R3, R70, c[0x0][0x23c], -R25 ;  /* 0x00008f0046037a23 */ /* 0x002fc80000010819 */
[----:B------:R1:W-:Y:S01]  /*46e0*/  MUFU.EX2 R7, R3 ;  /* 0x0000000300077308 */ /* 0x0003e20000000800 */
[----:B---3--:R-:W-:Y:S02]  /*46f0*/  FMNMX.FTZ R16, R8, R18, !PT ;  /* 0x0000001208107209 */ /* 0x008fe40007810000 */
[----:B------:R-:W-:-:S03]  /*4700*/  LOP3.LUT R18, R17, 0xff, RZ, 0xc0, !PT ;  /* 0x000000ff11127812 */ /* 0x000fc600078ec0ff */
[----:B------:R-:W3:Y:S01]  /*4710*/  SHFL.BFLY PT, R21, R16, 0x1, 0x1f ;  /* 0x0c201f0010157f89 */ /* 0x000ee200000e0000 */
[----:B-1----:R-:W-:Y:S02]  /*4720*/  FMNMX.FTZ R3, R11, R13, !PT ;  /* 0x0000000d0b037209 */ /* 0x002fe40007810000 */
[----:B------:R-:W-:Y:S01]  /*4730*/  FMNMX.FTZ R11, R172, R10, !PT ;  /* 0x0000000aac0b7209 */ /* 0x000fe20007810000 */
[----:B------:R-:W-:Y:S01]  /*4740*/  FFMA.FTZ R10, R69, c[0x0][0x23c], -R25 ;  /* 0x00008f00450a7a23 */ /* 0x000fe20000010819 */
[C---:B------:R-:W-:Y:S01]  /*4750*/  FSETP.NEU.FTZ.AND P1, PT, R3.reuse, -INF , PT ;  /* 0xff8000000300780b */ /* 0x040fe20003f3d000 */
[----:B------:R-:W-:Y:S01]  /*4760*/  FMUL.FTZ R9, R3, c[0x0][0x23c] ;  /* 0x00008f0003097a20 */ /* 0x000fe20000410000 */
[----:B------:R-:W-:Y:S01]  /*4770*/  FMNMX.FTZ R11, R153, R11, !PT ;  /* 0x0000000b990b7209 */ /* 0x000fe20007810000 */
[----:B------:R1:W-:Y:S01]  /*4780*/  MUFU.EX2 R232, R10 ;  /* 0x0000000a00e87308 */ /* 0x0003e20000000800 */
[----:B------:R-:W-:Y:S02]  /*4790*/  SHF.R.U32.HI R13, RZ, 0x18, R15 ;  /* 0x00000018ff0d7819 */ /* 0x000fe4000001160f */
[----:B------:R-:W-:-:S02]  /*47a0*/  FSEL R24, R9, RZ, P1 ;  /* 0x000000ff09187208 */ /* 0x000fc40000800000 */
[----:B------:R-:W-:-:S03]  /*47b0*/  SHF.R.U32.HI R9, RZ, 0x10, R15 ;  /* 0x00000010ff097819 */ /* 0x000fc6000001160f */
[--C-:B------:R-:W-:Y:S01]  /*47c0*/  FFMA.FTZ R8, R54, c[0x0][0x23c], -R24.reuse ;  /* 0x00008f0036087a23 */ /* 0x100fe20000010818 */
[----:B------:R-:W-:Y:S01]  /*47d0*/  LOP3.LUT R9, R9, 0xff, RZ, 0xc0, !PT ;  /* 0x000000ff09097812 */ /* 0x000fe200078ec0ff */
[--C-:B------:R-:W-:Y:S02]  /*47e0*/  FFMA.FTZ R15, R78, c[0x0][0x23c], -R24.reuse ;  /* 0x00008f004e0f7a23 */ /* 0x100fe40000010818 */
[----:B------:R4:W-:Y:S01]  /*47f0*/  MUFU.EX2 R241, R8 ;  /* 0x0000000800f17308 */ /* 0x0009e20000000800 */
[----:B------:R-:W-:Y:S02]  /*4800*/  PRMT R13, R9, 0x5410, R13 ;  /* 0x00005410090d7816 */ /* 0x000fe4000000000d */
[----:B---3--:R-:W-:Y:S02]  /*4810*/  FMNMX.FTZ R138, R16, R21, !PT ;  /* 0x00000015108a7209 */ /* 0x008fe40007810000 */
[----:B-1----:R-:W-:Y:S01]  /*4820*/  FMNMX.FTZ R10, R179, R11, !PT ;  /* 0x0000000bb30a7209 */ /* 0x002fe20007810000 */
[----:B------:R-:W-:Y:S01]  /*4830*/  FFMA.FTZ R11, R84, c[0x0][0x23c], -R24 ;  /* 0x00008f00540b7a23 */ /* 0x000fe20000010818 */
[----:B------:R-:W-:Y:S01]  /*4840*/  FSETP.NEU.FTZ.AND P1, PT, R138, -INF , PT ;  /* 0xff8000008a00780b */ /* 0x000fe20003f3d000 */
[----:B------:R-:W-:Y:S01]  /*4850*/  MUFU.EX2 R234, R15 ;  /* 0x0000000f00ea7308 */ /* 0x000fe20000000800 */
[----:B------:R-:W-:-:S04]  /*4860*/  FMNMX.FTZ R10, R176, R10, !PT ;  /* 0x0000000ab00a7209 */ /* 0x000fc80007810000 */
[----:B------:R-:W-:-:S03]  /*4870*/  FMNMX.FTZ R10, R168, R10, !PT ;  /* 0x0000000aa80a7209 */ /* 0x000fc60007810000 */
[----:B------:R1:W-:Y:S01]  /*4880*/  MUFU.EX2 R163, R11 ;  /* 0x0000000b00a37308 */ /* 0x0003e20000000800 */
[----:B------:R-:W-:-:S04]  /*4890*/  FMNMX.FTZ R9, R167, R10, !PT ;  /* 0x0000000aa7097209 */ /* 0x000fc80007810000 */
[----:B------:R-:W-:Y:S01]  /*48a0*/  FMNMX.FTZ R2, R171, R9, !PT ;  /* 0x00000009ab027209 */ /* 0x000fe20007810000 */
[--C-:B------:R-:W-:Y:S02]  /*48b0*/  FFMA.FTZ R9, R55, c[0x0][0x23c], -R24.reuse ;  /* 0x00008f0037097a23 */ /* 0x100fe40000010818 */
[----:B------:R-:W-:Y:S01]  /*48c0*/  LDSM.16.MT88.4 R52, [R206+0x4400] ;  /* 0x00440000ce34783b */ /* 0x000fe20000004200 */
[----:B------:R-:W-:Y:S01]  /*48d0*/  FMNMX.FTZ R2, R170, R2, !PT ;  /* 0x00000002aa027209 */ /* 0x000fe20007810000 */
[----:B------:R3:W-:Y:S03]  /*48e0*/  MUFU.EX2 R243, R9 ;  /* 0x0000000900f37308 */ /* 0x0007e60000000800 */
[----:B----4-:R-:W-:Y:S02]  /*48f0*/  FMNMX.FTZ R8, R178, R2, !PT ;  /* 0x00000002b2087209 */ /* 0x010fe40007810000 */
[----:B--2---:R-:W-:Y:S01]  /*4900*/  F2FP.BF16.PACK_AB R2, R150, R242 ;  /* 0x000000f29602723e */ /* 0x004fe200000010ff */
[----:B-1----:R-:W-:Y:S01]  /*4910*/  FFMA.FTZ R11, R79, c[0x0][0x23c], -R24 ;  /* 0x00008f004f0b7a23 */ /* 0x002fe20000010818 */
[----:B------:R-:W-:Y:S01]  /*4920*/  FMNMX.FTZ R12, R177, R8, !PT ;  /* 0x00000008b10c7209 */ /* 0x000fe20007810000 */
[--C-:B------:R-:W-:Y:S01]  /*4930*/  HSET2.LE.AND R8, R14, R135.reuse, PT ;  /* 0x000000870e087233 */ /* 0x100fe20003803000 */
[----:B------:R-:W-:Y:S01]  /*4940*/  LOP3.LUT R10, R0, R2, RZ, 0xc0, !PT ;  /* 0x00000002000a7212 */ /* 0x000fe200078ec0ff */
[----:B------:R1:W2:Y:S01]  /*4950*/  MUFU.EX2 R235, R11 ;  /* 0x0000000b00eb7308 */ /* 0x0002a20000000800 */
[----:B------:R-:W-:Y:S01]  /*4960*/  HSET2.LE.AND R0, R19, R135, PT ;  /* 0x0000008713007233 */ /* 0x000fe20003803000 */
[----:B------:R-:W4:Y:S01]  /*4970*/  SHFL.BFLY PT, R20, R12, 0x2, 0x1f ;  /* 0x0c401f000c147f89 */ /* 0x000f2200000e0000 */
[----:B---3--:R-:W-:-:S04]  /*4980*/  F2FP.BF16.PACK_AB R9, R233, R239 ;  /* 0x000000efe909723e */ /* 0x008fc800000010ff */
[----:B------:R-:W-:Y:S02]  /*4990*/  LOP3.LUT R8, R8, R9, RZ, 0xc0, !PT ;  /* 0x0000000908087212 */ /* 0x000fe400078ec0ff */
[----:B------:R-:W-:Y:S01]  /*49a0*/  SHF.R.U32.HI R9, RZ, 0x10, R17 ;  /* 0x00000010ff097819 */ /* 0x000fe20000011611 */
[----:B-1----:R-:W-:Y:S01]  /*49b0*/  FFMA.FTZ R11, R81, c[0x0][0x23c], -R24 ;  /* 0x00008f00510b7a23 */ /* 0x002fe20000010818 */
[----:B--2---:R-:W-:-:S03]  /*49c0*/  F2FP.BF16.PACK_AB R2, R235, R163 ;  /* 0x000000a3eb02723e */ /* 0x004fc600000010ff */
[----:B------:R1:W-:Y:S02]  /*49d0*/  MUFU.EX2 R162, R11 ;  /* 0x0000000b00a27308 */ /* 0x0003e40000000800 */
[----:B-1----:R-:W-:Y:S01]  /*49e0*/  LOP3.LUT R11, R0, R2, RZ, 0xc0, !PT ;  /* 0x00000002000b7212 */ /* 0x002fe200078ec0ff */
[----:B------:R-:W-:Y:S01]  /*49f0*/  FFMA.FTZ R2, R80, c[0x0][0x23c], -R24 ;  /* 0x00008f0050027a23 */ /* 0x000fe20000010818 */
[----:B------:R-:W-:Y:S02]  /*4a00*/  LOP3.LUT R0, R17, 0xffff, RZ, 0xc0, !PT ;  /* 0x0000ffff11007812 */ /* 0x000fe400078ec0ff */
[----:B------:R-:W-:Y:S02]  /*4a10*/  SHF.R.U32.HI R17, RZ, 0x18, R17 ;  /* 0x00000018ff117819 */ /* 0x000fe40000011611 */
[----:B------:R1:W-:Y:S01]  /*4a20*/  MUFU.EX2 R230, R2 ;  /* 0x0000000200e67308 */ /* 0x0003e20000000800 */
[----:B------:R-:W-:Y:S01]  /*4a30*/  SHF.R.U32.HI R14, RZ, 0x8, R0 ;  /* 0x00000008ff0e7819 */ /* 0x000fe20000011600 */
[----:B------:R-:W-:Y:S01]  /*4a40*/  HSET2.LE.AND R0, R13, R135, PT ;  /* 0x000000870d007233 */ /* 0x000fe20003803000 */
[----:B------:R-:W-:-:S02]  /*4a50*/  LOP3.LUT R13, R9, 0xff, RZ, 0xc0, !PT ;  /* 0x000000ff090d7812 */ /* 0x000fc400078ec0ff */
[----:B------:R-:W-:Y:S02]  /*4a60*/  PRMT R19, R18, 0x5410, R14 ;  /* 0x0000541012137816 */ /* 0x000fe4000000000e */
[----:B----4-:R-:W-:Y:S02]  /*4a70*/  FMNMX.FTZ R18, R12, R20, !PT ;  /* 0x000000140c127209 */ /* 0x010fe40007810000 */
[----:B------:R-:W-:Y:S01]  /*4a80*/  PRMT R15, R13, 0x5410, R17 ;  /* 0x000054100d0f7816 */ /* 0x000fe20000000011 */
[----:B------:R-:W-:Y:S01]  /*4a90*/  FMUL.FTZ R13, R138, c[0x0][0x23c] ;  /* 0x00008f008a0d7a20 */ /* 0x000fe20000410000 */
[--C-:B------:R-:W-:Y:S01]  /*4aa0*/  HSET2.LE.AND R12, R19, R135.reuse, PT ;  /* 0x00000087130c7233 */ /* 0x100fe20003803000 */
[----:B------:R-:W2:Y:S02]  /*4ab0*/  SHFL.BFLY PT, R28, R18, 0x1, 0x1f ;  /* 0x0c201f00121c7f89 */ /* 0x000ea400000e0000 */
[----:B------:R-:W-:Y:S01]  /*4ac0*/  HSET2.LE.AND R16, R15, R135, PT ;  /* 0x000000870f107233 */ /* 0x000fe20003803000 */
[----:B------:R-:W-:-:S02]  /*4ad0*/  FSEL R19, R13, RZ, P1 ;  /* 0x000000ff0d137208 */ /* 0x000fc40000800000 */
[----:B-1----:R-:W-:Y:S02]  /*4ae0*/  F2FP.BF16.PACK_AB R2, R243, R241 ;  /* 0x000000f1f302723e */ /* 0x002fe400000010ff */
[----:B------:R-:W-:Y:S01]  /*4af0*/  F2FP.BF16.PACK_AB R13, R7, R236 ;  /* 0x000000ec070d723e */ /* 0x000fe200000010ff */
[----:B------:R-:W-:Y:S01]  /*4b00*/  FFMA.FTZ R20, R29, c[0x0][0x23c], -R19 ;  /* 0x00008f001d147a23 */ /* 0x000fe20000010813 */
[----:B------:R-:W-:Y:S01]  /*4b10*/  LOP3.LUT R9, R0, R2, RZ, 0xc0, !PT ;  /* 0x0000000200097212 */ /* 0x000fe200078ec0ff */
[----:B------:R-:W-:Y:S01]  /*4b20*/  FFMA.FTZ R0, R82, c[0x0][0x23c], -R24 ;  /* 0x00008f0052007a23 */ /* 0x000fe20000010818 */
[----:B------:R-:W-:Y:S01]  /*4b30*/  F2FP.BF16.PACK_AB R2, R232, R231 ;  /* 0x000000e7e802723e */ /* 0x000fe200000010ff */
[----:B------:R-:W-:Y:S01]  /*4b40*/  MUFU.EX2 R240, R20 ;  /* 0x0000001400f07308 */ /* 0x000fe20000000800 */
[----:B------:R-:W-:-:S03]  /*4b50*/  LOP3.LUT R12, R12, R13, RZ, 0xc0, !PT ;  /* 0x0000000d0c0c7212 */ /* 0x000fc600078ec0ff */
[C---:B------:R-:W-:Y:S04]  /*4b60*/  HMMA.16816.F32.BF16 R32, R8.reuse, R44, RZ ;  /* 0x0000002c0820723c */ /* 0x040fe800000418ff */
[----:B------:R1:W3:Y:S04]  /*4b70*/  MUFU.EX2 R158, R0 ;  /* 0x00000000009e7308 */ /* 0x0002e80000000800 */
[----:B------:R-:W-:Y:S01]  /*4b80*/  HMMA.16816.F32.BF16 R36, R8, R48, RZ ;  /* 0x000000300824723c */ /* 0x000fe200000418ff */
[----:B--2---:R-:W-:-:S04]  /*4b90*/  FMNMX.FTZ R137, R18, R28, !PT ;  /* 0x0000001c12897209 */ /* 0x004fc80007810000 */
[----:B------:R-:W-:-:S03]  /*4ba0*/  FSETP.NEU.FTZ.AND P1, PT, R137, -INF , PT ;  /* 0xff8000008900780b */ /* 0x000fc60003f3d000 */
[----:B------:R-:W-:Y:S01]  /*4bb0*/  HMMA.16816.F32.BF16 R40, R8, R46, RZ ;  /* 0x0000002e0828723c */ /* 0x000fe200000418ff */
[----:B-1----:R-:W-:Y:S01]  /*4bc0*/  HSET2.LE.AND R0, R22, R135, PT ;  /* 0x0000008716007233 */ /* 0x002fe20003803000 */
[----:B---3--:R-:W-:-:S04]  /*4bd0*/  F2FP.BF16.PACK_AB R17, R158, R162 ;  /* 0x000000a29e11723e */ /* 0x008fc800000010ff */
[----:B------:R-:W-:Y:S01]  /*4be0*/  LOP3.LUT R14, R0, R2, RZ, 0xc0, !PT ;  /* 0x00000002000e7212 */ /* 0x000fe200078ec0ff */
[----:B------:R-:W-:Y:S01]  /*4bf0*/  HSET2.LE.AND R0, R23, R135, PT ;  /* 0x0000008717007233 */ /* 0x000fe20003803000 */
[----:B------:R-:W-:Y:S01]  /*4c00*/  F2FP.BF16.PACK_AB R2, R234, R230 ;  /* 0x000000e6ea02723e */ /* 0x000fe200000010ff */
[----:B------:R-:W-:Y:S01]  /*4c10*/  HMMA.16816.F32.BF16 R20, R8, R50, RZ ;  /* 0x000000320814723c */ /* 0x000fe200000418ff */
[----:B------:R-:W-:Y:S01]  /*4c20*/  LOP3.LUT R13, R16, R17, RZ, 0xc0, !PT ;  /* 0x00000011100d7212 */ /* 0x000fe200078ec0ff */
[----:B------:R-:W-:Y:S01]  /*4c30*/  IMAD.WIDE.U32 R16, R26, -0x326172a9, RZ ;  /* 0xcd9e8d571a107825 */ /* 0x000fe200078e00ff */
[----:B------:R-:W-:-:S03]  /*4c40*/  LOP3.LUT R15, R0, R2, RZ, 0xc0, !PT ;  /* 0x00000002000f7212 */ /* 0x000fc600078ec0ff */
[--C-:B------:R-:W-:Y:S02]  /*4c50*/  FFMA.FTZ R0, R61, c[0x0][0x23c], -R19.reuse ;  /* 0x00008f003d007a23 */ /* 0x100fe40000010813 */
[----:B------:R-:W-:Y:S02]  /*4c60*/  IMAD.WIDE.U32 R26, R27, -0x326172a9, RZ ;  /* 0xcd9e8d571b1a7825 */ /* 0x000fe400078e00ff */
[----:B------:R1:W-:Y:S01]  /*4c70*/  MUFU.EX2 R247, R0 ;  /* 0x0000000000f77308 */ /* 0x0003e20000000800 */
[----:B------:R-:W-:Y:S01]  /*4c80*/  HMMA.16816.F32.BF16 R72, R12, R56, R32 ;  /* 0x000000380c48723c */ /* 0x000fe20000041820 */
[----:B------:R-:W-:Y:S01]  /*4c90*/  FFMA.FTZ R2, R85, c[0x0][0x23c], -R19 ;  /* 0x00008f0055027a23 */ /* 0x000fe20000010813 */
[----:B------:R-:W-:-:S05]  /*4ca0*/  LOP3.LUT R10, R27, UR9, R16, 0x96, !PT ;  /* 0x000000091b0a7c12 */ /* 0x000fca000f8e9610 */
[----:B------:R2:W-:Y:S01]  /*4cb0*/  MUFU.EX2 R5, R2 ;  /* 0x0000000200057308 */ /* 0x0005e20000000800 */
[----:B------:R-:W-:Y:S01]  /*4cc0*/  HMMA.16816.F32.BF16 R84, R12, R52, R36 ;  /* 0x000000340c54723c */ /* 0x000fe20000041824 */
[----:B-1----:R-:W-:Y:S01]  /*4cd0*/  LOP3.LUT R0, R17, UR11, R64, 0x96, !PT ;  /* 0x0000000b11007c12 */ /* 0x002fe2000f8e9640 */
[----:B------:R-:W-:-:S06]  /*4ce0*/  IMAD.WIDE.U32 R16, R10, -0x2daee0ad, RZ ;  /* 0xd2511f530a107825 */ /* 0x000fcc00078e00ff */
[----:B------:R-:W-:Y:S01]  /*4cf0*/  HMMA.16816.F32.BF16 R68, R12, R58, R40 ;  /* 0x0000003a0c44723c */ /* 0x000fe20000041828 */
[----:B------:R-:W-:-:S04]  /*4d00*/  IMAD.WIDE.U32 R8, R0, -0x2daee0ad, RZ ;  /* 0xd2511f5300087825 */ /* 0x000fc800078e00ff */
[----:B------:R-:W-:Y:S01]  /*4d10*/  FMUL.FTZ R0, R137, c[0x0][0x23c] ;  /* 0x00008f0089007a20 */ /* 0x000fe20000410000 */
[----:B------:R-:W-:Y:S01]  /*4d20*/  LOP3.LUT R10, R9, UR8, R30, 0x96, !PT ;  /* 0x00000008090a7c12 */ /* 0x000fe2000f8e961e */
[----:B--2---:R-:W-:Y:S02]  /*4d30*/  FFMA.FTZ R2, R83, c[0x0][0x23c], -R19 ;  /* 0x00008f0053027a23 */ /* 0x004fe40000010813 */
[----:B------:R-:W-:Y:S01]  /*4d40*/  HMMA.16816.F32.BF16 R80, R12, R54, R20 ;  /* 0x000000360c50723c */ /* 0x000fe20000041814 */
[----:B------:R-:W-:Y:S01]  /*4d50*/  FSEL R18, R0, RZ, P1 ;  /* 0x000000ff00127208 */ /* 0x000fe20000800000 */
[----:B------:R1:W2:Y:S01]  /*4d60*/  MUFU.EX2 R237, R2 ;  /* 0x0000000200ed7308 */ /* 0x0002a20000000800 */
[----:B------:R-:W-:-:S04]  /*4d70*/  LOP3.LUT R0, R17, UR6, R8, 0x96, !PT ;  /* 0x0000000611007c12 */ /* 0x000fc8000f8e9608 */
[----:B------:R-:W-:-:S04]  /*4d80*/  IMAD.WIDE.U32 R14, R10, -0x326172a9, RZ ;  /* 0xcd9e8d570a0e7825 */ /* 0x000fc800078e00ff */
[----:B------:R-:W-:-:S04]  /*4d90*/  IMAD.WIDE.U32 R8, R0, -0x326172a9, RZ ;  /* 0xcd9e8d5700087825 */ /* 0x000fc800078e00ff */
[--C-:B------:R-:W-:Y:S01]  /*4da0*/  FFMA.FTZ R10, R192, c[0x0][0x23c], -R18.reuse ;  /* 0x00008f00c00a7a23 */ /* 0x100fe20000010812 */
[----:B------:R-:W-:Y:S01]  /*4db0*/  LOP3.LUT R0, R8, 0xffff, RZ, 0xc0, !PT ;  /* 0x0000ffff08007812 */ /* 0x000fe200078ec0ff */
[----:B-1----:R-:W-:Y:S02]  /*4dc0*/  FFMA.FTZ R2, R60, c[0x0][0x23c], -R18 ;  /* 0x00008f003c027a23 */ /* 0x002fe40000010812 */
[----:B------:R1:W-:Y:S01]  /*4dd0*/  MUFU.EX2 R4, R10 ;  /* 0x0000000a00047308 */ /* 0x0003e20000000800 */
[----:B------:R-:W-:Y:S02]  /*4de0*/  LOP3.LUT R12, R8, 0xff, RZ, 0xc0, !PT ;  /* 0x000000ff080c7812 */ /* 0x000fe400078ec0ff */
[----:B------:R-:W-:Y:S02]  /*4df0*/  SHF.R.U32.HI R11, RZ, 0x8, R0 ;  /* 0x00000008ff0b7819 */ /* 0x000fe40000011600 */
[----:B------:R-:W-:Y:S02]  /*4e00*/  LOP3.LUT R0, R9, UR17, R14, 0x96, !PT ;  /* 0x0000001109007c12 */ /* 0x000fe4000f8e960e */
[----:B------:R-:W-:Y:S01]  /*4e10*/  PRMT R14, R12, 0x5410, R11 ;  /* 0x000054100c0e7816 */ /* 0x000fe2000000000b */
[----:B------:R3:W-:Y:S01]  /*4e20*/  MUFU.EX2 R238, R2 ;  /* 0x0000000200ee7308 */ /* 0x0007e20000000800 */
[----:B------:R-:W-:Y:S01]  /*4e30*/  SHF.R.U32.HI R9, RZ, 0x10, R0 ;  /* 0x00000010ff097819 */ /* 0x000fe20000011600 */
[----:B------:R-:W-:-:S02]  /*4e40*/  FFMA.FTZ R11, R62, c[0x0][0x23c], -R18 ;  /* 0x00008f003e0b7a23 */ /* 0x000fc40000010812 */
[----:B-1----:R-:W-:-:S04]  /*4e50*/  FFMA.FTZ R10, R88, c[0x0][0x23c], -R18 ;  /* 0x00008f00580a7a23 */ /* 0x002fc80000010812 */
[----:B------:R1:W-:Y:S01]  /*4e60*/  MUFU.EX2 R142, R11 ;  /* 0x0000000b008e7308 */ /* 0x0003e20000000800 */
[----:B---3--:R-:W-:-:S07]  /*4e70*/  SHF.R.U32.HI R2, RZ, 0x10, R8 ;  /* 0x00000010ff027819 */ /* 0x008fce0000011608 */
[----:B------:R3:W4:Y:S01]  /*4e80*/  MUFU.EX2 R156, R10 ;  /* 0x0000000a009c7308 */ /* 0x0007220000000800 */
[----:B------:R-:W-:Y:S02]  /*4e90*/  SHF.R.U32.HI R8, RZ, 0x18, R8 ;  /* 0x00000018ff087819 */ /* 0x000fe40000011608 */
[----:B------:R-:W-:-:S04]  /*4ea0*/  LOP3.LUT R2, R2, 0xff, RZ, 0xc0, !PT ;  /* 0x000000ff02027812 */ /* 0x000fc800078ec0ff */
[----:B------:R-:W-:Y:S02]  /*4eb0*/  PRMT R13, R2, 0x5410, R8 ;  /* 0x00005410020d7816 */ /* 0x000fe40000000008 */
[C---:B------:R-:W-:Y:S02]  /*4ec0*/  LOP3.LUT R2, R0.reuse, 0xffff, RZ, 0xc0, !PT ;  /* 0x0000ffff00027812 */ /* 0x040fe400078ec0ff */
[----:B------:R-:W-:Y:S01]  /*4ed0*/  SHF.R.U32.HI R8, RZ, 0x18, R0 ;  /* 0x00000018ff087819 */ /* 0x000fe20000011600 */
[----:B-1----:R-:W-:Y:S01]  /*4ee0*/  HSET2.LE.AND R11, R13, R135, PT ;  /* 0x000000870d0b7233 */ /* 0x002fe20003803000 */
[----:B------:R-:W-:Y:S02]  /*4ef0*/  SHF.R.U32.HI R2, RZ, 0x8, R2 ;  /* 0x00000008ff027819 */ /* 0x000fe40000011602 */
[----:B---3--:R-:W-:Y:S02]  /*4f00*/  LOP3.LUT R10, R0, 0xff, RZ, 0xc0, !PT ;  /* 0x000000ff000a7812 */ /* 0x008fe400078ec0ff */
[----:B------:R-:W-:-:S02]  /*4f10*/  LOP3.LUT R0, R9, 0xff, RZ, 0xc0, !PT ;  /* 0x000000ff09007812 */ /* 0x000fc400078ec0ff */
[----:B------:R-:W-:Y:S02]  /*4f20*/  PRMT R12, R10, 0x5410, R2 ;  /* 0x000054100a0c7816 */ /* 0x000fe40000000002 */
[----:B------:R-:W-:Y:S01]  /*4f30*/  PRMT R9, R0, 0x5410, R8 ;  /* 0x0000541000097816 */ /* 0x000fe20000000008 */
[--C-:B------:R-:W-:Y:S01]  /*4f40*/  HSET2.LE.AND R0, R14, R135.reuse, PT ;  /* 0x000000870e007233 */ /* 0x100fe20003803000 */
[----:B--2---:R-:W-:Y:S02]  /*4f50*/  F2FP.BF16.PACK_AB R2, R237, R5 ;  /* 0x00000005ed02723e */ /* 0x004fe400000010ff */
[----:B----4-:R-:W-:Y:S01]  /*4f60*/  F2FP.BF16.PACK_AB R8, R156, R4 ;  /* 0x000000049c08723e */ /* 0x010fe200000010ff */
[--C-:B------:R-:W-:Y:S01]  /*4f70*/  HSET2.LE.AND R9, R9, R135.reuse, PT ;  /* 0x0000008709097233 */ /* 0x100fe20003803000 */
[----:B------:R-:W-:Y:S01]  /*4f80*/  LOP3.LUT R10, R0, R2, RZ, 0xc0, !PT ;  /* 0x00000002000a7212 */ /* 0x000fe200078ec0ff */
[----:B------:R-:W-:Y:S01]  /*4f90*/  HSET2.LE.AND R0, R12, R135, PT ;  /* 0x000000870c007233 */ /* 0x000fe20003803000 */
[----:B------:R-:W-:-:S02]  /*4fa0*/  F2FP.BF16.PACK_AB R2, R247, R240 ;  /* 0x000000f0f702723e */ /* 0x000fc400000010ff */
[----:B------:R-:W-:Y:S02]  /*4fb0*/  LOP3.LUT R11, R11, R8, RZ, 0xc0, !PT ;  /* 0x000000080b0b7212 */ /* 0x000fe400078ec0ff */
[----:B------:R-:W-:Y:S01]  /*4fc0*/  LOP3.LUT R8, R0, R2, RZ, 0xc0, !PT ;  /* 0x0000000200087212 */ /* 0x000fe200078ec0ff */
[----:B------:R-:W-:Y:S01]  /*4fd0*/  FFMA.FTZ R0, R194, c[0x0][0x23c], -R19 ;  /* 0x00008f00c2007a23 */ /* 0x000fe20000010813 */
[----:B------:R-:W-:Y:S01]  /*4fe0*/  F2FP.BF16.PACK_AB R12, R142, R238 ;  /* 0x000000ee8e0c723e */ /* 0x000fe200000010ff */
[----:B------:R-:W-:Y:S01]  /*4ff0*/  IMAD.MOV.U32 R194, RZ, RZ, R234 ;  /* 0x000000ffffc27224 */ /* 0x000fe200078e00ea */
[----:B------:R-:W-:Y:S01]  /*5000*/  LOP3.LUT R2, R15, UR7, R26, 0x96, !PT ;  /* 0x000000070f027c12 */ /* 0x000fe2000f8e961a */
[----:B------:R1:W-:Y:S01]  /*5010*/  MUFU.EX2 R203, R0 ;  /* 0x0000000000cb7308 */ /* 0x0003e20000000800 */
[----:B------:R-:W-:-:S07]  /*5020*/  LOP3.LUT R9, R9, R12, RZ, 0xc0, !PT ;  /* 0x0000000c09097212 */ /* 0x000fce00078ec0ff */
[----:B------:R-:W-:Y:S01]  /*5030*/  HMMA.16816.F32.BF16 R28, R8, R44, RZ ;  /* 0x0000002c081c723c */ /* 0x000fe200000418ff */
[----:B-1----:R-:W-:-:S07]  /*5040*/  FFMA.FTZ R0, R193, c[0x0][0x23c], -R19 ;  /* 0x00008f00c1007a23 */ /* 0x002fce0000010813 */
[C---:B------:R-:W-:Y:S01]  /*5050*/  HMMA.16816.F32.BF16 R36, R8.reuse, R46, RZ ;  /* 0x0000002e0824723c */ /* 0x040fe200000418ff */
[----:B------:R-:W-:Y:S01]  /*5060*/  IMAD.MOV.U32 R193, RZ, RZ, R233 ;  /* 0x000000ffffc17224 */ /* 0x000fe200078e00e9 */
[----:B------:R1:W2:Y:S06]  /*5070*/  MUFU.EX2 R6, R0 ;  /* 0x0000000000067308 */ /* 0x0002ac0000000800 */
[C---:B------:R-:W-:Y:S08]  /*5080*/  HMMA.16816.F32.BF16 R20, R8.reuse, R48, RZ ;  /* 0x000000300814723c */ /* 0x040ff000000418ff */
[----:B------:R-:W-:Y:S01]  /*5090*/  HMMA.16816.F32.BF16 R32, R8, R50, RZ ;  /* 0x000000320820723c */ /* 0x000fe200000418ff */
[----:B-1----:R-:W-:-:S02]  /*50a0*/  FFMA.FTZ R0, R90, c[0x0][0x23c], -R19 ;  /* 0x00008f005a007a23 */ /* 0x002fc40000010813 */
[----:B--2---:R-:W-:-:S04]  /*50b0*/  IMAD.MOV.U32 R90, RZ, RZ, R6 ;  /* 0x000000ffff5a7224 */ /* 0x004fc800078e0006 */
[----:B------:R-:W-:Y:S01]  /*50c0*/  IMAD.WIDE.U32 R8, R2, -0x2daee0ad, RZ ;  /* 0xd2511f5302087825 */ /* 0x000fe200078e00ff */
[----:B------:R1:W-:Y:S03]  /*50d0*/  MUFU.EX2 R159, R0 ;  /* 0x00000000009f7308 */ /* 0x0003e60000000800 */
[----:B------:R-:W-:Y:S01]  /*50e0*/  FFMA.FTZ R10, R89, c[0x0][0x23c], -R19 ;  /* 0x00008f00590a7a23 */ /* 0x000fe20000010813 */
[C---:B------:R-:W-:Y:S01]  /*50f0*/  LOP3.LUT R2, R8.reuse, 0xffff, RZ, 0xc0, !PT ;  /* 0x0000ffff08027812 */ /* 0x040fe200078ec0ff */
[----:B------:R-:W-:Y:S01]  /*5100*/  IMAD.MOV.U32 R89, RZ, RZ, R232 ;  /* 0x000000ffff597224 */ /* 0x000fe200078e00e8 */
[----:B------:R-:W-:Y:S02]  /*5110*/  LOP3.LUT R12, R8, 0xff, RZ, 0xc0, !PT ;  /* 0x000000ff080c7812 */ /* 0x000fe400078ec0ff */
[----:B------:R-:W-:Y:S01]  /*5120*/  SHF.R.U32.HI R11, RZ, 0x10, R8 ;  /* 0x00000010ff0b7819 */ /* 0x000fe20000011608 */
[----:B------:R2:W3:Y:S01]  /*5130*/  MUFU.EX2 R6, R10 ;  /* 0x0000000a00067308 */ /* 0x0004e20000000800 */
[----:B------:R-:W-:-:S04]  /*5140*/  SHF.R.U32.HI R2, RZ, 0x8, R2 ;  /* 0x00000008ff027819 */ /* 0x000fc80000011602 */
[----:B------:R-:W-:Y:S02]  /*5150*/  PRMT R14, R12, 0x5410, R2 ;  /* 0x000054100c0e7816 */ /* 0x000fe40000000002 */
[----:B-1----:R-:W-:Y:S02]  /*5160*/  LOP3.LUT R0, R9, UR16, R16, 0x96, !PT ;  /* 0x0000001009007c12 */ /* 0x002fe4000f8e9610 */
[----:B------:R-:W-:Y:S01]  /*5170*/  SHF.R.U32.HI R9, RZ, 0x18, R8 ;  /* 0x00000018ff097819 */ /* 0x000fe20000011608 */
[----:B------:R-:W-:Y:S01]  /*5180*/  FFMA.FTZ R8, R91, c[0x0][0x23c], -R18 ;  /* 0x00008f005b087a23 */ /* 0x000fe20000010812 */
[----:B------:R-:W-:Y:S02]  /*5190*/  LOP3.LUT R2, R11, 0xff, RZ, 0xc0, !PT ;  /* 0x000000ff0b027812 */ /* 0x000fe400078ec0ff */
[----:B------:R-:W-:Y:S01]  /*51a0*/  LOP3.LUT R11, R0, 0xff, RZ, 0xc0, !PT ;  /* 0x000000ff000b7812 */ /* 0x000fe200078ec0ff */
[----:B------:R1:W-:Y:S01]  /*51b0*/  MUFU.EX2 R160, R8 ;  /* 0x0000000800a07308 */ /* 0x0003e20000000800 */
[----:B------:R-:W-:-:S02]  /*51c0*/  PRMT R13, R2, 0x5410, R9 ;  /* 0x00005410020d7816 */ /* 0x000fc40000000009 */
[----:B------:R-:W-:Y:S02]  /*51d0*/  LOP3.LUT R2, R0, 0xffff, RZ, 0xc0, !PT ;  /* 0x0000ffff00027812 */ /* 0x000fe400078ec0ff */
[----:B--2---:R-:W-:Y:S02]  /*51e0*/  SHF.R.U32.HI R10, RZ, 0x18, R0 ;  /* 0x00000018ff0a7819 */ /* 0x004fe40000011600 */
[----:B------:R-:W-:Y:S01]  /*51f0*/  SHF.R.U32.HI R9, RZ, 0x8, R2 ;  /* 0x00000008ff097819 */ /* 0x000fe20000011602 */
[--C-:B------:R-:W-:Y:S02]  /*5200*/  FFMA.FTZ R2, R196, c[0x0][0x23c], -R18.reuse ;  /* 0x00008f00c4027a23 */ /* 0x100fe40000010812 */
[----:B------:R-:W-:Y:S01]  /*5210*/  IMAD.MOV.U32 R196, RZ, RZ, R231 ;  /* 0x000000ffffc47224 */ /* 0x000fe200078e00e7 */
[----:B------:R-:W-:Y:S01]  /*5220*/  PRMT R12, R11, 0x5410, R9 ;  /* 0x000054100b0c7816 */ /* 0x000fe20000000009 */
[----:B------:R-:W-:Y:S01]  /*5230*/  MUFU.EX2 R192, R2 ;  /* 0x0000000200c07308 */ /* 0x000fe20000000800 */
[----:B-1----:R-:W-:-:S07]  /*5240*/  FFMA.FTZ R8, R63, c[0x0][0x23c], -R18 ;  /* 0x00008f003f087a23 */ /* 0x002fce0000010812 */
[----:B------:R1:W2:Y:S02]  /*5250*/  MUFU.EX2 R91, R8 ;  /* 0x00000008005b7308 */ /* 0x0002a40000000800 */
[----:B-1----:R-:W-:-:S04]  /*5260*/  SHF.R.U32.HI R8, RZ, 0x10, R0 ;  /* 0x00000010ff087819 */ /* 0x002fc80000011600 */
[----:B------:R-:W-:Y:S01]  /*5270*/  LOP3.LUT R0, R8, 0xff, RZ, 0xc0, !PT ;  /* 0x000000ff08007812 */ /* 0x000fe200078ec0ff */
[----:B------:R-:W-:Y:S02]  /*5280*/  FFMA.FTZ R8, R195, c[0x0][0x23c], -R18 ;  /* 0x00008f00c3087a23 */ /* 0x000fe40000010812 */
[----:B---3--:R-:W-:Y:S01]  /*5290*/  IMAD.MOV.U32 R195, RZ, RZ, R6 ;  /* 0x000000ffffc37224 */ /* 0x008fe200078e0006 */
[----:B------:R-:W-:Y:S01]  /*52a0*/  PRMT R9, R0, 0x5410, R10 ;  /* 0x0000541000097816 */ /* 0x000fe2000000000a */
[----:B------:R-:W-:Y:S01]  /*52b0*/  HSET2.LE.AND R0, R14, R135, PT ;  /* 0x000000870e007233 */ /* 0x000fe20003803000 */
[----:B------:R1:W3:Y:S02]  /*52c0*/  MUFU.EX2 R251, R8 ;  /* 0x0000000800fb7308 */ /* 0x0002e40000000800 */
[----:B------:R-:W-:-:S04]  /*52d0*/  F2FP.BF16.PACK_AB R2, R195, R159 ;  /* 0x0000009fc302723e */ /* 0x000fc800000010ff */
[----:B------:R-:W-:Y:S01]  /*52e0*/  LOP3.LUT R10, R0, R2, RZ, 0xc0, !PT ;  /* 0x00000002000a7212 */ /* 0x000fe200078ec0ff */
[----:B------:R-:W-:Y:S01]  /*52f0*/  HSET2.LE.AND R0, R13, R135, PT ;  /* 0x000000870d007233 */ /* 0x000fe20003803000 */
[----:B--2---:R-:W-:-:S04]  /*5300*/  F2FP.BF16.PACK_AB R2, R91, R160 ;  /* 0x000000a05b02723e */ /* 0x004fc800000010ff */
[----:B------:R-:W-:Y:S01]  /*5310*/  LOP3.LUT R11, R0, R2, RZ, 0xc0, !PT ;  /* 0x00000002000b7212 */ /* 0x000fe200078ec0ff */
[----:B------:R-:W-:Y:S01]  /*5320*/  HSET2.LE.AND R0, R12, R135, PT ;  /* 0x000000870c007233 */ /* 0x000fe20003803000 */
[----:B------:R-:W-:-:S04]  /*5330*/  F2FP.BF16.PACK_AB R2, R90, R203 ;  /* 0x000000cb5a02723e */ /* 0x000fc800000010ff */
[----:B-1----:R-:W-:Y:S01]  /*5340*/  LOP3.LUT R8, R0, R2, RZ, 0xc0, !PT ;  /* 0x0000000200087212 */ /* 0x002fe200078ec0ff */
[----:B------:R-:W-:Y:S01]  /*5350*/  HSET2.LE.AND R0, R9, R135, PT ;  /* 0x0000008709007233 */ /* 0x000fe20003803000 */
[----:B---3--:R-:W-:-:S04]  /*5360*/  F2FP.BF16.PACK_AB R2, R251, R192 ;  /* 0x000000c0fb02723e */ /* 0x008fc800000010ff */
[----:B------:R-:W-:Y:S01]  /*5370*/  LOP3.LUT R9, R0, R2, RZ, 0xc0, !PT ;  /* 0x0000000200097212 */ /* 0x000fe200078ec0ff */
[----:B------:R-:W-:Y:S01]  /*5380*/  IMAD.U32 R0, RZ, RZ, UR5 ;  /* 0x00000005ff007e24 */ /* 0x000fe2000f8e00ff */
[----:B------:R-:W-:Y:S02]  /*5390*/  UIADD3 UR5, UR28, 0x2, URZ ;  /* 0x000000021c057890 */ /* 0x000fe4000fffe03f */
[----:B------:R-:W-:Y:S02]  /*53a0*/  UIADD3 UR28, UR28, 0x3, URZ ;  /* 0x000000031c1c7890 */ /* 0x000fe4000fffe03f */
[----:B------:R-:W-:Y:S01]  /*53b0*/  LOP3.LUT R0, R143, UR25, R0, 0x96, !PT ;  /* 0x000000198f007c12 */ /* 0x000fe2000f8e9600 */
[----:B------:R-:W-:Y:S01]  /*53c0*/  HMMA.16816.F32.BF16 R44, R8, R56, R28 ;  /* 0x00000038082c723c */ /* 0x000fe2000004181c */
[----:B------:R-:W1:Y:S03]  /*53d0*/  LDSM.16.MT88.4 R28, [R205+0x4800] ;  /* 0x00480000cd1c783b */ /* 0x000e660000004200 */
[----:B------:R-:W-:-:S04]  /*53e0*/  IMAD.WIDE.U32 R16, R0, -0x326172a9, RZ ;  /* 0xcd9e8d5700107825 */ /* 0x000fc800078e00ff */
[----:B------:R-:W-:Y:S01]  /*53f0*/  HMMA.16816.F32.BF16 R76, R8, R52, R20 ;  /* 0x00000034084c723c */ /* 0x000fe20000041814 */
[----:B------:R-:W-:Y:S01]  /*5400*/  LOP3.LUT R0, R17, UR15, R92, 0x96, !PT ;  /* 0x0000000f11007c12 */ /* 0x000fe2000f8e965c */
[----:B------:R-:W2:Y:S01]  /*5410*/  LDSM.16.MT88.4 R20, [R206+0x4800] ;  /* 0x00480000ce14783b */ /* 0x000ea20000004200 */
[----:B------:R-:W-:-:S03]  /*5420*/  LOP3.LUT R2, R67, UR13, R16, 0x96, !PT ;  /* 0x0000000d43027c12 */ /* 0x000fc6000f8e9610 */
[----:B------:R-:W-:Y:S02]  /*5430*/  IMAD.WIDE.U32 R12, R0, -0x2daee0ad, RZ ;  /* 0xd2511f53000c7825 */ /* 0x000fe400078e00ff */
[----:B------:R-:W-:Y:S02]  /*5440*/  HMMA.16816.F32.BF16 R40, R8, R58, R36 ;  /* 0x0000003a0828723c */ /* 0x000fe40000041824 */
[----:B------:R-:W-:Y:S01]  /*5450*/  IMAD.WIDE.U32 R14, R2, -0x2daee0ad, RZ ;  /* 0xd2511f53020e7825 */ /* 0x000fe200078e00ff */
[----:B------:R-:W-:-:S04]  /*5460*/  LOP3.LUT R2, R13, UR12, R96, 0x96, !PT ;  /* 0x0000000c0d027c12 */ /* 0x000fc8000f8e9660 */
[----:B------:R-:W-:Y:S01]  /*5470*/  LOP3.LUT R0, R15, UR10, R12, 0x96, !PT ;  /* 0x0000000a0f007c12 */ /* 0x000fe2000f8e960c */
[----:B------:R-:W-:Y:S01]  /*5480*/  HMMA.16816.F32.BF16 R48, R8, R54, R32 ;  /* 0x000000360830723c */ /* 0x000fe20000041820 */
[----:B------:R-:W-:Y:S02]  /*5490*/  IMAD.MOV.U32 R39, RZ, RZ, R230 ;  /* 0x000000ffff277224 */ /* 0x000fe400078e00e6 */
[----:B------:R-:W-:-:S04]  /*54a0*/  IMAD.MOV.U32 R38, RZ, RZ, R203 ;  /* 0x000000ffff267224 */ /* 0x000fc800078e00cb */
[----:B------:R-:W-:-:S04]  /*54b0*/  IMAD.WIDE.U32 R8, R2, -0x326172a9, RZ ;  /* 0xcd9e8d5702087825 */ /* 0x000fc800078e00ff */
[----:B------:R-:W-:Y:S01]  /*54c0*/  IMAD.WIDE.U32 R34, R0, -0x326172a9, RZ ;  /* 0xcd9e8d5700227825 */ /* 0x000fe200078e00ff */
[----:B------:R-:W-:-:S04]  /*54d0*/  LOP3.LUT R2, R9, UR11, R66, 0x96, !PT ;  /* 0x0000000b09027c12 */ /* 0x000fc8000f8e9642 */
[----:B------:R-:W-:Y:S01]  /*54e0*/  LOP3.LUT R0, R35, UR9, R8, 0x96, !PT ;  /* 0x0000000923007c12 */ /* 0x000fe2000f8e9608 */
[----:B------:R-:W-:-:S04]  /*54f0*/  IMAD.WIDE.U32 R10, R2, -0x2daee0ad, RZ ;  /* 0xd2511f53020a7825 */ /* 0x000fc800078e00ff */
[----:B------:R-:W-:Y:S01]  /*5500*/  IMAD.WIDE.U32 R36, R0, -0x2daee0ad, RZ ;  /* 0xd2511f5300247825 */ /* 0x000fe200078e00ff */
[----:B------:R-:W-:-:S03]  /*5510*/  LOP3.LUT R14, R11, UR8, R14, 0x96, !PT ;  /* 0x000000080b0e7c12 */ /* 0x000fc6000f8e960e */
[----:B------:R-:W-:Y:S01]  /*5520*/  FFMA.FTZ R2, R103, c[0x0][0x23c], -R25 ;  /* 0x00008f0067027a23 */ /* 0x000fe20000010819 */
[----:B------:R-:W-:Y:S01]  /*5530*/  LOP3.LUT R0, R37, UR6, R10, 0x96, !PT ;  /* 0x0000000625007c12 */ /* 0x000fe2000f8e960a */
[----:B------:R-:W-:Y:S02]  /*5540*/  IMAD.WIDE.U32 R14, R14, -0x326172a9, RZ ;  /* 0xcd9e8d570e0e7825 */ /* 0x000fe400078e00ff */
[----:B------:R3:W-:Y:S02]  /*5550*/  MUFU.EX2 R88, R2 ;  /* 0x0000000200587308 */ /* 0x0007e40000000800 */
[----:B------:R-:W-:-:S04]  /*5560*/  IMAD.WIDE.U32 R8, R0, -0x326172a9, RZ ;  /* 0xcd9e8d5700087825 */ /* 0x000fc800078e00ff */
[----:B------:R-:W-:Y:S01]  /*5570*/  FFMA.FTZ R10, R102, c[0x0][0x23c], -R25 ;  /* 0x00008f00660a7a23 */ /* 0x000fe20000010819 */
[C---:B------:R-:W-:Y:S01]  /*5580*/  LOP3.LUT R0, R8.reuse, 0xffff, RZ, 0xc0, !PT ;  /* 0x0000ffff08007812 */ /* 0x040fe200078ec0ff */
[----:B------:R-:W-:Y:S01]  /*5590*/  IMAD.MOV.U32 R103, RZ, RZ, R240 ;  /* 0x000000ffff677224 */ /* 0x000fe200078e00f0 */
[----:B------:R-:W-:Y:S01]  /*55a0*/  LOP3.LUT R11, R8, 0xff, RZ, 0xc0, !PT ;  /* 0x000000ff080b7812 */ /* 0x000fe200078ec0ff */
[----:B------:R4:W-:Y:S01]  /*55b0*/  MUFU.EX2 R161, R10 ;  /* 0x0000000a00a17308 */ /* 0x0009e20000000800 */
[----:B---3--:R-:W-:Y:S02]  /*55c0*/  SHF.R.U32.HI R2, RZ, 0x8, R0 ;  /* 0x00000008ff027819 */ /* 0x008fe40000011600 */
[----:B------:R-:W-:Y:S02]  /*55d0*/  SHF.R.U32.HI R0, RZ, 0x10, R8 ;  /* 0x00000010ff007819 */ /* 0x000fe40000011608 */
[----:B------:R-:W-:Y:S02]  /*55e0*/  PRMT R13, R11, 0x5410, R2 ;  /* 0x000054100b0d7816 */ /* 0x000fe40000000002 */
[----:B------:R-:W-:-:S02]  /*55f0*/  LOP3.LUT R2, R0, 0xff, RZ, 0xc0, !PT ;  /* 0x000000ff00027812 */ /* 0x000fc400078ec0ff */
[----:B------:R-:W-:Y:S02]  /*5600*/  SHF.R.U32.HI R8, RZ, 0x18, R8 ;  /* 0x00000018ff087819 */ /* 0x000fe40000011608 */
[----:B------:R-:W-:Y:S01]  /*5610*/  LOP3.LUT R0, R9, UR17, R14, 0x96, !PT ;  /* 0x0000001109007c12 */ /* 0x000fe2000f8e960e */
[--C-:B----4-:R-:W-:Y:S01]  /*5620*/  FFMA.FTZ R10, R98, c[0x0][0x23c], -R25.reuse ;  /* 0x00008f00620a7a23 */ /* 0x110fe20000010819 */
[----:B------:R-:W-:Y:S01]  /*5630*/  PRMT R11, R2, 0x5410, R8 ;  /* 0x00005410020b7816 */ /* 0x000fe20000000008 */
[----:B------:R-:W-:Y:S01]  /*5640*/  FFMA.FTZ R8, R99, c[0x0][0x23c], -R25 ;  /* 0x00008f0063087a23 */ /* 0x000fe20000010819 */
[----:B------:R-:W-:Y:S01]  /*5650*/  LOP3.LUT R2, R0, 0xffff, RZ, 0xc0, !PT ;  /* 0x0000ffff00027812 */ /* 0x000fe200078ec0ff */
[----:B------:R-:W-:Y:S01]  /*5660*/  MUFU.EX2 R157, R10 ;  /* 0x0000000a009d7308 */ /* 0x000fe20000000800 */
[----:B------:R-:W-:Y:S02]  /*5670*/  FFMA.FTZ R9, R104, c[0x0][0x23c], -R24 ;  /* 0x00008f0068097a23 */ /* 0x000fe40000010818 */
[----:B------:R-:W-:-:S02]  /*5680*/  IMAD.MOV.U32 R104, RZ, RZ, R241 ;  /* 0x000000ffff687224 */ /* 0x000fc400078e00f1 */
[----:B------:R-:W-:Y:S02]  /*5690*/  IMAD.MOV.U32 R99, RZ, RZ, R242 ;  /* 0x000000ffff637224 */ /* 0x000fe400078e00f2 */
[----:B------:R-:W-:Y:S01]  /*56a0*/  IMAD.MOV.U32 R98, RZ, RZ, R238 ;  /* 0x000000ffff627224 */ /* 0x000fe200078e00ee */
[----:B------:R3:W4:Y:S08]  /*56b0*/  MUFU.EX2 R6, R8 ;  /* 0x0000000800067308 */ /* 0x0007300000000800 */
[----:B------:R-:W-:Y:S01]  /*56c0*/  MUFU.EX2 R250, R9 ;  /* 0x0000000900fa7308 */ /* 0x000fe20000000800 */
[----:B---3--:R-:W-:-:S02]  /*56d0*/  SHF.R.U32.HI R8, RZ, 0x8, R2 ;  /* 0x00000008ff087819 */ /* 0x008fc40000011602 */
[----:B------:R-:W-:-:S04]  /*56e0*/  LOP3.LUT R2, R0, 0xff, RZ, 0xc0, !PT ;  /* 0x000000ff00027812 */ /* 0x000fc800078ec0ff */
[----:B------:R-:W-:Y:S01]  /*56f0*/  PRMT R12, R2, 0x5410, R8 ;  /* 0x00005410020c7816 */ /* 0x000fe20000000008 */
[----:B------:R-:W-:Y:S01]  /*5700*/  FFMA.FTZ R2, R101, c[0x0][0x23c], -R24 ;  /* 0x00008f0065027a23 */ /* 0x000fe20000010818 */
[--C-:B------:R-:W-:Y:S01]  /*5710*/  SHF.R.U32.HI R8, RZ, 0x10, R0.reuse ;  /* 0x00000010ff087819 */ /* 0x100fe20000011600 */
[----:B------:R-:W-:Y:S02]  /*5720*/  IMAD.MOV.U32 R101, RZ, RZ, R239 ;  /* 0x000000ffff657224 */ /* 0x000fe400078e00ef */
[----:B------:R3:W-:Y:S02]  /*5730*/  MUFU.EX2 R151, R2 ;  /* 0x0000000200977308 */ /* 0x0007e40000000800 */
[----:B---3--:R-:W-:Y:S02]  /*5740*/  SHF.R.U32.HI R2, RZ, 0x18, R0 ;  /* 0x00000018ff027819 */ /* 0x008fe40000011600 */
[----:B------:R-:W-:Y:S01]  /*5750*/  LOP3.LUT R0, R8, 0xff, RZ, 0xc0, !PT ;  /* 0x000000ff08007812 */ /* 0x000fe200078ec0ff */
[----:B------:R-:W-:-:S02]  /*5760*/  FFMA.FTZ R8, R100, c[0x0][0x23c], -R24 ;  /* 0x00008f0064087a23 */ /* 0x000fc40000010818 */
[----:B------:R-:W-:Y:S01]  /*5770*/  IMAD.MOV.U32 R100, RZ, RZ, R193 ;  /* 0x000000ffff647224 */ /* 0x000fe200078e00c1 */
[----:B------:R-:W-:Y:S01]  /*5780*/  PRMT R9, R0, 0x5410, R2 ;  /* 0x0000541000097816 */ /* 0x000fe20000000002 */
[----:B------:R3:W1:Y:S01]  /*5790*/  MUFU.EX2 R102, R8 ;  /* 0x0000000800667308 */ /* 0x0006620000000800 */
[----:B------:R-:W-:Y:S01]  /*57a0*/  HSET2.LE.AND R0, R13, R135, PT ;  /* 0x000000870d007233 */ /* 0x000fe20003803000 */
[----:B----4-:R-:W-:-:S04]  /*57b0*/  F2FP.BF16.PACK_AB R2, R6, R157 ;  /* 0x0000009d0602723e */ /* 0x010fc800000010ff */
[----:B------:R-:W-:Y:S01]  /*57c0*/  LOP3.LUT R10, R0, R2, RZ, 0xc0, !PT ;  /* 0x00000002000a7212 */ /* 0x000fe200078ec0ff */
[--C-:B------:R-:W-:Y:S01]  /*57d0*/  HSET2.LE.AND R0, R11, R135.reuse, PT ;  /* 0x000000870b007233 */ /* 0x100fe20003803000 */
[----:B---3--:R-:W-:Y:S01]  /*57e0*/  FFMA.FTZ R8, R105, c[0x0][0x23c], -R24 ;  /* 0x00008f0069087a23 */ /* 0x008fe20000010818 */
[----:B-1----:R-:W-:Y:S01]  /*57f0*/  F2FP.BF16.PACK_AB R2, R102, R151 ;  /* 0x000000976602723e */ /* 0x002fe200000010ff */
[----:B------:R-:W-:Y:S02]  /*5800*/  IMAD.MOV.U32 R105, RZ, RZ, R195 ;  /* 0x000000ffff697224 */ /* 0x000fe400078e00c3 */
[----:B------:R1:W3:Y:S01]  /*5810*/  MUFU.EX2 R249, R8 ;  /* 0x0000000800f97308 */ /* 0x0002e20000000800 */
[----:B------:R-:W-:Y:S01]  /*5820*/  LOP3.LUT R11, R0, R2, RZ, 0xc0, !PT ;  /* 0x00000002000b7212 */ /* 0x000fe200078ec0ff */
[----:B------:R-:W-:Y:S01]  /*5830*/  HSET2.LE.AND R0, R12, R135, PT ;  /* 0x000000870c007233 */ /* 0x000fe20003803000 */
[----:B------:R-:W-:-:S04]  /*5840*/  F2FP.BF16.PACK_AB R2, R161, R88 ;  /* 0x00000058a102723e */ /* 0x000fc800000010ff */
[----:B-1----:R-:W-:Y:S01]  /*5850*/  LOP3.LUT R8, R0, R2, RZ, 0xc0, !PT ;  /* 0x0000000200087212 */ /* 0x002fe200078ec0ff */
[----:B------:R-:W-:Y:S01]  /*5860*/  HSET2.LE.AND R0, R9, R135, PT ;  /* 0x0000008709007233 */ /* 0x000fe20003803000 */
[----:B---3--:R-:W-:-:S04]  /*5870*/  F2FP.BF16.PACK_AB R2, R249, R250 ;  /* 0x000000faf902723e */ /* 0x008fc800000010ff */
[----:B------:R-:W-:Y:S02]  /*5880*/  LOP3.LUT R9, R0, R2, RZ, 0xc0, !PT ;  /* 0x0000000200097212 */ /* 0x000fe400078ec0ff */
[----:B------:R-:W-:Y:S02]  /*5890*/  LOP3.LUT R0, R17, UR15, R244, 0x96, !PT ;  /* 0x0000000f11007c12 */ /* 0x000fe4000f8e96f4 */
[----:B------:R-:W-:-:S03]  /*58a0*/  LOP3.LUT R2, R65, UR13, R16, 0x96, !PT ;  /* 0x0000000d41027c12 */ /* 0x000fc6000f8e9610 */
[C---:B------:R-:W-:Y:S08]  /*58b0*/  HMMA.16816.F32.BF16 R72, R8.reuse, R28, R72 ;  /* 0x0000001c0848723c */ /* 0x040ff00000041848 */
[C---:B--2---:R-:W-:Y:S08]  /*58c0*/  HMMA.16816.F32.BF16 R60, R8.reuse, R20, R84 ;  /* 0x00000014083c723c */ /* 0x044ff00000041854 */
        /* <DEDUP_REMOVED lines=13> */
[----:B------:R-:W-:Y:S01]  /*59a0*/  IMAD.WIDE.U32 R32, R0, -0x2daee0ad, RZ ;  /* 0xd2511f5300207825 */ /* 0x000fe200078e00ff */
[----:B------:R-:W-:-:S03]  /*59b0*/  LOP3.LUT R11, R11, UR8, R8, 0x96, !PT ;  /* 0x000000080b0b7c12 */ /* 0x000fc6000f8e9608 */
[--C-:B------:R-:W-:Y:S01]  /*59c0*/  FFMA.FTZ R2, R197, c[0x0][0x23c], -R19.reuse ;  /* 0x00008f00c5027a23 */ /* 0x100fe20000010813 */
[----:B------:R-:W-:Y:S01]  /*59d0*/  LOP3.LUT R0, R33, UR6, R10, 0x96, !PT ;  /* 0x0000000621007c12 */ /* 0x000fe2000f8e960a */
[----:B------:R-:W-:Y:S02]  /*59e0*/  IMAD.WIDE.U32 R16, R11, -0x326172a9, RZ ;  /* 0xcd9e8d570b107825 */ /* 0x000fe400078e00ff */
[----:B------:R2:W3:Y:S02]  /*59f0*/  MUFU.EX2 R245, R2 ;  /* 0x0000000200f57308 */ /* 0x0004e40000000800 */
[----:B------:R-:W-:Y:S02]  /*5a00*/  FFMA.FTZ R10, R106, c[0x0][0x23c], -R19 ;  /* 0x00008f006a0a7a23 */ /* 0x000fe40000010813 */
[----:B------:R-:W-:Y:S02]  /*5a10*/  IMAD.MOV.U32 R106, RZ, RZ, R237 ;  /* 0x000000ffff6a7224 */ /* 0x000fe400078e00ed */
[----:B-1----:R-:W-:-:S02]  /*5a20*/  IMAD.WIDE.U32 R8, R0, -0x326172a9, RZ ;  /* 0xcd9e8d5700087825 */ /* 0x002fc400078e00ff */
[----:B------:R1:W-:Y:S03]  /*5a30*/  MUFU.EX2 R246, R10 ;  /* 0x0000000a00f67308 */ /* 0x0003e60000000800 */
[----:B------:R-:W-:Y:S02]  /*5a40*/  LOP3.LUT R0, R8, 0xffff, RZ, 0xc0, !PT ;  /* 0x0000ffff08007812 */ /* 0x000fe400078ec0ff */
[----:B------:R-:W-:Y:S01]  /*5a50*/  SHF.R.U32.HI R11, RZ, 0x18, R8 ;  /* 0x00000018ff0b7819 */ /* 0x000fe20000011608 */
[----:B--2---:R-:W-:Y:S02]  /*5a60*/  FFMA.FTZ R2, R108, c[0x0][0x23c], -R19 ;  /* 0x00008f006c027a23 */ /* 0x004fe40000010813 */
[----:B------:R-:W-:Y:S02]  /*5a70*/  IMAD.MOV.U32 R108, RZ, RZ, R243 ;  /* 0x000000ffff6c7224 */ /* 0x000fe400078e00f3 */
[----:B------:R2:W-:Y:S01]  /*5a80*/  MUFU.EX2 R248, R2 ;  /* 0x0000000200f87308 */ /* 0x0005e20000000800 */
[----:B-1----:R-:W-:-:S07]  /*5a90*/  FFMA.FTZ R10, R200, c[0x0][0x23c], -R18 ;  /* 0x00008f00c80a7a23 */ /* 0x002fce0000010812 */
[----:B------:R1:W-:Y:S01]  /*5aa0*/  MUFU.EX2 R243, R10 ;  /* 0x0000000a00f37308 */ /* 0x0003e20000000800 */
[----:B--2---:R-:W-:Y:S02]  /*5ab0*/  SHF.R.U32.HI R2, RZ, 0x8, R0 ;  /* 0x00000008ff027819 */ /* 0x004fe40000011600 */
[----:B------:R-:W-:-:S04]  /*5ac0*/  LOP3.LUT R0, R8, 0xff, RZ, 0xc0, !PT ;  /* 0x000000ff08007812 */ /* 0x000fc800078ec0ff */
[----:B------:R-:W-:Y:S02]  /*5ad0*/  PRMT R12, R0, 0x5410, R2 ;  /* 0x00005410000c7816 */ /* 0x000fe40000000002 */
[----:B------:R-:W-:Y:S01]  /*5ae0*/  SHF.R.U32.HI R2, RZ, 0x10, R8 ;  /* 0x00000010ff027819 */ /* 0x000fe20000011608 */
[----:B------:R-:W-:Y:S01]  /*5af0*/  FFMA.FTZ R8, R199, c[0x0][0x23c], -R18 ;  /* 0x00008f00c7087a23 */ /* 0x000fe20000010812 */
[----:B------:R-:W-:Y:S02]  /*5b00*/  LOP3.LUT R0, R9, UR17, R16, 0x96, !PT ;  /* 0x0000001109007c12 */ /* 0x000fe4000f8e9610 */
[----:B------:R-:W-:Y:S01]  /*5b10*/  LOP3.LUT R2, R2, 0xff, RZ, 0xc0, !PT ;  /* 0x000000ff02027812 */ /* 0x000fe200078ec0ff */
[----:B------:R2:W4:Y:S01]  /*5b20*/  MUFU.EX2 R241, R8 ;  /* 0x0000000800f17308 */ /* 0x0005220000000800 */
[----:B-1----:R-:W-:Y:S02]  /*5b30*/  LOP3.LUT R10, R0, 0xff, RZ, 0xc0, !PT ;  /* 0x000000ff000a7812 */ /* 0x002fe400078ec0ff */
[----:B------:R-:W-:-:S02]  /*5b40*/  PRMT R11, R2, 0x5410, R11 ;  /* 0x00005410020b7816 */ /* 0x000fc4000000000b */
[----:B------:R-:W-:Y:S02]  /*5b50*/  LOP3.LUT R2, R0, 0xffff, RZ, 0xc0, !PT ;  /* 0x0000ffff00027812 */ /* 0x000fe400078ec0ff */
[--C-:B------:R-:W-:Y:S02]  /*5b60*/  SHF.R.U32.HI R9, RZ, 0x18, R0.reuse ;  /* 0x00000018ff097819 */ /* 0x100fe40000011600 */
[----:B--2---:R-:W-:Y:S02]  /*5b70*/  SHF.R.U32.HI R8, RZ, 0x10, R0 ;  /* 0x00000010ff087819 */ /* 0x004fe40000011600 */
        /* <DEDUP_REMOVED lines=8> */
[----:B------:R-:W-:Y:S01]  /*5c00*/  HSET2.LE.AND R0, R0, R135, PT ;  /* 0x0000008700007233 */ /* 0x000fe20003803000 */
[----:B-1----:R-:W-:-:S02]  /*5c10*/  FFMA.FTZ R8, R107, c[0x0][0x23c], -R18 ;  /* 0x00008f006b087a23 */ /* 0x002fc40000010812 */
[----:B------:R-:W-:-:S03]  /*5c20*/  IMAD.MOV.U32 R107, RZ, RZ, R91 ;  /* 0x000000ffff6b7224 */ /* 0x000fc600078e005b */
[----:B------:R1:W2:Y:S02]  /*5c30*/  MUFU.EX2 R240, R8 ;  /* 0x0000000800f07308 */ /* 0x0002a40000000800 */
[----:B-1----:R-:W-:Y:S01]  /*5c40*/  LOP3.LUT R8, R0, R2, RZ, 0xc0, !PT ;  /* 0x0000000200087212 */ /* 0x002fe200078ec0ff */
[----:B------:R-:W-:Y:S01]  /*5c50*/  HSET2.LE.AND R0, R9, R135, PT ;  /* 0x0000008709007233 */ /* 0x000fe20003803000 */
[----:B----4-:R-:W-:-:S04]  /*5c60*/  F2FP.BF16.PACK_AB R2, R241, R243 ;  /* 0x000000f3f102723e */ /* 0x010fc800000010ff */
[----:B------:R-:W-:Y:S01]  /*5c70*/  LOP3.LUT R9, R0, R2, RZ, 0xc0, !PT ;  /* 0x0000000200097212 */ /* 0x000fe200078ec0ff */
[----:B------:R-:W-:Y:S01]  /*5c80*/  HSET2.LE.AND R0, R12, R135, PT ;  /* 0x000000870c007233 */ /* 0x000fe20003803000 */
[----:B------:R-:W-:-:S04]  /*5c90*/  F2FP.BF16.PACK_AB R2, R246, R248 ;  /* 0x000000f8f602723e */ /* 0x000fc800000010ff */
[----:B------:R-:W-:Y:S01]  /*5ca0*/  LOP3.LUT R10, R0, R2, RZ, 0xc0, !PT ;  /* 0x00000002000a7212 */ /* 0x000fe200078ec0ff */
[----:B------:R-:W-:Y:S01]  /*5cb0*/  HSET2.LE.AND R0, R11, R135, PT ;  /* 0x000000870b007233 */ /* 0x000fe20003803000 */
[----:B--2---:R-:W-:-:S04]  /*5cc0*/  F2FP.BF16.PACK_AB R2, R240, R242 ;  /* 0x000000f2f002723e */ /* 0x004fc800000010ff */
[----:B------:R-:W-:Y:S01]  /*5cd0*/  LOP3.LUT R11, R0, R2, RZ, 0xc0, !PT ;  /* 0x00000002000b7212 */ /* 0x000fe200078ec0ff */
[--C-:B------:R-:W-:Y:S02]  /*5ce0*/  FFMA.FTZ R0, R115, c[0x0][0x23c], -R25.reuse ;  /* 0x00008f0073007a23 */ /* 0x100fe40000010819 */
[----:B------:R-:W-:Y:S02]  /*5cf0*/  FFMA.FTZ R2, R113, c[0x0][0x23c], -R25 ;  /* 0x00008f0071027a23 */ /* 0x000fe40000010819 */
[----:B------:R1:W-:Y:S01]  /*5d00*/  MUFU.EX2 R239, R0 ;  /* 0x0000000000ef7308 */ /* 0x0003e20000000800 */
[----:B------:R-:W-:Y:S01]  /*5d10*/  IMAD.MOV.U32 R115, RZ, RZ, R89 ;  /* 0x000000ffff737224 */ /* 0x000fe200078e0059 */
[----:B------:R-:W-:Y:S01]  /*5d20*/  HMMA.16816.F32.BF16 R44, R8, R28, R44 ;  /* 0x0000001c082c723c */ /* 0x000fe2000004182c */
[----:B------:R-:W-:-:S05]  /*5d30*/  IMAD.MOV.U32 R113, RZ, RZ, R194 ;  /* 0x000000ffff717224 */ /* 0x000fca00078e00c2 */
[----:B------:R2:W-:Y:S02]  /*5d40*/  MUFU.EX2 R237, R2 ;  /* 0x0000000200ed7308 */ /* 0x0005e40000000800 */
[----:B------:R-:W-:Y:S01]  /*5d50*/  HMMA.16816.F32.BF16 R40, R8, R30, R40 ;  /* 0x0000001e0828723c */ /* 0x000fe20000041828 */
[----:B------:R-:W-:Y:S01]  /*5d60*/  LDSM.16.MT88.4 R28, [R206+0x4c00] ;  /* 0x004c0000ce1c783b */ /* 0x000fe20000004200 */
[----:B-1----:R-:W-:-:S06]  /*5d70*/  LOP3.LUT R0, R15, UR7, R34, 0x96, !PT ;  /* 0x000000070f007c12 */ /* 0x002fcc000f8e9622 */
[C---:B------:R-:W-:Y:S08]  /*5d80*/  HMMA.16816.F32.BF16 R52, R8.reuse, R20, R76 ;  /* 0x000000140834723c */ /* 0x040ff0000004184c */
[----:B------:R-:W-:Y:S01]  /*5d90*/  HMMA.16816.F32.BF16 R48, R8, R22, R48 ;  /* 0x000000160830723c */ /* 0x000fe20000041830 */
[----:B------:R-:W1:Y:S06]  /*5da0*/  LDSM.16.MT88.4 R20, [R205+0x4c00] ;  /* 0x004c0000cd14783b */ /* 0x000e6c0000004200 */
[----:B------:R-:W-:-:S04]  /*5db0*/  IMAD.WIDE.U32 R8, R0, -0x2daee0ad, RZ ;  /* 0xd2511f5300087825 */ /* 0x000fc800078e00ff */
[----:B------:R-:W-:Y:S01]  /*5dc0*/  FFMA.FTZ R0, R110, c[0x0][0x23c], -R25 ;  /* 0x00008f006e007a23 */ /* 0x000fe20000010819 */
[C---:B--2---:R-:W-:Y:S01]  /*5dd0*/  LOP3.LUT R2, R8.reuse, 0xffff, RZ, 0xc0, !PT ;  /* 0x0000ffff08027812 */ /* 0x044fe200078ec0ff */
[----:B------:R-:W-:Y:S01]  /*5de0*/  IMAD.MOV.U32 R110, RZ, RZ, R236 ;  /* 0x000000ffff6e7224 */ /* 0x000fe200078e00ec */
[----:B------:R-:W-:Y:S01]  /*5df0*/  LOP3.LUT R12, R8, 0xff, RZ, 0xc0, !PT ;  /* 0x000000ff080c7812 */ /* 0x000fe200078ec0ff */
[----:B------:R2:W-:Y:S01]  /*5e00*/  MUFU.EX2 R238, R0 ;  /* 0x0000000000ee7308 */ /* 0x0005e20000000800 */
[----:B------:R-:W-:Y:S02]  /*5e10*/  SHF.R.U32.HI R11, RZ, 0x10, R8 ;  /* 0x00000010ff0b7819 */ /* 0x000fe40000011608 */
[----:B------:R-:W-:Y:S02]  /*5e20*/  SHF.R.U32.HI R2, RZ, 0x8, R2 ;  /* 0x00000008ff027819 */ /* 0x000fe40000011602 */
[----:B------:R-:W-:Y:S01]  /*5e30*/  SHF.R.U32.HI R10, RZ, 0x18, R8 ;  /* 0x00000018ff0a7819 */ /* 0x000fe20000011608 */
[----:B------:R-:W-:Y:S01]  /*5e40*/  FFMA.FTZ R8, R116, c[0x0][0x23c], -R24 ;  /* 0x00008f0074087a23 */ /* 0x000fe20000010818 */
[----:B------:R-:W-:Y:S01]  /*5e50*/  PRMT R15, R12, 0x5410, R2 ;  /* 0x000054100c0f7816 */ /* 0x000fe20000000002 */
[----:B------:R-:W-:-:S02]  /*5e60*/  IMAD.MOV.U32 R116, RZ, RZ, R88 ;  /* 0x000000ffff747224 */ /* 0x000fc400078e0058 */
[----:B------:R3:W-:Y:S01]  /*5e70*/  MUFU.EX2 R234, R8 ;  /* 0x0000000800ea7308 */ /* 0x0007e20000000800 */
[----:B--2---:R-:W-:Y:S01]  /*5e80*/  LOP3.LUT R0, R9, UR16, R36, 0x96, !PT ;  /* 0x0000001009007c12 */ /* 0x004fe2000f8e9624 */
[----:B------:R-:W-:Y:S02]  /*5e90*/  FFMA.FTZ R9, R111, c[0x0][0x23c], -R25 ;  /* 0x00008f006f097a23 */ /* 0x000fe40000010819 */
[----:B------:R-:W-:Y:S01]  /*5ea0*/  IMAD.MOV.U32 R111, RZ, RZ, R192 ;  /* 0x000000ffff6f7224 */ /* 0x000fe200078e00c0 */
[----:B------:R-:W-:-:S03]  /*5eb0*/  LOP3.LUT R2, R0, 0xffff, RZ, 0xc0, !PT ;  /* 0x0000ffff00027812 */ /* 0x000fc600078ec0ff */
[----:B------:R2:W4:Y:S01]  /*5ec0*/  MUFU.EX2 R236, R9 ;  /* 0x0000000900ec7308 */ /* 0x0005220000000800 */
[----:B------:R-:W-:Y:S01]  /*5ed0*/  IMAD.MOV.U32 R192, RZ, RZ, R235 ;  /* 0x000000ffffc07224 */ /* 0x000fe200078e00eb */
[----:B---3--:R-:W-:Y:S02]  /*5ee0*/  SHF.R.U32.HI R8, RZ, 0x10, R0 ;  /* 0x00000010ff087819 */ /* 0x008fe40000011600 */
[----:B--2---:R-:W-:Y:S01]  /*5ef0*/  LOP3.LUT R9, R11, 0xff, RZ, 0xc0, !PT ;  /* 0x000000ff0b097812 */ /* 0x004fe200078ec0ff */
[----:B------:R-:W-:Y:S02]  /*5f00*/  FFMA.FTZ R11, R114, c[0x0][0x23c], -R24 ;  /* 0x00008f00720b7a23 */ /* 0x000fe40000010818 */
[----:B------:R-:W-:Y:S01]  /*5f10*/  IMAD.MOV.U32 R114, RZ, RZ, R192 ;  /* 0x000000ffff727224 */ /* 0x000fe200078e00c0 */
[----:B------:R-:W-:Y:S01]  /*5f20*/  PRMT R14, R9, 0x5410, R10 ;  /* 0x00005410090e7816 */ /* 0x000fe2000000000a */
[----:B------:R-:W-:Y:S01]  /*5f30*/  MUFU.EX2 R235, R11 ;  /* 0x0000000b00eb7308 */ /* 0x000fe20000000800 */
[----:B------:R-:W-:-:S02]  /*5f40*/  SHF.R.U32.HI R10, RZ, 0x8, R2 ;  /* 0x00000008ff0a7819 */ /* 0x000fc40000011602 */
[----:B------:R-:W-:Y:S02]  /*5f50*/  LOP3.LUT R9, R0, 0xff, RZ, 0xc0, !PT ;  /* 0x000000ff00097812 */ /* 0x000fe400078ec0ff */
[----:B------:R-:W-:Y:S02]  /*5f60*/  SHF.R.U32.HI R2, RZ, 0x18, R0 ;  /* 0x00000018ff027819 */ /* 0x000fe40000011600 */
[----:B------:R-:W-:Y:S01]  /*5f70*/  LOP3.LUT R0, R8, 0xff, RZ, 0xc0, !PT ;  /* 0x000000ff08007812 */ /* 0x000fe200078ec0ff */
[----:B------:R-:W-:Y:S01]  /*5f80*/  FFMA.FTZ R8, R112, c[0x0][0x23c], -R24 ;  /* 0x00008f0070087a23 */ /* 0x000fe20000010818 */
[----:B------:R-:W-:Y:S01]  /*5f90*/  PRMT R12, R9, 0x5410, R10 ;  /* 0x00005410090c7816 */ /* 0x000fe2000000000a */
[----:B------:R-:W-:Y:S01]  /*5fa0*/  FFMA.FTZ R9, R117, c[0x0][0x23c], -R24 ;  /* 0x00008f0075097a23 */ /* 0x000fe20000010818 */
[----:B------:R-:W-:Y:S01]  /*5fb0*/  PRMT R13, R0, 0x5410, R2 ;  /* 0x00005410000d7816 */ /* 0x000fe20000000002 */
[----:B------:R-:W2:Y:S01]  /*5fc0*/  MUFU.EX2 R233, R8 ;  /* 0x0000000800e97308 */ /* 0x000ea20000000800 */
[----:B------:R-:W-:Y:S01]  /*5fd0*/  HSET2.LE.AND R0, R15, R135, PT ;  /* 0x000000870f007233 */ /* 0x000fe20003803000 */
[----:B----4-:R-:W-:-:S04]  /*5fe0*/  F2FP.BF16.PACK_AB R2, R236, R238 ;  /* 0x000000eeec02723e */ /* 0x010fc800000010ff */
[----:B------:R-:W-:Y:S01]  /*5ff0*/  LOP3.LUT R10, R0, R2, RZ, 0xc0, !PT ;  /* 0x00000002000a7212 */ /* 0x000fe200078ec0ff */
[----:B------:R-:W-:Y:S01]  /*6000*/  HSET2.LE.AND R0, R14, R135, PT ;  /* 0x000000870e007233 */ /* 0x000fe20003803000 */
[----:B------:R-:W3:Y:S01]  /*6010*/  MUFU.EX2 R232, R9 ;  /* 0x0000000900e87308 */ /* 0x000ee20000000800 */
[----:B--2---:R-:W-:-:S04]  /*6020*/  F2FP.BF16.PACK_AB R2, R233, R235 ;  /* 0x000000ebe902723e */ /* 0x004fc800000010ff */
[----:B------:R-:W-:Y:S01]  /*6030*/  LOP3.LUT R11, R0, R2, RZ, 0xc0, !PT ;  /* 0x00000002000b7212 */ /* 0x000fe200078ec0ff */
[----:B------:R-:W-:Y:S01]  /*6040*/  HSET2.LE.AND R0, R12, R135, PT ;  /* 0x000000870c007233 */ /* 0x000fe20003803000 */
[----:B------:R-:W-:-:S04]  /*6050*/  F2FP.BF16.PACK_AB R2, R237, R239 ;  /* 0x000000efed02723e */ /* 0x000fc800000010ff */
[----:B------:R-:W-:Y:S01]  /*6060*/  LOP3.LUT R8, R0, R2, RZ, 0xc0, !PT ;  /* 0x0000000200087212 */ /* 0x000fe200078ec0ff */
[----:B------:R-:W-:Y:S01]  /*6070*/  HSET2.LE.AND R0, R13, R135, PT ;  /* 0x000000870d007233 */ /* 0x000fe20003803000 */
[----:B---3--:R-:W-:-:S04]  /*6080*/  F2FP.BF16.PACK_AB R2, R232, R234 ;  /* 0x000000eae802723e */ /* 0x008fc800000010ff */
[----:B------:R-:W-:Y:S01]  /*6090*/  LOP3.LUT R9, R0, R2, RZ, 0xc0, !PT ;  /* 0x0000000200097212 */ /* 0x000fe200078ec0ff */
[----:B------:R-:W-:Y:S01]  /*60a0*/  FFMA.FTZ R0, R123, c[0x0][0x23c], -R19 ;  /* 0x00008f007b007a23 */ /* 0x000fe20000010813 */
[----:B------:R-:W-:-:S03]  /*60b0*/  LOP3.LUT R2, R17, UR7, R26, 0x96, !PT ;  /* 0x0000000711027c12 */ /* 0x000fc6000f8e961a */
[----:B------:R2:W-:Y:S02]  /*60c0*/  MUFU.EX2 R200, R0 ;  /* 0x0000000000c87308 */ /* 0x0005e40000000800 */
[C---:B-1----:R-:W-:Y:S08]  /*60d0*/  HMMA.16816.F32.BF16 R80, R8.reuse, R20, R72 ;  /* 0x000000140850723c */ /* 0x042ff00000041848 */
[----:B------:R-:W-:Y:S01]  /*60e0*/  HMMA.16816.F32.BF16 R76, R8, R22, R68 ;  /* 0x00000016084c723c */ /* 0x000fe20000041844 */
[----:B--2---:R-:W-:-:S07]  /*60f0*/  FFMA.FTZ R0, R122, c[0x0][0x23c], -R19 ;  /* 0x00008f007a007a23 */ /* 0x004fce0000010813 */
[C---:B------:R-:W-:Y:S01]  /*6100*/  HMMA.16816.F32.BF16 R72, R8.reuse, R28, R60 ;  /* 0x0000001c0848723c */ /* 0x040fe2000004183c */
[----:B------:R1:W-:Y:S07]  /*6110*/  MUFU.EX2 R230, R0 ;  /* 0x0000000000e67308 */ /* 0x0003ee0000000800 */
[----:B------:R-:W-:Y:S07]  /*6120*/  HMMA.16816.F32.BF16 R68, R8, R30, R56 ;  /* 0x0000001e0844723c */ /* 0x000fee0000041838 */
[----:B------:R-:W-:-:S04]  /*6130*/  IMAD.WIDE.U32 R8, R2, -0x2daee0ad, RZ ;  /* 0xd2511f5302087825 */ /* 0x000fc800078e00ff */
[--C-:B-1----:R-:W-:Y:S01]  /*6140*/  FFMA.FTZ R0, R120, c[0x0][0x23c], -R19.reuse ;  /* 0x00008f0078007a23 */ /* 0x102fe20000010813 */
[----:B------:R-:W-:Y:S01]  /*6150*/  LOP3.LUT R2, R8, 0xffff, RZ, 0xc0, !PT ;  /* 0x0000ffff08027812 */ /* 0x000fe200078ec0ff */
[----:B------:R-:W-:Y:S01]  /*6160*/  FFMA.FTZ R10, R118, c[0x0][0x23c], -R19 ;  /* 0x00008f00760a7a23 */ /* 0x000fe20000010813 */
[----:B------:R-:W-:Y:S01]  /*6170*/  LOP3.LUT R12, R8, 0xff, RZ, 0xc0, !PT ;  /* 0x000000ff080c7812 */ /* 0x000fe200078ec0ff */
[----:B------:R1:W-:Y:S01]  /*6180*/  MUFU.EX2 R231, R0 ;  /* 0x0000000000e77308 */ /* 0x0003e20000000800 */
[----:B------:R-:W-:Y:S02]  /*6190*/  SHF.R.U32.HI R11, RZ, 0x10, R8 ;  /* 0x00000010ff0b7819 */ /* 0x000fe40000011608 */
[----:B------:R-:W-:-:S04]  /*61a0*/  SHF.R.U32.HI R2, RZ, 0x8, R2 ;  /* 0x00000008ff027819 */ /* 0x000fc80000011602 */
[----:B------:R-:W-:Y:S01]  /*61b0*/  PRMT R14, R12, 0x5410, R2 ;  /* 0x000054100c0e7816 */ /* 0x000fe20000000002 */
[----:B------:R2:W3:Y:S01]  /*61c0*/  MUFU.EX2 R203, R10 ;  /* 0x0000000a00cb7308 */ /* 0x0004e20000000800 */
[----:B------:R-:W-:Y:S02]  /*61d0*/  LOP3.LUT R2, R11, 0xff, RZ, 0xc0, !PT ;  /* 0x000000ff0b027812 */ /* 0x000fe400078ec0ff */
[----:B-1----:R-:W-:Y:S02]  /*61e0*/  LOP3.LUT R0, R9, UR16, R32, 0x96, !PT ;  /* 0x0000001009007c12 */ /* 0x002fe4000f8e9620 */
[----:B------:R-:W-:Y:S01]  /*61f0*/  SHF.R.U32.HI R9, RZ, 0x18, R8 ;  /* 0x00000018ff097819 */ /* 0x000fe20000011608 */
[----:B------:R-:W-:Y:S01]  /*6200*/  FFMA.FTZ R8, R121, c[0x0][0x23c], -R18 ;  /* 0x00008f0079087a23 */ /* 0x000fe20000010812 */
[----:B------:R-:W-:Y:S02]  /*6210*/  LOP3.LUT R11, R0, 0xff, RZ, 0xc0, !PT ;  /* 0x000000ff000b7812 */ /* 0x000fe400078ec0ff */
[----:B------:R-:W-:Y:S01]  /*6220*/  PRMT R13, R2, 0x5410, R9 ;  /* 0x00005410020d7816 */ /* 0x000fe20000000009 */
[----:B------:R1:W-:Y:S01]  /*6230*/  MUFU.EX2 R199, R8 ;  /* 0x0000000800c77308 */ /* 0x0003e20000000800 */
[----:B------:R-:W-:-:S02]  /*6240*/  LOP3.LUT R2, R0, 0xffff, RZ, 0xc0, !PT ;  /* 0x0000ffff00027812 */ /* 0x000fc400078ec0ff */
[----:B--2---:R-:W-:Y:S02]  /*6250*/  SHF.R.U32.HI R10, RZ, 0x18, R0 ;  /* 0x00000018ff0a7819 */ /* 0x004fe40000011600 */
[----:B------:R-:W-:Y:S01]  /*6260*/  SHF.R.U32.HI R9, RZ, 0x8, R2 ;  /* 0x00000008ff097819 */ /* 0x000fe20000011602 */
[----:B------:R-:W-:Y:S02]  /*6270*/  FFMA.FTZ R2, R202, c[0x0][0x23c], -R18 ;  /* 0x00008f00ca027a23 */ /* 0x000fe40000010812 */
[----:B------:R-:W-:Y:S01]  /*6280*/  IMAD.MOV.U32 R202, RZ, RZ, R38 ;  /* 0x000000ffffca7224 */ /* 0x000fe200078e0026 */
[----:B------:R-:W-:Y:S01]  /*6290*/  PRMT R12, R11, 0x5410, R9 ;  /* 0x000054100b0c7816 */ /* 0x000fe20000000009 */
[----:B------:R3:W-:Y:S01]  /*62a0*/  MUFU.EX2 R197, R2 ;  /* 0x0000000200c57308 */ /* 0x0007e20000000800 */
[----:B------:R-:W-:Y:S02]  /*62b0*/  IMAD.MOV.U32 R38, RZ, RZ, R39 ;  /* 0x000000ffff267224 */ /* 0x000fe400078e0027 */
[----:B------:R-:W-:-:S02]  /*62c0*/  IMAD.MOV.U32 R39, RZ, RZ, R196 ;  /* 0x000000ffff277224 */ /* 0x000fc400078e00c4 */
[----:B-1----:R-:W-:-:S04]  /*62d0*/  FFMA.FTZ R8, R119, c[0x0][0x23c], -R18 ;  /* 0x00008f0077087a23 */ /* 0x002fc80000010812 */
[----:B------:R1:W2:Y:S01]  /*62e0*/  MUFU.EX2 R198, R8 ;  /* 0x0000000800c67308 */ /* 0x0002a20000000800 */
[----:B---3--:R-:W-:Y:S02]  /*62f0*/  F2FP.BF16.PACK_AB R2, R203, R231 ;  /* 0x000000e7cb02723e */ /* 0x008fe400000010ff */
[----:B-1----:R-:W-:-:S04]  /*6300*/  SHF.R.U32.HI R8, RZ, 0x10, R0 ;  /* 0x00000010ff087819 */ /* 0x002fc80000011600 */
[----:B------:R-:W-:Y:S01]  /*6310*/  LOP3.LUT R0, R8, 0xff, RZ, 0xc0, !PT ;  /* 0x000000ff08007812 */ /* 0x000fe200078ec0ff */
[----:B------:R-:W-:Y:S02]  /*6320*/  FFMA.FTZ R8, R201, c[0x0][0x23c], -R18 ;  /* 0x00008f00c9087a23 */ /* 0x000fe40000010812 */
[----:B------:R-:W-:Y:S01]  /*6330*/  IMAD.MOV.U32 R201, RZ, RZ, R150 ;  /* 0x000000ffffc97224 */ /* 0x000fe200078e0096 */
[----:B------:R-:W-:Y:S01]  /*6340*/  PRMT R9, R0, 0x5410, R10 ;  /* 0x0000541000097816 */ /* 0x000fe2000000000a */
[--C-:B------:R-:W-:Y:S01]  /*6350*/  HSET2.LE.AND R0, R14, R135.reuse, PT ;  /* 0x000000870e007233 */ /* 0x100fe20003803000 */
[----:B------:R1:W3:Y:S04]  /*6360*/  MUFU.EX2 R196, R8 ;  /* 0x0000000800c47308 */ /* 0x0002e80000000800 */
        /* <DEDUP_REMOVED lines=10> */
[----:B------:R-:W-:-:S05]  /*6410*/  IMAD.U32 R0, RZ, RZ, UR5 ;  /* 0x00000005ff007e24 */ /* 0x000fca000f8e00ff */
[----:B------:R-:W-:Y:S01]  /*6420*/  LOP3.LUT R0, R143, UR25, R0, 0x96, !PT ;  /* 0x000000198f007c12 */ /* 0x000fe2000f8e9600 */
[----:B------:R-:W-:Y:S04]  /*6430*/  HMMA.16816.F32.BF16 R88, R8, R20, R44 ;  /* 0x000000140858723c */ /* 0x000fe8000004182c */
[----:B------:R-:W-:-:S04]  /*6440*/  IMAD.WIDE.U32 R16, R0, -0x326172a9, RZ ;  /* 0xcd9e8d5700107825 */ /* 0x000fc800078e00ff */
[----:B------:R-:W-:Y:S01]  /*6450*/  HMMA.16816.F32.BF16 R84, R8, R22, R40 ;  /* 0x000000160854723c */ /* 0x000fe20000041828 */
[----:B------:R-:W-:Y:S01]  /*6460*/  LOP3.LUT R0, R17, UR15, R92, 0x96, !PT ;  /* 0x0000000f11007c12 */ /* 0x000fe2000f8e965c */
[----:B------:R-:W-:Y:S01]  /*6470*/  LDSM.16.MT88.4 R20, [R206+0x5000] ;  /* 0x00500000ce14783b */ /* 0x000fe20000004200 */
[----:B------:R-:W-:-:S03]  /*6480*/  LOP3.LUT R2, R67, UR13, R16, 0x96, !PT ;  /* 0x0000000d43027c12 */ /* 0x000fc6000f8e9610 */
[----:B------:R-:W-:Y:S02]  /*6490*/  IMAD.WIDE.U32 R12, R0, -0x2daee0ad, RZ ;  /* 0xd2511f53000c7825 */ /* 0x000fe400078e00ff */
[----:B------:R-:W-:Y:S02]  /*64a0*/  HMMA.16816.F32.BF16 R52, R8, R28, R52 ;  /* 0x0000001c0834723c */ /* 0x000fe40000041834 */
[----:B------:R-:W-:Y:S01]  /*64b0*/  IMAD.WIDE.U32 R14, R2, -0x2daee0ad, RZ ;  /* 0xd2511f53020e7825 */ /* 0x000fe200078e00ff */
[----:B------:R-:W-:-:S04]  /*64c0*/  LOP3.LUT R2, R13, UR12, R96, 0x96, !PT ;  /* 0x0000000c0d027c12 */ /* 0x000fc8000f8e9660 */
[----:B------:R-:W-:Y:S01]  /*64d0*/  LOP3.LUT R0, R15, UR10, R12, 0x96, !PT ;  /* 0x0000000a0f007c12 */ /* 0x000fe2000f8e960c */
[----:B------:R-:W-:Y:S01]  /*64e0*/  HMMA.16816.F32.BF16 R48, R8, R30, R48 ;  /* 0x0000001e0830723c */ /* 0x000fe20000041830 */
[----:B------:R-:W1:Y:S03]  /*64f0*/  LDSM.16.MT88.4 R28, [R205+0x5000] ;  /* 0x00500000cd1c783b */ /* 0x000e660000004200 */
[----:B------:R-:W-:-:S04]  /*6500*/  IMAD.WIDE.U32 R34, R0, -0x326172a9, RZ ;  /* 0xcd9e8d5700227825 */ /* 0x000fc800078e00ff */
[----:B------:R-:W-:-:S05]  /*6510*/  IMAD.WIDE.U32 R8, R2, -0x326172a9, RZ ;  /* 0xcd9e8d5702087825 */ /* 0x000fca00078e00ff */
[----:B------:R-:W-:Y:S02]  /*6520*/  LOP3.LUT R2, R9, UR11, R66, 0x96, !PT ;  /* 0x0000000b09027c12 */ /* 0x000fe4000f8e9642 */
[----:B------:R-:W-:-:S03]  /*6530*/  LOP3.LUT R0, R35, UR9, R8, 0x96, !PT ;  /* 0x0000000923007c12 */ /* 0x000fc6000f8e9608 */
[----:B------:R-:W-:-:S04]  /*6540*/  IMAD.WIDE.U32 R10, R2, -0x2daee0ad, RZ ;  /* 0xd2511f53020a7825 */ /* 0x000fc800078e00ff */
[----:B------:R-:W-:-:S04]  /*6550*/  IMAD.WIDE.U32 R36, R0, -0x2daee0ad, RZ ;  /* 0xd2511f5300247825 */ /* 0x000fc800078e00ff */
[--C-:B------:R-:W-:Y:S01]  /*6560*/  FFMA.FTZ R2, R132, c[0x0][0x23c], -R25.reuse ;  /* 0x00008f0084027a23 */ /* 0x100fe20000010819 */
[----:B------:R-:W-:Y:S02]  /*6570*/  LOP3.LUT R0, R37, UR6, R10, 0x96, !PT ;  /* 0x0000000625007c12 */ /* 0x000fe4000f8e960a */
[----:B------:R-:W-:Y:S01]  /*6580*/  LOP3.LUT R10, R11, UR8, R14, 0x96, !PT ;  /* 0x000000080b0a7c12 */ /* 0x000fe2000f8e960e */
[----:B------:R2:W-:Y:S01]  /*6590*/  MUFU.EX2 R195, R2 ;  /* 0x0000000200c37308 */ /* 0x0005e20000000800 */
[----:B------:R-:W-:Y:S02]  /*65a0*/  FFMA.FTZ R11, R124, c[0x0][0x23c], -R25 ;  /* 0x00008f007c0b7a23 */ /* 0x000fe40000010819 */
[----:B------:R-:W-:-:S04]  /*65b0*/  IMAD.WIDE.U32 R8, R0, -0x326172a9, RZ ;  /* 0xcd9e8d5700087825 */ /* 0x000fc800078e00ff */
[----:B------:R-:W-:Y:S01]  /*65c0*/  IMAD.WIDE.U32 R26, R10, -0x326172a9, RZ ;  /* 0xcd9e8d570a1a7825 */ /* 0x000fe200078e00ff */
[----:B------:R-:W-:Y:S01]  /*65d0*/  LOP3.LUT R0, R8, 0xffff, RZ, 0xc0, !PT ;  /* 0x0000ffff08007812 */ /* 0x000fe200078ec0ff */
[----:B------:R3:W-:Y:S02]  /*65e0*/  MUFU.EX2 R194, R11 ;  /* 0x0000000b00c27308 */ /* 0x0007e40000000800 */
[--C-:B------:R-:W-:Y:S01]  /*65f0*/  FFMA.FTZ R10, R125, c[0x0][0x23c], -R25.reuse ;  /* 0x00008f007d0a7a23 */ /* 0x100fe20000010819 */
[----:B------:R-:W-:Y:S01]  /*6600*/  SHF.R.U32.HI R0, RZ, 0x8, R0 ;  /* 0x00000008ff007819 */ /* 0x000fe20000011600 */
[----:B--2---:R-:W-:-:S04]  /*6610*/  FFMA.FTZ R2, R126, c[0x0][0x23c], -R25 ;  /* 0x00008f007e027a23 */ /* 0x004fc80000010819 */
[----:B------:R-:W2:Y:S08]  /*6620*/  MUFU.EX2 R192, R10 ;  /* 0x0000000a00c07308 */ /* 0x000eb00000000800 */
[----:B------:R4:W-:Y:S01]  /*6630*/  MUFU.EX2 R193, R2 ;  /* 0x0000000200c17308 */ /* 0x0009e20000000800 */
[----:B---3--:R-:W-:Y:S02]  /*6640*/  SHF.R.U32.HI R11, RZ, 0x18, R8 ;  /* 0x00000018ff0b7819 */ /* 0x008fe40000011608 */
[----:B----4-:R-:W-:-:S04]  /*6650*/  LOP3.LUT R2, R8, 0xff, RZ, 0xc0, !PT ;  /* 0x000000ff08027812 */ /* 0x010fc800078ec0ff */
[----:B------:R-:W-:Y:S02]  /*6660*/  PRMT R14, R2, 0x5410, R0 ;  /* 0x00005410020e7816 */ /* 0x000fe40000000000 */
[----:B------:R-:W-:Y:S01]  /*6670*/  SHF.R.U32.HI R2, RZ, 0x10, R8 ;  /* 0x00000010ff027819 */ /* 0x000fe20000011608 */
[----:B------:R-:W-:Y:S01]  /*6680*/  FFMA.FTZ R8, R130, c[0x0][0x23c], -R24 ;  /* 0x00008f0082087a23 */ /* 0x000fe20000010818 */
[----:B------:R-:W-:Y:S02]  /*6690*/  LOP3.LUT R0, R9, UR17, R26, 0x96, !PT ;  /* 0x0000001109007c12 */ /* 0x000fe4000f8e961a */
[----:B------:R-:W-:Y:S01]  /*66a0*/  LOP3.LUT R2, R2, 0xff, RZ, 0xc0, !PT ;  /* 0x000000ff02027812 */ /* 0x000fe200078ec0ff */
[----:B------:R3:W-:Y:S01]  /*66b0*/  MUFU.EX2 R130, R8 ;  /* 0x0000000800827308 */ /* 0x0007e20000000800 */
[----:B------:R-:W-:Y:S02]  /*66c0*/  SHF.R.U32.HI R10, RZ, 0x18, R0 ;  /* 0x00000018ff0a7819 */ /* 0x000fe40000011600 */
[----:B------:R-:W-:-:S02]  /*66d0*/  PRMT R13, R2, 0x5410, R11 ;  /* 0x00005410020d7816 */ /* 0x000fc4000000000b */
[C---:B------:R-:W-:Y:S02]  /*66e0*/  LOP3.LUT R2, R0.reuse, 0xffff, RZ, 0xc0, !PT ;  /* 0x0000ffff00027812 */ /* 0x040fe400078ec0ff */
[----:B------:R-:W-:Y:S02]  /*66f0*/  LOP3.LUT R11, R0, 0xff, RZ, 0xc0, !PT ;  /* 0x000000ff000b7812 */ /* 0x000fe400078ec0ff */
[----:B------:R-:W-:Y:S01]  /*6700*/  SHF.R.U32.HI R9, RZ, 0x8, R2 ;  /* 0x00000008ff097819 */ /* 0x000fe20000011602 */
[----:B------:R-:W-:-:S03]  /*6710*/  FFMA.FTZ R2, R128, c[0x0][0x23c], -R24 ;  /* 0x00008f0080027a23 */ /* 0x000fc60000010818 */
[----:B------:R-:W-:Y:S01]  /*6720*/  PRMT R12, R11, 0x5410, R9 ;  /* 0x000054100b0c7816 */ /* 0x000fe20000000009 */
[----:B------:R2:W-:Y:S01]  /*6730*/  MUFU.EX2 R132, R2 ;  /* 0x0000000200847308 */ /* 0x0005e20000000800 */
[----:B---3--:R-:W-:-:S04]  /*6740*/  SHF.R.U32.HI R8, RZ, 0x10, R0 ;  /* 0x00000010ff087819 */ /* 0x008fc80000011600 */
[----:B------:R-:W-:Y:S01]  /*6750*/  LOP3.LUT R0, R8, 0xff, RZ, 0xc0, !PT ;  /* 0x000000ff08007812 */ /* 0x000fe200078ec0ff */
[----:B------:R-:W-:-:S03]  /*6760*/  FFMA.FTZ R8, R129, c[0x0][0x23c], -R24 ;  /* 0x00008f0081087a23 */ /* 0x000fc60000010818 */
[----:B------:R-:W-:Y:S01]  /*6770*/  PRMT R9, R0, 0x5410, R10 ;  /* 0x0000541000097816 */ /* 0x000fe2000000000a */
[----:B------:R-:W-:Y:S01]  /*6780*/  FFMA.FTZ R0, R127, c[0x0][0x23c], -R24 ;  /* 0x00008f007f007a23 */ /* 0x000fe20000010818 */
[----:B------:R-:W-:Y:S01]  /*6790*/  MUFU.EX2 R128, R8 ;  /* 0x0000000800807308 */ /* 0x000fe20000000800 */
[----:B--2---:R-:W-:-:S07]  /*67a0*/  F2FP.BF16.PACK_AB R2, R192, R194 ;  /* 0x000000c2c002723e */ /* 0x004fce00000010ff */
[----:B------:R2:W3:Y:S02]  /*67b0*/  MUFU.EX2 R129, R0 ;  /* 0x0000000000817308 */ /* 0x0004e40000000800 */
[----:B--2---:R-:W-:-:S05]  /*67c0*/  HSET2.LE.AND R0, R14, R135, PT ;  /* 0x000000870e007233 */ /* 0x004fca0003803000 */
[----:B------:R-:W-:Y:S01]  /*67d0*/  LOP3.LUT R10, R0, R2, RZ, 0xc0, !PT ;  /* 0x00000002000a7212 */ /* 0x000fe200078ec0ff */
[----:B------:R-:W-:Y:S01]  /*67e0*/  HSET2.LE.AND R0, R13, R135, PT ;  /* 0x000000870d007233 */ /* 0x000fe20003803000 */
[----:B---3--:R-:W-:-:S04]  /*67f0*/  F2FP.BF16.PACK_AB R2, R129, R132 ;  /* 0x000000848102723e */ /* 0x008fc800000010ff */
[----:B------:R-:W-:Y:S01]  /*6800*/  LOP3.LUT R11, R0, R2, RZ, 0xc0, !PT ;  /* 0x00000002000b7212 */ /* 0x000fe200078ec0ff */
[----:B------:R-:W-:Y:S01]  /*6810*/  HSET2.LE.AND R0, R12, R135, PT ;  /* 0x000000870c007233 */ /* 0x000fe20003803000 */
[----:B------:R-:W-:-:S04]  /*6820*/  F2FP.BF16.PACK_AB R2, R193, R195 ;  /* 0x000000c3c102723e */ /* 0x000fc800000010ff */
[----:B------:R-:W-:Y:S01]  /*6830*/  LOP3.LUT R8, R0, R2, RZ, 0xc0, !PT ;  /* 0x0000000200087212 */ /* 0x000fe200078ec0ff */
[----:B------:R-:W-:Y:S01]  /*6840*/  HSET2.LE.AND R0, R9, R135, PT ;  /* 0x0000008709007233 */ /* 0x000fe20003803000 */
[----:B------:R-:W-:-:S04]  /*6850*/  F2FP.BF16.PACK_AB R2, R128, R130 ;  /* 0x000000828002723e */ /* 0x000fc800000010ff */
[----:B------:R-:W-:Y:S02]  /*6860*/  LOP3.LUT R9, R0, R2, RZ, 0xc0, !PT ;  /* 0x0000000200097212 */ /* 0x000fe400078ec0ff */
[----:B------:R-:W-:-:S05]  /*6870*/  LOP3.LUT R2, R65, UR13, R16, 0x96, !PT ;  /* 0x0000000d41027c12 */ /* 0x000fca000f8e9610 */
[C---:B-1----:R-:W-:Y:S07]  /*6880*/  HMMA.16816.F32.BF16 R60, R8.reuse, R28, R80 ;  /* 0x0000001c083c723c */ /* 0x042fee0000041850 */
[----:B------:R-:W-:Y:S01]  /*6890*/  IMAD.MOV.U32 R83, RZ, RZ, R114 ;  /* 0x000000ffff537224 */ /* 0x000fe200078e0072 */
[----:B------:R-:W-:Y:S01]  /*68a0*/  HMMA.16816.F32.BF16 R56, R8, R30, R76 ;  /* 0x0000001e0838723c */ /* 0x000fe2000004184c */
[----:B------:R-:W-:Y:S02]  /*68b0*/  IMAD.MOV.U32 R80, RZ, RZ, R115 ;  /* 0x000000ffff507224 */ /* 0x000fe400078e0073 */
[----:B------:R-:W-:-:S04]  /*68c0*/  IMAD.WIDE.U32 R114, R252, -0x326172a9, RZ ;  /* 0xcd9e8d57fc727825 */ /* 0x000fc800078e00ff */
[----:B------:R-:W-:Y:S01]  /*68d0*/  IMAD.MOV.U32 R82, RZ, RZ, R116 ;  /* 0x000000ffff527224 */ /* 0x000fe200078e0074 */
[----:B------:R-:W-:Y:S01]  /*68e0*/  LOP3.LUT R0, R17, UR15, R114, 0x96, !PT ;  /* 0x0000000f11007c12 */ /* 0x000fe2000f8e9672 */
[----:B------:R-:W-:Y:S01]  /*68f0*/  HMMA.16816.F32.BF16 R44, R8, R20, R72 ;  /* 0x00000014082c723c */ /* 0x000fe20000041848 */
[----:B------:R-:W-:-:S07]  /*6900*/  IMAD.MOV.U32 R81, RZ, RZ, R113 ;  /* 0x000000ffff517224 */ /* 0x000fce00078e0071 */
        /* <DEDUP_REMOVED lines=21> */
[----:B------:R1:W-:Y:S02]  /*6a60*/  MUFU.EX2 R124, R10 ;  /* 0x0000000a007c7308 */ /* 0x0003e40000000800 */
[----:B------:R-:W-:Y:S01]  /*6a70*/  IMAD.MOV.U32 R131, RZ, RZ, R107 ;  /* 0x000000ffff837224 */ /* 0x000fe200078e006b */
[----:B------:R-:W-:Y:S01]  /*6a80*/  LOP3.LUT R0, R8, 0xffff, RZ, 0xc0, !PT ;  /* 0x0000ffff08007812 */ /* 0x000fe200078ec0ff */
[----:B------:R-:W-:Y:S01]  /*6a90*/  IMAD.MOV.U32 R107, RZ, RZ, R162 ;  /* 0x000000ffff6b7224 */ /* 0x000fe200078e00a2 */
[----:B------:R-:W-:Y:S01]  /*6aa0*/  SHF.R.U32.HI R11, RZ, 0x18, R8 ;  /* 0x00000018ff0b7819 */ /* 0x000fe20000011608 */
[----:B------:R-:W-:Y:S02]  /*6ab0*/  IMAD.MOV.U32 R218, RZ, RZ, R151 ;  /* 0x000000ffffda7224 */ /* 0x000fe400078e0097 */
[----:B--2---:R-:W-:Y:S02]  /*6ac0*/  FFMA.FTZ R2, R134, c[0x0][0x23c], -R19 ;  /* 0x00008f0086027a23 */ /* 0x004fe40000010813 */
[----:B------:R-:W-:-:S02]  /*6ad0*/  IMAD.MOV.U32 R134, RZ, RZ, R161 ;  /* 0x000000ffff867224 */ /* 0x000fc400078e00a1 */
[----:B------:R2:W-:Y:S01]  /*6ae0*/  MUFU.EX2 R126, R2 ;  /* 0x00000002007e7308 */ /* 0x0005e20000000800 */
[----:B-1----:R-:W-:Y:S02]  /*6af0*/  FFMA.FTZ R10, R220, c[0x0][0x23c], -R18 ;  /* 0x00008f00dc0a7a23 */ /* 0x002fe40000010812 */
[----:B------:R-:W-:-:S05]  /*6b00*/  IMAD.MOV.U32 R220, RZ, RZ, R105 ;  /* 0x000000ffffdc7224 */ /* 0x000fca00078e0069 */
[----:B------:R1:W-:Y:S01]  /*6b10*/  MUFU.EX2 R123, R10 ;  /* 0x0000000a007b7308 */ /* 0x0003e20000000800 */
[----:B------:R-:W-:Y:S01]  /*6b20*/  IMAD.MOV.U32 R105, RZ, RZ, R163 ;  /* 0x000000ffff697224 */ /* 0x000fe200078e00a3 */
[----:B--2---:R-:W-:Y:S02]  /*6b30*/  SHF.R.U32.HI R2, RZ, 0x8, R0 ;  /* 0x00000008ff027819 */ /* 0x004fe40000011600 */
[----:B------:R-:W-:-:S04]  /*6b40*/  LOP3.LUT R0, R8, 0xff, RZ, 0xc0, !PT ;  /* 0x000000ff08007812 */ /* 0x000fc800078ec0ff */
[----:B------:R-:W-:Y:S02]  /*6b50*/  PRMT R12, R0, 0x5410, R2 ;  /* 0x00005410000c7816 */ /* 0x000fe40000000002 */
[----:B------:R-:W-:Y:S01]  /*6b60*/  SHF.R.U32.HI R2, RZ, 0x10, R8 ;  /* 0x00000010ff027819 */ /* 0x000fe20000011608 */
[----:B------:R-:W-:Y:S01]  /*6b70*/  FFMA.FTZ R8, R219, c[0x0][0x23c], -R18 ;  /* 0x00008f00db087a23 */ /* 0x000fe20000010812 */
[----:B------:R-:W-:Y:S01]  /*6b80*/  LOP3.LUT R0, R9, UR17, R14, 0x96, !PT ;  /* 0x0000001109007c12 */ /* 0x000fe2000f8e960e */
[----:B------:R-:W-:Y:S01]  /*6b90*/  IMAD.MOV.U32 R219, RZ, RZ, R38 ;  /* 0x000000ffffdb7224 */ /* 0x000fe200078e0026 */
        /* <DEDUP_REMOVED lines=31> */
[----:B------:R1:W-:Y:S02]  /*6d90*/  MUFU.EX2 R119, R0 ;  /* 0x0000000000777308 */ /* 0x0003e40000000800 */
[C---:B------:R-:W-:Y:S06]  /*6da0*/  HMMA.16816.F32.BF16 R68, R8.reuse, R28, R88 ;  /* 0x0000001c0844723c */ /* 0x040fec0000041858 */
[----:B------:R2:W3:Y:S01]  /*6db0*/  MUFU.EX2 R117, R2 ;  /* 0x0000000200757308 */ /* 0x0004e20000000800 */
[----:B------:R-:W-:Y:S01]  /*6dc0*/  IMAD.MOV.U32 R91, RZ, RZ, R159 ;  /* 0x000000ffff5b7224 */ /* 0x000fe200078e009f */
[----:B------:R-:W-:Y:S01]  /*6dd0*/  HMMA.16816.F32.BF16 R84, R8, R30, R84 ;  /* 0x0000001e0854723c */ /* 0x000fe20000041854 */
[----:B------:R-:W-:-:S02]  /*6de0*/  IMAD.MOV.U32 R90, RZ, RZ, R158 ;  /* 0x000000ffff5a7224 */ /* 0x000fc400078e009e */
[----:B------:R-:W-:Y:S02]  /*6df0*/  IMAD.MOV.U32 R89, RZ, RZ, R156 ;  /* 0x000000ffff597224 */ /* 0x000fe400078e009c */
[----:B------:R-:W-:Y:S01]  /*6e00*/  IMAD.WIDE.U32 R28, R252, -0x326172a9, RZ ;  /* 0xcd9e8d57fc1c7825 */ /* 0x000fe200078e00ff */
[----:B-1----:R-:W-:Y:S02]  /*6e10*/  LOP3.LUT R0, R27, UR7, R34, 0x96, !PT ;  /* 0x000000071b007c12 */ /* 0x002fe4000f8e9622 */
[----:B------:R-:W-:Y:S01]  /*6e20*/  HMMA.16816.F32.BF16 R156, R8, R20, R52 ;  /* 0x00000014089c723c */ /* 0x000fe20000041834 */
[----:B------:R-:W-:Y:S01]  /*6e30*/  LDSM.16.MT88.4 R52, [R206+0x5400] ;  /* 0x00540000ce34783b */ /* 0x000fe20000004200 */
[----:B------:R-:W-:-:S06]  /*6e40*/  IMAD.MOV.U32 R145, RZ, RZ, R91 ;  /* 0x000000ffff917224 */ /* 0x000fcc00078e005b */
[----:B------:R-:W-:Y:S07]  /*6e50*/  HMMA.16816.F32.BF16 R76, R8, R22, R48 ;  /* 0x00000016084c723c */ /* 0x000fee0000041830 */
[----:B------:R-:W-:-:S04]  /*6e60*/  IMAD.WIDE.U32 R8, R0, -0x2daee0ad, RZ ;  /* 0xd2511f5300087825 */ /* 0x000fc800078e00ff */
[----:B------:R-:W-:Y:S01]  /*6e70*/  FFMA.FTZ R0, R140, c[0x0][0x23c], -R25 ;  /* 0x00008f008c007a23 */ /* 0x000fe20000010819 */
[C---:B--2---:R-:W-:Y:S01]  /*6e80*/  LOP3.LUT R2, R8.reuse, 0xffff, RZ, 0xc0, !PT ;  /* 0x0000ffff08027812 */ /* 0x044fe200078ec0ff */
[----:B------:R-:W-:Y:S01]  /*6e90*/  IMAD.MOV.U32 R50, RZ, RZ, R99 ;  /* 0x000000ffff327224 */ /* 0x000fe200078e0063 */
[----:B------:R-:W-:Y:S01]  /*6ea0*/  LOP3.LUT R12, R8, 0xff, RZ, 0xc0, !PT ;  /* 0x000000ff080c7812 */ /* 0x000fe200078ec0ff */
[----:B------:R1:W-:Y:S01]  /*6eb0*/  MUFU.EX2 R118, R0 ;  /* 0x0000000000767308 */ /* 0x0003e20000000800 */
[----:B------:R-:W-:Y:S01]  /*6ec0*/  SHF.R.U32.HI R11, RZ, 0x10, R8 ;  /* 0x00000010ff0b7819 */ /* 0x000fe20000011608 */
[----:B------:R-:W-:Y:S01]  /*6ed0*/  IMAD.MOV.U32 R51, RZ, RZ, R89 ;  /* 0x000000ffff337224 */ /* 0x000fe200078e0059 */
[----:B------:R-:W-:Y:S01]  /*6ee0*/  SHF.R.U32.HI R2, RZ, 0x8, R2 ;  /* 0x00000008ff027819 */ /* 0x000fe20000011602 */
[----:B------:R-:W-:Y:S01]  /*6ef0*/  IMAD.MOV.U32 R49, RZ, RZ, R90 ;  /* 0x000000ffff317224 */ /* 0x000fe200078e005a */
[----:B------:R-:W-:Y:S01]  /*6f00*/  SHF.R.U32.HI R10, RZ, 0x18, R8 ;  /* 0x00000018ff0a7819 */ /* 0x000fe20000011608 */
[----:B------:R-:W-:Y:S01]  /*6f10*/  FFMA.FTZ R8, R149, c[0x0][0x23c], -R24 ;  /* 0x00008f0095087a23 */ /* 0x000fe20000010818 */
[----:B------:R-:W-:Y:S01]  /*6f20*/  PRMT R14, R12, 0x5410, R2 ;  /* 0x000054100c0e7816 */ /* 0x000fe20000000002 */
[----:B------:R-:W-:-:S02]  /*6f30*/  IMAD.MOV.U32 R140, RZ, RZ, R83 ;  /* 0x000000ffff8c7224 */ /* 0x000fc400078e0053 */
[----:B------:R2:W-:Y:S01]  /*6f40*/  MUFU.EX2 R115, R8 ;  /* 0x0000000800737308 */ /* 0x0005e20000000800 */
[----:B-1----:R-:W-:Y:S01]  /*6f50*/  LOP3.LUT R0, R9, UR16, R36, 0x96, !PT ;  /* 0x0000001009007c12 */ /* 0x002fe2000f8e9624 */
[----:B------:R-:W-:Y:S01]  /*6f60*/  FFMA.FTZ R9, R141, c[0x0][0x23c], -R25 ;  /* 0x00008f008d097a23 */ /* 0x000fe20000010819 */
[----:B------:R-:W1:Y:S01]  /*6f70*/  LDSM.16.MT88.4 R36, [R205+0x5400] ;  /* 0x00540000cd24783b */ /* 0x000e620000004200 */
[----:B------:R-:W-:Y:S01]  /*6f80*/  IMAD.MOV.U32 R141, RZ, RZ, R219 ;  /* 0x000000ffff8d7224 */ /* 0x000fe200078e00db */
[----:B------:R-:W-:-:S03]  /*6f90*/  LOP3.LUT R2, R0, 0xffff, RZ, 0xc0, !PT ;  /* 0x0000ffff00027812 */ /* 0x000fc600078ec0ff */
[----:B------:R4:W-:Y:S01]  /*6fa0*/  MUFU.EX2 R116, R9 ;  /* 0x0000000900747308 */ /* 0x0009e20000000800 */
[----:B------:R-:W-:Y:S01]  /*6fb0*/  SHF.R.U32.HI R12, RZ, 0x18, R0 ;  /* 0x00000018ff0c7819 */ /* 0x000fe20000011600 */
[----:B------:R-:W-:Y:S01]  /*6fc0*/  IMAD.MOV.U32 R219, RZ, RZ, R80 ;  /* 0x000000ffffdb7224 */ /* 0x000fe200078e0050 */
[----:B--2---:R-:W-:Y:S02]  /*6fd0*/  SHF.R.U32.HI R8, RZ, 0x10, R0 ;  /* 0x00000010ff087819 */ /* 0x004fe40000011600 */
[----:B----4-:R-:W-:Y:S01]  /*6fe0*/  LOP3.LUT R9, R11, 0xff, RZ, 0xc0, !PT ;  /* 0x000000ff0b097812 */ /* 0x010fe200078ec0ff */
[----:B------:R-:W-:Y:S02]  /*6ff0*/  FFMA.FTZ R11, R147, c[0x0][0x23c], -R24 ;  /* 0x00008f00930b7a23 */ /* 0x000fe40000010818 */
[----:B------:R-:W-:Y:S01]  /*7000*/  IMAD.MOV.U32 R147, RZ, RZ, R133 ;  /* 0x000000ffff937224 */ /* 0x000fe200078e0085 */
[----:B------:R-:W-:Y:S01]  /*7010*/  PRMT R13, R9, 0x5410, R10 ;  /* 0x00005410090d7816 */ /* 0x000fe2000000000a */
[----:B------:R-:W2:Y:S01]  /*7020*/  MUFU.EX2 R114, R11 ;  /* 0x0000000b00727308 */ /* 0x000ea20000000800 */
[----:B------:R-:W-:Y:S01]  /*7030*/  SHF.R.U32.HI R10, RZ, 0x8, R2 ;  /* 0x00000008ff0a7819 */ /* 0x000fe20000011602 */
[----:B------:R-:W-:Y:S01]  /*7040*/  IMAD.MOV.U32 R133, RZ, RZ, R220 ;  /* 0x000000ffff857224 */ /* 0x000fe200078e00dc */
[----:B------:R-:W-:Y:S01]  /*7050*/  LOP3.LUT R9, R0, 0xff, RZ, 0xc0, !PT ;  /* 0x000000ff00097812 */ /* 0x000fe200078ec0ff */
[----:B------:R-:W-:Y:S01]  /*7060*/  IMAD.MOV.U32 R220, RZ, RZ, R81 ;  /* 0x000000ffffdc7224 */ /* 0x000fe200078e0051 */
[----:B------:R-:W-:Y:S01]  /*7070*/  LOP3.LUT R2, R8, 0xff, RZ, 0xc0, !PT ;  /* 0x000000ff08027812 */ /* 0x000fe200078ec0ff */
[----:B------:R-:W-:Y:S01]  /*7080*/  FFMA.FTZ R8, R146, c[0x0][0x23c], -R24 ;  /* 0x00008f0092087a23 */ /* 0x000fe20000010818 */
[----:B------:R-:W-:Y:S01]  /*7090*/  PRMT R0, R9, 0x5410, R10 ;  /* 0x0000541009007816 */ /* 0x000fe2000000000a */
[----:B------:R-:W-:Y:S01]  /*70a0*/  FFMA.FTZ R9, R144, c[0x0][0x23c], -R24 ;  /* 0x00008f0090097a23 */ /* 0x000fe20000010818 */
[----:B------:R-:W-:Y:S01]  /*70b0*/  PRMT R10, R2, 0x5410, R12 ;  /* 0x00005410020a7816 */ /* 0x000fe2000000000c */
[----:B------:R4:W-:Y:S01]  /*70c0*/  MUFU.EX2 R112, R8 ;  /* 0x0000000800707308 */ /* 0x0009e20000000800 */
[----:B---3--:R-:W-:Y:S01]  /*70d0*/  F2FP.BF16.PACK_AB R2, R117, R119 ;  /* 0x000000777502723e */ /* 0x008fe200000010ff */
[----:B------:R-:W-:Y:S01]  /*70e0*/  HSET2.LE.AND R0, R0, R135, PT ;  /* 0x0000008700007233 */ /* 0x000fe20003803000 */
[----:B------:R-:W-:-:S02]  /*70f0*/  IMAD.MOV.U32 R144, RZ, RZ, R202 ;  /* 0x000000ffff907224 */ /* 0x000fc400078e00ca */
[----:B------:R-:W-:Y:S02]  /*7100*/  IMAD.MOV.U32 R202, RZ, RZ, R102 ;  /* 0x000000ffffca7224 */ /* 0x000fe400078e0066 */
[----:B------:R-:W-:Y:S01]  /*7110*/  IMAD.MOV.U32 R146, RZ, RZ, R139 ;  /* 0x000000ffff927224 */ /* 0x000fe200078e008b */
[----:B------:R3:W1:Y:S01]  /*7120*/  MUFU.EX2 R113, R9 ;  /* 0x0000000900717308 */ /* 0x0006620000000800 */
[----:B------:R-:W-:Y:S02]  /*7130*/  IMAD.MOV.U32 R139, RZ, RZ, R131 ;  /* 0x000000ffff8b7224 */ /* 0x000fe400078e0083 */
[----:B------:R-:W-:Y:S01]  /*7140*/  IMAD.MOV.U32 R131, RZ, RZ, R82 ;  /* 0x000000ffff837224 */ /* 0x000fe200078e0052 */
[----:B----4-:R-:W-:Y:S01]  /*7150*/  LOP3.LUT R8, R0, R2, RZ, 0xc0, !PT ;  /* 0x0000000200087212 */ /* 0x010fe200078ec0ff */
[----:B------:R-:W-:Y:S01]  /*7160*/  HSET2.LE.AND R0, R10, R135, PT ;  /* 0x000000870a007233 */ /* 0x000fe20003803000 */
[----:B--2---:R-:W-:-:S04]  /*7170*/  F2FP.BF16.PACK_AB R2, R114, R115 ;  /* 0x000000737202723e */ /* 0x004fc800000010ff */
[----:B---3--:R-:W-:Y:S01]  /*7180*/  LOP3.LUT R9, R0, R2, RZ, 0xc0, !PT ;  /* 0x0000000200097212 */ /* 0x008fe200078ec0ff */
[----:B------:R-:W-:Y:S01]  /*7190*/  HSET2.LE.AND R0, R14, R135, PT ;  /* 0x000000870e007233 */ /* 0x000fe20003803000 */
[----:B------:R-:W-:-:S04]  /*71a0*/  F2FP.BF16.PACK_AB R2, R116, R118 ;  /* 0x000000767402723e */ /* 0x000fc800000010ff */
[----:B------:R-:W-:Y:S01]  /*71b0*/  LOP3.LUT R10, R0, R2, RZ, 0xc0, !PT ;  /* 0x00000002000a7212 */ /* 0x000fe200078ec0ff */
[----:B------:R-:W-:Y:S01]  /*71c0*/  HSET2.LE.AND R0, R13, R135, PT ;  /* 0x000000870d007233 */ /* 0x000fe20003803000 */
[----:B-1----:R-:W-:-:S04]  /*71d0*/  F2FP.BF16.PACK_AB R2, R113, R112 ;  /* 0x000000707102723e */ /* 0x002fc800000010ff */
[----:B------:R-:W-:Y:S01]  /*71e0*/  LOP3.LUT R11, R0, R2, RZ, 0xc0, !PT ;  /* 0x00000002000b7212 */ /* 0x000fe200078ec0ff */
[----:B------:R-:W-:Y:S01]  /*71f0*/  IMAD.U32 R0, RZ, RZ, UR28 ;  /* 0x0000001cff007e24 */ /* 0x000fe2000f8e00ff */
[----:B------:R-:W-:-:S04]  /*7200*/  LOP3.LUT R2, R15, UR7, R16, 0x96, !PT ;  /* 0x000000070f027c12 */ /* 0x000fc8000f8e9610 */
[----:B------:R-:W-:Y:S01]  /*7210*/  LOP3.LUT R0, R143, UR25, R0, 0x96, !PT ;  /* 0x000000198f007c12 */ /* 0x000fe2000f8e9600 */
[----:B------:R-:W-:Y:S01]  /*7220*/  HMMA.16816.F32.BF16 R60, R8, R36, R60 ;  /* 0x00000024083c723c */ /* 0x000fe2000004183c */
[----:B------:R-:W-:-:S07]  /*7230*/  IMAD.MOV.U32 R143, RZ, RZ, R110 ;  /* 0x000000ffff8f7224 */ /* 0x000fce00078e006e */
[C---:B------:R-:W-:Y:S08]  /*7240*/  HMMA.16816.F32.BF16 R148, R8.reuse, R38, R56 ;  /* 0x000000260894723c */ /* 0x040ff00000041838 */
[C---:B------:R-:W-:Y:S07]  /*7250*/  HMMA.16816.F32.BF16 R160, R8.reuse, R52, R44 ;  /* 0x0000003408a0723c */ /* 0x040fee000004182c */
[----:B------:R-:W-:Y:S01]  /*7260*/  IMAD.MOV.U32 R47, RZ, RZ, R111 ;  /* 0x000000ffff2f7224 */ /* 0x000fe200078e006f */
[----:B------:R-:W-:Y:S07]  /*7270*/  HMMA.16816.F32.BF16 R72, R8, R54, R40 ;  /* 0x000000360848723c */ /* 0x000fee0000041828 */
[----:B------:R-:W-:-:S04]  /*7280*/  IMAD.WIDE.U32 R10, R0, -0x326172a9, RZ ;  /* 0xcd9e8d57000a7825 */ /* 0x000fc800078e00ff */
[----:B------:R-:W-:Y:S01]  /*7290*/  IMAD.WIDE.U32 R8, R2, -0x2daee0ad, RZ ;  /* 0xd2511f5302087825 */ /* 0x000fe200078e00ff */
[C---:B------:R-:W-:Y:S02]  /*72a0*/  LOP3.LUT R12, R11.reuse, UR15, R28, 0x96, !PT ;  /* 0x0000000f0b0c7c12 */ /* 0x040fe4000f8e961c */
[----:B------:R-:W-:Y:S01]  /*72b0*/  LOP3.LUT R13, R11, UR15, R92, 0x96, !PT ;  /* 0x0000000f0b0d7c12 */ /* 0x000fe2000f8e965c */
[----:B------:R-:W-:Y:S01]  /*72c0*/  FFMA.FTZ R2, R222, c[0x0][0x23c], -R19 ;  /* 0x00008f00de027a23 */ /* 0x000fe20000010813 */
[--C-:B------:R-:W-:Y:S01]  /*72d0*/  LOP3.LUT R11, R65, UR13, R10.reuse, 0x96, !PT ;  /* 0x0000000d410b7c12 */ /* 0x100fe2000f8e960a */
[----:B------:R-:W-:Y:S01]  /*72e0*/  IMAD.MOV.U32 R222, RZ, RZ, R107 ;  /* 0x000000ffffde7224 */ /* 0x000fe200078e006b */
[----:B------:R-:W-:Y:S01]  /*72f0*/  LOP3.LUT R15, R67, UR13, R10, 0x96, !PT ;  /* 0x0000000d430f7c12 */ /* 0x000fe2000f8e960a */
[----:B------:R1:W-:Y:S01]  /*7300*/  MUFU.EX2 R111, R2 ;  /* 0x00000002006f7308 */ /* 0x0003e20000000800 */
[----:B------:R-:W-:Y:S01]  /*7310*/  LOP3.LUT R0, R9, UR16, R32, 0x96, !PT ;  /* 0x0000001009007c12 */ /* 0x000fe2000f8e9620 */
[----:B------:R-:W-:Y:S01]  /*7320*/  IMAD.WIDE.U32 R10, R11, -0x2daee0ad, RZ ;  /* 0xd2511f530b0a7825 */ /* 0x000fe200078e00ff */
[----:B------:R-:W-:-:S02]  /*7330*/  LOP3.LUT R20, R8, 0xffff, RZ, 0xc0, !PT ;  /* 0x0000ffff08147812 */ /* 0x000fc400078ec0ff */
[----:B------:R-:W-:Y:S02]  /*7340*/  LOP3.LUT R29, R8, 0xff, RZ, 0xc0, !PT ;  /* 0x000000ff081d7812 */ /* 0x000fe400078ec0ff */
[--C-:B------:R-:W-:Y:S02]  /*7350*/  SHF.R.U32.HI R21, RZ, 0x10, R8.reuse ;  /* 0x00000010ff157819 */ /* 0x100fe40000011608 */
[----:B------:R-:W-:Y:S01]  /*7360*/  SHF.R.U32.HI R28, RZ, 0x18, R8 ;  /* 0x00000018ff1c7819 */ /* 0x000fe20000011608 */
[----:B------:R-:W-:-:S04]  /*7370*/  IMAD.WIDE.U32 R8, R12, -0x2daee0ad, RZ ;  /* 0xd2511f530c087825 */ /* 0x000fc800078e00ff */
[----:B------:R-:W-:Y:S01]  /*7380*/  IMAD.WIDE.U32 R12, R13, -0x2daee0ad, RZ ;  /* 0xd2511f530d0c7825 */ /* 0x000fe200078e00ff */
[----:B------:R-:W-:Y:S02]  /*7390*/  LOP3.LUT R14, R9, UR12, R94, 0x96, !PT ;  /* 0x0000000c090e7c12 */ /* 0x000fe4000f8e965e */
[----:B------:R-:W-:Y:S01]  /*73a0*/  LOP3.LUT R11, R11, UR10, R8, 0x96, !PT ;  /* 0x0000000a0b0b7c12 */ /* 0x000fe2000f8e9608 */
[----:B-1----:R-:W-:Y:S01]  /*73b0*/  FFMA.FTZ R2, R221, c[0x0][0x23c], -R19 ;  /* 0x00008f00dd027a23 */ /* 0x002fe20000010813 */
[----:B------:R-:W-:Y:S01]  /*73c0*/  LOP3.LUT R13, R13, UR12, R96, 0x96, !PT ;  /* 0x0000000c0d0d7c12 */ /* 0x000fe2000f8e9660 */
[----:B------:R-:W-:Y:S02]  /*73d0*/  IMAD.WIDE.U32 R8, R15, -0x2daee0ad, RZ ;  /* 0xd2511f530f087825 */ /* 0x000fe400078e00ff */
[----:B------:R1:W-:Y:S02]  /*73e0*/  MUFU.EX2 R110, R2 ;  /* 0x00000002006e7308 */ /* 0x0003e40000000800 */
[----:B------:R-:W-:Y:S01]  /*73f0*/  IMAD.MOV.U32 R221, RZ, RZ, R109 ;  /* 0x000000ffffdd7224 */ /* 0x000fe200078e006d */
[----:B------:R-:W-:Y:S01]  /*7400*/  LOP3.LUT R9, R9, UR10, R12, 0x96, !PT ;  /* 0x0000000a09097c12 */ /* 0x000fe2000f8e960c */
[----:B------:R-:W-:-:S04]  /*7410*/  IMAD.WIDE.U32 R14, R14, -0x326172a9, RZ ;  /* 0xcd9e8d570e0e7825 */ /* 0x000fc800078e00ff */
[----:B------:R-:W-:Y:S01]  /*7420*/  IMAD.WIDE.U32 R12, R13, -0x326172a9, RZ ;  /* 0xcd9e8d570d0c7825 */ /* 0x000fe200078e00ff */
[----:B------:R-:W-:-:S03]  /*7430*/  LOP3.LUT R15, R15, UR11, R64, 0x96, !PT ;  /* 0x0000000b0f0f7c12 */ /* 0x000fc6000f8e9640 */
[----:B------:R-:W-:Y:S01]  /*7440*/  IMAD.WIDE.U32 R26, R9, -0x326172a9, RZ ;  /* 0xcd9e8d57091a7825 */ /* 0x000fe200078e00ff */
[----:B------:R-:W-:Y:S02]  /*7450*/  SHF.R.U32.HI R9, RZ, 0x8, R20 ;  /* 0x00000008ff097819 */ /* 0x000fe40000011614 */
[----:B------:R-:W-:Y:S01]  /*7460*/  LOP3.LUT R17, R13, UR11, R66, 0x96, !PT ;  /* 0x0000000b0d117c12 */ /* 0x000fe2000f8e9642 */
[----:B-1----:R-:W-:Y:S01]  /*7470*/  FFMA.FTZ R2, R154, c[0x0][0x23c], -R19 ;  /* 0x00008f009a027a23 */ /* 0x002fe20000010813 */
[----:B------:R-:W-:Y:S01]  /*7480*/  LOP3.LUT R33, R27, UR9, R12, 0x96, !PT ;  /* 0x000000091b217c12 */ /* 0x000fe2000f8e960c */
[----:B------:R-:W-:Y:S01]  /*7490*/  IMAD.WIDE.U32 R22, R11, -0x326172a9, RZ ;  /* 0xcd9e8d570b167825 */ /* 0x000fe200078e00ff */
[----:B------:R-:W-:Y:S01]  /*74a0*/  LOP3.LUT R11, R21, 0xff, RZ, 0xc0, !PT ;  /* 0x000000ff150b7812 */ /* 0x000fe200078ec0ff */
[----:B------:R1:W-:Y:S01]  /*74b0*/  MUFU.EX2 R109, R2 ;  /* 0x00000002006d7308 */ /* 0x0003e20000000800 */
[----:B------:R-:W-:Y:S01]  /*74c0*/  PRMT R27, R29, 0x5410, R9 ;  /* 0x000054101d1b7816 */ /* 0x000fe20000000009 */
[----:B------:R-:W-:Y:S01]  /*74d0*/  IMAD.WIDE.U32 R12, R15, -0x2daee0ad, RZ ;  /* 0xd2511f530f0c7825 */ /* 0x000fe200078e00ff */
[----:B------:R-:W-:-:S02]  /*74e0*/  LOP3.LUT R16, R23, UR9, R14, 0x96, !PT ;  /* 0x0000000917107c12 */ /* 0x000fc4000f8e960e */
[----:B------:R-:W-:Y:S01]  /*74f0*/  LOP3.LUT R9, R0, 0xffff, RZ, 0xc0, !PT ;  /* 0x0000ffff00097812 */ /* 0x000fe200078ec0ff */
[----:B------:R-:W-:Y:S01]  /*7500*/  IMAD.MOV.U32 R154, RZ, RZ, R106 ;  /* 0x000000ffff9a7224 */ /* 0x000fe200078e006a */
[----:B------:R-:W-:Y:S01]  /*7510*/  PRMT R23, R11, 0x5410, R28 ;  /* 0x000054100b177816 */ /* 0x000fe2000000001c */
[----:B------:R-:W-:Y:S01]  /*7520*/  FFMA.FTZ R14, R153, c[0x0][0x23c], -R18 ;  /* 0x00008f00990e7a23 */ /* 0x000fe20000010812 */
[----:B------:R-:W-:Y:S01]  /*7530*/  SHF.R.U32.HI R11, RZ, 0x8, R9 ;  /* 0x00000008ff0b7819 */ /* 0x000fe20000011609 */
[----:B------:R-:W-:Y:S01]  /*7540*/  IMAD.WIDE.U32 R20, R16, -0x2daee0ad, RZ ;  /* 0xd2511f5310147825 */ /* 0x000fe200078e00ff */
[----:B------:R-:W-:Y:S02]  /*7550*/  LOP3.LUT R32, R13, UR8, R10, 0x96, !PT ;  /* 0x000000080d207c12 */ /* 0x000fe4000f8e960a */
[----:B------:R-:W-:Y:S01]  /*7560*/  LOP3.LUT R9, R0, 0xff, RZ, 0xc0, !PT ;  /* 0x000000ff00097812 */ /* 0x000fe200078ec0ff */
[----:B------:R-:W-:Y:S01]  /*7570*/  IMAD.WIDE.U32 R16, R17, -0x2daee0ad, RZ ;  /* 0xd2511f5311107825 */ /* 0x000fe200078e00ff */
[----:B------:R-:W-:-:S02]  /*7580*/  SHF.R.U32.HI R10, RZ, 0x18, R0 ;  /* 0x00000018ff0a7819 */ /* 0x000fc40000011600 */
[----:B------:R-:W-:Y:S01]  /*7590*/  PRMT R11, R9, 0x5410, R11 ;  /* 0x00005410090b7816 */ /* 0x000fe2000000000b */
[----:B-1----:R-:W-:Y:S01]  /*75a0*/  FFMA.FTZ R2, R152, c[0x0][0x23c], -R19 ;  /* 0x00008f0098027a23 */ /* 0x002fe20000010813 */
[----:B------:R-:W-:Y:S01]  /*75b0*/  LOP3.LUT R13, R17, UR8, R8, 0x96, !PT ;  /* 0x00000008110d7c12 */ /* 0x000fe2000f8e9608 */
[----:B------:R-:W-:Y:S01]  /*75c0*/  IMAD.MOV.U32 R152, RZ, RZ, R108 ;  /* 0x000000ffff987224 */ /* 0x000fe200078e006c */
[----:B------:R-:W-:Y:S01]  /*75d0*/  LOP3.LUT R12, R21, UR6, R12, 0x96, !PT ;  /* 0x00000006150c7c12 */ /* 0x000fe2000f8e960c */
[----:B------:R1:W2:Y:S01]  /*75e0*/  MUFU.EX2 R108, R2 ;  /* 0x00000002006c7308 */ /* 0x0002a20000000800 */
[----:B------:R-:W-:Y:S02]  /*75f0*/  IMAD.MOV.U32 R153, RZ, RZ, R101 ;  /* 0x000000ffff997224 */ /* 0x000fe400078e0065 */
[----:B-1----:R-:W-:Y:S01]  /*7600*/  FFMA.FTZ R2, R223, c[0x0][0x23c], -R18 ;  /* 0x00008f00df027a23 */ /* 0x002fe20000010812 */
[----:B--2---:R-:W-:Y:S01]  /*7610*/  F2FP.BF16.PACK_AB R9, R108, R109 ;  /* 0x0000006d6c09723e */ /* 0x004fe200000010ff */
[----:B------:R-:W-:-:S03]  /*7620*/  IMAD.MOV.U32 R223, RZ, RZ, R105 ;  /* 0x000000ffffdf7224 */ /* 0x000fc600078e0069 */
[----:B------:R1:W-:Y:S08]  /*7630*/  MUFU.EX2 R107, R2 ;  /* 0x00000002006b7308 */ /* 0x0003f00000000800 */
[----:B------:R2:W-:Y:S01]  /*7640*/  MUFU.EX2 R105, R14 ;  /* 0x0000000e00697308 */ /* 0x0005e20000000800 */
[----:B-1----:R-:W-:Y:S02]  /*7650*/  FFMA.FTZ R2, R172, c[0x0][0x23c], -R18 ;  /* 0x00008f00ac027a23 */ /* 0x002fe40000010812 */
[----:B------:R-:W-:-:S05]  /*7660*/  IMAD.MOV.U32 R172, RZ, RZ, R100 ;  /* 0x000000ffffac7224 */ /* 0x000fca00078e0064 */
[----:B------:R1:W3:Y:S01]  /*7670*/  MUFU.EX2 R106, R2 ;  /* 0x00000002006a7308 */ /* 0x0002e20000000800 */
[----:B--2---:R-:W-:-:S05]  /*7680*/  IMAD.WIDE.U32 R14, R33, -0x2daee0ad, RZ ;  /* 0xd2511f53210e7825 */ /* 0x004fca00078e00ff */
[----:B------:R-:W-:Y:S02]  /*7690*/  LOP3.LUT R15, R15, UR6, R16, 0x96, !PT ;  /* 0x000000060f0f7c12 */ /* 0x000fe4000f8e9610 */
[----:B-1----:R-:W-:Y:S02]  /*76a0*/  SHF.R.U32.HI R2, RZ, 0x10, R0 ;  /* 0x00000010ff027819 */ /* 0x002fe40000011600 */
[----:B---3--:R-:W-:Y:S02]  /*76b0*/  F2FP.BF16.PACK_AB R8, R105, R106 ;  /* 0x0000006a6908723e */ /* 0x008fe400000010ff */
[----:B------:R-:W-:Y:S01]  /*76c0*/  LOP3.LUT R0, R2, 0xff, RZ, 0xc0, !PT ;  /* 0x000000ff02007812 */ /* 0x000fe200078ec0ff */
[----:B------:R-:W-:Y:S02]  /*76d0*/  FFMA.FTZ R2, R225, c[0x0][0x23c], -R18 ;  /* 0x00008f00e1027a23 */ /* 0x000fe40000010812 */
[----:B------:R-:W-:Y:S01]  /*76e0*/  IMAD.MOV.U32 R225, RZ, RZ, R104 ;  /* 0x000000ffffe17224 */ /* 0x000fe200078e0068 */
[----:B------:R-:W-:Y:S01]  /*76f0*/  PRMT R10, R0, 0x5410, R10 ;  /* 0x00005410000a7816 */ /* 0x000fe2000000000a */
[----:B------:R1:W2:Y:S01]  /*7700*/  MUFU.EX2 R104, R2 ;  /* 0x0000000200687308 */ /* 0x0002a20000000800 */
[----:B------:R-:W-:-:S05]  /*7710*/  HSET2.LE.AND R0, R23, R135, PT ;  /* 0x0000008717007233 */ /* 0x000fca0003803000 */
[----:B------:R-:W-:Y:S01]  /*7720*/  LOP3.LUT R31, R0, R8, RZ, 0xc0, !PT ;  /* 0x00000008001f7212 */ /* 0x000fe200078ec0ff */
[--C-:B------:R-:W-:Y:S02]  /*7730*/  HSET2.LE.AND R0, R10, R135.reuse, PT ;  /* 0x000000870a007233 */ /* 0x100fe40003803000 */
[----:B-1----:R-:W-:Y:S01]  /*7740*/  HSET2.LE.AND R2, R27, R135, PT ;  /* 0x000000871b027233 */ /* 0x002fe20003803000 */
[----:B--2---:R-:W-:-:S04]  /*7750*/  F2FP.BF16.PACK_AB R8, R104, R107 ;  /* 0x0000006b6808723e */ /* 0x004fc800000010ff */
[----:B------:R-:W-:Y:S01]  /*7760*/  LOP3.LUT R30, R2, R9, RZ, 0xc0, !PT ;  /* 0x00000009021e7212 */ /* 0x000fe200078ec0ff */
[----:B------:R-:W-:Y:S01]  /*7770*/  HSET2.LE.AND R2, R11, R135, PT ;  /* 0x000000870b027233 */ /* 0x000fe20003803000 */
[----:B------:R-:W-:Y:S01]  /*7780*/  F2FP.BF16.PACK_AB R9, R110, R111 ;  /* 0x0000006f6e09723e */ /* 0x000fe200000010ff */
[----:B------:R-:W-:Y:S01]  /*7790*/  IMAD.WIDE.U32 R10, R32, -0x326172a9, RZ ;  /* 0xcd9e8d57200a7825 */ /* 0x000fe200078e00ff */
[----:B------:R-:W-:Y:S02]  /*77a0*/  LOP3.LUT R29, R0, R8, RZ, 0xc0, !PT ;  /* 0x00000008001d7212 */ /* 0x000fe400078ec0ff */
[----:B------:R-:W-:Y:S01]  /*77b0*/  LOP3.LUT R28, R2, R9, RZ, 0xc0, !PT ;  /* 0x00000009021c7212 */ /* 0x000fe200078ec0ff */
[----:B------:R-:W-:Y:S01]  /*77c0*/  FFMA.FTZ R0, R174, c[0x0][0x23c], -R19 ;  /* 0x00008f00ae007a23 */ /* 0x000fe20000010813 */
[----:B------:R-:W-:Y:S01]  /*77d0*/  LOP3.LUT R22, R11, UR7, R22, 0x96, !PT ;  /* 0x000000070b167c12 */ /* 0x000fe2000f8e9616 */
[----:B------:R-:W-:-:S04]  /*77e0*/  IMAD.WIDE.U32 R8, R12, -0x326172a9, RZ ;  /* 0xcd9e8d570c087825 */ /* 0x000fc800078e00ff */
[C---:B------:R-:W-:Y:S01]  /*77f0*/  HMMA.16816.F32.BF16 R68, R28.reuse, R36, R68 ;  /* 0x000000241c44723c */ /* 0x040fe20000041844 */
[C---:B------:R-:W-:Y:S01]  /*7800*/  LOP3.LUT R2, R8.reuse, 0xffff, RZ, 0xc0, !PT ;  /* 0x0000ffff08027812 */ /* 0x040fe200078ec0ff */
[----:B------:R-:W-:Y:S01]  /*7810*/  IMAD.WIDE.U32 R12, R13, -0x326172a9, RZ ;  /* 0xcd9e8d570d0c7825 */ /* 0x000fe200078e00ff */
[----:B------:R-:W-:Y:S02]  /*7820*/  LOP3.LUT R11, R9, UR17, R10, 0x96, !PT ;  /* 0x00000011090b7c12 */ /* 0x000fe4000f8e960a */
[----:B------:R-:W-:Y:S01]  /*7830*/  LOP3.LUT R17, R8, 0xff, RZ, 0xc0, !PT ;  /* 0x000000ff08117812 */ /* 0x000fe200078ec0ff */
[----:B------:R-:W-:Y:S01]  /*7840*/  IMAD.MOV.U32 R174, RZ, RZ, R98 ;  /* 0x000000ffffae7224 */ /* 0x000fe200078e0062 */
[--C-:B------:R-:W-:Y:S01]  /*7850*/  SHF.R.U32.HI R16, RZ, 0x10, R8.reuse ;  /* 0x00000010ff107819 */ /* 0x100fe20000011608 */
[----:B------:R-:W-:Y:S01]  /*7860*/  IMAD.MOV.U32 R37, RZ, RZ, R103 ;  /* 0x000000ffff257224 */ /* 0x000fe200078e0067 */
[----:B------:R-:W-:Y:S01]  /*7870*/  SHF.R.U32.HI R21, RZ, 0x18, R8 ;  /* 0x00000018ff157819 */ /* 0x000fe20000011608 */
[----:B------:R1:W-:Y:S01]  /*7880*/  MUFU.EX2 R103, R0 ;  /* 0x0000000000677308 */ /* 0x0003e20000000800 */
[----:B------:R-:W-:Y:S01]  /*7890*/  IMAD.WIDE.U32 R8, R15, -0x326172a9, RZ ;  /* 0xcd9e8d570f087825 */ /* 0x000fe200078e00ff */
[----:B------:R-:W-:Y:S01]  /*78a0*/  LOP3.LUT R13, R13, UR7, R26, 0x96, !PT ;  /* 0x000000070d0d7c12 */ /* 0x000fe2000f8e961a */
[----:B------:R-:W-:Y:S02]  /*78b0*/  HMMA.16816.F32.BF16 R56, R28, R38, R84 ;  /* 0x000000261c38723c */ /* 0x000fe40000041854 */
[----:B------:R-:W-:Y:S01]  /*78c0*/  FFMA.FTZ R36, R185, c[0x0][0x23c], -R24 ;  /* 0x00008f00b9247a23 */ /* 0x000fe20000010818 */
[----:B------:R-:W-:Y:S01]  /*78d0*/  LOP3.LUT R10, R9, UR17, R12, 0x96, !PT ;  /* 0x00000011090a7c12 */ /* 0x000fe2000f8e960c */
[----:B------:R-:W-:Y:S01]  /*78e0*/  FFMA.FTZ R12, R165, c[0x0][0x23c], -R19 ;  /* 0x00008f00a50c7a23 */ /* 0x000fe20000010813 */
[----:B------:R-:W-:-:S02]  /*78f0*/  LOP3.LUT R23, R8, 0xffff, RZ, 0xc0, !PT ;  /* 0x0000ffff08177812 */ /* 0x000fc400078ec0ff */
[----:B------:R-:W-:Y:S01]  /*7900*/  LOP3.LUT R32, R8, 0xff, RZ, 0xc0, !PT ;  /* 0x000000ff08207812 */ /* 0x000fe200078ec0ff */
[----:B------:R2:W-:Y:S01]  /*7910*/  MUFU.EX2 R97, R12 ;  /* 0x0000000c00617308 */ /* 0x0005e20000000800 */
[--C-:B------:R-:W-:Y:S01]  /*7920*/  SHF.R.U32.HI R27, RZ, 0x10, R8.reuse ;  /* 0x00000010ff1b7819 */ /* 0x100fe20000011608 */
[----:B------:R-:W-:Y:S01]  /*7930*/  HMMA.16816.F32.BF16 R156, R28, R52, R156 ;  /* 0x000000341c9c723c */ /* 0x000fe2000004189c */
[----:B------:R-:W-:Y:S01]  /*7940*/  SHF.R.U32.HI R26, RZ, 0x18, R8 ;  /* 0x00000018ff1a7819 */ /* 0x000fe20000011608 */
[----:B------:R-:W-:-:S04]  /*7950*/  IMAD.WIDE.U32 R8, R22, -0x2daee0ad, RZ ;  /* 0xd2511f5316087825 */ /* 0x000fc800078e00ff */
[----:B-1----:R-:W-:Y:S01]  /*7960*/  FFMA.FTZ R0, R175, c[0x0][0x23c], -R19 ;  /* 0x00008f00af007a23 */ /* 0x002fe20000010813 */
[----:B------:R-:W-:Y:S01]  /*7970*/  LOP3.LUT R15, R8, 0xffff, RZ, 0xc0, !PT ;  /* 0x0000ffff080f7812 */ /* 0x000fe200078ec0ff */
[----:B------:R-:W-:Y:S01]  /*7980*/  IMAD.MOV.U32 R175, RZ, RZ, R247 ;  /* 0x000000ffffaf7224 */ /* 0x000fe200078e00f7 */
[----:B------:R-:W-:Y:S01]  /*7990*/  HMMA.16816.F32.BF16 R52, R28, R54, R76 ;  /* 0x000000361c34723c */ /* 0x000fe2000004184c */
[----:B------:R1:W-:Y:S01]  /*79a0*/  MUFU.EX2 R102, R0 ;  /* 0x0000000000667308 */ /* 0x0003e20000000800 */
[----:B------:R-:W-:Y:S01]  /*79b0*/  LDSM.16.MT88.4 R28, [R206+0x5800] ;  /* 0x00580000ce1c783b */ /* 0x000fe20000004200 */
[----:B--2---:R-:W-:-:S06]  /*79c0*/  FFMA.FTZ R12, R179, c[0x0][0x23c], -R18 ;  /* 0x00008f00b30c7a23 */ /* 0x004fcc0000010812 */
[----:B------:R-:W-:Y:S01]  /*79d0*/  MUFU.EX2 R95, R12 ;  /* 0x0000000c005f7308 */ /* 0x000fe20000000800 */
[----:B-1----:R-:W-:-:S07]  /*79e0*/  FFMA.FTZ R0, R164, c[0x0][0x23c], -R19 ;  /* 0x00008f00a4007a23 */ /* 0x002fce0000010813 */
[----:B------:R1:W-:Y:S02]  /*79f0*/  MUFU.EX2 R101, R0 ;  /* 0x0000000000657308 */ /* 0x0003e40000000800 */
[----:B-1----:R-:W-:Y:S01]  /*7a00*/  SHF.R.U32.HI R0, RZ, 0x8, R2 ;  /* 0x00000008ff007819 */ /* 0x002fe20000011602 */
[----:B------:R-:W-:-:S03]  /*7a10*/  FFMA.FTZ R2, R155, c[0x0][0x23c], -R19 ;  /* 0x00008f009b027a23 */ /* 0x000fc60000010813 */
[----:B------:R-:W-:Y:S02]  /*7a20*/  PRMT R46, R17, 0x5410, R0 ;  /* 0x00005410112e7816 */ /* 0x000fe40000000000 */
[----:B------:R1:W-:Y:S01]  /*7a30*/  MUFU.EX2 R100, R2 ;  /* 0x0000000200647308 */ /* 0x0003e20000000800 */
[----:B------:R-:W-:Y:S02]  /*7a40*/  LOP3.LUT R0, R16, 0xff, RZ, 0xc0, !PT ;  /* 0x000000ff10007812 */ /* 0x000fe400078ec0ff */
[----:B------:R-:W-:Y:S02]  /*7a50*/  LOP3.LUT R17, R8, 0xff, RZ, 0xc0, !PT ;  /* 0x000000ff08117812 */ /* 0x000fe400078ec0ff */
[----:B------:R-:W-:Y:S01]  /*7a60*/  PRMT R45, R0, 0x5410, R21 ;  /* 0x00005410002d7816 */ /* 0x000fe20000000015 */
[----:B------:R-:W-:Y:S01]  /*7a70*/  FFMA.FTZ R0, R169, c[0x0][0x23c], -R19 ;  /* 0x00008f00a9007a23 */ /* 0x000fe20000010813 */
[----:B------:R-:W-:-:S03]  /*7a80*/  SHF.R.U32.HI R16, RZ, 0x10, R8 ;  /* 0x00000010ff107819 */ /* 0x000fc60000011608 */
[----:B------:R-:W-:Y:S01]  /*7a90*/  MUFU.EX2 R98, R0 ;  /* 0x0000000000627308 */ /* 0x000fe20000000800 */
[----:B-1----:R-:W-:-:S07]  /*7aa0*/  FFMA.FTZ R2, R173, c[0x0][0x23c], -R19 ;  /* 0x00008f00ad027a23 */ /* 0x002fce0000010813 */
[----:B------:R1:W-:Y:S02]  /*7ab0*/  MUFU.EX2 R99, R2 ;  /* 0x0000000200637308 */ /* 0x0003e40000000800 */
[----:B-1----:R-:W-:Y:S02]  /*7ac0*/  LOP3.LUT R2, R9, UR16, R20, 0x96, !PT ;  /* 0x0000001009027c12 */ /* 0x002fe4000f8e9614 */
[----:B------:R-:W-:Y:S01]  /*7ad0*/  SHF.R.U32.HI R20, RZ, 0x18, R8 ;  /* 0x00000018ff147819 */ /* 0x000fe20000011608 */
[----:B------:R-:W-:Y:S01]  /*7ae0*/  IMAD.WIDE.U32 R8, R13, -0x2daee0ad, RZ ;  /* 0xd2511f530d087825 */ /* 0x000fe200078e00ff */
[----:B------:R-:W-:-:S04]  /*7af0*/  SHF.R.U32.HI R12, RZ, 0x18, R2 ;  /* 0x00000018ff0c7819 */ /* 0x000fc80000011602 */
[----:B------:R-:W-:Y:S02]  /*7b00*/  LOP3.LUT R0, R9, UR16, R14, 0x96, !PT ;  /* 0x0000001009007c12 */ /* 0x000fe4000f8e960e */
[----:B------:R-:W-:Y:S01]  /*7b10*/  LOP3.LUT R13, R8, 0xffff, RZ, 0xc0, !PT ;  /* 0x0000ffff080d7812 */ /* 0x000fe200078ec0ff */
[----:B------:R-:W-:Y:S01]  /*7b20*/  FFMA.FTZ R9, R166, c[0x0][0x23c], -R19 ;  /* 0x00008f00a6097a23 */ /* 0x000fe20000010813 */
[----:B------:R-:W-:Y:S02]  /*7b30*/  LOP3.LUT R21, R8, 0xff, RZ, 0xc0, !PT ;  /* 0x000000ff08157812 */ /* 0x000fe400078ec0ff */
[--C-:B------:R-:W-:Y:S01]  /*7b40*/  SHF.R.U32.HI R22, RZ, 0x10, R8.reuse ;  /* 0x00000010ff167819 */ /* 0x100fe20000011608 */
[----:B------:R1:W-:Y:S01]  /*7b50*/  MUFU.EX2 R247, R9 ;  /* 0x0000000900f77308 */ /* 0x0003e20000000800 */
[----:B------:R-:W-:Y:S02]  /*7b60*/  SHF.R.U32.HI R33, RZ, 0x18, R8 ;  /* 0x00000018ff217819 */ /* 0x000fe40000011608 */
[----:B------:R-:W-:-:S04]  /*7b70*/  LOP3.LUT R8, R11, 0xffff, RZ, 0xc0, !PT ;  /* 0x0000ffff0b087812 */ /* 0x000fc800078ec0ff */
[----:B-1----:R-:W-:Y:S02]  /*7b80*/  SHF.R.U32.HI R9, RZ, 0x8, R8 ;  /* 0x00000008ff097819 */ /* 0x002fe40000011608 */
[----:B------:R-:W-:-:S04]  /*7b90*/  LOP3.LUT R8, R11, 0xff, RZ, 0xc0, !PT ;  /* 0x000000ff0b087812 */ /* 0x000fc800078ec0ff */
[----:B------:R-:W-:Y:S01]  /*7ba0*/  PRMT R44, R8, 0x5410, R9 ;  /* 0x00005410082c7816 */ /* 0x000fe20000000009 */
[--C-:B------:R-:W-:Y:S01]  /*7bb0*/  FFMA.FTZ R8, R176, c[0x0][0x23c], -R18.reuse ;  /* 0x00008f00b0087a23 */ /* 0x100fe20000010812 */
[--C-:B------:R-:W-:Y:S02]  /*7bc0*/  SHF.R.U32.HI R9, RZ, 0x10, R11.reuse ;  /* 0x00000010ff097819 */ /* 0x100fe4000001160b */
[----:B------:R-:W-:Y:S01]  /*7bd0*/  SHF.R.U32.HI R11, RZ, 0x18, R11 ;  /* 0x00000018ff0b7819 */ /* 0x000fe2000001160b */
[----:B------:R1:W-:Y:S02]  /*7be0*/  MUFU.EX2 R96, R8 ;  /* 0x0000000800607308 */ /* 0x0003e40000000800 */
[----:B-1----:R-:W-:Y:S01]  /*7bf0*/  LOP3.LUT R8, R9, 0xff, RZ, 0xc0, !PT ;  /* 0x000000ff09087812 */ /* 0x002fe200078ec0ff */
[----:B------:R-:W-:-:S03]  /*7c00*/  FFMA.FTZ R9, R168, c[0x0][0x23c], -R18 ;  /* 0x00008f00a8097a23 */ /* 0x000fc60000010812 */
[----:B------:R-:W-:Y:S02]  /*7c10*/  PRMT R42, R8, 0x5410, R11 ;  /* 0x00005410082a7816 */ /* 0x000fe4000000000b */
[----:B------:R1:W-:Y:S01]  /*7c20*/  MUFU.EX2 R94, R9 ;  /* 0x00000009005e7308 */ /* 0x0003e20000000800 */
[----:B------:R-:W-:Y:S01]  /*7c30*/  SHF.R.U32.HI R8, RZ, 0x8, R23 ;  /* 0x00000008ff087819 */ /* 0x000fe20000011617 */
[----:B------:R-:W-:-:S03]  /*7c40*/  FFMA.FTZ R11, R226, c[0x0][0x23c], -R25 ;  /* 0x00008f00e20b7a23 */ /* 0x000fc60000010819 */
[----:B------:R-:W-:Y:S02]  /*7c50*/  PRMT R23, R32, 0x5410, R8 ;  /* 0x0000541020177816 */ /* 0x000fe40000000008 */
[----:B------:R-:W-:Y:S01]  /*7c60*/  LOP3.LUT R8, R27, 0xff, RZ, 0xc0, !PT ;  /* 0x000000ff1b087812 */ /* 0x000fe200078ec0ff */
[----:B------:R2:W-:Y:S03]  /*7c70*/  MUFU.EX2 R88, R11 ;  /* 0x0000000b00587308 */ /* 0x0005e60000000800 */
[----:B------:R-:W-:Y:S02]  /*7c80*/  PRMT R19, R8, 0x5410, R26 ;  /* 0x0000541008137816 */ /* 0x000fe4000000001a */
[----:B------:R-:W-:Y:S01]  /*7c90*/  SHF.R.U32.HI R8, RZ, 0x8, R15 ;  /* 0x00000008ff087819 */ /* 0x000fe2000001160f */
[----:B------:R-:W-:Y:S02]  /*7ca0*/  IMAD.MOV.U32 R155, RZ, RZ, R5 ;  /* 0x000000ffff9b7224 */ /* 0x000fe400078e0005 */
[----:B-1----:R-:W-:Y:S01]  /*7cb0*/  FFMA.FTZ R9, R167, c[0x0][0x23c], -R18 ;  /* 0x00008f00a7097a23 */ /* 0x002fe20000010812 */
[----:B------:R-:W-:Y:S01]  /*7cc0*/  PRMT R48, R17, 0x5410, R8 ;  /* 0x0000541011307816 */ /* 0x000fe20000000008 */
[--C-:B------:R-:W-:Y:S01]  /*7cd0*/  FFMA.FTZ R15, R189, c[0x0][0x23c], -R25.reuse ;  /* 0x00008f00bd0f7a23 */ /* 0x100fe20000010819 */
[----:B------:R-:W-:Y:S01]  /*7ce0*/  LOP3.LUT R8, R10, 0xffff, RZ, 0xc0, !PT ;  /* 0x0000ffff0a087812 */ /* 0x000fe200078ec0ff */
[----:B------:R1:W-:Y:S01]  /*7cf0*/  MUFU.EX2 R93, R9 ;  /* 0x00000009005d7308 */ /* 0x0003e20000000800 */
[----:B--2---:R-:W-:-:S07]  /*7d00*/  FFMA.FTZ R11, R182, c[0x0][0x23c], -R25 ;  /* 0x00008f00b60b7a23 */ /* 0x004fce0000010819 */
[----:B------:R2:W-:Y:S01]  /*7d10*/  MUFU.EX2 R90, R11 ;  /* 0x0000000b005a7308 */ /* 0x0005e20000000800 */
[----:B-1----:R-:W-:-:S07]  /*7d20*/  FFMA.FTZ R9, R171, c[0x0][0x23c], -R18 ;  /* 0x00008f00ab097a23 */ /* 0x002fce0000010812 */
[----:B------:R1:W-:Y:S01]  /*7d30*/  MUFU.EX2 R92, R9 ;  /* 0x00000009005c7308 */ /* 0x0003e20000000800 */
[----:B--2---:R-:W-:Y:S01]  /*7d40*/  SHF.R.U32.HI R11, RZ, 0x18, R10 ;  /* 0x00000018ff0b7819 */ /* 0x004fe2000001160a */
[----:B-1----:R-:W-:-:S06]  /*7d50*/  FFMA.FTZ R9, R170, c[0x0][0x23c], -R18 ;  /* 0x00008f00aa097a23 */ /* 0x002fcc0000010812 */
[----:B------:R1:W-:Y:S02]  /*7d60*/  MUFU.EX2 R91, R9 ;  /* 0x00000009005b7308 */ /* 0x0003e40000000800 */
[----:B-1----:R-:W-:Y:S01]  /*7d70*/  LOP3.LUT R9, R16, 0xff, RZ, 0xc0, !PT ;  /* 0x000000ff10097812 */ /* 0x002fe200078ec0ff */
[----:B------:R-:W-:Y:S02]  /*7d80*/  IMAD.MOV.U32 R164, RZ, RZ, R4 ;  /* 0x000000ffffa47224 */ /* 0x000fe400078e0004 */
[----:B------:R-:W-:Y:S01]  /*7d90*/  FFMA.FTZ R16, R184, c[0x0][0x23c], -R25 ;  /* 0x00008f00b8107a23 */ /* 0x000fe20000010819 */
[----:B------:R-:W-:Y:S02]  /*7da0*/  PRMT R43, R9, 0x5410, R20 ;  /* 0x00005410092b7816 */ /* 0x000fe40000000014 */
[----:B------:R-:W-:Y:S02]  /*7db0*/  SHF.R.U32.HI R9, RZ, 0x8, R8 ;  /* 0x00000008ff097819 */ /* 0x000fe40000011608 */
[----:B------:R-:W-:-:S04]  /*7dc0*/  LOP3.LUT R8, R10, 0xff, RZ, 0xc0, !PT ;  /* 0x000000ff0a087812 */ /* 0x000fc800078ec0ff */
[----:B------:R-:W-:Y:S01]  /*7dd0*/  PRMT R14, R8, 0x5410, R9 ;  /* 0x00005410080e7816 */ /* 0x000fe20000000009 */
[--C-:B------:R-:W-:Y:S01]  /*7de0*/  FFMA.FTZ R8, R180, c[0x0][0x23c], -R25.reuse ;  /* 0x00008f00b4087a23 */ /* 0x100fe20000010819 */
[----:B------:R-:W-:Y:S01]  /*7df0*/  SHF.R.U32.HI R9, RZ, 0x10, R10 ;  /* 0x00000010ff097819 */ /* 0x000fe2000001160a */
[----:B------:R-:W-:Y:S02]  /*7e00*/  FFMA.FTZ R10, R181, c[0x0][0x23c], -R25 ;  /* 0x00008f00b50a7a23 */ /* 0x000fe40000010819 */
[----:B------:R1:W-:Y:S01]  /*7e10*/  MUFU.EX2 R89, R8 ;  /* 0x0000000800597308 */ /* 0x0003e20000000800 */
[----:B------:R-:W-:-:S04]  /*7e20*/  LOP3.LUT R9, R9, 0xff, RZ, 0xc0, !PT ;  /* 0x000000ff09097812 */ /* 0x000fc800078ec0ff */
[----:B------:R-:W-:Y:S01]  /*7e30*/  PRMT R17, R9, 0x5410, R11 ;  /* 0x0000541009117816 */ /* 0x000fe2000000000b */
[----:B------:R-:W-:Y:S01]  /*7e40*/  FFMA.FTZ R9, R227, c[0x0][0x23c], -R24 ;  /* 0x00008f00e3097a23 */ /* 0x000fe20000010818 */
[----:B------:R-:W-:Y:S01]  /*7e50*/  LOP3.LUT R11, R22, 0xff, RZ, 0xc0, !PT ;  /* 0x000000ff160b7812 */ /* 0x000fe200078ec0ff */
[----:B------:R2:W3:Y:S03]  /*7e60*/  MUFU.EX2 R83, R10 ;  /* 0x0000000a00537308 */ /* 0x0004e60000000800 */
[----:B------:R-:W-:Y:S02]  /*7e70*/  PRMT R20, R11, 0x5410, R33 ;  /* 0x000054100b147816 */ /* 0x000fe40000000021 */
[----:B------:R-:W-:Y:S01]  /*7e80*/  SHF.R.U32.HI R11, RZ, 0x18, R0 ;  /* 0x00000018ff0b7819 */ /* 0x000fe20000011600 */
[----:B------:R-:W4:Y:S01]  /*7e90*/  LDSM.16.MT88.4 R32, [R205+0x5800] ;  /* 0x00580000cd20783b */ /* 0x000f220000004200 */
[----:B-1----:R-:W-:Y:S01]  /*7ea0*/  SHF.R.U32.HI R8, RZ, 0x8, R13 ;  /* 0x00000008ff087819 */ /* 0x002fe2000001160d */
[----:B------:R1:W-:Y:S01]  /*7eb0*/  MUFU.EX2 R82, R9 ;  /* 0x0000000900527308 */ /* 0x0003e20000000800 */
[----:B------:R-:W-:-:S02]  /*7ec0*/  LOP3.LUT R13, R2, 0xff, RZ, 0xc0, !PT ;  /* 0x000000ff020d7812 */ /* 0x000fc400078ec0ff */
[----:B------:R-:W-:Y:S01]  /*7ed0*/  PRMT R41, R21, 0x5410, R8 ;  /* 0x0000541015297816 */ /* 0x000fe20000000008 */
[----:B------:R-:W-:Y:S01]  /*7ee0*/  FFMA.FTZ R21, R191, c[0x0][0x23c], -R24 ;  /* 0x00008f00bf157a23 */ /* 0x000fe20000010818 */
[----:B------:R-:W-:Y:S02]  /*7ef0*/  LOP3.LUT R8, R2, 0xffff, RZ, 0xc0, !PT ;  /* 0x0000ffff02087812 */ /* 0x000fe400078ec0ff */
[----:B--2---:R-:W-:Y:S02]  /*7f00*/  SHF.R.U32.HI R10, RZ, 0x10, R2 ;  /* 0x00000010ff0a7819 */ /* 0x004fe40000011602 */
[----:B------:R-:W-:Y:S02]  /*7f10*/  SHF.R.U32.HI R8, RZ, 0x8, R8 ;  /* 0x00000008ff087819 */ /* 0x000fe40000011608 */
[----:B------:R-:W-:Y:S01]  /*7f20*/  LOP3.LUT R2, R10, 0xff, RZ, 0xc0, !PT ;  /* 0x000000ff0a027812 */ /* 0x000fe200078ec0ff */
[----:B------:R-:W-:Y:S01]  /*7f30*/  FFMA.FTZ R10, R228, c[0x0][0x23c], -R24 ;  /* 0x00008f00e40a7a23 */ /* 0x000fe20000010818 */
[----:B------:R-:W-:-:S02]  /*7f40*/  PRMT R40, R13, 0x5410, R8 ;  /* 0x000054100d287816 */ /* 0x000fc40000000008 */
[----:B------:R-:W-:Y:S01]  /*7f50*/  SHF.R.U32.HI R8, RZ, 0x10, R0 ;  /* 0x00000010ff087819 */ /* 0x000fe20000011600 */
[----:B-1----:R-:W-:Y:S01]  /*7f60*/  FFMA.FTZ R9, R186, c[0x0][0x23c], -R24 ;  /* 0x00008f00ba097a23 */ /* 0x002fe20000010818 */
[----:B------:R-:W-:Y:S01]  /*7f70*/  PRMT R39, R2, 0x5410, R12 ;  /* 0x0000541002277816 */ /* 0x000fe2000000000c */
[----:B------:R1:W-:Y:S01]  /*7f80*/  MUFU.EX2 R80, R10 ;  /* 0x0000000a00507308 */ /* 0x0003e20000000800 */
[C---:B------:R-:W-:Y:S02]  /*7f90*/  LOP3.LUT R2, R0.reuse, 0xffff, RZ, 0xc0, !PT ;  /* 0x0000ffff00027812 */ /* 0x040fe400078ec0ff */
[----:B------:R-:W-:Y:S02]  /*7fa0*/  LOP3.LUT R12, R0, 0xff, RZ, 0xc0, !PT ;  /* 0x000000ff000c7812 */ /* 0x000fe400078ec0ff */
[----:B------:R-:W-:-:S03]  /*7fb0*/  LOP3.LUT R0, R8, 0xff, RZ, 0xc0, !PT ;  /* 0x000000ff08007812 */ /* 0x000fc600078ec0ff */
[----:B------:R2:W-:Y:S01]  /*7fc0*/  MUFU.EX2 R81, R9 ;  /* 0x0000000900517308 */ /* 0x0005e20000000800 */
[----:B------:R-:W-:Y:S01]  /*7fd0*/  PRMT R26, R0, 0x5410, R11 ;  /* 0x00005410001a7816 */ /* 0x000fe2000000000b */
[----:B------:R-:W-:Y:S01]  /*7fe0*/  FFMA.FTZ R0, R178, c[0x0][0x23c], -R18 ;  /* 0x00008f00b2007a23 */ /* 0x000fe20000010812 */
[----:B---3--:R-:W-:-:S05]  /*7ff0*/  F2FP.BF16.PACK_AB R11, R83, R89 ;  /* 0x00000059530b723e */ /* 0x008fca00000010ff */
[----:B------:R3:W-:Y:S01]  /*8000*/  MUFU.EX2 R66, R0 ;  /* 0x0000000000427308 */ /* 0x0007e20000000800 */
[----:B-1----:R-:W-:Y:S01]  /*8010*/  HSET2.LE.AND R10, R23, R135, PT ;  /* 0x00000087170a7233 */ /* 0x002fe20003803000 */
[----:B------:R-:W-:-:S04]  /*8020*/  FFMA.FTZ R23, R187, c[0x0][0x23c], -R24 ;  /* 0x00008f00bb177a23 */ /* 0x000fc80000010818 */
[----:B------:R-:W-:Y:S02]  /*8030*/  LOP3.LUT R10, R10, R11, RZ, 0xc0, !PT ;  /* 0x0000000b0a0a7212 */ /* 0x000fe400078ec0ff */
[----:B--2---:R-:W-:Y:S01]  /*8040*/  SHF.R.U32.HI R9, RZ, 0x8, R2 ;  /* 0x00000008ff097819 */ /* 0x004fe20000011602 */
[----:B------:R-:W-:-:S03]  /*8050*/  FFMA.FTZ R2, R188, c[0x0][0x23c], -R24 ;  /* 0x00008f00bc027a23 */ /* 0x000fc60000010818 */
[----:B------:R-:W-:Y:S01]  /*8060*/  PRMT R27, R12, 0x5410, R9 ;  /* 0x000054100c1b7816 */ /* 0x000fe20000000009 */
[----:B------:R1:W2:Y:S01]  /*8070*/  MUFU.EX2 R67, R2 ;  /* 0x0000000200437308 */ /* 0x0002a20000000800 */
[----:B------:R-:W-:Y:S01]  /*8080*/  FFMA.FTZ R9, R177, c[0x0][0x23c], -R18 ;  /* 0x00008f00b1097a23 */ /* 0x000fe20000010812 */
[--C-:B------:R-:W-:Y:S01]  /*8090*/  HSET2.LE.AND R12, R19, R135.reuse, PT ;  /* 0x00000087130c7233 */ /* 0x100fe20003803000 */
[--C-:B------:R-:W-:Y:S01]  /*80a0*/  FFMA.FTZ R18, R183, c[0x0][0x23c], -R25.reuse ;  /* 0x00008f00b7127a23 */ /* 0x100fe20000010819 */
[----:B---3--:R-:W-:Y:S01]  /*80b0*/  HSET2.LE.AND R0, R14, R135, PT ;  /* 0x000000870e007233 */ /* 0x008fe20003803000 */
[----:B------:R-:W-:Y:S02]  /*80c0*/  FFMA.FTZ R14, R190, c[0x0][0x23c], -R25 ;  /* 0x00008f00be0e7a23 */ /* 0x000fe40000010819 */
[----:B------:R-:W-:Y:S01]  /*80d0*/  FFMA.FTZ R19, R229, c[0x0][0x23c], -R24 ;  /* 0x00008f00e5137a23 */ /* 0x000fe20000010818 */
[----:B------:R3:W3:Y:S01]  /*80e0*/  MUFU.EX2 R65, R9 ;  /* 0x0000000900417308 */ /* 0x0006e20000000800 */
[----:B-1----:R-:W-:-:S07]  /*80f0*/  F2FP.BF16.PACK_AB R2, R90, R88 ;  /* 0x000000585a02723e */ /* 0x002fce00000010ff */
[----:B------:R-:W-:Y:S01]  /*8100*/  MUFU.EX2 R64, R14 ;  /* 0x0000000e00407308 */ /* 0x000fe20000000800 */
[----:B--2---:R-:W-:Y:S02]  /*8110*/  F2FP.BF16.PACK_AB R13, R67, R80 ;  /* 0x00000050430d723e */ /* 0x004fe400000010ff */
[----:B------:R-:W-:Y:S01]  /*8120*/  LOP3.LUT R8, R0, R2, RZ, 0xc0, !PT ;  /* 0x0000000200087212 */ /* 0x000fe200078ec0ff */
[----:B------:R-:W-:Y:S01]  /*8130*/  HSET2.LE.AND R0, R17, R135, PT ;  /* 0x0000008711007233 */ /* 0x000fe20003803000 */
[----:B------:R-:W-:Y:S02]  /*8140*/  F2FP.BF16.PACK_AB R2, R81, R82 ;  /* 0x000000525102723e */ /* 0x000fe400000010ff */
[----:B------:R-:W-:Y:S02]  /*8150*/  LOP3.LUT R11, R12, R13, RZ, 0xc0, !PT ;  /* 0x0000000d0c0b7212 */ /* 0x000fe400078ec0ff */
[----:B---3--:R-:W-:Y:S01]  /*8160*/  LOP3.LUT R9, R0, R2, RZ, 0xc0, !PT ;  /* 0x0000000200097212 */ /* 0x008fe200078ec0ff */
[----:B------:R-:W-:-:S02]  /*8170*/  FADD.FTZ R0, R37, R175 ;  /* 0x000000af25007221 */ /* 0x000fc40000010000 */
        /* <DEDUP_REMOVED lines=19> */
[C---:B----4-:R-:W-:Y:S01]  /*82b0*/  HMMA.16816.F32.BF16 R148, R8.reuse, R34, R148 ;  /* 0x000000220894723c */ /* 0x050fe20000041894 */
[----:B------:R-:W-:Y:S01]  /*82c0*/  IMAD.MOV.U32 R166, RZ, RZ, R225 ;  /* 0x000000ffffa67224 */ /* 0x000fe200078e00e1 */
[--C-:B------:R-:W-:Y:S01]  /*82d0*/  HSET2.LE.AND R17, R42, R135.reuse, PT ;  /* 0x000000872a117233 */ /* 0x100fe20003803000 */
[----:B------:R-:W-:Y:S01]  /*82e0*/  IMAD.MOV.U32 R37, RZ, RZ, R223 ;  /* 0x000000ffff257224 */ /* 0x000fe200078e00df */
[----:B------:R-:W-:Y:S01]  /*82f0*/  MUFU.EX2 R36, R36 ;  /* 0x0000002400247308 */ /* 0x000fe20000000800 */
[----:B------:R-:W-:Y:S01]  /*8300*/  IMAD.MOV.U32 R169, RZ, RZ, R172 ;  /* 0x000000ffffa97224 */ /* 0x000fe200078e00ac */
[----:B------:R-:W-:Y:S01]  /*8310*/  HSET2.LE.AND R20, R20, R135, PT ;  /* 0x0000008714147233 */ /* 0x000fe20003803000 */
[----:B------:R-:W-:Y:S01]  /*8320*/  IMAD.MOV.U32 R223, RZ, RZ, R143 ;  /* 0x000000ffffdf7224 */ /* 0x000fe200078e008f */
[----:B------:R-:W-:Y:S01]  /*8330*/  HMMA.16816.F32.BF16 R160, R8, R28, R160 ;  /* 0x0000001c08a0723c */ /* 0x000fe200000418a0 */
[----:B------:R-:W-:Y:S01]  /*8340*/  IMAD.MOV.U32 R146, RZ, RZ, R145 ;  /* 0x000000ffff927224 */ /* 0x000fe200078e0091 */
[----:B------:R1:W5:Y:S01]  /*8350*/  LDL.LU R7, [R1+0x84] ;  /* 0x0000840001077983 */ /* 0x0003620000300800 */
[----:B------:R-:W-:-:S02]  /*8360*/  IMAD.MOV.U32 R143, RZ, RZ, R47 ;  /* 0x000000ffff8f7224 */ /* 0x000fc400078e002f */
[----:B------:R-:W-:Y:S02]  /*8370*/  IMAD.MOV.U32 R145, RZ, RZ, R51 ;  /* 0x000000ffff917224 */ /* 0x000fe400078e0033 */
[----:B------:R-:W-:Y:S02]  /*8380*/  FADD.FTZ R13, R175, R142 ;  /* 0x0000008eaf0d7221 */ /* 0x000fe40000010000 */
[----:B------:R-:W-:Y:S02]  /*8390*/  IMAD.MOV.U32 R47, RZ, RZ, R49 ;  /* 0x000000ffff2f7224 */ /* 0x000fe400078e0031 */
[----:B------:R-:W-:Y:S02]  /*83a0*/  IMAD.MOV.U32 R225, RZ, RZ, R154 ;  /* 0x000000ffffe17224 */ /* 0x000fe400078e009a */
[----:B------:R-:W-:Y:S02]  /*83b0*/  IMAD.MOV.U32 R172, RZ, RZ, R222 ;  /* 0x000000ffffac7224 */ /* 0x000fe400078e00de */
[----:B------:R-:W-:-:S02]  /*83c0*/  IMAD.MOV.U32 R49, RZ, RZ, R201 ;  /* 0x000000ffff317224 */ /* 0x000fc400078e00c9 */
[----:B------:R-:W-:Y:S02]  /*83d0*/  FADD.FTZ R12, R165, R166 ;  /* 0x000000a6a50c7221 */ /* 0x000fe40000010000 */
[----:B------:R-:W-:Y:S02]  /*83e0*/  FADD.FTZ R0, R155, R0 ;  /* 0x000000009b007221 */ /* 0x000fe40000010000 */
[----:B------:R-:W-:Y:S02]  /*83f0*/  IMAD.MOV.U32 R175, RZ, RZ, R153 ;  /* 0x000000ffffaf7224 */ /* 0x000fe400078e0099 */
[----:B------:R-:W-:Y:S01]  /*8400*/  FADD.FTZ R2, R173, R169 ;  /* 0x000000a9ad027221 */ /* 0x000fe20000010000 */
[----:B------:R2:W3:Y:S01]  /*8410*/  MUFU.EX2 R51, R15 ;  /* 0x0000000f00337308 */ /* 0x0004e20000000800 */
[----:B------:R-:W-:Y:S02]  /*8420*/  IMAD.MOV.U32 R154, RZ, RZ, R145 ;  /* 0x000000ffff9a7224 */ /* 0x000fe400078e0091 */
[----:B------:R-:W-:Y:S01]  /*8430*/  FADD.FTZ R22, R164, R13 ;  /* 0x0000000da4167221 */ /* 0x000fe20000010000 */
[----:B------:R-:W-:Y:S01]  /*8440*/  HSET2.LE.AND R13, R44, R135, PT ;  /* 0x000000872c0d7233 */ /* 0x000fe20003803000 */
[----:B------:R-:W-:-:S02]  /*8450*/  IMAD.MOV.U32 R174, RZ, RZ, R152 ;  /* 0x000000ffffae7224 */ /* 0x000fc400078e0098 */
[----:B------:R-:W-:Y:S02]  /*8460*/  IMAD.MOV.U32 R153, RZ, RZ, R221 ;  /* 0x000000ffff997224 */ /* 0x000fe400078e00dd */
[----:B------:R-:W-:Y:S01]  /*8470*/  FADD.FTZ R24, R50, R12 ;  /* 0x0000000c32187221 */ /* 0x000fe20000010000 */
[----:B------:R-:W-:Y:S01]  /*8480*/  F2FP.BF16.PACK_AB R12, R93, R94 ;  /* 0x0000005e5d0c723e */ /* 0x000fe200000010ff */
[----:B------:R-:W-:Y:S01]  /*8490*/  FADD.FTZ R37, R37, R0 ;  /* 0x0000000025257221 */ /* 0x000fe20000010000 */
[----:B------:R4:W-:Y:S01]  /*84a0*/  MUFU.EX2 R50, R16 ;  /* 0x0000001000327308 */ /* 0x0009e20000000800 */
[----:B------:R-:W-:Y:S01]  /*84b0*/  IMAD.MOV.U32 R164, RZ, RZ, R225 ;  /* 0x000000ffffa47224 */ /* 0x000fe200078e00e1 */
[--C-:B------:R-:W-:Y:S01]  /*84c0*/  HSET2.LE.AND R0, R46, R135.reuse, PT ;  /* 0x000000872e007233 */ /* 0x100fe20003803000 */
[----:B------:R-:W-:Y:S01]  /*84d0*/  IMAD.MOV.U32 R169, RZ, RZ, R172 ;  /* 0x000000ffffa97224 */ /* 0x000fe200078e00ac */
[----:B--2---:R-:W-:Y:S01]  /*84e0*/  HSET2.LE.AND R15, R45, R135, PT ;  /* 0x000000872d0f7233 */ /* 0x004fe20003803000 */
[----:B------:R-:W-:-:S02]  /*84f0*/  IMAD.MOV.U32 R222, RZ, RZ, R144 ;  /* 0x000000ffffde7224 */ /* 0x000fc400078e0090 */
[----:B------:R-:W-:Y:S02]  /*8500*/  IMAD.MOV.U32 R221, RZ, RZ, R146 ;  /* 0x000000ffffdd7224 */ /* 0x000fe400078e0092 */
[----:B------:R-:W-:Y:S02]  /*8510*/  IMAD.MOV.U32 R152, RZ, RZ, R147 ;  /* 0x000000ffff987224 */ /* 0x000fe400078e0093 */
[----:B------:R-:W-:Y:S01]  /*8520*/  FADD.FTZ R38, R175, R2 ;  /* 0x00000002af267221 */ /* 0x000fe20000010000 */
[----:B------:R-:W-:Y:S01]  /*8530*/  HMMA.16816.F32.BF16 R144, R8, R32, R60 ;  /* 0x000000200890723c */ /* 0x000fe2000004183c */
[----:B------:R-:W-:Y:S02]  /*8540*/  IMAD.MOV.U32 R225, RZ, RZ, R47 ;  /* 0x000000ffffe17224 */ /* 0x000fe400078e002f */
[----:B------:R-:W-:Y:S01]  /*8550*/  IMAD.MOV.U32 R172, RZ, RZ, R49 ;  /* 0x000000ffffac7224 */ /* 0x000fe200078e0031 */
[----:B----4-:R-:W-:Y:S01]  /*8560*/  F2FP.BF16.PACK_AB R16, R102, R103 ;  /* 0x000000676610723e */ /* 0x010fe200000010ff */
[----:B------:R2:W4:Y:S01]  /*8570*/  MUFU.EX2 R49, R18 ;  /* 0x0000001200317308 */ /* 0x0005220000000800 */
[----:B------:R-:W-:-:S02]  /*8580*/  IMAD.MOV.U32 R165, RZ, RZ, R223 ;  /* 0x000000ffffa57224 */ /* 0x000fc400078e00df */
[----:B------:R-:W-:Y:S01]  /*8590*/  HMMA.16816.F32.BF16 R44, R8, R30, R72 ;  /* 0x0000001e082c723c */ /* 0x000fe20000041848 */
[----:B------:R-:W-:Y:S02]  /*85a0*/  LOP3.LUT R15, R15, R12, RZ, 0xc0, !PT ;  /* 0x0000000c0f0f7212 */ /* 0x000fe400078ec0ff */
[----:B------:R-:W-:-:S04]  /*85b0*/  F2FP.BF16.PACK_AB R2, R100, R101 ;  /* 0x000000656402723e */ /* 0x000fc800000010ff */
[----:B------:R-:W-:Y:S01]  /*85c0*/  FADD.FTZ R9, R154, R22 ;  /* 0x000000169a097221 */ /* 0x000fe20000010000 */
[----:B------:R-:W-:Y:S01]  /*85d0*/  LOP3.LUT R12, R13, R16, RZ, 0xc0, !PT ;  /* 0x000000100d0c7212 */ /* 0x000fe200078ec0ff */
[----:B------:R-:W-:Y:S01]  /*85e0*/  FADD.FTZ R22, R140, R38 ;  /* 0x000000268c167221 */ /* 0x000fe20000010000 */
[----:B--2---:R-:W-:Y:S01]  /*85f0*/  F2FP.BF16.PACK_AB R18, R96, R95 ;  /* 0x0000005f6012723e */ /* 0x004fe200000010ff */
[----:B------:R2:W1:Y:S01]  /*8600*/  MUFU.EX2 R38, R23 ;  /* 0x0000001700267308 */ /* 0x0004620000000800 */
[----:B------:R-:W-:Y:S02]  /*8610*/  FADD.FTZ R9, R169, R9 ;  /* 0x00000009a9097221 */ /* 0x000fe40000010000 */
[----:B------:R-:W-:Y:S01]  /*8620*/  LOP3.LUT R13, R17, R18, RZ, 0xc0, !PT ;  /* 0x00000012110d7212 */ /* 0x000fe200078ec0ff */
[----:B------:R-:W-:Y:S01]  /*8630*/  IMAD.MOV.U32 R175, RZ, RZ, R174 ;  /* 0x000000ffffaf7224 */ /* 0x000fe200078e00ae */
[--C-:B------:R-:W-:Y:S01]  /*8640*/  HSET2.LE.AND R17, R39, R135.reuse, PT ;  /* 0x0000008727117233 */ /* 0x100fe20003803000 */
[----:B------:R-:W-:Y:S01]  /*8650*/  FADD.FTZ R10, R165, R37 ;  /* 0x00000025a50a7221 */ /* 0x000fe20000010000 */
[----:B------:R-:W-:Y:S01]  /*8660*/  LOP3.LUT R14, R0, R2, RZ, 0xc0, !PT ;  /* 0x00000002000e7212 */ /* 0x000fe200078ec0ff */
[----:B------:R-:W-:Y:S01]  /*8670*/  MUFU.EX2 R42, R19 ;  /* 0x00000013002a7308 */ /* 0x000fe20000000800 */
[----:B------:R-:W-:Y:S01]  /*8680*/  FADD.FTZ R37, R164, R22 ;  /* 0x00000016a4257221 */ /* 0x000fe20000010000 */
[--C-:B------:R-:W-:Y:S01]  /*8690*/  HSET2.LE.AND R0, R43, R135.reuse, PT ;  /* 0x000000872b007233 */ /* 0x100fe20003803000 */
[----:B------:R-:W-:Y:S01]  /*86a0*/  FADD.FTZ R22, R251, R9 ;  /* 0x00000009fb167221 */ /* 0x000fe20000010000 */
[----:B------:R-:W-:Y:S01]  /*86b0*/  HSET2.LE.AND R2, R48, R135, PT ;  /* 0x0000008730027233 */ /* 0x000fe20003803000 */
[----:B------:R-:W-:-:S03]  /*86c0*/  F2FP.BF16.PACK_AB R9, R65, R66 ;  /* 0x000000424109723e */ /* 0x000fc600000010ff */
[----:B------:R1:W1:Y:S01]  /*86d0*/  MUFU.EX2 R39, R21 ;  /* 0x0000001500277308 */ /* 0x0002620000000800 */
[----:B--2---:R-:W-:Y:S01]  /*86e0*/  FADD.FTZ R23, R175, R10 ;  /* 0x0000000aaf177221 */ /* 0x004fe20000010000 */
[----:B------:R-:W-:Y:S01]  /*86f0*/  F2FP.BF16.PACK_AB R10, R247, R97 ;  /* 0x00000061f70a723e */ /* 0x000fe200000010ff */
[----:B------:R-:W-:Y:S01]  /*8700*/  IMAD.MOV.U32 R173, RZ, RZ, R153 ;  /* 0x000000ffffad7224 */ /* 0x000fe200078e0099 */
[--C-:B------:R-:W-:Y:S01]  /*8710*/  HSET2.LE.AND R16, R27, R135.reuse, PT ;  /* 0x000000871b107233 */ /* 0x100fe20003803000 */
[----:B------:R-:W-:Y:S01]  /*8720*/  FADD.FTZ R11, R225, R24 ;  /* 0x00000018e10b7221 */ /* 0x000fe20000010000 */
[----:B------:R-:W-:Y:S02]  /*8730*/  LOP3.LUT R171, R0, R9, RZ, 0xc0, !PT ;  /* 0x0000000900ab7212 */ /* 0x000fe400078ec0ff */
[----:B------:R-:W-:Y:S02]  /*8740*/  LOP3.LUT R170, R2, R10, RZ, 0xc0, !PT ;  /* 0x0000000a02aa7212 */ /* 0x000fe400078ec0ff */
[----:B---3--:R-:W-:Y:S01]  /*8750*/  F2FP.BF16.PACK_AB R0, R51, R64 ;  /* 0x000000403300723e */ /* 0x008fe200000010ff */
[----:B------:R-:W-:Y:S01]  /*8760*/  IMAD.MOV.U32 R223, RZ, RZ, R152 ;  /* 0x000000ffffdf7224 */ /* 0x000fe200078e0098 */
[----:B------:R-:W-:Y:S01]  /*8770*/  F2FP.BF16.PACK_AB R2, R91, R92 ;  /* 0x0000005c5b02723e */ /* 0x000fe200000010ff */
[--C-:B------:R-:W-:Y:S01]  /*8780*/  HSET2.LE.AND R8, R40, R135.reuse, PT ;  /* 0x0000008728087233 */ /* 0x100fe20003803000 */
[----:B------:R-:W-:Y:S01]  /*8790*/  LOP3.LUT R164, R16, R0, RZ, 0xc0, !PT ;  /* 0x0000000010a47212 */ /* 0x000fe200078ec0ff */
[----:B-1----:R-:W-:Y:S01]  /*87a0*/  FADD.FTZ R21, R173, R11 ;  /* 0x0000000bad157221 */ /* 0x002fe20000010000 */
[----:B------:R-:W-:Y:S01]  /*87b0*/  F2FP.BF16.PACK_AB R11, R98, R99 ;  /* 0x00000063620b723e */ /* 0x000fe200000010ff */
[--C-:B------:R-:W-:Y:S01]  /*87c0*/  HSET2.LE.AND R19, R41, R135.reuse, PT ;  /* 0x0000008729137233 */ /* 0x100fe20003803000 */
[----:B------:R-:W-:Y:S01]  /*87d0*/  IMAD.MOV.U32 R174, RZ, RZ, R172 ;  /* 0x000000ffffae7224 */ /* 0x000fe200078e00ac */
[----:B------:R-:W-:Y:S01]  /*87e0*/  LOP3.LUT R169, R17, R2, RZ, 0xc0, !PT ;  /* 0x0000000211a97212 */ /* 0x000fe200078ec0ff */
[----:B------:R-:W-:Y:S01]  /*87f0*/  IMAD.MOV.U32 R225, RZ, RZ, R223 ;  /* 0x000000ffffe17224 */ /* 0x000fe200078e00df */
[----:B----4-:R-:W-:Y:S01]  /*8800*/  F2FP.BF16.PACK_AB R0, R49, R50 ;  /* 0x000000323100723e */ /* 0x010fe200000010ff */
[----:B------:R-:W-:Y:S01]  /*8810*/  HSET2.LE.AND R18, R26, R135, PT ;  /* 0x000000871a127233 */ /* 0x000fe20003803000 */
[----:B------:R-:W-:Y:S01]  /*8820*/  F2FP.BF16.PACK_AB R2, R36, R38 ;  /* 0x000000262402723e */ /* 0x000fe200000010ff */
[----:B------:R-:W-:Y:S01]  /*8830*/  IMAD.MOV.U32 R172, RZ, RZ, R221 ;  /* 0x000000ffffac7224 */ /* 0x000fe200078e00dd */
[----:B------:R-:W-:Y:S01]  /*8840*/  LOP3.LUT R168, R8, R11, RZ, 0xc0, !PT ;  /* 0x0000000b08a87212 */ /* 0x000fe200078ec0ff */
[----:B------:R-:W-:Y:S01]  /*8850*/  IMAD.MOV.U32 R223, RZ, RZ, R222 ;  /* 0x000000ffffdf7224 */ /* 0x000fe200078e00de */
[----:B------:R-:W-:Y:S01]  /*8860*/  F2FP.BF16.PACK_AB R8, R39, R42 ;  /* 0x0000002a2708723e */ /* 0x000fe200000010ff */
[----:B------:R-:W-:Y:S01]  /*8870*/  IMAD.MOV.U32 R221, RZ, RZ, R143 ;  /* 0x000000ffffdd7224 */ /* 0x000fe200078e008f */
[----:B------:R-:W-:Y:S01]  /*8880*/  LOP3.LUT R166, R19, R0, RZ, 0xc0, !PT ;  /* 0x0000000013a67212 */ /* 0x000fe200078ec0ff */
[----:B------:R-:W-:Y:S01]  /*8890*/  FADD.FTZ R21, R174, R21 ;  /* 0x00000015ae157221 */ /* 0x000fe20000010000 */
[----:B------:R-:W-:Y:S01]  /*88a0*/  LOP3.LUT R167, R20, R2, RZ, 0xc0, !PT ;  /* 0x0000000214a77212 */ /* 0x000fe200078ec0ff */
[----:B------:R-:W-:Y:S01]  /*88b0*/  IMAD.MOV.U32 R222, RZ, RZ, R141 ;  /* 0x000000ffffde7224 */ /* 0x000fe200078e008d */
[----:B------:R-:W1:Y:S01]  /*88c0*/  LDSM.16.MT88.4 R152, [R205+0x5c00] ;  /* 0x005c0000cd98783b */ /* 0x000e620000004200 */
[----:B------:R-:W-:Y:S01]  /*88d0*/  FADD.FTZ R0, R225, R37 ;  /* 0x00000025e1007221 */ /* 0x000fe20000010000 */
[----:B------:R-:W-:Y:S01]  /*88e0*/  LOP3.LUT R165, R18, R8, RZ, 0xc0, !PT ;  /* 0x0000000812a57212 */ /* 0x000fe200078ec0ff */
[----:B------:R-:W-:Y:S01]  /*88f0*/  FADD.FTZ R2, R172, R23 ;  /* 0x00000017ac027221 */ /* 0x000fe20000010000 */
[----:B------:R-:W2:Y:S01]  /*8900*/  LDSM.16.MT88.4 R24, [R206+0x5c00] ;  /* 0x005c0000ce18783b */ /* 0x000ea20000004200 */
        /* <DEDUP_REMOVED lines=17> */
[----:B------:R-:W-:Y:S02]  /*8a20*/  IMAD.MOV.U32 R201, RZ, RZ, R6 ;  /* 0x000000ffffc97224 */ /* 0x000fe400078e0006 */
[----:B------:R-:W-:Y:S01]  /*8a30*/  FADD.FTZ R0, R217, R10 ;  /* 0x0000000ad9007221 */ /* 0x000fe20000010000 */
[----:B------:R-:W-:Y:S01]  /*8a40*/  HMMA.16816.F32.BF16 R140, R12, R32, R68 ;  /* 0x000000200c8c723c */ /* 0x000fe20000041844 */
[----:B------:R-:W-:Y:S01]  /*8a50*/  FADD.FTZ R9, R218, R9 ;  /* 0x00000009da097221 */ /* 0x000fe20000010000 */
[----:B------:R3:W5:Y:S01]  /*8a60*/  LDL.LU R6, [R1+0x80] ;  /* 0x0000800001067983 */ /* 0x0007620000300800 */
[----:B------:R-:W-:-:S02]  /*8a70*/  FADD.FTZ R10, R246, R8 ;  /* 0x00000008f60a7221 */ /* 0x000fc40000010000 */
[----:B------:R-:W-:Y:S01]  /*8a80*/  FADD.FTZ R8, R240, R2 ;  /* 0x00000002f0087221 */ /* 0x000fe20000010000 */
[----:B------:R3:W5:Y:S01]  /*8a90*/  LDL.LU R5, [R1+0x7c] ;  /* 0x00007c0001057983 */ /* 0x0007620000300800 */
[----:B------:R-:W-:Y:S02]  /*8aa0*/  FADD.FTZ R2, R201, R0 ;  /* 0x00000000c9027221 */ /* 0x000fe40000010000 */
[----:B------:R-:W-:Y:S01]  /*8ab0*/  FADD.FTZ R0, R202, R9 ;  /* 0x00000009ca007221 */ /* 0x000fe20000010000 */
[----:B------:R-:W-:Y:S01]  /*8ac0*/  HMMA.16816.F32.BF16 R32, R12, R34, R56 ;  /* 0x000000220c20723c */ /* 0x000fe20000041838 */
[----:B------:R-:W-:Y:S01]  /*8ad0*/  FADD.FTZ R8, R197, R8 ;  /* 0x00000008c5087221 */ /* 0x000fe20000010000 */
[----:B------:R3:W5:Y:S01]  /*8ae0*/  LDL.LU R4, [R1+0x78] ;  /* 0x0000780001047983 */ /* 0x0007620000300800 */
        /* <DEDUP_REMOVED lines=74> */
[----:B------:R-:W-:Y:S01]  /*8f90*/  FADD.FTZ R9, R102, R9 ;  /* 0x0000000966097221 */ /* 0x000fe20000010000 */
[----:B------:R3:W-:Y:S03]  /*8fa0*/  STL [R1+0x8], R8 ;  /* 0x0000080801007387 */ /* 0x0007e60000100800 */
[----:B------:R-:W-:Y:S01]  /*8fb0*/  FADD.FTZ R9, R101, R9 ;  /* 0x0000000965097221 */ /* 0x000fe20000010000 */
[----:B------:R3:W-:Y:S04]  /*8fc0*/  STL [R1+0xc], R0 ;  /* 0x00000c0001007387 */ /* 0x0007e80000100800 */
[----:B------:R3:W-:Y:S01]  /*8fd0*/  STL [R1+0x10], R2 ;  /* 0x0000100201007387 */ /* 0x0007e20000100800 */
[----:B------:R-:W-:-:S04]  /*8fe0*/  FADD.FTZ R9, R100, R9 ;  /* 0x0000000964097221 */ /* 0x000fc80000010000 */
[----:B------:R-:W-:Y:S01]  /*8ff0*/  FADD.FTZ R9, R99, R9 ;  /* 0x0000000963097221 */ /* 0x000fe20000010000 */
[----:B-1----:R-:W-:Y:S03]  /*9000*/  HMMA.16816.F32.BF16 R144, R164, R152, R144 ;  /* 0x00000098a490723c */ /* 0x002fe60000041890 */
[----:B------:R-:W-:-:S04]  /*9010*/  FADD.FTZ R9, R98, R9 ;  /* 0x0000000962097221 */ /* 0x000fc80000010000 */
[----:B------:R-:W-:Y:S01]  /*9020*/  FADD.FTZ R9, R97, R9 ;  /* 0x0000000961097221 */ /* 0x000fe20000010000 */
[----:B------:R-:W-:Y:S03]  /*9030*/  HMMA.16816.F32.BF16 R148, R164, R154, R148 ;  /* 0x0000009aa494723c */ /* 0x000fe60000041894 */
[----:B------:R-:W-:-:S05]  /*9040*/  FADD.FTZ R247, R247, R9 ;  /* 0x00000009f7f77221 */ /* 0x000fca0000010000 */
[----:B------:R-:W-:Y:S08]  /*9050*/  HMMA.16816.F32.BF16 R140, R168, R152, R140 ;  /* 0x00000098a88c723c */ /* 0x000ff0000004188c */
[----:B--2---:R-:W-:Y:S08]  /*9060*/  HMMA.16816.F32.BF16 R160, R164, R24, R160 ;  /* 0x00000018a4a0723c */ /* 0x004ff000000418a0 */
[C---:B------:R-:W-:Y:S08]  /*9070*/  HMMA.16816.F32.BF16 R152, R168.reuse, R154, R32 ;  /* 0x0000009aa898723c */ /* 0x040ff00000041820 */
[----:B------:R-:W-:Y:S08]  /*9080*/  HMMA.16816.F32.BF16 R156, R168, R24, R156 ;  /* 0x00000018a89c723c */ /* 0x000ff0000004189c */
[-C--:B------:R-:W-:Y:S08]  /*9090*/  HMMA.16816.F32.BF16 R164, R164, R26.reuse, R44 ;  /* 0x0000001aa4a4723c */ /* 0x080ff0000004182c */
[----:B------:R-:W-:Y:S01]  /*90a0*/  HMMA.16816.F32.BF16 R168, R168, R26, R12 ;  /* 0x0000001aa8a8723c */ /* 0x000fe2000004180c */
[----:B------:R-:W-:Y:S11]  /*90b0*/  @!P0 BRA `(.L_x_237) ;  /* 0x0000887000008947 */ /* 0x000ff60003800000 */
[----:B---3--:R-:W2:Y:S01]  /*90c0*/  LDL.64 R218, [R1+0x50] ;  /* 0x0000500001da7983 */ /* 0x008ea20000100a00 */
[----:B------:R-:W-:Y:S01]  /*90d0*/  UIADD3 UR27, UR26, -0x2, URZ ;  /* 0xfffffffe1a1b7890 */ /* 0x000fe2000fffe03f */
[----:B------:R-:W-:-:S04]  /*90e0*/  DEPBAR.LE SB0, 0x0 ;  /* 0x000080000000791a */ /* 0x000fc80000000000 */
[----:B------:R-:W-:Y:S01]  /*90f0*/  USHF.R.S32.HI UR5, URZ, 0x1f, UR27 ;  /* 0x0000001f3f057899 */ /* 0x000fe2000801141b */
[----:B------:R-:W-:Y:S01]  /*9100*/  IMAD.U32 R8, RZ, RZ, UR27 ;  /* 0x0000001bff087e24 */ /* 0x000fe2000f8e00ff */
[----:B------:R-:W-:Y:S01]  /*9110*/  UIMAD UR28, UR19, UR27, URZ ;  /* 0x0000001b131c72a4 */ /* 0x000fe2000f8e023f */
[----:B------:R-:W-:Y:S01]  /*9120*/  IMAD.MOV.U32 R202, RZ, RZ, c[0x0][0x1a4] ;  /* 0x00006900ffca7624 */ /* 0x000fe200078e00ff */
[----:B------:R-:W-:Y:S01]  /*9130*/  USHF.L.U32 UR27, UR4, 0x6, URZ ;  /* 0x00000006041b7899 */ /* 0x000fe2000800063f */
[----:B------:R-:W-:Y:S01]  /*9140*/  IMAD.U32 R0, RZ, RZ, UR4 ;  /* 0x00000004ff007e24 */ /* 0x000fe2000f8e00ff */
[----:B------:R-:W-:Y:S02]  /*9150*/  UIMAD UR5, UR5, UR20, UR28 ;  /* 0x00000014050572a4 */ /* 0x000fe4000f8e021c */
[----:B------:R-:W-:Y:S02]  /*9160*/  UISETP.NE.AND UP0, UPT, UR26, 0x2, UPT ;  /* 0x000000021a00788c */ /* 0x000fe4000bf05270 */
[----:B------:R-:W-:Y:S01]  /*9170*/  SHF.L.U64.HI R0, R0, 0x6, R202 ;  /* 0x0000000600007819 */ /* 0x000fe200000102ca */
[----:B------:R-:W-:Y:S01]  /*9180*/  BAR.SYNC.DEFER_BLOCKING 0x0 ;  /* 0x0000000000007b1d */ /* 0x000fe20000010000 */
[----:B--2---:R-:W-:-:S05]  /*9190*/  IMAD.WIDE.U32 R8, R8, UR20, R218 ;  /* 0x0000001408087c25 */ /* 0x004fca000f8e00da */
        /* <DEDUP_REMOVED lines=12> */
[----:B------:R-:W-:Y:S01]  /*9260*/  IADD3 R14, P0, R8, UR27, RZ ;  /* 0x0000001b080e7c10 */ /* 0x000fe2000ff1e0ff */
[----:B------:R-:W-:-:S03]  /*9270*/  UIADD3 UR27, UR26, -0x2, URZ ;  /* 0xfffffffe1a1b7890 */ /* 0x000fc6000fffe03f */
[----:B------:R2:W-:Y:S01]  /*9280*/  LDGSTS.E.BYPASS.LTC128B.128 [R224+0x5000], [R8.64] ;  /* 0x0500000008e07fae */ /* 0x0005e2000b901d56 */
[----:B------:R-:W-:-:S05]  /*9290*/  IMAD.X R15, R9, 0x1, R0, P0 ;  /* 0x00000001090f7824 */ /* 0x000fca00000e0600 */
[----:B------:R1:W-:Y:S04]  /*92a0*/  LDGSTS.E.BYPASS.LTC128B.128 [R224+0x5800], [R14.64] ;  /* 0x058000000ee07fae */ /* 0x0003e8000b901d56 */
[----:B------:R-:W-:Y:S04]  /*92b0*/  LDSM.16.M88.4 R16, [R207] ;  /* 0x00000000cf10783b */ /* 0x000fe80000000200 */
[----:B------:R-:W3:Y:S04]  /*92c0*/  LDSM.16.M88.4 R40, [R204+0x2000] ;  /* 0x00200000cc28783b */ /* 0x000ee80000000200 */
[----:B------:R-:W-:Y:S04]  /*92d0*/  LDSM.16.M88.4 R36, [R204+0x2400] ;  /* 0x00240000cc24783b */ /* 0x000fe80000000200 */
[----:B------:R-:W-:Y:S04]  /*92e0*/  LDSM.16.M88.4 R32, [R204+0x2800] ;  /* 0x00280000cc20783b */ /* 0x000fe80000000200 */
[----:B------:R-:W-:Y:S04]  /*92f0*/  LDSM.16.M88.4 R28, [R204+0x2c00] ;  /* 0x002c0000cc1c783b */ /* 0x000fe80000000200 */
[----:B--2---:R-:W2:Y:S04]  /*9300*/  LDSM.16.M88.4 R8, [R207+0x1000] ;  /* 0x00100000cf08783b */ /* 0x004ea80000000200 */
[----:B------:R-:W4:Y:S04]  /*9310*/  LDSM.16.M88.4 R24, [R204+0x3000] ;  /* 0x00300000cc18783b */ /* 0x000f280000000200 */
[----:B------:R-:W4:Y:S04]  /*9320*/  LDSM.16.M88.4 R20, [R204+0x3400] ;  /* 0x00340000cc14783b */ /* 0x000f280000000200 */
[----:B-1----:R-:W1:Y:S04]  /*9330*/  LDSM.16.M88.4 R12, [R204+0x3800] ;  /* 0x00380000cc0c783b */ /* 0x002e680000000200 */
[----:B------:R-:W1:Y:S04]  /*9340*/  LDSM.16.M88.4 R44, [R204+0x3c00] ;  /* 0x003c0000cc2c783b */ /* 0x000e680000000200 */
[----:B------:R-:W0:Y:S01]  /*9350*/  LDGDEPBAR ;  /* 0x00000000000079af */ /* 0x000e220000000000 */
[C---:B---3--:R-:W-:Y:S08]  /*9360*/  HMMA.16816.F32.BF16 R88, R16.reuse, R40, RZ ;  /* 0x000000281058723c */ /* 0x048ff000000418ff */
[----:B------:R-:W-:Y:S08]  /*9370*/  HMMA.16816.F32.BF16 R112, R16, R42, RZ ;  /* 0x0000002a1070723c */ /* 0x000ff000000418ff */
[C---:B--2---:R-:W-:Y:S08]  /*9380*/  HMMA.16816.F32.BF16 R80, R8.reuse, R40, RZ ;  /* 0x000000280850723c */ /* 0x044ff000000418ff */
[C---:B------:R-:W-:Y:S08]  /*9390*/  HMMA.16816.F32.BF16 R108, R8.reuse, R42, RZ ;  /* 0x0000002a086c723c */ /* 0x040ff000000418ff */
[C---:B------:R-:W-:Y:S08]  /*93a0*/  HMMA.16816.F32.BF16 R76, R8.reuse, R36, RZ ;  /* 0x00000024084c723c */ /* 0x040ff000000418ff */
[C---:B------:R-:W-:Y:S08]  /*93b0*/  HMMA.16816.F32.BF16 R72, R8.reuse, R32, RZ ;  /* 0x000000200848723c */ /* 0x040ff000000418ff */
[C---:B------:R-:W-:Y:S08]  /*93c0*/  HMMA.16816.F32.BF16 R84, R8.reuse, R28, RZ ;  /* 0x0000001c0854723c */ /* 0x040ff000000418ff */
[C---:B----4-:R-:W-:Y:S08]  /*93d0*/  HMMA.16816.F32.BF16 R92, R8.reuse, R24, RZ ;  /* 0x00000018085c723c */ /* 0x050ff000000418ff */
[C---:B------:R-:W-:Y:S08]  /*93e0*/  HMMA.16816.F32.BF16 R96, R8.reuse, R20, RZ ;  /* 0x000000140860723c */ /* 0x040ff000000418ff */
[C---:B-1----:R-:W-:Y:S08]  /*93f0*/  HMMA.16816.F32.BF16 R100, R8.reuse, R12, RZ ;  /* 0x0000000c0864723c */ /* 0x042ff000000418ff */
[C---:B------:R-:W-:Y:S08]  /*9400*/  HMMA.16816.F32.BF16 R48, R8.reuse, R44, RZ ;  /* 0x0000002c0830723c */ /* 0x040ff000000418ff */
[C---:B------:R-:W-:Y:S08]  /*9410*/  HMMA.16816.F32.BF16 R128, R8.reuse, R38, RZ ;  /* 0x000000260880723c */ /* 0x040ff000000418ff */
[C---:B------:R-:W-:Y:S08]  /*9420*/  HMMA.16816.F32.BF16 R184, R8.reuse, R34, RZ ;  /* 0x0000002208b8723c */ /* 0x040ff000000418ff */
[----:B------:R-:W-:Y:S01]  /*9430*/  HMMA.16816.F32.BF16 R200, R8, R30, RZ ;  /* 0x0000001e08c8723c */ /* 0x000fe200000418ff */
[----:B------:R-:W-:-:S02]  /*9440*/  IMAD.MOV.U32 R244, RZ, RZ, R48 ;  /* 0x000000fffff47224 */ /* 0x000fc400078e0030 */
[----:B------:R-:W-:Y:S02]  /*9450*/  IMAD.MOV.U32 R227, RZ, RZ, R49 ;  /* 0x000000ffffe37224 */ /* 0x000fe400078e0031 */
[----:B------:R-:W-:Y:S02]  /*9460*/  IMAD.MOV.U32 R226, RZ, RZ, R50 ;  /* 0x000000ffffe27224 */ /* 0x000fe400078e0032 */
[----:B------:R-:W-:Y:S01]  /*9470*/  IMAD.MOV.U32 R219, RZ, RZ, R51 ;  /* 0x000000ffffdb7224 */ /* 0x000fe200078e0033 */
[C---:B------:R-:W-:Y:S08]  /*9480*/  HMMA.16816.F32.BF16 R232, R8.reuse, R26, RZ ;  /* 0x0000001a08e8723c */ /* 0x040ff000000418ff */
[C---:B------:R-:W-:Y:S08]  /*9490*/  HMMA.16816.F32.BF16 R240, R8.reuse, R22, RZ ;  /* 0x0000001608f0723c */ /* 0x040ff000000418ff */
[C---:B------:R-:W-:Y:S08]  /*94a0*/  HMMA.16816.F32.BF16 R40, R8.reuse, R14, RZ ;  /* 0x0000000e0828723c */ /* 0x040ff000000418ff */
[----:B------:R-:W-:Y:S08]  /*94b0*/  HMMA.16816.F32.BF16 R8, R8, R46, RZ ;  /* 0x0000002e0808723c */ /* 0x000ff000000418ff */
[C---:B------:R-:W-:Y:S08]  /*94c0*/  HMMA.16816.F32.BF16 R52, R16.reuse, R20, RZ ;  /* 0x000000141034723c */ /* 0x040ff000000418ff */
        /* <DEDUP_REMOVED lines=10> */
[----:B------:R-:W-:Y:S01]  /*9570*/  IMAD.MOV.U32 R0, RZ, RZ, R43 ;  /* 0x000000ffff007224 */ /* 0x000fe200078e002b */
[C---:B------:R-:W-:Y:S01]  /*9580*/  HMMA.16816.F32.BF16 R8, R16.reuse, R44, RZ ;  /* 0x0000002c1008723c */ /* 0x040fe200000418ff */
[----:B------:R-:W-:Y:S07]  /*9590*/  LDSM.16.M88.4 R40, [R209] ;  /* 0x00000000d128783b */ /* 0x000fee0000000200 */
[C---:B------:R-:W-:Y:S01]  /*95a0*/  HMMA.16816.F32.BF16 R104, R16.reuse, R38, RZ ;  /* 0x000000261068723c */ /* 0x040fe200000418ff */
[----:B------:R-:W-:Y:S07]  /*95b0*/  LDSM.16.M88.4 R36, [R216] ;  /* 0x00000000d824783b */ /* 0x000fee0000000200 */
[C---:B------:R-:W-:Y:S08]  /*95c0*/  HMMA.16816.F32.BF16 R64, R16.reuse, R32, RZ ;  /* 0x000000201040723c */ /* 0x040ff000000418ff */
[----:B------:R-:W-:Y:S01]  /*95d0*/  IMAD.MOV.U32 R123, RZ, RZ, R9 ;  /* 0x000000ffff7b7224 */ /* 0x000fe200078e0009 */
[----:B------:R-:W-:Y:S01]  /*95e0*/  HMMA.16816.F32.BF16 R124, R16, R34, RZ ;  /* 0x00000022107c723c */ /* 0x000fe200000418ff */
[----:B------:R-:W-:Y:S01]  /*95f0*/  IMAD.MOV.U32 R122, RZ, RZ, R8 ;  /* 0x000000ffff7a7224 */ /* 0x000fe200078e0008 */
[----:B------:R-:W-:Y:S01]  /*9600*/  LDSM.16.M88.4 R32, [R215] ;  /* 0x00000000d720783b */ /* 0x000fe20000000200 */
[----:B------:R-:W-:-:S02]  /*9610*/  IMAD.MOV.U32 R225, RZ, RZ, R10 ;  /* 0x000000ffffe17224 */ /* 0x000fc400078e000a */
[----:B------:R-:W-:Y:S02]  /*9620*/  IMAD.MOV.U32 R139, RZ, RZ, R11 ;  /* 0x000000ffff8b7224 */ /* 0x000fe400078e000b */
[----:B------:R-:W1:Y:S01]  /*9630*/  LDSM.16.M88.4 R8, [R208+0x1000] ;  /* 0x00100000d008783b */ /* 0x000e620000000200 */
[C---:B------:R-:W-:Y:S08]  /*9640*/  HMMA.16816.F32.BF16 R60, R16.reuse, R28, RZ ;  /* 0x0000001c103c723c */ /* 0x040ff000000418ff */
[C---:B------:R-:W-:Y:S01]  /*9650*/  HMMA.16816.F32.BF16 R172, R16.reuse, R30, RZ ;  /* 0x0000001e10ac723c */ /* 0x040fe200000418ff */
[----:B------:R-:W-:Y:S07]  /*9660*/  LDSM.16.M88.4 R28, [R214] ;  /* 0x00000000d61c783b */ /* 0x000fee0000000200 */
[C---:B------:R-:W-:Y:S08]  /*9670*/  HMMA.16816.F32.BF16 R56, R16.reuse, R24, RZ ;  /* 0x000000181038723c */ /* 0x040ff000000418ff */
[C---:B------:R-:W-:Y:S01]  /*9680*/  HMMA.16816.F32.BF16 R180, R16.reuse, R26, RZ ;  /* 0x0000001a10b4723c */ /* 0x040fe200000418ff */
[----:B------:R-:W-:Y:S07]  /*9690*/  LDSM.16.M88.4 R24, [R211] ;  /* 0x00000000d318783b */ /* 0x000fee0000000200 */
[C---:B------:R-:W-:Y:S08]  /*96a0*/  HMMA.16816.F32.BF16 R48, R16.reuse, R12, RZ ;  /* 0x0000000c1030723c */ /* 0x040ff000000418ff */
[C---:B------:R-:W-:Y:S01]  /*96b0*/  HMMA.16816.F32.BF16 R220, R16.reuse, R14, RZ ;  /* 0x0000000e10dc723c */ /* 0x040fe200000418ff */
[----:B------:R-:W2:Y:S07]  /*96c0*/  LDSM.16.M88.4 R12, [R208] ;  /* 0x00000000d00c783b */ /* 0x000eae0000000200 */
[----:B------:R-:W-:Y:S08]  /*96d0*/  HMMA.16816.F32.BF16 R16, R16, R46, RZ ;  /* 0x0000002e1010723c */ /* 0x000ff000000418ff */
[C---:B-1----:R-:W-:Y:S07]  /*96e0*/  HMMA.16816.F32.BF16 R188, R8.reuse, R20, R92 ;  /* 0x0000001408bc723c */ /* 0x042fee000004185c */
[----:B------:R-:W-:Y:S01]  /*96f0*/  IMAD.MOV.U32 R94, RZ, RZ, R2 ;  /* 0x000000ffff5e7224 */ /* 0x000fe200078e0002 */
[----:B------:R-:W-:Y:S01]  /*9700*/  HMMA.16816.F32.BF16 R80, R8, R40, R80 ;  /* 0x000000280850723c */ /* 0x000fe20000041850 */
[----:B------:R-:W1:Y:S01]  /*9710*/  S2R R2, SR_TID.X ;  /* 0x0000000000027919 */ /* 0x000e620000002100 */
[----:B------:R-:W-:-:S02]  /*9720*/  IMAD.MOV.U32 R95, RZ, RZ, R0 ;  /* 0x000000ffff5f7224 */ /* 0x000fc400078e0000 */
[----:B------:R-:W-:Y:S02]  /*9730*/  IMAD.U32 R0, RZ, RZ, UR27 ;  /* 0x0000001bff007e24 */ /* 0x000fe4000f8e00ff */
[----:B------:R-:W-:Y:S02]  /*9740*/  IMAD.MOV.U32 R92, RZ, RZ, R121 ;  /* 0x000000ffff5c7224 */ /* 0x000fe400078e0079 */
[----:B------:R-:W-:Y:S01]  /*9750*/  IMAD.MOV.U32 R119, RZ, RZ, R16 ;  /* 0x000000ffff777224 */ /* 0x000fe200078e0010 */
[----:B------:R-:W-:Y:S01]  /*9760*/  HMMA.16816.F32.BF16 R248, R8, R36, R76 ;  /* 0x0000002408f8723c */ /* 0x000fe2000004184c */
[----:B------:R-:W-:Y:S02]  /*9770*/  IMAD.MOV.U32 R118, RZ, RZ, R19 ;  /* 0x000000ffff767224 */ /* 0x000fe400078e0013 */
[----:B------:R-:W-:Y:S02]  /*9780*/  IMAD.MOV.U32 R218, RZ, RZ, R17 ;  /* 0x000000ffffda7224 */ /* 0x000fe400078e0011 */
[----:B------:R-:W-:-:S02]  /*9790*/  IMAD.MOV.U32 R44, RZ, RZ, R18 ;  /* 0x000000ffff2c7224 */ /* 0x000fc400078e0012 */
[----:B------:R-:W3:Y:S01]  /*97a0*/  LDSM.16.M88.4 R16, [R212] ;  /* 0x00000000d410783b */ /* 0x000ee20000000200 */
[----:B--2---:R-:W-:Y:S01]  /*97b0*/  HMMA.16816.F32.BF16 R192, R12, R40, R88 ;  /* 0x000000280cc0723c */ /* 0x004fe20000041858 */
[----:B------:R-:W-:-:S06]  /*97c0*/  IMAD.MOV.U32 R93, RZ, RZ, R120 ;  /* 0x000000ffff5d7224 */ /* 0x000fcc00078e0078 */
[----:B------:R-:W-:Y:S01]  /*97d0*/  IMAD.MOV.U32 R41, RZ, RZ, R119 ;  /* 0x000000ffff297224 */ /* 0x000fe200078e0077 */
[----:B------:R-:W-:Y:S01]  /*97e0*/  HMMA.16816.F32.BF16 R176, R12, R36, R68 ;  /* 0x000000240cb0723c */ /* 0x000fe20000041844 */
[----:B-1----:R-:W-:Y:S02]  /*97f0*/  IMAD.SHL.U32 R2, R2, 0x2, RZ ;  /* 0x0000000202027824 */ /* 0x002fe400078e00ff */
[----:B------:R-:W-:Y:S02]  /*9800*/  IMAD.MOV.U32 R40, RZ, RZ, R118 ;  /* 0x000000ffff287224 */ /* 0x000fe400078e0076 */
[----:B------:R-:W-:Y:S01]  /*9810*/  IMAD.MOV.U32 R217, RZ, RZ, R81 ;  /* 0x000000ffffd97224 */ /* 0x000fe200078e0051 */
[----:B------:R-:W-:Y:S01]  /*9820*/  LOP3.LUT R2, R2, 0x6, RZ, 0xc0, !PT ;  /* 0x0000000602027812 */ /* 0x000fe200078ec0ff */
[----:B------:R-:W-:Y:S01]  /*9830*/  IMAD.MOV.U32 R37, RZ, RZ, R117 ;  /* 0x000000ffff257224 */ /* 0x000fe200078e0075 */
[----:B------:R-:W-:Y:S01]  /*9840*/  HMMA.16816.F32.BF16 R108, R8, R42, R108 ;  /* 0x0000002a086c723c */ /* 0x000fe2000004186c */
[----:B------:R-:W-:-:S02]  /*9850*/  IMAD.MOV.U32 R36, RZ, RZ, R116 ;  /* 0x000000ffff247224 */ /* 0x000fc400078e0074 */
[----:B------:R-:W-:Y:S02]  /*9860*/  IMAD R0, R0, 0x80, R2 ;  /* 0x0000008000007824 */ /* 0x000fe400078e0202 */
[----:B------:R-:W-:Y:S02]  /*9870*/  IMAD.MOV.U32 R45, RZ, RZ, R80 ;  /* 0x000000ffff2d7224 */ /* 0x000fe400078e0050 */
[----:B------:R-:W-:Y:S01]  /*9880*/  IMAD.MOV.U32 R46, RZ, RZ, R82 ;  /* 0x000000ffff2e7224 */ /* 0x000fe200078e0052 */
[----:B------:R-:W-:Y:S01]  /*9890*/  HMMA.16816.F32.BF16 R116, R12, R32, R64 ;  /* 0x000000200c74723c */ /* 0x000fe20000041840 */
[----:B------:R-:W-:Y:S01]  /*98a0*/  IMAD.MOV.U32 R47, RZ, RZ, R83 ;  /* 0x000000ffff2f7224 */ /* 0x000fe200078e0053 */
[C---:B-----5:R-:W-:Y:S02]  /*98b0*/  ISETP.GE.AND P1, PT, R0.reuse, R5, PT ;  /* 0x000000050000720c */ /* 0x060fe40003f26270 */
[----:B------:R-:W-:-:S04]  /*98c0*/  ISETP.GE.AND P3, PT, R0, R4, PT ;  /* 0x000000040000720c */ /* 0x000fc80003f66270 */
[C---:B------:R-:W-:Y:S08]  /*98d0*/  HMMA.16816.F32.BF16 R80, R12.reuse, R28, R60 ;  /* 0x0000001c0c50723c */ /* 0x040ff0000004183c */
[C---:B---3--:R-:W-:Y:S08]  /*98e0*/  HMMA.16816.F32.BF16 R68, R12.reuse, R16, R52 ;  /* 0x000000100c44723c */ /* 0x048ff00000041834 */
[----:B------:R-:W-:Y:S07]  /*98f0*/  HMMA.16816.F32.BF16 R52, R12, R42, R112 ;  /* 0x0000002a0c34723c */ /* 0x000fee0000041870 */
[----:B------:R-:W-:Y:S01]  /*9900*/  IMAD.MOV.U32 R42, RZ, RZ, R41 ;  /* 0x000000ffff2a7224 */ /* 0x000fe200078e0029 */
[----:B------:R-:W-:Y:S01]  /*9910*/  HMMA.16816.F32.BF16 R112, R8, R38, R128 ;  /* 0x000000260870723c */ /* 0x000fe20000041880 */
[----:B------:R-:W-:Y:S01]  /*9920*/  IADD3 R41, R0, 0x10, RZ ;  /* 0x0000001000297810 */ /* 0x000fe20007ffe0ff */
[----:B------:R-:W-:-:S05]  /*9930*/  IMAD.MOV.U32 R43, RZ, RZ, R218 ;  /* 0x000000ffff2b7224 */ /* 0x000fca00078e00da */
[----:B------:R-:W-:Y:S01]  /*9940*/  IMAD.MOV.U32 R131, RZ, RZ, R40 ;  /* 0x000000ffff837224 */ /* 0x000fe200078e0028 */
[----:B------:R-:W-:Y:S01]  /*9950*/  HMMA.16816.F32.BF16 R64, R12, R38, R104 ;  /* 0x000000260c40723c */ /* 0x000fe20000041868 */
[----:B------:R-:W-:-:S06]  /*9960*/  IADD3 R40, R0, 0x11, RZ ;  /* 0x0000001100287810 */ /* 0x000fcc0007ffe0ff */
[----:B------:R-:W-:Y:S01]  /*9970*/  IMAD.MOV.U32 R39, RZ, RZ, R44 ;  /* 0x000000ffff277224 */ /* 0x000fe200078e002c */
[----:B------:R-:W-:Y:S01]  /*9980*/  IADD3 R44, R0, 0x1, RZ ;  /* 0x00000001002c7810 */ /* 0x000fe20007ffe0ff */
[----:B------:R-:W-:Y:S03]  /*9990*/  HMMA.16816.F32.BF16 R76, R12, R20, R56 ;  /* 0x000000140c4c723c */ /* 0x000fe60000041838 */
[C---:B------:R-:W-:Y:S02]  /*99a0*/  ISETP.GE.AND P2, PT, R44.reuse, R4, PT ;  /* 0x000000042c00720c */ /* 0x040fe40003f46270 */
[----:B------:R-:W-:-:S03]  /*99b0*/  ISETP.GE.AND P0, PT, R44, R5, PT ;  /* 0x000000052c00720c */ /* 0x000fc60003f06270 */
[----:B------:R-:W-:Y:S07]  /*99c0*/  HMMA.16816.F32.BF16 R236, R8, R32, R72 ;  /* 0x0000002008ec723c */ /* 0x000fee0000041848 */
[----:B------:R-:W-:Y:S01]  /*99d0*/  IMAD.MOV.U32 R32, RZ, RZ, R123 ;  /* 0x000000ffff207224 */ /* 0x000fe200078e007b */
[----:B------:R-:W-:Y:S01]  /*99e0*/  HMMA.16816.F32.BF16 R60, R12, R34, R124 ;  /* 0x000000220c3c723c */ /* 0x000fe2000004187c */
[----:B------:R-:W-:Y:S02]  /*99f0*/  IMAD.MOV.U32 R33, RZ, RZ, R122 ;  /* 0x000000ffff217224 */ /* 0x000fe400078e007a */
[----:B------:R-:W-:Y:S01]  /*9a00*/  IMAD.MOV.U32 R21, RZ, RZ, R32 ;  /* 0x000000ffff157224 */ /* 0x000fe200078e0020 */
[C---:B------:R-:W-:Y:S01]  /*9a10*/  IADD3 R32, R0.reuse, 0x31, RZ ;  /* 0x0000003100207810 */ /* 0x040fe20007ffe0ff */
[----:B------:R-:W-:Y:S01]  /*9a20*/  IMAD.MOV.U32 R20, RZ, RZ, R33 ;  /* 0x000000ffff147224 */ /* 0x000fe200078e0021 */
[----:B------:R-:W-:-:S02]  /*9a30*/  IADD3 R33, R0, 0x30, RZ ;  /* 0x0000003000217810 */ /* 0x000fc40007ffe0ff */
[-C--:B------:R-:W-:Y:S01]  /*9a40*/  HMMA.16816.F32.BF16 R48, R12, R24.reuse, R48 ;  /* 0x000000180c30723c */ /* 0x080fe20000041830 */
[----:B------:R-:W-:Y:S02]  /*9a50*/  FSEL R125, R194, -INF , !P1 ;  /* 0xff800000c27d7808 */ /* 0x000fe40004800000 */
[----:B------:R-:W-:Y:S02]  /*9a60*/  FSEL R124, R192, -INF , !P3 ;  /* 0xff800000c07c7808 */ /* 0x000fe40005800000 */
[----:B------:R-:W-:Y:S02]  /*9a70*/  ISETP.GE.AND P1, PT, R41, R5, PT ;  /* 0x000000052900720c */ /* 0x000fe40003f26270 */
[----:B------:R-:W-:Y:S01]  /*9a80*/  FSEL R126, R193, -INF , !P2 ;  /* 0xff800000c17e7808 */ /* 0x000fe20005000000 */
[----:B------:R-:W-:Y:S01]  /*9a90*/  HMMA.16816.F32.BF16 R120, R8, R24, R100 ;  /* 0x000000180878723c */ /* 0x000fe20000041864 */
[----:B------:R-:W-:Y:S02]  /*9aa0*/  FSEL R127, R195, -INF , !P0 ;  /* 0xff800000c37f7808 */ /* 0x000fe40004000000 */
[----:B------:R-:W-:-:S02]  /*9ab0*/  ISETP.GE.AND P3, PT, R41, R4, PT ;  /* 0x000000042900720c */ /* 0x000fc40003f66270 */
[----:B------:R-:W-:Y:S02]  /*9ac0*/  ISETP.GE.AND P2, PT, R40, R4, PT ;  /* 0x000000042800720c */ /* 0x000fe40003f46270 */
[----:B------:R-:W-:Y:S01]  /*9ad0*/  IMAD.MOV.U32 R24, RZ, RZ, R37 ;  /* 0x000000ffff187224 */ /* 0x000fe200078e0025 */
[----:B------:R-:W-:Y:S01]  /*9ae0*/  IADD3 R37, R0, 0x20, RZ ;  /* 0x0000002000257810 */ /* 0x000fe20007ffe0ff */
[----:B------:R-:W-:Y:S01]  /*9af0*/  IMAD.MOV.U32 R25, RZ, RZ, R36 ;  /* 0x000000ffff197224 */ /* 0x000fe200078e0024 */
[----:B------:R-:W-:Y:S01]  /*9b00*/  ISETP.GE.AND P0, PT, R40, R5, PT ;  /* 0x000000052800720c */ /* 0x000fe20003f06270 */
[----:B------:R-:W-:Y:S01]  /*9b10*/  HMMA.16816.F32.BF16 R228, R8, R28, R84 ;  /* 0x0000001c08e4723c */ /* 0x000fe20000041854 */
[----:B------:R-:W-:Y:S01]  /*9b20*/  IADD3 R36, R0, 0x21, RZ ;  /* 0x0000002100247810 */ /* 0x000fe20007ffe0ff */
[----:B------:R-:W-:Y:S01]  /*9b30*/  IMAD.MOV.U32 R38, RZ, RZ, R24 ;  /* 0x000000ffff267224 */ /* 0x000fe200078e0018 */
[----:B------:R-:W-:Y:S02]  /*9b40*/  FSEL R178, R178, -INF , !P1 ;  /* 0xff800000b2b27808 */ /* 0x000fe40004800000 */
[----:B------:R-:W-:-:S02]  /*9b50*/  FSEL R176, R176, -INF , !P3 ;  /* 0xff800000b0b07808 */ /* 0x000fc40005800000 */
[-C--:B------:R-:W-:Y:S01]  /*9b60*/  ISETP.GE.AND P1, PT, R37, R5.reuse, PT ;  /* 0x000000052500720c */ /* 0x080fe20003f26270 */
[----:B------:R-:W-:Y:S01]  /*9b70*/  HMMA.16816.F32.BF16 R72, R12, R22, R180 ;  /* 0x000000160c48723c */ /* 0x000fe200000418b4 */
        /* <DEDUP_REMOVED lines=8> */
[-C--:B------:R-:W-:Y:S01]  /*9c00*/  ISETP.GE.AND P1, PT, R33, R5.reuse, PT ;  /* 0x000000052100720c */ /* 0x080fe20003f26270 */
[----:B------:R-:W-:Y:S01]  /*9c10*/  HMMA.16816.F32.BF16 R56, R12, R30, R172 ;  /* 0x0000001e0c38723c */ /* 0x000fe200000418ac */
[----:B------:R-:W-:Y:S01]  /*9c20*/  FSEL R129, R117, -INF , !P2 ;  /* 0xff80000075817808 */ /* 0x000fe20005000000 */
[----:B------:R-:W-:Y:S01]  /*9c30*/  IMAD.MOV.U32 R184, RZ, RZ, R25 ;  /* 0x000000ffffb87224 */ /* 0x000fe200078e0019 */
[----:B------:R-:W-:Y:S01]  /*9c40*/  FSEL R119, R119, -INF , !P0 ;  /* 0xff80000077777808 */ /* 0x000fe20004000000 */
[----:B------:R-:W-:Y:S01]  /*9c50*/  IMAD.MOV.U32 R187, RZ, RZ, R131 ;  /* 0x000000ffffbb7224 */ /* 0x000fe200078e0083 */
[----:B------:R-:W-:Y:S01]  /*9c60*/  IADD3 R29, R0, 0x40, RZ ;  /* 0x00000040001d7810 */ /* 0x000fe20007ffe0ff */
[----:B------:R-:W-:Y:S01]  /*9c70*/  IMAD.MOV.U32 R186, RZ, RZ, R39 ;  /* 0x000000ffffba7224 */ /* 0x000fe200078e0027 */
[-C--:B------:R-:W-:Y:S01]  /*9c80*/  ISETP.GE.AND P3, PT, R33, R4.reuse, PT ;  /* 0x000000042100720c */ /* 0x080fe20003f66270 */
[C---:B------:R-:W-:Y:S01]  /*9c90*/  HMMA.16816.F32.BF16 R132, R8.reuse, R16, R96 ;  /* 0x000000100884723c */ /* 0x040fe20000041860 */
[C---:B------:R-:W-:Y:S01]  /*9ca0*/  ISETP.GE.AND P2, PT, R32.reuse, R4, PT ;  /* 0x000000042000720c */ /* 0x040fe20003f46270 */
[----:B------:R-:W-:Y:S01]  /*9cb0*/  IMAD.MOV.U32 R131, RZ, RZ, R42 ;  /* 0x000000ffff837224 */ /* 0x000fe200078e002a */
[-C--:B------:R-:W-:Y:S01]  /*9cc0*/  ISETP.GE.AND P0, PT, R32, R5.reuse, PT ;  /* 0x000000052000720c */ /* 0x080fe20003f06270 */
[----:B------:R-:W-:Y:S01]  /*9cd0*/  IMAD.MOV.U32 R39, RZ, RZ, R20 ;  /* 0x000000ffff277224 */ /* 0x000fe200078e0014 */
[----:B------:R-:W-:Y:S01]  /*9ce0*/  IADD3 R28, R0, 0x41, RZ ;  /* 0x00000041001c7810 */ /* 0x000fe20007ffe0ff */
[----:B------:R-:W-:Y:S01]  /*9cf0*/  IMAD.MOV.U32 R42, RZ, RZ, R21 ;  /* 0x000000ffff2a7224 */ /* 0x000fe200078e0015 */
[----:B------:R-:W-:Y:S01]  /*9d00*/  FSEL R181, R82, -INF , !P1 ;  /* 0xff80000052b57808 */ /* 0x000fe20004800000 */
[----:B------:R-:W-:Y:S01]  /*9d10*/  HMMA.16816.F32.BF16 R96, R8, R30, R200 ;  /* 0x0000001e0860723c */ /* 0x000fe200000418c8 */
[----:B------:R-:W-:Y:S01]  /*9d20*/  FSEL R180, R80, -INF , !P3 ;  /* 0xff80000050b47808 */ /* 0x000fe20005800000 */
[----:B------:R-:W-:Y:S01]  /*9d30*/  IMAD.MOV.U32 R185, RZ, RZ, R43 ;  /* 0x000000ffffb97224 */ /* 0x000fe200078e002b */
[----:B------:R-:W-:Y:S01]  /*9d40*/  ISETP.GE.AND P1, PT, R29, R5, PT ;  /* 0x000000051d00720c */ /* 0x000fe20003f26270 */
[----:B------:R-:W-:Y:S01]  /*9d50*/  IMAD.MOV.U32 R43, RZ, RZ, R225 ;  /* 0x000000ffff2b7224 */ /* 0x000fe200078e00e1 */
[----:B------:R-:W-:-:S02]  /*9d60*/  FSEL R175, R81, -INF , !P2 ;  /* 0xff80000051af7808 */ /* 0x000fc40005000000 */
[----:B------:R-:W-:Y:S01]  /*9d70*/  FSEL R182, R83, -INF , !P0 ;  /* 0xff80000053b67808 */ /* 0x000fe20004000000 */
[-C--:B------:R-:W-:Y:S01]  /*9d80*/  HMMA.16816.F32.BF16 R104, R8, R26.reuse, R92 ;  /* 0x0000001a0868723c */ /* 0x080fe2000004185c */
[-C--:B------:R-:W-:Y:S01]  /*9d90*/  ISETP.GE.AND P3, PT, R29, R4.reuse, PT ;  /* 0x000000041d00720c */ /* 0x080fe20003f66270 */
[----:B------:R-:W-:Y:S01]  /*9da0*/  IMAD.MOV.U32 R203, RZ, RZ, R38 ;  /* 0x000000ffffcb7224 */ /* 0x000fe200078e0026 */
[C---:B------:R-:W-:Y:S01]  /*9db0*/  ISETP.GE.AND P2, PT, R28.reuse, R4, PT ;  /* 0x000000041c00720c */ /* 0x040fe20003f46270 */
[----:B------:R-:W-:Y:S01]  /*9dc0*/  IMAD.MOV.U32 R202, RZ, RZ, R184 ;  /* 0x000000ffffca7224 */ /* 0x000fe200078e00b8 */
[----:B------:R-:W-:Y:S01]  /*9dd0*/  ISETP.GE.AND P0, PT, R28, R5, PT ;  /* 0x000000051c00720c */ /* 0x000fe20003f06270 */
[----:B------:R-:W-:Y:S01]  /*9de0*/  IMAD.MOV.U32 R184, RZ, RZ, R131 ;  /* 0x000000ffffb87224 */ /* 0x000fe200078e0083 */
[C---:B------:R-:W-:Y:S01]  /*9df0*/  IADD3 R25, R0.reuse, 0x50, RZ ;  /* 0x0000005000197810 */ /* 0x040fe20007ffe0ff */
[----:B------:R-:W-:Y:S01]  /*9e00*/  HMMA.16816.F32.BF16 R92, R12, R26, R220 ;  /* 0x0000001a0c5c723c */ /* 0x000fe200000418dc */
[----:B------:R-:W-:Y:S01]  /*9e10*/  IADD3 R24, R0, 0x51, RZ ;  /* 0x0000005100187810 */ /* 0x000fe20007ffe0ff */
[----:B------:R-:W-:Y:S01]  /*9e20*/  IMAD.MOV.U32 R200, RZ, RZ, R217 ;  /* 0x000000ffffc87224 */ /* 0x000fe200078e00d9 */
[----:B------:R-:W-:-:S02]  /*9e30*/  FSEL R2, R78, -INF , !P1 ;  /* 0xff8000004e027808 */ /* 0x000fc40004800000 */
[----:B------:R-:W-:Y:S02]  /*9e40*/  FSEL R201, R76, -INF , !P3 ;  /* 0xff8000004cc97808 */ /* 0x000fe40005800000 */
[----:B------:R-:W-:Y:S01]  /*9e50*/  FSEL R218, R77, -INF , !P2 ;  /* 0xff8000004dda7808 */ /* 0x000fe20005000000 */
[----:B------:R1:W-:Y:S01]  /*9e60*/  STL [R1+0x14], R2 ;  /* 0x0000140201007387 */ /* 0x0003e20000100800 */
[----:B------:R-:W-:Y:S01]  /*9e70*/  FSEL R76, R79, -INF , !P0 ;  /* 0xff8000004f4c7808 */ /* 0x000fe20004000000 */
[----:B------:R-:W-:Y:S01]  /*9e80*/  HMMA.16816.F32.BF16 R84, R8, R18, R240 ;  /* 0x000000120854723c */ /* 0x000fe200000418f0 */
[C---:B------:R-:W-:Y:S02]  /*9e90*/  ISETP.GE.AND P1, PT, R25.reuse, R5, PT ;  /* 0x000000051900720c */ /* 0x040fe40003f26270 */
[-C--:B------:R-:W-:Y:S02]  /*9ea0*/  ISETP.GE.AND P3, PT, R25, R4.reuse, PT ;  /* 0x000000041900720c */ /* 0x080fe40003f66270 */
[----:B------:R-:W-:-:S02]  /*9eb0*/  ISETP.GE.AND P2, PT, R24, R4, PT ;  /* 0x000000041800720c */ /* 0x000fc40003f46270 */
[-C--:B------:R-:W-:Y:S01]  /*9ec0*/  ISETP.GE.AND P0, PT, R24, R5.reuse, PT ;  /* 0x000000051800720c */ /* 0x080fe20003f06270 */
[----:B------:R-:W-:Y:S01]  /*9ed0*/  HMMA.16816.F32.BF16 R88, R8, R22, R232 ;  /* 0x000000160858723c */ /* 0x000fe200000418e8 */
[C---:B------:R-:W-:Y:S02]  /*9ee0*/  IADD3 R21, R0.reuse, 0x60, RZ ;  /* 0x0000006000157810 */ /* 0x040fe40007ffe0ff */
[----:B------:R-:W-:Y:S02]  /*9ef0*/  IADD3 R20, R0, 0x61, RZ ;  /* 0x0000006100147810 */ /* 0x000fe40007ffe0ff */
[----:B------:R-:W-:Y:S02]  /*9f00*/  FSEL R221, R68, -INF , !P3 ;  /* 0xff80000044dd7808 */ /* 0x000fe40005800000 */
[----:B------:R-:W-:Y:S01]  /*9f10*/  FSEL R225, R69, -INF , !P2 ;  /* 0xff80000045e17808 */ /* 0x000fe20005000000 */
[----:B------:R-:W-:Y:S01]  /*9f20*/  IMAD.MOV.U32 R233, RZ, RZ, R42 ;  /* 0x000000ffffe97224 */ /* 0x000fe200078e002a */
[----:B------:R-:W-:Y:S01]  /*9f30*/  FSEL R77, R71, -INF , !P0 ;  /* 0xff800000474d7808 */ /* 0x000fe20004000000 */
[----:B------:R-:W-:Y:S01]  /*9f40*/  IMAD.MOV.U32 R234, RZ, RZ, R43 ;  /* 0x000000ffffea7224 */ /* 0x000fe200078e002b */
[CC--:B------:R-:W-:Y:S01]  /*9f50*/  ISETP.GE.AND P3, PT, R21.reuse, R4.reuse, PT ;  /* 0x000000041500720c */ /* 0x0c0fe20003f66270 */
[----:B------:R-:W-:Y:S01]  /*9f60*/  IMAD.MOV.U32 R232, RZ, RZ, R39 ;  /* 0x000000ffffe87224 */ /* 0x000fe200078e0027 */
[----:B------:R-:W-:Y:S01]  /*9f70*/  ISETP.GE.AND P2, PT, R20, R4, PT ;  /* 0x000000041400720c */ /* 0x000fe20003f46270 */
[----:B------:R-:W-:Y:S01]  /*9f80*/  HMMA.16816.F32.BF16 R16, R12, R18, R196 ;  /* 0x000000120c10723c */ /* 0x000fe200000418c4 */
[----:B-1----:R-:W-:Y:S01]  /*9f90*/  FSEL R2, R70, -INF , !P1 ;  /* 0xff80000046027808 */ /* 0x002fe20004800000 */
[----:B------:R-:W-:Y:S01]  /*9fa0*/  IMAD.MOV.U32 R235, RZ, RZ, R139 ;  /* 0x000000ffffeb7224 */ /* 0x000fe200078e008b */
[----:B------:R-:W-:-:S02]  /*9fb0*/  ISETP.GE.AND P1, PT, R21, R5, PT ;  /* 0x000000051500720c */ /* 0x000fc40003f26270 */
[----:B------:R-:W-:Y:S01]  /*9fc0*/  ISETP.GE.AND P0, PT, R20, R5, PT ;  /* 0x000000051400720c */ /* 0x000fe20003f06270 */
[----:B------:R1:W-:Y:S01]  /*9fd0*/  STL [R1+0x38], R2 ;  /* 0x0000380201007387 */ /* 0x0003e20000100800 */
[----:B------:R-:W-:Y:S02]  /*9fe0*/  FSEL R241, R48, -INF , !P3 ;  /* 0xff80000030f17808 */ /* 0x000fe40005800000 */
[----:B------:R-:W-:Y:S02]  /*9ff0*/  FSEL R243, R49, -INF , !P2 ;  /* 0xff80000031f37808 */ /* 0x000fe40005000000 */
[----:B------:R-:W-:Y:S02]  /*a000*/  FSEL R79, R50, -INF , !P1 ;  /* 0xff800000324f7808 */ /* 0x000fe40004800000 */
[C---:B------:R-:W-:Y:S02]  /*a010*/  IADD3 R42, R0.reuse, 0x9, RZ ;  /* 0x00000009002a7810 */ /* 0x040fe40007ffe0ff */
[----:B------:R-:W-:-:S02]  /*a020*/  IADD3 R43, R0, 0x8, RZ ;  /* 0x00000008002b7810 */ /* 0x000fc40007ffe0ff */
[-C--:B------:R-:W-:Y:S02]  /*a030*/  ISETP.GE.AND P2, PT, R42, R4.reuse, PT ;  /* 0x000000042a00720c */ /* 0x080fe40003f46270 */
[C---:B------:R-:W-:Y:S02]  /*a040*/  IADD3 R38, R0.reuse, 0x19, RZ ;  /* 0x0000001900267810 */ /* 0x040fe40007ffe0ff */
[-C--:B------:R-:W-:Y:S02]  /*a050*/  ISETP.GE.AND P3, PT, R43, R4.reuse, PT ;  /* 0x000000042b00720c */ /* 0x080fe40003f66270 */
[----:B------:R-:W-:Y:S02]  /*a060*/  IADD3 R39, R0, 0x18, RZ ;  /* 0x0000001800277810 */ /* 0x000fe40007ffe0ff */
[----:B------:R-:W-:Y:S02]  /*a070*/  FSEL R69, R53, -INF , !P2 ;  /* 0xff80000035457808 */ /* 0x000fe40005000000 */
[----:B------:R-:W-:-:S02]  /*a080*/  ISETP.GE.AND P2, PT, R38, R4, PT ;  /* 0x000000042600720c */ /* 0x000fc40003f46270 */
[----:B------:R-:W-:Y:S02]  /*a090*/  FSEL R68, R52, -INF , !P3 ;  /* 0xff80000034447808 */ /* 0x000fe40005800000 */
[----:B-1----:R-:W-:Y:S02]  /*a0a0*/  FSEL R2, R51, -INF , !P0 ;  /* 0xff80000033027808 */ /* 0x002fe40004000000 */
[----:B------:R-:W1:Y:S01]  /*a0b0*/  LDSM.16.M88.4 R48, [R210] ;  /* 0x00000000d230783b */ /* 0x000e620000000200 */
[----:B------:R-:W-:Y:S01]  /*a0c0*/  ISETP.GE.AND P0, PT, R42, R5, PT ;  /* 0x000000052a00720c */ /* 0x000fe20003f06270 */
[----:B------:R-:W-:-:S04]  /*a0d0*/  DEPBAR.LE SB0, 0x0 ;  /* 0x000080000000791a */ /* 0x000fc80000000000 */
[C---:B------:R-:W-:Y:S01]  /*a0e0*/  IADD3 R34, R0.reuse, 0x29, RZ ;  /* 0x0000002900227810 */ /* 0x040fe20007ffe0ff */
[----:B------:R2:W-:Y:S01]  /*a0f0*/  STL [R1+0x3c], R2 ;  /* 0x00003c0201007387 */ /* 0x0005e20000100800 */
[----:B------:R-:W-:Y:S02]  /*a100*/  ISETP.GE.AND P3, PT, R39, R4, PT ;  /* 0x000000042700720c */ /* 0x000fe40003f66270 */
[----:B------:R-:W-:Y:S02]  /*a110*/  IADD3 R35, R0, 0x28, RZ ;  /* 0x0000002800237810 */ /* 0x000fe40007ffe0ff */
[----:B------:R-:W-:Y:S02]  /*a120*/  ISETP.GE.AND P1, PT, R43, R5, PT ;  /* 0x000000052b00720c */ /* 0x000fe40003f26270 */
[----:B------:R-:W-:Y:S01]  /*a130*/  FSEL R80, R65, -INF , !P2 ;  /* 0xff80000041507808 */ /* 0x000fe20005000000 */
[----:B------:R-:W-:Y:S01]  /*a140*/  IMAD.MOV.U32 R65, RZ, RZ, R203 ;  /* 0x000000ffff417224 */ /* 0x000fe200078e00cb */
[----:B------:R-:W-:-:S02]  /*a150*/  FSEL R71, R55, -INF , !P0 ;  /* 0xff80000037477808 */ /* 0x000fc40004000000 */
[-C--:B------:R-:W-:Y:S02]  /*a160*/  ISETP.GE.AND P2, PT, R34, R4.reuse, PT ;  /* 0x000000042200720c */ /* 0x080fe40003f46270 */
[----:B------:R-:W-:Y:S02]  /*a170*/  ISETP.GE.AND P0, PT, R38, R5, PT ;  /* 0x000000052600720c */ /* 0x000fe40003f06270 */
[----:B------:R-:W-:Y:S01]  /*a180*/  FSEL R78, R64, -INF , !P3 ;  /* 0xff800000404e7808 */ /* 0x000fe20005800000 */
[----:B------:R-:W-:Y:S01]  /*a190*/  IMAD.MOV.U32 R64, RZ, RZ, R202 ;  /* 0x000000ffff407224 */ /* 0x000fe200078e00ca */
[----:B------:R-:W-:Y:S02]  /*a1a0*/  IADD3 R30, R0, 0x39, RZ ;  /* 0x00000039001e7810 */ /* 0x000fe40007ffe0ff */
[----:B------:R-:W-:Y:S02]  /*a1b0*/  ISETP.GE.AND P3, PT, R35, R4, PT ;  /* 0x000000042300720c */ /* 0x000fe40003f66270 */
[----:B------:R-:W-:-:S02]  /*a1c0*/  FSEL R70, R54, -INF , !P1 ;  /* 0xff80000036467808 */ /* 0x000fc40004800000 */
[----:B------:R-:W-:Y:S02]  /*a1d0*/  IADD3 R31, R0, 0x38, RZ ;  /* 0x00000038001f7810 */ /* 0x000fe40007ffe0ff */
[-C--:B------:R-:W-:Y:S02]  /*a1e0*/  ISETP.GE.AND P1, PT, R39, R5.reuse, PT ;  /* 0x000000052700720c */ /* 0x080fe40003f26270 */
[----:B------:R-:W-:Y:S02]  /*a1f0*/  FSEL R116, R61, -INF , !P2 ;  /* 0xff8000003d747808 */ /* 0x000fe40005000000 */
[----:B------:R-:W-:Y:S01]  /*a200*/  FSEL R82, R67, -INF , !P0 ;  /* 0xff80000043527808 */ /* 0x000fe20004000000 */
[----:B------:R-:W-:Y:S01]  /*a210*/  IMAD.MOV.U32 R67, RZ, RZ, R245 ;  /* 0x000000ffff437224 */ /* 0x000fe200078e00f5 */
[----:B------:R-:W-:Y:S01]  /*a220*/  ISETP.GE.AND P2, PT, R30, R4, PT ;  /* 0x000000041e00720c */ /* 0x000fe20003f46270 */
[----:B-1----:R-:W-:Y:S01]  /*a230*/  HMMA.16816.F32.BF16 R52, R12, R48, R232 ;  /* 0x000000300c34723c */ /* 0x002fe200000418e8 */
[----:B------:R-:W-:-:S02]  /*a240*/  ISETP.GE.AND P0, PT, R34, R5, PT ;  /* 0x000000052200720c */ /* 0x000fc40003f06270 */
[----:B------:R-:W-:Y:S02]  /*a250*/  FSEL R83, R60, -INF , !P3 ;  /* 0xff8000003c537808 */ /* 0x000fe40005800000 */
[----:B------:R-:W-:Y:S02]  /*a260*/  IADD3 R26, R0, 0x49, RZ ;  /* 0x00000049001a7810 */ /* 0x000fe40007ffe0ff */
[----:B------:R-:W-:Y:S01]  /*a270*/  ISETP.GE.AND P3, PT, R31, R4, PT ;  /* 0x000000041f00720c */ /* 0x000fe20003f66270 */
[----:B------:R-:W-:Y:S01]  /*a280*/  HMMA.16816.F32.BF16 R12, R12, R50, R184 ;  /* 0x000000320c0c723c */ /* 0x000fe200000418b8 */
[----:B------:R-:W-:Y:S01]  /*a290*/  FSEL R81, R66, -INF , !P1 ;  /* 0xff80000042517808 */ /* 0x000fe20004800000 */
[----:B------:R-:W-:Y:S01]  /*a2a0*/  IMAD.MOV.U32 R66, RZ, RZ, R246 ;  /* 0x000000ffff427224 */ /* 0x000fe200078e00f6 */
[----:B------:R-:W-:Y:S01]  /*a2b0*/  IADD3 R27, R0, 0x48, RZ ;  /* 0x00000048001b7810 */ /* 0x000fe20007ffe0ff */
[----:B------:R-:W-:Y:S01]  /*a2c0*/  BAR.SYNC.DEFER_BLOCKING 0x0 ;  /* 0x0000000000007b1d */ /* 0x000fe20000010000 */
[----:B------:R-:W-:-:S02]  /*a2d0*/  ISETP.GE.AND P1, PT, R35, R5, PT ;  /* 0x000000052300720c */ /* 0x000fc40003f26270 */
[----:B------:R-:W-:Y:S02]  /*a2e0*/  FSEL R172, R57, -INF , !P2 ;  /* 0xff80000039ac7808 */ /* 0x000fe40005000000 */
[----:B------:R-:W-:Y:S02]  /*a2f0*/  FSEL R118, R63, -INF , !P0 ;  /* 0xff8000003f767808 */ /* 0x000fe40004000000 */
[----:B------:R-:W-:Y:S02]  /*a300*/  ISETP.GE.AND P2, PT, R26, R4, PT ;  /* 0x000000041a00720c */ /* 0x000fe40003f46270 */
[----:B------:R-:W-:Y:S02]  /*a310*/  ISETP.GE.AND P0, PT, R30, R5, PT ;  /* 0x000000051e00720c */ /* 0x000fe40003f06270 */
[----:B------:R-:W-:Y:S02]  /*a320*/  FSEL R139, R56, -INF , !P3 ;  /* 0xff800000388b7808 */ /* 0x000fe40005800000 */
[----:B------:R-:W-:-:S02]  /*a330*/  IADD3 R22, R0, 0x59, RZ ;  /* 0x0000005900167810 */ /* 0x000fc40007ffe0ff */
[----:B------:R-:W-:Y:S02]  /*a340*/  ISETP.GE.AND P3, PT, R27, R4, PT ;  /* 0x000000041b00720c */ /* 0x000fe40003f66270 */
[----:B------:R-:W-:Y:S02]  /*a350*/  FSEL R117, R62, -INF , !P1 ;  /* 0xff8000003e757808 */ /* 0x000fe40004800000 */
[----:B------:R-:W-:Y:S02]  /*a360*/  IADD3 R23, R0, 0x58, RZ ;  /* 0x0000005800177810 */ /* 0x000fe40007ffe0ff */
[----:B------:R-:W-:Y:S02]  /*a370*/  ISETP.GE.AND P1, PT, R31, R5, PT ;  /* 0x000000051f00720c */ /* 0x000fe40003f26270 */
[----:B------:R-:W-:Y:S02]  /*a380*/  FSEL R193, R73, -INF , !P2 ;  /* 0xff80000049c17808 */ /* 0x000fe40005000000 */
[----:B------:R-:W-:-:S02]  /*a390*/  FSEL R174, R59, -INF , !P0 ;  /* 0xff8000003bae7808 */ /* 0x000fc40004000000 */
[-C--:B------:R-:W-:Y:S02]  /*a3a0*/  ISETP.GE.AND P2, PT, R22, R4.reuse, PT ;  /* 0x000000041600720c */ /* 0x080fe40003f46270 */
[-C--:B------:R-:W-:Y:S02]  /*a3b0*/  ISETP.GE.AND P0, PT, R26, R5.reuse, PT ;  /* 0x000000051a00720c */ /* 0x080fe40003f06270 */
[----:B------:R-:W-:Y:S02]  /*a3c0*/  FSEL R192, R72, -INF , !P3 ;  /* 0xff80000048c07808 */ /* 0x000fe40005800000 */
[----:B------:R-:W-:Y:S02]  /*a3d0*/  ISETP.GE.AND P3, PT, R23, R4, PT ;  /* 0x000000041700720c */ /* 0x000fe40003f66270 */
[----:B------:R-:W-:Y:S02]  /*a3e0*/  FSEL R173, R58, -INF , !P1 ;  /* 0xff8000003aad7808 */ /* 0x000fe40004800000 */
[----:B------:R-:W-:-:S02]  /*a3f0*/  ISETP.GE.AND P1, PT, R27, R5, PT ;  /* 0x000000051b00720c */ /* 0x000fc40003f26270 */
[----:B------:R-:W-:Y:S02]  /*a400*/  FSEL R199, R17, -INF , !P2 ;  /* 0xff80000011c77808 */ /* 0x000fe40005000000 */
[----:B------:R-:W-:Y:S02]  /*a410*/  FSEL R62, R75, -INF , !P0 ;  /* 0xff8000004b3e7808 */ /* 0x000fe40004000000 */
[----:B------:R-:W-:Y:S02]  /*a420*/  IADD3 R17, R0, 0x70, RZ ;  /* 0x0000007000117810 */ /* 0x000fe40007ffe0ff */
[----:B------:R-:W-:Y:S02]  /*a430*/  ISETP.GE.AND P0, PT, R22, R5, PT ;  /* 0x000000051600720c */ /* 0x000fe40003f06270 */
[----:B------:R-:W-:Y:S02]  /*a440*/  FSEL R197, R16, -INF , !P3 ;  /* 0xff80000010c57808 */ /* 0x000fe40005800000 */
[----:B------:R-:W-:-:S02]  /*a450*/  IADD3 R16, R0, 0x71, RZ ;  /* 0x0000007100107810 */ /* 0x000fc40007ffe0ff */
        /* <DEDUP_REMOVED lines=8> */
[C---:B------:R-:W-:Y:S02]  /*a4e0*/  ISETP.GE.AND P2, PT, R0.reuse, R7, PT ;  /* 0x000000070000720c */ /* 0x040fe40003f46270 */
[C---:B------:R-:W-:Y:S02]  /*a4f0*/  IADD3 R19, R0.reuse, 0x68, RZ ;  /* 0x0000006800137810 */ /* 0x040fe40007ffe0ff */
[C---:B------:R-:W-:Y:S02]  /*a500*/  IADD3 R18, R0.reuse, 0x69, RZ ;  /* 0x0000006900127810 */ /* 0x040fe40007ffe0ff */
[----:B--2---:R-:W-:-:S02]  /*a510*/  IADD3 R2, R0, 0x78, RZ ;  /* 0x0000007800027810 */ /* 0x004fc40007ffe0ff */
[-C--:B------:R-:W-:Y:S02]  /*a520*/  ISETP.GE.AND P5, PT, R17, R5.reuse, PT ;  /* 0x000000051100720c */ /* 0x080fe40003fa6270 */
[----:B------:R-:W-:Y:S02]  /*a530*/  IADD3 R0, R0, 0x79, RZ ;  /* 0x0000007900007810 */ /* 0x000fe40007ffe0ff */
[----:B------:R-:W-:Y:S02]  /*a540*/  FSEL R220, R53, -INF , !P0 ;  /* 0xff80000035dc7808 */ /* 0x000fe40004000000 */
[----:B------:R-:W-:Y:S02]  /*a550*/  ISETP.GE.AND P0, PT, R16, R5, PT ;  /* 0x000000051000720c */ /* 0x000fe40003f06270 */
[----:B------:R-:W-:Y:S02]  /*a560*/  FSEL R61, R54, -INF , !P5 ;  /* 0xff800000363d7808 */ /* 0x000fe40006800000 */
[----:B------:R-:W-:-:S02]  /*a570*/  ISETP.GE.AND P1, PT, R19, R4, PT ;  /* 0x000000041300720c */ /* 0x000fc40003f26270 */
[-C--:B------:R-:W-:Y:S02]  /*a580*/  ISETP.GE.AND P4, PT, R18, R4.reuse, PT ;  /* 0x000000041200720c */ /* 0x080fe40003f86270 */
[-C--:B------:R-:W-:Y:S02]  /*a590*/  ISETP.GE.AND P6, PT, R2, R4.reuse, PT ;  /* 0x000000040200720c */ /* 0x080fe40003fc6270 */
[----:B------:R-:W-:Y:S02]  /*a5a0*/  ISETP.GE.AND P5, PT, R0, R4, PT ;  /* 0x000000040000720c */ /* 0x000fe40003fa6270 */
[----:B------:R-:W-:Y:S02]  /*a5b0*/  FSEL R4, R55, -INF , !P0 ;  /* 0xff80000037047808 */ /* 0x000fe40004000000 */
[C---:B------:R-:W-:Y:S02]  /*a5c0*/  ISETP.GE.AND P0, PT, R44.reuse, R6, PT ;  /* 0x000000062c00720c */ /* 0x040fe40003f06270 */
[----:B------:R-:W-:Y:S01]  /*a5d0*/  FSEL R45, R45, -INF , !P3 ;  /* 0xff8000002d2d7808 */ /* 0x000fe20005800000 */
[----:B------:R1:W-:Y:S01]  /*a5e0*/  STL [R1+0x4], R4 ;  /* 0x0000040401007387 */ /* 0x0003e20000100800 */
[----:B------:R-:W-:-:S02]  /*a5f0*/  ISETP.GE.AND P3, PT, R44, R7, PT ;  /* 0x000000072c00720c */ /* 0x000fc40003f66270 */
[----:B------:R-:W-:Y:S02]  /*a600*/  FSEL R46, R46, -INF , !P2 ;  /* 0xff8000002e2e7808 */ /* 0x000fe40005000000 */
[----:B------:R-:W-:Y:S02]  /*a610*/  FSEL R44, R200, -INF , !P0 ;  /* 0xff800000c82c7808 */ /* 0x000fe40004000000 */
[CC--:B------:R-:W-:Y:S02]  /*a620*/  ISETP.GE.AND P2, PT, R43.reuse, R6.reuse, PT ;  /* 0x000000062b00720c */ /* 0x0c0fe40003f46270 */
[----:B------:R-:W-:Y:S02]  /*a630*/  ISETP.GE.AND P0, PT, R43, R7, PT ;  /* 0x000000072b00720c */ /* 0x000fe40003f06270 */
[----:B------:R-:W-:Y:S02]  /*a640*/  FSEL R47, R47, -INF , !P3 ;  /* 0xff8000002f2f7808 */ /* 0x000fe40005800000 */
[----:B------:R-:W-:-:S02]  /*a650*/  ISETP.GE.AND P3, PT, R42, R6, PT ;  /* 0x000000062a00720c */ /* 0x000fc40003f66270 */
[----:B------:R-:W-:Y:S01]  /*a660*/  FSEL R43, R108, -INF , !P2 ;  /* 0xff8000006c2b7808 */ /* 0x000fe20005000000 */
[----:B------:R-:W-:Y:S01]  /*a670*/  IMAD.MOV.U32 R108, RZ, RZ, R244 ;  /* 0x000000ffff6c7224 */ /* 0x000fe200078e00f4 */
[----:B------:R-:W-:Y:S01]  /*a680*/  FSEL R54, R110, -INF , !P0 ;  /* 0xff8000006e367808 */ /* 0x000fe20004000000 */
[----:B------:R-:W-:Y:S01]  /*a690*/  IMAD.MOV.U32 R110, RZ, RZ, R226 ;  /* 0x000000ffff6e7224 */ /* 0x000fe200078e00e2 */
[-C--:B------:R-:W-:Y:S02]  /*a6a0*/  ISETP.GE.AND P2, PT, R42, R7.reuse, PT ;  /* 0x000000072a00720c */ /* 0x080fe40003f46270 */
[----:B------:R-:W-:Y:S02]  /*a6b0*/  ISETP.GE.AND P0, PT, R41, R6, PT ;  /* 0x000000062900720c */ /* 0x000fe40003f06270 */
[----:B------:R-:W-:Y:S01]  /*a6c0*/  FSEL R42, R109, -INF , !P3 ;  /* 0xff8000006d2a7808 */ /* 0x000fe20005800000 */
[----:B------:R-:W-:Y:S01]  /*a6d0*/  IMAD.MOV.U32 R109, RZ, RZ, R227 ;  /* 0x000000ffff6d7224 */ /* 0x000fe200078e00e3 */
[----:B------:R-:W-:-:S02]  /*a6e0*/  ISETP.GE.AND P3, PT, R41, R7, PT ;  /* 0x000000072900720c */ /* 0x000fc40003f66270 */
[----:B------:R-:W-:Y:S01]  /*a6f0*/  FSEL R41, R111, -INF , !P2 ;  /* 0xff8000006f297808 */ /* 0x000fe20005000000 */
[----:B------:R-:W-:Y:S01]  /*a700*/  IMAD.MOV.U32 R111, RZ, RZ, R219 ;  /* 0x000000ffff6f7224 */ /* 0x000fe200078e00db */
[----:B------:R-:W-:Y:S02]  /*a710*/  FSEL R57, R248, -INF , !P0 ;  /* 0xff800000f8397808 */ /* 0x000fe40004000000 */
[C---:B------:R-:W-:Y:S02]  /*a720*/  ISETP.GE.AND P2, PT, R40.reuse, R6, PT ;  /* 0x000000062800720c */ /* 0x040fe40003f46270 */
[----:B------:R-:W-:Y:S02]  /*a730*/  ISETP.GE.AND P0, PT, R40, R7, PT ;  /* 0x000000072800720c */ /* 0x000fe40003f06270 */
[----:B------:R-:W-:Y:S02]  /*a740*/  FSEL R74, R250, -INF , !P3 ;  /* 0xff800000fa4a7808 */ /* 0x000fe40005800000 */
[----:B------:R-:W-:-:S02]  /*a750*/  FSEL R56, R249, -INF , !P2 ;  /* 0xff800000f9387808 */ /* 0x000fc40005000000 */
[----:B------:R-:W-:Y:S02]  /*a760*/  FSEL R75, R251, -INF , !P0 ;  /* 0xff800000fb4b7808 */ /* 0x000fe40004000000 */
[CC--:B------:R-:W-:Y:S02]  /*a770*/  ISETP.GE.AND P3, PT, R39.reuse, R6.reuse, PT ;  /* 0x000000062700720c */ /* 0x0c0fe40003f66270 */
[----:B------:R-:W-:Y:S02]  /*a780*/  ISETP.GE.AND P2, PT, R39, R7, PT ;  /* 0x000000072700720c */ /* 0x000fe40003f46270 */
[----:B------:R-:W-:Y:S02]  /*a790*/  ISETP.GE.AND P0, PT, R38, R6, PT ;  /* 0x000000062600720c */ /* 0x000fe40003f06270 */
[----:B------:R-:W-:Y:S02]  /*a7a0*/  FSEL R59, R112, -INF , !P3 ;  /* 0xff800000703b7808 */ /* 0x000fe40005800000 */
[----:B------:R-:W-:-:S02]  /*a7b0*/  FSEL R72, R114, -INF , !P2 ;  /* 0xff80000072487808 */ /* 0x000fc40005000000 */
[----:B------:R-:W-:Y:S02]  /*a7c0*/  FSEL R58, R113, -INF , !P0 ;  /* 0xff800000713a7808 */ /* 0x000fe40004000000 */
[-C--:B------:R-:W-:Y:S02]  /*a7d0*/  ISETP.GE.AND P3, PT, R38, R7.reuse, PT ;  /* 0x000000072600720c */ /* 0x080fe40003f66270 */
        /* <DEDUP_REMOVED lines=40> */
[----:B------:R-:W-:Y:S01]  /*aa60*/  FSEL R251, R191, -INF , !P0 ;  /* 0xff800000bffb7808 */ /* 0x000fe20004000000 */
[----:B------:R1:W-:Y:S01]  /*aa70*/  STL [R1], R52 ;  /* 0x0000003401007387 */ /* 0x0003e20000100800 */
        /* <DEDUP_REMOVED lines=29> */
[C---:B------:R-:W-:Y:S01]  /*ac50*/  HMMA.16816.F32.BF16 R20, R8.reuse, R48, R108 ;  /* 0x000000300814723c */ /* 0x040fe2000004186c */
[----:B------:R-:W-:Y:S02]  /*ac60*/  FSEL R202, R121, -INF , !P0 ;  /* 0xff80000079ca7808 */ /* 0x000fe40004000000 */
[----:B------:R-:W-:Y:S02]  /*ac70*/  ISETP.GE.AND P0, PT, R19, R7, PT ;  /* 0x000000071300720c */ /* 0x000fe40003f06270 */
[----:B------:R-:W-:Y:S02]  /*ac80*/  FSEL R233, R122, -INF , !P2 ;  /* 0xff8000007ae97808 */ /* 0x000fe40005000000 */
[----:B------:R-:W-:Y:S01]  /*ac90*/  FSEL R219, R106, -INF , !P0 ;  /* 0xff8000006adb7808 */ /* 0x000fe20004000000 */
[----:B------:R-:W-:Y:S01]  /*aca0*/  HMMA.16816.F32.BF16 R8, R8, R50, R64 ;  /* 0x000000320808723c */ /* 0x000fe20000041840 */
[----:B------:R-:W-:Y:S02]  /*acb0*/  ISETP.GE.AND P0, PT, R17, R6, PT ;  /* 0x000000061100720c */ /* 0x000fe40003f06270 */
[----:B------:R-:W-:-:S02]  /*acc0*/  FSEL R222, R123, -INF , !P1 ;  /* 0xff8000007bde7808 */ /* 0x000fc40004800000 */
[-C--:B------:R-:W-:Y:S02]  /*acd0*/  ISETP.GE.AND P2, PT, R19, R6.reuse, PT ;  /* 0x000000061300720c */ /* 0x080fe40003f46270 */
[----:B------:R-:W-:Y:S02]  /*ace0*/  ISETP.GE.AND P1, PT, R18, R6, PT ;  /* 0x000000061200720c */ /* 0x000fe40003f26270 */
[----:B------:R-:W-:Y:S02]  /*acf0*/  FSEL R203, R120, -INF , !P3 ;  /* 0xff80000078cb7808 */ /* 0x000fe40005800000 */
[----:B------:R-:W-:Y:S02]  /*ad00*/  FSEL R196, R104, -INF , !P2 ;  /* 0xff80000068c47808 */ /* 0x000fe40005000000 */
[----:B------:R-:W-:Y:S02]  /*ad10*/  FSEL R195, R105, -INF , !P1 ;  /* 0xff80000069c37808 */ /* 0x000fe40004800000 */
[----:B------:R-:W-:-:S02]  /*ad20*/  ISETP.GE.AND P3, PT, R19, R5, PT ;  /* 0x000000051300720c */ /* 0x000fc40003f66270 */
[----:B------:R-:W-:Y:S02]  /*ad30*/  FSEL R189, R20, -INF , !P0 ;  /* 0xff80000014bd7808 */ /* 0x000fe40004000000 */
[----:B------:R-:W-:Y:S02]  /*ad40*/  ISETP.GE.AND P0, PT, R2, R6, PT ;  /* 0x000000060200720c */ /* 0x000fe40003f06270 */
[-C--:B------:R-:W-:Y:S02]  /*ad50*/  ISETP.GE.AND P2, PT, R18, R7.reuse, PT ;  /* 0x000000071200720c */ /* 0x080fe40003f46270 */
[-C--:B------:R-:W-:Y:S02]  /*ad60*/  ISETP.GE.AND P1, PT, R17, R7.reuse, PT ;  /* 0x000000071100720c */ /* 0x080fe40003f26270 */
[----:B------:R-:W-:Y:S02]  /*ad70*/  FSEL R187, R8, -INF , !P0 ;  /* 0xff80000008bb7808 */ /* 0x000fe40004000000 */
[----:B------:R-:W-:-:S02]  /*ad80*/  ISETP.GE.AND P0, PT, R2, R7, PT ;  /* 0x000000070200720c */ /* 0x000fc40003f06270 */
[----:B------:R-:W-:Y:S02]  /*ad90*/  FSEL R200, R107, -INF , !P2 ;  /* 0xff8000006bc87808 */ /* 0x000fe40005000000 */
[----:B------:R-:W-:Y:S02]  /*ada0*/  FSEL R191, R10, -INF , !P0 ;  /* 0xff8000000abf7808 */ /* 0x000fe40004000000 */
[----:B------:R-:W-:Y:S02]  /*adb0*/  PLOP3.LUT P0, PT, PT, PT, UP0, 0x80, 0x0 ;  /* 0x000000000000781c */ /* 0x000fe40003f0f008 */
        /* <DEDUP_REMOVED lines=8> */
[----:B------:R-:W-:-:S02]  /*ae40*/  FSEL R194, R23, -INF , !P2 ;  /* 0xff80000017c27808 */ /* 0x000fc40005000000 */
[-C--:B------:R-:W-:Y:S02]  /*ae50*/  ISETP.GE.AND P4, PT, R18, R5.reuse, PT ;  /* 0x000000051200720c */ /* 0x080fe40003f86270 */
[----:B------:R-:W-:Y:S02]  /*ae60*/  ISETP.GE.AND P3, PT, R2, R5, PT ;  /* 0x000000050200720c */ /* 0x000fe40003f66270 */
        /* <DEDUP_REMOVED lines=9> */
[----:B-1----:R-:W2:Y:S04]  /*af00*/  LDL.64 R66, [R1+0x28] ;  /* 0x0000280001427983 */ /* 0x002ea80000100a00 */
[----:B------:R-:W3:Y:S01]  /*af10*/  LDL.64 R64, [R1+0x20] ;  /* 0x0000200001407983 */ /* 0x000ee20000100a00 */
[----:B------:R-:W-:-:S02]  /*af20*/  UIADD3 UR29, UR26, -0x3, URZ ;  /* 0xfffffffd1a1d7890 */ /* 0x000fc4000fffe03f */
[----:B------:R-:W-:Y:S02]  /*af30*/  ULDC.64 UR4, c[0x0][0x198] ;  /* 0x0000660000047ab9 */ /* 0x000fe40000000a00 */
[----:B------:R-:W-:Y:S02]  /*af40*/  USHF.R.S32.HI UR28, URZ, 0x1f, UR29 ;  /* 0x0000001f3f1c7899 */ /* 0x000fe4000801141d */
[----:B------:R-:W-:Y:S02]  /*af50*/  UIMAD.WIDE.U32 UR30, UR29, UR4, URZ ;  /* 0x000000041d1e72a5 */ /* 0x000fe4000f8e003f */
[----:B------:R-:W-:-:S04]  /*af60*/  UIMAD UR28, UR28, UR4, URZ ;  /* 0x000000041c1c72a4 */ /* 0x000fc8000f8e023f */
[----:B------:R-:W-:Y:S01]  /*af70*/  UIMAD UR28, UR29, UR5, UR28 ;  /* 0x000000051d1c72a4 */ /* 0x000fe2000f8e021c */
[----:B------:R-:W-:Y:S02]  /*af80*/  IMAD.U32 R0, RZ, RZ, UR30 ;  /* 0x0000001eff007e24 */ /* 0x000fe4000f8e00ff */
[----:B------:R-:W-:Y:S01]  /*af90*/  IMAD.U32 R4, RZ, RZ, UR30 ;  /* 0x0000001eff047e24 */ /* 0x000fe2000f8e00ff */
[----:B------:R-:W-:-:S06]  /*afa0*/  UIADD3 UR28, UR31, UR28, URZ ;  /* 0x0000001c1f1c7290 */ /* 0x000fcc000fffe03f */
[----:B------:R-:W-:Y:S01]  /*afb0*/  IMAD.U32 R2, RZ, RZ, UR28 ;  /* 0x0000001cff027e24 */ /* 0x000fe2000f8e00ff */
[----:B------:R-:W-:Y:S02]  /*afc0*/  USHF.L.U32 UR28, UR4, 0x6, URZ ;  /* 0x00000006041c7899 */ /* 0x000fe4000800063f */
[----:B------:R-:W-:Y:S01]  /*afd0*/  USHF.L.U64.HI UR4, UR4, 0x6, UR5 ;  /* 0x0000000604047899 */ /* 0x000fe20008010205 */
[----:B--2---:R-:W-:-:S04]  /*afe0*/  LEA R0, P0, R0, R66, 0x7 ;  /* 0x0000004200007211 */ /* 0x004fc800078038ff */
        /* <DEDUP_REMOVED lines=10> */
[----:B------:R-:W-:-:S02]  /*b090*/  IADD3 R10, P0, R4, UR28, RZ ;  /* 0x0000001c040a7c10 */ /* 0x000fc4000ff1e0ff */
[----:B------:R-:W-:Y:S01]  /*b0a0*/  IADD3.X R5, R7, UR4, RZ, P1, !PT ;  /* 0x0000000407057c10 */ /* 0x000fe20008ffe4ff */
[----:B------:R1:W-:Y:S03]  /*b0b0*/  LDGSTS.E.BYPASS.LTC128B.128 [R224+0x2800], [R6.64] ;  /* 0x0280000006e07fae */ /* 0x0003e6000b901d56 */
[----:B------:R-:W-:Y:S01]  /*b0c0*/  IADD3.X R11, R5, UR4, RZ, P0, !PT ;  /* 0x00000004050b7c10 */ /* 0x000fe200087fe4ff */
[----:B------:R1:W-:Y:S04]  /*b0d0*/  LDGSTS.E.BYPASS.LTC128B.128 [R224+0x3000], [R4.64] ;  /* 0x0300000004e07fae */ /* 0x0003e8000b901d56 */
[----:B------:R1:W-:Y:S04]  /*b0e0*/  LDGSTS.E.BYPASS.LTC128B.128 [R224+0x3800], [R10.64] ;  /* 0x038000000ae07fae */ /* 0x0003e8000b901d56 */
[----:B------:R-:W0:Y:S02]  /*b0f0*/  LDGDEPBAR ;  /* 0x00000000000079af */ /* 0x000e240000000000 */
.L_x_238:
[----:B-1----:R-:W2:Y:S04]  /*b100*/  LDL.LU R5, [R1+0x14] ;  /* 0x0000140001057983 */ /* 0x002ea80000300800 */
[----:B------:R-:W3:Y:S04]  /*b110*/  LDL.LU R6, [R1+0x10] ;  /* 0x0000100001067983 */ /* 0x000ee80000300800 */
[----:B------:R-:W4:Y:S04]  /*b120*/  LDL.LU R7, [R1+0x8] ;  /* 0x0000080001077983 */ /* 0x000f280000300800 */
[----:B------:R-:W4:Y:S04]  /*b130*/  LDL.LU R9, [R1+0x3c] ;  /* 0x00003c0001097983 */ /* 0x000f280000300800 */
[----:B------:R-:W4:Y:S04]  /*b140*/  LDL.LU R8, [R1+0x38] ;  /* 0x0000380001087983 */ /* 0x000f280000300800 */
[----:B------:R-:W4:Y:S01]  /*b150*/  LDL R19, [R1+0x40] ;  /* 0x0000400001137983 */ /* 0x000f220000100800 */
[----:B------:R-:W-:-:S03]  /*b160*/  FMNMX.FTZ R0, R136, R45, !PT ;  /* 0x0000002d88007209 */ /* 0x000fc60007810000 */
[----:B------:R-:W-:Y:S01]  /*b170*/  STL [R1+0xa4], R224 ;  /* 0x0000a4e001007387 */ /* 0x000fe20000100800 */
        /* <DEDUP_REMOVED lines=9> */
[----:B------:R1:W-:Y:S01]  /*b210*/  STL [R1+0x90], R212 ;  /* 0x000090d401007387 */ /* 0x0003e20000100800 */
        /* <DEDUP_REMOVED lines=9> */
[----:B------:R-:W-:-:S02]  /*b2b0*/  FMNMX.FTZ R4, R237, R4, !PT ;  /* 0x00000004ed047209 */ /* 0x000fc40007810000 */
        /* <DEDUP_REMOVED lines=10> */
[----:B------:R-:W4:Y:S01]  /*b360*/  LDL R13, [R1+0x58] ;  /* 0x00005800010d7983 */ /* 0x000f220000100800 */
[----:B------:R-:W-:Y:S02]  /*b370*/  FMNMX.FTZ R4, R229, R4, !PT ;  /* 0x00000004e5047209 */ /* 0x000fe40007810000 */
[----:B------:R-:W-:Y:S01]  /*b380*/  FMNMX.FTZ R0, R73, R0, !PT ;  /* 0x0000000049007209 */ /* 0x000fe20007810000 */
[----:B-1----:R-:W4:Y:S01]  /*b390*/  LDL.LU R212, [R1+0x4] ;  /* 0x0000040001d47983 */ /* 0x002f220000300800 */
[----:B------:R-:W-:Y:S02]  /*b3a0*/  FMNMX.FTZ R4, R96, R4, !PT ;  /* 0x0000000460047209 */ /* 0x000fe40007810000 */
[----:B------:R-:W-:Y:S01]  /*b3b0*/  FMNMX.FTZ R0, R238, R0, !PT ;  /* 0x00000000ee007209 */ /* 0x000fe20007810000 */
[----:B------:R-:W-:Y:S01]  /*b3c0*/  USHF.L.U32 UR5, UR27, 0x2, URZ ;  /* 0x000000021b057899 */ /* 0x000fe2000800063f */
[----:B------:R-:W-:Y:S01]  /*b3d0*/  FMNMX.FTZ R4, R97, R4, !PT ;  /* 0x0000000461047209 */ /* 0x000fe20007810000 */
[----:B------:R-:W-:Y:S01]  /*b3e0*/  IMAD.MOV.U32 R38, RZ, RZ, R77 ;  /* 0x000000ffff267224 */ /* 0x000fe200078e004d */
[----:B------:R-:W-:Y:S01]  /*b3f0*/  FMNMX.FTZ R0, R239, R0, !PT ;  /* 0x00000000ef007209 */ /* 0x000fe20007810000 */
[----:B------:R-:W-:Y:S01]  /*b400*/  IMAD.MOV.U32 R48, RZ, RZ, R76 ;  /* 0x000000ffff307224 */ /* 0x000fe200078e004c */
[----:B------:R-:W-:Y:S01]  /*b410*/  FMNMX.FTZ R4, R242, R4, !PT ;  /* 0x00000004f2047209 */ /* 0x000fe20007810000 */
[----:B------:R-:W1:Y:S01]  /*b420*/  LDC.U8 R91, c[0x0][0x2d8] ;  /* 0x0000b600ff5b7b82 */ /* 0x000e620000000000 */
[----:B------:R-:W-:Y:S01]  /*b430*/  FMNMX.FTZ R0, R102, R0, !PT ;  /* 0x0000000066007209 */ /* 0x000fe20007810000 */
[----:B------:R-:W-:Y:S01]  /*b440*/  LDSM.16.MT88.4 R24, [R206+0x4000] ;  /* 0x00400000ce18783b */ /* 0x000fe20000004200 */
[----:B------:R-:W-:-:S02]  /*b450*/  FMNMX.FTZ R4, R240, R4, !PT ;  /* 0x00000004f0047209 */ /* 0x000fc40007810000 */
[----:B------:R-:W-:Y:S01]  /*b460*/  FMNMX.FTZ R0, R103, R0, !PT ;  /* 0x0000000067007209 */ /* 0x000fe20007810000 */
[----:B------:R-:W-:Y:S01]  /*b470*/  LDSM.16.MT88.4 R32, [R205+0x4000] ;  /* 0x00400000cd20783b */ /* 0x000fe20000004200 */
        /* <DEDUP_REMOVED lines=31> */
[----:B------:R-:W-:-:S04]  /*b670*/  FMNMX.FTZ R2, R198, R2, !PT ;  /* 0x00000002c6027209 */ /* 0x000fc80007810000 */
[----:B------:R-:W-:-:S04]  /*b680*/  FMNMX.FTZ R2, R194, R2, !PT ;  /* 0x00000002c2027209 */ /* 0x000fc80007810000 */
[----:B------:R-:W-:-:S04]  /*b690*/  FMNMX.FTZ R2, R191, R2, !PT ;  /* 0x00000002bf027209 */ /* 0x000fc80007810000 */
[----:B------:R-:W-:Y:S02]  /*b6a0*/  FMNMX.FTZ R2, R190, R2, !PT ;  /* 0x00000002be027209 */ /* 0x000fe40007810000 */
[----:B-1----:R-:W-:Y:S01]  /*b6b0*/  FMNMX.FTZ R0, R0, R4, !PT ;  /* 0x0000000400007209 */ /* 0x002fe20007810000 */
[----:B------:R-:W-:Y:S01]  /*b6c0*/  IMAD.U32 R4, RZ, RZ, UR25 ;  /* 0x00000019ff047e24 */ /* 0x000fe2000f8e00ff */
[----:B------:R-:W-:Y:S01]  /*b6d0*/  PRMT R91, R91, 0x7054, R91 ;  /* 0x000070545b5b7816 */ /* 0x000fe2000000005b */
[----:B--2---:R-:W-:Y:S02]  /*b6e0*/  IMAD.MOV.U32 R12, RZ, RZ, R5 ;  /* 0x000000ffff0c7224 */ /* 0x004fe400078e0005 */
[----:B---3--:R-:W-:Y:S02]  /*b6f0*/  IMAD.MOV.U32 R11, RZ, RZ, R6 ;  /* 0x000000ffff0b7224 */ /* 0x008fe400078e0006 */
[----:B------:R-:W1:Y:S01]  /*b700*/  SHFL.BFLY PT, R6, R2, 0x2, 0x1f ;  /* 0x0c401f0002067f89 */ /* 0x000e6200000e0000 */
[----:B----4-:R-:W-:-:S03]  /*b710*/  IMAD.MOV.U32 R10, RZ, RZ, R7 ;  /* 0x000000ffff0a7224 */ /* 0x010fc600078e0007 */
[----:B------:R-:W2:Y:S01]  /*b720*/  SHFL.BFLY PT, R7, R0, 0x1, 0x1f ;  /* 0x0c201f0000077f89 */ /* 0x000ea200000e0000 */
[----:B------:R-:W-:-:S05]  /*b730*/  IADD3 R5, R252, 0x4, RZ ;  /* 0x00000004fc057810 */ /* 0x000fca0007ffe0ff */
[----:B------:R-:W-:-:S05]  /*b740*/  IMAD.WIDE.U32 R106, R5, -0x326172a9, RZ ;  /* 0xcd9e8d57056a7825 */ /* 0x000fca00078e00ff */
[----:B------:R-:W-:-:S05]  /*b750*/  LOP3.LUT R5, R107, R19, RZ, 0x3c, !PT ;  /* 0x000000136b057212 */ /* 0x000fca00078e3cff */
[----:B------:R-:W-:Y:S01]  /*b760*/  IMAD.WIDE.U32 R76, R5, -0x2daee0ad, RZ ;  /* 0xd2511f53054c7825 */ /* 0x000fe200078e00ff */
[----:B-1----:R-:W-:Y:S02]  /*b770*/  FMNMX.FTZ R2, R2, R6, !PT ;  /* 0x0000000602027209 */ /* 0x002fe40007810000 */
[----:B--2---:R-:W-:Y:S01]  /*b780*/  FMNMX.FTZ R88, R0, R7, !PT ;  /* 0x0000000700587209 */ /* 0x004fe20007810000 */
[----:B------:R-:W-:Y:S02]  /*b790*/  IMAD.MOV.U32 R95, RZ, RZ, R12 ;  /* 0x000000ffff5f7224 */ /* 0x000fe400078e000c */
[----:B------:R-:W-:Y:S01]  /*b7a0*/  IMAD.MOV.U32 R37, RZ, RZ, R8 ;  /* 0x000000ffff257224 */ /* 0x000fe200078e0008 */
[C---:B------:R-:W-:Y:S01]  /*b7b0*/  FSETP.NEU.FTZ.AND P1, PT, R88.reuse, -INF , PT ;  /* 0xff8000005800780b */ /* 0x040fe20003f3d000 */
[----:B------:R-:W1:Y:S01]  /*b7c0*/  SHFL.BFLY PT, R8, R2, 0x1, 0x1f ;  /* 0x0c201f0002087f89 */ /* 0x000e6200000e0000 */
[----:B------:R-:W-:-:S05]  /*b7d0*/  FMUL.FTZ R22, R88, c[0x0][0x23c] ;  /* 0x00008f0058167a20 */ /* 0x000fca0000410000 */
[----:B------:R-:W-:-:S05]  /*b7e0*/  FSEL R22, R22, RZ, P1 ;  /* 0x000000ff16167208 */ /* 0x000fca0000800000 */
[----:B------:R-:W-:Y:S02]  /*b7f0*/  FFMA.FTZ R0, R45, c[0x0][0x23c], -R22 ;  /* 0x00008f002d007a23 */ /* 0x000fe40000010816 */
[----:B------:R-:W-:-:S05]  /*b800*/  IMAD.WIDE.U32 R84, R13, -0x2daee0ad, RZ ;  /* 0xd2511f530d547825 */ /* 0x000fca00078e00ff */
[----:B------:R-:W-:Y:S02]  /*b810*/  LOP3.LUT R5, R85, UR5, R4, 0x96, !PT ;  /* 0x0000000555057c12 */ /* 0x000fe4000f8e9604 */
[----:B------:R-:W-:-:S03]  /*b820*/  LOP3.LUT R4, R77, UR14, R84, 0x96, !PT ;  /* 0x0000000e4d047c12 */ /* 0x000fc6000f8e9654 */
[----:B------:R-:W-:-:S04]  /*b830*/  IMAD.WIDE.U32 R12, R5, -0x326172a9, RZ ;  /* 0xcd9e8d57050c7825 */ /* 0x000fc800078e00ff */
[----:B------:R-:W-:Y:S01]  /*b840*/  IMAD.WIDE.U32 R52, R4, -0x326172a9, RZ ;  /* 0xcd9e8d5704347825 */ /* 0x000fe200078e00ff */
[----:B------:R-:W-:-:S04]  /*b850*/  LOP3.LUT R4, R13, UR15, R106, 0x96, !PT ;  /* 0x0000000f0d047c12 */ /* 0x000fc8000f8e966a */
[----:B------:R-:W-:Y:S01]  /*b860*/  LOP3.LUT R6, R53, UR13, R12, 0x96, !PT ;  /* 0x0000000d35067c12 */ /* 0x000fe2000f8e960c */
[----:B------:R-:W-:-:S04]  /*b870*/  IMAD.WIDE.U32 R4, R4, -0x2daee0ad, RZ ;  /* 0xd2511f5304047825 */ /* 0x000fc800078e00ff */
[----:B------:R-:W-:Y:S01]  /*b880*/  IMAD.WIDE.U32 R6, R6, -0x2daee0ad, RZ ;  /* 0xd2511f5306067825 */ /* 0x000fe200078e00ff */
[----:B------:R2:W-:Y:S01]  /*b890*/  MUFU.EX2 R120, R0 ;  /* 0x0000000000787308 */ /* 0x0005e20000000800 */
[----:B------:R-:W-:Y:S02]  /*b8a0*/  LOP3.LUT R5, R5, UR12, R76, 0x96, !PT ;  /* 0x0000000c05057c12 */ /* 0x000fe4000f8e964c */
[----:B-1----:R-:W-:Y:S02]  /*b8b0*/  FMNMX.FTZ R87, R2, R8, !PT ;  /* 0x0000000802577209 */ /* 0x002fe40007810000 */
[----:B--2---:R-:W-:Y:S01]  /*b8c0*/  LOP3.LUT R0, R7, UR10, R4, 0x96, !PT ;  /* 0x0000000a07007c12 */ /* 0x004fe2000f8e9604 */
[----:B------:R-:W-:-:S04]  /*b8d0*/  IMAD.WIDE.U32 R4, R5, -0x326172a9, RZ ;  /* 0xcd9e8d5705047825 */ /* 0x000fc800078e00ff */
[----:B------:R-:W-:Y:S01]  /*b8e0*/  IMAD.WIDE.U32 R20, R0, -0x326172a9, RZ ;  /* 0xcd9e8d5700147825 */ /* 0x000fe200078e00ff */
[----:B------:R-:W-:-:S04]  /*b8f0*/  LOP3.LUT R5, R5, UR11, R52, 0x96, !PT ;  /* 0x0000000b05057c12 */ /* 0x000fc8000f8e9634 */
[----:B------:R-:W-:Y:S01]  /*b900*/  LOP3.LUT R2, R21, UR9, R4, 0x96, !PT ;  /* 0x0000000915027c12 */ /* 0x000fe2000f8e9604 */
[C---:B------:R-:W-:Y:S01]  /*b910*/  FMUL.FTZ R21, R87.reuse, c[0x0][0x23c] ;  /* 0x00008f0057157a20 */ /* 0x040fe20000410000 */
[----:B------:R-:W-:Y:S01]  /*b920*/  FSETP.NEU.FTZ.AND P0, PT, R87, -INF , PT ;  /* 0xff8000005700780b */ /* 0x000fe20003f1d000 */
[----:B------:R-:W-:-:S04]  /*b930*/  IMAD.WIDE.U32 R4, R5, -0x2daee0ad, RZ ;  /* 0xd2511f5305047825 */ /* 0x000fc800078e00ff */
[----:B------:R-:W-:Y:S01]  /*b940*/  IMAD.WIDE.U32 R30, R2, -0x2daee0ad, RZ ;  /* 0xd2511f53021e7825 */ /* 0x000fe200078e00ff */
[----:B------:R-:W-:-:S04]  /*b950*/  FSEL R21, R21, RZ, P0 ;  /* 0x000000ff15157208 */ /* 0x000fc80000000000 */
[----:B------:R-:W-:Y:S01]  /*b960*/  LOP3.LUT R4, R31, UR6, R4, 0x96, !PT ;  /* 0x000000061f047c12 */ /* 0x000fe2000f8e9604 */
[----:B------:R-:W-:Y:S01]  /*b970*/  FFMA.FTZ R0, R43, c[0x0][0x23c], -R22 ;  /* 0x00008f002b007a23 */ /* 0x000fe20000010816 */
[----:B------:R-:W-:Y:S01]  /*b980*/  LOP3.LUT R6, R5, UR8, R6, 0x96, !PT ;  /* 0x0000000805067c12 */ /* 0x000fe2000f8e9606 */
[----:B------:R-:W-:Y:S02]  /*b990*/  FFMA.FTZ R2, R47, c[0x0][0x23c], -R21 ;  /* 0x00008f002f027a23 */ /* 0x000fe40000010815 */
[----:B------:R-:W-:Y:S01]  /*b9a0*/  IMAD.WIDE.U32 R4, R4, -0x326172a9, RZ ;  /* 0xcd9e8d5704047825 */ /* 0x000fe200078e00ff */
[----:B------:R1:W-:Y:S03]  /*b9b0*/  MUFU.EX2 R213, R0 ;  /* 0x0000000000d57308 */ /* 0x0003e60000000800 */
[----:B------:R-:W-:-:S05]  /*b9c0*/  IMAD.WIDE.U32 R14, R6, -0x326172a9, RZ ;  /* 0xcd9e8d57060e7825 */ /* 0x000fca00078e00ff */
[----:B------:R2:W-:Y:S01]  /*b9d0*/  MUFU.EX2 R132, R2 ;  /* 0x0000000200847308 */ /* 0x0005e20000000800 */
[----:B------:R-:W-:Y:S01]  /*b9e0*/  LOP3.LUT R6, R4, 0xff, RZ, 0xc0, !PT ;  /* 0x000000ff04067812 */ /* 0x000fe200078ec0ff */
[----:B-1----:R-:W-:-:S06]  /*b9f0*/  FFMA.FTZ R0, R42, c[0x0][0x23c], -R22 ;  /* 0x00008f002a007a23 */ /* 0x002fcc0000010816 */
[----:B------:R1:W-:Y:S01]  /*ba00*/  MUFU.EX2 R112, R0 ;  /* 0x0000000000707308 */ /* 0x0003e20000000800 */
[----:B--2---:R-:W-:Y:S01]  /*ba10*/  LOP3.LUT R2, R4, 0xffff, RZ, 0xc0, !PT ;  /* 0x0000ffff04027812 */ /* 0x004fe200078ec0ff */
[----:B------:R-:W-:-:S03]  /*ba20*/  FFMA.FTZ R7, R44, c[0x0][0x23c], -R22 ;  /* 0x00008f002c077a23 */ /* 0x000fc60000010816 */
[----:B------:R-:W-:Y:S01]  /*ba30*/  SHF.R.U32.HI R2, RZ, 0x8, R2 ;  /* 0x00000008ff027819 */ /* 0x000fe20000011602 */
[----:B------:R-:W-:Y:S02]  /*ba40*/  IMAD.MOV.U32 R18, RZ, RZ, R11 ;  /* 0x000000ffff127224 */ /* 0x000fe400078e000b */
[----:B------:R2:W-:Y:S01]  /*ba50*/  MUFU.EX2 R16, R7 ;  /* 0x0000000700107308 */ /* 0x0005e20000000800 */
[--C-:B-1----:R-:W-:Y:S01]  /*ba60*/  FFMA.FTZ R0, R46, c[0x0][0x23c], -R21.reuse ;  /* 0x00008f002e007a23 */ /* 0x102fe20000010815 */
[----:B------:R-:W-:Y:S01]  /*ba70*/  PRMT R11, R6, 0x5410, R2 ;  /* 0x00005410060b7816 */ /* 0x000fe20000000002 */
[----:B------:R-:W-:-:S05]  /*ba80*/  FFMA.FTZ R2, R41, c[0x0][0x23c], -R21 ;  /* 0x00008f0029027a23 */ /* 0x000fca0000010815 */
[----:B------:R1:W-:Y:S01]  /*ba90*/  MUFU.EX2 R211, R0 ;  /* 0x0000000000d37308 */ /* 0x0003e20000000800 */
[----:B------:R-:W-:Y:S01]  /*baa0*/  FSEL R8, R87, RZ, P0 ;  /* 0x000000ff57087208 */ /* 0x000fe20000000000 */
[----:B------:R-:W-:Y:S01]  /*bab0*/  IMAD.MOV.U32 R17, RZ, RZ, R10 ;  /* 0x000000ffff117224 */ /* 0x000fe200078e000a */
[----:B------:R-:W-:Y:S01]  /*bac0*/  MOV R28, R9 ;  /* 0x00000009001c7202 */ /* 0x000fe20000000f00 */
[----:B--2---:R-:W-:Y:S01]  /*bad0*/  FFMA.FTZ R7, R54, c[0x0][0x23c], -R21 ;  /* 0x00008f0036077a23 */ /* 0x004fe20000010815 */
[----:B------:R-:W-:-:S03]  /*bae0*/  SHF.R.U32.HI R9, RZ, 0x10, R4 ;  /* 0x00000010ff097819 */ /* 0x000fc60000011604 */
[----:B------:R2:W-:Y:S01]  /*baf0*/  MUFU.EX2 R122, R2 ;  /* 0x00000002007a7308 */ /* 0x0005e20000000800 */
[----:B------:R-:W-:Y:S02]  /*bb00*/  SHF.R.U32.HI R10, RZ, 0x18, R4 ;  /* 0x00000018ff0a7819 */ /* 0x000fe40000011604 */
[----:B-1----:R-:W-:Y:S02]  /*bb10*/  LOP3.LUT R0, R5, UR17, R14, 0x96, !PT ;  /* 0x0000001105007c12 */ /* 0x002fe4000f8e960e */
[----:B------:R-:W-:-:S03]  /*bb20*/  FSEL R5, R88, RZ, P1 ;  /* 0x000000ff58057208 */ /* 0x000fc60000800000 */
[----:B------:R1:W3:Y:S02]  /*bb30*/  MUFU.EX2 R215, R7 ;  /* 0x0000000700d77308 */ /* 0x0002e40000000800 */
[----:B------:R-:W-:Y:S01]  /*bb40*/  FADD.FTZ R4, R136, -R5 ;  /* 0x8000000588047221 */ /* 0x000fe20000010000 */
[C---:B--2---:R-:W-:Y:S02]  /*bb50*/  LOP3.LUT R2, R0.reuse, 0xffff, RZ, 0xc0, !PT ;  /* 0x0000ffff00027812 */ /* 0x044fe400078ec0ff */
[----:B------:R-:W-:Y:S02]  /*bb60*/  LOP3.LUT R5, R9, 0xff, RZ, 0xc0, !PT ;  /* 0x000000ff09057812 */ /* 0x000fe400078ec0ff */
[----:B------:R-:W-:Y:S02]  /*bb70*/  LOP3.LUT R6, R0, 0xff, RZ, 0xc0, !PT ;  /* 0x000000ff00067812 */ /* 0x000fe400078ec0ff */
[----:B------:R-:W-:Y:S01]  /*bb80*/  SHF.R.U32.HI R2, RZ, 0x8, R2 ;  /* 0x00000008ff027819 */ /* 0x000fe20000011602 */
[----:B-1----:R-:W-:Y:S01]  /*bb90*/  FADD.FTZ R7, R3, -R8 ;  /* 0x8000000803077221 */ /* 0x002fe20000010000 */
[--C-:B------:R-:W-:Y:S01]  /*bba0*/  SHF.R.U32.HI R3, RZ, 0x10, R0.reuse ;  /* 0x00000010ff037819 */ /* 0x100fe20000011600 */
[----:B------:R-:W-:Y:S01]  /*bbb0*/  FMUL.FTZ R8, R4, c[0x0][0x23c] ;  /* 0x00008f0004087a20 */ /* 0x000fe20000410000 */
[----:B------:R-:W-:-:S02]  /*bbc0*/  SHF.R.U32.HI R4, RZ, 0x18, R0 ;  /* 0x00000018ff047819 */ /* 0x000fc40000011600 */
[----:B------:R-:W-:Y:S02]  /*bbd0*/  LOP3.LUT R0, R3, 0xff, RZ, 0xc0, !PT ;  /* 0x000000ff03007812 */ /* 0x000fe400078ec0ff */
[----:B------:R-:W-:Y:S02]  /*bbe0*/  PRMT R3, R5, 0x5410, R10 ;  /* 0x0000541005037816 */ /* 0x000fe4000000000a */
[----:B------:R-:W-:Y:S01]  /*bbf0*/  PRMT R5, R6, 0x5410, R2 ;  /* 0x0000541006057816 */ /* 0x000fe20000000002 */
[----:B------:R-:W-:Y:S01]  /*bc00*/  FMUL.FTZ R2, R7, c[0x0][0x23c] ;  /* 0x00008f0007027a20 */ /* 0x000fe20000410000 */
[----:B------:R-:W-:Y:S01]  /*bc10*/  PRMT R4, R0, 0x5410, R4 ;  /* 0x0000541000047816 */ /* 0x000fe20000000004 */
[--C-:B------:R-:W-:Y:S02]  /*bc20*/  HSET2.LE.AND R0, R11, R91.reuse, PT ;  /* 0x0000005b0b007233 */ /* 0x100fe40003803000 */
[----:B------:R1:W-:Y:S01]  /*bc30*/  MUFU.EX2 R54, R2 ;  /* 0x0000000200367308 */ /* 0x0003e20000000800 */
[----:B------:R-:W-:Y:S01]  /*bc40*/  HSET2.LE.AND R3, R3, R91, PT ;  /* 0x0000005b03037233 */ /* 0x000fe20003803000 */
[----:B---3--:R-:W-:-:S04]  /*bc50*/  F2FP.BF16.PACK_AB R7, R122, R215 ;  /* 0x000000d77a07723e */ /* 0x008fc800000010ff */
[----:B------:R-:W-:Y:S01]  /*bc60*/  LOP3.LUT R7, R3, R7, RZ, 0xc0, !PT ;  /* 0x0000000703077212 */ /* 0x000fe200078ec0ff */
[----:B------:R-:W-:Y:S01]  /*bc70*/  HSET2.LE.AND R3, R4, R91, PT ;  /* 0x0000005b04037233 */ /* 0x000fe20003803000 */
[----:B-1----:R-:W-:-:S04]  /*bc80*/  F2FP.BF16.PACK_AB R2, R112, R213 ;  /* 0x000000d57002723e */ /* 0x002fc800000010ff */
[----:B------:R-:W-:Y:S01]  /*bc90*/  LOP3.LUT R6, R0, R2, RZ, 0xc0, !PT ;  /* 0x0000000200067212 */ /* 0x000fe200078ec0ff */
[----:B------:R-:W-:Y:S01]  /*bca0*/  HSET2.LE.AND R0, R5, R91, PT ;  /* 0x0000005b05007233 */ /* 0x000fe20003803000 */
[----:B------:R-:W-:-:S04]  /*bcb0*/  F2FP.BF16.PACK_AB R2, R16, R120 ;  /* 0x000000781002723e */ /* 0x000fc800000010ff */
[----:B------:R-:W-:Y:S02]  /*bcc0*/  LOP3.LUT R4, R0, R2, RZ, 0xc0, !PT ;  /* 0x0000000200047212 */ /* 0x000fe400078ec0ff */
[----:B------:R-:W-:-:S04]  /*bcd0*/  FMNMX.FTZ R0, R138, R124, !PT ;  /* 0x0000007c8a007209 */ /* 0x000fc80007810000 */
[----:B------:R-:W-:-:S04]  /*bce0*/  FMNMX.FTZ R0, R126, R0, !PT ;  /* 0x000000007e007209 */ /* 0x000fc80007810000 */
[----:B------:R-:W-:-:S04]  /*bcf0*/  FMNMX.FTZ R0, R68, R0, !PT ;  /* 0x0000000044007209 */ /* 0x000fc80007810000 */
[----:B------:R-:W-:Y:S02]  /*bd00*/  FMNMX.FTZ R0, R69, R0, !PT ;  /* 0x0000000045007209 */ /* 0x000fe40007810000 */
[----:B------:R-:W-:Y:S02]  /*bd10*/  F2FP.BF16.PACK_AB R5, R132, R211 ;  /* 0x000000d38405723e */ /* 0x000fe400000010ff */
[----:B------:R-:W-:Y:S02]  /*bd20*/  FMNMX.FTZ R0, R176, R0, !PT ;  /* 0x00000000b0007209 */ /* 0x000fe40007810000 */
[----:B------:R-:W-:Y:S02]  /*bd30*/  LOP3.LUT R5, R3, R5, RZ, 0xc0, !PT ;  /* 0x0000000503057212 */ /* 0x000fe400078ec0ff */
[----:B------:R-:W-:Y:S02]  /*bd40*/  FMNMX.FTZ R3, R177, R0, !PT ;  /* 0x00000000b1037209 */ /* 0x000fe40007810000 */
        /* <DEDUP_REMOVED lines=16> */
[----:B------:R-:W1:Y:S01]  /*be50*/  MUFU.EX2 R136, R8 ;  /* 0x0000000800887308 */ /* 0x000e620000000800 */
        /* <DEDUP_REMOVED lines=8> */
[-C--:B-1----:R-:W-:Y:S01]  /*bee0*/  FMUL.FTZ R164, R164, R136.reuse ;  /* 0x00000088a4a47220 */ /* 0x082fe20000410000 */
[----:B------:R-:W-:Y:S01]  /*bef0*/  FMNMX.FTZ R3, R201, R3, !PT ;  /* 0x00000003c9037209 */ /* 0x000fe20007810000 */
[----:B------:R-:W-:Y:S01]  /*bf00*/  FMUL.FTZ R165, R165, R136 ;  /* 0x00000088a5a57220 */ /* 0x000fe20000410000 */
[----:B------:R-:W-:Y:S01]  /*bf10*/  FMNMX.FTZ R0, R173, R0, !PT ;  /* 0x00000000ad007209 */ /* 0x000fe20007810000 */
[-C--:B------:R-:W-:Y:S02]  /*bf20*/  FMUL.FTZ R166, R166, R54.reuse ;  /* 0x00000036a6a67220 */ /* 0x080fe40000410000 */
[----:B------:R-:W-:Y:S01]  /*bf30*/  FMUL.FTZ R167, R167, R54 ;  /* 0x00000036a7a77220 */ /* 0x000fe20000410000 */
[----:B------:R-:W-:Y:S01]  /*bf40*/  FMNMX.FTZ R3, R218, R3, !PT ;  /* 0x00000003da037209 */ /* 0x000fe20007810000 */
[----:B------:R-:W-:Y:S01]  /*bf50*/  FMUL.FTZ R160, R160, R136 ;  /* 0x00000088a0a07220 */ /* 0x000fe20000410000 */
[----:B------:R-:W-:Y:S01]  /*bf60*/  FMNMX.FTZ R0, R174, R0, !PT ;  /* 0x00000000ae007209 */ /* 0x000fe20007810000 */
[----:B------:R-:W-:-:S02]  /*bf70*/  FMUL.FTZ R161, R161, R136 ;  /* 0x00000088a1a17220 */ /* 0x000fc40000410000 */
[-C--:B------:R-:W-:Y:S02]  /*bf80*/  FMUL.FTZ R162, R162, R54.reuse ;  /* 0x00000036a2a27220 */ /* 0x080fe40000410000 */
[----:B------:R-:W-:Y:S02]  /*bf90*/  FMUL.FTZ R163, R163, R54 ;  /* 0x00000036a3a37220 */ /* 0x000fe40000410000 */
[----:B------:R-:W-:Y:S02]  /*bfa0*/  IMAD.MOV.U32 R23, RZ, RZ, R63 ;  /* 0x000000ffff177224 */ /* 0x000fe400078e003f */
[----:B------:R-:W-:Y:S02]  /*bfb0*/  IMAD.MOV.U32 R29, RZ, RZ, R62 ;  /* 0x000000ffff1d7224 */ /* 0x000fe400078e003e */
[----:B------:R-:W-:Y:S02]  /*bfc0*/  IMAD.MOV.U32 R36, RZ, RZ, R61 ;  /* 0x000000ffff247224 */ /* 0x000fe400078e003d */
[----:B------:R-:W-:-:S02]  /*bfd0*/  IMAD.MOV.U32 R39, RZ, RZ, R60 ;  /* 0x000000ffff277224 */ /* 0x000fc400078e003c */
[----:B------:R-:W-:Y:S01]  /*bfe0*/  HMMA.16816.F32.BF16 R60, R4, R26, R164 ;  /* 0x0000001a043c723c */ /* 0x000fe200000418a4 */
[----:B------:R-:W-:Y:S02]  /*bff0*/  FMNMX.FTZ R3, R192, R3, !PT ;  /* 0x00000003c0037209 */ /* 0x000fe40007810000 */
[----:B------:R-:W-:-:S04]  /*c000*/  FMNMX.FTZ R0, R95, R0, !PT ;  /* 0x000000005f007209 */ /* 0x000fc80007810000 */
[----:B------:R-:W-:Y:S01]  /*c010*/  IMAD.MOV.U32 R166, RZ, RZ, R48 ;  /* 0x000000ffffa67224 */ /* 0x000fe200078e0030 */
[----:B------:R-:W-:Y:S01]  /*c020*/  HMMA.16816.F32.BF16 R64, R4, R24, R160 ;  /* 0x000000180440723c */ /* 0x000fe200000418a0 */
[----:B------:R-:W-:-:S03]  /*c030*/  FMNMX.FTZ R3, R193, R3, !PT ;  /* 0x00000003c1037209 */ /* 0x000fc60007810000 */
[----:B------:R-:W-:-:S03]  /*c040*/  FMNMX.FTZ R0, R166, R0, !PT ;  /* 0x00000000a6007209 */ /* 0x000fc60007810000 */
[----:B------:R-:W-:Y:S01]  /*c050*/  IMAD.MOV.U32 R163, RZ, RZ, R23 ;  /* 0x000000ffffa37224 */ /* 0x000fe200078e0017 */
[----:B------:R-:W-:Y:S01]  /*c060*/  FMNMX.FTZ R3, R221, R3, !PT ;  /* 0x00000003dd037209 */ /* 0x000fe20007810000 */
[----:B------:R-:W-:-:S03]  /*c070*/  IMAD.MOV.U32 R135, RZ, RZ, R29 ;  /* 0x000000ffff877224 */ /* 0x000fc600078e001d */
[----:B------:R-:W-:Y:S01]  /*c080*/  FMNMX.FTZ R0, R163, R0, !PT ;  /* 0x00000000a3007209 */ /* 0x000fe20007810000 */
[----:B------:R-:W-:Y:S01]  /*c090*/  IMAD.MOV.U32 R123, RZ, RZ, R37 ;  /* 0x000000ffff7b7224 */ /* 0x000fe200078e0025 */
[----:B------:R-:W-:Y:S02]  /*c0a0*/  FMNMX.FTZ R3, R225, R3, !PT ;  /* 0x00000003e1037209 */ /* 0x000fe40007810000 */
[----:B------:R-:W-:Y:S02]  /*c0b0*/  FMNMX.FTZ R0, R135, R0, !PT ;  /* 0x0000000087007209 */ /* 0x000fe40007810000 */
[----:B------:R-:W-:Y:S02]  /*c0c0*/  MOV R115, R38 ;  /* 0x0000002600737202 */ /* 0x000fe40000000f00 */
[----:B------:R-:W-:Y:S02]  /*c0d0*/  FMNMX.FTZ R3, R197, R3, !PT ;  /* 0x00000003c5037209 */ /* 0x000fe40007810000 */
[----:B------:R-:W-:Y:S01]  /*c0e0*/  FMNMX.FTZ R0, R123, R0, !PT ;  /* 0x000000007b007209 */ /* 0x000fe20007810000 */
[----:B------:R-:W-:Y:S01]  /*c0f0*/  IMAD.MOV.U32 R111, RZ, RZ, R39 ;  /* 0x000000ffff6f7224 */ /* 0x000fe200078e0027 */
[----:B------:R-:W-:-:S02]  /*c100*/  FMNMX.FTZ R3, R199, R3, !PT ;  /* 0x00000003c7037209 */ /* 0x000fc40007810000 */
[----:B------:R-:W-:Y:S01]  /*c110*/  FMNMX.FTZ R0, R115, R0, !PT ;  /* 0x0000000073007209 */ /* 0x000fe20007810000 */
[-C--:B------:R-:W-:Y:S01]  /*c120*/  FMUL.FTZ R148, R148, R136.reuse ;  /* 0x0000008894947220 */ /* 0x080fe20000410000 */
[----:B------:R-:W-:Y:S01]  /*c130*/  FMNMX.FTZ R3, R241, R3, !PT ;  /* 0x00000003f1037209 */ /* 0x000fe20007810000 */
[----:B------:R-:W-:Y:S01]  /*c140*/  FMUL.FTZ R149, R149, R136 ;  /* 0x0000008895957220 */ /* 0x000fe20000410000 */
[----:B------:R-:W-:Y:S01]  /*c150*/  FMNMX.FTZ R0, R111, R0, !PT ;  /* 0x000000006f007209 */ /* 0x000fe20007810000 */
[-C--:B------:R-:W-:Y:S02]  /*c160*/  FMUL.FTZ R150, R150, R54.reuse ;  /* 0x0000003696967220 */ /* 0x080fe40000410000 */
[----:B------:R-:W-:Y:S01]  /*c170*/  FMUL.FTZ R151, R151, R54 ;  /* 0x0000003697977220 */ /* 0x000fe20000410000 */
[----:B------:R-:W-:Y:S01]  /*c180*/  FMNMX.FTZ R3, R243, R3, !PT ;  /* 0x00000003f3037209 */ /* 0x000fe20007810000 */
[----:B------:R-:W-:Y:S01]  /*c190*/  IMAD.MOV.U32 R162, RZ, RZ, R79 ;  /* 0x000000ffffa27224 */ /* 0x000fe200078e004f */
[----:B------:R-:W-:-:S02]  /*c1a0*/  FMNMX.FTZ R0, R131, R0, !PT ;  /* 0x0000000083007209 */ /* 0x000fc40007810000 */
[----:B------:R-:W-:Y:S02]  /*c1b0*/  FMNMX.FTZ R3, R92, R3, !PT ;  /* 0x000000035c037209 */ /* 0x000fe40007810000 */
[----:B------:R-:W-:Y:S01]  /*c1c0*/  HMMA.16816.F32.BF16 R40, R4, R34, R148 ;  /* 0x000000220428723c */ /* 0x000fe20000041894 */
[----:B------:R-:W-:-:S06]  /*c1d0*/  FMNMX.FTZ R0, R162, R0, !PT ;  /* 0x00000000a2007209 */ /* 0x000fcc0007810000 */
[----:B------:R-:W-:Y:S01]  /*c1e0*/  IMAD.MOV.U32 R151, RZ, RZ, R28 ;  /* 0x000000ffff977224 */ /* 0x000fe200078e001c */
[----:B------:R-:W-:-:S04]  /*c1f0*/  FMNMX.FTZ R3, R93, R3, !PT ;  /* 0x000000035d037209 */ /* 0x000fc80007810000 */
[----:B------:R-:W-:Y:S02]  /*c200*/  FMNMX.FTZ R2, R151, R0, !PT ;  /* 0x0000000097027209 */ /* 0x000fe40007810000 */
[----:B------:R-:W-:Y:S02]  /*c210*/  FMNMX.FTZ R3, R217, R3, !PT ;  /* 0x00000003d9037209 */ /* 0x000fe40007810000 */
[----:B------:R-:W-:Y:S01]  /*c220*/  FMNMX.FTZ R2, R185, R2, !PT ;  /* 0x00000002b9027209 */ /* 0x000fe20007810000 */
[----:B------:R-:W-:Y:S01]  /*c230*/  IMAD.MOV.U32 R133, RZ, RZ, R36 ;  /* 0x000000ffff857224 */ /* 0x000fe200078e0024 */
        /* <DEDUP_REMOVED lines=8> */
[----:B------:R-:W-:Y:S01]  /*c2c0*/  FMUL.FTZ R147, R147, R54 ;  /* 0x0000003693937220 */ /* 0x000fe20000410000 */
[----:B------:R-:W-:Y:S02]  /*c2d0*/  FMNMX.FTZ R0, R89, R3, !PT ;  /* 0x0000000359007209 */ /* 0x000fe40007810000 */
[----:B------:R-:W-:-:S02]  /*c2e0*/  FMNMX.FTZ R2, R212, R2, !PT ;  /* 0x00000002d4027209 */ /* 0x000fc40007810000 */
[----:B------:R-:W-:Y:S02]  /*c2f0*/  LOP3.LUT R3, R105, R19, RZ, 0x3c, !PT ;  /* 0x0000001369037212 */ /* 0x000fe400078e3cff */
[----:B------:R-:W-:Y:S01]  /*c300*/  FMNMX.FTZ R2, R183, R2, !PT ;  /* 0x00000002b7027209 */ /* 0x000fe20007810000 */
[----:B------:R-:W-:Y:S01]  /*c310*/  HMMA.16816.F32.BF16 R44, R4, R32, R144 ;  /* 0x00000020042c723c */ /* 0x000fe20000041890 */
[----:B------:R-:W1:Y:S01]  /*c320*/  SHFL.BFLY PT, R7, R0, 0x2, 0x1f ;  /* 0x0c401f0000077f89 */ /* 0x000e6200000e0000 */
[----:B------:R-:W-:-:S05]  /*c330*/  IMAD.WIDE.U32 R38, R3, -0x2daee0ad, RZ ;  /* 0xd2511f5303267825 */ /* 0x000fca00078e00ff */
[----:B------:R-:W-:Y:S02]  /*c340*/  FMNMX.FTZ R6, R94, R2, !PT ;  /* 0x000000025e067209 */ /* 0x000fe40007810000 */
[----:B------:R-:W-:-:S03]  /*c350*/  LOP3.LUT R3, R39, UR14, R84, 0x96, !PT ;  /* 0x0000000e27037c12 */ /* 0x000fc6000f8e9654 */
[----:B------:R-:W2:Y:S02]  /*c360*/  SHFL.BFLY PT, R8, R6, 0x2, 0x1f ;  /* 0x0c401f0006087f89 */ /* 0x000ea400000e0000 */
[----:B------:R-:W-:Y:S01]  /*c370*/  IMAD.WIDE.U32 R36, R3, -0x326172a9, RZ ;  /* 0xcd9e8d5703247825 */ /* 0x000fe200078e00ff */
[----:B------:R-:W-:-:S04]  /*c380*/  LOP3.LUT R2, R13, UR15, R104, 0x96, !PT ;  /* 0x0000000f0d027c12 */ /* 0x000fc8000f8e9668 */
[----:B------:R-:W-:Y:S01]  /*c390*/  LOP3.LUT R4, R37, UR13, R12, 0x96, !PT ;  /* 0x0000000d25047c12 */ /* 0x000fe2000f8e960c */
        /* <DEDUP_REMOVED lines=13> */
[----:B------:R-:W-:-:S04]  /*c470*/  IMAD.WIDE.U32 R2, R3, -0x2daee0ad, RZ ;  /* 0xd2511f5303027825 */ /* 0x000fc800078e00ff */
[----:B------:R-:W-:Y:S01]  /*c480*/  IMAD.WIDE.U32 R18, R5, -0x2daee0ad, RZ ;  /* 0xd2511f5305127825 */ /* 0x000fe200078e00ff */
[----:B------:R-:W-:-:S04]  /*c490*/  LOP3.LUT R10, R3, UR8, R4, 0x96, !PT ;  /* 0x00000008030a7c12 */ /* 0x000fc8000f8e9604 */
[----:B------:R-:W-:Y:S02]  /*c4a0*/  LOP3.LUT R2, R19, UR6, R2, 0x96, !PT ;  /* 0x0000000613027c12 */ /* 0x000fe4000f8e9602 */
[----:B-1----:R-:W-:-:S03]  /*c4b0*/  FMNMX.FTZ R79, R7, R9, !PT ;  /* 0x00000009074f7209 */ /* 0x002fc60007810000 */
[----:B------:R-:W-:Y:S01]  /*c4c0*/  IMAD.WIDE.U32 R2, R2, -0x326172a9, RZ ;  /* 0xcd9e8d5702027825 */ /* 0x000fe200078e00ff */
[C---:B------:R-:W-:Y:S02]  /*c4d0*/  FSETP.NEU.FTZ.AND P1, PT, R79.reuse, -INF , PT ;  /* 0xff8000004f00780b */ /* 0x040fe40003f3d000 */
[----:B--2---:R-:W-:Y:S02]  /*c4e0*/  FMNMX.FTZ R55, R0, R8, !PT ;  /* 0x0000000800377209 */ /* 0x004fe40007810000 */
[----:B------:R-:W-:Y:S01]  /*c4f0*/  LOP3.LUT R4, R2, 0xffff, RZ, 0xc0, !PT ;  /* 0x0000ffff02047812 */ /* 0x000fe200078ec0ff */
[----:B------:R-:W-:Y:S01]  /*c500*/  FMUL.FTZ R6, R79, c[0x0][0x23c] ;  /* 0x00008f004f067a20 */ /* 0x000fe20000410000 */
[----:B------:R-:W-:Y:S02]  /*c510*/  SHF.R.U32.HI R0, RZ, 0x10, R2 ;  /* 0x00000010ff007819 */ /* 0x000fe40000011602 */
[----:B------:R-:W-:Y:S01]  /*c520*/  SHF.R.U32.HI R5, RZ, 0x8, R4 ;  /* 0x00000008ff057819 */ /* 0x000fe20000011604 */
[----:B------:R-:W-:Y:S01]  /*c530*/  IMAD.WIDE.U32 R10, R10, -0x326172a9, RZ ;  /* 0xcd9e8d570a0a7825 */ /* 0x000fe200078e00ff */
[----:B------:R-:W-:-:S02]  /*c540*/  LOP3.LUT R4, R2, 0xff, RZ, 0xc0, !PT ;  /* 0x000000ff02047812 */ /* 0x000fc400078ec0ff */
[----:B------:R-:W-:Y:S02]  /*c550*/  MOV R150, R16 ;  /* 0x0000001000967202 */ /* 0x000fe40000000f00 */
[----:B------:R-:W-:Y:S02]  /*c560*/  LOP3.LUT R0, R0, 0xff, RZ, 0xc0, !PT ;  /* 0x000000ff00007812 */ /* 0x000fe400078ec0ff */
        /* <DEDUP_REMOVED lines=9> */
[----:B------:R-:W-:Y:S01]  /*c600*/  IMAD.MOV.U32 R23, RZ, RZ, R17 ;  /* 0x000000ffff177224 */ /* 0x000fe200078e0011 */
[----:B------:R1:W-:Y:S02]  /*c610*/  MUFU.EX2 R86, R4 ;  /* 0x0000000400567308 */ /* 0x0003e40000000800 */
[----:B------:R-:W-:-:S02]  /*c620*/  FSEL R17, R0, RZ, P0 ;  /* 0x000000ff00117208 */ /* 0x000fc40000000000 */
[----:B------:R-:W-:-:S04]  /*c630*/  LOP3.LUT R0, R2, 0xffff, RZ, 0xc0, !PT ;  /* 0x0000ffff02007812 */ /* 0x000fc800078ec0ff */
        /* <DEDUP_REMOVED lines=37> */
[----:B------:R2:W3:Y:S01]  /*c890*/  MUFU.EX2 R39, R3 ;  /* 0x0000000300277308 */ /* 0x0004e20000000800 */
[----:B------:R-:W-:-:S04]  /*c8a0*/  F2FP.BF16.PACK_AB R2, R209, R84 ;  /* 0x00000054d102723e */ /* 0x000fc800000010ff */
[----:B------:R-:W-:Y:S02]  /*c8b0*/  LOP3.LUT R5, R0, R2, RZ, 0xc0, !PT ;  /* 0x0000000200057212 */ /* 0x000fe400078ec0ff */
[----:B------:R-:W-:Y:S01]  /*c8c0*/  LOP3.LUT R2, R15, UR7, R20, 0x96, !PT ;  /* 0x000000070f027c12 */ /* 0x000fe2000f8e9614 */
[----:B------:R-:W-:Y:S01]  /*c8d0*/  FFMA.FTZ R0, R57, c[0x0][0x23c], -R22 ;  /* 0x00008f0039007a23 */ /* 0x000fe20000010816 */
[----:B------:R-:W4:Y:S01]  /*c8e0*/  LDSM.16.MT88.4 R12, [R205+0x4400] ;  /* 0x00440000cd0c783b */ /* 0x000f220000004200 */
[-C--:B-1----:R-:W-:Y:S02]  /*c8f0*/  FMUL.FTZ R140, R140, R77.reuse ;  /* 0x0000004d8c8c7220 */ /* 0x082fe40000410000 */
[-C--:B------:R-:W-:Y:S02]  /*c900*/  FMUL.FTZ R141, R141, R77.reuse ;  /* 0x0000004d8d8d7220 */ /* 0x080fe40000410000 */
[----:B------:R-:W-:Y:S02]  /*c910*/  FMUL.FTZ R152, R152, R77 ;  /* 0x0000004d98987220 */ /* 0x000fe40000410000 */
[----:B--2---:R-:W-:Y:S01]  /*c920*/  IMAD.WIDE.U32 R2, R2, -0x2daee0ad, RZ ;  /* 0xd2511f5302027825 */ /* 0x004fe200078e00ff */
[----:B------:R1:W-:Y:S03]  /*c930*/  MUFU.EX2 R210, R0 ;  /* 0x0000000000d27308 */ /* 0x0003e60000000800 */
[----:B---3--:R-:W-:-:S02]  /*c940*/  FMUL.FTZ R142, R142, R39 ;  /* 0x000000278e8e7220 */ /* 0x008fc40000410000 */
[----:B------:R-:W-:Y:S02]  /*c950*/  FMUL.FTZ R143, R143, R39 ;  /* 0x000000278f8f7220 */ /* 0x000fe40000410000 */
        /* <DEDUP_REMOVED lines=11> */
[----:B-1----:R-:W-:-:S02]  /*ca10*/  LOP3.LUT R0, R3, UR16, R30, 0x96, !PT ;  /* 0x0000001003007c12 */ /* 0x002fc4000f8e961e */
[C---:B------:R-:W-:Y:S01]  /*ca20*/  LOP3.LUT R3, R2.reuse, 0xffff, RZ, 0xc0, !PT ;  /* 0x0000ffff02037812 */ /* 0x040fe200078ec0ff */
[C---:B------:R-:W-:Y:S08]  /*ca30*/  HMMA.16816.F32.BF16 R140, R4.reuse, R32, R140 ;  /* 0x00000020048c723c */ /* 0x040ff0000004188c */
[C---:B------:R-:W-:Y:S08]  /*ca40*/  HMMA.16816.F32.BF16 R152, R4.reuse, R34, R152 ;  /* 0x000000220498723c */ /* 0x040ff00000041898 */
[C---:B------:R-:W-:Y:S08]  /*ca50*/  HMMA.16816.F32.BF16 R156, R4.reuse, R24, R156 ;  /* 0x00000018049c723c */ /* 0x040ff0000004189c */
[----:B------:R-:W-:Y:S01]  /*ca60*/  HMMA.16816.F32.BF16 R168, R4, R26, R168 ;  /* 0x0000001a04a8723c */ /* 0x000fe200000418a8 */
[----:B------:R-:W1:Y:S06]  /*ca70*/  LDSM.16.MT88.4 R24, [R206+0x4400] ;  /* 0x00440000ce18783b */ /* 0x000e6c0000004200 */
[----:B------:R-:W-:-:S02]  /*ca80*/  LOP3.LUT R6, R2, 0xff, RZ, 0xc0, !PT ;  /* 0x000000ff02067812 */ /* 0x000fc400078ec0ff */
[--C-:B------:R-:W-:Y:S02]  /*ca90*/  SHF.R.U32.HI R5, RZ, 0x10, R2.reuse ;  /* 0x00000010ff057819 */ /* 0x100fe40000011602 */
[----:B------:R-:W-:Y:S02]  /*caa0*/  SHF.R.U32.HI R7, RZ, 0x18, R2 ;  /* 0x00000018ff077819 */ /* 0x000fe40000011602 */
[----:B------:R-:W-:Y:S01]  /*cab0*/  SHF.R.U32.HI R2, RZ, 0x8, R3 ;  /* 0x00000008ff027819 */ /* 0x000fe20000011603 */
[--C-:B------:R-:W-:Y:S02]  /*cac0*/  FFMA.FTZ R3, R59, c[0x0][0x23c], -R22.reuse ;  /* 0x00008f003b037a23 */ /* 0x100fe40000010816 */
[----:B------:R-:W-:Y:S01]  /*cad0*/  FFMA.FTZ R4, R56, c[0x0][0x23c], -R22 ;  /* 0x00008f0038047a23 */ /* 0x000fe20000010816 */
[----:B------:R-:W-:Y:S01]  /*cae0*/  PRMT R6, R6, 0x5410, R2 ;  /* 0x0000541006067816 */ /* 0x000fe20000000002 */
[----:B------:R2:W-:Y:S01]  /*caf0*/  MUFU.EX2 R224, R3 ;  /* 0x0000000300e07308 */ /* 0x0005e20000000800 */
[----:B------:R-:W-:-:S07]  /*cb00*/  LOP3.LUT R2, R0, 0xffff, RZ, 0xc0, !PT ;  /* 0x0000ffff00027812 */ /* 0x000fce00078ec0ff */
[----:B------:R3:W-:Y:S01]  /*cb10*/  MUFU.EX2 R134, R4 ;  /* 0x0000000400867308 */ /* 0x0007e20000000800 */
[----:B--2---:R-:W-:-:S04]  /*cb20*/  LOP3.LUT R3, R5, 0xff, RZ, 0xc0, !PT ;  /* 0x000000ff05037812 */ /* 0x004fc800078ec0ff */
[----:B------:R-:W-:Y:S02]  /*cb30*/  PRMT R7, R3, 0x5410, R7 ;  /* 0x0000541003077816 */ /* 0x000fe40000000007 */
[----:B------:R-:W-:Y:S01]  /*cb40*/  SHF.R.U32.HI R3, RZ, 0x8, R2 ;  /* 0x00000008ff037819 */ /* 0x000fe20000011602 */
[----:B---3--:R-:W-:Y:S01]  /*cb50*/  FFMA.FTZ R4, R58, c[0x0][0x23c], -R22 ;  /* 0x00008f003a047a23 */ /* 0x008fe20000010816 */
[----:B------:R-:W-:-:S03]  /*cb60*/  LOP3.LUT R2, R0, 0xff, RZ, 0xc0, !PT ;  /* 0x000000ff00027812 */ /* 0x000fc600078ec0ff */
[----:B------:R2:W3:Y:S01]  /*cb70*/  MUFU.EX2 R110, R4 ;  /* 0x00000004006e7308 */ /* 0x0004e20000000800 */
[----:B------:R-:W-:Y:S02]  /*cb80*/  PRMT R8, R2, 0x5410, R3 ;  /* 0x0000541002087816 */ /* 0x000fe40000000003 */
[----:B------:R-:W-:Y:S01]  /*cb90*/  SHF.R.U32.HI R2, RZ, 0x10, R0 ;  /* 0x00000010ff027819 */ /* 0x000fe20000011600 */
[--C-:B------:R-:W-:Y:S02]  /*cba0*/  FFMA.FTZ R3, R72, c[0x0][0x23c], -R21.reuse ;  /* 0x00008f0048037a23 */ /* 0x100fe40000010815 */
[----:B--2---:R-:W-:-:S04]  /*cbb0*/  FFMA.FTZ R4, R74, c[0x0][0x23c], -R21 ;  /* 0x00008f004a047a23 */ /* 0x004fc80000010815 */
[----:B------:R2:W-:Y:S08]  /*cbc0*/  MUFU.EX2 R149, R4 ;  /* 0x0000000400957308 */ /* 0x0005f00000000800 */
[----:B------:R1:W-:Y:S01]  /*cbd0*/  MUFU.EX2 R214, R3 ;  /* 0x0000000300d67308 */ /* 0x0003e20000000800 */
[----:B--2---:R-:W-:Y:S02]  /*cbe0*/  SHF.R.U32.HI R4, RZ, 0x18, R0 ;  /* 0x00000018ff047819 */ /* 0x004fe40000011600 */
[----:B------:R-:W-:Y:S01]  /*cbf0*/  LOP3.LUT R0, R2, 0xff, RZ, 0xc0, !PT ;  /* 0x000000ff02007812 */ /* 0x000fe200078ec0ff */
[----:B------:R-:W-:-:S04]  /*cc00*/  FFMA.FTZ R2, R73, c[0x0][0x23c], -R21 ;  /* 0x00008f0049027a23 */ /* 0x000fc80000010815 */
[----:B------:R3:W2:Y:S01]  /*cc10*/  MUFU.EX2 R160, R2 ;  /* 0x0000000200a07308 */ /* 0x0006a20000000800 */
[----:B------:R-:W-:Y:S01]  /*cc20*/  PRMT R5, R0, 0x5410, R4 ;  /* 0x0000541000057816 */ /* 0x000fe20000000004 */
[----:B-1----:R-:W-:Y:S01]  /*cc30*/  FFMA.FTZ R3, R75, c[0x0][0x23c], -R21 ;  /* 0x00008f004b037a23 */ /* 0x002fe20000010815 */
[----:B------:R-:W-:-:S05]  /*cc40*/  HSET2.LE.AND R0, R6, R91, PT ;  /* 0x0000005b06007233 */ /* 0x000fca0003803000 */
[----:B------:R-:W1:Y:S01]  /*cc50*/  MUFU.EX2 R216, R3 ;  /* 0x0000000300d87308 */ /* 0x000e620000000800 */
[----:B---3--:R-:W-:-:S04]  /*cc60*/  F2FP.BF16.PACK_AB R2, R110, R224 ;  /* 0x000000e06e02723e */ /* 0x008fc800000010ff */
[----:B------:R-:W-:Y:S01]  /*cc70*/  LOP3.LUT R6, R0, R2, RZ, 0xc0, !PT ;  /* 0x0000000200067212 */ /* 0x000fe200078ec0ff */
[----:B------:R-:W-:Y:S01]  /*cc80*/  HSET2.LE.AND R0, R7, R91, PT ;  /* 0x0000005b07007233 */ /* 0x000fe20003803000 */
[----:B--2---:R-:W-:-:S04]  /*cc90*/  F2FP.BF16.PACK_AB R2, R160, R214 ;  /* 0x000000d6a002723e */ /* 0x004fc800000010ff */
        /* <DEDUP_REMOVED lines=11> */
[----:B----4-:R-:W-:Y:S03]  /*cd50*/  HMMA.16816.F32.BF16 R44, R4, R12, R44 ;  /* 0x0000000c042c723c */ /* 0x010fe6000004182c */
[----:B-1----:R-:W-:-:S04]  /*cd60*/  FFMA.FTZ R0, R177, c[0x0][0x23c], -R16 ;  /* 0x00008f00b1007a23 */ /* 0x002fc80000010810 */
[----:B------:R1:W-:Y:S01]  /*cd70*/  MUFU.EX2 R147, R0 ;  /* 0x0000000000937308 */ /* 0x0003e20000000800 */
[----:B------:R-:W-:Y:S01]  /*cd80*/  HMMA.16816.F32.BF16 R40, R4, R14, R40 ;  /* 0x0000000e0428723c */ /* 0x000fe20000041828 */
[----:B-1----:R-:W-:-:S06]  /*cd90*/  FFMA.FTZ R0, R78, c[0x0][0x23c], -R16 ;  /* 0x00008f004e007a23 */ /* 0x002fcc0000010810 */
[----:B------:R1:W-:Y:S01]  /*cda0*/  MUFU.EX2 R177, R0 ;  /* 0x0000000000b17308 */ /* 0x0003e20000000800 */
[C---:B------:R-:W-:Y:S08]  /*cdb0*/  HMMA.16816.F32.BF16 R64, R4.reuse, R24, R64 ;  /* 0x000000180440723c */ /* 0x040ff00000041840 */
[----:B------:R-:W-:Y:S01]  /*cdc0*/  HMMA.16816.F32.BF16 R60, R4, R26, R60 ;  /* 0x0000001a043c723c */ /* 0x000fe2000004183c */
[----:B-1----:R-:W-:-:S02]  /*cdd0*/  LOP3.LUT R0, R3, UR16, R18, 0x96, !PT ;  /* 0x0000001003007c12 */ /* 0x002fc4000f8e9612 */
[----:B------:R-:W-:-:S04]  /*cde0*/  LOP3.LUT R3, R2, 0xffff, RZ, 0xc0, !PT ;  /* 0x0000ffff02037812 */ /* 0x000fc800078ec0ff */
[----:B------:R-:W-:Y:S02]  /*cdf0*/  LOP3.LUT R7, R2, 0xff, RZ, 0xc0, !PT ;  /* 0x000000ff02077812 */ /* 0x000fe400078ec0ff */
[--C-:B------:R-:W-:Y:S02]  /*ce00*/  SHF.R.U32.HI R6, RZ, 0x10, R2.reuse ;  /* 0x00000010ff067819 */ /* 0x100fe40000011602 */
[----:B------:R-:W-:Y:S01]  /*ce10*/  SHF.R.U32.HI R5, RZ, 0x18, R2 ;  /* 0x00000018ff057819 */ /* 0x000fe20000011602 */
[----:B------:R-:W-:Y:S01]  /*ce20*/  FFMA.FTZ R4, R80, c[0x0][0x23c], -R16 ;  /* 0x00008f0050047a23 */ /* 0x000fe20000010810 */
[----:B------:R-:W-:Y:S01]  /*ce30*/  SHF.R.U32.HI R2, RZ, 0x8, R3 ;  /* 0x00000008ff027819 */ /* 0x000fe20000011603 */
[----:B------:R-:W-:Y:S02]  /*ce40*/  FFMA.FTZ R3, R81, c[0x0][0x23c], -R17 ;  /* 0x00008f0051037a23 */ /* 0x000fe40000010811 */
[----:B------:R-:W1:Y:S01]  /*ce50*/  MUFU.EX2 R108, R4 ;  /* 0x00000004006c7308 */ /* 0x000e620000000800 */
[----:B------:R-:W-:-:S02]  /*ce60*/  PRMT R8, R7, 0x5410, R2 ;  /* 0x0000541007087816 */ /* 0x000fc40000000002 */
[----:B------:R-:W-:-:S05]  /*ce70*/  LOP3.LUT R2, R6, 0xff, RZ, 0xc0, !PT ;  /* 0x000000ff06027812 */ /* 0x000fca00078ec0ff */
[----:B------:R2:W-:Y:S01]  /*ce80*/  MUFU.EX2 R207, R3 ;  /* 0x0000000300cf7308 */ /* 0x0005e20000000800 */
[----:B------:R-:W-:Y:S02]  /*ce90*/  PRMT R7, R2, 0x5410, R5 ;  /* 0x0000541002077816 */ /* 0x000fe40000000005 */
[C---:B------:R-:W-:Y:S02]  /*cea0*/  LOP3.LUT R2, R0.reuse, 0xffff, RZ, 0xc0, !PT ;  /* 0x0000ffff00027812 */ /* 0x040fe400078ec0ff */
[----:B------:R-:W-:Y:S02]  /*ceb0*/  LOP3.LUT R6, R0, 0xff, RZ, 0xc0, !PT ;  /* 0x000000ff00067812 */ /* 0x000fe400078ec0ff */
[----:B------:R-:W-:Y:S01]  /*cec0*/  SHF.R.U32.HI R5, RZ, 0x18, R0 ;  /* 0x00000018ff057819 */ /* 0x000fe20000011600 */
[----:B--2---:R-:W-:-:S04]  /*ced0*/  FFMA.FTZ R3, R82, c[0x0][0x23c], -R17 ;  /* 0x00008f0052037a23 */ /* 0x004fc80000010811 */
[----:B------:R2:W3:Y:S01]  /*cee0*/  MUFU.EX2 R109, R3 ;  /* 0x00000003006d7308 */ /* 0x0004e20000000800 */
[----:B------:R-:W-:Y:S01]  /*cef0*/  SHF.R.U32.HI R4, RZ, 0x8, R2 ;  /* 0x00000008ff047819 */ /* 0x000fe20000011602 */
[----:B------:R-:W-:Y:S01]  /*cf00*/  FFMA.FTZ R2, R178, c[0x0][0x23c], -R17 ;  /* 0x00008f00b2027a23 */ /* 0x000fe20000010811 */
[----:B--2---:R-:W-:-:S04]  /*cf10*/  SHF.R.U32.HI R3, RZ, 0x10, R0 ;  /* 0x00000010ff037819 */ /* 0x004fc80000011600 */
[----:B------:R-:W-:Y:S01]  /*cf20*/  LOP3.LUT R0, R3, 0xff, RZ, 0xc0, !PT ;  /* 0x000000ff03007812 */ /* 0x000fe200078ec0ff */
[----:B------:R-:W-:Y:S01]  /*cf30*/  FFMA.FTZ R3, R179, c[0x0][0x23c], -R17 ;  /* 0x00008f00b3037a23 */ /* 0x000fe20000010811 */
[----:B------:R1:W-:Y:S02]  /*cf40*/  MUFU.EX2 R145, R2 ;  /* 0x0000000200917308 */ /* 0x0003e40000000800 */
[----:B------:R-:W-:Y:S01]  /*cf50*/  PRMT R5, R0, 0x5410, R5 ;  /* 0x0000541000057816 */ /* 0x000fe20000000005 */
[----:B------:R-:W-:Y:S01]  /*cf60*/  HSET2.LE.AND R0, R8, R91, PT ;  /* 0x0000005b08007233 */ /* 0x000fe20003803000 */
[----:B------:R-:W-:-:S04]  /*cf70*/  PRMT R4, R6, 0x5410, R4 ;  /* 0x0000541006047816 */ /* 0x000fc80000000004 */
[----:B------:R-:W2:Y:S01]  /*cf80*/  MUFU.EX2 R144, R3 ;  /* 0x0000000300907308 */ /* 0x000ea20000000800 */
[----:B-1----:R-:W-:-:S04]  /*cf90*/  F2FP.BF16.PACK_AB R2, R108, R177 ;  /* 0x000000b16c02723e */ /* 0x002fc800000010ff */
[----:B------:R-:W-:Y:S01]  /*cfa0*/  LOP3.LUT R6, R0, R2, RZ, 0xc0, !PT ;  /* 0x0000000200067212 */ /* 0x000fe200078ec0ff */
[----:B------:R-:W-:Y:S01]  /*cfb0*/  HSET2.LE.AND R0, R7, R91, PT ;  /* 0x0000005b07007233 */ /* 0x000fe20003803000 */
[----:B---3--:R-:W-:-:S04]  /*cfc0*/  F2FP.BF16.PACK_AB R2, R109, R207 ;  /* 0x000000cf6d02723e */ /* 0x008fc800000010ff */
[----:B------:R-:W-:Y:S01]  /*cfd0*/  LOP3.LUT R7, R0, R2, RZ, 0xc0, !PT ;  /* 0x0000000200077212 */ /* 0x000fe200078ec0ff */
[----:B------:R-:W-:Y:S01]  /*cfe0*/  HSET2.LE.AND R0, R4, R91, PT ;  /* 0x0000005b04007233 */ /* 0x000fe20003803000 */
[----:B------:R-:W-:Y:S01]  /*cff0*/  F2FP.BF16.PACK_AB R2, R147, R146 ;  /* 0x000000929302723e */ /* 0x000fe200000010ff */
[----:B------:R-:W-:-:S03]  /*d000*/  UIADD3 UR4, UR5, 0x1, URZ ;  /* 0x0000000105047890 */ /* 0x000fc6000fffe03f */
[----:B------:R-:W-:Y:S01]  /*d010*/  LOP3.LUT R4, R0, R2, RZ, 0xc0, !PT ;  /* 0x0000000200047212 */ /* 0x000fe200078ec0ff */
[----:B------:R-:W-:Y:S01]  /*d020*/  HSET2.LE.AND R0, R5, R91, PT ;  /* 0x0000005b05007233 */ /* 0x000fe20003803000 */
[----:B--2---:R-:W-:-:S04]  /*d030*/  F2FP.BF16.PACK_AB R2, R144, R145 ;  /* 0x000000919002723e */ /* 0x004fc800000010ff */
[----:B------:R-:W-:Y:S01]  /*d040*/  LOP3.LUT R5, R0, R2, RZ, 0xc0, !PT ;  /* 0x0000000200057212 */ /* 0x000fe200078ec0ff */
[----:B------:R-:W-:-:S05]  /*d050*/  IMAD.U32 R0, RZ, RZ, UR4 ;  /* 0x00000004ff007e24 */ /* 0x000fca000f8e00ff */
[----:B------:R-:W-:-:S05]  /*d060*/  LOP3.LUT R0, R85, UR25, R0, 0x96, !PT ;  /* 0x0000001955007c12 */ /* 0x000fca000f8e9600 */
[----:B------:R-:W-:Y:S01]  /*d070*/  IMAD.WIDE.U32 R10, R0, -0x326172a9, RZ ;  /* 0xcd9e8d57000a7825 */ /* 0x000fe200078e00ff */
[C---:B------:R-:W-:Y:S04]  /*d080*/  HMMA.16816.F32.BF16 R48, R4.reuse, R12, R140 ;  /* 0x0000000c0430723c */ /* 0x040fe8000004188c */
[----:B------:R-:W-:Y:S02]  /*d090*/  LOP3.LUT R2, R11, UR15, R106, 0x96, !PT ;  /* 0x0000000f0b027c12 */ /* 0x000fe4000f8e966a */
[----:B------:R-:W-:Y:S02]  /*d0a0*/  LOP3.LUT R0, R53, UR13, R10, 0x96, !PT ;  /* 0x0000000d35007c12 */ /* 0x000fe4000f8e960a */
[C---:B------:R-:W-:Y:S01]  /*d0b0*/  HMMA.16816.F32.BF16 R152, R4.reuse, R14, R152 ;  /* 0x0000000e0498723c */ /* 0x040fe20000041898 */
[----:B------:R-:W-:Y:S01]  /*d0c0*/  IMAD.WIDE.U32 R2, R2, -0x2daee0ad, RZ ;  /* 0xd2511f5302027825 */ /* 0x000fe200078e00ff */
[----:B------:R-:W-:Y:S06]  /*d0d0*/  LDSM.16.MT88.4 R12, [R206+0x4800] ;  /* 0x00480000ce0c783b */ /* 0x000fec0000004200 */
[----:B------:R-:W-:Y:S01]  /*d0e0*/  HMMA.16816.F32.BF16 R156, R4, R24, R156 ;  /* 0x00000018049c723c */ /* 0x000fe2000004189c */
[----:B------:R-:W-:-:S07]  /*d0f0*/  LOP3.LUT R3, R3, UR12, R76, 0x96, !PT ;  /* 0x0000000c03037c12 */ /* 0x000fce000f8e964c */
[----:B------:R-:W-:Y:S01]  /*d100*/  HMMA.16816.F32.BF16 R56, R4, R26, R168 ;  /* 0x0000001a0438723c */ /* 0x000fe200000418a8 */
[----:B------:R-:W1:Y:S06]  /*d110*/  LDSM.16.MT88.4 R24, [R205+0x4800] ;  /* 0x00480000cd18783b */ /* 0x000e6c0000004200 */
[----:B------:R-:W-:-:S05]  /*d120*/  IMAD.WIDE.U32 R4, R0, -0x2daee0ad, RZ ;  /* 0xd2511f5300047825 */ /* 0x000fca00078e00ff */
[----:B------:R-:W-:Y:S01]  /*d130*/  LOP3.LUT R0, R5, UR10, R2, 0x96, !PT ;  /* 0x0000000a05007c12 */ /* 0x000fe2000f8e9602 */
        /* <DEDUP_REMOVED lines=10> */
[----:B------:R2:W-:Y:S03]  /*d1e0*/  MUFU.EX2 R138, R0 ;  /* 0x00000000008a7308 */ /* 0x0005e60000000800 */
[----:B------:R-:W-:-:S05]  /*d1f0*/  FFMA.FTZ R4, R237, c[0x0][0x23c], -R22 ;  /* 0x00008f00ed047a23 */ /* 0x000fca0000010816 */
[----:B------:R3:W-:Y:S01]  /*d200*/  MUFU.EX2 R164, R4 ;  /* 0x0000000400a47308 */ /* 0x0007e20000000800 */
[----:B--2---:R-:W-:Y:S01]  /*d210*/  LOP3.LUT R0, R2, 0xffff, RZ, 0xc0, !PT ;  /* 0x0000ffff02007812 */ /* 0x004fe200078ec0ff */
[----:B------:R-:W-:Y:S02]  /*d220*/  FFMA.FTZ R5, R100, c[0x0][0x23c], -R22 ;  /* 0x00008f0064057a23 */ /* 0x000fe40000010816 */
[----:B------:R-:W-:Y:S01]  /*d230*/  IMAD.WIDE.U32 R18, R6, -0x326172a9, RZ ;  /* 0xcd9e8d5706127825 */ /* 0x000fe200078e00ff */
[----:B---3--:R-:W-:Y:S02]  /*d240*/  SHF.R.U32.HI R4, RZ, 0x8, R0 ;  /* 0x00000008ff047819 */ /* 0x008fe40000011600 */
[----:B------:R-:W-:Y:S01]  /*d250*/  LOP3.LUT R0, R2, 0xff, RZ, 0xc0, !PT ;  /* 0x000000ff02007812 */ /* 0x000fe200078ec0ff */
[----:B------:R2:W-:Y:S03]  /*d260*/  MUFU.EX2 R208, R5 ;  /* 0x0000000500d07308 */ /* 0x0005e60000000800 */
[----:B------:R-:W-:-:S02]  /*d270*/  PRMT R8, R0, 0x5410, R4 ;  /* 0x0000541000087816 */ /* 0x000fc40000000004 */
[----:B------:R-:W-:-:S04]  /*d280*/  SHF.R.U32.HI R0, RZ, 0x10, R2 ;  /* 0x00000010ff007819 */ /* 0x000fc80000011602 */
[----:B------:R-:W-:Y:S01]  /*d290*/  LOP3.LUT R0, R0, 0xff, RZ, 0xc0, !PT ;  /* 0x000000ff00007812 */ /* 0x000fe200078ec0ff */
[----:B------:R-:W-:Y:S01]  /*d2a0*/  FFMA.FTZ R4, R101, c[0x0][0x23c], -R22 ;  /* 0x00008f0065047a23 */ /* 0x000fe20000010816 */
[----:B--2---:R-:W-:Y:S02]  /*d2b0*/  SHF.R.U32.HI R5, RZ, 0x18, R2 ;  /* 0x00000018ff057819 */ /* 0x004fe40000011602 */
[----:B------:R-:W-:Y:S01]  /*d2c0*/  LOP3.LUT R2, R3, UR17, R18, 0x96, !PT ;  /* 0x0000001103027c12 */ /* 0x000fe2000f8e9612 */
[----:B------:R-:W-:Y:S01]  /*d2d0*/  FFMA.FTZ R3, R238, c[0x0][0x23c], -R21 ;  /* 0x00008f00ee037a23 */ /* 0x000fe20000010815 */
[----:B------:R-:W-:Y:S02]  /*d2e0*/  PRMT R7, R0, 0x5410, R5 ;  /* 0x0000541000077816 */ /* 0x000fe40000000005 */
[----:B------:R-:W-:Y:S01]  /*d2f0*/  LOP3.LUT R0, R2, 0xffff, RZ, 0xc0, !PT ;  /* 0x0000ffff02007812 */ /* 0x000fe200078ec0ff */
[----:B------:R2:W-:Y:S01]  /*d300*/  MUFU.EX2 R161, R3 ;  /* 0x0000000300a17308 */ /* 0x0005e20000000800 */
[----:B------:R-:W-:-:S07]  /*d310*/  SHF.R.U32.HI R5, RZ, 0x18, R2 ;  /* 0x00000018ff057819 */ /* 0x000fce0000011602 */
[----:B------:R3:W4:Y:S01]  /*d320*/  MUFU.EX2 R137, R4 ;  /* 0x0000000400897308 */ /* 0x0007220000000800 */
[----:B--2---:R-:W-:Y:S02]  /*d330*/  SHF.R.U32.HI R3, RZ, 0x10, R2 ;  /* 0x00000010ff037819 */ /* 0x004fe40000011602 */
[----:B------:R-:W-:Y:S02]  /*d340*/  LOP3.LUT R6, R2, 0xff, RZ, 0xc0, !PT ;  /* 0x000000ff02067812 */ /* 0x000fe400078ec0ff */
[----:B---3--:R-:W-:Y:S02]  /*d350*/  SHF.R.U32.HI R4, RZ, 0x8, R0 ;  /* 0x00000008ff047819 */ /* 0x008fe40000011600 */
[----:B------:R-:W-:Y:S01]  /*d360*/  LOP3.LUT R0, R3, 0xff, RZ, 0xc0, !PT ;  /* 0x000000ff03007812 */ /* 0x000fe200078ec0ff */
[----:B------:R-:W-:-:S03]  /*d370*/  FFMA.FTZ R2, R102, c[0x0][0x23c], -R21 ;  /* 0x00008f0066027a23 */ /* 0x000fc60000010815 */
[----:B------:R-:W-:Y:S01]  /*d380*/  PRMT R5, R0, 0x5410, R5 ;  /* 0x0000541000057816 */ /* 0x000fe20000000005 */
[--C-:B------:R-:W-:Y:S01]  /*d390*/  FFMA.FTZ R0, R103, c[0x0][0x23c], -R21.reuse ;  /* 0x00008f0067007a23 */ /* 0x100fe20000010815 */
[----:B------:R4:W-:Y:S08]  /*d3a0*/  MUFU.EX2 R143, R2 ;  /* 0x00000002008f7308 */ /* 0x0009f00000000800 */
[----:B------:R2:W3:Y:S01]  /*d3b0*/  MUFU.EX2 R168, R0 ;  /* 0x0000000000a87308 */ /* 0x0004e20000000800 */
[----:B------:R-:W-:Y:S01]  /*d3c0*/  FFMA.FTZ R3, R239, c[0x0][0x23c], -R21 ;  /* 0x00008f00ef037a23 */ /* 0x000fe20000010815 */
[----:B------:R-:W-:-:S02]  /*d3d0*/  PRMT R4, R6, 0x5410, R4 ;  /* 0x0000541006047816 */ /* 0x000fc40000000004 */
[----:B----4-:R-:W-:-:S04]  /*d3e0*/  F2FP.BF16.PACK_AB R2, R137, R208 ;  /* 0x000000d08902723e */ /* 0x010fc800000010ff */
[----:B------:R-:W4:Y:S01]  /*d3f0*/  MUFU.EX2 R102, R3 ;  /* 0x0000000300667308 */ /* 0x000f220000000800 */
[----:B--2---:R-:W-:-:S05]  /*d400*/  HSET2.LE.AND R0, R8, R91, PT ;  /* 0x0000005b08007233 */ /* 0x004fca0003803000 */
[----:B------:R-:W-:Y:S01]  /*d410*/  LOP3.LUT R6, R0, R2, RZ, 0xc0, !PT ;  /* 0x0000000200067212 */ /* 0x000fe200078ec0ff */
[----:B------:R-:W-:Y:S01]  /*d420*/  HSET2.LE.AND R0, R7, R91, PT ;  /* 0x0000005b07007233 */ /* 0x000fe20003803000 */
[----:B---3--:R-:W-:Y:S01]  /*d430*/  F2FP.BF16.PACK_AB R2, R168, R143 ;  /* 0x0000008fa802723e */ /* 0x008fe200000010ff */
[----:B------:R-:W-:-:S03]  /*d440*/  IMAD.MOV.U32 R103, RZ, RZ, R161 ;  /* 0x000000ffff677224 */ /* 0x000fc600078e00a1 */
[----:B------:R-:W-:Y:S01]  /*d450*/  LOP3.LUT R7, R0, R2, RZ, 0xc0, !PT ;  /* 0x0000000200077212 */ /* 0x000fe200078ec0ff */
[----:B------:R-:W-:Y:S01]  /*d460*/  HSET2.LE.AND R0, R4, R91, PT ;  /* 0x0000005b04007233 */ /* 0x000fe20003803000 */
[----:B------:R-:W-:-:S04]  /*d470*/  F2FP.BF16.PACK_AB R2, R164, R138 ;  /* 0x0000008aa402723e */ /* 0x000fc800000010ff */
[----:B------:R-:W-:Y:S01]  /*d480*/  LOP3.LUT R4, R0, R2, RZ, 0xc0, !PT ;  /* 0x0000000200047212 */ /* 0x000fe200078ec0ff */
[----:B------:R-:W-:Y:S01]  /*d490*/  HSET2.LE.AND R0, R5, R91, PT ;  /* 0x0000005b05007233 */ /* 0x000fe20003803000 */
[----:B----4-:R-:W-:-:S04]  /*d4a0*/  F2FP.BF16.PACK_AB R2, R102, R103 ;  /* 0x000000676602723e */ /* 0x010fc800000010ff */
[----:B------:R-:W-:Y:S02]  /*d4b0*/  LOP3.LUT R5, R0, R2, RZ, 0xc0, !PT ;  /* 0x0000000200057212 */ /* 0x000fe400078ec0ff */
[----:B------:R-:W-:Y:S02]  /*d4c0*/  LOP3.LUT R0, R11, UR15, R104, 0x96, !PT ;  /* 0x0000000f0b007c12 */ /* 0x000fe4000f8e9668 */
[----:B------:R-:W-:-:S03]  /*d4d0*/  LOP3.LUT R2, R37, UR13, R10, 0x96, !PT ;  /* 0x0000000d25027c12 */ /* 0x000fc6000f8e960a */
[----:B-1----:R-:W-:Y:S02]  /*d4e0*/  HMMA.16816.F32.BF16 R72, R4, R24, R44 ;  /* 0x000000180448723c */ /* 0x002fe4000004182c */
[----:B------:R-:W-:-:S06]  /*d4f0*/  IMAD.WIDE.U32 R2, R2, -0x2daee0ad, RZ ;  /* 0xd2511f5302027825 */ /* 0x000fcc00078e00ff */
        /* <DEDUP_REMOVED lines=10> */
[----:B------:R-:W-:Y:S02]  /*d5a0*/  FFMA.FTZ R6, R128, c[0x0][0x23c], -R16 ;  /* 0x00008f0080067a23 */ /* 0x000fe40000010810 */
        /* <DEDUP_REMOVED lines=13> */
[----:B------:R-:W-:Y:S02]  /*d680*/  MOV R141, R215 ;  /* 0x000000d7008d7202 */ /* 0x000fe40000000f00 */
        /* <DEDUP_REMOVED lines=8> */
[----:B------:R3:W-:Y:S01]  /*d710*/  MUFU.EX2 R160, R4 ;  /* 0x0000000400a07308 */ /* 0x0007e20000000800 */
[----:B-1----:R-:W-:-:S02]  /*d720*/  SHF.R.U32.HI R5, RZ, 0x18, R2 ;  /* 0x00000018ff057819 */ /* 0x002fc40000011602 */
[----:B------:R-:W-:Y:S01]  /*d730*/  LOP3.LUT R2, R3, UR17, R10, 0x96, !PT ;  /* 0x0000001103027c12 */ /* 0x000fe2000f8e960a */
[----:B------:R-:W-:Y:S01]  /*d740*/  FFMA.FTZ R3, R119, c[0x0][0x23c], -R17 ;  /* 0x00008f0077037a23 */ /* 0x000fe20000010811 */
[----:B------:R-:W-:Y:S02]  /*d750*/  PRMT R7, R0, 0x5410, R5 ;  /* 0x0000541000077816 */ /* 0x000fe40000000005 */
[C---:B------:R-:W-:Y:S01]  /*d760*/  LOP3.LUT R0, R2.reuse, 0xffff, RZ, 0xc0, !PT ;  /* 0x0000ffff02007812 */ /* 0x040fe200078ec0ff */
[----:B------:R1:W4:Y:S01]  /*d770*/  MUFU.EX2 R236, R3 ;  /* 0x0000000300ec7308 */ /* 0x0003220000000800 */
[----:B---3--:R-:W-:Y:S02]  /*d780*/  LOP3.LUT R4, R2, 0xff, RZ, 0xc0, !PT ;  /* 0x000000ff02047812 */ /* 0x008fe400078ec0ff */
[----:B------:R-:W-:Y:S02]  /*d790*/  SHF.R.U32.HI R0, RZ, 0x8, R0 ;  /* 0x00000008ff007819 */ /* 0x000fe40000011600 */
[----:B------:R-:W-:-:S02]  /*d7a0*/  SHF.R.U32.HI R5, RZ, 0x18, R2 ;  /* 0x00000018ff057819 */ /* 0x000fc40000011602 */
[----:B------:R-:W-:Y:S02]  /*d7b0*/  PRMT R0, R4, 0x5410, R0 ;  /* 0x0000541004007816 */ /* 0x000fe40000000000 */
[----:B-1----:R-:W-:-:S04]  /*d7c0*/  SHF.R.U32.HI R3, RZ, 0x10, R2 ;  /* 0x00000010ff037819 */ /* 0x002fc80000011602 */
[----:B------:R-:W-:Y:S01]  /*d7d0*/  LOP3.LUT R2, R3, 0xff, RZ, 0xc0, !PT ;  /* 0x000000ff03027812 */ /* 0x000fe200078ec0ff */
[----:B------:R-:W-:Y:S01]  /*d7e0*/  FFMA.FTZ R3, R117, c[0x0][0x23c], -R17 ;  /* 0x00008f0075037a23 */ /* 0x000fe20000010811 */
[----:B------:R-:W-:-:S03]  /*d7f0*/  HSET2.LE.AND R0, R0, R91, PT ;  /* 0x0000005b00007233 */ /* 0x000fc60003803000 */
[----:B------:R1:W-:Y:S01]  /*d800*/  MUFU.EX2 R238, R3 ;  /* 0x0000000300ee7308 */ /* 0x0003e20000000800 */
[----:B------:R-:W-:Y:S02]  /*d810*/  PRMT R5, R2, 0x5410, R5 ;  /* 0x0000541002057816 */ /* 0x000fe40000000005 */
        /* <DEDUP_REMOVED lines=12> */
[----:B------:R-:W-:Y:S02]  /*d8e0*/  LOP3.LUT R7, R0, R2, RZ, 0xc0, !PT ;  /* 0x0000000200077212 */ /* 0x000fe400078ec0ff */
[----:B------:R-:W-:Y:S01]  /*d8f0*/  LOP3.LUT R2, R19, UR7, R34, 0x96, !PT ;  /* 0x0000000713027c12 */ /* 0x000fe2000f8e9622 */
[----:B------:R-:W-:-:S04]  /*d900*/  FFMA.FTZ R0, R228, c[0x0][0x23c], -R22 ;  /* 0x00008f00e4007a23 */ /* 0x000fc80000010816 */
[----:B------:R-:W-:-:S04]  /*d910*/  IMAD.WIDE.U32 R2, R2, -0x2daee0ad, RZ ;  /* 0xd2511f5302027825 */ /* 0x000fc800078e00ff */
[----:B------:R-:W-:Y:S02]  /*d920*/  IMAD.MOV.U32 R170, RZ, RZ, R162 ;  /* 0x000000ffffaa7224 */ /* 0x000fe400078e00a2 */
[----:B------:R1:W-:Y:S01]  /*d930*/  MUFU.EX2 R162, R0 ;  /* 0x0000000000a27308 */ /* 0x0003e20000000800 */
[C---:B------:R-:W-:Y:S08]  /*d940*/  HMMA.16816.F32.BF16 R48, R4.reuse, R24, R48 ;  /* 0x000000180430723c */ /* 0x040ff00000041830 */
[----:B------:R-:W-:Y:S01]  /*d950*/  HMMA.16816.F32.BF16 R40, R4, R26, R152 ;  /* 0x0000001a0428723c */ /* 0x000fe20000041898 */
[----:B------:R-:W-:Y:S01]  /*d960*/  IMAD.MOV.U32 R169, RZ, RZ, R163 ;  /* 0x000000ffffa97224 */ /* 0x000fe200078e00a3 */
[----:B------:R-:W-:Y:S01]  /*d970*/  LDSM.16.MT88.4 R24, [R206+0x4c00] ;  /* 0x004c0000ce18783b */ /* 0x000fe20000004200 */
[----:B-1----:R-:W-:-:S02]  /*d980*/  LOP3.LUT R0, R3, UR16, R32, 0x96, !PT ;  /* 0x0000001003007c12 */ /* 0x002fc4000f8e9620 */
[----:B------:R-:W-:-:S03]  /*d990*/  LOP3.LUT R3, R2, 0xffff, RZ, 0xc0, !PT ;  /* 0x0000ffff02037812 */ /* 0x000fc600078ec0ff */
        /* <DEDUP_REMOVED lines=27> */
[----:B------:R-:W-:-:S02]  /*db50*/  FFMA.FTZ R2, R99, c[0x0][0x23c], -R21 ;  /* 0x00008f0063027a23 */ /* 0x000fc40000010815 */
[----:B----4-:R-:W-:Y:S02]  /*db60*/  FFMA.FTZ R3, R231, c[0x0][0x23c], -R21 ;  /* 0x00008f00e7037a23 */ /* 0x010fe40000010815 */
[----:B------:R3:W2:Y:S01]  /*db70*/  MUFU.EX2 R231, R2 ;  /* 0x0000000200e77308 */ /* 0x0006a20000000800 */
[----:B------:R-:W-:Y:S01]  /*db80*/  PRMT R5, R0, 0x5410, R4 ;  /* 0x0000541000057816 */ /* 0x000fe20000000004 */
[----:B------:R-:W-:-:S06]  /*db90*/  HSET2.LE.AND R0, R6, R91, PT ;  /* 0x0000005b06007233 */ /* 0x000fcc0003803000 */
[----:B------:R-:W4:Y:S01]  /*dba0*/  MUFU.EX2 R154, R3 ;  /* 0x00000003009a7308 */ /* 0x000f220000000800 */
        /* <DEDUP_REMOVED lines=9> */
[----:B----4-:R-:W-:-:S04]  /*dc40*/  F2FP.BF16.PACK_AB R2, R154, R155 ;  /* 0x0000009b9a02723e */ /* 0x010fc800000010ff */
[----:B------:R-:W-:Y:S01]  /*dc50*/  LOP3.LUT R5, R0, R2, RZ, 0xc0, !PT ;  /* 0x0000000200057212 */ /* 0x000fe200078ec0ff */
[----:B------:R-:W-:Y:S02]  /*dc60*/  FFMA.FTZ R0, R180, c[0x0][0x23c], -R16 ;  /* 0x00008f00b4007a23 */ /* 0x000fe40000010810 */
[----:B------:R-:W-:Y:S01]  /*dc70*/  IMAD.MOV.U32 R80, RZ, RZ, R151 ;  /* 0x000000ffff507224 */ /* 0x000fe200078e0097 */
[----:B------:R-:W-:Y:S01]  /*dc80*/  LOP3.LUT R2, R11, UR7, R28, 0x96, !PT ;  /* 0x000000070b027c12 */ /* 0x000fe2000f8e961c */
[----:B------:R2:W-:Y:S04]  /*dc90*/  MUFU.EX2 R151, R0 ;  /* 0x0000000000977308 */ /* 0x0005e80000000800 */
[----:B------:R-:W-:-:S04]  /*dca0*/  IMAD.WIDE.U32 R2, R2, -0x2daee0ad, RZ ;  /* 0xd2511f5302027825 */ /* 0x000fc800078e00ff */
[----:B--2---:R-:W-:-:S04]  /*dcb0*/  FFMA.FTZ R0, R175, c[0x0][0x23c], -R16 ;  /* 0x00008f00af007a23 */ /* 0x004fc80000010810 */
[----:B------:R2:W-:Y:S01]  /*dcc0*/  MUFU.EX2 R152, R0 ;  /* 0x0000000000987308 */ /* 0x0005e20000000800 */
[----:B------:R-:W-:Y:S01]  /*dcd0*/  IMAD.MOV.U32 R100, RZ, RZ, R135 ;  /* 0x000000ffff647224 */ /* 0x000fe200078e0087 */
[----:B------:R-:W-:Y:S01]  /*dce0*/  MOV R83, R120 ;  /* 0x0000007800537202 */ /* 0x000fe20000000f00 */
[----:B------:R-:W-:Y:S01]  /*dcf0*/  IMAD.MOV.U32 R81, RZ, RZ, R134 ;  /* 0x000000ffff517224 */ /* 0x000fe200078e0086 */
[----:B-1----:R-:W-:Y:S01]  /*dd00*/  HMMA.16816.F32.BF16 R124, R4, R14, R68 ;  /* 0x0000000e047c723c */ /* 0x002fe20000041844 */
[----:B------:R-:W-:Y:S02]  /*dd10*/  IMAD.MOV.U32 R82, RZ, RZ, R133 ;  /* 0x000000ffff527224 */ /* 0x000fe400078e0085 */
[----:B------:R-:W-:Y:S02]  /*dd20*/  IMAD.MOV.U32 R140, RZ, RZ, R132 ;  /* 0x000000ffff8c7224 */ /* 0x000fe400078e0084 */
[----:B------:R-:W-:Y:S02]  /*dd30*/  IMAD.MOV.U32 R101, RZ, RZ, R123 ;  /* 0x000000ffff657224 */ /* 0x000fe400078e007b */
[----:B--2---:R-:W-:-:S04]  /*dd40*/  FFMA.FTZ R0, R139, c[0x0][0x23c], -R16 ;  /* 0x00008f008b007a23 */ /* 0x004fc80000010810 */
[----:B------:R1:W-:Y:S01]  /*dd50*/  MUFU.EX2 R153, R0 ;  /* 0x0000000000997308 */ /* 0x0003e20000000800 */
[----:B------:R-:W-:Y:S01]  /*dd60*/  IMAD.MOV.U32 R158, RZ, RZ, R122 ;  /* 0x000000ffff9e7224 */ /* 0x000fe200078e007a */
[----:B------:R-:W-:Y:S01]  /*dd70*/  HMMA.16816.F32.BF16 R132, R4, R26, R60 ;  /* 0x0000001a0484723c */ /* 0x000fe2000004183c */
[----:B------:R-:W-:Y:S02]  /*dd80*/  IMAD.MOV.U32 R159, RZ, RZ, R121 ;  /* 0x000000ffff9f7224 */ /* 0x000fe400078e0079 */
[----:B------:R-:W-:-:S05]  /*dd90*/  IMAD.MOV.U32 R157, RZ, RZ, R131 ;  /* 0x000000ffff9d7224 */ /* 0x000fca00078e0083 */
[----:B------:R-:W-:Y:S01]  /*dda0*/  HMMA.16816.F32.BF16 R120, R4, R12, R72 ;  /* 0x0000000c0478723c */ /* 0x000fe20000041848 */
[----:B-1----:R-:W-:Y:S02]  /*ddb0*/  LOP3.LUT R0, R3, UR16, R30, 0x96, !PT ;  /* 0x0000001003007c12 */ /* 0x002fe4000f8e961e */
[----:B------:R-:W-:-:S05]  /*ddc0*/  LOP3.LUT R3, R2, 0xffff, RZ, 0xc0, !PT ;  /* 0x0000ffff02037812 */ /* 0x000fca00078ec0ff */
[----:B------:R-:W-:Y:S01]  /*ddd0*/  HMMA.16816.F32.BF16 R128, R4, R24, R64 ;  /* 0x000000180480723c */ /* 0x000fe20000041840 */
[----:B------:R-:W-:-:S06]  /*dde0*/  IMAD.MOV.U32 R78, RZ, RZ, R150 ;  /* 0x000000ffff4e7224 */ /* 0x000fcc00078e0096 */
        /* <DEDUP_REMOVED lines=17> */
[----:B------:R-:W-:Y:S02]  /*df00*/  FFMA.FTZ R2, R181, c[0x0][0x23c], -R17 ;  /* 0x00008f00b5027a23 */ /* 0x000fe40000010811 */
[----:B------:R-:W-:Y:S01]  /*df10*/  IMAD.MOV.U32 R179, RZ, RZ, R148 ;  /* 0x000000ffffb37224 */ /* 0x000fe200078e0094 */
[----:B--2---:R-:W-:-:S04]  /*df20*/  SHF.R.U32.HI R3, RZ, 0x10, R0 ;  /* 0x00000010ff037819 */ /* 0x004fc80000011600 */
[----:B------:R-:W-:Y:S01]  /*df30*/  LOP3.LUT R0, R3, 0xff, RZ, 0xc0, !PT ;  /* 0x000000ff03007812 */ /* 0x000fe200078ec0ff */
[----:B------:R-:W-:Y:S01]  /*df40*/  FFMA.FTZ R3, R182, c[0x0][0x23c], -R17 ;  /* 0x00008f00b6037a23 */ /* 0x000fe20000010811 */
[----:B------:R1:W-:Y:S02]  /*df50*/  MUFU.EX2 R148, R2 ;  /* 0x0000000200947308 */ /* 0x0003e40000000800 */
[----:B------:R-:W-:Y:S01]  /*df60*/  PRMT R5, R0, 0x5410, R5 ;  /* 0x0000541000057816 */ /* 0x000fe20000000005 */
[----:B------:R-:W-:Y:S01]  /*df70*/  HSET2.LE.AND R0, R8, R91, PT ;  /* 0x0000005b08007233 */ /* 0x000fe20003803000 */
[----:B------:R-:W-:Y:S01]  /*df80*/  IMAD.MOV.U32 R142, RZ, RZ, R149 ;  /* 0x000000ffff8e7224 */ /* 0x000fe200078e0095 */
[----:B------:R-:W-:-:S03]  /*df90*/  PRMT R4, R6, 0x5410, R4 ;  /* 0x0000541006047816 */ /* 0x000fc60000000004 */
        /* <DEDUP_REMOVED lines=13> */
[----:B------:R-:W-:Y:S01]  /*e070*/  IMAD.U32 R0, RZ, RZ, UR4 ;  /* 0x00000004ff007e24 */ /* 0x000fe2000f8e00ff */
[----:B------:R-:W-:-:S04]  /*e080*/  UIADD3 UR5, UR5, 0x3, URZ ;  /* 0x0000000305057890 */ /* 0x000fc8000fffe03f */
[----:B------:R-:W-:Y:S01]  /*e090*/  LOP3.LUT R0, R85, UR25, R0, 0x96, !PT ;  /* 0x0000001955007c12 */ /* 0x000fe2000f8e9600 */
[----:B------:R-:W-:Y:S01]  /*e0a0*/  HMMA.16816.F32.BF16 R60, R4, R12, R48 ;  /* 0x0000000c043c723c */ /* 0x000fe20000041830 */
[----:B------:R-:W-:-:S06]  /*e0b0*/  IMAD.U32 R3, RZ, RZ, UR5 ;  /* 0x00000005ff037e24 */ /* 0x000fcc000f8e00ff */
[----:B------:R-:W-:Y:S01]  /*e0c0*/  IMAD.WIDE.U32 R12, R0, -0x326172a9, RZ ;  /* 0xcd9e8d57000c7825 */ /* 0x000fe200078e00ff */
[----:B------:R-:W-:-:S04]  /*e0d0*/  LOP3.LUT R8, R85, UR25, R3, 0x96, !PT ;  /* 0x0000001955087c12 */ /* 0x000fc8000f8e9603 */
[----:B------:R-:W-:Y:S02]  /*e0e0*/  LOP3.LUT R2, R13, UR15, R104, 0x96, !PT ;  /* 0x0000000f0d027c12 */ /* 0x000fe4000f8e9668 */
[----:B------:R-:W-:-:S03]  /*e0f0*/  LOP3.LUT R0, R37, UR13, R12, 0x96, !PT ;  /* 0x0000000d25007c12 */ /* 0x000fc6000f8e960c */
[----:B------:R-:W-:-:S04]  /*e100*/  IMAD.WIDE.U32 R2, R2, -0x2daee0ad, RZ ;  /* 0xd2511f5302027825 */ /* 0x000fc800078e00ff */
[----:B------:R-:W-:Y:S01]  /*e110*/  IMAD.WIDE.U32 R10, R0, -0x2daee0ad, RZ ;  /* 0xd2511f53000a7825 */ /* 0x000fe200078e00ff */
[----:B------:R-:W-:Y:S01]  /*e120*/  LOP3.LUT R3, R3, UR12, R38, 0x96, !PT ;  /* 0x0000000c03037c12 */ /* 0x000fe2000f8e9626 */
[----:B------:R-:W-:Y:S01]  /*e130*/  HMMA.16816.F32.BF16 R116, R4, R24, R44 ;  /* 0x000000180474723c */ /* 0x000fe2000004182c */
[----:B------:R-:W-:Y:S01]  /*e140*/  MOV R98, R108 ;  /* 0x0000006c00627202 */ /* 0x000fe20000000f00 */
[----:B------:R-:W-:Y:S01]  /*e150*/  IMAD.MOV.U32 R32, RZ, RZ, R115 ;  /* 0x000000ffff207224 */ /* 0x000fe200078e0073 */
[----:B------:R-:W-:Y:S01]  /*e160*/  LOP3.LUT R0, R11, UR10, R2, 0x96, !PT ;  /* 0x0000000a0b007c12 */ /* 0x000fe2000f8e9602 */
[----:B------:R-:W-:Y:S02]  /*e170*/  IMAD.MOV.U32 R176, RZ, RZ, R114 ;  /* 0x000000ffffb07224 */ /* 0x000fe400078e0072 */
[----:B------:R-:W-:Y:S02]  /*e180*/  IMAD.MOV.U32 R96, RZ, RZ, R113 ;  /* 0x000000ffff607224 */ /* 0x000fe400078e0071 */
[----:B------:R-:W-:-:S02]  /*e190*/  IMAD.MOV.U32 R97, RZ, RZ, R112 ;  /* 0x000000ffff617224 */ /* 0x000fc400078e0070 */
[----:B------:R-:W-:Y:S01]  /*e1a0*/  IMAD.MOV.U32 R99, RZ, RZ, R111 ;  /* 0x000000ffff637224 */ /* 0x000fe200078e006f */
[----:B------:R-:W-:Y:S01]  /*e1b0*/  HMMA.16816.F32.BF16 R112, R4, R26, R56 ;  /* 0x0000001a0470723c */ /* 0x000fe20000041838 */
[----:B------:R-:W-:Y:S02]  /*e1c0*/  IMAD.MOV.U32 R178, RZ, RZ, R110 ;  /* 0x000000ffffb27224 */ /* 0x000fe400078e006e */
[----:B------:R-:W-:Y:S02]  /*e1d0*/  IMAD.MOV.U32 R74, RZ, RZ, R109 ;  /* 0x000000ffff4a7224 */ /* 0x000fe400078e006d */
[----:B------:R-:W-:-:S03]  /*e1e0*/  IMAD.MOV.U32 R75, RZ, RZ, R9 ;  /* 0x000000ffff4b7224 */ /* 0x000fc600078e0009 */
[----:B------:R-:W-:Y:S01]  /*e1f0*/  HMMA.16816.F32.BF16 R108, R4, R14, R40 ;  /* 0x0000000e046c723c */ /* 0x000fe20000041828 */
[----:B------:R-:W-:-:S06]  /*e200*/  IMAD.WIDE.U32 R2, R3, -0x326172a9, RZ ;  /* 0xcd9e8d5703027825 */ /* 0x000fcc00078e00ff */
[----:B------:R-:W-:-:S04]  /*e210*/  IMAD.WIDE.U32 R4, R8, -0x326172a9, RZ ;  /* 0xcd9e8d5708047825 */ /* 0x000fc800078e00ff */
[----:B------:R-:W-:Y:S01]  /*e220*/  IMAD.WIDE.U32 R8, R0, -0x326172a9, RZ ;  /* 0xcd9e8d5700087825 */ /* 0x000fe200078e00ff */
[----:B------:R-:W-:Y:S02]  /*e230*/  LOP3.LUT R6, R5, UR15, R104, 0x96, !PT ;  /* 0x0000000f05067c12 */ /* 0x000fe4000f8e9668 */
[----:B------:R-:W-:Y:S02]  /*e240*/  LOP3.LUT R0, R37, UR13, R4, 0x96, !PT ;  /* 0x0000000d25007c12 */ /* 0x000fe4000f8e9604 */
[----:B------:R-:W-:Y:S02]  /*e250*/  LOP3.LUT R3, R3, UR11, R36, 0x96, !PT ;  /* 0x0000000b03037c12 */ /* 0x000fe4000f8e9624 */
[----:B------:R-:W-:Y:S02]  /*e260*/  LOP3.LUT R9, R9, UR9, R2, 0x96, !PT ;  /* 0x0000000909097c12 */ /* 0x000fe4000f8e9602 */
[----:B------:R-:W-:Y:S02]  /*e270*/  LOP3.LUT R15, R13, UR15, R106, 0x96, !PT ;  /* 0x0000000f0d0f7c12 */ /* 0x000fe4000f8e966a */
[----:B------:R-:W-:Y:S01]  /*e280*/  LOP3.LUT R14, R53, UR13, R12, 0x96, !PT ;  /* 0x0000000d350e7c12 */ /* 0x000fe2000f8e960c */
[----:B------:R-:W-:-:S04]  /*e290*/  IMAD.WIDE.U32 R12, R6, -0x2daee0ad, RZ ;  /* 0xd2511f53060c7825 */ /* 0x000fc800078e00ff */
[----:B------:R-:W-:-:S04]  /*e2a0*/  IMAD.WIDE.U32 R6, R0, -0x2daee0ad, RZ ;  /* 0xd2511f5300067825 */ /* 0x000fc800078e00ff */
[----:B------:R-:W-:Y:S01]  /*e2b0*/  IMAD.WIDE.U32 R2, R3, -0x2daee0ad, RZ ;  /* 0xd2511f5303027825 */ /* 0x000fe200078e00ff */
[----:B------:R-:W-:-:S03]  /*e2c0*/  LOP3.LUT R0, R7, UR10, R12, 0x96, !PT ;  /* 0x0000000a07007c12 */ /* 0x000fc6000f8e960c */
[----:B------:R-:W-:Y:S01]  /*e2d0*/  IMAD.WIDE.U32 R24, R9, -0x2daee0ad, RZ ;  /* 0xd2511f5309187825 */ /* 0x000fe200078e00ff */
[----:B------:R-:W-:-:S03]  /*e2e0*/  LOP3.LUT R3, R3, UR8, R10, 0x96, !PT ;  /* 0x0000000803037c12 */ /* 0x000fc6000f8e960a */
[----:B------:R-:W-:Y:S01]  /*e2f0*/  IMAD.MOV.U32 R73, RZ, RZ, R23 ;  /* 0x000000ffff497224 */ /* 0x000fe200078e0017 */
[----:B------:R-:W-:Y:S02]  /*e300*/  LOP3.LUT R23, R5, UR15, R106, 0x96, !PT ;  /* 0x0000000f05177c12 */ /* 0x000fe4000f8e966a */
[----:B------:R-:W-:Y:S02]  /*e310*/  LOP3.LUT R5, R13, UR12, R38, 0x96, !PT ;  /* 0x0000000c0d057c12 */ /* 0x000fe4000f8e9626 */
[----:B------:R-:W-:Y:S01]  /*e320*/  LOP3.LUT R2, R25, UR6, R2, 0x96, !PT ;  /* 0x0000000619027c12 */ /* 0x000fe2000f8e9602 */
[----:B------:R-:W-:Y:S01]  /*e330*/  IMAD.WIDE.U32 R12, R0, -0x326172a9, RZ ;  /* 0xcd9e8d57000c7825 */ /* 0x000fe200078e00ff */
[----:B------:R-:W-:-:S03]  /*e340*/  LOP3.LUT R9, R53, UR13, R4, 0x96, !PT ;  /* 0x0000000d35097c12 */ /* 0x000fc6000f8e9604 */
[----:B------:R-:W-:-:S04]  /*e350*/  IMAD.WIDE.U32 R10, R5, -0x326172a9, RZ ;  /* 0xcd9e8d57050a7825 */ /* 0x000fc800078e00ff */
[----:B------:R-:W-:Y:S01]  /*e360*/  IMAD.WIDE.U32 R4, R3, -0x326172a9, RZ ;  /* 0xcd9e8d5703047825 */ /* 0x000fe200078e00ff */
[----:B------:R-:W-:-:S03]  /*e370*/  LOP3.LUT R7, R11, UR11, R36, 0x96, !PT ;  /* 0x0000000b0b077c12 */ /* 0x000fc6000f8e9624 */
[----:B------:R-:W-:Y:S01]  /*e380*/  IMAD.WIDE.U32 R2, R2, -0x326172a9, RZ ;  /* 0xcd9e8d5702027825 */ /* 0x000fe200078e00ff */
[----:B------:R-:W-:Y:S02]  /*e390*/  LOP3.LUT R0, R13, UR9, R10, 0x96, !PT ;  /* 0x000000090d007c12 */ /* 0x000fe4000f8e960a */
[----:B------:R-:W-:Y:S02]  /*e3a0*/  LOP3.LUT R38, R5, UR7, R8, 0x96, !PT ;  /* 0x0000000705267c12 */ /* 0x000fe4000f8e9608 */
[----:B------:R-:W-:Y:S01]  /*e3b0*/  LOP3.LUT R20, R3, UR17, R4, 0x96, !PT ;  /* 0x0000001103147c12 */ /* 0x000fe2000f8e9604 */
[----:B------:R-:W-:Y:S01]  /*e3c0*/  IMAD.WIDE.U32 R4, R15, -0x2daee0ad, RZ ;  /* 0xd2511f530f047825 */ /* 0x000fe200078e00ff */
[C---:B------:R-:W-:Y:S02]  /*e3d0*/  LOP3.LUT R34, R2.reuse, 0xffff, RZ, 0xc0, !PT ;  /* 0x0000ffff02227812 */ /* 0x040fe400078ec0ff */
[----:B------:R-:W-:Y:S01]  /*e3e0*/  LOP3.LUT R37, R2, 0xff, RZ, 0xc0, !PT ;  /* 0x000000ff02257812 */ /* 0x000fe200078ec0ff */
[----:B------:R-:W-:Y:S01]  /*e3f0*/  IMAD.WIDE.U32 R14, R14, -0x2daee0ad, RZ ;  /* 0xd2511f530e0e7825 */ /* 0x000fe200078e00ff */
[----:B------:R-:W-:-:S02]  /*e400*/  SHF.R.U32.HI R35, RZ, 0x10, R2 ;  /* 0x00000010ff237819 */ /* 0x000fc40000011602 */
[----:B------:R-:W-:Y:S01]  /*e410*/  SHF.R.U32.HI R36, RZ, 0x18, R2 ;  /* 0x00000018ff247819 */ /* 0x000fe20000011602 */
[----:B------:R-:W-:-:S04]  /*e420*/  IMAD.WIDE.U32 R2, R7, -0x2daee0ad, RZ ;  /* 0xd2511f5307027825 */ /* 0x000fc800078e00ff */
[----:B------:R-:W-:Y:S01]  /*e430*/  IMAD.WIDE.U32 R18, R0, -0x2daee0ad, RZ ;  /* 0xd2511f5300127825 */ /* 0x000fe200078e00ff */
[----:B------:R-:W-:Y:S02]  /*e440*/  LOP3.LUT R10, R15, UR10, R4, 0x96, !PT ;  /* 0x0000000a0f0a7c12 */ /* 0x000fe4000f8e9604 */
[----:B------:R-:W-:Y:S01]  /*e450*/  LOP3.LUT R4, R3, UR8, R6, 0x96, !PT ;  /* 0x0000000803047c12 */ /* 0x000fe2000f8e9606 */
[----:B------:R-:W-:Y:S01]  /*e460*/  IMAD.WIDE.U32 R8, R9, -0x2daee0ad, RZ ;  /* 0xd2511f5309087825 */ /* 0x000fe200078e00ff */
[----:B------:R-:W-:-:S03]  /*e470*/  LOP3.LUT R0, R19, UR6, R2, 0x96, !PT ;  /* 0x0000000613007c12 */ /* 0x000fc6000f8e9602 */
[----:B------:R-:W-:Y:S01]  /*e480*/  IMAD.WIDE.U32 R2, R23, -0x2daee0ad, RZ ;  /* 0xd2511f5317027825 */ /* 0x000fe200078e00ff */
[----:B------:R-:W-:-:S03]  /*e490*/  LOP3.LUT R11, R5, UR12, R76, 0x96, !PT ;  /* 0x0000000c050b7c12 */ /* 0x000fc6000f8e964c */
[----:B------:R-:W-:Y:S01]  /*e4a0*/  IMAD.WIDE.U32 R4, R4, -0x326172a9, RZ ;  /* 0xcd9e8d5704047825 */ /* 0x000fe200078e00ff */
[----:B------:R-:W-:Y:S02]  /*e4b0*/  LOP3.LUT R7, R3, UR12, R76, 0x96, !PT ;  /* 0x0000000c03077c12 */ /* 0x000fe4000f8e964c */
[----:B------:R-:W-:Y:S01]  /*e4c0*/  LOP3.LUT R6, R9, UR10, R2, 0x96, !PT ;  /* 0x0000000a09067c12 */ /* 0x000fe2000f8e9602 */
[----:B------:R-:W-:Y:S01]  /*e4d0*/  IMAD.WIDE.U32 R2, R0, -0x326172a9, RZ ;  /* 0xcd9e8d5700027825 */ /* 0x000fe200078e00ff */
[----:B------:R-:W-:-:S04]  /*e4e0*/  LOP3.LUT R33, R5, UR7, R12, 0x96, !PT ;  /* 0x0000000705217c12 */ /* 0x000fc8000f8e960c */
[----:B------:R-:W-:Y:S01]  /*e4f0*/  LOP3.LUT R9, R3, UR17, R4, 0x96, !PT ;  /* 0x0000001103097c12 */ /* 0x000fe2000f8e9604 */
[----:B------:R-:W-:Y:S01]  /*e500*/  IMAD.WIDE.U32 R4, R11, -0x326172a9, RZ ;  /* 0xcd9e8d570b047825 */ /* 0x000fe200078e00ff */
[----:B------:R-:W-:-:S03]  /*e510*/  MOV R70, R32 ;  /* 0x0000002000467202 */ /* 0x000fc60000000f00 */
[----:B------:R-:W-:Y:S01]  /*e520*/  IMAD.WIDE.U32 R10, R10, -0x326172a9, RZ ;  /* 0xcd9e8d570a0a7825 */ /* 0x000fe200078e00ff */
[C---:B------:R-:W-:Y:S02]  /*e530*/  LOP3.LUT R29, R2.reuse, 0xffff, RZ, 0xc0, !PT ;  /* 0x0000ffff021d7812 */ /* 0x040fe400078ec0ff */
[----:B------:R-:W-:Y:S02]  /*e540*/  LOP3.LUT R32, R2, 0xff, RZ, 0xc0, !PT ;  /* 0x000000ff02207812 */ /* 0x000fe400078ec0ff */
[--C-:B------:R-:W-:Y:S02]  /*e550*/  SHF.R.U32.HI R31, RZ, 0x10, R2.reuse ;  /* 0x00000010ff1f7819 */ /* 0x100fe40000011602 */
[----:B------:R-:W-:Y:S01]  /*e560*/  SHF.R.U32.HI R30, RZ, 0x18, R2 ;  /* 0x00000018ff1e7819 */ /* 0x000fe20000011602 */
[----:B------:R-:W-:Y:S01]  /*e570*/  IMAD.WIDE.U32 R2, R7, -0x326172a9, RZ ;  /* 0xcd9e8d5707027825 */ /* 0x000fe200078e00ff */
[----:B------:R-:W-:Y:S02]  /*e580*/  LOP3.LUT R5, R5, UR11, R52, 0x96, !PT ;  /* 0x0000000b05057c12 */ /* 0x000fe4000f8e9634 */
[----:B------:R-:W-:Y:S01]  /*e590*/  LOP3.LUT R0, R11, UR9, R4, 0x96, !PT ;  /* 0x000000090b007c12 */ /* 0x000fe2000f8e9604 */
[----:B------:R-:W-:Y:S01]  /*e5a0*/  IMAD.WIDE.U32 R6, R6, -0x326172a9, RZ ;  /* 0xcd9e8d5706067825 */ /* 0x000fe200078e00ff */
[----:B------:R-:W-:-:S03]  /*e5b0*/  LOP3.LUT R11, R3, UR11, R52, 0x96, !PT ;  /* 0x0000000b030b7c12 */ /* 0x000fc6000f8e9634 */
[----:B------:R-:W-:Y:S01]  /*e5c0*/  IMAD.WIDE.U32 R12, R0, -0x2daee0ad, RZ ;  /* 0xd2511f53000c7825 */ /* 0x000fe200078e00ff */
[----:B------:R-:W-:-:S03]  /*e5d0*/  LOP3.LUT R4, R7, UR9, R2, 0x96, !PT ;  /* 0x0000000907047c12 */ /* 0x000fc6000f8e9602 */
[----:B------:R-:W-:-:S05]  /*e5e0*/  IMAD.WIDE.U32 R2, R5, -0x2daee0ad, RZ ;  /* 0xd2511f5305027825 */ /* 0x000fca00078e00ff */
[----:B------:R-:W-:Y:S01]  /*e5f0*/  LOP3.LUT R5, R3, UR8, R14, 0x96, !PT ;  /* 0x0000000803057c12 */ /* 0x000fe2000f8e960e */
[----:B------:R-:W-:Y:S01]  /*e600*/  IMAD.WIDE.U32 R14, R4, -0x2daee0ad, RZ ;  /* 0xd2511f53040e7825 */ /* 0x000fe200078e00ff */
[----:B------:R-:W-:-:S03]  /*e610*/  LOP3.LUT R7, R13, UR6, R2, 0x96, !PT ;  /* 0x000000060d077c12 */ /* 0x000fc6000f8e9602 */
[----:B------:R-:W-:-:S04]  /*e620*/  IMAD.WIDE.U32 R2, R11, -0x2daee0ad, RZ ;  /* 0xd2511f530b027825 */ /* 0x000fc800078e00ff */
[----:B------:R-:W-:Y:S01]  /*e630*/  IMAD.WIDE.U32 R4, R5, -0x326172a9, RZ ;  /* 0xcd9e8d5705047825 */ /* 0x000fe200078e00ff */
[----:B------:R-:W-:Y:S02]  /*e640*/  LOP3.LUT R8, R3, UR8, R8, 0x96, !PT ;  /* 0x0000000803087c12 */ /* 0x000fe4000f8e9608 */
[----:B------:R-:W-:Y:S01]  /*e650*/  LOP3.LUT R0, R15, UR6, R2, 0x96, !PT ;  /* 0x000000060f007c12 */ /* 0x000fe2000f8e9602 */
[----:B------:R-:W-:Y:S01]  /*e660*/  IMAD.WIDE.U32 R2, R7, -0x326172a9, RZ ;  /* 0xcd9e8d5707027825 */ /* 0x000fe200078e00ff */
[----:B------:R-:W-:-:S04]  /*e670*/  LOP3.LUT R28, R5, UR7, R10, 0x96, !PT ;  /* 0x00000007051c7c12 */ /* 0x000fc8000f8e960a */
        /* <DEDUP_REMOVED lines=10> */
[C---:B------:R-:W-:Y:S02]  /*e720*/  LOP3.LUT R5, R2.reuse, 0xffff, RZ, 0xc0, !PT ;  /* 0x0000ffff02057812 */ /* 0x040fe400078ec0ff */
[----:B------:R-:W-:Y:S02]  /*e730*/  LOP3.LUT R15, R2, 0xff, RZ, 0xc0, !PT ;  /* 0x000000ff020f7812 */ /* 0x000fe400078ec0ff */
[--C-:B------:R-:W-:Y:S02]  /*e740*/  SHF.R.U32.HI R13, RZ, 0x10, R2.reuse ;  /* 0x00000010ff0d7819 */ /* 0x100fe40000011602 */
[----:B------:R-:W-:Y:S01]  /*e750*/  SHF.R.U32.HI R11, RZ, 0x18, R2 ;  /* 0x00000018ff0b7819 */ /* 0x000fe20000011602 */
[----:B------:R-:W-:Y:S01]  /*e760*/  IMAD.WIDE.U32 R2, R38, -0x2daee0ad, RZ ;  /* 0xd2511f5326027825 */ /* 0x000fe200078e00ff */
[----:B------:R-:W-:-:S02]  /*e770*/  SHF.R.U32.HI R4, RZ, 0x8, R34 ;  /* 0x00000008ff047819 */ /* 0x000fc40000011622 */
[----:B------:R-:W-:Y:S02]  /*e780*/  PRMT R44, R0, 0x5410, R36 ;  /* 0x00005410002c7816 */ /* 0x000fe40000000024 */
[----:B------:R-:W-:Y:S02]  /*e790*/  PRMT R45, R37, 0x5410, R4 ;  /* 0x00005410252d7816 */ /* 0x000fe40000000004 */
[----:B------:R-:W-:Y:S02]  /*e7a0*/  LOP3.LUT R0, R31, 0xff, RZ, 0xc0, !PT ;  /* 0x000000ff1f007812 */ /* 0x000fe400078ec0ff */
[----:B------:R-:W-:Y:S02]  /*e7b0*/  LOP3.LUT R10, R3, UR16, R24, 0x96, !PT ;  /* 0x00000010030a7c12 */ /* 0x000fe4000f8e9618 */
[C---:B------:R-:W-:Y:S02]  /*e7c0*/  LOP3.LUT R34, R2.reuse, 0xffff, RZ, 0xc0, !PT ;  /* 0x0000ffff02227812 */ /* 0x040fe400078ec0ff */
[----:B------:R-:W-:-:S02]  /*e7d0*/  LOP3.LUT R37, R2, 0xff, RZ, 0xc0, !PT ;  /* 0x000000ff02257812 */ /* 0x000fc400078ec0ff */
[--C-:B------:R-:W-:Y:S02]  /*e7e0*/  SHF.R.U32.HI R36, RZ, 0x10, R2.reuse ;  /* 0x00000010ff247819 */ /* 0x100fe40000011602 */
[----:B------:R-:W-:Y:S01]  /*e7f0*/  SHF.R.U32.HI R35, RZ, 0x18, R2 ;  /* 0x00000018ff237819 */ /* 0x000fe20000011602 */
[----:B------:R-:W-:Y:S01]  /*e800*/  IMAD.WIDE.U32 R2, R33, -0x2daee0ad, RZ ;  /* 0xd2511f5321027825 */ /* 0x000fe200078e00ff */
[----:B------:R-:W-:Y:S02]  /*e810*/  SHF.R.U32.HI R4, RZ, 0x8, R29 ;  /* 0x00000008ff047819 */ /* 0x000fe4000001161d */
[----:B------:R-:W-:Y:S02]  /*e820*/  PRMT R104, R0, 0x5410, R30 ;  /* 0x0000541000687816 */ /* 0x000fe4000000001e */
[----:B------:R-:W-:Y:S02]  /*e830*/  LOP3.LUT R0, R26, 0xff, RZ, 0xc0, !PT ;  /* 0x000000ff1a007812 */ /* 0x000fe400078ec0ff */
[----:B------:R-:W-:-:S02]  /*e840*/  PRMT R105, R32, 0x5410, R4 ;  /* 0x0000541020697816 */ /* 0x000fc40000000004 */
[----:B------:R-:W-:Y:S02]  /*e850*/  LOP3.LUT R8, R3, UR16, R18, 0x96, !PT ;  /* 0x0000001003087c12 */ /* 0x000fe4000f8e9612 */
[C---:B------:R-:W-:Y:S02]  /*e860*/  LOP3.LUT R29, R2.reuse, 0xffff, RZ, 0xc0, !PT ;  /* 0x0000ffff021d7812 */ /* 0x040fe400078ec0ff */
[----:B------:R-:W-:Y:S02]  /*e870*/  LOP3.LUT R32, R2, 0xff, RZ, 0xc0, !PT ;  /* 0x000000ff02207812 */ /* 0x000fe400078ec0ff */
[--C-:B------:R-:W-:Y:S02]  /*e880*/  SHF.R.U32.HI R31, RZ, 0x10, R2.reuse ;  /* 0x00000010ff1f7819 */ /* 0x100fe40000011602 */
[----:B------:R-:W-:Y:S01]  /*e890*/  SHF.R.U32.HI R30, RZ, 0x18, R2 ;  /* 0x00000018ff1e7819 */ /* 0x000fe20000011602 */
[----:B------:R-:W-:Y:S01]  /*e8a0*/  IMAD.WIDE.U32 R2, R28, -0x2daee0ad, RZ ;  /* 0xd2511f531c027825 */ /* 0x000fe200078e00ff */
[----:B------:R-:W-:-:S02]  /*e8b0*/  PRMT R33, R0, 0x5410, R23 ;  /* 0x0000541000217816 */ /* 0x000fc40000000017 */
[----:B------:R-:W-:Y:S02]  /*e8c0*/  SHF.R.U32.HI R4, RZ, 0x8, R19 ;  /* 0x00000008ff047819 */ /* 0x000fe40000011613 */
[----:B------:R-:W-:Y:S01]  /*e8d0*/  LOP3.LUT R0, R13, 0xff, RZ, 0xc0, !PT ;  /* 0x000000ff0d007812 */ /* 0x000fe200078ec0ff */
[----:B------:R-:W-:Y:S01]  /*e8e0*/  IMAD.MOV.U32 R180, RZ, RZ, R95 ;  /* 0x000000ffffb47224 */ /* 0x000fe200078e005f */
[----:B------:R-:W-:Y:S02]  /*e8f0*/  LOP3.LUT R12, R3, UR16, R12, 0x96, !PT ;  /* 0x00000010030c7c12 */ /* 0x000fe4000f8e960c */
[C---:B------:R-:W-:Y:S02]  /*e900*/  LOP3.LUT R19, R2.reuse, 0xffff, RZ, 0xc0, !PT ;  /* 0x0000ffff02137812 */ /* 0x040fe400078ec0ff */
[----:B------:R-:W-:Y:S02]  /*e910*/  LOP3.LUT R26, R2, 0xff, RZ, 0xc0, !PT ;  /* 0x000000ff021a7812 */ /* 0x000fe400078ec0ff */
[----:B------:R-:W-:-:S02]  /*e920*/  SHF.R.U32.HI R24, RZ, 0x10, R2 ;  /* 0x00000010ff187819 */ /* 0x000fc40000011602 */
[----:B------:R-:W-:Y:S01]  /*e930*/  SHF.R.U32.HI R23, RZ, 0x18, R2 ;  /* 0x00000018ff177819 */ /* 0x000fe20000011602 */
[----:B------:R-:W-:Y:S01]  /*e940*/  IMAD.WIDE.U32 R2, R25, -0x2daee0ad, RZ ;  /* 0xd2511f5319027825 */ /* 0x000fe200078e00ff */
[----:B------:R-:W-:Y:S02]  /*e950*/  PRMT R27, R27, 0x5410, R4 ;  /* 0x000054101b1b7816 */ /* 0x000fe40000000004 */
[----:B------:R-:W-:Y:S01]  /*e960*/  PRMT R95, R0, 0x5410, R11 ;  /* 0x00005410005f7816 */ /* 0x000fe2000000000b */
[----:B------:R-:W-:Y:S01]  /*e970*/  FFMA.FTZ R0, R201, c[0x0][0x23c], -R16 ;  /* 0x00008f00c9007a23 */ /* 0x000fe20000010810 */
[----:B------:R-:W-:Y:S01]  /*e980*/  SHF.R.U32.HI R4, RZ, 0x8, R5 ;  /* 0x00000008ff047819 */ /* 0x000fe20000011605 */
[----:B------:R-:W-:Y:S01]  /*e990*/  IMAD.MOV.U32 R71, RZ, RZ, R96 ;  /* 0x000000ffff477224 */ /* 0x000fe200078e0060 */
[----:B------:R-:W-:Y:S01]  /*e9a0*/  LOP3.LUT R11, R3, UR16, R14, 0x96, !PT ;  /* 0x00000010030b7c12 */ /* 0x000fe2000f8e960e */
[----:B------:R-:W-:Y:S01]  /*e9b0*/  IMAD.MOV.U32 R64, RZ, RZ, R166 ;  /* 0x000000ffff407224 */ /* 0x000fe200078e00a6 */
[----:B------:R-:W-:Y:S01]  /*e9c0*/  PRMT R96, R15, 0x5410, R4 ;  /* 0x000054100f607816 */ /* 0x000fe20000000004 */
[----:B------:R1:W-:Y:S01]  /*e9d0*/  MUFU.EX2 R166, R0 ;  /* 0x0000000000a67308 */ /* 0x0003e20000000800 */
[----:B------:R-:W-:-:S02]  /*e9e0*/  LOP3.LUT R13, R2, 0xffff, RZ, 0xc0, !PT ;  /* 0x0000ffff020d7812 */ /* 0x000fc400078ec0ff */
[----:B------:R-:W-:Y:S02]  /*e9f0*/  LOP3.LUT R15, R2, 0xff, RZ, 0xc0, !PT ;  /* 0x000000ff020f7812 */ /* 0x000fe400078ec0ff */
[--C-:B------:R-:W-:Y:S02]  /*ea00*/  SHF.R.U32.HI R14, RZ, 0x10, R2.reuse ;  /* 0x00000010ff0e7819 */ /* 0x100fe40000011602 */
[----:B------:R-:W-:Y:S02]  /*ea10*/  SHF.R.U32.HI R18, RZ, 0x18, R2 ;  /* 0x00000018ff127819 */ /* 0x000fe40000011602 */
[----:B------:R-:W-:Y:S02]  /*ea20*/  SHF.R.U32.HI R2, RZ, 0x10, R20 ;  /* 0x00000010ff027819 */ /* 0x000fe40000011614 */
[----:B-1----:R-:W-:-:S04]  /*ea30*/  LOP3.LUT R0, R20, 0xffff, RZ, 0xc0, !PT ;  /* 0x0000ffff14007812 */ /* 0x002fc800078ec0ff */
[----:B------:R-:W-:Y:S02]  /*ea40*/  SHF.R.U32.HI R3, RZ, 0x8, R0 ;  /* 0x00000008ff037819 */ /* 0x000fe40000011600 */
[----:B------:R-:W-:Y:S01]  /*ea50*/  LOP3.LUT R0, R2, 0xff, RZ, 0xc0, !PT ;  /* 0x000000ff02007812 */ /* 0x000fe200078ec0ff */
[----:B------:R-:W-:Y:S01]  /*ea60*/  FFMA.FTZ R2, R218, c[0x0][0x23c], -R16 ;  /* 0x00008f00da027a23 */ /* 0x000fe20000010810 */
[----:B------:R-:W-:Y:S01]  /*ea70*/  SHF.R.U32.HI R4, RZ, 0x18, R20 ;  /* 0x00000018ff047819 */ /* 0x000fe20000011614 */
[----:B------:R-:W-:Y:S02]  /*ea80*/  IMAD.MOV.U32 R72, RZ, RZ, R97 ;  /* 0x000000ffff487224 */ /* 0x000fe400078e0061 */
[----:B------:R-:W-:Y:S01]  /*ea90*/  IMAD.MOV.U32 R97, RZ, RZ, R165 ;  /* 0x000000ffff617224 */ /* 0x000fe200078e00a5 */
[----:B------:R-:W-:Y:S01]  /*eaa0*/  PRMT R38, R0, 0x5410, R4 ;  /* 0x0000541000267816 */ /* 0x000fe20000000004 */
[----:B------:R1:W-:Y:S01]  /*eab0*/  MUFU.EX2 R165, R2 ;  /* 0x0000000200a57308 */ /* 0x0003e20000000800 */
[----:B------:R-:W-:Y:S01]  /*eac0*/  LOP3.LUT R0, R9, 0xffff, RZ, 0xc0, !PT ;  /* 0x0000ffff09007812 */ /* 0x000fe200078ec0ff */
[----:B------:R-:W-:-:S02]  /*ead0*/  IMAD.MOV.U32 R65, RZ, RZ, R169 ;  /* 0x000000ffff417224 */ /* 0x000fc400078e00a9 */
[----:B------:R-:W-:Y:S01]  /*eae0*/  IMAD.MOV.U32 R169, RZ, RZ, R171 ;  /* 0x000000ffffa97224 */ /* 0x000fe200078e00ab */
[----:B------:R-:W-:Y:S01]  /*eaf0*/  LOP3.LUT R5, R20, 0xff, RZ, 0xc0, !PT ;  /* 0x000000ff14057812 */ /* 0x000fe200078ec0ff */
[----:B------:R-:W-:Y:S02]  /*eb00*/  FFMA.FTZ R40, R73, R39, R84 ;  /* 0x0000002749287223 */ /* 0x000fe40000010054 */
        /* <DEDUP_REMOVED lines=28> */
[----:B------:R-:W-:-:S03]  /*ecd0*/  FFMA.FTZ R41, R247, R77, R86 ;  /* 0x0000004df7297223 */ /* 0x000fc60000010056 */
[----:B------:R-:W-:Y:S01]  /*ece0*/  PRMT R20, R5, 0x5410, R3 ;  /* 0x0000541005147816 */ /* 0x000fe20000000003 */
[----:B-1----:R-:W-:-:S04]  /*ecf0*/  FFMA.FTZ R2, R199, c[0x0][0x23c], -R16 ;  /* 0x00008f00c7027a23 */ /* 0x002fc80000010810 */
[----:B------:R1:W-:Y:S01]  /*ed00*/  MUFU.EX2 R197, R2 ;  /* 0x0000000200c57308 */ /* 0x0003e20000000800 */
[----:B------:R-:W-:Y:S01]  /*ed10*/  FFMA.FTZ R3, R241, c[0x0][0x23c], -R16 ;  /* 0x00008f00f1037a23 */ /* 0x000fe20000010810 */
[----:B-1----:R-:W-:Y:S02]  /*ed20*/  SHF.R.U32.HI R2, RZ, 0x8, R0 ;  /* 0x00000008ff027819 */ /* 0x002fe40000011600 */
[----:B------:R-:W-:-:S04]  /*ed30*/  LOP3.LUT R0, R6, 0xff, RZ, 0xc0, !PT ;  /* 0x000000ff06007812 */ /* 0x000fc800078ec0ff */
[----:B------:R-:W-:Y:S02]  /*ed40*/  PRMT R86, R0, 0x5410, R2 ;  /* 0x0000541000567816 */ /* 0x000fe40000000002 */
[----:B------:R-:W-:Y:S01]  /*ed50*/  SHF.R.U32.HI R0, RZ, 0x10, R6 ;  /* 0x00000010ff007819 */ /* 0x000fe20000011606 */
[----:B------:R1:W-:Y:S01]  /*ed60*/  MUFU.EX2 R199, R3 ;  /* 0x0000000300c77308 */ /* 0x0003e20000000800 */
[----:B------:R-:W-:Y:S02]  /*ed70*/  FFMA.FTZ R2, R243, c[0x0][0x23c], -R16 ;  /* 0x00008f00f3027a23 */ /* 0x000fe40000010810 */
[----:B------:R-:W-:-:S05]  /*ed80*/  LOP3.LUT R0, R0, 0xff, RZ, 0xc0, !PT ;  /* 0x000000ff00007812 */ /* 0x000fca00078ec0ff */
[----:B------:R2:W-:Y:S01]  /*ed90*/  MUFU.EX2 R218, R2 ;  /* 0x0000000200da7308 */ /* 0x0005e20000000800 */
[----:B-1----:R-:W-:-:S04]  /*eda0*/  SHF.R.U32.HI R3, RZ, 0x18, R6 ;  /* 0x00000018ff037819 */ /* 0x002fc80000011606 */
[----:B------:R-:W-:Y:S02]  /*edb0*/  PRMT R85, R0, 0x5410, R3 ;  /* 0x0000541000557816 */ /* 0x000fe40000000003 */
[----:B------:R-:W-:Y:S01]  /*edc0*/  SHF.R.U32.HI R0, RZ, 0x8, R34 ;  /* 0x00000008ff007819 */ /* 0x000fe20000011622 */
[----:B--2---:R-:W-:-:S03]  /*edd0*/  FFMA.FTZ R2, R92, c[0x0][0x23c], -R16 ;  /* 0x00008f005c027a23 */ /* 0x004fc60000010810 */
[----:B------:R-:W-:Y:S01]  /*ede0*/  PRMT R77, R37, 0x5410, R0 ;  /* 0x00005410254d7816 */ /* 0x000fe20000000000 */
[----:B------:R1:W-:Y:S01]  /*edf0*/  MUFU.EX2 R201, R2 ;  /* 0x0000000200c97308 */ /* 0x0003e20000000800 */
[----:B------:R-:W-:Y:S01]  /*ee00*/  LOP3.LUT R0, R36, 0xff, RZ, 0xc0, !PT ;  /* 0x000000ff24007812 */ /* 0x000fe200078ec0ff */
[----:B------:R-:W-:-:S03]  /*ee10*/  FFMA.FTZ R3, R220, c[0x0][0x23c], -R16 ;  /* 0x00008f00dc037a23 */ /* 0x000fc60000010810 */
[----:B------:R-:W-:Y:S02]  /*ee20*/  PRMT R76, R0, 0x5410, R35 ;  /* 0x00005410004c7816 */ /* 0x000fe40000000023 */
[----:B------:R-:W-:Y:S01]  /*ee30*/  LOP3.LUT R0, R31, 0xff, RZ, 0xc0, !PT ;  /* 0x000000ff1f007812 */ /* 0x000fe200078ec0ff */
[----:B-1----:R-:W-:-:S04]  /*ee40*/  FFMA.FTZ R2, R93, c[0x0][0x23c], -R16 ;  /* 0x00008f005d027a23 */ /* 0x002fc80000010810 */
[----:B------:R1:W-:Y:S01]  /*ee50*/  MUFU.EX2 R221, R2 ;  /* 0x0000000200dd7308 */ /* 0x0003e20000000800 */
[----:B------:R-:W-:Y:S01]  /*ee60*/  PRMT R106, R0, 0x5410, R30 ;  /* 0x00005410006a7816 */ /* 0x000fe2000000001e */
[----:B------:R-:W-:Y:S02]  /*ee70*/  FFMA.FTZ R0, R90, c[0x0][0x23c], -R16 ;  /* 0x00008f005a007a23 */ /* 0x000fe40000010810 */
[----:B------:R-:W-:-:S04]  /*ee80*/  IMAD.MOV.U32 R66, RZ, RZ, R100 ;  /* 0x000000ffff427224 */ /* 0x000fc800078e0064 */
[----:B------:R2:W-:Y:S01]  /*ee90*/  MUFU.EX2 R220, R3 ;  /* 0x0000000300dc7308 */ /* 0x0005e20000000800 */
[----:B-1----:R-:W-:-:S07]  /*eea0*/  FFMA.FTZ R2, R217, c[0x0][0x23c], -R16 ;  /* 0x00008f00d9027a23 */ /* 0x002fce0000010810 */
[----:B------:R1:W-:Y:S01]  /*eeb0*/  MUFU.EX2 R225, R2 ;  /* 0x0000000200e17308 */ /* 0x0003e20000000800 */
[----:B--2---:R-:W-:-:S07]  /*eec0*/  SHF.R.U32.HI R3, RZ, 0x8, R19 ;  /* 0x00000008ff037819 */ /* 0x004fce0000011613 */
[----:B------:R2:W-:Y:S01]  /*eed0*/  MUFU.EX2 R217, R0 ;  /* 0x0000000000d97308 */ /* 0x0005e20000000800 */
[----:B------:R-:W-:Y:S02]  /*eee0*/  PRMT R69, R26, 0x5410, R3 ;  /* 0x000054101a457816 */ /* 0x000fe40000000003 */
[----:B-1----:R-:W-:-:S04]  /*eef0*/  SHF.R.U32.HI R2, RZ, 0x8, R29 ;  /* 0x00000008ff027819 */ /* 0x002fc8000001161d */
[----:B------:R-:W-:Y:S02]  /*ef00*/  PRMT R107, R32, 0x5410, R2 ;  /* 0x00005410206b7816 */ /* 0x000fe40000000002 */
[----:B------:R-:W-:Y:S02]  /*ef10*/  LOP3.LUT R2, R24, 0xff, RZ, 0xc0, !PT ;  /* 0x000000ff18027812 */ /* 0x000fe400078ec0ff */
[----:B--2---:R-:W-:Y:S01]  /*ef20*/  SHF.R.U32.HI R0, RZ, 0x8, R13 ;  /* 0x00000008ff007819 */ /* 0x004fe2000001160d */
[----:B------:R-:W-:Y:S01]  /*ef30*/  FFMA.FTZ R3, R180, c[0x0][0x23c], -R17 ;  /* 0x00008f00b4037a23 */ /* 0x000fe20000010811 */
[----:B------:R-:W-:Y:S01]  /*ef40*/  MOV R175, R64 ;  /* 0x0000004000af7202 */ /* 0x000fe20000000f00 */
[----:B------:R-:W-:Y:S01]  /*ef50*/  IMAD.MOV.U32 R180, RZ, RZ, R65 ;  /* 0x000000ffffb47224 */ /* 0x000fe200078e0041 */
[----:B------:R-:W-:Y:S01]  /*ef60*/  PRMT R68, R2, 0x5410, R23 ;  /* 0x0000541002447816 */ /* 0x000fe20000000017 */
[----:B------:R-:W-:Y:S01]  /*ef70*/  IMAD.MOV.U32 R64, RZ, RZ, R66 ;  /* 0x000000ffff407224 */ /* 0x000fe200078e0042 */
[----:B------:R-:W-:Y:S01]  /*ef80*/  PRMT R100, R15, 0x5410, R0 ;  /* 0x000054100f647816 */ /* 0x000fe20000000000 */
[----:B------:R-:W-:Y:S01]  /*ef90*/  IMAD.MOV.U32 R65, RZ, RZ, R67 ;  /* 0x000000ffff417224 */ /* 0x000fe200078e0043 */
[----:B------:R-:W-:Y:S01]  /*efa0*/  LOP3.LUT R2, R14, 0xff, RZ, 0xc0, !PT ;  /* 0x000000ff0e027812 */ /* 0x000fe200078ec0ff */
[----:B------:R-:W-:Y:S01]  /*efb0*/  IMAD.MOV.U32 R66, RZ, RZ, R70 ;  /* 0x000000ffff427224 */ /* 0x000fe200078e0046 */
[----:B------:R-:W-:Y:S01]  /*efc0*/  LOP3.LUT R0, R10, 0xffff, RZ, 0xc0, !PT ;  /* 0x0000ffff0a007812 */ /* 0x000fe200078ec0ff */
[----:B------:R-:W-:-:S02]  /*efd0*/  IMAD.MOV.U32 R67, RZ, RZ, R71 ;  /* 0x000000ffff437224 */ /* 0x000fc400078e0047 */
[----:B------:R-:W-:Y:S01]  /*efe0*/  IMAD.MOV.U32 R70, RZ, RZ, R72 ;  /* 0x000000ffff467224 */ /* 0x000fe200078e0048 */
[----:B------:R-:W-:Y:S01]  /*eff0*/  MOV R72, R74 ;  /* 0x0000004a00487202 */ /* 0x000fe20000000f00 */
[----:B------:R-:W-:Y:S02]  /*f000*/  IMAD.MOV.U32 R71, RZ, RZ, R73 ;  /* 0x000000ffff477224 */ /* 0x000fe400078e0049 */
[----:B------:R-:W-:Y:S02]  /*f010*/  IMAD.MOV.U32 R73, RZ, RZ, R75 ;  /* 0x000000ffff497224 */ /* 0x000fe400078e004b */
[----:B------:R-:W-:Y:S01]  /*f020*/  IMAD.MOV.U32 R74, RZ, RZ, R98 ;  /* 0x000000ffff4a7224 */ /* 0x000fe200078e0062 */
[----:B------:R-:W-:Y:S01]  /*f030*/  PRMT R98, R2, 0x5410, R18 ;  /* 0x0000541002627816 */ /* 0x000fe20000000012 */
[----:B------:R-:W-:Y:S01]  /*f040*/  IMAD.MOV.U32 R75, RZ, RZ, R157 ;  /* 0x000000ffff4b7224 */ /* 0x000fe200078e009d */
[----:B------:R-:W-:Y:S01]  /*f050*/  SHF.R.U32.HI R2, RZ, 0x8, R0 ;  /* 0x00000008ff027819 */ /* 0x000fe20000011600 */
[----:B------:R1:W-:Y:S01]  /*f060*/  MUFU.EX2 R157, R3 ;  /* 0x00000003009d7308 */ /* 0x0003e20000000800 */
[----:B------:R-:W-:Y:S01]  /*f070*/  LOP3.LUT R0, R10, 0xff, RZ, 0xc0, !PT ;  /* 0x000000ff0a007812 */ /* 0x000fe200078ec0ff */
[----:B------:R-:W-:-:S02]  /*f080*/  IMAD.MOV.U32 R139, RZ, RZ, R180 ;  /* 0x000000ffff8b7224 */ /* 0x000fc400078e00b4 */
[----:B------:R-:W-:Y:S01]  /*f090*/  IMAD.MOV.U32 R180, RZ, RZ, R65 ;  /* 0x000000ffffb47224 */ /* 0x000fe200078e0041 */
[----:B------:R-:W-:Y:S01]  /*f0a0*/  MOV R65, R71 ;  /* 0x0000004700417202 */ /* 0x000fe20000000f00 */
[----:B------:R-:W-:Y:S02]  /*f0b0*/  IMAD.MOV.U32 R71, RZ, RZ, R73 ;  /* 0x000000ffff477224 */ /* 0x000fe400078e0049 */
[----:B------:R-:W-:Y:S02]  /*f0c0*/  IMAD.MOV.U32 R73, RZ, RZ, R74 ;  /* 0x000000ffff497224 */ /* 0x000fe400078e004a */
[----:B------:R-:W-:Y:S02]  /*f0d0*/  IMAD.MOV.U32 R74, RZ, RZ, R75 ;  /* 0x000000ffff4a7224 */ /* 0x000fe400078e004b */
[----:B-1----:R-:W-:Y:S02]  /*f0e0*/  FFMA.FTZ R3, R175, c[0x0][0x23c], -R17 ;  /* 0x00008f00af037a23 */ /* 0x002fe40000010811 */
[----:B------:R-:W-:-:S02]  /*f0f0*/  IMAD.MOV.U32 R175, RZ, RZ, R64 ;  /* 0x000000ffffaf7224 */ /* 0x000fc400078e0040 */
[----:B------:R-:W-:Y:S02]  /*f100*/  IMAD.MOV.U32 R64, RZ, RZ, R66 ;  /* 0x000000ffff407224 */ /* 0x000fe400078e0042 */
[----:B------:R-:W-:Y:S01]  /*f110*/  IMAD.MOV.U32 R66, RZ, RZ, R72 ;  /* 0x000000ffff427224 */ /* 0x000fe200078e0048 */
[----:B------:R-:W-:Y:S02]  /*f120*/  PRMT R72, R0, 0x5410, R2 ;  /* 0x0000541000487816 */ /* 0x000fe40000000002 */
[----:B------:R-:W-:Y:S01]  /*f130*/  SHF.R.U32.HI R0, RZ, 0x10, R10 ;  /* 0x00000010ff007819 */ /* 0x000fe2000001160a */
[----:B------:R-:W-:Y:S02]  /*f140*/  IMAD.MOV.U32 R75, RZ, RZ, R164 ;  /* 0x000000ffff4b7224 */ /* 0x000fe400078e00a4 */
[----:B------:R1:W-:Y:S01]  /*f150*/  MUFU.EX2 R164, R3 ;  /* 0x0000000300a47308 */ /* 0x0003e20000000800 */
[----:B------:R-:W-:Y:S01]  /*f160*/  IMAD.MOV.U32 R172, RZ, RZ, R175 ;  /* 0x000000ffffac7224 */ /* 0x000fe200078e00af */
[----:B------:R-:W-:Y:S01]  /*f170*/  LOP3.LUT R0, R0, 0xff, RZ, 0xc0, !PT ;  /* 0x000000ff00007812 */ /* 0x000fe200078ec0ff */
[----:B------:R-:W-:Y:S01]  /*f180*/  FFMA.FTZ R2, R139, c[0x0][0x23c], -R17 ;  /* 0x00008f008b027a23 */ /* 0x000fe20000010811 */
[----:B------:R-:W-:Y:S01]  /*f190*/  MOV R175, R64 ;  /* 0x0000004000af7202 */ /* 0x000fe20000000f00 */
[----:B------:R-:W-:-:S02]  /*f1a0*/  IMAD.MOV.U32 R139, RZ, RZ, R180 ;  /* 0x000000ffff8b7224 */ /* 0x000fc400078e00b4 */
[----:B------:R-:W-:Y:S02]  /*f1b0*/  IMAD.MOV.U32 R64, RZ, RZ, R66 ;  /* 0x000000ffff407224 */ /* 0x000fe400078e0042 */
[----:B------:R-:W-:Y:S02]  /*f1c0*/  IMAD.MOV.U32 R180, RZ, RZ, R65 ;  /* 0x000000ffffb47224 */ /* 0x000fe400078e0041 */
[----:B------:R-:W-:Y:S02]  /*f1d0*/  IMAD.MOV.U32 R66, RZ, RZ, R73 ;  /* 0x000000ffff427224 */ /* 0x000fe400078e0049 */
[----:B------:R-:W-:Y:S01]  /*f1e0*/  IMAD.MOV.U32 R65, RZ, RZ, R71 ;  /* 0x000000ffff417224 */ /* 0x000fe200078e0047 */
[----:B-1----:R-:W-:Y:S01]  /*f1f0*/  SHF.R.U32.HI R3, RZ, 0x18, R10 ;  /* 0x00000018ff037819 */ /* 0x002fe2000001160a */
[----:B------:R-:W-:Y:S02]  /*f200*/  IMAD.MOV.U32 R73, RZ, RZ, R74 ;  /* 0x000000ffff497224 */ /* 0x000fe400078e004a */
[----:B------:R-:W-:Y:S01]  /*f210*/  IMAD.MOV.U32 R74, RZ, RZ, R168 ;  /* 0x000000ffff4a7224 */ /* 0x000fe200078e00a8 */
[----:B------:R-:W-:Y:S01]  /*f220*/  PRMT R71, R0, 0x5410, R3 ;  /* 0x0000541000477816 */ /* 0x000fe20000000003 */
[----:B------:R1:W-:Y:S01]  /*f230*/  MUFU.EX2 R168, R2 ;  /* 0x0000000200a87308 */ /* 0x0003e20000000800 */
[----:B------:R-:W-:Y:S01]  /*f240*/  LOP3.LUT R0, R8, 0xffff, RZ, 0xc0, !PT ;  /* 0x0000ffff08007812 */ /* 0x000fe200078ec0ff */
[----:B------:R-:W-:-:S03]  /*f250*/  FFMA.FTZ R4, R89, c[0x0][0x23c], -R16 ;  /* 0x00008f0059047a23 */ /* 0x000fc60000010810 */
[----:B------:R-:W-:Y:S01]  /*f260*/  SHF.R.U32.HI R3, RZ, 0x8, R0 ;  /* 0x00000008ff037819 */ /* 0x000fe20000011600 */
[----:B------:R-:W-:Y:S01]  /*f270*/  IMAD.MOV.U32 R51, RZ, RZ, R139 ;  /* 0x000000ffff337224 */ /* 0x000fe200078e008b */
[----:B------:R-:W-:Y:S01]  /*f280*/  MOV R174, R175 ;  /* 0x000000af00ae7202 */ /* 0x000fe20000000f00 */
[----:B------:R-:W-:Y:S01]  /*f290*/  IMAD.MOV.U32 R173, RZ, RZ, R180 ;  /* 0x000000ffffad7224 */ /* 0x000fe200078e00b4 */
[----:B------:R2:W-:Y:S01]  /*f2a0*/  MUFU.EX2 R247, R4 ;  /* 0x0000000400f77308 */ /* 0x0005e20000000800 */
[----:B-1----:R-:W-:Y:S01]  /*f2b0*/  SHF.R.U32.HI R2, RZ, 0x10, R8 ;  /* 0x00000010ff027819 */ /* 0x002fe20000011608 */
[----:B------:R-:W-:-:S03]  /*f2c0*/  IMAD.MOV.U32 R175, RZ, RZ, R66 ;  /* 0x000000ffffaf7224 */ /* 0x000fc600078e0042 */
[----:B------:R-:W-:Y:S01]  /*f2d0*/  LOP3.LUT R0, R2, 0xff, RZ, 0xc0, !PT ;  /* 0x000000ff02007812 */ /* 0x000fe200078ec0ff */
[----:B------:R-:W-:Y:S02]  /*f2e0*/  FFMA.FTZ R2, R172, c[0x0][0x23c], -R17 ;  /* 0x00008f00ac027a23 */ /* 0x000fe40000010811 */
[----:B------:R-:W-:Y:S01]  /*f2f0*/  IMAD.MOV.U32 R180, RZ, RZ, R73 ;  /* 0x000000ffffb47224 */ /* 0x000fe200078e0049 */
[----:B--2---:R-:W-:Y:S01]  /*f300*/  SHF.R.U32.HI R4, RZ, 0x18, R8 ;  /* 0x00000018ff047819 */ /* 0x004fe20000011608 */
[----:B------:R-:W-:Y:S01]  /*f310*/  IMAD.MOV.U32 R139, RZ, RZ, R65 ;  /* 0x000000ffff8b7224 */ /* 0x000fe200078e0041 */
[----:B------:R-:W-:Y:S01]  /*f320*/  MOV R65, R102 ;  /* 0x0000006600417202 */ /* 0x000fe20000000f00 */
[----:B------:R-:W-:Y:S02]  /*f330*/  IMAD.MOV.U32 R73, RZ, RZ, R156 ;  /* 0x000000ffff497224 */ /* 0x000fe400078e009c */
[----:B------:R-:W-:Y:S02]  /*f340*/  IMAD.MOV.U32 R66, RZ, RZ, R169 ;  /* 0x000000ffff427224 */ /* 0x000fe400078e00a9 */
[----:B------:R-:W-:Y:S01]  /*f350*/  IMAD.MOV.U32 R156, RZ, RZ, R170 ;  /* 0x000000ffff9c7224 */ /* 0x000fe200078e00aa */
[----:B------:R1:W-:Y:S01]  /*f360*/  MUFU.EX2 R169, R2 ;  /* 0x0000000200a97308 */ /* 0x0003e20000000800 */
[----:B------:R-:W-:-:S02]  /*f370*/  IMAD.MOV.U32 R172, RZ, RZ, R64 ;  /* 0x000000ffffac7224 */ /* 0x000fc400078e0040 */
[----:B------:R-:W-:Y:S02]  /*f380*/  IMAD.MOV.U32 R170, RZ, RZ, R80 ;  /* 0x000000ffffaa7224 */ /* 0x000fe400078e0050 */
[----:B------:R-:W-:Y:S01]  /*f390*/  IMAD.MOV.U32 R64, RZ, RZ, R103 ;  /* 0x000000ffff407224 */ /* 0x000fe200078e0067 */
[----:B------:R-:W-:Y:S01]  /*f3a0*/  PRMT R103, R0, 0x5410, R4 ;  /* 0x0000541000677816 */ /* 0x000fe20000000004 */
[----:B------:R-:W-:Y:S01]  /*f3b0*/  IMAD.MOV.U32 R50, RZ, RZ, R174 ;  /* 0x000000ffff327224 */ /* 0x000fe200078e00ae */
[----:B------:R-:W-:Y:S01]  /*f3c0*/  MOV R174, R175 ;  /* 0x000000af00ae7202 */ /* 0x000fe20000000f00 */
[----:B------:R-:W-:Y:S01]  /*f3d0*/  IMAD.MOV.U32 R175, RZ, RZ, R66 ;  /* 0x000000ffffaf7224 */ /* 0x000fe200078e0042 */
[----:B------:R-:W-:Y:S01]  /*f3e0*/  LOP3.LUT R0, R12, 0xffff, RZ, 0xc0, !PT ;  /* 0x0000ffff0c007812 */ /* 0x000fe200078ec0ff */
[----:B------:R-:W-:Y:S01]  /*f3f0*/  IMAD.MOV.U32 R66, RZ, RZ, R170 ;  /* 0x000000ffff427224 */ /* 0x000fe200078e00aa */
[----:B------:R-:W-:Y:S01]  /*f400*/  LOP3.LUT R5, R8, 0xff, RZ, 0xc0, !PT ;  /* 0x000000ff08057812 */ /* 0x000fe200078ec0ff */
[----:B-1----:R-:W-:-:S02]  /*f410*/  FFMA.FTZ R2, R51, c[0x0][0x23c], -R17 ;  /* 0x00008f0033027a23 */ /* 0x002fc40000010811 */
[----:B------:R-:W-:Y:S02]  /*f420*/  IMAD.MOV.U32 R51, RZ, RZ, R173 ;  /* 0x000000ffff337224 */ /* 0x000fe400078e00ad */
[----:B------:R-:W-:Y:S02]  /*f430*/  IMAD.MOV.U32 R173, RZ, RZ, R139 ;  /* 0x000000ffffad7224 */ /* 0x000fe400078e008b */
[----:B------:R-:W-:Y:S02]  /*f440*/  IMAD.MOV.U32 R139, RZ, RZ, R180 ;  /* 0x000000ffff8b7224 */ /* 0x000fe400078e00b4 */
[----:B------:R-:W-:Y:S01]  /*f450*/  IMAD.MOV.U32 R180, RZ, RZ, R65 ;  /* 0x000000ffffb47224 */ /* 0x000fe200078e0041 */
[----:B------:R1:W-:Y:S01]  /*f460*/  MUFU.EX2 R170, R2 ;  /* 0x0000000200aa7308 */ /* 0x0003e20000000800 */
[----:B------:R-:W-:Y:S01]  /*f470*/  IMAD.MOV.U32 R65, RZ, RZ, R156 ;  /* 0x000000ffff417224 */ /* 0x000fe200078e009c */
[----:B------:R-:W-:Y:S01]  /*f480*/  PRMT R102, R5, 0x5410, R3 ;  /* 0x0000541005667816 */ /* 0x000fe20000000003 */
[----:B------:R-:W-:Y:S01]  /*f490*/  IMAD.MOV.U32 R156, RZ, RZ, R82 ;  /* 0x000000ffff9c7224 */ /* 0x000fe200078e0052 */
[----:B------:R-:W-:Y:S01]  /*f4a0*/  MOV R49, R51 ;  /* 0x0000003300317202 */ /* 0x000fe20000000f00 */
[----:B------:R-:W-:-:S02]  /*f4b0*/  FFMA.FTZ R3, R50, c[0x0][0x23c], -R17 ;  /* 0x00008f0032037a23 */ /* 0x000fc40000010811 */
[----:B------:R-:W-:Y:S02]  /*f4c0*/  IMAD.MOV.U32 R51, RZ, RZ, R65 ;  /* 0x000000ffff337224 */ /* 0x000fe400078e0041 */
[----:B------:R-:W-:Y:S02]  /*f4d0*/  IMAD.MOV.U32 R50, RZ, RZ, R139 ;  /* 0x000000ffff327224 */ /* 0x000fe400078e008b */
[----:B------:R-:W-:Y:S01]  /*f4e0*/  IMAD.MOV.U32 R65, RZ, RZ, R66 ;  /* 0x000000ffff417224 */ /* 0x000fe200078e0042 */
[----:B-1----:R-:W-:Y:S02]  /*f4f0*/  SHF.R.U32.HI R2, RZ, 0x8, R0 ;  /* 0x00000008ff027819 */ /* 0x002fe40000011600 */
[----:B------:R-:W-:Y:S01]  /*f500*/  LOP3.LUT R0, R12, 0xff, RZ, 0xc0, !PT ;  /* 0x000000ff0c007812 */ /* 0x000fe200078ec0ff */
[----:B------:R-:W-:-:S03]  /*f510*/  IMAD.MOV.U32 R66, RZ, RZ, R156 ;  /* 0x000000ffff427224 */ /* 0x000fc600078e009c */
[----:B------:R-:W-:Y:S01]  /*f520*/  PRMT R58, R0, 0x5410, R2 ;  /* 0x00005410003a7816 */ /* 0x000fe20000000002 */
[----:B------:R-:W-:Y:S01]  /*f530*/  FFMA.FTZ R2, R49, c[0x0][0x23c], -R17 ;  /* 0x00008f0031027a23 */ /* 0x000fe20000010811 */
[----:B------:R-:W-:Y:S01]  /*f540*/  MOV R49, R51 ;  /* 0x0000003300317202 */ /* 0x000fe20000000f00 */
[----:B------:R-:W-:Y:S01]  /*f550*/  IMAD.MOV.U32 R48, RZ, RZ, R50 ;  /* 0x000000ffff307224 */ /* 0x000fe200078e0032 */
[----:B------:R-:W-:Y:S01]  /*f560*/  SHF.R.U32.HI R0, RZ, 0x10, R12 ;  /* 0x00000010ff007819 */ /* 0x000fe2000001160c */
[----:B------:R-:W-:Y:S02]  /*f570*/  IMAD.MOV.U32 R51, RZ, RZ, R66 ;  /* 0x000000ffff337224 */ /* 0x000fe400078e0042 */
[----:B------:R-:W-:Y:S02]  /*f580*/  IMAD.MOV.U32 R50, RZ, RZ, R65 ;  /* 0x000000ffff327224 */ /* 0x000fe400078e0041 */
[----:B------:R-:W-:Y:S02]  /*f590*/  IMAD.MOV.U32 R66, RZ, RZ, R176 ;  /* 0x000000ffff427224 */ /* 0x000fe400078e00b0 */
[----:B------:R1:W-:Y:S01]  /*f5a0*/  MUFU.EX2 R176, R2 ;  /* 0x0000000200b07308 */ /* 0x0003e20000000800 */
[----:B------:R-:W-:Y:S01]  /*f5b0*/  IMAD.MOV.U32 R139, RZ, RZ, R175 ;  /* 0x000000ffff8b7224 */ /* 0x000fe200078e00af */
[----:B------:R-:W-:-:S06]  /*f5c0*/  LOP3.LUT R0, R0, 0xff, RZ, 0xc0, !PT ;  /* 0x000000ff00007812 */ /* 0x000fcc00078ec0ff */
[----:B------:R2:W-:Y:S01]  /*f5d0*/  MUFU.EX2 R175, R3 ;  /* 0x0000000300af7308 */ /* 0x0005e20000000800 */
[----:B-1----:R-:W-:Y:S02]  /*f5e0*/  FFMA.FTZ R2, R48, c[0x0][0x23c], -R17 ;  /* 0x00008f0030027a23 */ /* 0x002fe40000010811 */
[----:B------:R-:W-:Y:S02]  /*f5f0*/  IMAD.MOV.U32 R48, RZ, RZ, R49 ;  /* 0x000000ffff307224 */ /* 0x000fe400078e0031 */
[----:B------:R-:W-:Y:S02]  /*f600*/  IMAD.MOV.U32 R49, RZ, RZ, R50 ;  /* 0x000000ffff317224 */ /* 0x000fe400078e0032 */
[----:B------:R-:W-:Y:S01]  /*f610*/  IMAD.MOV.U32 R50, RZ, RZ, R51 ;  /* 0x000000ffff327224 */ /* 0x000fe200078e0033 */
[----:B--2---:R-:W-:Y:S02]  /*f620*/  SHF.R.U32.HI R3, RZ, 0x18, R12 ;  /* 0x00000018ff037819 */ /* 0x004fe4000001160c */
[----:B------:R-:W-:Y:S01]  /*f630*/  MOV R51, R173 ;  /* 0x000000ad00337202 */ /* 0x000fe20000000f00 */
[----:B------:R-:W-:Y:S01]  /*f640*/  IMAD.MOV.U32 R173, RZ, RZ, R172 ;  /* 0x000000ffffad7224 */ /* 0x000fe200078e00ac */
[----:B------:R-:W-:Y:S01]  /*f650*/  PRMT R59, R0, 0x5410, R3 ;  /* 0x00005410003b7816 */ /* 0x000fe20000000003 */
[----:B------:R-:W-:Y:S01]  /*f660*/  IMAD.MOV.U32 R172, RZ, RZ, R178 ;  /* 0x000000ffffac7224 */ /* 0x000fe200078e00b2 */
[----:B------:R-:W-:Y:S01]  /*f670*/  LOP3.LUT R0, R11, 0xffff, RZ, 0xc0, !PT ;  /* 0x0000ffff0b007812 */ /* 0x000fe200078ec0ff */
[----:B------:R1:W-:Y:S03]  /*f680*/  MUFU.EX2 R178, R2 ;  /* 0x0000000200b27308 */ /* 0x0003e60000000800 */
[----:B------:R-:W-:Y:S01]  /*f690*/  SHF.R.U32.HI R3, RZ, 0x8, R0 ;  /* 0x00000008ff037819 */ /* 0x000fe20000011600 */
[----:B------:R-:W-:-:S02]  /*f6a0*/  IMAD.MOV.U32 R80, RZ, RZ, R224 ;  /* 0x000000ffff507224 */ /* 0x000fc400078e00e0 */
[----:B------:R2:W5:Y:S01]  /*f6b0*/  LDL.LU R224, [R1+0xa4] ;  /* 0x0000a40001e07983 */ /* 0x0005620000300800 */
[----:B------:R-:W-:Y:S02]  /*f6c0*/  IMAD.MOV.U32 R82, RZ, RZ, R216 ;  /* 0x000000ffff527224 */ /* 0x000fe400078e00d8 */
[----:B------:R-:W-:Y:S01]  /*f6d0*/  IMAD.MOV.U32 R156, RZ, RZ, R215 ;  /* 0x000000ffff9c7224 */ /* 0x000fe200078e00d7 */
[----:B------:R2:W5:Y:S01]  /*f6e0*/  LDL.LU R216, [R1+0xa0] ;  /* 0x0000a00001d87983 */ /* 0x0005620000300800 */
[----:B------:R-:W-:-:S03]  /*f6f0*/  IMAD.MOV.U32 R65, RZ, RZ, R214 ;  /* 0x000000ffff417224 */ /* 0x000fc600078e00d6 */
[----:B------:R2:W5:Y:S01]  /*f700*/  LDL.LU R215, [R1+0x9c] ;  /* 0x00009c0001d77983 */ /* 0x0005620000300800 */
[----:B-1----:R-:W-:-:S03]  /*f710*/  SHF.R.U32.HI R2, RZ, 0x10, R11 ;  /* 0x00000010ff027819 */ /* 0x002fc6000001160b */
[----:B------:R2:W5:Y:S01]  /*f720*/  LDL.LU R214, [R1+0x98] ;  /* 0x0000980001d67983 */ /* 0x0005620000300800 */
[----:B------:R-:W-:Y:S01]  /*f730*/  LOP3.LUT R0, R2, 0xff, RZ, 0xc0, !PT ;  /* 0x000000ff02007812 */ /* 0x000fe200078ec0ff */
[----:B------:R-:W-:Y:S02]  /*f740*/  FFMA.FTZ R2, R48, c[0x0][0x23c], -R17 ;  /* 0x00008f0030027a23 */ /* 0x000fe40000010811 */
[----:B------:R-:W-:Y:S02]  /*f750*/  IMAD.MOV.U32 R48, RZ, RZ, R50 ;  /* 0x000000ffff307224 */ /* 0x000fe400078e0032 */
[----:B------:R-:W-:Y:S01]  /*f760*/  IMAD.MOV.U32 R50, RZ, RZ, R173 ;  /* 0x000000ffff327224 */ /* 0x000fe200078e00ad */
[----:B------:R-:W-:Y:S01]  /*f770*/  MOV R173, R139 ;  /* 0x0000008b00ad7202 */ /* 0x000fe20000000f00 */
[----:B------:R-:W-:Y:S02]  /*f780*/  IMAD.MOV.U32 R139, RZ, RZ, R64 ;  /* 0x000000ffff8b7224 */ /* 0x000fe400078e0040 */
[----:B------:R-:W-:-:S02]  /*f790*/  IMAD.MOV.U32 R64, RZ, RZ, R74 ;  /* 0x000000ffff407224 */ /* 0x000fc400078e004a */
[----:B------:R-:W-:Y:S02]  /*f7a0*/  IMAD.MOV.U32 R74, RZ, RZ, R97 ;  /* 0x000000ffff4a7224 */ /* 0x000fe400078e0061 */
[----:B------:R-:W3:Y:S01]  /*f7b0*/  LDL.LU R97, [R1] ;  /* 0x0000000001617983 */ /* 0x000ee20000300800 */
[----:B------:R-:W-:Y:S01]  /*f7c0*/  SHF.R.U32.HI R4, RZ, 0x18, R11 ;  /* 0x00000018ff047819 */ /* 0x000fe2000001160b */
[----:B------:R-:W-:Y:S02]  /*f7d0*/  IMAD.MOV.U32 R43, RZ, RZ, R49 ;  /* 0x000000ffff2b7224 */ /* 0x000fe400078e0031 */
[----:B------:R-:W-:Y:S02]  /*f7e0*/  IMAD.MOV.U32 R49, RZ, RZ, R51 ;  /* 0x000000ffff317224 */ /* 0x000fe400078e0033 */
[----:B------:R-:W-:Y:S01]  /*f7f0*/  IMAD.MOV.U32 R51, RZ, RZ, R172 ;  /* 0x000000ffff337224 */ /* 0x000fe200078e00ac */
[----:B------:R-:W-:Y:S01]  /*f800*/  PRMT R92, R0, 0x5410, R4 ;  /* 0x00005410005c7816 */ /* 0x000fe20000000004 */
[----:B------:R-:W-:Y:S01]  /*f810*/  IMAD.MOV.U32 R172, RZ, RZ, R180 ;  /* 0x000000ffffac7224 */ /* 0x000fe200078e00b4 */
[----:B------:R-:W-:Y:S01]  /*f820*/  MOV R47, R48 ;  /* 0x00000030002f7202 */ /* 0x000fe20000000f00 */
[----:B------:R-:W-:-:S02]  /*f830*/  FFMA.FTZ R0, R43, c[0x0][0x23c], -R17 ;  /* 0x00008f002b007a23 */ /* 0x000fc40000010811 */
        /* <DEDUP_REMOVED lines=10> */
[----:B------:R-:W-:Y:S02]  /*f8e0*/  IMAD.MOV.U32 R173, RZ, RZ, R180 ;  /* 0x000000ffffad7224 */ /* 0x000fe400078e00b4 */
[----:B------:R-:W-:Y:S02]  /*f8f0*/  FFMA.FTZ R90, R47, c[0x0][0x23c], -R17 ;  /* 0x00008f002f5a7a23 */ /* 0x000fe40000010811 */
        /* <DEDUP_REMOVED lines=12> */
[----:B------:R-:W-:Y:S01]  /*f9c0*/  IMAD.MOV.U32 R75, RZ, RZ, R179 ;  /* 0x000000ffff4b7224 */ /* 0x000fe200078e00b3 */
[----:B------:R-:W-:Y:S01]  /*f9d0*/  MOV R10, R83 ;  /* 0x00000053000a7202 */ /* 0x000fe20000000f00 */
[----:B---3--:R-:W-:-:S04]  /*f9e0*/  IMAD.MOV.U32 R74, RZ, RZ, R97 ;  /* 0x000000ffff4a7224 */ /* 0x008fc800078e0061 */
[----:B------:R-:W-:-:S04]  /*f9f0*/  IMAD.MOV.U32 R64, RZ, RZ, R74 ;  /* 0x000000ffff407224 */ /* 0x000fc800078e004a */
[----:B------:R-:W-:Y:S02]  /*fa00*/  IMAD.MOV.U32 R241, RZ, RZ, R64 ;  /* 0x000000fffff17224 */ /* 0x000fe400078e0040 */
[----:B------:R-:W-:Y:S02]  /*fa10*/  IMAD.MOV.U32 R97, RZ, RZ, R213 ;  /* 0x000000ffff617224 */ /* 0x000fe400078e00d5 */
[----:B------:R-:W-:Y:S01]  /*fa20*/  FFMA.FTZ R4, R241, c[0x0][0x23c], -R21 ;  /* 0x00008f00f1047a23 */ /* 0x000fe20000010815 */
[----:B------:R-:W-:Y:S01]  /*fa30*/  MOV R74, R75 ;  /* 0x0000004b004a7202 */ /* 0x000fe20000000f00 */
[----:B------:R-:W-:Y:S01]  /*fa40*/  IMAD.MOV.U32 R241, RZ, RZ, R9 ;  /* 0x000000fffff17224 */ /* 0x000fe200078e0009 */
[----:B------:R2:W5:Y:S01]  /*fa50*/  LDL.LU R213, [R1+0x94] ;  /* 0x0000940001d57983 */ /* 0x0005620000300800 */
[----:B------:R-:W-:Y:S02]  /*fa60*/  IMAD.MOV.U32 R9, RZ, RZ, R159 ;  /* 0x000000ffff097224 */ /* 0x000fe400078e009f */
[----:B------:R-:W-:-:S02]  /*fa70*/  IMAD.MOV.U32 R75, RZ, RZ, R97 ;  /* 0x000000ffff4b7224 */ /* 0x000fc400078e0061 */
[----:B------:R-:W-:Y:S02]  /*fa80*/  FFMA.FTZ R97, R212, c[0x0][0x23c], -R17 ;  /* 0x00008f00d4617a23 */ /* 0x000fe40000010811 */
[----:B------:R2:W5:Y:S01]  /*fa90*/  LDL.LU R212, [R1+0x90] ;  /* 0x0000900001d47983 */ /* 0x0005620000300800 */
[----:B------:R-:W-:-:S03]  /*faa0*/  FFMA.FTZ R9, R9, R136, R10 ;  /* 0x0000008809097223 */ /* 0x000fc6000001000a */
[----:B------:R-:W3:Y:S01]  /*fab0*/  LDL.LU R10, [R1+0xc] ;  /* 0x00000c00010a7983 */ /* 0x000ee20000300800 */
[----:B------:R-:W-:Y:S01]  /*fac0*/  LOP3.LUT R5, R11, 0xff, RZ, 0xc0, !PT ;  /* 0x000000ff0b057812 */ /* 0x000fe200078ec0ff */
[----:B------:R-:W-:-:S03]  /*fad0*/  UISETP.GE.AND UP0, UPT, UR26, 0x3, UPT ;  /* 0x000000031a00788c */ /* 0x000fc6000bf06270 */
[----:B------:R-:W-:Y:S01]  /*fae0*/  PRMT R89, R5, 0x5410, R3 ;  /* 0x0000541005597816 */ /* 0x000fe20000000003 */
[----:B------:R-:W-:Y:S02]  /*faf0*/  FFMA.FTZ R3, R185, c[0x0][0x23c], -R17 ;  /* 0x00008f00b9037a23 */ /* 0x000fe40000010811 */
[----:B------:R-:W-:Y:S02]  /*fb00*/  IMAD.MOV.U32 R53, RZ, RZ, R49 ;  /* 0x000000ffff357224 */ /* 0x000fe400078e0031 */
[----:B------:R-:W-:Y:S02]  /*fb10*/  IMAD.MOV.U32 R16, RZ, RZ, R43 ;  /* 0x000000ffff107224 */ /* 0x000fe400078e002b */
[----:B------:R-:W-:Y:S02]  /*fb20*/  IMAD.MOV.U32 R19, RZ, RZ, R48 ;  /* 0x000000ffff137224 */ /* 0x000fe400078e0030 */
[----:B------:R-:W-:Y:S02]  /*fb30*/  IMAD.MOV.U32 R18, RZ, RZ, R65 ;  /* 0x000000ffff127224 */ /* 0x000fe400078e0041 */
[----:B------:R-:W-:Y:S01]  /*fb40*/  IMAD.MOV.U32 R49, RZ, RZ, R180 ;  /* 0x000000ffff317224 */ /* 0x000fe200078e00b4 */
[----:B------:R1:W-:Y:S01]  /*fb50*/  MUFU.EX2 R177, R2 ;  /* 0x0000000200b17308 */ /* 0x0003e20000000800 */
[----:B------:R-:W-:Y:S01]  /*fb60*/  FFMA.FTZ R5, R235, c[0x0][0x23c], -R22 ;  /* 0x00008f00eb057a23 */ /* 0x000fe20000010816 */
[----:B------:R-:W-:Y:S01]  /*fb70*/  PLOP3.LUT P0, PT, PT, PT, UP0, 0x80, 0x0 ;  /* 0x000000000000781c */ /* 0x000fe20003f0f008 */
[----:B------:R-:W-:-:S02]  /*fb80*/  FFMA.FTZ R93, R183, c[0x0][0x23c], -R17 ;  /* 0x00008f00b75d7a23 */ /* 0x000fc40000010811 */
[----:B------:R-:W-:-:S03]  /*fb90*/  FFMA.FTZ R73, R184, c[0x0][0x23c], -R17 ;  /* 0x00008f00b8497a23 */ /* 0x000fc60000010811 */
[----:B------:R4:W-:Y:S01]  /*fba0*/  MUFU.EX2 R180, R3 ;  /* 0x0000000300b47308 */ /* 0x0009e20000000800 */
[----:B------:R-:W-:Y:S02]  /*fbb0*/  FFMA.FTZ R94, R94, c[0x0][0x23c], -R17 ;  /* 0x00008f005e5e7a23 */ /* 0x000fe40000010811 */
[----:B------:R-:W-:Y:S02]  /*fbc0*/  IMAD.MOV.U32 R185, RZ, RZ, R18 ;  /* 0x000000ffffb97224 */ /* 0x000fe400078e0012 */
[----:B------:R-:W-:-:S03]  /*fbd0*/  IMAD.MOV.U32 R183, RZ, RZ, R19 ;  /* 0x000000ffffb77224 */ /* 0x000fc600078e0013 */
[----:B------:R2:W-:Y:S01]  /*fbe0*/  MUFU.EX2 R179, R0 ;  /* 0x0000000000b37308 */ /* 0x0005e20000000800 */
[----:B-1----:R-:W-:Y:S02]  /*fbf0*/  FFMA.FTZ R2, R242, c[0x0][0x23c], -R22 ;  /* 0x00008f00f2027a23 */ /* 0x002fe40000010816 */
[----:B------:R-:W-:Y:S01]  /*fc00*/  IMAD.MOV.U32 R242, RZ, RZ, R16 ;  /* 0x000000fffff27224 */ /* 0x000fe200078e0010 */
[----:B------:R-:W-:Y:S01]  /*fc10*/  MOV R7, R139 ;  /* 0x0000008b00077202 */ /* 0x000fe20000000f00 */
[----:B------:R-:W-:Y:S01]  /*fc20*/  IMAD.MOV.U32 R37, RZ, RZ, R156 ;  /* 0x000000ffff257224 */ /* 0x000fe200078e009c */
[----:B------:R-:W1:Y:S01]  /*fc30*/  LDSM.16.MT88.4 R16, [R205+0x5000] ;  /* 0x00500000cd10783b */ /* 0x000e620000004200 */
[----:B----4-:R-:W-:Y:S01]  /*fc40*/  FFMA.FTZ R3, R234, c[0x0][0x23c], -R22 ;  /* 0x00008f00ea037a23 */ /* 0x010fe20000010816 */
[----:B------:R-:W-:Y:S01]  /*fc50*/  MUFU.EX2 R156, R5 ;  /* 0x00000005009c7308 */ /* 0x000fe20000000800 */
[----:B------:R-:W-:Y:S02]  /*fc60*/  IMAD.MOV.U32 R52, RZ, RZ, R50 ;  /* 0x000000ffff347224 */ /* 0x000fe400078e0032 */
[----:B------:R-:W-:-:S02]  /*fc70*/  IMAD.MOV.U32 R51, RZ, RZ, R140 ;  /* 0x000000ffff337224 */ /* 0x000fc400078e008c */
[----:B--2---:R-:W-:-:S03]  /*fc80*/  FFMA.FTZ R0, R240, c[0x0][0x23c], -R22 ;  /* 0x00008f00f0007a23 */ /* 0x004fc60000010816 */
[----:B------:R-:W2:Y:S01]  /*fc90*/  MUFU.EX2 R159, R3 ;  /* 0x00000003009f7308 */ /* 0x000ea20000000800 */
[----:B------:R-:W-:Y:S01]  /*fca0*/  IMAD.MOV.U32 R243, RZ, RZ, R52 ;  /* 0x000000fffff37224 */ /* 0x000fe200078e0034 */
[----:B------:R-:W-:Y:S01]  /*fcb0*/  MOV R23, R174 ;  /* 0x000000ae00177202 */ /* 0x000fe20000000f00 */
[----:B------:R-:W-:-:S05]  /*fcc0*/  IMAD.MOV.U32 R52, RZ, RZ, R158 ;  /* 0x000000ffff347224 */ /* 0x000fca00078e009e */
[----:B------:R4:W-:Y:S01]  /*fcd0*/  MUFU.EX2 R139, R2 ;  /* 0x00000002008b7308 */ /* 0x0009e20000000800 */
[----:B------:R-:W-:Y:S01]  /*fce0*/  IMAD.MOV.U32 R174, RZ, RZ, R143 ;  /* 0x000000ffffae7224 */ /* 0x000fe200078e008f */
[----:B------:R-:W-:-:S06]  /*fcf0*/  MOV R6, R7 ;  /* 0x0000000700067202 */ /* 0x000fcc0000000f00 */
[----:B------:R1:W-:Y:S01]  /*fd00*/  MUFU.EX2 R140, R0 ;  /* 0x00000000008c7308 */ /* 0x0003e20000000800 */
[----:B------:R-:W-:Y:S02]  /*fd10*/  IMAD.MOV.U32 R34, RZ, RZ, R53 ;  /* 0x000000ffff227224 */ /* 0x000fe400078e0035 */
[--C-:B----4-:R-:W-:Y:S02]  /*fd20*/  FFMA.FTZ R2, R249, c[0x0][0x23c], -R21.reuse ;  /* 0x00008f00f9027a23 */ /* 0x110fe40000010815 */
[----:B------:R-:W-:-:S03]  /*fd30*/  FFMA.FTZ R7, R251, c[0x0][0x23c], -R21 ;  /* 0x00008f00fb077a23 */ /* 0x000fc60000010815 */
[----:B------:R2:W-:Y:S01]  /*fd40*/  MUFU.EX2 R158, R2 ;  /* 0x00000002009e7308 */ /* 0x0005e20000000800 */
[----:B-1----:R-:W-:-:S07]  /*fd50*/  FFMA.FTZ R0, R250, c[0x0][0x23c], -R21 ;  /* 0x00008f00fa007a23 */ /* 0x002fce0000010815 */
[----:B------:R1:W4:Y:S01]  /*fd60*/  MUFU.EX2 R143, R0 ;  /* 0x00000000008f7308 */ /* 0x0003220000000800 */
[----:B------:R-:W-:Y:S01]  /*fd70*/  IMAD.MOV.U32 R53, RZ, RZ, R138 ;  /* 0x000000ffff357224 */ /* 0x000fe200078e008a */
[----:B------:R-:W-:Y:S01]  /*fd80*/  MOV R138, R79 ;  /* 0x0000004f008a7202 */ /* 0x000fe20000000f00 */
[----:B------:R-:W-:Y:S01]  /*fd90*/  IMAD.MOV.U32 R84, RZ, RZ, R47 ;  /* 0x000000ffff547224 */ /* 0x000fe200078e002f */
[----:B------:R-:W-:Y:S01]  /*fda0*/  MOV R234, R141 ;  /* 0x0000008d00ea7202 */ /* 0x000fe20000000f00 */
[----:B------:R-:W-:-:S03]  /*fdb0*/  @P0 IMAD.MOV.U32 R138, RZ, RZ, R79 ;  /* 0x000000ffff8a0224 */ /* 0x000fc600078e004f */
[----:B------:R4:W-:Y:S01]  /*fdc0*/  MUFU.EX2 R79, R4 ;  /* 0x00000004004f7308 */ /* 0x0009e20000000800 */
[----:B------:R-:W-:Y:S02]  /*fdd0*/  IMAD.MOV.U32 R46, RZ, RZ, R173 ;  /* 0x000000ffff2e7224 */ /* 0x000fe400078e00ad */
[----:B------:R-:W-:Y:S01]  /*fde0*/  IMAD.MOV.U32 R47, RZ, RZ, R172 ;  /* 0x000000ffff2f7224 */ /* 0x000fe200078e00ac */
[----:B--2---:R-:W-:Y:S01]  /*fdf0*/  F2FP.BF16.PACK_AB R2, R159, R156 ;  /* 0x0000009c9f02723e */ /* 0x004fe200000010ff */
[----:B------:R-:W-:-:S03]  /*fe00*/  IMAD.MOV.U32 R172, RZ, RZ, R74 ;  /* 0x000000ffffac7224 */ /* 0x000fc600078e004a */
[----:B------:R2:W2:Y:S01]  /*fe10*/  MUFU.EX2 R141, R7 ;  /* 0x00000007008d7308 */ /* 0x0004a20000000800 */
[----:B------:R-:W-:Y:S01]  /*fe20*/  IMAD.MOV.U32 R173, RZ, RZ, R75 ;  /* 0x000000ffffad7224 */ /* 0x000fe200078e004b */
[--C-:B-1----:R-:W-:Y:S01]  /*fe30*/  HSET2.LE.AND R0, R27, R91.reuse, PT ;  /* 0x0000005b1b007233 */ /* 0x102fe20003803000 */
[----:B------:R-:W-:Y:S02]  /*fe40*/  IMAD.MOV.U32 R50, RZ, RZ, R80 ;  /* 0x000000ffff327224 */ /* 0x000fe400078e0050 */
[----:B------:R-:W-:Y:S02]  /*fe50*/  IMAD.MOV.U32 R28, RZ, RZ, R78 ;  /* 0x000000ffff1c7224 */ /* 0x000fe400078e004e */
[----:B------:R-:W-:Y:S01]  /*fe60*/  IMAD.MOV.U32 R35, RZ, RZ, R84 ;  /* 0x000000ffff237224 */ /* 0x000fe200078e0054 */
[----:B----4-:R-:W-:Y:S01]  /*fe70*/  HSET2.LE.AND R4, R20, R91, PT ;  /* 0x0000005b14047233 */ /* 0x010fe20003803000 */
[----:B------:R-:W-:Y:S02]  /*fe80*/  IMAD.MOV.U32 R26, RZ, RZ, R66 ;  /* 0x000000ffff1a7224 */ /* 0x000fe400078e0042 */
[----:B------:R-:W-:-:S02]  /*fe90*/  IMAD.MOV.U32 R29, RZ, RZ, R67 ;  /* 0x000000ffff1d7224 */ /* 0x000fc400078e0043 */
[----:B------:R-:W-:Y:S02]  /*fea0*/  IMAD.MOV.U32 R36, RZ, RZ, R70 ;  /* 0x000000ffff247224 */ /* 0x000fe400078e0046 */
[----:B------:R-:W-:Y:S02]  /*feb0*/  IMAD.MOV.U32 R48, RZ, RZ, R82 ;  /* 0x000000ffff307224 */ /* 0x000fe400078e0052 */
[----:B------:R-:W-:Y:S02]  /*fec0*/  IMAD.MOV.U32 R43, RZ, RZ, R81 ;  /* 0x000000ffff2b7224 */ /* 0x000fe400078e0051 */
        /* <DEDUP_REMOVED lines=10> */
[--C-:B------:R-:W-:Y:S02]  /*ff70*/  FFMA.FTZ R78, R187, c[0x0][0x23c], -R22.reuse ;  /* 0x00008f00bb4e7a23 */ /* 0x100fe40000010816 */
[----:B------:R-:W-:Y:S02]  /*ff80*/  FFMA.FTZ R80, R186, c[0x0][0x23c], -R22 ;  /* 0x00008f00ba507a23 */ /* 0x000fe40000010816 */
[----:B------:R-:W-:Y:S02]  /*ff90*/  IMAD.MOV.U32 R32, RZ, RZ, R42 ;  /* 0x000000ffff207224 */ /* 0x000fe400078e002a */
        /* <DEDUP_REMOVED lines=10> */
[--C-:B------:R-:W-:Y:S02]  /*10040*/  FFMA.FTZ R83, R191, c[0x0][0x23c], -R21.reuse ;  /* 0x00008f00bf537a23 */ /* 0x100fe40000010815 */
[----:B------:R-:W-:Y:S02]  /*10050*/  FFMA.FTZ R84, R190, c[0x0][0x23c], -R21 ;  /* 0x00008f00be547a23 */ /* 0x000fe40000010815 */
[----:B------:R-:W-:Y:S02]  /*10060*/  IMAD.MOV.U32 R184, RZ, RZ, R23 ;  /* 0x000000ffffb87224 */ /* 0x000fe400078e0017 */
[----:B------:R-:W1:Y:S01]  /*10070*/  LDSM.16.MT88.4 R20, [R206+0x5000] ;  /* 0x00500000ce14783b */ /* 0x000e620000004200 */
[----:B------:R-:W-:Y:S01]  /*10080*/  IMAD.MOV.U32 R226, RZ, RZ, R6 ;  /* 0x000000ffffe27224 */ /* 0x000fe200078e0006 */
[----:B------:R-:W-:Y:S01]  /*10090*/  LOP3.LUT R6, R0, R2, RZ, 0xc0, !PT ;  /* 0x0000000200067212 */ /* 0x000fe200078ec0ff */
[----:B------:R-:W-:Y:S01]  /*100a0*/  IMAD.MOV.U32 R227, RZ, RZ, R28 ;  /* 0x000000ffffe37224 */ /* 0x000fe200078e001c */
[----:B------:R-:W-:Y:S01]  /*100b0*/  MOV R240, R32 ;  /* 0x0000002000f07202 */ /* 0x000fe20000000f00 */
[----:B------:R-:W-:Y:S01]  /*100c0*/  HSET2.LE.AND R0, R33, R91, PT ;  /* 0x0000005b21007233 */ /* 0x000fe20003803000 */
[----:B------:R-:W-:Y:S01]  /*100d0*/  IMAD.MOV.U32 R32, RZ, RZ, R34 ;  /* 0x000000ffff207224 */ /* 0x000fe200078e0022 */
[----:B------:R-:W-:Y:S01]  /*100e0*/  F2FP.BF16.PACK_AB R2, R158, R143 ;  /* 0x0000008f9e02723e */ /* 0x000fe200000010ff */
[----:B------:R-:W-:-:S02]  /*100f0*/  IMAD.MOV.U32 R232, RZ, RZ, R51 ;  /* 0x000000ffffe87224 */ /* 0x000fc400078e0033 */
[----:B------:R-:W-:Y:S02]  /*10100*/  IMAD.MOV.U32 R34, RZ, RZ, R142 ;  /* 0x000000ffff227224 */ /* 0x000fe400078e008e */
[----:B------:R4:W-:Y:S01]  /*10110*/  MUFU.EX2 R142, R8 ;  /* 0x00000008008e7308 */ /* 0x0009e20000000800 */
[----:B------:R-:W-:Y:S01]  /*10120*/  IMAD.MOV.U32 R223, RZ, RZ, R227 ;  /* 0x000000ffffdf7224 */ /* 0x000fe200078e00e3 */
[----:B--2---:R-:W-:Y:S01]  /*10130*/  LOP3.LUT R7, R0, R2, RZ, 0xc0, !PT ;  /* 0x0000000200077212 */ /* 0x004fe200078ec0ff */
[----:B------:R-:W-:Y:S01]  /*10140*/  IMAD.MOV.U32 R227, RZ, RZ, R234 ;  /* 0x000000ffffe37224 */ /* 0x000fe200078e00ea */
[----:B------:R-:W-:Y:S01]  /*10150*/  F2FP.BF16.PACK_AB R5, R140, R139 ;  /* 0x0000008b8c05723e */ /* 0x000fe200000010ff */
[----:B------:R-:W-:Y:S01]  /*10160*/  HSET2.LE.AND R0, R25, R91, PT ;  /* 0x0000005b19007233 */ /* 0x000fe20003803000 */
[----:B------:R-:W-:Y:S01]  /*10170*/  MOV R234, R240 ;  /* 0x000000f000ea7202 */ /* 0x000fe20000000f00 */
[----:B------:R-:W-:Y:S01]  /*10180*/  IMAD.MOV.U32 R240, RZ, RZ, R183 ;  /* 0x000000fffff07224 */ /* 0x000fe200078e00b7 */
[----:B------:R-:W-:Y:S01]  /*10190*/  F2FP.BF16.PACK_AB R2, R141, R79 ;  /* 0x0000004f8d02723e */ /* 0x000fe200000010ff */
[----:B------:R-:W-:-:S02]  /*101a0*/  IMAD.MOV.U32 R42, RZ, RZ, R137 ;  /* 0x000000ffff2a7224 */ /* 0x000fc400078e0089 */
[----:B------:R-:W-:Y:S02]  /*101b0*/  IMAD.MOV.U32 R183, RZ, RZ, R185 ;  /* 0x000000ffffb77224 */ /* 0x000fe400078e00b9 */
[----:B----4-:R-:W-:Y:S02]  /*101c0*/  FADD.FTZ R8, R226, R41 ;  /* 0x00000029e2087221 */ /* 0x010fe40000010000 */
[----:B------:R-:W-:Y:S02]  /*101d0*/  IMAD.MOV.U32 R226, RZ, RZ, R232 ;  /* 0x000000ffffe27224 */ /* 0x000fe400078e00e8 */
[----:B------:R-:W-:Y:S02]  /*101e0*/  IMAD.MOV.U32 R232, RZ, RZ, R242 ;  /* 0x000000ffffe87224 */ /* 0x000fe400078e00f2 */
[----:B------:R-:W-:Y:S02]  /*101f0*/  IMAD.MOV.U32 R242, RZ, RZ, R184 ;  /* 0x000000fffff27224 */ /* 0x000fe400078e00b8 */
[----:B------:R-:W-:Y:S01]  /*10200*/  IMAD.MOV.U32 R184, RZ, RZ, R26 ;  /* 0x000000ffffb87224 */ /* 0x000fe200078e001a */
[----:B------:R-:W-:Y:S01]  /*10210*/  LOP3.LUT R4, R4, R5, RZ, 0xc0, !PT ;  /* 0x0000000504047212 */ /* 0x000fe200078ec0ff */
[----:B------:R-:W-:Y:S01]  /*10220*/  IMAD.MOV.U32 R185, RZ, RZ, R29 ;  /* 0x000000ffffb97224 */ /* 0x000fe200078e001d */
[----:B------:R-:W-:Y:S01]  /*10230*/  MOV R29, R37 ;  /* 0x00000025001d7202 */ /* 0x000fe20000000f00 */
[----:B------:R-:W-:Y:S01]  /*10240*/  IMAD.MOV.U32 R26, RZ, RZ, R36 ;  /* 0x000000ffff1a7224 */ /* 0x000fe200078e0024 */
[----:B------:R-:W-:Y:S01]  /*10250*/  MOV R202, R226 ;  /* 0x000000e200ca7202 */ /* 0x000fe20000000f00 */
[----:B------:R-:W-:Y:S01]  /*10260*/  IMAD.MOV.U32 R36, RZ, RZ, R52 ;  /* 0x000000ffff247224 */ /* 0x000fe200078e0034 */
[----:B------:R-:W-:Y:S01]  /*10270*/  LOP3.LUT R5, R0, R2, RZ, 0xc0, !PT ;  /* 0x0000000200057212 */ /* 0x000fe200078ec0ff */
[----:B------:R-:W-:-:S02]  /*10280*/  IMAD.MOV.U32 R37, RZ, RZ, R53 ;  /* 0x000000ffff257224 */ /* 0x000fc400078e0035 */
[----:B------:R-:W-:Y:S02]  /*10290*/  IMAD.MOV.U32 R52, RZ, RZ, R42 ;  /* 0x000000ffff347224 */ /* 0x000fe400078e002a */
[----:B------:R-:W-:Y:S02]  /*102a0*/  IMAD.MOV.U32 R53, RZ, RZ, R43 ;  /* 0x000000ffff357224 */ /* 0x000fe400078e002b */
[----:B------:R-:W-:Y:S02]  /*102b0*/  IMAD.MOV.U32 R203, RZ, RZ, R227 ;  /* 0x000000ffffcb7224 */ /* 0x000fe400078e00e3 */
[----:B------:R-:W-:Y:S02]  /*102c0*/  IMAD.MOV.U32 R42, RZ, RZ, R48 ;  /* 0x000000ffff2a7224 */ /* 0x000fe400078e0030 */
[----:B------:R-:W-:Y:S02]  /*102d0*/  IMAD.MOV.U32 R43, RZ, RZ, R174 ;  /* 0x000000ffff2b7224 */ /* 0x000fe400078e00ae */
[----:B------:R-:W-:-:S02]  /*102e0*/  FADD.FTZ R0, R223, R9 ;  /* 0x00000009df007221 */ /* 0x000fc40000010000 */
[----:B------:R-:W-:Y:S02]  /*102f0*/  IMAD.MOV.U32 R226, RZ, RZ, R242 ;  /* 0x000000ffffe27224 */ /* 0x000fe400078e00f2 */
[----:B------:R-:W-:Y:S02]  /*10300*/  IMAD.MOV.U32 R227, RZ, RZ, R184 ;  /* 0x000000ffffe37224 */ /* 0x000fe400078e00b8 */
[----:B------:R-:W-:Y:S02]  /*10310*/  IMAD.MOV.U32 R223, RZ, RZ, R183 ;  /* 0x000000ffffdf7224 */ /* 0x000fe400078e00b7 */
[----:B------:R-:W-:Y:S01]  /*10320*/  IMAD.MOV.U32 R242, RZ, RZ, R185 ;  /* 0x000000fffff27224 */ /* 0x000fe200078e00b9 */
[----:B------:R-:W-:Y:S01]  /*10330*/  MOV R185, R36 ;  /* 0x0000002400b97202 */ /* 0x000fe20000000f00 */
[----:B------:R-:W-:Y:S02]  /*10340*/  IMAD.MOV.U32 R183, RZ, RZ, R26 ;  /* 0x000000ffffb77224 */ /* 0x000fe400078e001a */
[----:B------:R-:W-:-:S02]  /*10350*/  IMAD.MOV.U32 R184, RZ, RZ, R29 ;  /* 0x000000ffffb87224 */ /* 0x000fc400078e001d */
[----:B------:R-:W-:Y:S02]  /*10360*/  IMAD.MOV.U32 R51, RZ, RZ, R173 ;  /* 0x000000ffff337224 */ /* 0x000fe400078e00ad */
[----:B------:R-:W-:Y:S02]  /*10370*/  IMAD.MOV.U32 R26, RZ, RZ, R37 ;  /* 0x000000ffff1a7224 */ /* 0x000fe400078e0025 */
[----:B------:R-:W-:Y:S02]  /*10380*/  IMAD.MOV.U32 R29, RZ, RZ, R52 ;  /* 0x000000ffff1d7224 */ /* 0x000fe400078e0034 */
[----:B------:R-:W-:Y:S02]  /*10390*/  IMAD.MOV.U32 R28, RZ, RZ, R172 ;  /* 0x000000ffff1c7224 */ /* 0x000fe400078e00ac */
[----:B------:R-:W-:Y:S02]  /*103a0*/  FADD.FTZ R2, R209, R40 ;  /* 0x00000028d1027221 */ /* 0x000fe40000010000 */
[----:B------:R-:W-:-:S02]  /*103b0*/  IMAD.MOV.U32 R37, RZ, RZ, R42 ;  /* 0x000000ffff257224 */ /* 0x000fc400078e002a */
[----:B------:R-:W-:Y:S02]  /*103c0*/  IMAD.MOV.U32 R52, RZ, RZ, R43 ;  /* 0x000000ffff347224 */ /* 0x000fe400078e002b */
[----:B------:R-:W-:Y:S01]  /*103d0*/  HMMA.16816.F32.BF16 R40, R4, R16, R120 ;  /* 0x000000100428723c */ /* 0x000fe20000041878 */
[----:B------:R2:W-:Y:S01]  /*103e0*/  MUFU.EX2 R123, R14 ;  /* 0x0000000e007b7308 */ /* 0x0005e20000000800 */
[----:B------:R-:W-:Y:S02]  /*103f0*/  IMAD.MOV.U32 R48, RZ, RZ, R208 ;  /* 0x000000ffff307224 */ /* 0x000fe400078e00d0 */
[----:B------:R-:W-:Y:S01]  /*10400*/  FADD.FTZ R28, R28, R2 ;  /* 0x000000021c1c7221 */ /* 0x000fe20000010000 */
[----:B------:R-:W-:Y:S01]  /*10410*/  F2FP.BF16.PACK_AB R2, R165, R166 ;  /* 0x000000a6a502723e */ /* 0x000fe200000010ff */
[----:B------:R-:W-:Y:S02]  /*10420*/  IMAD.MOV.U32 R36, RZ, RZ, R53 ;  /* 0x000000ffff247224 */ /* 0x000fe400078e0035 */
[----:B------:R-:W-:Y:S01]  /*10430*/  IMAD.MOV.U32 R53, RZ, RZ, R48 ;  /* 0x000000ffff357224 */ /* 0x000fe200078e0030 */
[----:B------:R-:W-:Y:S01]  /*10440*/  MUFU.EX2 R174, R13 ;  /* 0x0000000d00ae7308 */ /* 0x000fe20000000800 */
[----:B------:R-:W-:Y:S01]  /*10450*/  IMAD.MOV.U32 R48, RZ, RZ, R49 ;  /* 0x000000ffff307224 */ /* 0x000fe200078e0031 */
[----:B------:R-:W-:Y:S01]  /*10460*/  MOV R49, R207 ;  /* 0x000000cf00317202 */ /* 0x000fe20000000f00 */
[----:B--2---:R-:W-:Y:S01]  /*10470*/  FADD.FTZ R14, R51, R0 ;  /* 0x00000000330e7221 */ /* 0x004fe20000010000 */
[----:B------:R-:W-:-:S02]  /*10480*/  HSET2.LE.AND R0, R39, R91, PT ;  /* 0x0000005b27007233 */ /* 0x000fc40003803000 */
[----:B------:R-:W-:Y:S02]  /*10490*/  HSET2.LE.AND R9, R38, R91, PT ;  /* 0x0000005b26097233 */ /* 0x000fe40003803000 */
[----:B------:R2:W4:Y:S01]  /*104a0*/  MUFU.EX2 R173, R11 ;  /* 0x0000000b00ad7308 */ /* 0x0005220000000800 */
[----:B------:R-:W-:Y:S02]  /*104b0*/  IMAD.MOV.U32 R3, RZ, RZ, R87 ;  /* 0x000000ffff037224 */ /* 0x000fe400078e0057 */
[----:B---3--:R-:W-:-:S05]  /*104c0*/  FFMA.FTZ R10, R10, R54, R211 ;  /* 0x000000360a0a7223 */ /* 0x008fca00000100d3 */
[----:B------:R3:W-:Y:S01]  /*104d0*/  MUFU.EX2 R172, R12 ;  /* 0x0000000c00ac7308 */ /* 0x0007e20000000800 */
[----:B--2---:R-:W-:Y:S01]  /*104e0*/  HSET2.LE.AND R11, R44, R91, PT ;  /* 0x0000005b2c0b7233 */ /* 0x004fe20003803000 */
[----:B------:R-:W-:Y:S01]  /*104f0*/  @P0 IMAD.MOV.U32 R3, RZ, RZ, R87 ;  /* 0x000000ffff030224 */ /* 0x000fe200078e0057 */
[----:B------:R2:W5:Y:S01]  /*10500*/  LDL.LU R211, [R1+0x8c] ;  /* 0x00008c0001d37983 */ /* 0x0005620000300800 */
[----:B------:R-:W-:Y:S02]  /*10510*/  FADD.FTZ R10, R202, R10 ;  /* 0x0000000aca0a7221 */ /* 0x000fe40000010000 */
        /* <DEDUP_REMOVED lines=8> */
[----:B------:R-:W-:Y:S02]  /*105a0*/  IMAD.MOV.U32 R195, RZ, RZ, R203 ;  /* 0x000000ffffc37224 */ /* 0x000fe400078e00cb */
[----:B------:R-:W-:-:S02]  /*105b0*/  IMAD.MOV.U32 R196, RZ, RZ, R227 ;  /* 0x000000ffffc47224 */ /* 0x000fc400078e00e3 */
[----:B------:R-:W-:Y:S01]  /*105c0*/  FADD.FTZ R29, R204, R8 ;  /* 0x00000008cc1d7221 */ /* 0x000fe20000010000 */
[----:B------:R-:W-:Y:S01]  /*105d0*/  LOP3.LUT R8, R0, R2, RZ, 0xc0, !PT ;  /* 0x0000000200087212 */ /* 0x000fe200078ec0ff */
[----:B------:R-:W-:Y:S01]  /*105e0*/  IMAD.MOV.U32 R203, RZ, RZ, R183 ;  /* 0x000000ffffcb7224 */ /* 0x000fe200078e00b7 */
[----:B------:R-:W-:Y:S01]  /*105f0*/  MOV R183, R37 ;  /* 0x0000002500b77202 */ /* 0x000fe20000000f00 */
[----:B------:R-:W-:Y:S01]  /*10600*/  IMAD.MOV.U32 R227, RZ, RZ, R185 ;  /* 0x000000ffffe37224 */ /* 0x000fe200078e00b9 */
[----:B------:R-:W-:Y:S01]  /*10610*/  HSET2.LE.AND R0, R45, R91, PT ;  /* 0x0000005b2d007233 */ /* 0x000fe20003803000 */
[----:B------:R-:W-:Y:S02]  /*10620*/  IMAD.MOV.U32 R202, RZ, RZ, R242 ;  /* 0x000000ffffca7224 */ /* 0x000fe400078e00f2 */
[----:B------:R-:W-:Y:S02]  /*10630*/  IMAD.MOV.U32 R185, RZ, RZ, R26 ;  /* 0x000000ffffb97224 */ /* 0x000fe400078e001a */
[----:B------:R-:W-:Y:S01]  /*10640*/  FADD.FTZ R13, R189, R10 ;  /* 0x0000000abd0d7221 */ /* 0x000fe20000010000 */
[----:B------:R-:W-:Y:S01]  /*10650*/  F2FP.BF16.PACK_AB R10, R164, R157 ;  /* 0x0000009da40a723e */ /* 0x000fe200000010ff */
[----:B------:R-:W-:Y:S01]  /*10660*/  IMAD.MOV.U32 R242, RZ, RZ, R36 ;  /* 0x000000fffff27224 */ /* 0x000fe200078e0024 */
[----:B------:R-:W-:Y:S01]  /*10670*/  F2FP.BF16.PACK_AB R2, R181, R171 ;  /* 0x000000abb502723e */ /* 0x000fe200000010ff */
[----:B------:R-:W-:-:S02]  /*10680*/  IMAD.MOV.U32 R26, RZ, RZ, R52 ;  /* 0x000000ffff1a7224 */ /* 0x000fc400078e0034 */
        /* <DEDUP_REMOVED lines=8> */
[----:B---3--:R-:W-:Y:S01]  /*10710*/  F2FP.BF16.PACK_AB R12, R169, R168 ;  /* 0x000000a8a90c723e */ /* 0x008fe200000010ff */
[----:B------:R-:W-:Y:S01]  /*10720*/  IMAD.MOV.U32 R195, RZ, RZ, R183 ;  /* 0x000000ffffc37224 */ /* 0x000fe200078e00b7 */
[----:B------:R3:W-:Y:S01]  /*10730*/  MUFU.EX2 R122, R24 ;  /* 0x00000018007a7308 */ /* 0x0007e20000000800 */
[----:B------:R-:W-:Y:S01]  /*10740*/  IMAD.MOV.U32 R183, RZ, RZ, R26 ;  /* 0x000000ffffb77224 */ /* 0x000fe200078e001a */
[----:B------:R-:W-:Y:S01]  /*10750*/  LOP3.LUT R10, R0, R2, RZ, 0xc0, !PT ;  /* 0x00000002000a7212 */ /* 0x000fe200078ec0ff */
[----:B------:R-:W-:Y:S01]  /*10760*/  IMAD.MOV.U32 R188, RZ, RZ, R203 ;  /* 0x000000ffffbc7224 */ /* 0x000fe200078e00cb */
[----:B------:R-:W-:Y:S01]  /*10770*/  MOV R203, R53 ;  /* 0x0000003500cb7202 */ /* 0x000fe20000000f00 */
[----:B------:R-:W-:-:S02]  /*10780*/  FADD.FTZ R2, R251, R29 ;  /* 0x0000001dfb027221 */ /* 0x000fc40000010000 */
[----:B------:R-:W-:Y:S01]  /*10790*/  FADD.FTZ R0, R186, R28 ;  /* 0x0000001cba007221 */ /* 0x000fe20000010000 */
[----:B------:R-:W-:Y:S01]  /*107a0*/  MUFU.EX2 R121, R30 ;  /* 0x0000001e00797308 */ /* 0x000fe20000000800 */
[--C-:B------:R-:W-:Y:S02]  /*107b0*/  IMAD.MOV.U32 R137, RZ, RZ, R55.reuse ;  /* 0x000000ffff897224 */ /* 0x100fe400078e0037 */
[----:B------:R-:W-:Y:S01]  /*107c0*/  IMAD.MOV.U32 R189, RZ, RZ, R242 ;  /* 0x000000ffffbd7224 */ /* 0x000fe200078e00f2 */
[----:B------:R-:W-:Y:S01]  /*107d0*/  HMMA.16816.F32.BF16 R48, R4, R18, R124 ;  /* 0x000000120430723c */ /* 0x000fe2000004187c */
[----:B------:R-:W-:Y:S01]  /*107e0*/  @P0 IMAD.MOV.U32 R137, RZ, RZ, R55 ;  /* 0x000000ffff890224 */ /* 0x000fe200078e0037 */
[----:B---3--:R-:W3:Y:S02]  /*107f0*/  LDSM.16.MT88.4 R24, [R205+0x5400] ;  /* 0x00540000cd18783b */ /* 0x008ee40000004200 */
[----:B------:R2:W-:Y:S01]  /*10800*/  MUFU.EX2 R87, R31 ;  /* 0x0000001f00577308 */ /* 0x0005e20000000800 */
[----:B------:R-:W-:Y:S01]  /*10810*/  IMAD.MOV.U32 R242, RZ, RZ, R36 ;  /* 0x000000fffff27224 */ /* 0x000fe200078e0024 */
[----:B------:R-:W-:Y:S01]  /*10820*/  LOP3.LUT R11, R11, R12, RZ, 0xc0, !PT ;  /* 0x0000000c0b0b7212 */ /* 0x000fe200078ec0ff */
[----:B------:R-:W-:-:S02]  /*10830*/  IMAD.MOV.U32 R196, RZ, RZ, R37 ;  /* 0x000000ffffc47224 */ /* 0x000fc400078e0025 */
[----:B------:R-:W-:Y:S01]  /*10840*/  IMAD.MOV.U32 R202, RZ, RZ, R52 ;  /* 0x000000ffffca7224 */ /* 0x000fe200078e0034 */
[----:B-1----:R-:W-:Y:S02]  /*10850*/  HMMA.16816.F32.BF16 R36, R4, R22, R132 ;  /* 0x000000160424723c */ /* 0x002fe40000041884 */
[----:B------:R-:W1:Y:S01]  /*10860*/  MUFU.EX2 R120, R15 ;  /* 0x0000000f00787308 */ /* 0x000e620000000800 */
[----:B------:R-:W-:-:S05]  /*10870*/  FADD.FTZ R0, R145, R0 ;  /* 0x0000000091007221 */ /* 0x000fca0000010000 */
[----:B------:R-:W-:Y:S01]  /*10880*/  HMMA.16816.F32.BF16 R52, R4, R20, R128 ;  /* 0x000000140434723c */ /* 0x000fe20000041880 */
[----:B--2---:R-:W2:Y:S01]  /*10890*/  LDSM.16.MT88.4 R28, [R206+0x5400] ;  /* 0x00540000ce1c783b */ /* 0x004ea20000004200 */
[----:B------:R-:W-:-:S05]  /*108a0*/  FADD.FTZ R2, R146, R2 ;  /* 0x0000000292027221 */ /* 0x000fca0000010000 */
[----:B------:R-:W-:Y:S02]  /*108b0*/  FADD.FTZ R5, R187, R14 ;  /* 0x0000000ebb057221 */ /* 0x000fe40000010000 */
[----:B------:R-:W-:Y:S02]  /*108c0*/  FADD.FTZ R4, R188, R13 ;  /* 0x0000000dbc047221 */ /* 0x000fe40000010000 */
[----:B------:R-:W-:Y:S02]  /*108d0*/  IMAD.MOV.U32 R187, RZ, RZ, R195 ;  /* 0x000000ffffbb7224 */ /* 0x000fe400078e00c3 */
[----:B------:R-:W-:Y:S02]  /*108e0*/  IMAD.MOV.U32 R188, RZ, RZ, R196 ;  /* 0x000000ffffbc7224 */ /* 0x000fe400078e00c4 */
[----:B------:R-:W-:Y:S01]  /*108f0*/  IMAD.MOV.U32 R195, RZ, RZ, R203 ;  /* 0x000000ffffc37224 */ /* 0x000fe200078e00cb */
[----:B------:R-:W-:Y:S01]  /*10900*/  MOV R203, R232 ;  /* 0x000000e800cb7202 */ /* 0x000fe20000000f00 */
[----:B------:R-:W-:-:S02]  /*10910*/  IMAD.MOV.U32 R196, RZ, RZ, R223 ;  /* 0x000000ffffc47224 */ /* 0x000fc400078e00df */
[----:B------:R-:W-:Y:S02]  /*10920*/  IMAD.MOV.U32 R223, RZ, RZ, R234 ;  /* 0x000000ffffdf7224 */ /* 0x000fe400078e00ea */
[----:B------:R-:W-:Y:S02]  /*10930*/  IMAD.MOV.U32 R232, RZ, RZ, R243 ;  /* 0x000000ffffe87224 */ /* 0x000fe400078e00f3 */
[----:B------:R-:W-:Y:S02]  /*10940*/  IMAD.MOV.U32 R243, RZ, RZ, R46 ;  /* 0x000000fffff37224 */ /* 0x000fe400078e002e */
[----:B------:R-:W-:Y:S02]  /*10950*/  IMAD.MOV.U32 R234, RZ, RZ, R47 ;  /* 0x000000ffffea7224 */ /* 0x000fe400078e002f */
[----:B------:R-:W-:Y:S01]  /*10960*/  HMMA.16816.F32.BF16 R44, R8, R16, R60 ;  /* 0x00000010082c723c */ /* 0x000fe2000004183c */
[----:B------:R-:W-:Y:S02]  /*10970*/  FADD.FTZ R4, R34, R4 ;  /* 0x0000000422047221 */ /* 0x000fe40000010000 */
[----:B------:R-:W-:-:S04]  /*10980*/  IMAD.MOV.U32 R235, RZ, RZ, R35 ;  /* 0x000000ffffeb7224 */ /* 0x000fc800078e0023 */
[----:B------:R-:W-:Y:S01]  /*10990*/  FADD.FTZ R16, R144, R0 ;  /* 0x0000000090107221 */ /* 0x000fe20000010000 */
[--C-:B------:R-:W-:Y:S01]  /*109a0*/  HSET2.LE.AND R0, R58, R91.reuse, PT ;  /* 0x0000005b3a007233 */ /* 0x100fe20003803000 */
[----:B------:R-:W-:Y:S01]  /*109b0*/  FADD.FTZ R17, R147, R2 ;  /* 0x0000000293117221 */ /* 0x000fe20000010000 */
[----:B----4-:R-:W-:Y:S01]  /*109c0*/  F2FP.BF16.PACK_AB R2, R173, R142 ;  /* 0x0000008ead02723e */ /* 0x010fe200000010ff */
[----:B------:R-:W-:Y:S02]  /*109d0*/  IMAD.MOV.U32 R35, RZ, RZ, R210 ;  /* 0x000000ffff237224 */ /* 0x000fe400078e00d2 */
[----:B------:R-:W-:Y:S01]  /*109e0*/  FADD.FTZ R14, R187, R4 ;  /* 0x00000004bb0e7221 */ /* 0x000fe20000010000 */
[----:B------:R-:W-:Y:S01]  /*109f0*/  LOP3.LUT R4, R0, R2, RZ, 0xc0, !PT ;  /* 0x0000000200047212 */ /* 0x000fe200078ec0ff */
[----:B------:R-:W-:Y:S01]  /*10a00*/  IMAD.MOV.U32 R186, RZ, RZ, R189 ;  /* 0x000000ffffba7224 */ /* 0x000fe200078e00bd */
[--C-:B------:R-:W-:Y:S01]  /*10a10*/  HSET2.LE.AND R0, R59, R91.reuse, PT ;  /* 0x0000005b3b007233 */ /* 0x100fe20003803000 */
[----:B------:R-:W-:Y:S01]  /*10a20*/  FADD.FTZ R5, R35, R5 ;  /* 0x0000000523057221 */ /* 0x000fe20000010000 */
[----:B-1----:R-:W-:Y:S01]  /*10a30*/  F2FP.BF16.PACK_AB R2, R122, R120 ;  /* 0x000000787a02723e */ /* 0x002fe200000010ff */
[----:B------:R-:W-:Y:S01]  /*10a40*/  IMAD.MOV.U32 R189, RZ, RZ, R202 ;  /* 0x000000ffffbd7224 */ /* 0x000fe200078e00ca */
[----:B------:R-:W-:Y:S01]  /*10a50*/  HSET2.LE.AND R12, R68, R91, PT ;  /* 0x0000005b440c7233 */ /* 0x000fe20003803000 */
[----:B------:R-:W-:-:S02]  /*10a60*/  IMAD.MOV.U32 R202, RZ, RZ, R226 ;  /* 0x000000ffffca7224 */ /* 0x000fc400078e00e2 */
[--C-:B------:R-:W-:Y:S01]  /*10a70*/  IMAD.MOV.U32 R136, RZ, RZ, R88.reuse ;  /* 0x000000ffff887224 */ /* 0x100fe200078e0058 */
[C---:B------:R-:W-:Y:S01]  /*10a80*/  HMMA.16816.F32.BF16 R60, R8.reuse, R20, R116 ;  /* 0x00000014083c723c */ /* 0x040fe20000041874 */
[----:B------:R-:W-:Y:S01]  /*10a90*/  IMAD.MOV.U32 R226, RZ, RZ, R235 ;  /* 0x000000ffffe27224 */ /* 0x000fe200078e00eb */
[----:B------:R-:W-:Y:S01]  /*10aa0*/  HSET2.LE.AND R6, R69, R91, PT ;  /* 0x0000005b45067233 */ /* 0x000fe20003803000 */
[----:B------:R-:W-:Y:S01]  /*10ab0*/  FADD.FTZ R15, R186, R5 ;  /* 0x00000005ba0f7221 */ /* 0x000fe20000010000 */
[----:B------:R-:W-:Y:S01]  /*10ac0*/  LOP3.LUT R5, R0, R2, RZ, 0xc0, !PT ;  /* 0x0000000200057212 */ /* 0x000fe200078ec0ff */
[----:B------:R-:W-:Y:S01]  /*10ad0*/  @P0 IMAD.MOV.U32 R136, RZ, RZ, R88 ;  /* 0x000000ffff880224 */ /* 0x000fe200078e0058 */
[----:B------:R-:W-:Y:S01]  /*10ae0*/  MUFU.EX2 R68, R57 ;  /* 0x0000003900447308 */ /* 0x000fe20000000800 */
[----:B------:R-:W-:Y:S01]  /*10af0*/  IMAD.MOV.U32 R235, RZ, RZ, R32 ;  /* 0x000000ffffeb7224 */ /* 0x000fe200078e0020 */
[----:B------:R-:W-:Y:S01]  /*10b00*/  F2FP.BF16.PACK_AB R7, R174, R172 ;  /* 0x000000acae07723e */ /* 0x000fe200000010ff */
[----:B------:R-:W-:Y:S01]  /*10b10*/  HMMA.16816.F32.BF16 R32, R8, R18, R108 ;  /* 0x000000120820723c */ /* 0x000fe2000004186c */
[----:B------:R-:W-:Y:S01]  /*10b20*/  FADD.FTZ R2, R188, R17 ;  /* 0x00000011bc027221 */ /* 0x000fe20000010000 */
[----:B------:R-:W-:Y:S01]  /*10b30*/  F2FP.BF16.PACK_AB R13, R87, R121 ;  /* 0x00000079570d723e */ /* 0x000fe200000010ff */
[----:B------:R-:W-:Y:S01]  /*10b40*/  FADD.FTZ R0, R189, R16 ;  /* 0x00000010bd007221 */ /* 0x000fe20000010000 */
[----:B------:R1:W5:Y:S01]  /*10b50*/  LDL.LU R210, [R1+0x88] ;  /* 0x0000880001d27983 */ /* 0x0003620000300800 */
[----:B------:R4:W1:Y:S01]  /*10b60*/  MUFU.EX2 R88, R56 ;  /* 0x0000003800587308 */ /* 0x0008620000000800 */
[----:B------:R-:W-:-:S02]  /*10b70*/  LOP3.LUT R6, R6, R7, RZ, 0xc0, !PT ;  /* 0x0000000706067212 */ /* 0x000fc400078ec0ff */
[----:B------:R-:W-:Y:S01]  /*10b80*/  LOP3.LUT R7, R12, R13, RZ, 0xc0, !PT ;  /* 0x0000000d0c077212 */ /* 0x000fe200078ec0ff */
[----:B------:R-:W-:Y:S01]  /*10b90*/  HSET2.LE.AND R13, R71, R91, PT ;  /* 0x0000005b470d7233 */ /* 0x000fe20003803000 */
[----:B------:R-:W-:Y:S01]  /*10ba0*/  F2FP.BF16.PACK_AB R12, R192, R182 ;  /* 0x000000b6c00c723e */ /* 0x000fe200000010ff */
[----:B------:R1:W5:Y:S01]  /*10bb0*/  LDL.LU R209, [R1+0x84] ;  /* 0x0000840001d17983 */ /* 0x0003620000300800 */
[----:B----4-:R-:W-:Y:S01]  /*10bc0*/  HMMA.16816.F32.BF16 R56, R8, R22, R112 ;  /* 0x000000160838723c */ /* 0x010fe20000041870 */
[----:B------:R-:W-:Y:S02]  /*10bd0*/  MUFU.EX2 R65, R65 ;  /* 0x0000004100417308 */ /* 0x000fe40000000800 */
[----:B------:R-:W4:Y:S04]  /*10be0*/  LDSM.16.MT88.4 R20, [R205+0x5800] ;  /* 0x00580000cd14783b */ /* 0x000f280000004200 */
[----:B------:R1:W5:Y:S01]  /*10bf0*/  LDL.LU R208, [R1+0x80] ;  /* 0x0000800001d07983 */ /* 0x0003620000300800 */
[----:B------:R-:W-:-:S02]  /*10c00*/  FADD.FTZ R8, R195, R15 ;  /* 0x0000000fc3087221 */ /* 0x000fc40000010000 */
[----:B------:R-:W-:Y:S01]  /*10c10*/  FADD.FTZ R9, R202, R2 ;  /* 0x00000002ca097221 */ /* 0x000fe20000010000 */
[--C-:B------:R-:W-:Y:S01]  /*10c20*/  HSET2.LE.AND R11, R76, R91.reuse, PT ;  /* 0x0000005b4c0b7233 */ /* 0x100fe20003803000 */
[----:B------:R-:W-:Y:S01]  /*10c30*/  FADD.FTZ R2, R203, R0 ;  /* 0x00000000cb027221 */ /* 0x000fe20000010000 */
[C---:B---3--:R-:W-:Y:S01]  /*10c40*/  HMMA.16816.F32.BF16 R144, R4.reuse, R24, R40 ;  /* 0x000000180490723c */ /* 0x048fe20000041828 */
[----:B------:R-:W-:Y:S02]  /*10c50*/  FADD.FTZ R0, R223, R8 ;  /* 0x00000008df007221 */ /* 0x000fe40000010000 */
[----:B------:R-:W-:Y:S01]  /*10c60*/  FADD.FTZ R10, R196, R14 ;  /* 0x0000000ec40a7221 */ /* 0x000fe20000010000 */
[----:B------:R-:W-:Y:S01]  /*10c70*/  F2FP.BF16.PACK_AB R8, R178, R176 ;  /* 0x000000b0b208723e */ /* 0x000fe200000010ff */
[----:B------:R-:W-:Y:S01]  /*10c80*/  FADD.FTZ R18, R161, R9 ;  /* 0x00000009a1127221 */ /* 0x000fe20000010000 */
[--C-:B------:R-:W-:Y:S01]  /*10c90*/  HSET2.LE.AND R9, R72, R91.reuse, PT ;  /* 0x0000005b48097233 */ /* 0x100fe20003803000 */
[----:B------:R-:W-:Y:S01]  /*10ca0*/  FADD.FTZ R16, R227, R0 ;  /* 0x00000000e3107221 */ /* 0x000fe20000010000 */
[----:B------:R-:W-:Y:S01]  /*10cb0*/  HSET2.LE.AND R0, R77, R91, PT ;  /* 0x0000005b4d007233 */ /* 0x000fe20003803000 */
[----:B------:R-:W-:Y:S01]  /*10cc0*/  FADD.FTZ R17, R160, R2 ;  /* 0x00000002a0117221 */ /* 0x000fe20000010000 */
[----:B------:R-:W-:Y:S01]  /*10cd0*/  F2FP.BF16.PACK_AB R2, R197, R193 ;  /* 0x000000c1c502723e */ /* 0x000fe200000010ff */
[----:B------:R-:W-:Y:S01]  /*10ce0*/  FADD.FTZ R15, R226, R10 ;  /* 0x0000000ae20f7221 */ /* 0x000fe20000010000 */
[----:B------:R-:W-:Y:S01]  /*10cf0*/  F2FP.BF16.PACK_AB R14, R175, R170 ;  /* 0x000000aaaf0e723e */ /* 0x000fe200000010ff */
[C---:B------:R-:W-:Y:S01]  /*10d00*/  HMMA.16816.F32.BF16 R48, R4.reuse, R26, R48 ;  /* 0x0000001a0430723c */ /* 0x040fe20000041830 */
[----:B------:R-:W-:Y:S01]  /*10d10*/  LOP3.LUT R11, R11, R8, RZ, 0xc0, !PT ;  /* 0x000000080b0b7212 */ /* 0x000fe200078ec0ff */
[----:B------:R-:W3:Y:S01]  /*10d20*/  MUFU.EX2 R66, R66 ;  /* 0x0000004200427308 */ /* 0x000ee20000000800 */
[----:B------:R-:W-:Y:S01]  /*10d30*/  LOP3.LUT R10, R0, R2, RZ, 0xc0, !PT ;  /* 0x00000002000a7212 */ /* 0x000fe200078ec0ff */
[----:B------:R-:W-:Y:S01]  /*10d40*/  FADD.FTZ R0, R232, R15 ;  /* 0x0000000fe8007221 */ /* 0x000fe20000010000 */
[----:B------:R-:W-:Y:S01]  /*10d50*/  LOP3.LUT R8, R9, R12, RZ, 0xc0, !PT ;  /* 0x0000000c09087212 */ /* 0x000fe200078ec0ff */
[----:B------:R1:W5:Y:S01]  /*10d60*/  LDL.LU R207, [R1+0x7c] ;  /* 0x00007c0001cf7983 */ /* 0x0003620000300800 */
[----:B------:R-:W-:Y:S01]  /*10d70*/  LOP3.LUT R9, R13, R14, RZ, 0xc0, !PT ;  /* 0x0000000e0d097212 */ /* 0x000fe200078ec0ff */
[C---:B--2---:R-:W-:Y:S01]  /*10d80*/  HMMA.16816.F32.BF16 R52, R4.reuse, R28, R52 ;  /* 0x0000001c0434723c */ /* 0x044fe20000041834 */
[----:B------:R-:W-:Y:S01]  /*10d90*/  FADD.FTZ R2, R236, R17 ;  /* 0x00000011ec027221 */ /* 0x000fe20000010000 */
[----:B------:R-:W2:Y:S01]  /*10da0*/  MUFU.EX2 R64, R64 ;  /* 0x0000004000407308 */ /* 0x000ea20000000800 */
[----:B------:R1:W5:Y:S05]  /*10db0*/  LDL.LU R204, [R1+0x78] ;  /* 0x0000780001cc7983 */ /* 0x00036a0000300800 */
[----:B------:R-:W-:Y:S01]  /*10dc0*/  HMMA.16816.F32.BF16 R40, R4, R30, R36 ;  /* 0x0000001e0428723c */ /* 0x000fe20000041824 */
[----:B------:R-:W-:-:S06]  /*10dd0*/  FADD.FTZ R2, R238, R2 ;  /* 0x00000002ee027221 */ /* 0x000fcc0000010000 */
[----:B------:R-:W-:Y:S02]  /*10de0*/  FADD.FTZ R6, R234, R16 ;  /* 0x00000010ea067221 */ /* 0x000fe40000010000 */
[----:B------:R-:W-:Y:S02]  /*10df0*/  FADD.FTZ R5, R235, R0 ;  /* 0x00000000eb057221 */ /* 0x000fe40000010000 */
[----:B------:R-:W-:Y:S01]  /*10e00*/  FADD.FTZ R0, R242, R6 ;  /* 0x00000006f2007221 */ /* 0x000fe20000010000 */
[----:B------:R-:W-:Y:S01]  /*10e10*/  HMMA.16816.F32.BF16 R44, R8, R24, R44 ;  /* 0x00000018082c723c */ /* 0x000fe2000004182c */
[----:B------:R-:W-:Y:S02]  /*10e20*/  FADD.FTZ R4, R239, R18 ;  /* 0x00000012ef047221 */ /* 0x000fe40000010000 */
[----:B------:R-:W-:Y:S01]  /*10e30*/  FADD.FTZ R14, R185, R0 ;  /* 0x00000000b90e7221 */ /* 0x000fe20000010000 */
[----:B------:R-:W-:Y:S01]  /*10e40*/  HSET2.LE.AND R0, R86, R91, PT ;  /* 0x0000005b56007233 */ /* 0x000fe20003803000 */
[----:B------:R-:W-:-:S03]  /*10e50*/  FADD.FTZ R4, R240, R4 ;  /* 0x00000004f0047221 */ /* 0x000fc60000010000 */
[C---:B------:R-:W-:Y:S01]  /*10e60*/  HMMA.16816.F32.BF16 R32, R8.reuse, R26, R32 ;  /* 0x0000001a0820723c */ /* 0x040fe20000041820 */
[----:B------:R-:W4:Y:S01]  /*10e70*/  LDSM.16.MT88.4 R24, [R206+0x5800] ;  /* 0x00580000ce18783b */ /* 0x000f220000004200 */
[----:B------:R-:W-:Y:S01]  /*10e80*/  FADD.FTZ R15, R237, R2 ;  /* 0x00000002ed0f7221 */ /* 0x000fe20000010000 */
[----:B-1----:R-:W-:Y:S01]  /*10e90*/  F2FP.BF16.PACK_AB R2, R88, R123 ;  /* 0x0000007b5802723e */ /* 0x002fe200000010ff */
[----:B------:R-:W-:Y:S01]  /*10ea0*/  FADD.FTZ R13, R183, R5 ;  /* 0x00000005b70d7221 */ /* 0x000fe20000010000 */
[--C-:B------:R-:W-:Y:S01]  /*10eb0*/  HSET2.LE.AND R5, R85, R91.reuse, PT ;  /* 0x0000005b55057233 */ /* 0x100fe20003803000 */
[----:B------:R-:W-:Y:S01]  /*10ec0*/  FADD.FTZ R16, R184, R4 ;  /* 0x00000004b8107221 */ /* 0x000fe20000010000 */
[----:B------:R-:W-:Y:S01]  /*10ed0*/  LOP3.LUT R4, R0, R2, RZ, 0xc0, !PT ;  /* 0x0000000200047212 */ /* 0x000fe200078ec0ff */
[----:B------:R-:W-:Y:S01]  /*10ee0*/  HSET2.LE.AND R0, R96, R91, PT ;  /* 0x0000005b60007233 */ /* 0x000fe20003803000 */
[----:B---3--:R-:W-:Y:S02]  /*10ef0*/  F2FP.BF16.PACK_AB R6, R66, R65 ;  /* 0x000000414206723e */ /* 0x008fe400000010ff */
[----:B--2---:R-:W-:Y:S01]  /*10f00*/  F2FP.BF16.PACK_AB R2, R64, R68 ;  /* 0x000000444002723e */ /* 0x004fe200000010ff */
[----:B------:R-:W-:Y:S01]  /*10f10*/  MUFU.EX2 R67, R67 ;  /* 0x0000004300437308 */ /* 0x000fe20000000800 */
[----:B------:R-:W-:Y:S01]  /*10f20*/  LOP3.LUT R5, R5, R6, RZ, 0xc0, !PT ;  /* 0x0000000605057212 */ /* 0x000fe200078ec0ff */
[----:B------:R-:W-:Y:S01]  /*10f30*/  HMMA.16816.F32.BF16 R36, R8, R28, R60 ;  /* 0x0000001c0824723c */ /* 0x000fe2000004183c */
[----:B------:R-:W-:Y:S01]  /*10f40*/  LOP3.LUT R6, R0, R2, RZ, 0xc0, !PT ;  /* 0x0000000200067212 */ /* 0x000fe200078ec0ff */
[----:B------:R-:W-:-:S04]  /*10f50*/  FADD.FTZ R0, R243, R13 ;  /* 0x0000000df3007221 */ /* 0x000fc80000010000 */
[----:B------:R-:W1:Y:S02]  /*10f60*/  MUFU.EX2 R70, R70 ;  /* 0x0000004600467308 */ /* 0x000e640000000800 */
[----:B------:R-:W-:Y:S01]  /*10f70*/  HMMA.16816.F32.BF16 R28, R8, R30, R56 ;  /* 0x0000001e081c723c */ /* 0x000fe20000041838 */
[----:B------:R-:W-:-:S05]  /*10f80*/  FADD.FTZ R2, R148, R15 ;  /* 0x0000000f94027221 */ /* 0x000fca0000010000 */
[----:B------:R-:W2:Y:S01]  /*10f90*/  MUFU.EX2 R73, R73 ;  /* 0x0000004900497308 */ /* 0x000ea20000000800 */
[----:B------:R-:W-:Y:S02]  /*10fa0*/  FADD.FTZ R10, R162, R14 ;  /* 0x0000000ea20a7221 */ /* 0x000fe40000010000 */
        /* <DEDUP_REMOVED lines=10> */
[----:B-1----:R-:W-:Y:S01]  /*11050*/  F2FP.BF16.PACK_AB R12, R70, R67 ;  /* 0x00000043460c723e */ /* 0x002fe200000010ff */
[--C-:B------:R-:W-:Y:S01]  /*11060*/  HSET2.LE.AND R11, R104, R91.reuse, PT ;  /* 0x0000005b680b7233 */ /* 0x100fe20003803000 */
[----:B------:R-:W-:Y:S01]  /*11070*/  FADD.FTZ R16, R153, R8 ;  /* 0x0000000899107221 */ /* 0x000fe20000010000 */
[----:B------:R-:W-:Y:S01]  /*11080*/  LOP3.LUT R10, R0, R2, RZ, 0xc0, !PT ;  /* 0x00000002000a7212 */ /* 0x000fe200078ec0ff */
[----:B------:R-:W-:Y:S01]  /*11090*/  MUFU.EX2 R74, R74 ;  /* 0x0000004a004a7308 */ /* 0x000fe20000000800 */
[----:B--2---:R-:W-:Y:S01]  /*110a0*/  F2FP.BF16.PACK_AB R8, R73, R180 ;  /* 0x000000b44908723e */ /* 0x004fe200000010ff */
[----:B------:R-:W-:Y:S01]  /*110b0*/  HSET2.LE.AND R0, R101, R91, PT ;  /* 0x0000005b65007233 */ /* 0x000fe20003803000 */
[----:B------:R-:W-:Y:S01]  /*110c0*/  F2FP.BF16.PACK_AB R2, R218, R199 ;  /* 0x000000c7da02723e */ /* 0x000fe200000010ff */
[----:B------:R-:W-:Y:S01]  /*110d0*/  FADD.FTZ R13, R154, R9 ;  /* 0x000000099a0d7221 */ /* 0x000fe20000010000 */
[----:B------:R-:W-:-:S03]  /*110e0*/  LOP3.LUT R7, R7, R12, RZ, 0xc0, !PT ;  /* 0x0000000c07077212 */ /* 0x000fc600078ec0ff */
[----:B------:R-:W1:Y:S01]  /*110f0*/  MUFU.EX2 R75, R75 ;  /* 0x0000004b004b7308 */ /* 0x000e620000000800 */
[----:B------:R-:W-:Y:S01]  /*11100*/  LOP3.LUT R11, R11, R8, RZ, 0xc0, !PT ;  /* 0x000000080b0b7212 */ /* 0x000fe200078ec0ff */
[----:B------:R-:W2:Y:S01]  /*11110*/  LDSM.16.MT88.4 R152, [R205+0x5c00] ;  /* 0x005c0000cd98783b */ /* 0x000ea20000004200 */
[----:B------:R-:W-:Y:S01]  /*11120*/  LOP3.LUT R8, R0, R2, RZ, 0xc0, !PT ;  /* 0x0000000200087212 */ /* 0x000fe200078ec0ff */
[----:B------:R-:W-:Y:S01]  /*11130*/  FADD.FTZ R0, R230, R13 ;  /* 0x0000000de6007221 */ /* 0x000fe20000010000 */
[----:B------:R-:W-:Y:S01]  /*11140*/  HSET2.LE.AND R9, R99, R91, PT ;  /* 0x0000005b63097233 */ /* 0x000fe20003803000 */
[----:B------:R-:W-:Y:S02]  /*11150*/  FADD.FTZ R2, R228, R16 ;  /* 0x00000010e4027221 */ /* 0x000fe40000010000 */
[----:B------:R-:W-:Y:S01]  /*11160*/  MUFU.EX2 R81, R81 ;  /* 0x0000005100517308 */ /* 0x000fe20000000800 */
[----:B------:R-:W-:Y:S01]  /*11170*/  F2FP.BF16.PACK_AB R12, R179, R177 ;  /* 0x000000b1b30c723e */ /* 0x000fe200000010ff */
[C---:B----4-:R-:W-:Y:S01]  /*11180*/  HMMA.16816.F32.BF16 R144, R4.reuse, R20, R144 ;  /* 0x000000140490723c */ /* 0x050fe20000041890 */
[----:B------:R-:W-:Y:S01]  /*11190*/  FADD.FTZ R0, R231, R0 ;  /* 0x00000000e7007221 */ /* 0x000fe20000010000 */
[----:B------:R-:W3:Y:S04]  /*111a0*/  LDSM.16.MT88.4 R16, [R206+0x5c00] ;  /* 0x005c0000ce10783b */ /* 0x000ee80000004200 */
[----:B------:R-:W4:Y:S01]  /*111b0*/  MUFU.EX2 R82, R82 ;  /* 0x0000005200527308 */ /* 0x000f220000000800 */
[----:B------:R-:W-:Y:S01]  /*111c0*/  FADD.FTZ R2, R166, R2 ;  /* 0x00000002a6027221 */ /* 0x000fe20000010000 */
[C---:B------:R-:W-:Y:S06]  /*111d0*/  HMMA.16816.F32.BF16 R148, R4.reuse, R22, R48 ;  /* 0x000000160494723c */ /* 0x040fec0000041830 */
[----:B------:R-:W-:Y:S02]  /*111e0*/  MUFU.EX2 R83, R83 ;  /* 0x0000005300537308 */ /* 0x000fe40000000800 */
[C---:B------:R-:W-:Y:S06]  /*111f0*/  HMMA.16816.F32.BF16 R160, R4.reuse, R24, R52 ;  /* 0x0000001804a0723c */ /* 0x040fec0000041834 */
[----:B------:R-:W1:Y:S02]  /*11200*/  MUFU.EX2 R84, R84 ;  /* 0x0000005400547308 */ /* 0x000e640000000800 */
[----:B------:R-:W-:Y:S01]  /*11210*/  HMMA.16816.F32.BF16 R40, R4, R26, R40 ;  /* 0x0000001a0428723c */ /* 0x000fe20000041828 */
[----:B------:R-:W-:-:S05]  /*11220*/  LOP3.LUT R9, R9, R12, RZ, 0xc0, !PT ;  /* 0x0000000c09097212 */ /* 0x000fca00078ec0ff */
[----:B------:R-:W-:Y:S01]  /*11230*/  MUFU.EX2 R78, R78 ;  /* 0x0000004e004e7308 */ /* 0x000fe20000000800 */
[----:B------:R-:W-:-:S07]  /*11240*/  FADD.FTZ R5, R167, R15 ;  /* 0x0000000fa7057221 */ /* 0x000fce0000010000 */
[----:B------:R-:W2:Y:S01]  /*11250*/  MUFU.EX2 R80, R80 ;  /* 0x0000005000507308 */ /* 0x000ea20000000800 */
[----:B------:R-:W-:Y:S02]  /*11260*/  FADD.FTZ R4, R241, R14 ;  /* 0x0000000ef1047221 */ /* 0x000fe40000010000 */
[----:B------:R-:W-:Y:S01]  /*11270*/  FADD.FTZ R12, R79, R0 ;  /* 0x000000004f0c7221 */ /* 0x000fe20000010000 */
[--C-:B------:R-:W-:Y:S01]  /*11280*/  HSET2.LE.AND R0, R89, R91.reuse, PT ;  /* 0x0000005b59007233 */ /* 0x100fe20003803000 */
[----:B------:R-:W-:Y:S02]  /*11290*/  FADD.FTZ R5, R157, R5 ;  /* 0x000000059d057221 */ /* 0x000fe40000010000 */
        /* <DEDUP_REMOVED lines=8> */
[----:B----4-:R-:W-:Y:S01]  /*11320*/  F2FP.BF16.PACK_AB R2, R82, R81 ;  /* 0x000000515202723e */ /* 0x010fe200000010ff */
[----:B------:R-:W-:Y:S01]  /*11330*/  HSET2.LE.AND R4, R100, R91, PT ;  /* 0x0000005b64047233 */ /* 0x000fe20003803000 */
[----:B------:R-:W-:-:S02]  /*11340*/  F2FP.BF16.PACK_AB R7, R84, R83 ;  /* 0x000000535407723e */ /* 0x000fc400000010ff */
[----:B--2---:R-:W-:Y:S02]  /*11350*/  F2FP.BF16.PACK_AB R5, R80, R78 ;  /* 0x0000004e5005723e */ /* 0x004fe400000010ff */
        /* <DEDUP_REMOVED lines=15> */
[----:B------:R-:W2:Y:S01]  /*11450*/  MUFU.EX2 R14, R94 ;  /* 0x0000005e000e7308 */ /* 0x000ea20000000800 */
        /* <DEDUP_REMOVED lines=16> */
[----:B--2---:R-:W-:Y:S02]  /*11560*/  F2FP.BF16.PACK_AB R5, R14, R20 ;  /* 0x000000140e05723e */ /* 0x004fe400000010ff */
        /* <DEDUP_REMOVED lines=45> */
[----:B------:R1:W-:Y:S04]  /*11840*/  STL [R1+0x8], R4 ;  /* 0x0000080401007387 */ /* 0x0003e80000100800 */
[----:B------:R1:W-:Y:S04]  /*11850*/  STL [R1+0x10], R2 ;  /* 0x0000100201007387 */ /* 0x0003e80000100800 */
[----:B------:R1:W-:Y:S01]  /*11860*/  STL [R1+0xc], R0 ;  /* 0x00000c0001007387 */ /* 0x0003e20000100800 */
[----:B------:R-:W-:Y:S01]  /*11870*/  HMMA.16816.F32.BF16 R144, R164, R152, R144 ;  /* 0x00000098a490723c */ /* 0x000fe20000041890 */
[----:B------:R-:W-:Y:S01]  /*11880*/  FADD.FTZ R5, R217, R6 ;  /* 0x00000006d9057221 */ /* 0x000fe20000010000 */
[----:B------:R-:W-:-:S06]  /*11890*/  @UP0 UIADD3 UR26, UR26, -0x3, URZ ;  /* 0xfffffffd1a1a0890 */ /* 0x000fcc000fffe03f */
[----:B------:R-:W-:Y:S01]  /*118a0*/  HMMA.16816.F32.BF16 R148, R164, R154, R148 ;  /* 0x0000009aa494723c */ /* 0x000fe20000041894 */
[----:B------:R-:W-:-:S07]  /*118b0*/  FADD.FTZ R247, R247, R5 ;  /* 0x00000005f7f77221 */ /* 0x000fce0000010000 */
[----:B------:R-:W-:Y:S08]  /*118c0*/  HMMA.16816.F32.BF16 R140, R168, R152, R44 ;  /* 0x00000098a88c723c */ /* 0x000ff0000004182c */
[----:B---3--:R-:W-:Y:S08]  /*118d0*/  HMMA.16816.F32.BF16 R160, R164, R16, R160 ;  /* 0x00000010a4a0723c */ /* 0x008ff000000418a0 */
[C---:B------:R-:W-:Y:S08]  /*118e0*/  HMMA.16816.F32.BF16 R152, R168.reuse, R154, R32 ;  /* 0x0000009aa898723c */ /* 0x040ff00000041820 */
[----:B------:R-:W-:Y:S08]  /*118f0*/  HMMA.16816.F32.BF16 R156, R168, R16, R36 ;  /* 0x00000010a89c723c */ /* 0x000ff00000041824 */
[-C--:B------:R-:W-:Y:S08]  /*11900*/  HMMA.16816.F32.BF16 R164, R164, R18.reuse, R40 ;  /* 0x00000012a4a4723c */ /* 0x080ff00000041828 */
[----:B------:R-:W-:Y:S01]  /*11910*/  HMMA.16816.F32.BF16 R168, R168, R18, R28 ;  /* 0x00000012a8a8723c */ /* 0x000fe2000004181c */
[----:B------:R-:W-:Y:S11]  /*11920*/  @P0 BRA `(.L_x_239) ;  /* 0x0000001000000947 */ /* 0x000ff60003800000 */
.L_x_237:
[----:B-1-3--:R-:W-:-:S12]  /*11930*/  UIADD3 UR26, UR27, -0x1, URZ ;  /* 0xffffffff1b1a7890 */ /* 0x00afd8000fffe03f */
.L_x_239:
[----:B-1----:R-:W-:-:S13]  /*11940*/  ISETP.LE.AND P0, PT, RZ, UR26, PT ;  /* 0x0000001aff007c0c */ /* 0x002fda000bf03270 */
[----:B------:R-:W-:Y:S05]  /*11950*/  @!P0 BRA `(.L_x_240) ;  /* 0x00005eb000008947 */ /* 0x000fea0003800000 */
[----:B-----5:R-:W2:Y:S01]  /*11960*/  LDL.LU.64 R6, [R1+0x50] ;  /* 0x0000500001067983 */ /* 0x020ea20000300a00 */
[----:B------:R-:W-:Y:S01]  /*11970*/  MOV R135, R3 ;  /* 0x0000000300877202 */ /* 0x000fe20000000f00 */
[----:B------:R-:W1:Y:S01]  /*11980*/  LDC.U8 R217, c[0x0][0x2d8] ;  /* 0x0000b600ffd97b82 */ /* 0x000e620000000000 */
[----:B------:R-:W-:Y:S01]  /*11990*/  UMOV UR29, 0x6 ;  /* 0x00000006001d7882 */ /* 0x000fe20000000000 */
[----:B------:R-:W3:Y:S01]  /*119a0*/  LDL.LU.64 R4, [R1+0x60] ;  /* 0x0000600001047983 */ /* 0x000ee20000300a00 */
[----:B------:R-:W-:Y:S01]  /*119b0*/  ULDC.64 UR4, c[0x0][0x1a0] ;  /* 0x0000680000047ab9 */ /* 0x000fe20000000a00 */
[C---:B------:R-:W-:Y:S01]  /*119c0*/  IADD3 R8, R252.reuse, 0x4, RZ ;  /* 0x00000004fc087810 */ /* 0x040fe20007ffe0ff */
[----:B------:R-:W-:Y:S01]  /*119d0*/  IMAD.WIDE.U32 R228, R252, -0x326172a9, RZ ;  /* 0xcd9e8d57fce47825 */ /* 0x000fe200078e00ff */
[----:B------:R-:W4:Y:S01]  /*119e0*/  LDL.LU R2, [R1+0x40] ;  /* 0x0000400001027983 */ /* 0x000f220000300800 */
[----:B------:R-:W-:Y:S01]  /*119f0*/  USHF.L.U64.HI UR27, UR4, UR29, UR5 ;  /* 0x0000001d041b7299 */ /* 0x000fe20008010205 */
[----:B------:R-:W-:Y:S01]  /*11a00*/  MOV R133, R137 ;  /* 0x0000008900857202 */ /* 0x000fe20000000f00 */
[----:B------:R-:W-:Y:S01]  /*11a10*/  USHF.L.U32 UR28, UR4, 0x6, URZ ;  /* 0x00000006041c7899 */ /* 0x000fe2000800063f */
[----:B------:R-:W3:Y:S01]  /*11a20*/  LDL.LU R0, [R1+0x58] ;  /* 0x0000580001007983 */ /* 0x000ee20000300800 */
[----:B------:R-:W-:Y:S01]  /*11a30*/  IMAD.WIDE.U32 R226, R8, -0x326172a9, RZ ;  /* 0xcd9e8d5708e27825 */ /* 0x000fe200078e00ff */
[----:B------:R-:W-:Y:S01]  /*11a40*/  MOV R132, R138 ;  /* 0x0000008a00847202 */ /* 0x000fe20000000f00 */
[----:B------:R-:W-:-:S02]  /*11a50*/  ULDC.64 UR4, c[0x0][0x198] ;  /* 0x0000660000047ab9 */ /* 0x000fc40000000a00 */
[----:B------:R-:W-:Y:S01]  /*11a60*/  IMAD.MOV.U32 R134, RZ, RZ, R136 ;  /* 0x000000ffff867224 */ /* 0x000fe200078e0088 */
[----:B------:R-:W-:Y:S02]  /*11a70*/  USHF.L.U64.HI UR29, UR4, UR29, UR5 ;  /* 0x0000001d041d7299 */ /* 0x000fe40008010205 */
[----:B------:R-:W-:Y:S01]  /*11a80*/  USHF.L.U32 UR30, UR4, 0x6, URZ ;  /* 0x00000006041e7899 */ /* 0x000fe2000800063f */
[----:B-1----:R-:W-:Y:S01]  /*11a90*/  PRMT R217, R217, 0x7054, R217 ;  /* 0x00007054d9d97816 */ /* 0x002fe200000000d9 */
[----:B--2---:R-:W-:Y:S01]  /*11aa0*/  IMAD.MOV.U32 R3, RZ, RZ, R7 ;  /* 0x000000ffff037224 */ /* 0x004fe200078e0007 */
[-C--:B----4-:R-:W-:Y:S02]  /*11ab0*/  LOP3.LUT R222, R229, R2.reuse, RZ, 0x3c, !PT ;  /* 0x00000002e5de7212 */ /* 0x090fe400078e3cff */
[----:B------:R-:W-:Y:S02]  /*11ac0*/  LOP3.LUT R220, R227, R2, RZ, 0x3c, !PT ;  /* 0x00000002e3dc7212 */ /* 0x000fe400078e3cff */
[----:B---3--:R-:W-:-:S05]  /*11ad0*/  MOV R2, R4 ;  /* 0x0000000400027202 */ /* 0x008fca0000000f00 */
[----:B------:R1:W-:Y:S01]  /*11ae0*/  STL.64 [R1+0x18], R2 ;  /* 0x0000180201007387 */ /* 0x0003e20000100a00 */
[----:B------:R-:W-:-:S04]  /*11af0*/  IMAD.WIDE.U32 R218, R0, -0x2daee0ad, RZ ;  /* 0xd2511f5300da7825 */ /* 0x000fc800078e00ff */
[----:B------:R-:W-:-:S04]  /*11b00*/  IMAD.WIDE.U32 R222, R222, -0x2daee0ad, RZ ;  /* 0xd2511f53dede7825 */ /* 0x000fc800078e00ff */
[----:B------:R-:W-:Y:S01]  /*11b10*/  IMAD.WIDE.U32 R220, R220, -0x2daee0ad, RZ ;  /* 0xd2511f53dcdc7825 */ /* 0x000fe200078e00ff */
[----:B------:R-:W-:Y:S05]  /*11b20*/  BRA `(.L_x_241) ;  /* 0x000001f000007947 */ /* 0x000fea0003800000 */
.L_x_243:
[----:B------:R-:W2:Y:S01]  /*11b30*/  LDL.64 R232, [R1+0x28] ;  /* 0x0000280001e87983 */ /* 0x000ea20000100a00 */
[----:B------:R-:W-:Y:S02]  /*11b40*/  ULDC.64 UR4, c[0x0][0x198] ;  /* 0x0000660000047ab9 */ /* 0x000fe40000000a00 */
[----:B------:R-:W-:Y:S01]  /*11b50*/  UIADD3 UR32, UR26, -0x1, URZ ;  /* 0xffffffff1a207890 */ /* 0x000fe2000fffe03f */
[----:B------:R-:W3:Y:S03]  /*11b60*/  LDL.64 R230, [R1+0x20] ;  /* 0x0000200001e67983 */ /* 0x000ee60000100a00 */
[----:B------:R-:W-:Y:S02]  /*11b70*/  USHF.R.S32.HI UR31, URZ, 0x1f, UR32 ;  /* 0x0000001f3f1f7899 */ /* 0x000fe40008011420 */
[----:B------:R-:W-:Y:S02]  /*11b80*/  UIMAD.WIDE.U32 UR34, UR32, UR4, URZ ;  /* 0x00000004202272a5 */ /* 0x000fe4000f8e003f */
[----:B------:R-:W-:Y:S04]  /*11b90*/  UIMAD UR31, UR31, UR4, URZ ;  /* 0x000000041f1f72a4 */ /* 0x000fe8000f8e023f */
[----:B------:R-:W-:Y:S01]  /*11ba0*/  UIMAD UR31, UR32, UR5, UR31 ;  /* 0x00000005201f72a4 */ /* 0x000fe2000f8e021f */
[----:B------:R-:W-:Y:S02]  /*11bb0*/  IMAD.U32 R0, RZ, RZ, UR34 ;  /* 0x00000022ff007e24 */ /* 0x000fe4000f8e00ff */
[----:B------:R-:W-:Y:S01]  /*11bc0*/  IMAD.U32 R3, RZ, RZ, UR34 ;  /* 0x00000022ff037e24 */ /* 0x000fe2000f8e00ff */
[----:B------:R-:W-:Y:S06]  /*11bd0*/  UIADD3 UR31, UR35, UR31, URZ ;  /* 0x0000001f231f7290 */ /* 0x000fec000fffe03f */
[----:B------:R-:W-:Y:S01]  /*11be0*/  IMAD.U32 R2, RZ, RZ, UR31 ;  /* 0x0000001fff027e24 */ /* 0x000fe2000f8e00ff */
        /* <DEDUP_REMOVED lines=19> */
.L_x_241:
[----:B------:R-:W2:Y:S01]  /*11d20*/  LDL.64 R4, [R1+0x18] ;  /* 0x0000180001047983 */ /* 0x000ea20000100a00 */
[----:B------:R-:W-:Y:S04]  /*11d30*/  DEPBAR.LE SB0, 0x0 ;  /* 0x000080000000791a */ /* 0x000fe80000000000 */
[----:B------:R-:W-:Y:S01]  /*11d40*/  USHF.R.S32.HI UR5, URZ, 0x1f, UR26 ;  /* 0x0000001f3f057899 */ /* 0x000fe2000801141a */
[----:B------:R-:W-:Y:S01]  /*11d50*/  BAR.SYNC.DEFER_BLOCKING 0x0 ;  /* 0x0000000000007b1d */ /* 0x000fe20000010000 */
[----:B------:R-:W-:Y:S01]  /*11d60*/  UIMAD UR4, UR19, UR26, URZ ;  /* 0x0000001a130472a4 */ /* 0x000fe2000f8e023f */
[----:B-1----:R-:W-:Y:S03]  /*11d70*/  IMAD.U32 R2, RZ, RZ, UR26 ;  /* 0x0000001aff027e24 */ /* 0x002fe6000f8e00ff */
[----:B------:R-:W-:Y:S01]  /*11d80*/  UIMAD UR4, UR5, UR20, UR4 ;  /* 0x00000014050472a4 */ /* 0x000fe2000f8e0204 */
[----:B--2---:R-:W-:Y:S05]  /*11d90*/  IMAD.WIDE.U32 R2, R2, UR20, R4 ;  /* 0x0000001402027c25 */ /* 0x004fea000f8e0004 */
[C---:B------:R-:W-:Y:S02]  /*11da0*/  LEA R6, P0, R2.reuse, c[0x0][0x170], 0x1 ;  /* 0x00005c0002067a11 */ /* 0x040fe400078008ff */
[----:B------:R-:W-:Y:S04]  /*11db0*/  IADD3 R0, R3, UR4, RZ ;  /* 0x0000000403007c10 */ /* 0x000fe8000fffe0ff */
[----:B------:R-:W-:Y:S02]  /*11dc0*/  LEA.HI.X R7, R2, c[0x0][0x174], R0, 0x1, P0 ;  /* 0x00005d0002077a11 */ /* 0x000fe400000f0c00 */
[----:B------:R-:W-:Y:S03]  /*11dd0*/  IADD3 R4, P0, R6, UR28, RZ ;  /* 0x0000001c06047c10 */ /* 0x000fe6000ff1e0ff */
[----:B------:R-:W-:Y:S01]  /*11de0*/  @!PT LDS RZ, [RZ] ;  /* 0x00000000fffff984 */ /* 0x000fe20000000800 */
[----:B------:R-:W-:Y:S01]  /*11df0*/  @!PT LDS RZ, [RZ] ;  /* 0x00000000fffff984 */ /* 0x000fe20000000800 */
[----:B------:R-:W-:Y:S01]  /*11e00*/  @!PT LDS RZ, [RZ] ;  /* 0x00000000fffff984 */ /* 0x000fe20000000800 */
[----:B------:R1:W-:Y:S01]  /*11e10*/  LDGSTS.E.BYPASS.LTC128B.128 [R224+0x4000], [R6.64] ;  /* 0x0400000006e07fae */ /* 0x0003e2000b901d56 */
[----:B------:R-:W-:Y:S02]  /*11e20*/  IADD3.X R5, R7, UR27, RZ, P0, !PT ;  /* 0x0000001b07057c10 */ /* 0x000fe400087fe4ff */
[----:B------:R-:W-:Y:S04]  /*11e30*/  IADD3 R2, P0, R4, UR28, RZ ;  /* 0x0000001c04027c10 */ /* 0x000fe8000ff1e0ff */
[----:B------:R-:W-:Y:S01]  /*11e40*/  IADD3.X R3, R5, UR27, RZ, P0, !PT ;  /* 0x0000001b05037c10 */ /* 0x000fe200087fe4ff */
[----:B------:R1:W-:Y:S01]  /*11e50*/  LDGSTS.E.BYPASS.LTC128B.128 [R224+0x4800], [R4.64] ;  /* 0x0480000004e07fae */ /* 0x0003e2000b901d56 */
[----:B------:R-:W-:Y:S04]  /*11e60*/  IADD3 R8, P0, R2, UR28, RZ ;  /* 0x0000001c02087c10 */ /* 0x000fe8000ff1e0ff */
[----:B------:R-:W-:Y:S02]  /*11e70*/  IADD3.X R9, R3, UR27, RZ, P0, !PT ;  /* 0x0000001b03097c10 */ /* 0x000fe400087fe4ff */
[----:B------:R-:W-:Y:S01]  /*11e80*/  ISETP.LT.AND P0, PT, RZ, UR26, PT ;  /* 0x0000001aff007c0c */ /* 0x000fe2000bf01270 */
        /* <DEDUP_REMOVED lines=90> */
.L_x_242:
[----:B------:R-:W-:Y:S01]  /*12430*/  FMNMX.FTZ R0, R4, R132, !PT ;  /* 0x0000008404007209 */ /* 0x000fe20007810000 */
[----:B------:R-:W-:Y:S01]  /*12440*/  USHF.L.U32 UR5, UR26, 0x2, URZ ;  /* 0x000000021a057899 */ /* 0x000fe2000800063f */
[--C-:B------:R-:W-:Y:S01]  /*12450*/  LOP3.LUT R180, R223, UR14, R218.reuse, 0x96, !PT ;  /* 0x0000000edfb47c12 */ /* 0x100fe2000f8e96da */
[----:B------:R-:W-:Y:S01]  /*12460*/  UIADD3 UR26, UR26, -0x1, URZ ;  /* 0xffffffff1a1a7890 */ /* 0x000fe2000fffe03f */
[----:B-1----:R-:W-:Y:S01]  /*12470*/  FMNMX.FTZ R2, R5, R0, !PT ;  /* 0x0000000005027209 */ /* 0x002fe20007810000 */
[----:B------:R-:W-:Y:S01]  /*12480*/  UIADD3 UR4, UR5, 0x1, URZ ;  /* 0x0000000105047890 */ /* 0x000fe2000fffe03f */
[----:B------:R-:W-:Y:S01]  /*12490*/  FMNMX.FTZ R0, R6, R133, !PT ;  /* 0x0000008506007209 */ /* 0x000fe20007810000 */
[----:B------:R-:W-:Y:S01]  /*124a0*/  IMAD.WIDE.U32 R180, R180, -0x326172a9, RZ ;  /* 0xcd9e8d57b4b47825 */ /* 0x000fe200078e00ff */
        /* <DEDUP_REMOVED lines=126> */
[----:B------:R-:W-:Y:S01]  /*12c90*/  FMNMX.FTZ R136, R125, R136, !PT ;  /* 0x000000887d887209 */ /* 0x000fe20007810000 */
[----:B------:R-:W1:Y:S01]  /*12ca0*/  SHFL.BFLY PT, R172, R138, 0x2, 0x1f ;  /* 0x0c401f008aac7f89 */ /* 0x000e6200000e0000 */
[----:B------:R-:W-:Y:S04]  /*12cb0*/  FMNMX.FTZ R3, R130, R3, !PT ;  /* 0x0000000382037209 */ /* 0x000fe80007810000 */
[----:B------:R-:W-:Y:S03]  /*12cc0*/  FMNMX.FTZ R3, R131, R3, !PT ;  /* 0x0000000383037209 */ /* 0x000fe60007810000 */
[----:B------:R-:W2:Y:S08]  /*12cd0*/  SHFL.BFLY PT, R139, R136, 0x2, 0x1f ;  /* 0x0c401f00888b7f89 */ /* 0x000eb000000e0000 */
[----:B------:R-:W3:Y:S01]  /*12ce0*/  SHFL.BFLY PT, R137, R3, 0x2, 0x1f ;  /* 0x0c401f0003897f89 */ /* 0x000ee200000e0000 */
[----:B-1----:R-:W-:Y:S07]  /*12cf0*/  FMNMX.FTZ R138, R138, R172, !PT ;  /* 0x000000ac8a8a7209 */ /* 0x002fee0007810000 */
[----:B------:R-:W1:Y:S01]  /*12d00*/  SHFL.BFLY PT, R172, R138, 0x1, 0x1f ;  /* 0x0c201f008aac7f89 */ /* 0x000e6200000e0000 */
[----:B--2---:R-:W-:Y:S07]  /*12d10*/  FMNMX.FTZ R136, R136, R139, !PT ;  /* 0x0000008b88887209 */ /* 0x004fee0007810000 */
[----:B------:R-:W2:Y:S01]  /*12d20*/  SHFL.BFLY PT, R139, R136, 0x1, 0x1f ;  /* 0x0c201f00888b7f89 */ /* 0x000ea200000e0000 */
[----:B---3--:R-:W-:Y:S07]  /*12d30*/  FMNMX.FTZ R137, R3, R137, !PT ;  /* 0x0000008903897209 */ /* 0x008fee0007810000 */
[----:B------:R-:W3:Y:S01]  /*12d40*/  SHFL.BFLY PT, R3, R2, 0x1, 0x1f ;  /* 0x0c201f0002037f89 */ /* 0x000ee200000e0000 */
[----:B-1----:R-:W-:Y:S07]  /*12d50*/  FMNMX.FTZ R138, R138, R172, !PT ;  /* 0x000000ac8a8a7209 */ /* 0x002fee0007810000 */
[----:B------:R-:W1:Y:S01]  /*12d60*/  SHFL.BFLY PT, R173, R137, 0x1, 0x1f ;  /* 0x0c201f0089ad7f89 */ /* 0x000e6200000e0000 */
[C---:B------:R-:W-:Y:S01]  /*12d70*/  FSETP.NEU.FTZ.AND P1, PT, R138.reuse, -INF , PT ;  /* 0xff8000008a00780b */ /* 0x040fe20003f3d000 */
[C---:B------:R-:W-:Y:S02]  /*12d80*/  FADD.FTZ R0, -R138.reuse, R132 ;  /* 0x000000848a007221 */ /* 0x040fe40000010100 */
[----:B------:R-:W-:Y:S01]  /*12d90*/  FMUL.FTZ R177, R138, c[0x0][0x23c] ;  /* 0x00008f008ab17a20 */ /* 0x000fe20000410000 */
[----:B--2---:R-:W-:Y:S01]  /*12da0*/  FMNMX.FTZ R136, R136, R139, !PT ;  /* 0x0000008b88887209 */ /* 0x004fe20007810000 */
[----:B------:R-:W-:Y:S03]  /*12db0*/  FMUL.FTZ R0, R0, c[0x0][0x23c] ;  /* 0x00008f0000007a20 */ /* 0x000fe60000410000 */
[----:B------:R-:W-:Y:S01]  /*12dc0*/  FSEL R177, R177, RZ, P1 ;  /* 0x000000ffb1b17208 */ /* 0x000fe20000800000 */
[----:B------:R2:W-:Y:S01]  /*12dd0*/  MUFU.EX2 R132, R0 ;  /* 0x0000000000847308 */ /* 0x0005e20000000800 */
[----:B------:R-:W-:Y:S01]  /*12de0*/  FMUL.FTZ R139, R136, c[0x0][0x23c] ;  /* 0x00008f00888b7a20 */ /* 0x000fe20000410000 */
[----:B---3--:R-:W-:Y:S02]  /*12df0*/  FMNMX.FTZ R3, R2, R3, !PT ;  /* 0x0000000302037209 */ /* 0x008fe40007810000 */
[--C-:B------:R-:W-:Y:S02]  /*12e00*/  FFMA.FTZ R4, R4, c[0x0][0x23c], -R177.reuse ;  /* 0x00008f0004047a23 */ /* 0x100fe400000108b1 */
[--C-:B------:R-:W-:Y:S02]  /*12e10*/  FFMA.FTZ R49, R49, c[0x0][0x23c], -R177.reuse ;  /* 0x00008f0031317a23 */ /* 0x100fe400000108b1 */
[--C-:B------:R-:W-:Y:S02]  /*12e20*/  FFMA.FTZ R48, R48, c[0x0][0x23c], -R177.reuse ;  /* 0x00008f0030307a23 */ /* 0x100fe400000108b1 */
[----:B------:R-:W-:Y:S01]  /*12e30*/  MUFU.EX2 R194, R4 ;  /* 0x0000000400c27308 */ /* 0x000fe20000000800 */
[--C-:B------:R-:W-:Y:S01]  /*12e40*/  FFMA.FTZ R80, R80, c[0x0][0x23c], -R177.reuse ;  /* 0x00008f0050507a23 */ /* 0x100fe200000108b1 */
[----:B-1----:R-:W-:Y:S01]  /*12e50*/  FMNMX.FTZ R137, R137, R173, !PT ;  /* 0x000000ad89897209 */ /* 0x002fe20007810000 */
[--C-:B------:R-:W-:Y:S02]  /*12e60*/  FFMA.FTZ R81, R81, c[0x0][0x23c], -R177.reuse ;  /* 0x00008f0051517a23 */ /* 0x100fe400000108b1 */
[--C-:B------:R-:W-:Y:S01]  /*12e70*/  FFMA.FTZ R5, R5, c[0x0][0x23c], -R177.reuse ;  /* 0x00008f0005057a23 */ /* 0x100fe200000108b1 */
[C---:B------:R-:W-:Y:S01]  /*12e80*/  FSETP.NEU.FTZ.AND P1, PT, R137.reuse, -INF , PT ;  /* 0xff8000008900780b */ /* 0x040fe20003f3d000 */
[C---:B------:R-:W-:Y:S02]  /*12e90*/  FMUL.FTZ R176, R137.reuse, c[0x0][0x23c] ;  /* 0x00008f0089b07a20 */ /* 0x040fe40000410000 */
[--C-:B------:R-:W-:Y:S01]  /*12ea0*/  FFMA.FTZ R20, R20, c[0x0][0x23c], -R177.reuse ;  /* 0x00008f0014147a23 */ /* 0x100fe200000108b1 */
[----:B------:R-:W-:Y:S01]  /*12eb0*/  MUFU.EX2 R245, R5 ;  /* 0x0000000500f57308 */ /* 0x000fe20000000800 */
[--C-:B------:R-:W-:Y:S01]  /*12ec0*/  FFMA.FTZ R36, R36, c[0x0][0x23c], -R177.reuse ;  /* 0x00008f0024247a23 */ /* 0x100fe200000108b1 */
[----:B------:R-:W-:Y:S01]  /*12ed0*/  FSEL R176, R176, RZ, P1 ;  /* 0x000000ffb0b07208 */ /* 0x000fe20000800000 */
[----:B------:R-:W-:Y:S01]  /*12ee0*/  FFMA.FTZ R64, R64, c[0x0][0x23c], -R177 ;  /* 0x00008f0040407a23 */ /* 0x000fe200000108b1 */
[----:B------:R-:W-:Y:S01]  /*12ef0*/  FSETP.NEU.FTZ.AND P1, PT, R136, -INF , PT ;  /* 0xff8000008800780b */ /* 0x000fe20003f3d000 */
[----:B--2---:R-:W-:Y:S02]  /*12f00*/  FADD.FTZ R0, -R137, R133 ;  /* 0x0000008589007221 */ /* 0x004fe40000010100 */
[--C-:B------:R-:W-:Y:S01]  /*12f10*/  FFMA.FTZ R50, R50, c[0x0][0x23c], -R176.reuse ;  /* 0x00008f0032327a23 */ /* 0x100fe200000108b0 */
[----:B------:R-:W-:Y:S01]  /*12f20*/  FSEL R139, R139, RZ, P1 ;  /* 0x000000ff8b8b7208 */ /* 0x000fe20000800000 */
[--C-:B------:R-:W-:Y:S01]  /*12f30*/  FFMA.FTZ R51, R51, c[0x0][0x23c], -R176.reuse ;  /* 0x00008f0033337a23 */ /* 0x100fe200000108b0 */
[----:B------:R-:W-:Y:S01]  /*12f40*/  MUFU.EX2 R248, R20 ;  /* 0x0000001400f87308 */ /* 0x000fe20000000800 */
[--C-:B------:R-:W-:Y:S01]  /*12f50*/  FFMA.FTZ R22, R22, c[0x0][0x23c], -R176.reuse ;  /* 0x00008f0016167a23 */ /* 0x100fe200000108b0 */
[----:B------:R-:W-:Y:S01]  /*12f60*/  FSETP.NEU.FTZ.AND P1, PT, R3, -INF , PT ;  /* 0xff8000000300780b */ /* 0x000fe20003f3d000 */
[--C-:B------:R-:W-:Y:S02]  /*12f70*/  FFMA.FTZ R23, R23, c[0x0][0x23c], -R176.reuse ;  /* 0x00008f0017177a23 */ /* 0x100fe400000108b0 */
[----:B------:R-:W-:Y:S02]  /*12f80*/  FFMA.FTZ R72, R72, c[0x0][0x23c], -R139 ;  /* 0x00008f0048487a23 */ /* 0x000fe4000001088b */
[----:B------:R-:W-:Y:S02]  /*12f90*/  FMUL.FTZ R0, R0, c[0x0][0x23c] ;  /* 0x00008f0000007a20 */ /* 0x000fe40000410000 */
[--C-:B------:R-:W-:Y:S01]  /*12fa0*/  FFMA.FTZ R38, R38, c[0x0][0x23c], -R176.reuse ;  /* 0x00008f0026267a23 */ /* 0x100fe200000108b0 */
[----:B------:R-:W-:Y:S01]  /*12fb0*/  MUFU.EX2 R243, R22 ;  /* 0x0000001600f37308 */ /* 0x000fe20000000800 */
[--C-:B------:R-:W-:Y:S02]  /*12fc0*/  FFMA.FTZ R66, R66, c[0x0][0x23c], -R176.reuse ;  /* 0x00008f0042427a23 */ /* 0x100fe400000108b0 */
[--C-:B------:R-:W-:Y:S02]  /*12fd0*/  FFMA.FTZ R67, R67, c[0x0][0x23c], -R176.reuse ;  /* 0x00008f0043437a23 */ /* 0x100fe400000108b0 */
[----:B------:R-:W-:Y:S02]  /*12fe0*/  FFMA.FTZ R65, R65, c[0x0][0x23c], -R177 ;  /* 0x00008f0041417a23 */ /* 0x000fe400000108b1 */
        /* <DEDUP_REMOVED lines=9> */
[----:B------:R-:W-:Y:S02]  /*13080*/  FFMA.FTZ R131, R131, c[0x0][0x23c], -R176 ;  /* 0x00008f0083837a23 */ /* 0x000fe400000108b0 */
[----:B------:R-:W-:Y:S02]  /*13090*/  FMUL.FTZ R178, R3, c[0x0][0x23c] ;  /* 0x00008f0003b27a20 */ /* 0x000fe40000410000 */
[--C-:B------:R-:W-:Y:S02]  /*130a0*/  FFMA.FTZ R12, R12, c[0x0][0x23c], -R139.reuse ;  /* 0x00008f000c0c7a23 */ /* 0x100fe4000001088b */
[--C-:B------:R-:W-:Y:S01]  /*130b0*/  FFMA.FTZ R8, R8, c[0x0][0x23c], -R139.reuse ;  /* 0x00008f0008087a23 */ /* 0x100fe2000001088b */
[----:B------:R-:W-:Y:S01]  /*130c0*/  FSEL R178, R178, RZ, P1 ;  /* 0x000000ffb2b27208 */ /* 0x000fe20000800000 */
[----:B------:R-:W-:Y:S01]  /*130d0*/  FFMA.FTZ R13, R13, c[0x0][0x23c], -R139 ;  /* 0x00008f000d0d7a23 */ /* 0x000fe2000001088b */
[----:B------:R-:W-:Y:S01]  /*130e0*/  MUFU.EX2 R203, R12 ;  /* 0x0000000c00cb7308 */ /* 0x000fe20000000800 */
[----:B------:R-:W-:Y:S02]  /*130f0*/  FFMA.FTZ R17, R17, c[0x0][0x23c], -R177 ;  /* 0x00008f0011117a23 */ /* 0x000fe400000108b1 */
        /* <DEDUP_REMOVED lines=12> */
[----:B------:R-:W-:Y:S02]  /*131c0*/  FFMA.FTZ R18, R18, c[0x0][0x23c], -R176 ;  /* 0x00008f0012127a23 */ /* 0x000fe400000108b0 */
[----:B------:R-:W-:Y:S02]  /*131d0*/  FFMA.FTZ R15, R15, c[0x0][0x23c], -R178 ;  /* 0x00008f000f0f7a23 */ /* 0x000fe400000108b2 */
[----:B------:R-:W-:Y:S02]  /*131e0*/  FFMA.FTZ R9, R9, c[0x0][0x23c], -R139 ;  /* 0x00008f0009097a23 */ /* 0x000fe4000001088b */
[----:B-1----:R-:W-:Y:S01]  /*131f0*/  FADD.FTZ R0, -R136, R134 ;  /* 0x0000008688007221 */ /* 0x002fe20000010100 */
[----:B------:R-:W-:Y:S01]  /*13200*/  MUFU.EX2 R225, R10 ;  /* 0x0000000a00e17308 */ /* 0x000fe20000000800 */
[----:B------:R-:W-:Y:S02]  /*13210*/  FFMA.FTZ R32, R32, c[0x0][0x23c], -R177 ;  /* 0x00008f0020207a23 */ /* 0x000fe400000108b1 */
[----:B------:R-:W-:Y:S02]  /*13220*/  FMUL.FTZ R0, R0, c[0x0][0x23c] ;  /* 0x00008f0000007a20 */ /* 0x000fe40000410000 */
[----:B------:R-:W-:Y:S02]  /*13230*/  FFMA.FTZ R24, R24, c[0x0][0x23c], -R139 ;  /* 0x00008f0018187a23 */ /* 0x000fe4000001088b */
[----:B------:R-:W-:Y:S02]  /*13240*/  FFMA.FTZ R33, R33, c[0x0][0x23c], -R177 ;  /* 0x00008f0021217a23 */ /* 0x000fe400000108b1 */
[--C-:B------:R-:W-:Y:S01]  /*13250*/  FFMA.FTZ R34, R34, c[0x0][0x23c], -R176.reuse ;  /* 0x00008f0022227a23 */ /* 0x100fe200000108b0 */
[----:B------:R-:W-:Y:S01]  /*13260*/  MUFU.EX2 R251, R11 ;  /* 0x0000000b00fb7308 */ /* 0x000fe20000000800 */
[----:B------:R-:W-:Y:S02]  /*13270*/  FFMA.FTZ R35, R35, c[0x0][0x23c], -R176 ;  /* 0x00008f0023237a23 */ /* 0x000fe400000108b0 */
[----:B------:R-:W-:Y:S02]  /*13280*/  FFMA.FTZ R30, R30, c[0x0][0x23c], -R178 ;  /* 0x00008f001e1e7a23 */ /* 0x000fe400000108b2 */
[--C-:B------:R-:W-:Y:S02]  /*13290*/  FFMA.FTZ R25, R25, c[0x0][0x23c], -R139.reuse ;  /* 0x00008f0019197a23 */ /* 0x100fe4000001088b */
[--C-:B------:R-:W-:Y:S02]  /*132a0*/  FFMA.FTZ R28, R28, c[0x0][0x23c], -R139.reuse ;  /* 0x00008f001c1c7a23 */ /* 0x100fe4000001088b */
[--C-:B------:R-:W-:Y:S01]  /*132b0*/  FFMA.FTZ R29, R29, c[0x0][0x23c], -R139.reuse ;  /* 0x00008f001d1d7a23 */ /* 0x100fe2000001088b */
[----:B------:R-:W-:Y:S01]  /*132c0*/  MUFU.EX2 R197, R17 ;  /* 0x0000001100c57308 */ /* 0x000fe20000000800 */
[----:B------:R-:W-:Y:S02]  /*132d0*/  FFMA.FTZ R39, R39, c[0x0][0x23c], -R176 ;  /* 0x00008f0027277a23 */ /* 0x000fe400000108b0 */
[--C-:B------:R-:W-:Y:S02]  /*132e0*/  FFMA.FTZ R45, R45, c[0x0][0x23c], -R139.reuse ;  /* 0x00008f002d2d7a23 */ /* 0x100fe4000001088b */
[----:B------:R-:W-:Y:S02]  /*132f0*/  FFMA.FTZ R44, R44, c[0x0][0x23c], -R139 ;  /* 0x00008f002c2c7a23 */ /* 0x000fe4000001088b */
[--C-:B------:R-:W-:Y:S02]  /*13300*/  FFMA.FTZ R46, R46, c[0x0][0x23c], -R178.reuse ;  /* 0x00008f002e2e7a23 */ /* 0x100fe400000108b2 */
[----:B------:R-:W-:Y:S01]  /*13310*/  FFMA.FTZ R47, R47, c[0x0][0x23c], -R178 ;  /* 0x00008f002f2f7a23 */ /* 0x000fe200000108b2 */
[----:B------:R-:W-:Y:S01]  /*13320*/  MUFU.EX2 R179, R18 ;  /* 0x0000001200b37308 */ /* 0x000fe20000000800 */
[--C-:B------:R-:W-:Y:S02]  /*13330*/  FFMA.FTZ R52, R52, c[0x0][0x23c], -R177.reuse ;  /* 0x00008f0034347a23 */ /* 0x100fe400000108b1 */
[----:B------:R-:W-:Y:S02]  /*13340*/  FFMA.FTZ R53, R53, c[0x0][0x23c], -R177 ;  /* 0x00008f0035357a23 */ /* 0x000fe400000108b1 */
[----:B------:R-:W-:Y:S02]  /*13350*/  FFMA.FTZ R54, R54, c[0x0][0x23c], -R176 ;  /* 0x00008f0036367a23 */ /* 0x000fe400000108b0 */
[--C-:B------:R-:W-:Y:S02]  /*13360*/  FFMA.FTZ R60, R60, c[0x0][0x23c], -R139.reuse ;  /* 0x00008f003c3c7a23 */ /* 0x100fe4000001088b */
[--C-:B------:R-:W-:Y:S01]  /*13370*/  FFMA.FTZ R61, R61, c[0x0][0x23c], -R139.reuse ;  /* 0x00008f003d3d7a23 */ /* 0x100fe2000001088b */
[----:B------:R-:W-:Y:S01]  /*13380*/  MUFU.EX2 R233, R14 ;  /* 0x0000000e00e97308 */ /* 0x000fe20000000800 */
[--C-:B------:R-:W-:Y:S02]  /*13390*/  FFMA.FTZ R62, R62, c[0x0][0x23c], -R178.reuse ;  /* 0x00008f003e3e7a23 */ /* 0x100fe400000108b2 */
[--C-:B------:R-:W-:Y:S02]  /*133a0*/  FFMA.FTZ R63, R63, c[0x0][0x23c], -R178.reuse ;  /* 0x00008f003f3f7a23 */ /* 0x100fe400000108b2 */
[--C-:B------:R-:W-:Y:S02]  /*133b0*/  FFMA.FTZ R58, R58, c[0x0][0x23c], -R178.reuse ;  /* 0x00008f003a3a7a23 */ /* 0x100fe400000108b2 */
[----:B------:R-:W-:Y:S02]  /*133c0*/  FFMA.FTZ R59, R59, c[0x0][0x23c], -R178 ;  /* 0x00008f003b3b7a23 */ /* 0x000fe400000108b2 */
        /* <DEDUP_REMOVED lines=10> */
[--C-:B------:R-:W-:Y:S02]  /*13470*/  FFMA.FTZ R70, R70, c[0x0][0x23c], -R176.reuse ;  /* 0x00008f0046467a23 */ /* 0x100fe400000108b0 */
[----:B------:R-:W-:Y:S02]  /*13480*/  FFMA.FTZ R83, R83, c[0x0][0x23c], -R176 ;  /* 0x00008f0053537a23 */ /* 0x000fe400000108b0 */
        /* <DEDUP_REMOVED lines=22> */
[----:B------:R-:W-:Y:S02]  /*135f0*/  FFMA.FTZ R124, R124, c[0x0][0x23c], -R139 ;  /* 0x00008f007c7c7a23 */ /* 0x000fe4000001088b */
[--C-:B------:R-:W-:Y:S02]  /*13600*/  FFMA.FTZ R122, R122, c[0x0][0x23c], -R178.reuse ;  /* 0x00008f007a7a7a23 */ /* 0x100fe400000108b2 */
[--C-:B------:R-:W-:Y:S01]  /*13610*/  FFMA.FTZ R123, R123, c[0x0][0x23c], -R178.reuse ;  /* 0x00008f007b7b7a23 */ /* 0x100fe200000108b2 */
[----:B------:R-:W-:Y:S01]  /*13620*/  MUFU.EX2 R185, R34 ;  /* 0x0000002200b97308 */ /* 0x000fe20000000800 */
[--C-:B------:R-:W-:Y:S02]  /*13630*/  FFMA.FTZ R126, R126, c[0x0][0x23c], -R178.reuse ;  /* 0x00008f007e7e7a23 */ /* 0x100fe400000108b2 */
[----:B------:R-:W-:Y:S02]  /*13640*/  FFMA.FTZ R178, R127, c[0x0][0x23c], -R178 ;  /* 0x00008f007fb27a23 */ /* 0x000fe400000108b2 */
[--C-:B------:R-:W-:Y:S02]  /*13650*/  FFMA.FTZ R6, R6, c[0x0][0x23c], -R176.reuse ;  /* 0x00008f0006067a23 */ /* 0x100fe400000108b0 */
[--C-:B------:R-:W-:Y:S02]  /*13660*/  FFMA.FTZ R7, R7, c[0x0][0x23c], -R176.reuse ;  /* 0x00008f0007077a23 */ /* 0x100fe400000108b0 */
[----:B------:R-:W-:Y:S01]  /*13670*/  FFMA.FTZ R16, R16, c[0x0][0x23c], -R177 ;  /* 0x00008f0010107a23 */ /* 0x000fe200000108b1 */
[----:B------:R-:W-:Y:S01]  /*13680*/  MUFU.EX2 R231, R6 ;  /* 0x0000000600e77308 */ /* 0x000fe20000000800 */
[--C-:B------:R-:W-:Y:S02]  /*13690*/  FFMA.FTZ R19, R19, c[0x0][0x23c], -R176.reuse ;  /* 0x00008f0013137a23 */ /* 0x100fe400000108b0 */
[----:B-1----:R-:W-:Y:S02]  /*136a0*/  FADD.FTZ R0, -R3, R135 ;  /* 0x0000008703007221 */ /* 0x002fe40000010100 */
[--C-:B------:R-:W-:Y:S02]  /*136b0*/  FFMA.FTZ R37, R37, c[0x0][0x23c], -R177.reuse ;  /* 0x00008f0025257a23 */ /* 0x100fe400000108b1 */
[----:B------:R-:W-:Y:S02]  /*136c0*/  FMUL.FTZ R0, R0, c[0x0][0x23c] ;  /* 0x00008f0000007a20 */ /* 0x000fe40000410000 */
[--C-:B------:R-:W-:Y:S01]  /*136d0*/  FFMA.FTZ R97, R97, c[0x0][0x23c], -R177.reuse ;  /* 0x00008f0061617a23 */ /* 0x100fe200000108b1 */
[----:B------:R-:W-:Y:S01]  /*136e0*/  MUFU.EX2 R250, R7 ;  /* 0x0000000700fa7308 */ /* 0x000fe20000000800 */
[--C-:B------:R-:W-:Y:S02]  /*136f0*/  FFMA.FTZ R84, R84, c[0x0][0x23c], -R177.reuse ;  /* 0x00008f0054547a23 */ /* 0x100fe400000108b1 */
[--C-:B------:R-:W-:Y:S02]  /*13700*/  FFMA.FTZ R96, R96, c[0x0][0x23c], -R177.reuse ;  /* 0x00008f0060607a23 */ /* 0x100fe400000108b1 */
[--C-:B------:R-:W-:Y:S02]  /*13710*/  FFMA.FTZ R85, R85, c[0x0][0x23c], -R177.reuse ;  /* 0x00008f0055557a23 */ /* 0x100fe400000108b1 */
[--C-:B------:R-:W-:Y:S02]  /*13720*/  FFMA.FTZ R98, R98, c[0x0][0x23c], -R176.reuse ;  /* 0x00008f0062627a23 */ /* 0x100fe400000108b0 */
[--C-:B------:R-:W-:Y:S01]  /*13730*/  FFMA.FTZ R99, R99, c[0x0][0x23c], -R176.reuse ;  /* 0x00008f0063637a23 */ /* 0x100fe200000108b0 */
[----:B------:R-:W1:Y:S01]  /*13740*/  MUFU.EX2 R201, R16 ;  /* 0x0000001000c97308 */ /* 0x000e620000000800 */
[--C-:B------:R-:W-:Y:S02]  /*13750*/  FFMA.FTZ R86, R86, c[0x0][0x23c], -R176.reuse ;  /* 0x00008f0056567a23 */ /* 0x100fe400000108b0 */
[--C-:B------:R-:W-:Y:S02]  /*13760*/  FFMA.FTZ R87, R87, c[0x0][0x23c], -R176.reuse ;  /* 0x00008f0057577a23 */ /* 0x100fe400000108b0 */
[--C-:B------:R-:W-:Y:S02]  /*13770*/  FFMA.FTZ R112, R112, c[0x0][0x23c], -R177.reuse ;  /* 0x00008f0070707a23 */ /* 0x100fe400000108b1 */
[--C-:B------:R-:W-:Y:S02]  /*13780*/  FFMA.FTZ R113, R113, c[0x0][0x23c], -R177.reuse ;  /* 0x00008f0071717a23 */ /* 0x100fe400000108b1 */
[--C-:B------:R-:W-:Y:S01]  /*13790*/  FFMA.FTZ R114, R114, c[0x0][0x23c], -R176.reuse ;  /* 0x00008f0072727a23 */ /* 0x100fe200000108b0 */
[----:B------:R2:W-:Y:S01]  /*137a0*/  MUFU.EX2 R196, R19 ;  /* 0x0000001300c47308 */ /* 0x0005e20000000800 */
[----:B------:R-:W-:Y:S02]  /*137b0*/  FFMA.FTZ R115, R115, c[0x0][0x23c], -R176 ;  /* 0x00008f0073737a23 */ /* 0x000fe400000108b0 */
[--C-:B------:R-:W-:Y:S02]  /*137c0*/  FFMA.FTZ R100, R100, c[0x0][0x23c], -R177.reuse ;  /* 0x00008f0064647a23 */ /* 0x100fe400000108b1 */
[--C-:B------:R-:W-:Y:S02]  /*137d0*/  FFMA.FTZ R101, R101, c[0x0][0x23c], -R177.reuse ;  /* 0x00008f0065657a23 */ /* 0x100fe400000108b1 */
[--C-:B------:R-:W-:Y:S02]  /*137e0*/  FFMA.FTZ R128, R128, c[0x0][0x23c], -R177.reuse ;  /* 0x00008f0080807a23 */ /* 0x100fe400000108b1 */
[--C-:B------:R-:W-:Y:S01]  /*137f0*/  FFMA.FTZ R129, R129, c[0x0][0x23c], -R177.reuse ;  /* 0x00008f0081817a23 */ /* 0x100fe200000108b1 */
[----:B------:R-:W-:Y:S01]  /*13800*/  MUFU.EX2 R199, R35 ;  /* 0x0000002300c77308 */ /* 0x000fe20000000800 */
[----:B------:R-:W-:Y:S02]  /*13810*/  IMAD.U32 R4, RZ, RZ, UR25 ;  /* 0x00000019ff047e24 */ /* 0x000fe4000f8e00ff */
[--C-:B------:R-:W-:Y:S01]  /*13820*/  FFMA.FTZ R116, R116, c[0x0][0x23c], -R177.reuse ;  /* 0x00008f0074747a23 */ /* 0x100fe200000108b1 */
[----:B-1----:R-:W-:Y:S01]  /*13830*/  F2FP.BF16.PACK_AB R174, R197, R201 ;  /* 0x000000c9c5ae723e */ /* 0x002fe200000010ff */
[----:B------:R-:W-:Y:S01]  /*13840*/  IMAD.U32 R8, RZ, RZ, UR4 ;  /* 0x00000004ff087e24 */ /* 0x000fe2000f8e00ff */
[C---:B------:R-:W-:Y:S01]  /*13850*/  LOP3.LUT R4, R219.reuse, UR5, R4, 0x96, !PT ;  /* 0x00000005db047c12 */ /* 0x040fe2000f8e9604 */
[----:B------:R-:W-:Y:S01]  /*13860*/  UIADD3 UR4, UR5, 0x2, URZ ;  /* 0x0000000205047890 */ /* 0x000fe2000fffe03f */
[----:B------:R-:W-:Y:S01]  /*13870*/  FFMA.FTZ R118, R118, c[0x0][0x23c], -R176 ;  /* 0x00008f0076767a23 */ /* 0x000fe200000108b0 */
[----:B------:R-:W-:Y:S01]  /*13880*/  UIADD3 UR5, UR5, 0x3, URZ ;  /* 0x0000000305057890 */ /* 0x000fe2000fffe03f */
[----:B------:R-:W1:Y:S01]  /*13890*/  MUFU.EX2 R0, R0 ;  /* 0x0000000000007308 */ /* 0x000e620000000800 */
[----:B------:R-:W-:Y:S01]  /*138a0*/  IMAD.WIDE.U32 R6, R4, -0x326172a9, RZ ;  /* 0xcd9e8d5704067825 */ /* 0x000fe200078e00ff */
[----:B------:R-:W-:Y:S03]  /*138b0*/  LOP3.LUT R8, R219, UR25, R8, 0x96, !PT ;  /* 0x00000019db087c12 */ /* 0x000fe6000f8e9608 */
[----:B------:R-:W-:Y:S01]  /*138c0*/  FFMA.FTZ R176, R119, c[0x0][0x23c], -R176 ;  /* 0x00008f0077b07a23 */ /* 0x000fe200000108b0 */
[----:B------:R-:W-:Y:S01]  /*138d0*/  LOP3.LUT R12, R181, UR13, R6, 0x96, !PT ;  /* 0x0000000db50c7c12 */ /* 0x000fe2000f8e9606 */
[----:B------:R-:W-:Y:S01]  /*138e0*/  IMAD.WIDE.U32 R192, R8, -0x326172a9, RZ ;  /* 0xcd9e8d5708c07825 */ /* 0x000fe200078e00ff */
[C---:B------:R-:W-:Y:S02]  /*138f0*/  LOP3.LUT R4, R7.reuse, UR15, R228, 0x96, !PT ;  /* 0x0000000f07047c12 */ /* 0x040fe4000f8e96e4 */
[----:B------:R-:W-:Y:S01]  /*13900*/  MUFU.EX2 R232, R30 ;  /* 0x0000001e00e87308 */ /* 0x000fe20000000800 */
[----:B------:R-:W-:Y:S01]  /*13910*/  IMAD.WIDE.U32 R12, R12, -0x2daee0ad, RZ ;  /* 0xd2511f530c0c7825 */ /* 0x000fe200078e00ff */
[----:B------:R-:W-:Y:S02]  /*13920*/  LOP3.LUT R7, R7, UR15, R226, 0x96, !PT ;  /* 0x0000000f07077c12 */ /* 0x000fe4000f8e96e2 */
[----:B------:R-:W-:Y:S01]  /*13930*/  LOP3.LUT R6, R183, UR13, R6, 0x96, !PT ;  /* 0x0000000db7067c12 */ /* 0x000fe2000f8e9606 */
[----:B------:R-:W-:Y:S01]  /*13940*/  IMAD.WIDE.U32 R4, R4, -0x2daee0ad, RZ ;  /* 0xd2511f5304047825 */ /* 0x000fe200078e00ff */
[----:B------:R-:W-:Y:S03]  /*13950*/  LOP3.LUT R18, R181, UR13, R192, 0x96, !PT ;  /* 0x0000000db5127c12 */ /* 0x000fe6000f8e96c0 */
[----:B------:R-:W-:Y:S01]  /*13960*/  IMAD.WIDE.U32 R10, R7, -0x2daee0ad, RZ ;  /* 0xd2511f53070a7825 */ /* 0x000fe200078e00ff */
[----:B------:R-:W-:Y:S01]  /*13970*/  MUFU.EX2 R242, R49 ;  /* 0x0000003100f27308 */ /* 0x000fe20000000800 */
[----:B------:R-:W-:Y:S02]  /*13980*/  LOP3.LUT R5, R5, UR12, R222, 0x96, !PT ;  /* 0x0000000c05057c12 */ /* 0x000fe4000f8e96de */
[----:B------:R-:W-:Y:S01]  /*13990*/  LOP3.LUT R16, R13, UR10, R4, 0x96, !PT ;  /* 0x0000000a0d107c12 */ /* 0x000fe2000f8e9604 */
[----:B------:R-:W-:Y:S01]  /*139a0*/  IMAD.WIDE.U32 R6, R6, -0x2daee0ad, RZ ;  /* 0xd2511f5306067825 */ /* 0x000fe200078e00ff */
[----:B------:R-:W-:Y:S03]  /*139b0*/  LOP3.LUT R8, R11, UR12, R220, 0x96, !PT ;  /* 0x0000000c0b087c12 */ /* 0x000fe6000f8e96dc */
[----:B------:R-:W-:Y:S01]  /*139c0*/  IMAD.WIDE.U32 R4, R5, -0x326172a9, RZ ;  /* 0xcd9e8d5705047825 */ /* 0x000fe200078e00ff */
[----:B------:R-:W-:Y:S01]  /*139d0*/  LOP3.LUT R10, R7, UR10, R10, 0x96, !PT ;  /* 0x0000000a070a7c12 */ /* 0x000fe2000f8e960a */
[----:B------:R-:W-:Y:S02]  /*139e0*/  MUFU.EX2 R241, R25 ;  /* 0x0000001900f17308 */ /* 0x000fe40000000800 */
[----:B------:R-:W-:Y:S01]  /*139f0*/  IMAD.WIDE.U32 R16, R16, -0x326172a9, RZ ;  /* 0xcd9e8d5710107825 */ /* 0x000fe200078e00ff */
[----:B------:R-:W-:Y:S03]  /*13a00*/  LOP3.LUT R9, R5, UR11, R180, 0x96, !PT ;  /* 0x0000000b05097c12 */ /* 0x000fe6000f8e96b4 */
[----:B------:R-:W-:Y:S01]  /*13a10*/  IMAD.WIDE.U32 R14, R8, -0x326172a9, RZ ;  /* 0xcd9e8d57080e7825 */ /* 0x000fe200078e00ff */
[----:B------:R-:W-:Y:S02]  /*13a20*/  LOP3.LUT R13, R17, UR9, R4, 0x96, !PT ;  /* 0x00000009110d7c12 */ /* 0x000fe4000f8e9604 */
[----:B------:R-:W-:Y:S01]  /*13a30*/  LOP3.LUT R4, R193, UR15, R228, 0x96, !PT ;  /* 0x0000000fc1047c12 */ /* 0x000fe2000f8e96e4 */
[----:B------:R-:W-:Y:S01]  /*13a40*/  MUFU.EX2 R240, R28 ;  /* 0x0000001c00f07308 */ /* 0x000fe20000000800 */
[----:B------:R-:W-:Y:S01]  /*13a50*/  IMAD.WIDE.U32 R10, R10, -0x326172a9, RZ ;  /* 0xcd9e8d570a0a7825 */ /* 0x000fe200078e00ff */
[----:B------:R-:W-:Y:S03]  /*13a60*/  LOP3.LUT R7, R15, UR11, R182, 0x96, !PT ;  /* 0x0000000b0f077c12 */ /* 0x000fe6000f8e96b6 */
[----:B--2---:R-:W-:Y:S01]  /*13a70*/  IMAD.WIDE.U32 R18, R18, -0x2daee0ad, RZ ;  /* 0xd2511f5312127825 */ /* 0x004fe200078e00ff */
[----:B------:R-:W-:Y:S03]  /*13a80*/  LOP3.LUT R14, R11, UR9, R14, 0x96, !PT ;  /* 0x000000090b0e7c12 */ /* 0x000fe6000f8e960e */
[----:B------:R-:W-:Y:S01]  /*13a90*/  IMAD.WIDE.U32 R4, R4, -0x2daee0ad, RZ ;  /* 0xd2511f5304047825 */ /* 0x000fe200078e00ff */
[----:B------:R-:W-:Y:S03]  /*13aa0*/  MUFU.EX2 R237, R29 ;  /* 0x0000001d00ed7308 */ /* 0x000fe60000000800 */
[----:B------:R-:W-:Y:S01]  /*13ab0*/  IMAD.WIDE.U32 R8, R9, -0x2daee0ad, RZ ;  /* 0xd2511f5309087825 */ /* 0x000fe200078e00ff */
[----:B------:R-:W-:Y:S02]  /*13ac0*/  LOP3.LUT R19, R19, UR10, R4, 0x96, !PT ;  /* 0x0000000a13137c12 */ /* 0x000fe4000f8e9604 */
[----:B------:R-:W-:Y:S01]  /*13ad0*/  LOP3.LUT R11, R5, UR12, R222, 0x96, !PT ;  /* 0x0000000c050b7c12 */ /* 0x000fe2000f8e96de */
[----:B------:R-:W-:Y:S01]  /*13ae0*/  IMAD.WIDE.U32 R4, R7, -0x2daee0ad, RZ ;  /* 0xd2511f5307047825 */ /* 0x000fe200078e00ff */
[----:B------:R-:W-:Y:S02]  /*13af0*/  LOP3.LUT R9, R9, UR8, R12, 0x96, !PT ;  /* 0x0000000809097c12 */ /* 0x000fe4000f8e960c */
[----:B------:R2:W-:Y:S01]  /*13b00*/  MUFU.EX2 R239, R31 ;  /* 0x0000001f00ef7308 */ /* 0x0005e20000000800 */
[----:B------:R-:W-:Y:S01]  /*13b10*/  IMAD.WIDE.U32 R12, R13, -0x2daee0ad, RZ ;  /* 0xd2511f530d0c7825 */ /* 0x000fe200078e00ff */
[----:B------:R-:W-:Y:S03]  /*13b20*/  LOP3.LUT R17, R5, UR8, R6, 0x96, !PT ;  /* 0x0000000805117c12 */ /* 0x000fe6000f8e9606 */
[----:B------:R-:W-:Y:S01]  /*13b30*/  IMAD.WIDE.U32 R6, R11, -0x326172a9, RZ ;  /* 0xcd9e8d570b067825 */ /* 0x000fe200078e00ff */
[----:B------:R-:W-:Y:S03]  /*13b40*/  LOP3.LUT R5, R13, UR6, R8, 0x96, !PT ;  /* 0x000000060d057c12 */ /* 0x000fe6000f8e9608 */
[----:B------:R-:W-:Y:S01]  /*13b50*/  IMAD.WIDE.U32 R14, R14, -0x2daee0ad, RZ ;  /* 0xd2511f530e0e7825 */ /* 0x000fe200078e00ff */
[----:B------:R1:W-:Y:S01]  /*13b60*/  MUFU.EX2 R236, R26 ;  /* 0x0000001a00ec7308 */ /* 0x0003e20000000800 */
[----:B------:R-:W-:Y:S02]  /*13b70*/  LOP3.LUT R134, R7, UR11, R180, 0x96, !PT ;  /* 0x0000000b07867c12 */ /* 0x000fe4000f8e96b4 */
[----:B------:R-:W-:Y:S01]  /*13b80*/  FFMA.FTZ R7, R21, c[0x0][0x23c], -R177 ;  /* 0x00008f0015077a23 */ /* 0x000fe200000108b1 */
[----:B------:R-:W-:Y:S01]  /*13b90*/  LOP3.LUT R11, R15, UR6, R4, 0x96, !PT ;  /* 0x000000060f0b7c12 */ /* 0x000fe2000f8e9604 */
[----:B------:R-:W-:Y:S04]  /*13ba0*/  IMAD.WIDE.U32 R20, R17, -0x326172a9, RZ ;  /* 0xcd9e8d5711147825 */ /* 0x000fe800078e00ff */
[----:B------:R-:W-:Y:S01]  /*13bb0*/  IMAD.WIDE.U32 R8, R9, -0x326172a9, RZ ;  /* 0xcd9e8d5709087825 */ /* 0x000fe200078e00ff */
[----:B------:R3:W4:Y:S01]  /*13bc0*/  MUFU.EX2 R249, R7 ;  /* 0x0000000700f97308 */ /* 0x0007220000000800 */
[----:B------:R-:W-:Y:S02]  /*13bd0*/  LOP3.LUT R32, R21, UR7, R10, 0x96, !PT ;  /* 0x0000000715207c12 */ /* 0x000fe4000f8e960a */
[----:B------:R-:W-:Y:S01]  /*13be0*/  IMAD.WIDE.U32 R186, R19, -0x326172a9, RZ ;  /* 0xcd9e8d5713ba7825 */ /* 0x000fe200078e00ff */
[----:B------:R-:W-:Y:S03]  /*13bf0*/  LOP3.LUT R16, R9, UR7, R16, 0x96, !PT ;  /* 0x0000000709107c12 */ /* 0x000fe6000f8e9610 */
[----:B------:R-:W-:Y:S01]  /*13c00*/  IMAD.WIDE.U32 R4, R5, -0x326172a9, RZ ;  /* 0xcd9e8d5705047825 */ /* 0x000fe200078e00ff */
[----:B------:R-:W-:Y:S02]  /*13c10*/  LOP3.LUT R184, R187, UR9, R6, 0x96, !PT ;  /* 0x00000009bbb87c12 */ /* 0x000fe4000f8e9606 */
[----:B------:R5:W4:Y:S01]  /*13c20*/  MUFU.EX2 R234, R27 ;  /* 0x0000001b00ea7308 */ /* 0x000b220000000800 */
[----:B------:R-:W-:Y:S01]  /*13c30*/  IMAD.WIDE.U32 R134, R134, -0x2daee0ad, RZ ;  /* 0xd2511f5386867825 */ /* 0x000fe200078e00ff */
[----:B------:R-:W-:Y:S02]  /*13c40*/  SHF.R.U32.HI R21, RZ, 0x18, R4 ;  /* 0x00000018ff157819 */ /* 0x000fe40000011604 */
[----:B------:R-:W-:Y:S01]  /*13c50*/  LOP3.LUT R9, R5, UR17, R8, 0x96, !PT ;  /* 0x0000001105097c12 */ /* 0x000fe2000f8e9608 */
[----:B--2---:R-:W-:Y:S01]  /*13c60*/  IMAD.MOV.U32 R31, RZ, RZ, R233 ;  /* 0x000000ffff1f7224 */ /* 0x004fe200078e00e9 */
[----:B------:R-:W-:Y:S01]  /*13c70*/  SHF.R.U32.HI R17, RZ, 0x10, R4 ;  /* 0x00000010ff117819 */ /* 0x000fe20000011604 */
[----:B-1----:R-:W-:Y:S01]  /*13c80*/  FMUL.FTZ R26, R0, R162 ;  /* 0x000000a2001a7220 */ /* 0x002fe20000410000 */
[C---:B------:R-:W-:Y:S01]  /*13c90*/  LOP3.LUT R19, R4.reuse, 0xff, RZ, 0xc0, !PT ;  /* 0x000000ff04137812 */ /* 0x040fe200078ec0ff */
[----:B------:R-:W-:Y:S01]  /*13ca0*/  IMAD.MOV.U32 R30, RZ, RZ, R179 ;  /* 0x000000ffff1e7224 */ /* 0x000fe200078e00b3 */
[----:B------:R-:W1:Y:S01]  /*13cb0*/  MUFU.EX2 R244, R48 ;  /* 0x0000003000f47308 */ /* 0x000e620000000800 */
[----:B------:R-:W-:Y:S01]  /*13cc0*/  LOP3.LUT R191, R135, UR8, R18, 0x96, !PT ;  /* 0x0000000887bf7c12 */ /* 0x000fe2000f8e9612 */
[----:B------:R-:W-:Y:S02]  /*13cd0*/  IMAD.MOV.U32 R162, RZ, RZ, R195 ;  /* 0x000000ffffa27224 */ /* 0x000fe400078e00c3 */
[----:B---3--:R-:W-:Y:S01]  /*13ce0*/  IMAD.WIDE.U32 R6, R11, -0x326172a9, RZ ;  /* 0xcd9e8d570b067825 */ /* 0x008fe200078e00ff */
[----:B------:R-:W-:Y:S03]  /*13cf0*/  LOP3.LUT R11, R4, 0xffff, RZ, 0xc0, !PT ;  /* 0x0000ffff040b7812 */ /* 0x000fe600078ec0ff */
[----:B------:R-:W-:Y:S01]  /*13d00*/  IMAD.WIDE.U32 R4, R16, -0x2daee0ad, RZ ;  /* 0xd2511f5310047825 */ /* 0x000fe200078e00ff */
[C---:B------:R-:W-:Y:S01]  /*13d10*/  LOP3.LUT R10, R6.reuse, 0xffff, RZ, 0xc0, !PT ;  /* 0x0000ffff060a7812 */ /* 0x040fe200078ec0ff */
[----:B------:R-:W-:Y:S01]  /*13d20*/  MUFU.EX2 R235, R50 ;  /* 0x0000003200eb7308 */ /* 0x000fe20000000800 */
[--C-:B------:R-:W-:Y:S01]  /*13d30*/  SHF.R.U32.HI R13, RZ, 0x10, R6.reuse ;  /* 0x00000010ff0d7819 */ /* 0x100fe20000011606 */
[----:B------:R-:W-:Y:S01]  /*13d40*/  FFMA.FTZ R177, R117, c[0x0][0x23c], -R177 ;  /* 0x00008f0075b17a23 */ /* 0x000fe200000108b1 */
[----:B------:R-:W-:Y:S01]  /*13d50*/  LOP3.LUT R16, R6, 0xff, RZ, 0xc0, !PT ;  /* 0x000000ff06107812 */ /* 0x000fe200078ec0ff */
[----:B-----5:R-:W-:Y:S01]  /*13d60*/  FMUL.FTZ R27, R0, R163 ;  /* 0x000000a3001b7220 */ /* 0x020fe20000410000 */
[----:B------:R-:W-:Y:S02]  /*13d70*/  SHF.R.U32.HI R15, RZ, 0x18, R6 ;  /* 0x00000018ff0f7819 */ /* 0x000fe40000011606 */
[----:B------:R-:W-:Y:S02]  /*13d80*/  SHF.R.U32.HI R6, RZ, 0x8, R11 ;  /* 0x00000008ff067819 */ /* 0x000fe4000001160b */
[C---:B------:R-:W-:Y:S01]  /*13d90*/  LOP3.LUT R23, R4.reuse, 0xff, RZ, 0xc0, !PT ;  /* 0x000000ff04177812 */ /* 0x040fe200078ec0ff */
[----:B------:R-:W-:Y:S01]  /*13da0*/  MUFU.EX2 R163, R81 ;  /* 0x0000005100a37308 */ /* 0x000fe20000000800 */
[----:B------:R-:W-:Y:S02]  /*13db0*/  SHF.R.U32.HI R22, RZ, 0x18, R4 ;  /* 0x00000018ff167819 */ /* 0x000fe40000011604 */
[----:B------:R-:W-:Y:S02]  /*13dc0*/  LOP3.LUT R8, R7, UR17, R20, 0x96, !PT ;  /* 0x0000001107087c12 */ /* 0x000fe4000f8e9614 */
[----:B------:R-:W-:Y:S02]  /*13dd0*/  SHF.R.U32.HI R20, RZ, 0x10, R4 ;  /* 0x00000010ff147819 */ /* 0x000fe40000011604 */
[----:B------:R-:W-:Y:S02]  /*13de0*/  LOP3.LUT R7, R5, UR16, R12, 0x96, !PT ;  /* 0x0000001005077c12 */ /* 0x000fe4000f8e960c */
[----:B------:R-:W-:Y:S01]  /*13df0*/  LOP3.LUT R18, R4, 0xffff, RZ, 0xc0, !PT ;  /* 0x0000ffff04127812 */ /* 0x000fe200078ec0ff */
[----:B------:R-:W-:Y:S01]  /*13e00*/  MUFU.EX2 R98, R98 ;  /* 0x0000006200627308 */ /* 0x000fe20000000800 */
[----:B------:R-:W-:Y:S01]  /*13e10*/  IMAD.WIDE.U32 R4, R32, -0x2daee0ad, RZ ;  /* 0xd2511f5320047825 */ /* 0x000fe200078e00ff */
[----:B------:R-:W-:Y:S02]  /*13e20*/  PRMT R19, R19, 0x5410, R6 ;  /* 0x0000541013137816 */ /* 0x000fe40000000006 */
[----:B------:R-:W-:Y:S02]  /*13e30*/  LOP3.LUT R6, R13, 0xff, RZ, 0xc0, !PT ;  /* 0x000000ff0d067812 */ /* 0x000fe400078ec0ff */
[----:B------:R-:W-:Y:S02]  /*13e40*/  LOP3.LUT R11, R17, 0xff, RZ, 0xc0, !PT ;  /* 0x000000ff110b7812 */ /* 0x000fe400078ec0ff */
[----:B------:R-:W-:Y:S02]  /*13e50*/  PRMT R15, R6, 0x5410, R15 ;  /* 0x00005410060f7816 */ /* 0x000fe4000000000f */
[----:B------:R-:W-:Y:S01]  /*13e60*/  MUFU.EX2 R99, R99 ;  /* 0x0000006300637308 */ /* 0x000fe20000000800 */
[----:B------:R-:W-:Y:S02]  /*13e70*/  LOP3.LUT R24, R5, UR16, R14, 0x96, !PT ;  /* 0x0000001005187c12 */ /* 0x000fe4000f8e960e */
[C---:B------:R-:W-:Y:S01]  /*13e80*/  LOP3.LUT R13, R4.reuse, 0xff, RZ, 0xc0, !PT ;  /* 0x000000ff040d7812 */ /* 0x040fe200078ec0ff */
[--C-:B------:R-:W-:Y:S01]  /*13e90*/  HSET2.LE.AND R35, R15, R217.reuse, PT ;  /* 0x000000d90f237233 */ /* 0x100fe20003803000 */
[--C-:B------:R-:W-:Y:S02]  /*13ea0*/  SHF.R.U32.HI R14, RZ, 0x10, R4.reuse ;  /* 0x00000010ff0e7819 */ /* 0x100fe40000011604 */
[----:B------:R-:W-:Y:S02]  /*13eb0*/  SHF.R.U32.HI R17, RZ, 0x18, R4 ;  /* 0x00000018ff117819 */ /* 0x000fe40000011604 */
[----:B------:R-:W-:Y:S01]  /*13ec0*/  LOP3.LUT R12, R4, 0xffff, RZ, 0xc0, !PT ;  /* 0x0000ffff040c7812 */ /* 0x000fe200078ec0ff */
[----:B------:R-:W-:Y:S01]  /*13ed0*/  MUFU.EX2 R86, R86 ;  /* 0x0000005600567308 */ /* 0x000fe20000000800 */
[----:B------:R-:W-:Y:S02]  /*13ee0*/  SHF.R.U32.HI R5, RZ, 0x10, R9 ;  /* 0x00000010ff057819 */ /* 0x000fe40000011609 */
[----:B------:R-:W-:Y:S02]  /*13ef0*/  LOP3.LUT R4, R9, 0xffff, RZ, 0xc0, !PT ;  /* 0x0000ffff09047812 */ /* 0x000fe400078ec0ff */
[----:B------:R-:W-:Y:S02]  /*13f00*/  LOP3.LUT R6, R8, 0xffff, RZ, 0xc0, !PT ;  /* 0x0000ffff08067812 */ /* 0x000fe400078ec0ff */
[----:B------:R-:W-:Y:S02]  /*13f10*/  SHF.R.U32.HI R10, RZ, 0x8, R10 ;  /* 0x00000008ff0a7819 */ /* 0x000fe4000001160a */
[----:B------:R-:W-:Y:S01]  /*13f20*/  SHF.R.U32.HI R6, RZ, 0x8, R6 ;  /* 0x00000008ff067819 */ /* 0x000fe20000011606 */
[----:B------:R-:W-:Y:S01]  /*13f30*/  MUFU.EX2 R87, R87 ;  /* 0x0000005700577308 */ /* 0x000fe20000000800 */
[----:B------:R-:W-:Y:S02]  /*13f40*/  PRMT R16, R16, 0x5410, R10 ;  /* 0x0000541010107816 */ /* 0x000fe4000000000a */
        /* <DEDUP_REMOVED lines=9> */
[----:B------:R-:W-:Y:S01]  /*13fe0*/  SHF.R.U32.HI R6, RZ, 0x8, R18 ;  /* 0x00000008ff067819 */ /* 0x000fe20000011612 */
[--C-:B------:R-:W-:Y:S01]  /*13ff0*/  HSET2.LE.AND R32, R32, R217.reuse, PT ;  /* 0x000000d920207233 */ /* 0x100fe20003803000 */
[----:B------:R-:W-:Y:S01]  /*14000*/  PRMT R188, R5, 0x5410, R22 ;  /* 0x0000541005bc7816 */ /* 0x000fe20000000016 */
[----:B------:R-:W-:Y:S01]  /*14010*/  FMUL.FTZ R18, R133, R154 ;  /* 0x0000009a85127220 */ /* 0x000fe20000410000 */
[----:B------:R-:W-:Y:S01]  /*14020*/  PRMT R189, R23, 0x5410, R6 ;  /* 0x0000541017bd7816 */ /* 0x000fe20000000006 */
[----:B------:R-:W-:Y:S01]  /*14030*/  MUFU.EX2 R93, R93 ;  /* 0x0000005d005d7308 */ /* 0x000fe20000000800 */
[----:B------:R-:W2:Y:S01]  /*14040*/  LDSM.16.MT88.4 R20, [R205+0x4000] ;  /* 0x00400000cd14783b */ /* 0x000ea20000004200 */
[----:B------:R-:W-:Y:S01]  /*14050*/  LOP3.LUT R11, R9, 0xff, RZ, 0xc0, !PT ;  /* 0x000000ff090b7812 */ /* 0x000fe200078ec0ff */
[----:B------:R-:W-:Y:S01]  /*14060*/  IMAD.MOV.U32 R154, RZ, RZ, R198 ;  /* 0x000000ffff9a7224 */ /* 0x000fe200078e00c6 */
[----:B------:R-:W-:Y:S02]  /*14070*/  SHF.R.U32.HI R9, RZ, 0x18, R9 ;  /* 0x00000018ff097819 */ /* 0x000fe40000011609 */
[----:B------:R-:W-:Y:S01]  /*14080*/  PRMT R10, R11, 0x5410, R10 ;  /* 0x000054100b0a7816 */ /* 0x000fe2000000000a */
[----:B------:R-:W-:Y:S01]  /*14090*/  FMUL.FTZ R11, R0, R147 ;  /* 0x00000093000b7220 */ /* 0x000fe20000410000 */
[----:B------:R-:W-:Y:S02]  /*140a0*/  PRMT R173, R4, 0x5410, R9 ;  /* 0x0000541004ad7816 */ /* 0x000fe40000000009 */
[----:B------:R-:W-:Y:S01]  /*140b0*/  MUFU.EX2 R88, R88 ;  /* 0x0000005800587308 */ /* 0x000fe20000000800 */
[--C-:B------:R-:W-:Y:S01]  /*140c0*/  SHF.R.U32.HI R4, RZ, 0x10, R8.reuse ;  /* 0x00000010ff047819 */ /* 0x100fe20000011608 */
[--C-:B------:R-:W-:Y:S01]  /*140d0*/  HSET2.LE.AND R172, R10, R217.reuse, PT ;  /* 0x000000d90aac7233 */ /* 0x100fe20003803000 */
[----:B------:R-:W-:Y:S01]  /*140e0*/  SHF.R.U32.HI R8, RZ, 0x18, R8 ;  /* 0x00000018ff087819 */ /* 0x000fe20000011608 */
[--C-:B------:R-:W-:Y:S01]  /*140f0*/  HSET2.LE.AND R173, R173, R217.reuse, PT ;  /* 0x000000d9adad7233 */ /* 0x100fe20003803000 */
[----:B------:R-:W-:Y:S01]  /*14100*/  LOP3.LUT R4, R4, 0xff, RZ, 0xc0, !PT ;  /* 0x000000ff04047812 */ /* 0x000fe200078ec0ff */
[----:B------:R-:W-:Y:S01]  /*14110*/  FMUL.FTZ R10, R0, R146 ;  /* 0x00000092000a7220 */ /* 0x000fe20000410000 */
[----:B------:R-:W-:Y:S02]  /*14120*/  F2FP.BF16.PACK_AB R5, R196, R179 ;  /* 0x000000b3c405723e */ /* 0x000fe400000010ff */
[----:B------:R-:W-:Y:S01]  /*14130*/  PRMT R8, R4, 0x5410, R8 ;  /* 0x0000541004087816 */ /* 0x000fe20000000008 */
[----:B------:R-:W-:Y:S01]  /*14140*/  MUFU.EX2 R89, R89 ;  /* 0x0000005900597308 */ /* 0x000fe20000000800 */
[--C-:B------:R-:W-:Y:S01]  /*14150*/  HSET2.LE.AND R4, R19, R217.reuse, PT ;  /* 0x000000d913047233 */ /* 0x100fe20003803000 */
[----:B------:R-:W-:Y:S01]  /*14160*/  LOP3.LUT R175, R175, R5, RZ, 0xc0, !PT ;  /* 0x00000005afaf7212 */ /* 0x000fe200078ec0ff */
[----:B------:R-:W-:Y:S01]  /*14170*/  FMUL.FTZ R19, R133, R155 ;  /* 0x0000009b85137220 */ /* 0x000fe20000410000 */
[--C-:B------:R-:W-:Y:S01]  /*14180*/  HSET2.LE.AND R33, R8, R217.reuse, PT ;  /* 0x000000d908217233 */ /* 0x100fe20003803000 */
[----:B------:R-:W-:Y:S01]  /*14190*/  F2FP.BF16.PACK_AB R5, R250, R231 ;  /* 0x000000e7fa05723e */ /* 0x000fe200000010ff */
[----:B------:R-:W-:Y:S01]  /*141a0*/  IMAD.MOV.U32 R155, RZ, RZ, R197 ;  /* 0x000000ffff9b7224 */ /* 0x000fe200078e00c5 */
[----:B------:R-:W-:Y:S02]  /*141b0*/  LOP3.LUT R174, R4, R174, RZ, 0xc0, !PT ;  /* 0x000000ae04ae7212 */ /* 0x000fe400078ec0ff */
[----:B------:R-:W-:Y:S01]  /*141c0*/  F2FP.BF16.PACK_AB R4, R245, R194 ;  /* 0x000000c2f504723e */ /* 0x000fe200000010ff */
[----:B------:R-:W-:Y:S01]  /*141d0*/  MUFU.EX2 R197, R46 ;  /* 0x0000002e00c57308 */ /* 0x000fe20000000800 */
[----:B------:R-:W-:Y:S02]  /*141e0*/  F2FP.BF16.PACK_AB R6, R252, R230 ;  /* 0x000000e6fc06723e */ /* 0x000fe400000010ff */
[----:B------:R-:W-:Y:S02]  /*141f0*/  LOP3.LUT R172, R172, R4, RZ, 0xc0, !PT ;  /* 0x00000004acac7212 */ /* 0x000fe400078ec0ff */
[----:B------:R-:W-:Y:S02]  /*14200*/  F2FP.BF16.PACK_AB R4, R251, R225 ;  /* 0x000000e1fb04723e */ /* 0x000fe400000010ff */
[----:B------:R-:W-:Y:S02]  /*14210*/  LOP3.LUT R173, R173, R5, RZ, 0xc0, !PT ;  /* 0x00000005adad7212 */ /* 0x000fe400078ec0ff */
[----:B------:R-:W-:Y:S01]  /*14220*/  LOP3.LUT R32, R32, R6, RZ, 0xc0, !PT ;  /* 0x0000000620207212 */ /* 0x000fe200078ec0ff */
[----:B------:R-:W-:Y:S01]  /*14230*/  MUFU.EX2 R94, R94 ;  /* 0x0000005e005e7308 */ /* 0x000fe20000000800 */
[----:B------:R-:W-:Y:S02]  /*14240*/  F2FP.BF16.PACK_AB R5, R198, R203 ;  /* 0x000000cbc605723e */ /* 0x000fe400000010ff */
[----:B------:R-:W-:Y:S02]  /*14250*/  F2FP.BF16.PACK_AB R6, R195, R233 ;  /* 0x000000e9c306723e */ /* 0x000fe400000010ff */
[----:B------:R-:W-:Y:S02]  /*14260*/  LOP3.LUT R33, R33, R4, RZ, 0xc0, !PT ;  /* 0x0000000421217212 */ /* 0x000fe400078ec0ff */
[----:B------:R-:W-:Y:S02]  /*14270*/  LOP3.LUT R4, R7, 0xffff, RZ, 0xc0, !PT ;  /* 0x0000ffff07047812 */ /* 0x000fe400078ec0ff */
[----:B------:R-:W-:Y:S01]  /*14280*/  SHF.R.U32.HI R9, RZ, 0x8, R12 ;  /* 0x00000008ff097819 */ /* 0x000fe2000001160c */
[----:B------:R-:W3:Y:S01]  /*14290*/  MUFU.EX2 R233, R51 ;  /* 0x0000003300e97308 */ /* 0x000ee20000000800 */
[----:B------:R-:W-:Y:S01]  /*142a0*/  LOP3.LUT R34, R34, R5, RZ, 0xc0, !PT ;  /* 0x0000000522227212 */ /* 0x000fe200078ec0ff */
[C---:B------:R-:W-:Y:S01]  /*142b0*/  FMUL.FTZ R5, R132.reuse, R141 ;  /* 0x0000008d84057220 */ /* 0x040fe20000410000 */
[----:B------:R-:W-:Y:S01]  /*142c0*/  LOP3.LUT R35, R35, R6, RZ, 0xc0, !PT ;  /* 0x0000000623237212 */ /* 0x000fe200078ec0ff */
[----:B------:R-:W-:Y:S01]  /*142d0*/  FMUL.FTZ R6, R133, R142 ;  /* 0x0000008e85067220 */ /* 0x000fe20000410000 */
[----:B------:R-:W-:Y:S02]  /*142e0*/  SHF.R.U32.HI R8, RZ, 0x10, R7 ;  /* 0x00000010ff087819 */ /* 0x000fe40000011607 */
[----:B------:R-:W-:Y:S02]  /*142f0*/  LOP3.LUT R15, R7, 0xff, RZ, 0xc0, !PT ;  /* 0x000000ff070f7812 */ /* 0x000fe400078ec0ff */
[----:B------:R-:W-:Y:S01]  /*14300*/  PRMT R190, R13, 0x5410, R9 ;  /* 0x000054100dbe7816 */ /* 0x000fe20000000009 */
[----:B------:R5:W-:Y:S01]  /*14310*/  MUFU.EX2 R198, R45 ;  /* 0x0000002d00c67308 */ /* 0x000be20000000800 */
[----:B------:R-:W-:Y:S01]  /*14320*/  SHF.R.U32.HI R13, RZ, 0x8, R4 ;  /* 0x00000008ff0d7819 */ /* 0x000fe20000011604 */
[----:B------:R-:W-:Y:S01]  /*14330*/  FMUL.FTZ R4, R132, R140 ;  /* 0x0000008c84047220 */ /* 0x000fe20000410000 */
[----:B------:R-:W-:Y:S01]  /*14340*/  LOP3.LUT R16, R14, 0xff, RZ, 0xc0, !PT ;  /* 0x000000ff0e107812 */ /* 0x000fe200078ec0ff */
[----:B------:R-:W-:Y:S01]  /*14350*/  FMUL.FTZ R9, R2, R145 ;  /* 0x0000009102097220 */ /* 0x000fe20000410000 */
[----:B------:R-:W-:Y:S01]  /*14360*/  SHF.R.U32.HI R14, RZ, 0x18, R7 ;  /* 0x00000018ff0e7819 */ /* 0x000fe20000011607 */
[----:B------:R-:W-:Y:S01]  /*14370*/  FMUL.FTZ R7, R133, R143 ;  /* 0x0000008f85077220 */ /* 0x000fe20000410000 */
[----:B------:R-:W-:Y:S01]  /*14380*/  LOP3.LUT R12, R8, 0xff, RZ, 0xc0, !PT ;  /* 0x000000ff080c7812 */ /* 0x000fe200078ec0ff */
[----:B------:R-:W1:Y:S01]  /*14390*/  LDSM.16.MT88.4 R140, [R206+0x4000] ;  /* 0x00400000ce8c783b */ /* 0x000e620000004200 */
[C---:B------:R-:W-:Y:S01]  /*143a0*/  FMUL.FTZ R8, R2.reuse, R144 ;  /* 0x0000009002087220 */ /* 0x040fe20000410000 */
[----:B------:R-:W-:Y:S01]  /*143b0*/  MUFU.EX2 R95, R95 ;  /* 0x0000005f005f7308 */ /* 0x000fe20000000800 */
[----:B------:R-:W-:Y:S01]  /*143c0*/  PRMT R49, R15, 0x5410, R13 ;  /* 0x000054100f317816 */ /* 0x000fe2000000000d */
[----:B------:R-:W-:Y:S01]  /*143d0*/  FMUL.FTZ R13, R2, R149 ;  /* 0x00000095020d7220 */ /* 0x000fe20000410000 */
[-C--:B--2---:R-:W-:Y:S01]  /*143e0*/  HMMA.16816.F32.BF16 R4, R172, R20.reuse, R4 ;  /* 0x00000014ac04723c */ /* 0x084fe20000041804 */
[----:B------:R-:W-:Y:S01]  /*143f0*/  PRMT R179, R12, 0x5410, R14 ;  /* 0x000054100cb37816 */ /* 0x000fe2000000000e */
[----:B------:R-:W-:Y:S01]  /*14400*/  FMUL.FTZ R12, R2, R148 ;  /* 0x00000094020c7220 */ /* 0x000fe20000410000 */
[----:B------:R-:W-:Y:S01]  /*14410*/  PRMT R187, R16, 0x5410, R17 ;  /* 0x0000541010bb7816 */ /* 0x000fe20000000011 */
[----:B------:R-:W-:Y:S01]  /*14420*/  FMUL.FTZ R14, R0, R150 ;  /* 0x00000096000e7220 */ /* 0x000fe20000410000 */
[----:B------:R-:W-:Y:S01]  /*14430*/  LOP3.LUT R16, R24, 0xffff, RZ, 0xc0, !PT ;  /* 0x0000ffff18107812 */ /* 0x000fe200078ec0ff */
[----:B------:R-:W-:Y:S01]  /*14440*/  FMUL.FTZ R15, R0, R151 ;  /* 0x00000097000f7220 */ /* 0x000fe20000410000 */
[----:B------:R-:W-:Y:S01]  /*14450*/  MUFU.EX2 R90, R90 ;  /* 0x0000005a005a7308 */ /* 0x000fe20000000800 */
[C---:B------:R-:W-:Y:S01]  /*14460*/  HMMA.16816.F32.BF16 R8, R32.reuse, R20, R8 ;  /* 0x000000142008723c */ /* 0x040fe20000041808 */
[----:B------:R-:W-:Y:S03]  /*14470*/  FMUL.FTZ R17, R132, R153 ;  /* 0x0000009984117220 */ /* 0x000fe60000410000 */
[----:B------:R-:W-:Y:S01]  /*14480*/  LOP3.LUT R25, R24, 0xff, RZ, 0xc0, !PT ;  /* 0x000000ff18197812 */ /* 0x000fe200078ec0ff */
[----:B------:R-:W-:Y:S01]  /*14490*/  IMAD.MOV.U32 R144, RZ, RZ, R203 ;  /* 0x000000ffff907224 */ /* 0x000fe200078e00cb */
[----:B------:R-:W-:Y:S01]  /*144a0*/  SHF.R.U32.HI R29, RZ, 0x18, R24 ;  /* 0x00000018ff1d7819 */ /* 0x000fe20000011618 */
[----:B------:R-:W-:Y:S01]  /*144b0*/  IMAD.MOV.U32 R145, RZ, RZ, R185 ;  /* 0x000000ffff917224 */ /* 0x000fe200078e00b9 */
[-C--:B------:R-:W-:Y:S01]  /*144c0*/  HMMA.16816.F32.BF16 R12, R32, R22.reuse, R12 ;  /* 0x00000016200c723c */ /* 0x080fe2000004180c */
[----:B------:R2:W-:Y:S03]  /*144d0*/  MUFU.EX2 R203, R36 ;  /* 0x0000002400cb7308 */ /* 0x0005e60000000800 */
[----:B------:R-:W-:Y:S01]  /*144e0*/  SHF.R.U32.HI R21, RZ, 0x8, R16 ;  /* 0x00000008ff157819 */ /* 0x000fe20000011610 */
[C---:B------:R-:W-:Y:S01]  /*144f0*/  FMUL.FTZ R16, R132.reuse, R152 ;  /* 0x0000009884107220 */ /* 0x040fe20000410000 */
[----:B------:R-:W-:Y:S01]  /*14500*/  LOP3.LUT R20, R193, UR15, R226, 0x96, !PT ;  /* 0x0000000fc1147c12 */ /* 0x000fe2000f8e96e2 */
[----:B------:R-:W-:Y:S01]  /*14510*/  IMAD.MOV.U32 R193, RZ, RZ, R199 ;  /* 0x000000ffffc17224 */ /* 0x000fe200078e00c7 */
[----:B------:R-:W-:Y:S01]  /*14520*/  PRMT R152, R25, 0x5410, R21 ;  /* 0x0000541019987816 */ /* 0x000fe20000000015 */
[----:B------:R-:W-:Y:S02]  /*14530*/  FMUL.FTZ R21, R132, R157 ;  /* 0x0000009d84157220 */ /* 0x000fe40000410000 */
[----:B------:R-:W-:Y:S01]  /*14540*/  MUFU.EX2 R199, R38 ;  /* 0x0000002600c77308 */ /* 0x000fe20000000800 */
[C---:B------:R-:W-:Y:S01]  /*14550*/  HMMA.16816.F32.BF16 R16, R172.reuse, R22, R16 ;  /* 0x00000016ac10723c */ /* 0x040fe20000041810 */
[----:B------:R-:W-:Y:S01]  /*14560*/  SHF.R.U32.HI R25, RZ, 0x10, R24 ;  /* 0x00000010ff197819 */ /* 0x000fe20000011618 */
[----:B------:R-:W-:Y:S01]  /*14570*/  IMAD.WIDE.U32 R146, R20, -0x2daee0ad, RZ ;  /* 0xd2511f5314927825 */ /* 0x000fe200078e00ff */
[--C-:B-----5:R-:W-:Y:S02]  /*14580*/  HSET2.LE.AND R45, R152, R217.reuse, PT ;  /* 0x000000d9982d7233 */ /* 0x120fe40003803000 */
[----:B------:R-:W-:Y:S01]  /*14590*/  LOP3.LUT R28, R25, 0xff, RZ, 0xc0, !PT ;  /* 0x000000ff191c7812 */ /* 0x000fe200078ec0ff */
[----:B------:R-:W-:Y:S01]  /*145a0*/  FMUL.FTZ R20, R132, R156 ;  /* 0x0000009c84147220 */ /* 0x000fe20000410000 */
[----:B------:R-:W-:Y:S01]  /*145b0*/  LOP3.LUT R48, R147, UR12, R220, 0x96, !PT ;  /* 0x0000000c93307c12 */ /* 0x000fe2000f8e96dc */
[C---:B------:R-:W-:Y:S01]  /*145c0*/  FMUL.FTZ R22, R133.reuse, R158 ;  /* 0x0000009e85167220 */ /* 0x040fe20000410000 */
[----:B------:R-:W-:Y:S03]  /*145d0*/  MUFU.EX2 R91, R91 ;  /* 0x0000005b005b7308 */ /* 0x000fe60000000800 */
[----:B------:R-:W-:Y:S01]  /*145e0*/  FMUL.FTZ R23, R133, R159 ;  /* 0x0000009f85177220 */ /* 0x000fe20000410000 */
[----:B------:R-:W-:Y:S01]  /*145f0*/  PRMT R150, R28, 0x5410, R29 ;  /* 0x000054101c967816 */ /* 0x000fe2000000001d */
[----:B------:R-:W-:Y:S01]  /*14600*/  IMAD.MOV.U32 R157, RZ, RZ, R202 ;  /* 0x000000ffff9d7224 */ /* 0x000fe200078e00ca */
[--C-:B--2---:R-:W-:Y:S01]  /*14610*/  HSET2.LE.AND R36, R189, R217.reuse, PT ;  /* 0x000000d9bd247233 */ /* 0x104fe20003803000 */
[----:B------:R-:W-:Y:S02]  /*14620*/  FMUL.FTZ R28, R2, R164 ;  /* 0x000000a4021c7220 */ /* 0x000fe40000410000 */
[----:B------:R-:W-:Y:S01]  /*14630*/  IMAD.MOV.U32 R164, RZ, RZ, R201 ;  /* 0x000000ffffa47224 */ /* 0x000fe200078e00c9 */
[----:B------:R2:W5:Y:S01]  /*14640*/  MUFU.EX2 R202, R37 ;  /* 0x0000002500ca7308 */ /* 0x0005620000000800 */
[-C--:B-1----:R-:W-:Y:S01]  /*14650*/  HMMA.16816.F32.BF16 R20, R172, R140.reuse, R20 ;  /* 0x0000008cac14723c */ /* 0x082fe20000041814 */
[----:B------:R-:W-:Y:S01]  /*14660*/  IMAD.WIDE.U32 R148, R48, -0x326172a9, RZ ;  /* 0xcd9e8d5730947825 */ /* 0x000fe200078e00ff */
[--C-:B------:R-:W-:Y:S03]  /*14670*/  HSET2.LE.AND R46, R150, R217.reuse, PT ;  /* 0x000000d9962e7233 */ /* 0x100fe60003803000 */
[C---:B------:R-:W-:Y:S02]  /*14680*/  FMUL.FTZ R24, R2.reuse, R160 ;  /* 0x000000a002187220 */ /* 0x040fe40000410000 */
[----:B------:R-:W-:Y:S02]  /*14690*/  FMUL.FTZ R25, R2, R161 ;  /* 0x000000a102197220 */ /* 0x000fe40000410000 */
[----:B------:R1:W1:Y:S03]  /*146a0*/  MUFU.EX2 R201, R39 ;  /* 0x0000002700c97308 */ /* 0x0002660000000800 */
[----:B------:R-:W-:Y:S02]  /*146b0*/  IMAD.WIDE.U32 R184, R184, -0x2daee0ad, RZ ;  /* 0xd2511f53b8b87825 */ /* 0x000fe400078e00ff */
[C---:B------:R-:W-:Y:S02]  /*146c0*/  HMMA.16816.F32.BF16 R24, R32.reuse, R140, R24 ;  /* 0x0000008c2018723c */ /* 0x040fe40000041818 */
[----:B------:R-:W-:Y:S01]  /*146d0*/  FMUL.FTZ R29, R2, R165 ;  /* 0x000000a5021d7220 */ /* 0x000fe20000410000 */
[----:B------:R-:W-:Y:S01]  /*146e0*/  LOP3.LUT R153, R185, UR6, R134, 0x96, !PT ;  /* 0x00000006b9997c12 */ /* 0x000fe2000f8e9686 */
[----:B------:R-:W-:Y:S01]  /*146f0*/  IMAD.MOV.U32 R165, RZ, RZ, R30 ;  /* 0x000000ffffa57224 */ /* 0x000fe200078e001e */
[----:B------:R-:W-:Y:S01]  /*14700*/  MUFU.EX2 R189, R66 ;  /* 0x0000004200bd7308 */ /* 0x000fe20000000800 */
[----:B------:R-:W-:Y:S01]  /*14710*/  LOP3.LUT R134, R183, UR13, R192, 0x96, !PT ;  /* 0x0000000db7867c12 */ /* 0x000fe2000f8e96c0 */
[----:B------:R-:W-:Y:S02]  /*14720*/  IMAD.MOV.U32 R192, RZ, RZ, R31 ;  /* 0x000000ffffc07224 */ /* 0x000fe400078e001f */
[C---:B------:R-:W-:Y:S03]  /*14730*/  FMUL.FTZ R31, R0.reuse, R167 ;  /* 0x000000a7001f7220 */ /* 0x040fe60000410000 */
[----:B------:R-:W-:Y:S01]  /*14740*/  IMAD.MOV.U32 R167, RZ, RZ, R200 ;  /* 0x000000ffffa77224 */ /* 0x000fe200078e00c8 */
[--C-:B--2---:R-:W-:Y:S01]  /*14750*/  HSET2.LE.AND R37, R188, R217.reuse, PT ;  /* 0x000000d9bc257233 */ /* 0x104fe20003803000 */
[----:B------:R-:W-:Y:S01]  /*14760*/  FMUL.FTZ R30, R0, R166 ;  /* 0x000000a6001e7220 */ /* 0x000fe20000410000 */
[----:B------:R-:W-:Y:S01]  /*14770*/  MUFU.EX2 R102, R102 ;  /* 0x0000006600667308 */ /* 0x000fe20000000800 */
[----:B------:R-:W-:Y:S01]  /*14780*/  IMAD.MOV.U32 R158, RZ, RZ, R154 ;  /* 0x000000ffff9e7224 */ /* 0x000fe200078e009a */
[----:B------:R-:W-:Y:S01]  /*14790*/  F2FP.BF16.PACK_AB R38, R167, R157 ;  /* 0x0000009da726723e */ /* 0x000fe200000010ff */
[----:B------:R-:W-:Y:S02]  /*147a0*/  IMAD.MOV.U32 R166, RZ, RZ, R145 ;  /* 0x000000ffffa67224 */ /* 0x000fe400078e0091 */
[----:B------:R-:W-:Y:S01]  /*147b0*/  IMAD.MOV.U32 R156, RZ, RZ, R144 ;  /* 0x000000ffff9c7224 */ /* 0x000fe200078e0090 */
[----:B------:R-:W-:Y:S01]  /*147c0*/  LOP3.LUT R38, R36, R38, RZ, 0xc0, !PT ;  /* 0x0000002624267212 */ /* 0x000fe200078ec0ff */
[-C--:B------:R-:W-:Y:S01]  /*147d0*/  HMMA.16816.F32.BF16 R28, R32, R142.reuse, R28 ;  /* 0x0000008e201c723c */ /* 0x080fe2000004181c */
[----:B------:R-:W-:Y:S01]  /*147e0*/  LOP3.LUT R144, R149, UR11, R182, 0x96, !PT ;  /* 0x0000000b95907c12 */ /* 0x000fe2000f8e96b6 */
[--C-:B------:R-:W-:Y:S01]  /*147f0*/  HSET2.LE.AND R36, R49, R217.reuse, PT ;  /* 0x000000d931247233 */ /* 0x100fe20003803000 */
[----:B-1----:R-:W-:Y:S01]  /*14800*/  F2FP.BF16.PACK_AB R39, R193, R166 ;  /* 0x000000a6c127723e */ /* 0x002fe200000010ff */
[----:B------:R-:W1:Y:S01]  /*14810*/  LDSM.16.MT88.4 R48, [R205+0x4400] ;  /* 0x00440000cd30783b */ /* 0x000e620000004200 */
[----:B------:R-:W-:Y:S01]  /*14820*/  MUFU.EX2 R154, R42 ;  /* 0x0000002a009a7308 */ /* 0x000fe20000000800 */
[----:B------:R-:W-:Y:S01]  /*14830*/  IMAD.WIDE.U32 R144, R144, -0x2daee0ad, RZ ;  /* 0xd2511f5390907825 */ /* 0x000fe200078e00ff */
[----:B----4-:R-:W-:Y:S02]  /*14840*/  F2FP.BF16.PACK_AB R32, R249, R248 ;  /* 0x000000f8f920723e */ /* 0x010fe400000010ff */
[----:B------:R-:W-:Y:S03]  /*14850*/  LOP3.LUT R39, R37, R39, RZ, 0xc0, !PT ;  /* 0x0000002725277212 */ /* 0x000fe600078ec0ff */
[----:B------:R-:W-:Y:S01]  /*14860*/  LOP3.LUT R36, R36, R32, RZ, 0xc0, !PT ;  /* 0x0000002024247212 */ /* 0x000fe200078ec0ff */
[----:B------:R-:W-:Y:S01]  /*14870*/  IMAD.WIDE.U32 R134, R134, -0x2daee0ad, RZ ;  /* 0xd2511f5386867825 */ /* 0x000fe200078e00ff */
[----:B------:R-:W-:Y:S01]  /*14880*/  F2FP.BF16.PACK_AB R32, R246, R243 ;  /* 0x000000f3f620723e */ /* 0x000fe200000010ff */
[--C-:B------:R-:W-:Y:S01]  /*14890*/  HSET2.LE.AND R37, R179, R217.reuse, PT ;  /* 0x000000d9b3257233 */ /* 0x100fe20003803000 */
[----:B------:R2:W2:Y:S01]  /*148a0*/  MUFU.EX2 R200, R44 ;  /* 0x0000002c00c87308 */ /* 0x0004a20000000800 */
[----:B------:R-:W-:Y:S01]  /*148b0*/  IMAD.MOV.U32 R159, RZ, RZ, R196 ;  /* 0x000000ffff9f7224 */ /* 0x000fe200078e00c4 */
[----:B------:R-:W-:Y:S01]  /*148c0*/  LOP3.LUT R151, R145, UR8, R134, 0x96, !PT ;  /* 0x0000000891977c12 */ /* 0x000fe2000f8e9686 */
[----:B------:R-:W-:Y:S01]  /*148d0*/  FFMA.FTZ R145, R40, c[0x0][0x23c], -R139 ;  /* 0x00008f0028917a23 */ /* 0x000fe2000001088b */
[----:B------:R-:W-:Y:S01]  /*148e0*/  LOP3.LUT R37, R37, R32, RZ, 0xc0, !PT ;  /* 0x0000002025257212 */ /* 0x000fe200078ec0ff */
[C---:B------:R-:W-:Y:S01]  /*148f0*/  FMUL.FTZ R32, R132.reuse, R168 ;  /* 0x000000a884207220 */ /* 0x040fe20000410000 */
[----:B------:R-:W-:Y:S01]  /*14900*/  LOP3.LUT R146, R135, UR10, R146, 0x96, !PT ;  /* 0x0000000a87927c12 */ /* 0x000fe2000f8e9692 */
[----:B------:R-:W-:Y:S01]  /*14910*/  IMAD.MOV.U32 R168, RZ, RZ, R156 ;  /* 0x000000ffffa87224 */ /* 0x000fe200078e009c */
[----:B------:R-:W-:Y:S01]  /*14920*/  F2FP.BF16.PACK_AB R40, R237, R240 ;  /* 0x000000f0ed28723e */ /* 0x000fe200000010ff */
[----:B------:R-:W-:Y:S01]  /*14930*/  IMAD.MOV.U32 R156, RZ, RZ, R155 ;  /* 0x000000ffff9c7224 */ /* 0x000fe200078e009b */
[----:B------:R-:W-:Y:S01]  /*14940*/  F2FP.BF16.PACK_AB R134, R239, R232 ;  /* 0x000000e8ef86723e */ /* 0x000fe200000010ff */
[----:B------:R3:W3:Y:S01]  /*14950*/  MUFU.EX2 R196, R47 ;  /* 0x0000002f00c47308 */ /* 0x0006e20000000800 */
[C---:B------:R-:W-:Y:S01]  /*14960*/  FMUL.FTZ R33, R132.reuse, R169 ;  /* 0x000000a984217220 */ /* 0x040fe20000410000 */
[--C-:B------:R-:W-:Y:S01]  /*14970*/  HSET2.LE.AND R135, R187, R217.reuse, PT ;  /* 0x000000d9bb877233 */ /* 0x100fe20003803000 */
[C---:B------:R-:W-:Y:S02]  /*14980*/  FMUL.FTZ R34, R133.reuse, R170 ;  /* 0x000000aa85227220 */ /* 0x040fe40000410000 */
[----:B------:R-:W-:Y:S02]  /*14990*/  FMUL.FTZ R35, R133, R171 ;  /* 0x000000ab85237220 */ /* 0x000fe40000410000 */
[----:B------:R-:W-:Y:S02]  /*149a0*/  FFMA.FTZ R132, R132, R247, R194 ;  /* 0x000000f784847223 */ /* 0x000fe400000100c2 */
[----:B------:R-:W4:Y:S01]  /*149b0*/  LDL.LU R247, [R1+0x10] ;  /* 0x0000100001f77983 */ /* 0x000f220000300800 */
[----:B------:R5:W-:Y:S01]  /*149c0*/  MUFU.EX2 R155, R145 ;  /* 0x00000091009b7308 */ /* 0x000be20000000800 */
[----:B------:R-:W-:Y:S01]  /*149d0*/  IMAD.MOV.U32 R171, RZ, RZ, R193 ;  /* 0x000000ffffab7224 */ /* 0x000fe200078e00c1 */
[----:B------:R-:W-:Y:S01]  /*149e0*/  HMMA.16816.F32.BF16 R32, R172, R142, R32 ;  /* 0x0000008eac20723c */ /* 0x000fe20000041820 */
[----:B--2---:R-:W-:Y:S01]  /*149f0*/  F2FP.BF16.PACK_AB R44, R241, R238 ;  /* 0x000000eef12c723e */ /* 0x004fe200000010ff */
[----:B------:R-:W2:Y:S01]  /*14a00*/  LDSM.16.MT88.4 R140, [R206+0x4400] ;  /* 0x00440000ce8c783b */ /* 0x000ea20000004200 */
[----:B------:R-:W-:Y:S02]  /*14a10*/  IMAD.WIDE.U32 R146, R146, -0x326172a9, RZ ;  /* 0xcd9e8d5792927825 */ /* 0x000fe400078e00ff */
[----:B------:R-:W-:Y:S02]  /*14a20*/  LOP3.LUT R44, R45, R44, RZ, 0xc0, !PT ;  /* 0x0000002c2d2c7212 */ /* 0x000fe400078ec0ff */
[----:B------:R-:W-:Y:S01]  /*14a30*/  F2FP.BF16.PACK_AB R45, R234, R236 ;  /* 0x000000ecea2d723e */ /* 0x000fe200000010ff */
[-C--:B-1----:R-:W-:Y:S01]  /*14a40*/  HMMA.16816.F32.BF16 R4, R36, R48.reuse, R4 ;  /* 0x000000302404723c */ /* 0x082fe20000041804 */
[----:B------:R-:W-:Y:S01]  /*14a50*/  LOP3.LUT R148, R147, UR9, R148, 0x96, !PT ;  /* 0x0000000993947c12 */ /* 0x000fe2000f8e9694 */
[----:B------:R-:W4:Y:S01]  /*14a60*/  LDL.LU R194, [R1+0xc] ;  /* 0x00000c0001c27983 */ /* 0x000f220000300800 */
[----:B------:R-:W-:Y:S01]  /*14a70*/  MUFU.EX2 R193, R64 ;  /* 0x0000004000c17308 */ /* 0x000fe20000000800 */
[----:B------:R-:W-:Y:S01]  /*14a80*/  LOP3.LUT R45, R46, R45, RZ, 0xc0, !PT ;  /* 0x0000002d2e2d7212 */ /* 0x000fe200078ec0ff */
[--C-:B---3--:R-:W-:Y:S01]  /*14a90*/  HSET2.LE.AND R47, R190, R217.reuse, PT ;  /* 0x000000d9be2f7233 */ /* 0x108fe20003803000 */
[----:B------:R-:W-:Y:S06]  /*14aa0*/  IMAD.WIDE.U32 R148, R148, -0x2daee0ad, RZ ;  /* 0xd2511f5394947825 */ /* 0x000fec00078e00ff */
[----:B------:R-:W-:Y:S01]  /*14ab0*/  LOP3.LUT R46, R47, R40, RZ, 0xc0, !PT ;  /* 0x000000282f2e7212 */ /* 0x000fe200078ec0ff */
[----:B------:R-:W-:Y:S01]  /*14ac0*/  MUFU.EX2 R172, R57 ;  /* 0x0000003900ac7308 */ /* 0x000fe20000000800 */
[----:B------:R-:W-:Y:S01]  /*14ad0*/  LOP3.LUT R47, R135, R134, RZ, 0xc0, !PT ;  /* 0x00000086872f7212 */ /* 0x000fe200078ec0ff */
[----:B-----5:R-:W-:Y:S01]  /*14ae0*/  FFMA.FTZ R145, R41, c[0x0][0x23c], -R139 ;  /* 0x00008f0029917a23 */ /* 0x020fe2000001088b */
[----:B------:R-:W-:Y:S01]  /*14af0*/  LOP3.LUT R144, R149, UR6, R144, 0x96, !PT ;  /* 0x0000000695907c12 */ /* 0x000fe2000f8e9690 */
[----:B------:R-:W-:Y:S04]  /*14b00*/  IMAD.WIDE.U32 R134, R191, -0x326172a9, RZ ;  /* 0xcd9e8d57bf867825 */ /* 0x000fe800078e00ff */
[C---:B------:R-:W-:Y:S01]  /*14b10*/  HMMA.16816.F32.BF16 R8, R44.reuse, R48, R8 ;  /* 0x000000302c08723c */ /* 0x040fe20000041808 */
[----:B------:R-:W-:Y:S01]  /*14b20*/  LOP3.LUT R150, R135, UR7, R186, 0x96, !PT ;  /* 0x0000000787967c12 */ /* 0x000fe2000f8e96ba */
[----:B------:R1:W3:Y:S01]  /*14b30*/  MUFU.EX2 R195, R145 ;  /* 0x0000009100c37308 */ /* 0x0002e20000000800 */
[----:B------:R-:W-:Y:S02]  /*14b40*/  IMAD.U32 R42, RZ, RZ, UR4 ;  /* 0x00000004ff2a7e24 */ /* 0x000fe4000f8e00ff */
[----:B------:R-:W-:Y:S03]  /*14b50*/  IMAD.WIDE.U32 R40, R153, -0x326172a9, RZ ;  /* 0xcd9e8d5799287825 */ /* 0x000fe600078e00ff */
[----:B------:R-:W-:Y:S01]  /*14b60*/  LOP3.LUT R42, R219, UR25, R42, 0x96, !PT ;  /* 0x00000019db2a7c12 */ /* 0x000fe2000f8e962a */
[-C--:B------:R-:W-:Y:S03]  /*14b70*/  HMMA.16816.F32.BF16 R12, R44, R50.reuse, R12 ;  /* 0x000000322c0c723c */ /* 0x080fe6000004180c */
[----:B------:R-:W-:Y:S01]  /*14b80*/  LOP3.LUT R134, R41, UR17, R134, 0x96, !PT ;  /* 0x0000001129867c12 */ /* 0x000fe2000f8e9686 */
[----:B------:R5:W3:Y:S01]  /*14b90*/  MUFU.EX2 R191, R43 ;  /* 0x0000002b00bf7308 */ /* 0x000ae20000000800 */
[----:B------:R-:W-:Y:S01]  /*14ba0*/  LOP3.LUT R135, R40, 0xffff, RZ, 0xc0, !PT ;  /* 0x0000ffff28877812 */ /* 0x000fe200078ec0ff */
[----:B------:R-:W-:Y:S01]  /*14bb0*/  IMAD.WIDE.U32 R48, R151, -0x326172a9, RZ ;  /* 0xcd9e8d5797307825 */ /* 0x000fe200078e00ff */
[--C-:B------:R-:W-:Y:S01]  /*14bc0*/  SHF.R.U32.HI R147, RZ, 0x10, R40.reuse ;  /* 0x00000010ff937819 */ /* 0x100fe20000011628 */
[C---:B------:R-:W-:Y:S01]  /*14bd0*/  HMMA.16816.F32.BF16 R16, R36.reuse, R50, R16 ;  /* 0x000000322410723c */ /* 0x040fe20000041810 */
[----:B------:R-:W-:Y:S03]  /*14be0*/  SHF.R.U32.HI R149, RZ, 0x18, R40 ;  /* 0x00000018ff957819 */ /* 0x000fe60000011628 */
[----:B------:R-:W-:Y:S01]  /*14bf0*/  LOP3.LUT R146, R49, UR7, R146, 0x96, !PT ;  /* 0x0000000731927c12 */ /* 0x000fe2000f8e9692 */
[----:B------:R-:W-:Y:S01]  /*14c00*/  IMAD.WIDE.U32 R152, R42, -0x326172a9, RZ ;  /* 0xcd9e8d572a987825 */ /* 0x000fe200078e00ff */
[----:B------:R-:W-:Y:S01]  /*14c10*/  LOP3.LUT R49, R147, 0xff, RZ, 0xc0, !PT ;  /* 0x000000ff93317812 */ /* 0x000fe200078ec0ff */
[----:B------:R3:W-:Y:S01]  /*14c20*/  MUFU.EX2 R173, R56 ;  /* 0x0000003800ad7308 */ /* 0x0007e20000000800 */
[-C--:B--2---:R-:W-:Y:S01]  /*14c30*/  HMMA.16816.F32.BF16 R20, R36, R140.reuse, R20 ;  /* 0x0000008c2414723c */ /* 0x084fe20000041814 */
[----:B-1----:R-:W-:Y:S03]  /*14c40*/  LOP3.LUT R145, R40, 0xff, RZ, 0xc0, !PT ;  /* 0x000000ff28917812 */ /* 0x002fe600078ec0ff */
[----:B------:R-:W-:Y:S01]  /*14c50*/  LOP3.LUT R42, R181, UR13, R152, 0x96, !PT ;  /* 0x0000000db52a7c12 */ /* 0x000fe2000f8e9698 */
[----:B------:R-:W-:Y:S01]  /*14c60*/  IMAD.WIDE.U32 R40, R144, -0x326172a9, RZ ;  /* 0xcd9e8d5790287825 */ /* 0x000fe200078e00ff */
[----:B------:R-:W-:Y:S02]  /*14c70*/  PRMT R149, R49, 0x5410, R149 ;  /* 0x0000541031957816 */ /* 0x000fe40000000095 */
[----:B------:R-:W-:Y:S01]  /*14c80*/  LOP3.LUT R57, R153, UR15, R226, 0x96, !PT ;  /* 0x0000000f99397c12 */ /* 0x000fe2000f8e96e2 */
[C---:B------:R-:W-:Y:S01]  /*14c90*/  HMMA.16816.F32.BF16 R24, R44.reuse, R140, R24 ;  /* 0x0000008c2c18723c */ /* 0x040fe20000041818 */
[----:B------:R-:W-:Y:S02]  /*14ca0*/  MUFU.EX2 R103, R103 ;  /* 0x0000006700677308 */ /* 0x000fe40000000800 */
[----:B------:R-:W-:Y:S01]  /*14cb0*/  LOP3.LUT R48, R41, UR17, R48, 0x96, !PT ;  /* 0x0000001129307c12 */ /* 0x000fe2000f8e9630 */
[----:B-----5:R-:W-:Y:S01]  /*14cc0*/  IMAD.WIDE.U32 R42, R42, -0x2daee0ad, RZ ;  /* 0xd2511f532a2a7825 */ /* 0x020fe200078e00ff */
[C---:B------:R-:W-:Y:S02]  /*14cd0*/  LOP3.LUT R51, R40.reuse, 0xffff, RZ, 0xc0, !PT ;  /* 0x0000ffff28337812 */ /* 0x040fe400078ec0ff */
[----:B------:R-:W-:Y:S01]  /*14ce0*/  SHF.R.U32.HI R41, RZ, 0x8, R135 ;  /* 0x00000008ff297819 */ /* 0x000fe20000011687 */
[-C--:B------:R-:W-:Y:S01]  /*14cf0*/  HMMA.16816.F32.BF16 R28, R44, R142.reuse, R28 ;  /* 0x0000008e2c1c723c */ /* 0x080fe2000004181c */
[----:B------:R-:W-:Y:S02]  /*14d00*/  LOP3.LUT R135, R40, 0xff, RZ, 0xc0, !PT ;  /* 0x000000ff28877812 */ /* 0x000fe400078ec0ff */
[----:B------:R-:W-:Y:S01]  /*14d10*/  MUFU.EX2 R130, R130 ;  /* 0x0000008200827308 */ /* 0x000fe20000000800 */
[----:B------:R-:W-:Y:S01]  /*14d20*/  SHF.R.U32.HI R144, RZ, 0x10, R40 ;  /* 0x00000010ff907819 */ /* 0x000fe20000011628 */
[----:B------:R-:W-:Y:S01]  /*14d30*/  IMAD.MOV.U32 R169, RZ, RZ, R192 ;  /* 0x000000ffffa97224 */ /* 0x000fe200078e00c0 */
[----:B------:R-:W-:Y:S01]  /*14d40*/  SHF.R.U32.HI R64, RZ, 0x18, R40 ;  /* 0x00000018ff407819 */ /* 0x000fe20000011628 */
[----:B------:R-:W-:Y:S01]  /*14d50*/  IMAD.MOV.U32 R170, RZ, RZ, R157 ;  /* 0x000000ffffaa7224 */ /* 0x000fe200078e009d */
[----:B------:R-:W-:Y:S01]  /*14d60*/  LOP3.LUT R40, R153, UR15, R228, 0x96, !PT ;  /* 0x0000000f99287c12 */ /* 0x000fe2000f8e96e4 */
[----:B------:R-:W-:Y:S01]  /*14d70*/  IMAD.MOV.U32 R153, RZ, RZ, R162 ;  /* 0x000000ffff997224 */ /* 0x000fe200078e00a2 */
[----:B------:R-:W-:Y:S02]  /*14d80*/  HMMA.16816.F32.BF16 R32, R36, R142, R32 ;  /* 0x0000008e2420723c */ /* 0x000fe40000041820 */
[----:B------:R-:W-:Y:S01]  /*14d90*/  PRMT R145, R145, 0x5410, R41 ;  /* 0x0000541091917816 */ /* 0x000fe20000000029 */
[----:B------:R1:W-:Y:S01]  /*14da0*/  MUFU.EX2 R190, R67 ;  /* 0x0000004300be7308 */ /* 0x0003e20000000800 */
[----:B------:R-:W-:Y:S01]  /*14db0*/  LOP3.LUT R45, R48, 0xff, RZ, 0xc0, !PT ;  /* 0x000000ff302d7812 */ /* 0x000fe200078ec0ff */
[----:B------:R-:W-:Y:S01]  /*14dc0*/  IMAD.WIDE.U32 R40, R40, -0x2daee0ad, RZ ;  /* 0xd2511f5328287825 */ /* 0x000fe200078e00ff */
[----:B---3--:R-:W-:Y:S02]  /*14dd0*/  LOP3.LUT R56, R183, UR13, R152, 0x96, !PT ;  /* 0x0000000db7387c12 */ /* 0x008fe4000f8e9698 */
[----:B------:R-:W-:Y:S01]  /*14de0*/  SHF.R.U32.HI R36, RZ, 0x10, R134 ;  /* 0x00000010ff247819 */ /* 0x000fe20000011686 */
[----:B------:R-:W-:Y:S03]  /*14df0*/  IMAD.MOV.U32 R152, RZ, RZ, R158 ;  /* 0x000000ffff987224 */ /* 0x000fe600078e009e */
[----:B------:R-:W-:Y:S01]  /*14e00*/  LOP3.LUT R50, R41, UR12, R222, 0x96, !PT ;  /* 0x0000000c29327c12 */ /* 0x000fe2000f8e96de */
[----:B------:R2:W3:Y:S01]  /*14e10*/  MUFU.EX2 R192, R65 ;  /* 0x0000004100c07308 */ /* 0x0004e20000000800 */
[----:B------:R-:W-:Y:S01]  /*14e20*/  LOP3.LUT R140, R43, UR10, R40, 0x96, !PT ;  /* 0x0000000a2b8c7c12 */ /* 0x000fe2000f8e9628 */
[----:B------:R-:W-:Y:S01]  /*14e30*/  FFMA.FTZ R139, R125, c[0x0][0x23c], -R139 ;  /* 0x00008f007d8b7a23 */ /* 0x000fe2000001088b */
[----:B------:R-:W-:Y:S01]  /*14e40*/  SHF.R.U32.HI R40, RZ, 0x8, R51 ;  /* 0x00000008ff287819 */ /* 0x000fe20000011633 */
[----:B------:R-:W-:Y:S01]  /*14e50*/  IMAD.WIDE.U32 R50, R50, -0x326172a9, RZ ;  /* 0xcd9e8d5732327825 */ /* 0x000fe200078e00ff */
[----:B------:R-:W-:Y:S02]  /*14e60*/  SHF.R.U32.HI R39, RZ, 0x10, R48 ;  /* 0x00000010ff277819 */ /* 0x000fe40000011630 */
[----:B------:R-:W-:Y:S01]  /*14e70*/  PRMT R135, R135, 0x5410, R40 ;  /* 0x0000541087877816 */ /* 0x000fe20000000028 */
[----:B------:R-:W-:Y:S01]  /*14e80*/  IMAD.WIDE.U32 R140, R140, -0x326172a9, RZ ;  /* 0xcd9e8d578c8c7825 */ /* 0x000fe200078e00ff */
[----:B------:R-:W-:Y:S01]  /*14e90*/  LOP3.LUT R66, R51, UR11, R180, 0x96, !PT ;  /* 0x0000000b33427c12 */ /* 0x000fe2000f8e96b4 */
[----:B------:R-:W-:Y:S01]  /*14ea0*/  MUFU.EX2 R162, R80 ;  /* 0x0000005000a27308 */ /* 0x000fe20000000800 */
[----:B------:R-:W-:Y:S01]  /*14eb0*/  LOP3.LUT R40, R144, 0xff, RZ, 0xc0, !PT ;  /* 0x000000ff90287812 */ /* 0x000fe200078ec0ff */
[--C-:B------:R-:W-:Y:S01]  /*14ec0*/  HSET2.LE.AND R46, R135, R217.reuse, PT ;  /* 0x000000d9872e7233 */ /* 0x100fe20003803000 */
[----:B------:R-:W-:Y:S01]  /*14ed0*/  LOP3.LUT R37, R48, 0xffff, RZ, 0xc0, !PT ;  /* 0x0000ffff30257812 */ /* 0x000fe200078ec0ff */
[----:B-1----:R-:W-:Y:S01]  /*14ee0*/  IMAD.WIDE.U32 R66, R66, -0x2daee0ad, RZ ;  /* 0xd2511f5342427825 */ /* 0x002fe200078e00ff */
[----:B------:R-:W-:Y:S02]  /*14ef0*/  PRMT R51, R40, 0x5410, R64 ;  /* 0x0000541028337816 */ /* 0x000fe40000000040 */
[----:B------:R-:W-:Y:S01]  /*14f00*/  SHF.R.U32.HI R48, RZ, 0x18, R48 ;  /* 0x00000018ff307819 */ /* 0x000fe20000011630 */
[----:B------:R-:W-:Y:S01]  /*14f10*/  IMAD.WIDE.U32 R40, R150, -0x2daee0ad, RZ ;  /* 0xd2511f5396287825 */ /* 0x000fe200078e00ff */
[----:B------:R-:W-:Y:S01]  /*14f20*/  LOP3.LUT R147, R67, UR8, R42, 0x96, !PT ;  /* 0x0000000843937c12 */ /* 0x000fe2000f8e962a */
[----:B------:R-:W-:Y:S01]  /*14f30*/  MUFU.EX2 R131, R131 ;  /* 0x0000008300837308 */ /* 0x000fe20000000800 */
[----:B------:R-:W-:Y:S01]  /*14f40*/  LOP3.LUT R38, R36, 0xff, RZ, 0xc0, !PT ;  /* 0x000000ff24267812 */ /* 0x000fe200078ec0ff */
[----:B------:R-:W-:Y:S01]  /*14f50*/  IMAD.MOV.U32 R117, RZ, RZ, R164 ;  /* 0x000000ffff757224 */ /* 0x000fe200078e00a4 */
[C---:B------:R-:W-:Y:S02]  /*14f60*/  LOP3.LUT R67, R40.reuse, 0xff, RZ, 0xc0, !PT ;  /* 0x000000ff28437812 */ /* 0x040fe400078ec0ff */
[----:B--2---:R-:W-:Y:S02]  /*14f70*/  LOP3.LUT R65, R40, 0xffff, RZ, 0xc0, !PT ;  /* 0x0000ffff28417812 */ /* 0x004fe400078ec0ff */
[--C-:B------:R-:W-:Y:S02]  /*14f80*/  SHF.R.U32.HI R144, RZ, 0x10, R40.reuse ;  /* 0x00000010ff907819 */ /* 0x100fe40000011628 */
[----:B------:R-:W-:Y:S01]  /*14f90*/  SHF.R.U32.HI R150, RZ, 0x18, R40 ;  /* 0x00000018ff967819 */ /* 0x000fe20000011628 */
[----:B------:R-:W-:Y:S01]  /*14fa0*/  MUFU.EX2 R139, R139 ;  /* 0x0000008b008b7308 */ /* 0x000fe20000000800 */
[C---:B------:R-:W-:Y:S02]  /*14fb0*/  LOP3.LUT R40, R134.reuse, 0xffff, RZ, 0xc0, !PT ;  /* 0x0000ffff86287812 */ /* 0x040fe400078ec0ff */
[----:B------:R-:W-:Y:S02]  /*14fc0*/  LOP3.LUT R64, R41, UR16, R184, 0x96, !PT ;  /* 0x0000001029407c12 */ /* 0x000fe4000f8e96b8 */
[----:B------:R-:W-:Y:S02]  /*14fd0*/  LOP3.LUT R41, R134, 0xff, RZ, 0xc0, !PT ;  /* 0x000000ff86297812 */ /* 0x000fe400078ec0ff */
[----:B------:R-:W-:Y:S02]  /*14fe0*/  SHF.R.U32.HI R40, RZ, 0x8, R40 ;  /* 0x00000008ff287819 */ /* 0x000fe40000011628 */
[----:B------:R-:W-:Y:S01]  /*14ff0*/  SHF.R.U32.HI R134, RZ, 0x18, R134 ;  /* 0x00000018ff867819 */ /* 0x000fe20000011686 */
[----:B------:R-:W-:Y:S01]  /*15000*/  MUFU.EX2 R178, R178 ;  /* 0x000000b200b27308 */ /* 0x000fe20000000800 */
[----:B------:R-:W-:Y:S02]  /*15010*/  PRMT R47, R41, 0x5410, R40 ;  /* 0x00005410292f7816 */ /* 0x000fe40000000028 */
[----:B------:R-:W-:Y:S01]  /*15020*/  LOP3.LUT R36, R39, 0xff, RZ, 0xc0, !PT ;  /* 0x000000ff27247812 */ /* 0x000fe200078ec0ff */
[----:B------:R-:W1:Y:S01]  /*15030*/  LDSM.16.MT88.4 R40, [R205+0x4800] ;  /* 0x00480000cd28783b */ /* 0x000e620000004200 */
[----:B------:R-:W-:Y:S02]  /*15040*/  SHF.R.U32.HI R37, RZ, 0x8, R37 ;  /* 0x00000008ff257819 */ /* 0x000fe40000011625 */
[----:B------:R-:W-:Y:S02]  /*15050*/  PRMT R44, R38, 0x5410, R134 ;  /* 0x00005410262c7816 */ /* 0x000fe40000000086 */
[----:B------:R-:W-:Y:S01]  /*15060*/  PRMT R48, R36, 0x5410, R48 ;  /* 0x0000541024307816 */ /* 0x000fe20000000030 */
[--C-:B------:R-:W-:Y:S01]  /*15070*/  HSET2.LE.AND R36, R145, R217.reuse, PT ;  /* 0x000000d991247233 */ /* 0x100fe20003803000 */
[----:B------:R-:W-:Y:S01]  /*15080*/  PRMT R49, R45, 0x5410, R37 ;  /* 0x000054102d317816 */ /* 0x000fe20000000025 */
[--C-:B------:R-:W-:Y:S01]  /*15090*/  HSET2.LE.AND R44, R44, R217.reuse, PT ;  /* 0x000000d92c2c7233 */ /* 0x100fe20003803000 */
[----:B------:R-:W-:Y:S01]  /*150a0*/  F2FP.BF16.PACK_AB R38, R242, R244 ;  /* 0x000000f4f226723e */ /* 0x000fe200000010ff */
[--C-:B------:R-:W-:Y:S01]  /*150b0*/  HSET2.LE.AND R37, R149, R217.reuse, PT ;  /* 0x000000d995257233 */ /* 0x100fe20003803000 */
[----:B------:R-:W-:Y:S01]  /*150c0*/  F2FP.BF16.PACK_AB R39, R233, R235 ;  /* 0x000000ebe927723e */ /* 0x000fe200000010ff */
[----:B------:R-:W-:Y:S01]  /*150d0*/  MUFU.EX2 R188, R52 ;  /* 0x0000003400bc7308 */ /* 0x000fe20000000800 */
[----:B------:R-:W-:Y:S01]  /*150e0*/  LOP3.LUT R38, R36, R38, RZ, 0xc0, !PT ;  /* 0x0000002624267212 */ /* 0x000fe200078ec0ff */
[--C-:B------:R-:W-:Y:S01]  /*150f0*/  HSET2.LE.AND R36, R47, R217.reuse, PT ;  /* 0x000000d92f247233 */ /* 0x100fe20003803000 */
[----:B------:R-:W-:Y:S02]  /*15100*/  LOP3.LUT R39, R37, R39, RZ, 0xc0, !PT ;  /* 0x0000002725277212 */ /* 0x000fe400078ec0ff */
[----:B------:R-:W-:Y:S02]  /*15110*/  F2FP.BF16.PACK_AB R37, R202, R203 ;  /* 0x000000cbca25723e */ /* 0x000fe400000010ff */
[----:B------:R-:W-:Y:S02]  /*15120*/  F2FP.BF16.PACK_AB R45, R201, R199 ;  /* 0x000000c7c92d723e */ /* 0x000fe400000010ff */
[----:B------:R-:W-:Y:S01]  /*15130*/  F2FP.BF16.PACK_AB R47, R198, R200 ;  /* 0x000000c8c62f723e */ /* 0x000fe200000010ff */
[----:B------:R2:W5:Y:S01]  /*15140*/  MUFU.EX2 R187, R53 ;  /* 0x0000003500bb7308 */ /* 0x0005620000000800 */
[----:B------:R-:W-:Y:S02]  /*15150*/  LOP3.LUT R50, R141, UR9, R50, 0x96, !PT ;  /* 0x000000098d327c12 */ /* 0x000fe4000f8e9632 */
[----:B------:R-:W-:Y:S02]  /*15160*/  LOP3.LUT R36, R36, R37, RZ, 0xc0, !PT ;  /* 0x0000002524247212 */ /* 0x000fe400078ec0ff */
[----:B------:R-:W-:Y:S01]  /*15170*/  LOP3.LUT R37, R44, R45, RZ, 0xc0, !PT ;  /* 0x0000002d2c257212 */ /* 0x000fe200078ec0ff */
[--C-:B------:R-:W-:Y:S01]  /*15180*/  HSET2.LE.AND R45, R49, R217.reuse, PT ;  /* 0x000000d9312d7233 */ /* 0x100fe20003803000 */
[----:B------:R-:W-:Y:S01]  /*15190*/  LOP3.LUT R46, R46, R47, RZ, 0xc0, !PT ;  /* 0x0000002f2e2e7212 */ /* 0x000fe200078ec0ff */
[--C-:B------:R-:W-:Y:S01]  /*151a0*/  HSET2.LE.AND R47, R51, R217.reuse, PT ;  /* 0x000000d9332f7233 */ /* 0x100fe20003803000 */
[----:B------:R-:W-:Y:S01]  /*151b0*/  F2FP.BF16.PACK_AB R44, R196, R197 ;  /* 0x000000c5c42c723e */ /* 0x000fe200000010ff */
[--C-:B------:R-:W-:Y:S01]  /*151c0*/  HSET2.LE.AND R49, R48, R217.reuse, PT ;  /* 0x000000d930317233 */ /* 0x100fe20003803000 */
[----:B------:R-:W-:Y:S01]  /*151d0*/  F2FP.BF16.PACK_AB R48, R195, R155 ;  /* 0x0000009bc330723e */ /* 0x000fe200000010ff */
[----:B------:R-:W-:Y:S01]  /*151e0*/  IMAD.WIDE.U32 R142, R50, -0x2daee0ad, RZ ;  /* 0xd2511f53328e7825 */ /* 0x000fe200078e00ff */
[----:B------:R-:W-:Y:S01]  /*151f0*/  F2FP.BF16.PACK_AB R50, R191, R154 ;  /* 0x0000009abf32723e */ /* 0x000fe200000010ff */
[----:B------:R-:W-:Y:S01]  /*15200*/  MUFU.EX2 R141, R72 ;  /* 0x00000048008d7308 */ /* 0x000fe20000000800 */
[----:B------:R-:W-:Y:S02]  /*15210*/  LOP3.LUT R47, R47, R44, RZ, 0xc0, !PT ;  /* 0x0000002c2f2f7212 */ /* 0x000fe400078ec0ff */
[----:B------:R-:W-:Y:S01]  /*15220*/  LOP3.LUT R44, R45, R48, RZ, 0xc0, !PT ;  /* 0x000000302d2c7212 */ /* 0x000fe200078ec0ff */
[-C--:B-1----:R-:W-:Y:S01]  /*15230*/  HMMA.16816.F32.BF16 R4, R36, R40.reuse, R4 ;  /* 0x000000282404723c */ /* 0x082fe20000041804 */
[----:B------:R-:W-:Y:S02]  /*15240*/  SHF.R.U32.HI R48, RZ, 0x8, R65 ;  /* 0x00000008ff307819 */ /* 0x000fe40000011641 */
[----:B------:R-:W-:Y:S02]  /*15250*/  LOP3.LUT R45, R49, R50, RZ, 0xc0, !PT ;  /* 0x00000032312d7212 */ /* 0x000fe400078ec0ff */
[----:B------:R-:W-:Y:S01]  /*15260*/  PRMT R65, R67, 0x5410, R48 ;  /* 0x0000541043417816 */ /* 0x000fe20000000030 */
[----:B------:R1:W-:Y:S01]  /*15270*/  MUFU.EX2 R186, R54 ;  /* 0x0000003600ba7308 */ /* 0x0003e20000000800 */
[----:B------:R-:W-:Y:S01]  /*15280*/  LOP3.LUT R66, R143, UR6, R66, 0x96, !PT ;  /* 0x000000068f427c12 */ /* 0x000fe2000f8e9642 */
[----:B------:R-:W3:Y:S01]  /*15290*/  LDSM.16.MT88.4 R48, [R206+0x4800] ;  /* 0x00480000ce30783b */ /* 0x000ee20000004200 */
[----:B--2---:R-:W-:Y:S01]  /*152a0*/  IMAD.WIDE.U32 R52, R146, -0x2daee0ad, RZ ;  /* 0xd2511f5392347825 */ /* 0x004fe200078e00ff */
[C---:B------:R-:W-:Y:S06]  /*152b0*/  HMMA.16816.F32.BF16 R8, R44.reuse, R40, R8 ;  /* 0x000000282c08723c */ /* 0x040fec0000041808 */
[----:B------:R2:W-:Y:S01]  /*152c0*/  MUFU.EX2 R184, R60 ;  /* 0x0000003c00b87308 */ /* 0x0005e20000000800 */
[----:B------:R-:W-:Y:S01]  /*152d0*/  IMAD.WIDE.U32 R40, R147, -0x326172a9, RZ ;  /* 0xcd9e8d5793287825 */ /* 0x000fe200078e00ff */
[-C--:B------:R-:W-:Y:S04]  /*152e0*/  HMMA.16816.F32.BF16 R12, R44, R42.reuse, R12 ;  /* 0x0000002a2c0c723c */ /* 0x080fe8000004180c */
[----:B------:R-:W-:Y:S04]  /*152f0*/  LOP3.LUT R140, R41, UR7, R140, 0x96, !PT ;  /* 0x00000007298c7c12 */ /* 0x000fe8000f8e968c */
[----:B------:R5:W-:Y:S01]  /*15300*/  MUFU.EX2 R185, R61 ;  /* 0x0000003d00b97308 */ /* 0x000be20000000800 */
[C---:B------:R-:W-:Y:S03]  /*15310*/  HMMA.16816.F32.BF16 R16, R36.reuse, R42, R16 ;  /* 0x0000002a2410723c */ /* 0x040fe60000041810 */
[----:B-1----:R-:W-:Y:S04]  /*15320*/  LOP3.LUT R54, R53, UR16, R148, 0x96, !PT ;  /* 0x0000001035367c12 */ /* 0x002fe8000f8e9694 */
[----:B------:R-:W-:Y:S02]  /*15330*/  LOP3.LUT R42, R64, 0xff, RZ, 0xc0, !PT ;  /* 0x000000ff402a7812 */ /* 0x000fe400078ec0ff */
[----:B------:R1:W-:Y:S03]  /*15340*/  MUFU.EX2 R174, R62 ;  /* 0x0000003e00ae7308 */ /* 0x0003e60000000800 */
[C---:B--2---:R-:W-:Y:S04]  /*15350*/  LOP3.LUT R60, R52.reuse, 0xffff, RZ, 0xc0, !PT ;  /* 0x0000ffff343c7812 */ /* 0x044fe800078ec0ff */
[----:B------:R-:W-:Y:S03]  /*15360*/  SHF.R.U32.HI R41, RZ, 0x8, R60 ;  /* 0x00000008ff297819 */ /* 0x000fe6000001163c */
[----:B------:R2:W-:Y:S01]  /*15370*/  MUFU.EX2 R175, R63 ;  /* 0x0000003f00af7308 */ /* 0x0005e20000000800 */
[-C--:B---3--:R-:W-:Y:S01]  /*15380*/  HMMA.16816.F32.BF16 R20, R36, R48.reuse, R20 ;  /* 0x000000302414723c */ /* 0x088fe20000041814 */
[--C-:B-----5:R-:W-:Y:S08]  /*15390*/  SHF.R.U32.HI R61, RZ, 0x18, R52.reuse ;  /* 0x00000018ff3d7819 */ /* 0x120ff00000011634 */
[----:B------:R3:W-:Y:S01]  /*153a0*/  MUFU.EX2 R160, R58 ;  /* 0x0000003a00a07308 */ /* 0x0007e20000000800 */
[C---:B------:R-:W-:Y:S02]  /*153b0*/  HMMA.16816.F32.BF16 R24, R44.reuse, R48, R24 ;  /* 0x000000302c18723c */ /* 0x040fe40000041818 */
[----:B-1----:R-:W-:Y:S06]  /*153c0*/  SHF.R.U32.HI R62, RZ, 0x10, R52 ;  /* 0x00000010ff3e7819 */ /* 0x002fec0000011634 */
[-C--:B------:R-:W-:Y:S01]  /*153d0*/  HMMA.16816.F32.BF16 R28, R44, R50.reuse, R28 ;  /* 0x000000322c1c723c */ /* 0x080fe2000004181c */
[----:B------:R1:W-:Y:S01]  /*153e0*/  MUFU.EX2 R161, R59 ;  /* 0x0000003b00a17308 */ /* 0x0003e20000000800 */
[----:B------:R-:W5:Y:S02]  /*153f0*/  LDSM.16.MT88.4 R44, [R205+0x4c00] ;  /* 0x004c0000cd2c783b */ /* 0x000f640000004200 */
[----:B--2---:R-:W-:Y:S01]  /*15400*/  LOP3.LUT R63, R52, 0xff, RZ, 0xc0, !PT ;  /* 0x000000ff343f7812 */ /* 0x004fe200078ec0ff */
[----:B------:R-:W-:Y:S03]  /*15410*/  IMAD.WIDE.U32 R52, R66, -0x326172a9, RZ ;  /* 0xcd9e8d5742347825 */ /* 0x000fe600078e00ff */
[----:B------:R-:W-:Y:S01]  /*15420*/  HMMA.16816.F32.BF16 R32, R36, R50, R32 ;  /* 0x000000322420723c */ /* 0x000fe20000041820 */
[----:B------:R-:W-:Y:S02]  /*15430*/  PRMT R67, R63, 0x5410, R41 ;  /* 0x000054103f437816 */ /* 0x000fe40000000029 */
[----:B------:R2:W2:Y:S01]  /*15440*/  MUFU.EX2 R179, R55 ;  /* 0x0000003700b37308 */ /* 0x0004a20000000800 */
[----:B------:R-:W-:Y:S02]  /*15450*/  SHF.R.U32.HI R41, RZ, 0x10, R64 ;  /* 0x00000010ff297819 */ /* 0x000fe40000011640 */
[----:B---3--:R-:W-:Y:S01]  /*15460*/  LOP3.LUT R58, R53, UR17, R40, 0x96, !PT ;  /* 0x00000011353a7c12 */ /* 0x008fe2000f8e9628 */
[--C-:B------:R-:W-:Y:S01]  /*15470*/  HSET2.LE.AND R36, R67, R217.reuse, PT ;  /* 0x000000d943247233 */ /* 0x100fe20003803000 */
[----:B------:R-:W-:Y:S04]  /*15480*/  LOP3.LUT R40, R62, 0xff, RZ, 0xc0, !PT ;  /* 0x000000ff3e287812 */ /* 0x000fe800078ec0ff */
[----:B------:R-:W-:Y:S01]  /*15490*/  LOP3.LUT R41, R41, 0xff, RZ, 0xc0, !PT ;  /* 0x000000ff29297812 */ /* 0x000fe200078ec0ff */
[----:B------:R-:W-:Y:S01]  /*154a0*/  MUFU.EX2 R148, R79 ;  /* 0x0000004f00947308 */ /* 0x000fe20000000800 */
[----:B------:R-:W-:Y:S01]  /*154b0*/  PRMT R66, R40, 0x5410, R61 ;  /* 0x0000541028427816 */ /* 0x000fe2000000003d */
[----:B------:R-:W-:Y:S01]  /*154c0*/  IMAD.WIDE.U32 R62, R57, -0x2daee0ad, RZ ;  /* 0xd2511f53393e7825 */ /* 0x000fe200078e00ff */
[----:B------:R-:W-:Y:S02]  /*154d0*/  LOP3.LUT R40, R64, 0xffff, RZ, 0xc0, !PT ;  /* 0x0000ffff40287812 */ /* 0x000fe400078ec0ff */
[----:B------:R-:W-:Y:S01]  /*154e0*/  SHF.R.U32.HI R64, RZ, 0x18, R64 ;  /* 0x00000018ff407819 */ /* 0x000fe20000011640 */
[--C-:B------:R-:W-:Y:S01]  /*154f0*/  HSET2.LE.AND R39, R66, R217.reuse, PT ;  /* 0x000000d942277233 */ /* 0x100fe20003803000 */
[----:B------:R-:W-:Y:S01]  /*15500*/  SHF.R.U32.HI R40, RZ, 0x8, R40 ;  /* 0x00000008ff287819 */ /* 0x000fe20000011628 */
[----:B------:R-:W-:Y:S01]  /*15510*/  IMAD.WIDE.U32 R56, R56, -0x2daee0ad, RZ ;  /* 0xd2511f5338387825 */ /* 0x000fe200078e00ff */
[----:B------:R-:W-:Y:S01]  /*15520*/  LOP3.LUT R43, R63, UR12, R220, 0x96, !PT ;  /* 0x0000000c3f2b7c12 */ /* 0x000fe2000f8e96dc */
[----:B------:R-:W-:Y:S01]  /*15530*/  MUFU.EX2 R149, R78 ;  /* 0x0000004e00957308 */ /* 0x000fe20000000800 */
[----:B-1----:R-:W-:Y:S02]  /*15540*/  PRMT R59, R42, 0x5410, R40 ;  /* 0x000054102a3b7816 */ /* 0x002fe40000000028 */
[C---:B------:R-:W-:Y:S01]  /*15550*/  LOP3.LUT R40, R54.reuse, 0xffff, RZ, 0xc0, !PT ;  /* 0x0000ffff36287812 */ /* 0x040fe200078ec0ff */
[----:B------:R-:W-:Y:S01]  /*15560*/  IMAD.WIDE.U32 R48, R43, -0x326172a9, RZ ;  /* 0xcd9e8d572b307825 */ /* 0x000fe200078e00ff */
[----:B------:R-:W-:Y:S02]  /*15570*/  PRMT R64, R41, 0x5410, R64 ;  /* 0x0000541029407816 */ /* 0x000fe40000000040 */
[----:B------:R-:W-:Y:S02]  /*15580*/  LOP3.LUT R42, R54, 0xff, RZ, 0xc0, !PT ;  /* 0x000000ff362a7812 */ /* 0x000fe400078ec0ff */
[----:B------:R-:W-:Y:S01]  /*15590*/  SHF.R.U32.HI R41, RZ, 0x8, R40 ;  /* 0x00000008ff297819 */ /* 0x000fe20000011628 */
[----:B------:R1:W-:Y:S01]  /*155a0*/  MUFU.EX2 R158, R82 ;  /* 0x00000052009e7308 */ /* 0x0003e20000000800 */
[----:B------:R-:W-:Y:S02]  /*155b0*/  SHF.R.U32.HI R40, RZ, 0x10, R54 ;  /* 0x00000010ff287819 */ /* 0x000fe40000011636 */
[----:B--2---:R-:W-:Y:S02]  /*155c0*/  LOP3.LUT R55, R144, 0xff, RZ, 0xc0, !PT ;  /* 0x000000ff90377812 */ /* 0x004fe400078ec0ff */
[----:B------:R-:W-:Y:S02]  /*155d0*/  LOP3.LUT R57, R57, UR10, R62, 0x96, !PT ;  /* 0x0000000a39397c12 */ /* 0x000fe4000f8e963e */
[----:B------:R-:W-:Y:S01]  /*155e0*/  PRMT R62, R42, 0x5410, R41 ;  /* 0x000054102a3e7816 */ /* 0x000fe20000000029 */
[--C-:B------:R-:W-:Y:S01]  /*155f0*/  HSET2.LE.AND R42, R65, R217.reuse, PT ;  /* 0x000000d9412a7233 */ /* 0x100fe20003803000 */
[----:B------:R-:W-:Y:S01]  /*15600*/  SHF.R.U32.HI R41, RZ, 0x18, R54 ;  /* 0x00000018ff297819 */ /* 0x000fe20000011636 */
[----:B------:R-:W-:Y:S01]  /*15610*/  MUFU.EX2 R134, R74 ;  /* 0x0000004a00867308 */ /* 0x000fe20000000800 */
[----:B------:R-:W-:Y:S02]  /*15620*/  LOP3.LUT R54, R49, UR11, R182, 0x96, !PT ;  /* 0x0000000b31367c12 */ /* 0x000fe4000f8e96b6 */
[----:B------:R-:W-:Y:S02]  /*15630*/  LOP3.LUT R40, R40, 0xff, RZ, 0xc0, !PT ;  /* 0x000000ff28287812 */ /* 0x000fe400078ec0ff */
[----:B------:R-:W-:Y:S01]  /*15640*/  PRMT R60, R55, 0x5410, R150 ;  /* 0x00005410373c7816 */ /* 0x000fe20000000096 */
[----:B------:R-:W-:Y:S01]  /*15650*/  IMAD.WIDE.U32 R54, R54, -0x2daee0ad, RZ ;  /* 0xd2511f5336367825 */ /* 0x000fe200078e00ff */
[----:B------:R-:W-:Y:S02]  /*15660*/  PRMT R49, R40, 0x5410, R41 ;  /* 0x0000541028317816 */ /* 0x000fe40000000029 */
[----:B------:R-:W-:Y:S01]  /*15670*/  F2FP.BF16.PACK_AB R40, R192, R193 ;  /* 0x000000c1c028723e */ /* 0x000fe200000010ff */
[--C-:B------:R-:W-:Y:S01]  /*15680*/  HSET2.LE.AND R43, R60, R217.reuse, PT ;  /* 0x000000d93c2b7233 */ /* 0x100fe20003803000 */
[----:B------:R-:W-:Y:S01]  /*15690*/  LOP3.LUT R63, R55, UR8, R56, 0x96, !PT ;  /* 0x00000008373f7c12 */ /* 0x000fe2000f8e9638 */
[----:B------:R-:W-:Y:S01]  /*156a0*/  IMAD.WIDE.U32 R56, R57, -0x326172a9, RZ ;  /* 0xcd9e8d5739387825 */ /* 0x000fe200078e00ff */
[----:B------:R-:W-:Y:S01]  /*156b0*/  LOP3.LUT R42, R42, R40, RZ, 0xc0, !PT ;  /* 0x000000282a2a7212 */ /* 0x000fe200078ec0ff */
[--C-:B------:R-:W-:Y:S01]  /*156c0*/  HSET2.LE.AND R50, R49, R217.reuse, PT ;  /* 0x000000d931327233 */ /* 0x100fe20003803000 */
[----:B------:R-:W-:Y:S01]  /*156d0*/  F2FP.BF16.PACK_AB R40, R190, R189 ;  /* 0x000000bdbe28723e */ /* 0x000fe200000010ff */
[----:B------:R-:W-:Y:S01]  /*156e0*/  MUFU.EX2 R135, R75 ;  /* 0x0000004b00877308 */ /* 0x000fe20000000800 */
[----:B------:R-:W-:Y:S01]  /*156f0*/  LOP3.LUT R48, R57, UR9, R48, 0x96, !PT ;  /* 0x0000000939307c12 */ /* 0x000fe2000f8e9630 */
[----:B-1----:R-:W-:Y:S01]  /*15700*/  IMAD.MOV.U32 R82, RZ, RZ, R159 ;  /* 0x000000ffff527224 */ /* 0x002fe200078e009f */
[----:B------:R-:W-:Y:S01]  /*15710*/  LOP3.LUT R43, R43, R40, RZ, 0xc0, !PT ;  /* 0x000000282b2b7212 */ /* 0x000fe200078ec0ff */
[--C-:B------:R-:W-:Y:S01]  /*15720*/  HSET2.LE.AND R40, R59, R217.reuse, PT ;  /* 0x000000d93b287233 */ /* 0x100fe20003803000 */
[----:B------:R-:W-:Y:S01]  /*15730*/  F2FP.BF16.PACK_AB R41, R187, R188 ;  /* 0x000000bcbb29723e */ /* 0x000fe200000010ff */
[----:B------:R-:W-:Y:S01]  /*15740*/  IMAD.WIDE.U32 R60, R48, -0x2daee0ad, RZ ;  /* 0xd2511f53303c7825 */ /* 0x000fe200078e00ff */
[----:B------:R-:W-:Y:S02]  /*15750*/  F2FP.BF16.PACK_AB R48, R179, R186 ;  /* 0x000000bab330723e */ /* 0x000fe400000010ff */
[----:B------:R-:W-:Y:S01]  /*15760*/  LOP3.LUT R40, R40, R41, RZ, 0xc0, !PT ;  /* 0x0000002928287212 */ /* 0x000fe200078ec0ff */
[--C-:B------:R-:W-:Y:S01]  /*15770*/  HSET2.LE.AND R41, R64, R217.reuse, PT ;  /* 0x000000d940297233 */ /* 0x100fe20003803000 */
[----:B------:R-:W-:Y:S01]  /*15780*/  F2FP.BF16.PACK_AB R38, R185, R184 ;  /* 0x000000b8b926723e */ /* 0x000fe200000010ff */
[----:B------:R-:W-:Y:S01]  /*15790*/  MUFU.EX2 R144, R73 ;  /* 0x0000004900907308 */ /* 0x000fe20000000800 */
[----:B------:R-:W-:Y:S02]  /*157a0*/  F2FP.BF16.PACK_AB R37, R175, R174 ;  /* 0x000000aeaf25723e */ /* 0x000fe400000010ff */
[----:B------:R-:W-:Y:S01]  /*157b0*/  LOP3.LUT R41, R41, R48, RZ, 0xc0, !PT ;  /* 0x0000003029297212 */ /* 0x000fe200078ec0ff */
[--C-:B------:R-:W-:Y:S01]  /*157c0*/  HSET2.LE.AND R48, R62, R217.reuse, PT ;  /* 0x000000d93e307233 */ /* 0x100fe20003803000 */
[----:B------:R-:W-:Y:S02]  /*157d0*/  F2FP.BF16.PACK_AB R49, R172, R173 ;  /* 0x000000adac31723e */ /* 0x000fe400000010ff */
[----:B------:R-:W-:Y:S02]  /*157e0*/  F2FP.BF16.PACK_AB R51, R161, R160 ;  /* 0x000000a0a133723e */ /* 0x000fe400000010ff */
[----:B------:R-:W-:Y:S01]  /*157f0*/  LOP3.LUT R55, R61, UR6, R54, 0x96, !PT ;  /* 0x000000063d377c12 */ /* 0x000fe2000f8e9636 */
[-C--:B-----5:R-:W-:Y:S01]  /*15800*/  HMMA.16816.F32.BF16 R4, R40, R44.reuse, R4 ;  /* 0x0000002c2804723c */ /* 0x0a0fe20000041804 */
[----:B------:R-:W-:Y:S01]  /*15810*/  LOP3.LUT R38, R36, R38, RZ, 0xc0, !PT ;  /* 0x0000002624267212 */ /* 0x000fe200078ec0ff */
[----:B------:R-:W-:Y:S01]  /*15820*/  IMAD.U32 R54, RZ, RZ, UR5 ;  /* 0x00000005ff367e24 */ /* 0x000fe2000f8e00ff */
[----:B------:R-:W-:Y:S01]  /*15830*/  LOP3.LUT R39, R39, R37, RZ, 0xc0, !PT ;  /* 0x0000002527277212 */ /* 0x000fe200078ec0ff */
[----:B------:R-:W-:Y:S01]  /*15840*/  MUFU.EX2 R151, R68 ;  /* 0x0000004400977308 */ /* 0x000fe20000000800 */
[----:B------:R-:W-:Y:S01]  /*15850*/  LOP3.LUT R36, R48, R49, RZ, 0xc0, !PT ;  /* 0x0000003130247212 */ /* 0x000fe200078ec0ff */
[----:B------:R-:W-:Y:S01]  /*15860*/  IMAD.WIDE.U32 R48, R55, -0x326172a9, RZ ;  /* 0xcd9e8d5737307825 */ /* 0x000fe200078e00ff */
[----:B------:R-:W-:Y:S02]  /*15870*/  LOP3.LUT R37, R50, R51, RZ, 0xc0, !PT ;  /* 0x0000003332257212 */ /* 0x000fe400078ec0ff */
[----:B------:R-:W-:Y:S03]  /*15880*/  LOP3.LUT R54, R219, UR25, R54, 0x96, !PT ;  /* 0x00000019db367c12 */ /* 0x000fe6000f8e9636 */
[----:B------:R-:W-:Y:S01]  /*15890*/  LOP3.LUT R55, R52, 0xff, RZ, 0xc0, !PT ;  /* 0x000000ff34377812 */ /* 0x000fe200078ec0ff */
[----:B------:R-:W-:Y:S01]  /*158a0*/  IMAD.WIDE.U32 R50, R63, -0x326172a9, RZ ;  /* 0xcd9e8d573f327825 */ /* 0x000fe200078e00ff */
[--C-:B------:R-:W-:Y:S01]  /*158b0*/  SHF.R.U32.HI R57, RZ, 0x10, R52.reuse ;  /* 0x00000010ff397819 */ /* 0x100fe20000011634 */
[C---:B------:R-:W-:Y:S01]  /*158c0*/  HMMA.16816.F32.BF16 R8, R36.reuse, R44, R8 ;  /* 0x0000002c2408723c */ /* 0x040fe20000041808 */
[----:B------:R-:W-:Y:S01]  /*158d0*/  SHF.R.U32.HI R59, RZ, 0x18, R52 ;  /* 0x00000018ff3b7819 */ /* 0x000fe20000011634 */
[----:B------:R-:W-:Y:S01]  /*158e0*/  IMAD.WIDE.U32 R80, R54, -0x326172a9, RZ ;  /* 0xcd9e8d5736507825 */ /* 0x000fe200078e00ff */
[----:B------:R-:W-:Y:S01]  /*158f0*/  LOP3.LUT R54, R52, 0xffff, RZ, 0xc0, !PT ;  /* 0x0000ffff34367812 */ /* 0x000fe200078ec0ff */
[----:B------:R-:W-:Y:S01]  /*15900*/  MUFU.EX2 R147, R69 ;  /* 0x0000004500937308 */ /* 0x000fe20000000800 */
[----:B------:R-:W-:Y:S02]  /*15910*/  LOP3.LUT R62, R51, UR7, R56, 0x96, !PT ;  /* 0x00000007333e7c12 */ /* 0x000fe4000f8e9638 */
[----:B------:R-:W-:Y:S01]  /*15920*/  LOP3.LUT R51, R49, UR17, R50, 0x96, !PT ;  /* 0x0000001131337c12 */ /* 0x000fe2000f8e9632 */
[-C--:B------:R-:W-:Y:S01]  /*15930*/  HMMA.16816.F32.BF16 R12, R36, R46.reuse, R12 ;  /* 0x0000002e240c723c */ /* 0x080fe2000004180c */
[C---:B------:R-:W-:Y:S03]  /*15940*/  LOP3.LUT R49, R48.reuse, 0xffff, RZ, 0xc0, !PT ;  /* 0x0000ffff30317812 */ /* 0x040fe600078ec0ff */
[----:B------:R-:W-:Y:S02]  /*15950*/  SHF.R.U32.HI R44, RZ, 0x8, R54 ;  /* 0x00000008ff2c7819 */ /* 0x000fe40000011636 */
[----:B------:R-:W-:Y:S01]  /*15960*/  LOP3.LUT R50, R48, 0xff, RZ, 0xc0, !PT ;  /* 0x000000ff30327812 */ /* 0x000fe200078ec0ff */
[----:B------:R-:W-:Y:S01]  /*15970*/  MUFU.EX2 R143, R70 ;  /* 0x00000046008f7308 */ /* 0x000fe20000000800 */
[----:B------:R-:W-:Y:S01]  /*15980*/  PRMT R78, R55, 0x5410, R44 ;  /* 0x00005410374e7816 */ /* 0x000fe2000000002c */
[C---:B------:R-:W-:Y:S03]  /*15990*/  HMMA.16816.F32.BF16 R16, R40.reuse, R46, R16 ;  /* 0x0000002e2810723c */ /* 0x040fe60000041810 */
[----:B------:R-:W-:Y:S02]  /*159a0*/  LOP3.LUT R45, R57, 0xff, RZ, 0xc0, !PT ;  /* 0x000000ff392d7812 */ /* 0x000fe400078ec0ff */
[----:B------:R-:W-:Y:S02]  /*159b0*/  SHF.R.U32.HI R44, RZ, 0x8, R49 ;  /* 0x00000008ff2c7819 */ /* 0x000fe40000011631 */
[----:B------:R-:W-:Y:S01]  /*159c0*/  PRMT R72, R45, 0x5410, R59 ;  /* 0x000054102d487816 */ /* 0x000fe2000000003b */
[----:B------:R1:W-:Y:S01]  /*159d0*/  MUFU.EX2 R159, R83 ;  /* 0x00000053009f7308 */ /* 0x0003e20000000800 */
[----:B------:R-:W-:Y:S02]  /*159e0*/  PRMT R79, R50, 0x5410, R44 ;  /* 0x00005410324f7816 */ /* 0x000fe4000000002c */
[----:B------:R-:W2:Y:S01]  /*159f0*/  LDSM.16.MT88.4 R44, [R206+0x4c00] ;  /* 0x004c0000ce2c783b */ /* 0x000ea20000004200 */
[----:B------:R-:W-:Y:S02]  /*15a00*/  LOP3.LUT R52, R81, UR15, R228, 0x96, !PT ;  /* 0x0000000f51347c12 */ /* 0x000fe4000f8e96e4 */
[--C-:B------:R-:W-:Y:S02]  /*15a10*/  SHF.R.U32.HI R61, RZ, 0x10, R48.reuse ;  /* 0x00000010ff3d7819 */ /* 0x100fe40000011630 */
[----:B------:R-:W-:Y:S01]  /*15a20*/  SHF.R.U32.HI R56, RZ, 0x18, R48 ;  /* 0x00000018ff387819 */ /* 0x000fe20000011630 */
[----:B------:R-:W-:Y:S01]  /*15a30*/  IMAD.WIDE.U32 R52, R52, -0x2daee0ad, RZ ;  /* 0xd2511f5334347825 */ /* 0x000fe200078e00ff */
[----:B------:R-:W-:Y:S01]  /*15a40*/  LOP3.LUT R48, R181, UR13, R80, 0x96, !PT ;  /* 0x0000000db5307c12 */ /* 0x000fe2000f8e9650 */
[----:B------:R-:W-:Y:S02]  /*15a50*/  MUFU.EX2 R146, R71 ;  /* 0x0000004700927308 */ /* 0x000fe40000000800 */
[----:B------:R-:W-:Y:S01]  /*15a60*/  IMAD.MOV.U32 R181, RZ, RZ, R153 ;  /* 0x000000ffffb57224 */ /* 0x000fe200078e0099 */
[----:B------:R-:W-:Y:S01]  /*15a70*/  LOP3.LUT R54, R53, UR12, R222, 0x96, !PT ;  /* 0x0000000c35367c12 */ /* 0x000fe2000f8e96de */
[----:B------:R-:W-:Y:S04]  /*15a80*/  IMAD.WIDE.U32 R48, R48, -0x2daee0ad, RZ ;  /* 0xd2511f5330307825 */ /* 0x000fe800078e00ff */
[----:B------:R-:W-:Y:S01]  /*15a90*/  IMAD.WIDE.U32 R54, R54, -0x326172a9, RZ ;  /* 0xcd9e8d5736367825 */ /* 0x000fe200078e00ff */
[----:B------:R-:W-:Y:S01]  /*15aa0*/  LOP3.LUT R49, R49, UR10, R52, 0x96, !PT ;  /* 0x0000000a31317c12 */ /* 0x000fe2000f8e9634 */
[----:B------:R-:W-:Y:S02]  /*15ab0*/  MUFU.EX2 R108, R108 ;  /* 0x0000006c006c7308 */ /* 0x000fe40000000800 */
[----:B------:R-:W-:Y:S01]  /*15ac0*/  IMAD.MOV.U32 R153, RZ, RZ, R171 ;  /* 0x000000ffff997224 */ /* 0x000fe200078e00ab */
[----:B------:R-:W-:Y:S01]  /*15ad0*/  LOP3.LUT R53, R55, UR11, R180, 0x96, !PT ;  /* 0x0000000b37357c12 */ /* 0x000fe2000f8e96b4 */
[----:B-1----:R-:W-:Y:S02]  /*15ae0*/  IMAD.MOV.U32 R83, RZ, RZ, R156 ;  /* 0x000000ffff537224 */ /* 0x002fe400078e009c */
[----:B------:R-:W-:Y:S02]  /*15af0*/  IMAD.MOV.U32 R180, RZ, RZ, R152 ;  /* 0x000000ffffb47224 */ /* 0x000fe400078e0098 */
[----:B------:R-:W-:Y:S02]  /*15b00*/  IMAD.WIDE.U32 R52, R53, -0x2daee0ad, RZ ;  /* 0xd2511f5335347825 */ /* 0x000fe400078e00ff */
[----:B------:R-:W-:Y:S02]  /*15b10*/  MUFU.EX2 R109, R109 ;  /* 0x0000006d006d7308 */ /* 0x000fe40000000800 */
[----:B------:R-:W-:Y:S01]  /*15b20*/  IMAD.MOV.U32 R152, RZ, RZ, R167 ;  /* 0x000000ffff987224 */ /* 0x000fe200078e00a7 */
[----:B------:R-:W-:Y:S01]  /*15b30*/  LOP3.LUT R53, R53, UR8, R48, 0x96, !PT ;  /* 0x0000000835357c12 */ /* 0x000fe2000f8e9630 */
[----:B------:R-:W-:Y:S04]  /*15b40*/  IMAD.WIDE.U32 R48, R49, -0x326172a9, RZ ;  /* 0xcd9e8d5731307825 */ /* 0x000fe800078e00ff */
[----:B------:R-:W-:Y:S01]  /*15b50*/  IMAD.MOV.U32 R171, RZ, RZ, R166 ;  /* 0x000000ffffab7224 */ /* 0x000fe200078e00a6 */
[----:B------:R-:W-:Y:S01]  /*15b60*/  LOP3.LUT R54, R49, UR9, R54, 0x96, !PT ;  /* 0x0000000931367c12 */ /* 0x000fe2000f8e9636 */
[----:B------:R1:W-:Y:S01]  /*15b70*/  MUFU.EX2 R145, R76 ;  /* 0x0000004c00917308 */ /* 0x0003e20000000800 */
[-C--:B--2---:R-:W-:Y:S03]  /*15b80*/  HMMA.16816.F32.BF16 R20, R40, R44.reuse, R20 ;  /* 0x0000002c2814723c */ /* 0x084fe60000041814 */
[----:B------:R-:W-:Y:S05]  /*15b90*/  IMAD.WIDE.U32 R54, R54, -0x2daee0ad, RZ ;  /* 0xd2511f5336367825 */ /* 0x000fea00078e00ff */
[----:B------:R-:W-:Y:S01]  /*15ba0*/  LOP3.LUT R49, R55, UR6, R52, 0x96, !PT ;  /* 0x0000000637317c12 */ /* 0x000fe2000f8e9634 */
[----:B------:R2:W3:Y:S01]  /*15bb0*/  MUFU.EX2 R150, R77 ;  /* 0x0000004d00967308 */ /* 0x0004e20000000800 */
[C---:B------:R-:W-:Y:S02]  /*15bc0*/  HMMA.16816.F32.BF16 R24, R36.reuse, R44, R24 ;  /* 0x0000002c2418723c */ /* 0x040fe40000041818 */
[----:B------:R-:W-:Y:S05]  /*15bd0*/  IMAD.WIDE.U32 R52, R53, -0x326172a9, RZ ;  /* 0xcd9e8d5735347825 */ /* 0x000fea00078e00ff */
[----:B------:R-:W-:Y:S01]  /*15be0*/  IMAD.WIDE.U32 R44, R140, -0x2daee0ad, RZ ;  /* 0xd2511f538c2c7825 */ /* 0x000fe200078e00ff */
[----:B------:R-:W-:Y:S01]  /*15bf0*/  LOP3.LUT R55, R53, UR7, R48, 0x96, !PT ;  /* 0x0000000735377c12 */ /* 0x000fe2000f8e9630 */
[----:B------:R-:W-:Y:S01]  /*15c00*/  MUFU.EX2 R157, R97 ;  /* 0x00000061009d7308 */ /* 0x000fe20000000800 */
[-C--:B------:R-:W-:Y:S02]  /*15c10*/  HMMA.16816.F32.BF16 R28, R36, R46.reuse, R28 ;  /* 0x0000002e241c723c */ /* 0x080fe4000004181c */
[C---:B------:R-:W-:Y:S01]  /*15c20*/  LOP3.LUT R64, R44.reuse, 0xffff, RZ, 0xc0, !PT ;  /* 0x0000ffff2c407812 */ /* 0x040fe200078ec0ff */
[----:B------:R-:W-:Y:S01]  /*15c30*/  IMAD.WIDE.U32 R48, R49, -0x326172a9, RZ ;  /* 0xcd9e8d5731307825 */ /* 0x000fe200078e00ff */
[----:B------:R-:W-:Y:S02]  /*15c40*/  SHF.R.U32.HI R65, RZ, 0x10, R44 ;  /* 0x00000010ff417819 */ /* 0x000fe4000001162c */
[----:B------:R-:W-:Y:S01]  /*15c50*/  LOP3.LUT R73, R44, 0xff, RZ, 0xc0, !PT ;  /* 0x000000ff2c497812 */ /* 0x000fe200078ec0ff */
[----:B------:R-:W-:Y:S01]  /*15c60*/  IMAD.WIDE.U32 R36, R62, -0x2daee0ad, RZ ;  /* 0xd2511f533e247825 */ /* 0x000fe200078e00ff */
[----:B------:R-:W-:Y:S01]  /*15c70*/  LOP3.LUT R50, R49, UR17, R52, 0x96, !PT ;  /* 0x0000001131327c12 */ /* 0x000fe2000f8e9634 */
[----:B------:R5:W-:Y:S01]  /*15c80*/  MUFU.EX2 R97, R84 ;  /* 0x0000005400617308 */ /* 0x000be20000000800 */
[----:B------:R-:W-:Y:S01]  /*15c90*/  HMMA.16816.F32.BF16 R32, R40, R46, R32 ;  /* 0x0000002e2820723c */ /* 0x000fe20000041820 */
[----:B------:R-:W3:Y:S01]  /*15ca0*/  LDSM.16.MT88.4 R40, [R205+0x5000] ;  /* 0x00500000cd28783b */ /* 0x000ee20000004200 */
[C---:B------:R-:W-:Y:S01]  /*15cb0*/  LOP3.LUT R49, R48.reuse, 0xffff, RZ, 0xc0, !PT ;  /* 0x0000ffff30317812 */ /* 0x040fe200078ec0ff */
[----:B------:R-:W-:Y:S01]  /*15cc0*/  IMAD.MOV.U32 R140, RZ, RZ, R82 ;  /* 0x000000ffff8c7224 */ /* 0x000fe200078e0052 */
[----:B------:R-:W-:Y:S02]  /*15cd0*/  LOP3.LUT R52, R48, 0xff, RZ, 0xc0, !PT ;  /* 0x000000ff30347812 */ /* 0x000fe400078ec0ff */
[----:B------:R-:W-:Y:S01]  /*15ce0*/  SHF.R.U32.HI R38, RZ, 0x8, R49 ;  /* 0x00000008ff267819 */ /* 0x000fe20000011631 */
[--C-:B------:R-:W-:Y:S01]  /*15cf0*/  HSET2.LE.AND R46, R79, R217.reuse, PT ;  /* 0x000000d94f2e7233 */ /* 0x100fe20003803000 */
[C---:B------:R-:W-:Y:S01]  /*15d00*/  LOP3.LUT R74, R36.reuse, 0xffff, RZ, 0xc0, !PT ;  /* 0x0000ffff244a7812 */ /* 0x040fe200078ec0ff */
[----:B------:R-:W-:Y:S03]  /*15d10*/  MUFU.EX2 R123, R123 ;  /* 0x0000007b007b7308 */ /* 0x000fe60000000800 */
[----:B------:R-:W-:Y:S02]  /*15d20*/  LOP3.LUT R75, R36, 0xff, RZ, 0xc0, !PT ;  /* 0x000000ff244b7812 */ /* 0x000fe400078ec0ff */
[--C-:B-1----:R-:W-:Y:S02]  /*15d30*/  SHF.R.U32.HI R76, RZ, 0x10, R36.reuse ;  /* 0x00000010ff4c7819 */ /* 0x102fe40000011624 */
[----:B--2---:R-:W-:Y:S02]  /*15d40*/  SHF.R.U32.HI R77, RZ, 0x18, R36 ;  /* 0x00000018ff4d7819 */ /* 0x004fe40000011624 */
[----:B------:R-:W-:Y:S01]  /*15d50*/  LOP3.LUT R36, R58, 0xffff, RZ, 0xc0, !PT ;  /* 0x0000ffff3a247812 */ /* 0x000fe200078ec0ff */
[----:B------:R-:W-:Y:S01]  /*15d60*/  MUFU.EX2 R124, R124 ;  /* 0x0000007c007c7308 */ /* 0x000fe20000000800 */
[----:B------:R-:W-:Y:S02]  /*15d70*/  SHF.R.U32.HI R67, RZ, 0x18, R44 ;  /* 0x00000018ff437819 */ /* 0x000fe4000001162c */
[----:B------:R-:W-:Y:S02]  /*15d80*/  LOP3.LUT R59, R37, UR16, R60, 0x96, !PT ;  /* 0x00000010253b7c12 */ /* 0x000fe4000f8e963c */
[----:B-----5:R-:W-:Y:S02]  /*15d90*/  PRMT R84, R52, 0x5410, R38 ;  /* 0x0000541034547816 */ /* 0x020fe40000000026 */
[--C-:B------:R-:W-:Y:S02]  /*15da0*/  SHF.R.U32.HI R38, RZ, 0x10, R58.reuse ;  /* 0x00000010ff267819 */ /* 0x100fe4000001163a */
[----:B------:R-:W-:Y:S01]  /*15db0*/  LOP3.LUT R44, R58, 0xff, RZ, 0xc0, !PT ;  /* 0x000000ff3a2c7812 */ /* 0x000fe200078ec0ff */
[----:B------:R-:W-:Y:S01]  /*15dc0*/  MUFU.EX2 R126, R126 ;  /* 0x0000007e007e7308 */ /* 0x000fe20000000800 */
[----:B------:R-:W-:Y:S02]  /*15dd0*/  SHF.R.U32.HI R58, RZ, 0x18, R58 ;  /* 0x00000018ff3a7819 */ /* 0x000fe4000001163a */
[----:B------:R-:W-:Y:S02]  /*15de0*/  SHF.R.U32.HI R37, RZ, 0x8, R36 ;  /* 0x00000008ff257819 */ /* 0x000fe40000011624 */
[----:B------:R-:W-:Y:S02]  /*15df0*/  LOP3.LUT R36, R38, 0xff, RZ, 0xc0, !PT ;  /* 0x000000ff26247812 */ /* 0x000fe400078ec0ff */
[----:B------:R-:W-:Y:S02]  /*15e00*/  PRMT R60, R44, 0x5410, R37 ;  /* 0x000054102c3c7816 */ /* 0x000fe40000000025 */
[----:B------:R-:W-:Y:S01]  /*15e10*/  PRMT R62, R36, 0x5410, R58 ;  /* 0x00005410243e7816 */ /* 0x000fe2000000003a */
[----:B------:R-:W-:Y:S01]  /*15e20*/  IMAD.WIDE.U32 R36, R55, -0x2daee0ad, RZ ;  /* 0xd2511f5337247825 */ /* 0x000fe200078e00ff */
[----:B------:R-:W-:Y:S01]  /*15e30*/  LOP3.LUT R53, R61, 0xff, RZ, 0xc0, !PT ;  /* 0x000000ff3d357812 */ /* 0x000fe200078ec0ff */
[----:B------:R-:W1:Y:S01]  /*15e40*/  MUFU.EX2 R156, R96 ;  /* 0x00000060009c7308 */ /* 0x000e620000000800 */
[----:B------:R-:W-:Y:S02]  /*15e50*/  LOP3.LUT R38, R51, 0xffff, RZ, 0xc0, !PT ;  /* 0x0000ffff33267812 */ /* 0x000fe400078ec0ff */
[C---:B------:R-:W-:Y:S02]  /*15e60*/  LOP3.LUT R66, R36.reuse, 0xffff, RZ, 0xc0, !PT ;  /* 0x0000ffff24427812 */ /* 0x040fe400078ec0ff */
[--C-:B------:R-:W-:Y:S02]  /*15e70*/  SHF.R.U32.HI R68, RZ, 0x10, R36.reuse ;  /* 0x00000010ff447819 */ /* 0x100fe40000011624 */
[----:B------:R-:W-:Y:S02]  /*15e80*/  LOP3.LUT R70, R36, 0xff, RZ, 0xc0, !PT ;  /* 0x000000ff24467812 */ /* 0x000fe400078ec0ff */
[----:B------:R-:W-:Y:S01]  /*15e90*/  SHF.R.U32.HI R69, RZ, 0x18, R36 ;  /* 0x00000018ff457819 */ /* 0x000fe20000011624 */
[----:B------:R2:W5:Y:S01]  /*15ea0*/  MUFU.EX2 R96, R85 ;  /* 0x0000005500607308 */ /* 0x0005620000000800 */
[C---:B------:R-:W-:Y:S02]  /*15eb0*/  LOP3.LUT R36, R50.reuse, 0xffff, RZ, 0xc0, !PT ;  /* 0x0000ffff32247812 */ /* 0x040fe400078ec0ff */
[----:B------:R-:W-:Y:S02]  /*15ec0*/  LOP3.LUT R61, R37, UR16, R54, 0x96, !PT ;  /* 0x00000010253d7c12 */ /* 0x000fe4000f8e9636 */
[----:B------:R-:W-:Y:S02]  /*15ed0*/  LOP3.LUT R37, R50, 0xff, RZ, 0xc0, !PT ;  /* 0x000000ff32257812 */ /* 0x000fe400078ec0ff */
[----:B------:R-:W-:Y:S02]  /*15ee0*/  SHF.R.U32.HI R36, RZ, 0x8, R36 ;  /* 0x00000008ff247819 */ /* 0x000fe40000011624 */
[----:B------:R-:W-:Y:S01]  /*15ef0*/  PRMT R71, R53, 0x5410, R56 ;  /* 0x0000541035477816 */ /* 0x000fe20000000038 */
[----:B------:R-:W-:Y:S01]  /*15f00*/  MUFU.EX2 R112, R112 ;  /* 0x0000007000707308 */ /* 0x000fe20000000800 */
[----:B------:R-:W-:Y:S01]  /*15f10*/  LOP3.LUT R56, R45, UR16, R142, 0x96, !PT ;  /* 0x000000102d387c12 */ /* 0x000fe2000f8e968e */
[----:B------:R-:W-:Y:S01]  /*15f20*/  IMAD.MOV.U32 R142, RZ, RZ, R83 ;  /* 0x000000ffff8e7224 */ /* 0x000fe200078e0053 */
[----:B------:R-:W-:Y:S01]  /*15f30*/  PRMT R83, R37, 0x5410, R36 ;  /* 0x0000541025537816 */ /* 0x000fe20000000024 */
[--C-:B------:R-:W-:Y:S01]  /*15f40*/  HSET2.LE.AND R47, R71, R217.reuse, PT ;  /* 0x000000d9472f7233 */ /* 0x100fe20003803000 */
[--C-:B------:R-:W-:Y:S02]  /*15f50*/  SHF.R.U32.HI R36, RZ, 0x10, R50.reuse ;  /* 0x00000010ff247819 */ /* 0x100fe40000011632 */
[----:B------:R-:W-:Y:S02]  /*15f60*/  SHF.R.U32.HI R50, RZ, 0x18, R50 ;  /* 0x00000018ff327819 */ /* 0x000fe40000011632 */
[----:B------:R-:W-:Y:S01]  /*15f70*/  LOP3.LUT R36, R36, 0xff, RZ, 0xc0, !PT ;  /* 0x000000ff24247812 */ /* 0x000fe200078ec0ff */
[----:B------:R-:W1:Y:S01]  /*15f80*/  MUFU.EX2 R113, R113 ;  /* 0x0000007100717308 */ /* 0x000e620000000800 */
[----:B------:R-:W-:Y:S02]  /*15f90*/  SHF.R.U32.HI R53, RZ, 0x10, R48 ;  /* 0x00000010ff357819 */ /* 0x000fe40000011630 */
[----:B------:R-:W-:Y:S02]  /*15fa0*/  PRMT R82, R36, 0x5410, R50 ;  /* 0x0000541024527816 */ /* 0x000fe40000000032 */
[----:B------:R-:W-:Y:S02]  /*15fb0*/  LOP3.LUT R36, R81, UR15, R226, 0x96, !PT ;  /* 0x0000000f51247c12 */ /* 0x000fe4000f8e96e2 */
[----:B------:R-:W5:Y:S01]  /*15fc0*/  LDL.LU R81, [R1+0x8] ;  /* 0x0000080001517983 */ /* 0x000f620000300800 */
[----:B------:R-:W-:Y:S02]  /*15fd0*/  LOP3.LUT R39, R53, 0xff, RZ, 0xc0, !PT ;  /* 0x000000ff35277812 */ /* 0x000fe400078ec0ff */
[----:B------:R-:W-:Y:S01]  /*15fe0*/  SHF.R.U32.HI R48, RZ, 0x18, R48 ;  /* 0x00000018ff307819 */ /* 0x000fe20000011630 */
[----:B------:R-:W-:Y:S01]  /*15ff0*/  MUFU.EX2 R114, R114 ;  /* 0x0000007200727308 */ /* 0x000fe20000000800 */
[----:B------:R-:W-:Y:S02]  /*16000*/  SHF.R.U32.HI R38, RZ, 0x8, R38 ;  /* 0x00000008ff267819 */ /* 0x000fe40000011626 */
[----:B--2---:R-:W-:Y:S01]  /*16010*/  PRMT R85, R39, 0x5410, R48 ;  /* 0x0000541027557816 */ /* 0x004fe20000000030 */
[----:B------:R-:W-:Y:S01]  /*16020*/  IMAD.WIDE.U32 R48, R36, -0x2daee0ad, RZ ;  /* 0xd2511f5324307825 */ /* 0x000fe200078e00ff */
[----:B------:R-:W-:Y:S02]  /*16030*/  LOP3.LUT R39, R51, 0xff, RZ, 0xc0, !PT ;  /* 0x000000ff33277812 */ /* 0x000fe400078ec0ff */
[----:B------:R-:W-:Y:S02]  /*16040*/  LOP3.LUT R37, R183, UR13, R80, 0x96, !PT ;  /* 0x0000000db7257c12 */ /* 0x000fe4000f8e9650 */
[----:B------:R-:W-:Y:S01]  /*16050*/  LOP3.LUT R44, R49, UR12, R220, 0x96, !PT ;  /* 0x0000000c312c7c12 */ /* 0x000fe2000f8e96dc */
[----:B------:R-:W2:Y:S01]  /*16060*/  MUFU.EX2 R115, R115 ;  /* 0x0000007300737308 */ /* 0x000ea20000000800 */
[----:B------:R-:W-:Y:S01]  /*16070*/  PRMT R63, R39, 0x5410, R38 ;  /* 0x00005410273f7816 */ /* 0x000fe20000000026 */
[----:B------:R-:W-:Y:S01]  /*16080*/  IMAD.WIDE.U32 R36, R37, -0x2daee0ad, RZ ;  /* 0xd2511f5325247825 */ /* 0x000fe200078e00ff */
[--C-:B------:R-:W-:Y:S02]  /*16090*/  SHF.R.U32.HI R38, RZ, 0x10, R51.reuse ;  /* 0x00000010ff267819 */ /* 0x100fe40000011633 */
[----:B------:R-:W-:Y:S01]  /*160a0*/  SHF.R.U32.HI R51, RZ, 0x18, R51 ;  /* 0x00000018ff337819 */ /* 0x000fe20000011633 */
[----:B------:R-:W-:Y:S01]  /*160b0*/  IMAD.WIDE.U32 R44, R44, -0x326172a9, RZ ;  /* 0xcd9e8d572c2c7825 */ /* 0x000fe200078e00ff */
[----:B------:R-:W-:Y:S02]  /*160c0*/  LOP3.LUT R38, R38, 0xff, RZ, 0xc0, !PT ;  /* 0x000000ff26267812 */ /* 0x000fe400078ec0ff */
[----:B------:R-:W-:Y:S01]  /*160d0*/  LOP3.LUT R37, R37, UR10, R48, 0x96, !PT ;  /* 0x0000000a25257c12 */ /* 0x000fe2000f8e9630 */
[----:B------:R-:W-:Y:S01]  /*160e0*/  MUFU.EX2 R100, R100 ;  /* 0x0000006400647308 */ /* 0x000fe20000000800 */
[----:B------:R-:W-:Y:S02]  /*160f0*/  PRMT R57, R38, 0x5410, R51 ;  /* 0x0000541026397816 */ /* 0x000fe40000000033 */
[----:B------:R-:W-:Y:S05]  /*16100*/  LOP3.LUT R38, R45, UR11, R182, 0x96, !PT ;  /* 0x0000000b2d267c12 */ /* 0x000fea000f8e96b6 */
[----:B------:R-:W-:Y:S02]  /*16110*/  IMAD.WIDE.U32 R38, R38, -0x2daee0ad, RZ ;  /* 0xd2511f5326267825 */ /* 0x000fe400078e00ff */
[----:B------:R-:W1:Y:S03]  /*16120*/  MUFU.EX2 R101, R101 ;  /* 0x0000006500657308 */ /* 0x000e660000000800 */
[----:B------:R-:W-:Y:S01]  /*16130*/  LOP3.LUT R45, R39, UR8, R36, 0x96, !PT ;  /* 0x00000008272d7c12 */ /* 0x000fe2000f8e9624 */
[----:B------:R-:W-:Y:S01]  /*16140*/  IMAD.WIDE.U32 R36, R37, -0x326172a9, RZ ;  /* 0xcd9e8d5725247825 */ /* 0x000fe200078e00ff */
[--C-:B------:R-:W-:Y:S04]  /*16150*/  HSET2.LE.AND R39, R72, R217.reuse, PT ;  /* 0x000000d948277233 */ /* 0x100fe80003803000 */
[----:B------:R-:W-:Y:S01]  /*16160*/  LOP3.LUT R50, R37, UR9, R44, 0x96, !PT ;  /* 0x0000000925327c12 */ /* 0x000fe2000f8e962c */
[----:B------:R-:W-:Y:S01]  /*16170*/  IMAD.WIDE.U32 R44, R45, -0x326172a9, RZ ;  /* 0xcd9e8d572d2c7825 */ /* 0x000fe200078e00ff */
[----:B------:R-:W-:Y:S03]  /*16180*/  MUFU.EX2 R104, R104 ;  /* 0x0000006800687308 */ /* 0x000fe60000000800 */
[----:B------:R-:W-:Y:S01]  /*16190*/  IMAD.WIDE.U32 R50, R50, -0x2daee0ad, RZ ;  /* 0xd2511f5332327825 */ /* 0x000fe200078e00ff */
[----:B------:R-:W-:Y:S02]  /*161a0*/  LOP3.LUT R52, R45, UR7, R36, 0x96, !PT ;  /* 0x000000072d347c12 */ /* 0x000fe4000f8e9624 */
[----:B------:R-:W-:Y:S02]  /*161b0*/  F2FP.BF16.PACK_AB R36, R163, R162 ;  /* 0x000000a2a324723e */ /* 0x000fe400000010ff */
[----:B------:R-:W-:Y:S01]  /*161c0*/  LOP3.LUT R48, R51, UR6, R38, 0x96, !PT ;  /* 0x0000000633307c12 */ /* 0x000fe2000f8e9626 */
[----:B------:R-:W-:Y:S01]  /*161d0*/  IMAD.WIDE.U32 R52, R52, -0x2daee0ad, RZ ;  /* 0xd2511f5334347825 */ /* 0x000fe200078e00ff */
[--C-:B------:R-:W-:Y:S01]  /*161e0*/  HSET2.LE.AND R38, R78, R217.reuse, PT ;  /* 0x000000d94e267233 */ /* 0x100fe20003803000 */
[----:B---3--:R-:W-:Y:S01]  /*161f0*/  F2FP.BF16.PACK_AB R45, R150, R145 ;  /* 0x00000091962d723e */ /* 0x008fe200000010ff */
[----:B------:R-:W3:Y:S01]  /*16200*/  MUFU.EX2 R105, R105 ;  /* 0x0000006900697308 */ /* 0x000ee20000000800 */
[----:B------:R-:W-:Y:S01]  /*16210*/  IMAD.WIDE.U32 R48, R48, -0x326172a9, RZ ;  /* 0xcd9e8d5730307825 */ /* 0x000fe200078e00ff */
[----:B------:R-:W-:Y:S02]  /*16220*/  LOP3.LUT R58, R53, UR16, R50, 0x96, !PT ;  /* 0x00000010353a7c12 */ /* 0x000fe4000f8e9632 */
[----:B------:R-:W-:Y:S02]  /*16230*/  LOP3.LUT R38, R38, R36, RZ, 0xc0, !PT ;  /* 0x0000002426267212 */ /* 0x000fe400078ec0ff */
[C---:B------:R-:W-:Y:S02]  /*16240*/  LOP3.LUT R36, R48.reuse, 0xffff, RZ, 0xc0, !PT ;  /* 0x0000ffff30247812 */ /* 0x040fe400078ec0ff */
[----:B------:R-:W-:Y:S02]  /*16250*/  LOP3.LUT R37, R48, 0xff, RZ, 0xc0, !PT ;  /* 0x000000ff30257812 */ /* 0x000fe400078ec0ff */
[----:B------:R-:W-:Y:S01]  /*16260*/  SHF.R.U32.HI R36, RZ, 0x8, R36 ;  /* 0x00000008ff247819 */ /* 0x000fe20000011624 */
[----:B------:R-:W-:Y:S01]  /*16270*/  MUFU.EX2 R106, R106 ;  /* 0x0000006a006a7308 */ /* 0x000fe20000000800 */
[----:B------:R-:W-:Y:S01]  /*16280*/  LOP3.LUT R51, R49, UR17, R44, 0x96, !PT ;  /* 0x0000001131337c12 */ /* 0x000fe2000f8e962c */
[--C-:B------:R-:W-:Y:S01]  /*16290*/  HSET2.LE.AND R49, R57, R217.reuse, PT ;  /* 0x000000d939317233 */ /* 0x100fe20003803000 */
[----:B------:R-:W-:Y:S01]  /*162a0*/  PRMT R80, R37, 0x5410, R36 ;  /* 0x0000541025507816 */ /* 0x000fe20000000024 */
[--C-:B------:R-:W-:Y:S01]  /*162b0*/  HSET2.LE.AND R37, R60, R217.reuse, PT ;  /* 0x000000d93c257233 */ /* 0x100fe20003803000 */
[----:B------:R-:W-:Y:S02]  /*162c0*/  F2FP.BF16.PACK_AB R36, R159, R158 ;  /* 0x0000009e9f24723e */ /* 0x000fe400000010ff */
[----:B------:R-:W-:Y:S02]  /*162d0*/  F2FP.BF16.PACK_AB R44, R147, R151 ;  /* 0x00000097932c723e */ /* 0x000fe400000010ff */
[----:B------:R-:W-:Y:S01]  /*162e0*/  LOP3.LUT R39, R39, R36, RZ, 0xc0, !PT ;  /* 0x0000002427277212 */ /* 0x000fe200078ec0ff */
[----:B------:R-:W-:Y:S01]  /*162f0*/  MUFU.EX2 R107, R107 ;  /* 0x0000006b006b7308 */ /* 0x000fe20000000800 */
[----:B------:R-:W-:Y:S01]  /*16300*/  LOP3.LUT R36, R37, R44, RZ, 0xc0, !PT ;  /* 0x0000002c25247212 */ /* 0x000fe200078ec0ff */
[--C-:B------:R-:W-:Y:S01]  /*16310*/  HSET2.LE.AND R37, R62, R217.reuse, PT ;  /* 0x000000d93e257233 */ /* 0x100fe20003803000 */
[----:B------:R-:W-:Y:S02]  /*16320*/  F2FP.BF16.PACK_AB R44, R146, R143 ;  /* 0x0000008f922c723e */ /* 0x000fe400000010ff */
[----:B------:R-:W-:Y:S01]  /*16330*/  LOP3.LUT R46, R46, R45, RZ, 0xc0, !PT ;  /* 0x0000002d2e2e7212 */ /* 0x000fe200078ec0ff */
[--C-:B------:R-:W-:Y:S01]  /*16340*/  HSET2.LE.AND R45, R63, R217.reuse, PT ;  /* 0x000000d93f2d7233 */ /* 0x100fe20003803000 */
[----:B----4-:R-:W-:Y:S01]  /*16350*/  FFMA.FTZ R63, R2, R247, R230 ;  /* 0x000000f7023f7223 */ /* 0x010fe200000100e6 */
[----:B------:R-:W-:Y:S01]  /*16360*/  LOP3.LUT R37, R37, R44, RZ, 0xc0, !PT ;  /* 0x0000002c25257212 */ /* 0x000fe200078ec0ff */
[----:B------:R-:W-:Y:S01]  /*16370*/  IMAD.MOV.U32 R247, RZ, RZ, R168 ;  /* 0x000000fffff77224 */ /* 0x000fe200078e00a8 */
[----:B------:R-:W-:Y:S01]  /*16380*/  F2FP.BF16.PACK_AB R50, R135, R134 ;  /* 0x000000868732723e */ /* 0x000fe200000010ff */
[----:B------:R-:W-:Y:S01]  /*16390*/  MUFU.EX2 R110, R110 ;  /* 0x0000006e006e7308 */ /* 0x000fe20000000800 */
[--C-:B------:R-:W-:Y:S02]  /*163a0*/  SHF.R.U32.HI R55, RZ, 0x18, R48.reuse ;  /* 0x00000018ff377819 */ /* 0x100fe40000011630 */
[----:B------:R-:W-:Y:S01]  /*163b0*/  SHF.R.U32.HI R54, RZ, 0x10, R48 ;  /* 0x00000010ff367819 */ /* 0x000fe20000011630 */
[-C--:B------:R-:W-:Y:S01]  /*163c0*/  HMMA.16816.F32.BF16 R4, R36, R40.reuse, R4 ;  /* 0x000000282404723c */ /* 0x080fe20000041804 */
[----:B------:R-:W-:Y:S02]  /*163d0*/  F2FP.BF16.PACK_AB R48, R144, R141 ;  /* 0x0000008d9030723e */ /* 0x000fe400000010ff */
[----:B------:R-:W-:Y:S02]  /*163e0*/  F2FP.BF16.PACK_AB R44, R148, R149 ;  /* 0x00000095942c723e */ /* 0x000fe400000010ff */
[----:B------:R-:W-:Y:S01]  /*163f0*/  LOP3.LUT R54, R54, 0xff, RZ, 0xc0, !PT ;  /* 0x000000ff36367812 */ /* 0x000fe200078ec0ff */
[----:B------:R-:W-:Y:S01]  /*16400*/  MUFU.EX2 R111, R111 ;  /* 0x0000006f006f7308 */ /* 0x000fe20000000800 */
[----:B------:R-:W-:Y:S02]  /*16410*/  LOP3.LUT R47, R47, R44, RZ, 0xc0, !PT ;  /* 0x0000002c2f2f7212 */ /* 0x000fe400078ec0ff */
[----:B------:R-:W-:Y:S03]  /*16420*/  LOP3.LUT R44, R45, R48, RZ, 0xc0, !PT ;  /* 0x000000302d2c7212 */ /* 0x000fe600078ec0ff */
[----:B------:R-:W-:Y:S02]  /*16430*/  LOP3.LUT R45, R49, R50, RZ, 0xc0, !PT ;  /* 0x00000032312d7212 */ /* 0x000fe400078ec0ff */
[----:B------:R-:W-:Y:S02]  /*16440*/  LOP3.LUT R48, R51, 0xffff, RZ, 0xc0, !PT ;  /* 0x0000ffff33307812 */ /* 0x000fe400078ec0ff */
[----:B------:R-:W-:Y:S01]  /*16450*/  SHF.R.U32.HI R49, RZ, 0x10, R51 ;  /* 0x00000010ff317819 */ /* 0x000fe20000011633 */
[----:B------:R-:W-:Y:S01]  /*16460*/  MUFU.EX2 R128, R128 ;  /* 0x0000008000807308 */ /* 0x000fe20000000800 */
[----:B------:R-:W-:Y:S01]  /*16470*/  PRMT R78, R54, 0x5410, R55 ;  /* 0x00005410364e7816 */ /* 0x000fe20000000037 */
[C---:B------:R-:W-:Y:S01]  /*16480*/  HMMA.16816.F32.BF16 R8, R44.reuse, R40, R8 ;  /* 0x000000282c08723c */ /* 0x040fe20000041808 */
[----:B------:R-:W-:Y:S02]  /*16490*/  LOP3.LUT R50, R49, 0xff, RZ, 0xc0, !PT ;  /* 0x000000ff31327812 */ /* 0x000fe400078ec0ff */
[----:B------:R-:W-:Y:S02]  /*164a0*/  SHF.R.U32.HI R49, RZ, 0x8, R64 ;  /* 0x00000008ff317819 */ /* 0x000fe40000011640 */
[----:B------:R-:W-:Y:S02]  /*164b0*/  LOP3.LUT R55, R51, 0xff, RZ, 0xc0, !PT ;  /* 0x000000ff33377812 */ /* 0x000fe400078ec0ff */
[----:B------:R-:W-:Y:S01]  /*164c0*/  SHF.R.U32.HI R54, RZ, 0x18, R51 ;  /* 0x00000018ff367819 */ /* 0x000fe20000011633 */
[-C--:B------:R-:W-:Y:S01]  /*164d0*/  HMMA.16816.F32.BF16 R12, R44, R42.reuse, R12 ;  /* 0x0000002a2c0c723c */ /* 0x080fe2000004180c */
[----:B------:R-:W-:Y:S01]  /*164e0*/  SHF.R.U32.HI R51, RZ, 0x8, R48 ;  /* 0x00000008ff337819 */ /* 0x000fe20000011630 */
[----:B------:R-:W-:Y:S02]  /*164f0*/  MUFU.EX2 R129, R129 ;  /* 0x0000008100817308 */ /* 0x000fe40000000800 */
[----:B------:R-:W-:Y:S02]  /*16500*/  LOP3.LUT R48, R65, 0xff, RZ, 0xc0, !PT ;  /* 0x000000ff41307812 */ /* 0x000fe400078ec0ff */
[----:B------:R-:W-:Y:S02]  /*16510*/  PRMT R72, R55, 0x5410, R51 ;  /* 0x0000541037487816 */ /* 0x000fe40000000033 */
[----:B------:R-:W-:Y:S01]  /*16520*/  PRMT R71, R50, 0x5410, R54 ;  /* 0x0000541032477816 */ /* 0x000fe20000000036 */
[C---:B------:R-:W-:Y:S03]  /*16530*/  HMMA.16816.F32.BF16 R16, R36.reuse, R42, R16 ;  /* 0x0000002a2410723c */ /* 0x040fe60000041810 */
[----:B------:R-:W-:Y:S01]  /*16540*/  PRMT R65, R73, 0x5410, R49 ;  /* 0x0000541049417816 */ /* 0x000fe20000000031 */
[----:B------:R-:W-:Y:S01]  /*16550*/  MUFU.EX2 R116, R116 ;  /* 0x0000007400747308 */ /* 0x000fe20000000800 */
[----:B------:R-:W-:Y:S02]  /*16560*/  PRMT R64, R48, 0x5410, R67 ;  /* 0x0000541030407816 */ /* 0x000fe40000000043 */
[----:B------:R-:W4:Y:S01]  /*16570*/  LDSM.16.MT88.4 R48, [R206+0x5000] ;  /* 0x00500000ce30783b */ /* 0x000f220000004200 */
[C---:B------:R-:W-:Y:S04]  /*16580*/  LOP3.LUT R54, R52.reuse, 0xffff, RZ, 0xc0, !PT ;  /* 0x0000ffff34367812 */ /* 0x040fe800078ec0ff */
[----:B------:R-:W-:Y:S02]  /*16590*/  SHF.R.U32.HI R40, RZ, 0x8, R74 ;  /* 0x00000008ff287819 */ /* 0x000fe4000001164a */
[----:B------:R-:W-:Y:S01]  /*165a0*/  LOP3.LUT R55, R52, 0xff, RZ, 0xc0, !PT ;  /* 0x000000ff34377812 */ /* 0x000fe200078ec0ff */
[----:B------:R-:W-:Y:S01]  /*165b0*/  MUFU.EX2 R177, R177 ;  /* 0x000000b100b17308 */ /* 0x000fe20000000800 */
[----:B------:R-:W-:Y:S02]  /*165c0*/  PRMT R67, R75, 0x5410, R40 ;  /* 0x000054104b437816 */ /* 0x000fe40000000028 */
[----:B------:R-:W-:Y:S02]  /*165d0*/  SHF.R.U32.HI R40, RZ, 0x8, R54 ;  /* 0x00000008ff287819 */ /* 0x000fe40000011636 */
[----:B------:R-:W-:Y:S02]  /*165e0*/  LOP3.LUT R41, R68, 0xff, RZ, 0xc0, !PT ;  /* 0x000000ff44297812 */ /* 0x000fe400078ec0ff */
[--C-:B------:R-:W-:Y:S02]  /*165f0*/  SHF.R.U32.HI R57, RZ, 0x10, R52.reuse ;  /* 0x00000010ff397819 */ /* 0x100fe40000011634 */
[----:B------:R-:W-:Y:S01]  /*16600*/  SHF.R.U32.HI R60, RZ, 0x18, R52 ;  /* 0x00000018ff3c7819 */ /* 0x000fe20000011634 */
[----:B------:R-:W-:Y:S01]  /*16610*/  MUFU.EX2 R176, R176 ;  /* 0x000000b000b07308 */ /* 0x000fe20000000800 */
[----:B------:R-:W-:Y:S02]  /*16620*/  LOP3.LUT R52, R76, 0xff, RZ, 0xc0, !PT ;  /* 0x000000ff4c347812 */ /* 0x000fe400078ec0ff */
[----:B------:R-:W-:Y:S01]  /*16630*/  SHF.R.U32.HI R53, RZ, 0x8, R66 ;  /* 0x00000008ff357819 */ /* 0x000fe20000011642 */
[----:B------:R-:W-:Y:S01]  /*16640*/  FFMA.FTZ R66, R0, R194, R225 ;  /* 0x000000c200427223 */ /* 0x000fe200000100e1 */
[----:B------:R-:W-:Y:S01]  /*16650*/  PRMT R166, R55, 0x5410, R40 ;  /* 0x0000541037a67816 */ /* 0x000fe20000000028 */
[----:B------:R-:W-:Y:S01]  /*16660*/  IMAD.MOV.U32 R194, RZ, RZ, R169 ;  /* 0x000000ffffc27224 */ /* 0x000fe200078e00a9 */
[----:B------:R-:W-:Y:S02]  /*16670*/  LOP3.LUT R40, R59, 0xffff, RZ, 0xc0, !PT ;  /* 0x0000ffff3b287812 */ /* 0x000fe400078ec0ff */
[----:B------:R-:W-:Y:S01]  /*16680*/  SHF.R.U32.HI R43, RZ, 0x10, R59 ;  /* 0x00000010ff2b7819 */ /* 0x000fe2000001163b */
[----:B------:R-:W-:Y:S01]  /*16690*/  MUFU.EX2 R121, R121 ;  /* 0x0000007900797308 */ /* 0x000fe20000000800 */
[----:B------:R-:W-:Y:S01]  /*166a0*/  PRMT R69, R41, 0x5410, R69 ;  /* 0x0000541029457816 */ /* 0x000fe20000000045 */
[--C-:B------:R-:W-:Y:S01]  /*166b0*/  HSET2.LE.AND R166, R166, R217.reuse, PT ;  /* 0x000000d9a6a67233 */ /* 0x100fe20003803000 */
[----:B------:R-:W-:Y:S02]  /*166c0*/  LOP3.LUT R41, R56, 0xffff, RZ, 0xc0, !PT ;  /* 0x0000ffff38297812 */ /* 0x000fe400078ec0ff */
[----:B------:R-:W-:Y:S02]  /*166d0*/  LOP3.LUT R55, R59, 0xff, RZ, 0xc0, !PT ;  /* 0x000000ff3b377812 */ /* 0x000fe400078ec0ff */
[----:B------:R-:W-:Y:S02]  /*166e0*/  SHF.R.U32.HI R54, RZ, 0x18, R59 ;  /* 0x00000018ff367819 */ /* 0x000fe4000001163b */
[----:B------:R-:W-:Y:S01]  /*166f0*/  PRMT R62, R52, 0x5410, R77 ;  /* 0x00005410343e7816 */ /* 0x000fe2000000004d */
[----:B------:R-:W-:Y:S01]  /*16700*/  MUFU.EX2 R122, R122 ;  /* 0x0000007a007a7308 */ /* 0x000fe20000000800 */
[----:B------:R-:W-:Y:S01]  /*16710*/  SHF.R.U32.HI R52, RZ, 0x8, R41 ;  /* 0x00000008ff347819 */ /* 0x000fe20000011629 */
[-C--:B----4-:R-:W-:Y:S01]  /*16720*/  HMMA.16816.F32.BF16 R20, R36, R48.reuse, R20 ;  /* 0x000000302414723c */ /* 0x090fe20000041814 */
[----:B------:R-:W-:Y:S02]  /*16730*/  PRMT R70, R70, 0x5410, R53 ;  /* 0x0000541046467816 */ /* 0x000fe40000000035 */
[----:B------:R-:W-:Y:S02]  /*16740*/  LOP3.LUT R53, R57, 0xff, RZ, 0xc0, !PT ;  /* 0x000000ff39357812 */ /* 0x000fe400078ec0ff */
[----:B------:R-:W-:Y:S02]  /*16750*/  LOP3.LUT R57, R56, 0xff, RZ, 0xc0, !PT ;  /* 0x000000ff38397812 */ /* 0x000fe400078ec0ff */
[----:B------:R-:W-:Y:S01]  /*16760*/  SHF.R.U32.HI R41, RZ, 0x8, R40 ;  /* 0x00000008ff297819 */ /* 0x000fe20000011628 */
[C---:B------:R-:W-:Y:S01]  /*16770*/  HMMA.16816.F32.BF16 R24, R44.reuse, R48, R24 ;  /* 0x000000302c18723c */ /* 0x040fe20000041818 */
[----:B------:R-:W-:Y:S01]  /*16780*/  LOP3.LUT R40, R43, 0xff, RZ, 0xc0, !PT ;  /* 0x000000ff2b287812 */ /* 0x000fe200078ec0ff */
[----:B------:R-:W-:Y:S02]  /*16790*/  MUFU.EX2 R118, R118 ;  /* 0x0000007600767308 */ /* 0x000fe40000000800 */
[----:B------:R-:W-:Y:S01]  /*167a0*/  PRMT R167, R53, 0x5410, R60 ;  /* 0x0000541035a77816 */ /* 0x000fe2000000003c */
[--C-:B------:R-:W-:Y:S01]  /*167b0*/  HSET2.LE.AND R43, R64, R217.reuse, PT ;  /* 0x000000d9402b7233 */ /* 0x100fe20003803000 */
[----:B------:R-:W-:Y:S02]  /*167c0*/  PRMT R57, R57, 0x5410, R52 ;  /* 0x0000541039397816 */ /* 0x000fe40000000034 */
[----:B------:R-:W-:Y:S01]  /*167d0*/  PRMT R59, R55, 0x5410, R41 ;  /* 0x00005410373b7816 */ /* 0x000fe20000000029 */
[-C--:B------:R-:W-:Y:S03]  /*167e0*/  HMMA.16816.F32.BF16 R28, R44, R50.reuse, R28 ;  /* 0x000000322c1c723c */ /* 0x080fe6000004181c */
[----:B------:R-:W-:Y:S01]  /*167f0*/  PRMT R60, R40, 0x5410, R54 ;  /* 0x00005410283c7816 */ /* 0x000fe20000000036 */
[--C-:B------:R-:W-:Y:S01]  /*16800*/  HSET2.LE.AND R40, R57, R217.reuse, PT ;  /* 0x000000d939287233 */ /* 0x100fe20003803000 */
[----:B------:R-:W4:Y:S01]  /*16810*/  LDSM.16.MT88.4 R52, [R205+0x5400] ;  /* 0x00540000cd34783b */ /* 0x000f220000004200 */
[----:B-1----:R-:W-:Y:S01]  /*16820*/  F2FP.BF16.PACK_AB R0, R157, R156 ;  /* 0x0000009c9d00723e */ /* 0x002fe200000010ff */
[--C-:B------:R-:W-:Y:S01]  /*16830*/  HSET2.LE.AND R46, R67, R217.reuse, PT ;  /* 0x000000d9432e7233 */ /* 0x100fe20003803000 */
[----:B------:R-:W-:Y:S01]  /*16840*/  HMMA.16816.F32.BF16 R32, R36, R50, R32 ;  /* 0x000000322420723c */ /* 0x000fe20000041820 */
[----:B------:R-:W-:Y:S01]  /*16850*/  F2FP.BF16.PACK_AB R2, R99, R98 ;  /* 0x000000626302723e */ /* 0x000fe200000010ff */
[----:B------:R-:W1:Y:S02]  /*16860*/  MUFU.EX2 R120, R120 ;  /* 0x0000007800787308 */ /* 0x000e640000000800 */
[----:B-----5:R-:W-:Y:S01]  /*16870*/  F2FP.BF16.PACK_AB R41, R96, R97 ;  /* 0x000000616029723e */ /* 0x020fe200000010ff */
[----:B------:R-:W5:Y:S01]  /*16880*/  LDSM.16.MT88.4 R36, [R206+0x5400] ;  /* 0x00540000ce24783b */ /* 0x000f620000004200 */
[----:B------:R-:W-:Y:S01]  /*16890*/  LOP3.LUT R43, R43, R2, RZ, 0xc0, !PT ;  /* 0x000000022b2b7212 */ /* 0x000fe200078ec0ff */
[--C-:B------:R-:W-:Y:S01]  /*168a0*/  HSET2.LE.AND R44, R59, R217.reuse, PT ;  /* 0x000000d93b2c7233 */ /* 0x100fe20003803000 */
[----:B------:R-:W-:Y:S01]  /*168b0*/  FADD.FTZ R59, R245, R132 ;  /* 0x00000084f53b7221 */ /* 0x000fe20000010000 */
[----:B------:R-:W-:Y:S03]  /*168c0*/  LOP3.LUT R40, R40, R41, RZ, 0xc0, !PT ;  /* 0x0000002928287212 */ /* 0x000fe600078ec0ff */
[----:B------:R-:W-:Y:S01]  /*168d0*/  IMAD.MOV.U32 R132, RZ, RZ, R138 ;  /* 0x000000ffff847224 */ /* 0x000fe200078e008a */
[----:B------:R-:W-:Y:S01]  /*168e0*/  F2FP.BF16.PACK_AB R49, R87, R86 ;  /* 0x000000565731723e */ /* 0x000fe200000010ff */
[--C-:B------:R-:W-:Y:S01]  /*168f0*/  HSET2.LE.AND R47, R62, R217.reuse, PT ;  /* 0x000000d93e2f7233 */ /* 0x100fe20003803000 */
[----:B------:R-:W-:Y:S01]  /*16900*/  F2FP.BF16.PACK_AB R45, R89, R88 ;  /* 0x00000058592d723e */ /* 0x000fe200000010ff */
[--C-:B------:R-:W-:Y:S01]  /*16910*/  HSET2.LE.AND R167, R167, R217.reuse, PT ;  /* 0x000000d9a7a77233 */ /* 0x100fe20003803000 */
[----:B------:R-:W-:Y:S02]  /*16920*/  F2FP.BF16.PACK_AB R2, R95, R94 ;  /* 0x0000005e5f02723e */ /* 0x000fe400000010ff */
[----:B------:R-:W-:Y:S01]  /*16930*/  LOP3.LUT R44, R44, R45, RZ, 0xc0, !PT ;  /* 0x0000002d2c2c7212 */ /* 0x000fe200078ec0ff */
[--C-:B------:R-:W-:Y:S01]  /*16940*/  HSET2.LE.AND R45, R60, R217.reuse, PT ;  /* 0x000000d93c2d7233 */ /* 0x100fe20003803000 */
[----:B------:R-:W-:Y:S02]  /*16950*/  LOP3.LUT R47, R47, R2, RZ, 0xc0, !PT ;  /* 0x000000022f2f7212 */ /* 0x000fe400078ec0ff */
[C---:B------:R-:W-:Y:S02]  /*16960*/  LOP3.LUT R2, R58.reuse, 0xffff, RZ, 0xc0, !PT ;  /* 0x0000ffff3a027812 */ /* 0x040fe400078ec0ff */
[----:B------:R-:W-:Y:S02]  /*16970*/  LOP3.LUT R50, R58, 0xff, RZ, 0xc0, !PT ;  /* 0x000000ff3a327812 */ /* 0x000fe400078ec0ff */
[----:B------:R-:W-:Y:S02]  /*16980*/  SHF.R.U32.HI R51, RZ, 0x18, R61 ;  /* 0x00000018ff337819 */ /* 0x000fe4000001163d */
[--C-:B------:R-:W-:Y:S02]  /*16990*/  SHF.R.U32.HI R42, RZ, 0x10, R56.reuse ;  /* 0x00000010ff2a7819 */ /* 0x100fe40000011638 */
[----:B------:R-:W-:Y:S02]  /*169a0*/  SHF.R.U32.HI R56, RZ, 0x18, R56 ;  /* 0x00000018ff387819 */ /* 0x000fe40000011638 */
[----:B------:R-:W-:Y:S02]  /*169b0*/  LOP3.LUT R42, R42, 0xff, RZ, 0xc0, !PT ;  /* 0x000000ff2a2a7812 */ /* 0x000fe400078ec0ff */
[----:B------:R-:W-:Y:S02]  /*169c0*/  SHF.R.U32.HI R2, RZ, 0x8, R2 ;  /* 0x00000008ff027819 */ /* 0x000fe40000011602 */
[----:B------:R-:W-:Y:S01]  /*169d0*/  PRMT R56, R42, 0x5410, R56 ;  /* 0x000054102a387816 */ /* 0x000fe20000000038 */
[--C-:B------:R-:W-:Y:S01]  /*169e0*/  HSET2.LE.AND R42, R65, R217.reuse, PT ;  /* 0x000000d9412a7233 */ /* 0x100fe20003803000 */
[----:B------:R-:W-:Y:S01]  /*169f0*/  PRMT R164, R50, 0x5410, R2 ;  /* 0x0000541032a47816 */ /* 0x000fe20000000002 */
[--C-:B------:R-:W-:Y:S01]  /*16a00*/  HSET2.LE.AND R50, R84, R217.reuse, PT ;  /* 0x000000d954327233 */ /* 0x100fe20003803000 */
[----:B------:R-:W-:Y:S01]  /*16a10*/  SHF.R.U32.HI R2, RZ, 0x10, R58 ;  /* 0x00000010ff027819 */ /* 0x000fe2000001163a */
[--C-:B------:R-:W-:Y:S01]  /*16a20*/  HSET2.LE.AND R48, R56, R217.reuse, PT ;  /* 0x000000d938307233 */ /* 0x100fe20003803000 */
[----:B------:R-:W-:Y:S01]  /*16a30*/  LOP3.LUT R42, R42, R0, RZ, 0xc0, !PT ;  /* 0x000000002a2a7212 */ /* 0x000fe200078ec0ff */
[--C-:B------:R-:W-:Y:S01]  /*16a40*/  HSET2.LE.AND R164, R164, R217.reuse, PT ;  /* 0x000000d9a4a47233 */ /* 0x100fe20003803000 */
[----:B------:R-:W-:Y:S02]  /*16a50*/  F2FP.BF16.PACK_AB R0, R93, R92 ;  /* 0x0000005c5d00723e */ /* 0x000fe400000010ff */
[----:B------:R-:W-:Y:S02]  /*16a60*/  LOP3.LUT R41, R48, R49, RZ, 0xc0, !PT ;  /* 0x0000003130297212 */ /* 0x000fe400078ec0ff */
[----:B------:R-:W-:Y:S02]  /*16a70*/  LOP3.LUT R46, R46, R0, RZ, 0xc0, !PT ;  /* 0x000000002e2e7212 */ /* 0x000fe400078ec0ff */
[C---:B------:R-:W-:Y:S02]  /*16a80*/  LOP3.LUT R0, R61.reuse, 0xffff, RZ, 0xc0, !PT ;  /* 0x0000ffff3d007812 */ /* 0x040fe400078ec0ff */
[----:B------:R-:W-:Y:S01]  /*16a90*/  LOP3.LUT R56, R61, 0xff, RZ, 0xc0, !PT ;  /* 0x000000ff3d387812 */ /* 0x000fe200078ec0ff */
[-C--:B----4-:R-:W-:Y:S01]  /*16aa0*/  HMMA.16816.F32.BF16 R4, R40, R52.reuse, R4 ;  /* 0x000000342804723c */ /* 0x090fe20000041804 */
[----:B------:R-:W-:Y:S02]  /*16ab0*/  SHF.R.U32.HI R49, RZ, 0x8, R0 ;  /* 0x00000008ff317819 */ /* 0x000fe40000011600 */
[----:B------:R-:W-:Y:S02]  /*16ac0*/  F2FP.BF16.PACK_AB R0, R91, R90 ;  /* 0x0000005a5b00723e */ /* 0x000fe400000010ff */
[----:B------:R-:W-:Y:S01]  /*16ad0*/  PRMT R168, R56, 0x5410, R49 ;  /* 0x0000541038a87816 */ /* 0x000fe20000000031 */
[----:B------:R-:W-:Y:S01]  /*16ae0*/  FADD.FTZ R49, R252, R63 ;  /* 0x0000003ffc317221 */ /* 0x000fe20000010000 */
[----:B------:R-:W-:Y:S02]  /*16af0*/  LOP3.LUT R45, R45, R0, RZ, 0xc0, !PT ;  /* 0x000000002d2d7212 */ /* 0x000fe400078ec0ff */
[----:B------:R-:W-:Y:S03]  /*16b00*/  F2FP.BF16.PACK_AB R0, R113, R112 ;  /* 0x000000707100723e */ /* 0x000fe600000010ff */
[----:B------:R-:W-:Y:S01]  /*16b10*/  FADD.FTZ R56, R247, R49 ;  /* 0x00000031f7387221 */ /* 0x000fe20000010000 */
[--C-:B------:R-:W-:Y:S01]  /*16b20*/  HSET2.LE.AND R49, R82, R217.reuse, PT ;  /* 0x000000d952317233 */ /* 0x100fe20003803000 */
[C---:B------:R-:W-:Y:S01]  /*16b30*/  HMMA.16816.F32.BF16 R8, R44.reuse, R52, R8 ;  /* 0x000000342c08723c */ /* 0x040fe20000041808 */
[----:B------:R-:W-:Y:S01]  /*16b40*/  LOP3.LUT R50, R50, R0, RZ, 0xc0, !PT ;  /* 0x0000000032327212 */ /* 0x000fe200078ec0ff */
[----:B------:R-:W-:Y:S01]  /*16b50*/  FADD.FTZ R0, R117, R59 ;  /* 0x0000003b75007221 */ /* 0x000fe20000010000 */
[--C-:B------:R-:W-:Y:S01]  /*16b60*/  HSET2.LE.AND R168, R168, R217.reuse, PT ;  /* 0x000000d9a8a87233 */ /* 0x100fe20003803000 */
[----:B------:R-:W-:Y:S02]  /*16b70*/  SHF.R.U32.HI R48, RZ, 0x10, R61 ;  /* 0x00000010ff307819 */ /* 0x000fe4000001163d */
[----:B------:R-:W-:Y:S01]  /*16b80*/  FADD.FTZ R62, R142, R0 ;  /* 0x000000008e3e7221 */ /* 0x000fe20000010000 */
[----:B------:R-:W-:Y:S01]  /*16b90*/  F2FP.BF16.PACK_AB R52, R103, R102 ;  /* 0x000000666734723e */ /* 0x000fe200000010ff */
[-C--:B------:R-:W-:Y:S01]  /*16ba0*/  HMMA.16816.F32.BF16 R12, R44, R54.reuse, R12 ;  /* 0x000000362c0c723c */ /* 0x080fe2000004180c */
[----:B--2---:R-:W-:Y:S03]  /*16bb0*/  F2FP.BF16.PACK_AB R0, R115, R114 ;  /* 0x000000727300723e */ /* 0x004fe600000010ff */
[----:B------:R-:W-:Y:S01]  /*16bc0*/  FADD.FTZ R62, R248, R62 ;  /* 0x0000003ef83e7221 */ /* 0x000fe20000010000 */
[----:B------:R-:W-:Y:S02]  /*16bd0*/  LOP3.LUT R49, R49, R52, RZ, 0xc0, !PT ;  /* 0x0000003431317212 */ /* 0x000fe400078ec0ff */
[----:B------:R-:W-:Y:S01]  /*16be0*/  LOP3.LUT R48, R48, 0xff, RZ, 0xc0, !PT ;  /* 0x000000ff30307812 */ /* 0x000fe200078ec0ff */
[C---:B------:R-:W-:Y:S01]  /*16bf0*/  HMMA.16816.F32.BF16 R16, R40.reuse, R54, R16 ;  /* 0x000000362810723c */ /* 0x040fe20000041810 */
[----:B------:R-:W2:Y:S03]  /*16c00*/  LDSM.16.MT88.4 R52, [R205+0x5800] ;  /* 0x00580000cd34783b */ /* 0x000ea60000004200 */
[----:B------:R-:W-:Y:S01]  /*16c10*/  PRMT R169, R48, 0x5410, R51 ;  /* 0x0000541030a97816 */ /* 0x000fe20000000033 */
[--C-:B------:R-:W-:Y:S01]  /*16c20*/  HSET2.LE.AND R51, R85, R217.reuse, PT ;  /* 0x000000d955337233 */ /* 0x100fe20003803000 */
[----:B------:R-:W-:Y:S01]  /*16c30*/  SHF.R.U32.HI R48, RZ, 0x18, R58 ;  /* 0x00000018ff307819 */ /* 0x000fe2000001163a */
[--C-:B------:R-:W-:Y:S01]  /*16c40*/  HSET2.LE.AND R58, R80, R217.reuse, PT ;  /* 0x000000d9503a7233 */ /* 0x100fe20003803000 */
[-C--:B-----5:R-:W-:Y:S01]  /*16c50*/  HMMA.16816.F32.BF16 R20, R40, R36.reuse, R20 ;  /* 0x000000242814723c */ /* 0x0a0fe20000041814 */
[----:B------:R-:W-:Y:S03]  /*16c60*/  LOP3.LUT R2, R2, 0xff, RZ, 0xc0, !PT ;  /* 0x000000ff02027812 */ /* 0x000fe600078ec0ff */
[----:B------:R-:W-:Y:S01]  /*16c70*/  LOP3.LUT R51, R51, R0, RZ, 0xc0, !PT ;  /* 0x0000000033337212 */ /* 0x000fe200078ec0ff */
[----:B------:R-:W-:Y:S01]  /*16c80*/  FADD.FTZ R0, R180, R56 ;  /* 0x00000038b4007221 */ /* 0x000fe20000010000 */
[--C-:B------:R-:W-:Y:S01]  /*16c90*/  HSET2.LE.AND R56, R72, R217.reuse, PT ;  /* 0x000000d948387233 */ /* 0x100fe20003803000 */
[----:B------:R-:W-:Y:S01]  /*16ca0*/  FFMA.FTZ R133, R133, R81, R231 ;  /* 0x0000005185857223 */ /* 0x000fe200000100e7 */
[C---:B------:R-:W-:Y:S01]  /*16cb0*/  HMMA.16816.F32.BF16 R24, R44.reuse, R36, R24 ;  /* 0x000000242c18723c */ /* 0x040fe20000041818 */
[----:B------:R-:W-:Y:S03]  /*16cc0*/  IMAD.MOV.U32 R81, RZ, RZ, R165 ;  /* 0x000000ffff517224 */ /* 0x000fe600078e00a5 */
[----:B------:R-:W-:Y:S01]  /*16cd0*/  FADD.FTZ R57, R250, R133 ;  /* 0x00000085fa397221 */ /* 0x000fe20000010000 */
[----:B------:R-:W-:Y:S01]  /*16ce0*/  PRMT R165, R2, 0x5410, R48 ;  /* 0x0000541002a57816 */ /* 0x000fe20000000030 */
[----:B------:R-:W-:Y:S01]  /*16cf0*/  FADD.FTZ R2, R251, R66 ;  /* 0x00000042fb027221 */ /* 0x000fe20000010000 */
[----:B------:R-:W-:Y:S01]  /*16d00*/  F2FP.BF16.PACK_AB R36, R109, R108 ;  /* 0x0000006c6d24723e */ /* 0x000fe200000010ff */
[----:B------:R-:W-:Y:S01]  /*16d10*/  FADD.FTZ R57, R81, R57 ;  /* 0x0000003951397221 */ /* 0x000fe20000010000 */
[-C--:B------:R-:W-:Y:S03]  /*16d20*/  HMMA.16816.F32.BF16 R28, R44, R38.reuse, R28 ;  /* 0x000000262c1c723c */ /* 0x080fe6000004181c */
[----:B------:R-:W-:Y:S01]  /*16d30*/  FADD.FTZ R59, R194, R2 ;  /* 0x00000002c23b7221 */ /* 0x000fe20000010000 */
[----:B------:R-:W-:Y:S01]  /*16d40*/  LOP3.LUT R58, R58, R36, RZ, 0xc0, !PT ;  /* 0x000000243a3a7212 */ /* 0x000fe200078ec0ff */
[----:B------:R-:W-:Y:S01]  /*16d50*/  FADD.FTZ R60, R238, R0 ;  /* 0x00000000ee3c7221 */ /* 0x000fe20000010000 */
[----:B------:R-:W-:Y:S01]  /*16d60*/  F2FP.BF16.PACK_AB R36, R131, R130 ;  /* 0x000000828324723e */ /* 0x000fe200000010ff */
[----:B------:R-:W-:Y:S01]  /*16d70*/  FADD.FTZ R59, R181, R59 ;  /* 0x0000003bb53b7221 */ /* 0x000fe20000010000 */
[----:B------:R-:W-:Y:S01]  /*16d80*/  HMMA.16816.F32.BF16 R32, R40, R38, R32 ;  /* 0x000000262820723c */ /* 0x000fe20000041820 */
[----:B------:R-:W-:Y:S03]  /*16d90*/  IMAD.MOV.U32 R181, RZ, RZ, R171 ;  /* 0x000000ffffb57224 */ /* 0x000fe600078e00ab */
[----:B------:R-:W-:Y:S01]  /*16da0*/  FADD.FTZ R60, R241, R60 ;  /* 0x0000003cf13c7221 */ /* 0x000fe20000010000 */
[--C-:B------:R-:W-:Y:S01]  /*16db0*/  HSET2.LE.AND R171, R69, R217.reuse, PT ;  /* 0x000000d945ab7233 */ /* 0x100fe20003803000 */
[----:B------:R-:W-:Y:S01]  /*16dc0*/  IMAD.MOV.U32 R133, RZ, RZ, R137 ;  /* 0x000000ffff857224 */ /* 0x000fe200078e0089 */
[--C-:B------:R-:W-:Y:S01]  /*16dd0*/  HSET2.LE.AND R48, R83, R217.reuse, PT ;  /* 0x000000d953307233 */ /* 0x100fe20003803000 */
[----:B------:R-:W-:Y:S01]  /*16de0*/  F2FP.BF16.PACK_AB R2, R101, R100 ;  /* 0x000000646502723e */ /* 0x000fe200000010ff */
[--C-:B------:R-:W-:Y:S03]  /*16df0*/  HSET2.LE.AND R169, R169, R217.reuse, PT ;  /* 0x000000d9a9a97233 */ /* 0x100fe60003803000 */
[----:B------:R-:W-:Y:S01]  /*16e00*/  LOP3.LUT R171, R171, R36, RZ, 0xc0, !PT ;  /* 0x00000024abab7212 */ /* 0x000fe200078ec0ff */
[--C-:B------:R-:W-:Y:S01]  /*16e10*/  HSET2.LE.AND R165, R165, R217.reuse, PT ;  /* 0x000000d9a5a57233 */ /* 0x100fe20003803000 */
[----:B------:R-:W4:Y:S01]  /*16e20*/  LDSM.16.MT88.4 R36, [R206+0x5800] ;  /* 0x00580000ce24783b */ /* 0x000f220000004200 */
[----:B------:R-:W-:Y:S01]  /*16e30*/  LOP3.LUT R48, R48, R2, RZ, 0xc0, !PT ;  /* 0x0000000230307212 */ /* 0x000fe200078ec0ff */
[----:B------:R-:W-:Y:S01]  /*16e40*/  FADD.FTZ R2, R140, R57 ;  /* 0x000000398c027221 */ /* 0x000fe20000010000 */
[----:B---3--:R-:W-:Y:S01]  /*16e50*/  F2FP.BF16.PACK_AB R0, R105, R104 ;  /* 0x000000686900723e */ /* 0x008fe200000010ff */
[--C-:B------:R-:W-:Y:S01]  /*16e60*/  HSET2.LE.AND R57, R71, R217.reuse, PT ;  /* 0x000000d947397233 */ /* 0x100fe20003803000 */
[----:B-1----:R-:W-:Y:S01]  /*16e70*/  F2FP.BF16.PACK_AB R40, R121, R120 ;  /* 0x000000787928723e */ /* 0x002fe200000010ff */
[----:B------:R-:W-:Y:S01]  /*16e80*/  FADD.FTZ R61, R243, R2 ;  /* 0x00000002f33d7221 */ /* 0x000fe20000010000 */
[----:B------:R-:W-:Y:S01]  /*16e90*/  LOP3.LUT R56, R56, R0, RZ, 0xc0, !PT ;  /* 0x0000000038387212 */ /* 0x000fe200078ec0ff */
[----:B------:R-:W-:Y:S01]  /*16ea0*/  FADD.FTZ R0, R236, R59 ;  /* 0x0000003bec007221 */ /* 0x000fe20000010000 */
[--C-:B------:R-:W-:Y:S01]  /*16eb0*/  HSET2.LE.AND R59, R78, R217.reuse, PT ;  /* 0x000000d94e3b7233 */ /* 0x100fe20003803000 */
[----:B------:R-:W-:Y:S01]  /*16ec0*/  FADD.FTZ R61, R246, R61 ;  /* 0x0000003df63d7221 */ /* 0x000fe20000010000 */
[----:B------:R-:W-:Y:S01]  /*16ed0*/  F2FP.BF16.PACK_AB R2, R107, R106 ;  /* 0x0000006a6b02723e */ /* 0x000fe200000010ff */
[----:B------:R-:W-:Y:S01]  /*16ee0*/  FADD.FTZ R44, R234, R0 ;  /* 0x00000000ea2c7221 */ /* 0x000fe20000010000 */
[----:B------:R-:W-:Y:S01]  /*16ef0*/  F2FP.BF16.PACK_AB R0, R111, R110 ;  /* 0x0000006e6f00723e */ /* 0x000fe200000010ff */
[-C--:B--2---:R-:W-:Y:S01]  /*16f00*/  HMMA.16816.F32.BF16 R4, R48, R52.reuse, R4 ;  /* 0x000000343004723c */ /* 0x084fe20000041804 */
[----:B------:R-:W-:Y:S01]  /*16f10*/  LOP3.LUT R57, R57, R2, RZ, 0xc0, !PT ;  /* 0x0000000239397212 */ /* 0x000fe200078ec0ff */
[----:B------:R-:W-:Y:S01]  /*16f20*/  FADD.FTZ R2, R249, R62 ;  /* 0x0000003ef9027221 */ /* 0x000fe20000010000 */
[----:B------:R-:W-:Y:S01]  /*16f30*/  LOP3.LUT R59, R59, R0, RZ, 0xc0, !PT ;  /* 0x000000003b3b7212 */ /* 0x000fe200078ec0ff */
[----:B------:R-:W-:Y:S01]  /*16f40*/  FADD.FTZ R0, R240, R60 ;  /* 0x0000003cf0007221 */ /* 0x000fe20000010000 */
[----:B------:R-:W-:Y:S01]  /*16f50*/  LOP3.LUT R164, R164, R40, RZ, 0xc0, !PT ;  /* 0x00000028a4a47212 */ /* 0x000fe200078ec0ff */
[----:B------:R-:W-:Y:S01]  /*16f60*/  FADD.FTZ R45, R170, R2 ;  /* 0x00000002aa2d7221 */ /* 0x000fe20000010000 */
[----:B------:R-:W-:Y:S01]  /*16f70*/  F2FP.BF16.PACK_AB R2, R129, R128 ;  /* 0x000000808102723e */ /* 0x000fe200000010ff */
[----:B------:R-:W-:Y:S01]  /*16f80*/  FADD.FTZ R41, R232, R44 ;  /* 0x0000002ce8297221 */ /* 0x000fe20000010000 */
[----:B------:R-:W-:Y:S01]  /*16f90*/  HSET2.LE.AND R170, R70, R217, PT ;  /* 0x000000d946aa7233 */ /* 0x000fe20003803000 */
[C---:B------:R-:W-:Y:S02]  /*16fa0*/  HMMA.16816.F32.BF16 R8, R56.reuse, R52, R8 ;  /* 0x000000343808723c */ /* 0x040fe40000041808 */
[----:B------:R-:W-:Y:S01]  /*16fb0*/  FADD.FTZ R42, R237, R0 ;  /* 0x00000000ed2a7221 */ /* 0x000fe20000010000 */
[----:B------:R-:W-:Y:S01]  /*16fc0*/  F2FP.BF16.PACK_AB R0, R177, R116 ;  /* 0x00000074b100723e */ /* 0x000fe200000010ff */
[----:B------:R-:W-:Y:S01]  /*16fd0*/  FADD.FTZ R44, R152, R45 ;  /* 0x0000002d982c7221 */ /* 0x000fe20000010000 */
[----:B------:R-:W-:Y:S01]  /*16fe0*/  LOP3.LUT R170, R170, R2, RZ, 0xc0, !PT ;  /* 0x00000002aaaa7212 */ /* 0x000fe200078ec0ff */
[----:B------:R-:W-:Y:S01]  /*16ff0*/  FADD.FTZ R2, R181, R61 ;  /* 0x0000003db5027221 */ /* 0x000fe20000010000 */
[----:B------:R-:W-:Y:S01]  /*17000*/  LOP3.LUT R168, R168, R0, RZ, 0xc0, !PT ;  /* 0x00000000a8a87212 */ /* 0x000fe200078ec0ff */
[----:B------:R-:W-:Y:S01]  /*17010*/  FADD.FTZ R0, R239, R41 ;  /* 0x00000029ef007221 */ /* 0x000fe20000010000 */
[-C--:B------:R-:W-:Y:S03]  /*17020*/  HMMA.16816.F32.BF16 R12, R56, R54.reuse, R12 ;  /* 0x00000036380c723c */ /* 0x080fe6000004180c */
[----:B------:R-:W-:Y:S01]  /*17030*/  FADD.FTZ R43, R153, R2 ;  /* 0x00000002992b7221 */ /* 0x000fe20000010000 */
[----:B------:R-:W-:Y:S01]  /*17040*/  F2FP.BF16.PACK_AB R40, R178, R126 ;  /* 0x0000007eb228723e */ /* 0x000fe200000010ff */
[----:B------:R-:W-:Y:S01]  /*17050*/  FADD.FTZ R42, R155, R42 ;  /* 0x0000002a9b2a7221 */ /* 0x000fe20000010000 */
[----:B------:R-:W-:Y:S01]  /*17060*/  F2FP.BF16.PACK_AB R2, R176, R118 ;  /* 0x00000076b002723e */ /* 0x000fe200000010ff */
[----:B------:R-:W-:Y:S01]  /*17070*/  FADD.FTZ R41, R154, R0 ;  /* 0x000000009a297221 */ /* 0x000fe20000010000 */
[C---:B------:R-:W-:Y:S01]  /*17080*/  HMMA.16816.F32.BF16 R16, R48.reuse, R54, R16 ;  /* 0x000000363010723c */ /* 0x040fe20000041810 */
[----:B------:R-:W-:Y:S01]  /*17090*/  FADD.FTZ R43, R199, R43 ;  /* 0x0000002bc72b7221 */ /* 0x000fe20000010000 */
[----:B------:R-:W1:Y:S02]  /*170a0*/  LDSM.16.MT88.4 R152, [R205+0x5c00] ;  /* 0x005c0000cd98783b */ /* 0x000e640000004200 */
[----:B------:R-:W-:Y:S01]  /*170b0*/  FADD.FTZ R41, R191, R41 ;  /* 0x00000029bf297221 */ /* 0x000fe20000010000 */
[----:B------:R-:W-:Y:S02]  /*170c0*/  LOP3.LUT R167, R167, R40, RZ, 0xc0, !PT ;  /* 0x00000028a7a77212 */ /* 0x000fe400078ec0ff */
[----:B------:R-:W-:Y:S01]  /*170d0*/  LOP3.LUT R169, R169, R2, RZ, 0xc0, !PT ;  /* 0x00000002a9a97212 */ /* 0x000fe200078ec0ff */
[----:B------:R-:W-:Y:S01]  /*170e0*/  FADD.FTZ R2, R203, R44 ;  /* 0x0000002ccb027221 */ /* 0x000fe20000010000 */
[-C--:B----4-:R-:W-:Y:S03]  /*170f0*/  HMMA.16816.F32.BF16 R20, R48, R36.reuse, R20 ;  /* 0x000000243014723c */ /* 0x090fe60000041814 */
[----:B------:R-:W-:Y:S01]  /*17100*/  FADD.FTZ R44, R202, R2 ;  /* 0x00000002ca2c7221 */ /* 0x000fe20000010000 */
[----:B------:R-:W-:Y:S01]  /*17110*/  F2FP.BF16.PACK_AB R2, R139, R124 ;  /* 0x0000007c8b02723e */ /* 0x000fe200000010ff */
[----:B------:R-:W-:Y:S01]  /*17120*/  FADD.FTZ R41, R197, R41 ;  /* 0x00000029c5297221 */ /* 0x000fe20000010000 */
[----:B------:R-:W-:Y:S01]  /*17130*/  F2FP.BF16.PACK_AB R0, R123, R122 ;  /* 0x0000007a7b00723e */ /* 0x000fe200000010ff */
[----:B------:R-:W-:Y:S01]  /*17140*/  FADD.FTZ R40, R244, R44 ;  /* 0x0000002cf4287221 */ /* 0x000fe20000010000 */
[C---:B------:R-:W-:Y:S01]  /*17150*/  HMMA.16816.F32.BF16 R24, R56.reuse, R36, R24 ;  /* 0x000000243818723c */ /* 0x040fe20000041818 */
[----:B------:R-:W-:Y:S03]  /*17160*/  LOP3.LUT R166, R166, R2, RZ, 0xc0, !PT ;  /* 0x00000002a6a67212 */ /* 0x000fe600078ec0ff */
[----:B------:R-:W-:Y:S01]  /*17170*/  FADD.FTZ R2, R201, R43 ;  /* 0x0000002bc9027221 */ /* 0x000fe20000010000 */
[----:B------:R-:W-:Y:S01]  /*17180*/  LOP3.LUT R165, R165, R0, RZ, 0xc0, !PT ;  /* 0x00000000a5a57212 */ /* 0x000fe200078ec0ff */
        /* <DEDUP_REMOVED lines=20> */
[----:B------:R-:W2:Y:S01]  /*172d0*/  LDSM.16.MT88.4 R36, [R206+0x5c00] ;  /* 0x005c0000ce24783b */ /* 0x000ea20000004200 */
[----:B------:R-:W-:Y:S02]  /*172e0*/  FADD.FTZ R40, R190, R40 ;  /* 0x00000028be287221 */ /* 0x000fe40000010000 */
[----:B------:R-:W-:Y:S02]  /*172f0*/  FADD.FTZ R2, R185, R2 ;  /* 0x00000002b9027221 */ /* 0x000fe40000010000 */
[----:B------:R-:W-:Y:S02]  /*17300*/  FADD.FTZ R0, R161, R0 ;  /* 0x00000000a1007221 */ /* 0x000fe40000010000 */
[----:B------:R-:W-:Y:S02]  /*17310*/  FADD.FTZ R42, R143, R40 ;  /* 0x000000288f2a7221 */ /* 0x000fe40000010000 */
[----:B------:R-:W-:Y:S02]  /*17320*/  FADD.FTZ R41, R141, R2 ;  /* 0x000000028d297221 */ /* 0x000fe40000010000 */
[----:B------:R-:W-:Y:S01]  /*17330*/  FADD.FTZ R0, R174, R0 ;  /* 0x00000000ae007221 */ /* 0x000fe20000010000 */
[-C--:B-1----:R-:W-:Y:S01]  /*17340*/  HMMA.16816.F32.BF16 R140, R168, R152.reuse, R4 ;  /* 0x00000098a88c723c */ /* 0x082fe20000041804 */
[----:B------:R-:W-:Y:S02]  /*17350*/  FADD.FTZ R43, R151, R43 ;  /* 0x0000002b972b7221 */ /* 0x000fe40000010000 */
        /* <DEDUP_REMOVED lines=15> */
[----:B------:R-:W-:Y:S01]  /*17450*/  FADD.FTZ R4, R97, R4 ;  /* 0x0000000461047221 */ /* 0x000fe20000010000 */
[-C--:B------:R-:W-:Y:S02]  /*17460*/  HMMA.16816.F32.BF16 R148, R164, R154.reuse, R12 ;  /* 0x0000009aa494723c */ /* 0x080fe4000004180c */
[----:B------:R-:W-:Y:S02]  /*17470*/  FADD.FTZ R6, R86, R2 ;  /* 0x0000000256067221 */ /* 0x000fe40000010000 */
[----:B------:R-:W-:Y:S02]  /*17480*/  FADD.FTZ R2, R88, R5 ;  /* 0x0000000558027221 */ /* 0x000fe40000010000 */
[----:B------:R-:W-:Y:S02]  /*17490*/  FADD.FTZ R0, R90, R0 ;  /* 0x000000005a007221 */ /* 0x000fe40000010000 */
[----:B------:R-:W-:Y:S01]  /*174a0*/  FADD.FTZ R4, R96, R4 ;  /* 0x0000000460047221 */ /* 0x000fe20000010000 */
[C---:B------:R-:W-:Y:S03]  /*174b0*/  HMMA.16816.F32.BF16 R152, R168.reuse, R154, R16 ;  /* 0x0000009aa898723c */ /* 0x040fe60000041810 */
        /* <DEDUP_REMOVED lines=10> */
[-C--:B--2---:R-:W-:Y:S01]  /*17560*/  HMMA.16816.F32.BF16 R156, R168, R36.reuse, R20 ;  /* 0x00000024a89c723c */ /* 0x084fe20000041814 */
        /* <DEDUP_REMOVED lines=36> */
[----:B------:R-:W-:Y:S01]  /*177b0*/  IMAD.MOV.U32 R135, RZ, RZ, R3 ;  /* 0x000000ffff877224 */ /* 0x000fe200078e0003 */
[----:B------:R1:W-:Y:S01]  /*177c0*/  STL [R1+0x10], R2 ;  /* 0x0000100201007387 */ /* 0x0003e20000100800 */
[----:B------:R-:W-:Y:S02]  /*177d0*/  FADD.FTZ R247, R129, R6 ;  /* 0x0000000681f77221 */ /* 0x000fe40000010000 */
[----:B------:R-:W-:Y:S01]  /*177e0*/  IMAD.MOV.U32 R134, RZ, RZ, R136 ;  /* 0x000000ffff867224 */ /* 0x000fe200078e0088 */
[----:B------:R1:W-:Y:S02]  /*177f0*/  STL [R1+0xc], R0 ;  /* 0x00000c0001007387 */ /* 0x0003e40000100800 */
[----:B-1----:R-:W-:-:S05]  /*17800*/  @P0 BRA `(.L_x_241) ;  /* 0xffffa51000000947 */ /* 0x002fca000383ffff */
.L_x_240:
[----:B------:R-:W2:Y:S04]  /*17810*/  LDL.LU R8, [R1+0x8] ;  /* 0x0000080001087983 */ /* 0x000ea80000300800 */
[----:B------:R-:W1:Y:S04]  /*17820*/  SHFL.BFLY PT, R2, R247, 0x2, 0x1f ;  /* 0x0c401f00f7027f89 */ /* 0x000e6800000e0000 */
[----:B------:R-:W3:Y:S01]  /*17830*/  S2R R33, SR_TID.X ;  /* 0x0000000000217919 */ /* 0x000ee20000002100 */
[----:B------:R-:W4:Y:S01]  /*17840*/  S2UR UR6, SR_CTAID.Y ;  /* 0x00000000000679c3 */ /* 0x000f220000002600 */
[----:B------:R-:W-:-:S02]  /*17850*/  UISETP.NE.AND UP0, UPT, UR21, -0x1, UPT ;  /* 0xffffffff1500788c */ /* 0x000fc4000bf05270 */
[----:B-----5:R-:W2:Y:S01]  /*17860*/  LDL.LU R7, [R1+0x10] ;  /* 0x0000100001077983 */ /* 0x020ea20000300800 */
[----:B------:R-:W-:-:S03]  /*17870*/  ULDC.64 UR4, c[0x0][0x1e8] ;  /* 0x00007a0000047ab9 */ /* 0x000fc60000000a00 */
[----:B------:R-:W2:Y:S01]  /*17880*/  LDL.LU R6, [R1+0xc] ;  /* 0x00000c0001067983 */ /* 0x000ea20000300800 */
[----:B------:R-:W4:Y:S01]  /*17890*/  S2UR UR9, SR_CTAID.X ;  /* 0x00000000000979c3 */ /* 0x000f220000002500 */
[----:B------:R-:W-:Y:S01]  /*178a0*/  ULDC.U8 UR10, c[0x0][0x328] ;  /* 0x0000ca00000a7ab9 */ /* 0x000fe20000000000 */
[----:B------:R-:W-:Y:S01]  /*178b0*/  BSSY B0, `(.L_x_244) ;  /* 0x00000e5000007945 */ /* 0x000fe20003800000 */
[----:B------:R-:W-:Y:S02]  /*178c0*/  UISETP.NE.AND UP3, UPT, UR10, URZ, UPT ;  /* 0x0000003f0a00728c */ /* 0x000fe4000bf65270 */
[----:B------:R-:W-:Y:S02]  /*178d0*/  @UP0 UIMAD.WIDE.U32 UR12, UR21, UR4, URZ ;  /* 0x00000004150c02a5 */ /* 0x000fe4000f8e003f */
[----:B------:R-:W-:Y:S02]  /*178e0*/  ULDC UR8, c[0x0][0x214] ;  /* 0x0000850000087ab9 */ /* 0x000fe40000000800 */
[----:B------:R-:W-:Y:S01]  /*178f0*/  @UP0 UIMAD UR7, UR21, UR5, UR13 ;  /* 0x00000005150702a4 */ /* 0x000fe2000f8e020d */
[----:B-1----:R-:W-:-:S02]  /*17900*/  FADD.FTZ R2, R2, R247 ;  /* 0x000000f702027221 */ /* 0x002fc40000010000 */
[----:B------:R-:W-:Y:S01]  /*17910*/  ULDC.64 UR4, c[0x0][0x1e0] ;  /* 0x0000780000047ab9 */ /* 0x000fe20000000a00 */
[----:B---3--:R-:W-:Y:S02]  /*17920*/  SHF.R.S32.HI R32, RZ, 0x1f, R33 ;  /* 0x0000001fff207819 */ /* 0x008fe40000011421 */
[----:B------:R-:W1:Y:S01]  /*17930*/  SHFL.BFLY PT, R9, R2, 0x1, 0x1f ;  /* 0x0c201f0002097f89 */ /* 0x000e6200000e0000 */
[----:B----4-:R-:W-:Y:S01]  /*17940*/  @!UP0 USHF.R.S32.HI UR11, URZ, 0x1f, UR6 ;  /* 0x0000001f3f0b8899 */ /* 0x010fe20008011406 */
[CC--:B------:R-:W-:Y:S01]  /*17950*/  LEA.HI R11, R32.reuse, R33.reuse, RZ, 0x2 ;  /* 0x00000021200b7211 */ /* 0x0c0fe200078f10ff */
[----:B------:R-:W-:Y:S01]  /*17960*/  @!UP0 UIMAD.WIDE.U32 UR24, UR6, UR4, URZ ;  /* 0x00000004061882a5 */ /* 0x000fe2000f8e003f */
[----:B------:R-:W-:Y:S01]  /*17970*/  LEA.HI R32, R32, R33, RZ, 0x5 ;  /* 0x0000002120207211 */ /* 0x000fe200078f28ff */
        /* <DEDUP_REMOVED lines=9> */
[----:B-1----:R-:W-:Y:S01]  /*17a10*/  FADD.FTZ R24, R2, R9 ;  /* 0x0000000902187221 */ /* 0x002fe20000010000 */
[----:B------:R-:W-:Y:S01]  /*17a20*/  MOV R2, 0x3f800000 ;  /* 0x3f80000000027802 */ /* 0x000fe20000000f00 */
[----:B------:R-:W1:Y:S01]  /*17a30*/  S2UR UR10, SR_CTAID.Z ;  /* 0x00000000000a79c3 */ /* 0x000e620000002700 */
[----:B------:R-:W-:Y:S02]  /*17a40*/  @UP2 ULDC UR14, c[0x0][0x210] ;  /* 0x00008400000e2ab9 */ /* 0x000fe40000000800 */
[----:B------:R-:W-:Y:S01]  /*17a50*/  FSETP.NE.FTZ.AND P4, PT, R24, RZ, PT ;  /* 0x000000ff1800720b */ /* 0x000fe20003f95000 */
[----:B------:R-:W-:Y:S02]  /*17a60*/  @UP2 UIMAD UR14, UR14, UR8, URZ ;  /* 0x000000080e0e22a4 */ /* 0x000fe4000f8e023f */
[----:B------:R-:W-:-:S02]  /*17a70*/  @!UP2 USEL UR14, UR8, UR5, !UP1 ;  /* 0x00000005080ea287 */ /* 0x000fc4000c800000 */
[----:B------:R-:W-:Y:S02]  /*17a80*/  @UP2 UMOV UR13, 0x1 ;  /* 0x00000001000d2882 */ /* 0x000fe40000000000 */
[----:B------:R-:W-:Y:S02]  /*17a90*/  @!UP2 UIMAD UR13, UR14, UR4, URZ ;  /* 0x000000040e0da2a4 */ /* 0x000fe4000f8e023f */
[----:B------:R-:W-:Y:S02]  /*17aa0*/  @UP3 UIMAD UR16, UR6, UR8, URZ ;  /* 0x00000008061032a4 */ /* 0x000fe4000f8e023f */
[----:B------:R-:W-:Y:S02]  /*17ab0*/  @UP2 ULDC UR15, c[0x0][0x210] ;  /* 0x00008400000f2ab9 */ /* 0x000fe40000000800 */
[----:B------:R-:W-:Y:S02]  /*17ac0*/  UIMAD UR4, UR6, UR13, URZ ;  /* 0x0000000d060472a4 */ /* 0x000fe4000f8e023f */
[----:B------:R-:W-:-:S02]  /*17ad0*/  @!UP2 UMOV UR15, 0x1 ;  /* 0x00000001000fa882 */ /* 0x000fc40000000000 */
[----:B------:R-:W-:Y:S02]  /*17ae0*/  @UP3 USEL UR16, UR16, UR21, !UP0 ;  /* 0x0000001510103287 */ /* 0x000fe4000c000000 */
[----:B------:R-:W-:Y:S02]  /*17af0*/  UIMAD UR9, UR9, UR15, URZ ;  /* 0x0000000f090972a4 */ /* 0x000fe4000f8e023f */
[----:B------:R-:W-:Y:S02]  /*17b00*/  USEL UR4, UR4, URZ, !UP3 ;  /* 0x0000003f04047287 */ /* 0x000fe4000d800000 */
[----:B------:R-:W-:Y:S02]  /*17b10*/  USHF.L.U32 UR9, UR9, 0x7, URZ ;  /* 0x0000000709097899 */ /* 0x000fe4000800063f */
[----:B-1----:R-:W-:Y:S02]  /*17b20*/  UIMAD UR14, UR10, UR14, UR4 ;  /* 0x0000000e0a0e72a4 */ /* 0x002fe4000f8e0204 */
[----:B------:R-:W-:-:S02]  /*17b30*/  @!UP3 UMOV UR26, URZ ;  /* 0x0000003f001abc82 */ /* 0x000fc40008000000 */
[----:B------:R-:W-:Y:S02]  /*17b40*/  @UP3 UMOV UR26, UR16 ;  /* 0x00000010001a3c82 */ /* 0x000fe40008000000 */
[----:B------:R-:W-:Y:S02]  /*17b50*/  @!UP3 UMOV UR27, URZ ;  /* 0x0000003f001bbc82 */ /* 0x000fe40008000000 */
[----:B------:R-:W-:Y:S02]  /*17b60*/  USHF.R.S32.HI UR4, URZ, 0x1f, UR9 ;  /* 0x0000001f3f047899 */ /* 0x000fe40008011409 */
[----:B------:R-:W-:Y:S02]  /*17b70*/  @UP3 USHF.R.S32.HI UR27, URZ, 0x1f, UR16 ;  /* 0x0000001f3f1b3899 */ /* 0x000fe40008011410 */
[----:B------:R-:W-:Y:S02]  /*17b80*/  USHF.R.S32.HI UR5, URZ, 0x1f, UR14 ;  /* 0x0000001f3f057899 */ /* 0x000fe4000801140e */
[----:B------:R-:W-:-:S02]  /*17b90*/  UIADD3 UR9, UP2, UP1, UR9, UR26, UR14 ;  /* 0x0000001a09097290 */ /* 0x000fc4000f95e00e */
[----:B------:R-:W-:Y:S02]  /*17ba0*/  @!UP0 UMOV UR12, UR24 ;  /* 0x00000018000c8c82 */ /* 0x000fe40008000000 */
[----:B------:R-:W-:Y:S01]  /*17bb0*/  UIADD3.X UR4, UR4, UR27, UR5, UP2, UP1 ;  /* 0x0000001b04047290 */ /* 0x000fe200097e2405 */
[----:B--2---:R-:W1:Y:S04]  /*17bc0*/  SHFL.BFLY PT, R0, R8, 0x2, 0x1f ;  /* 0x0c401f0008007f89 */ /* 0x004e6800000e0000 */
[----:B------:R-:W2:Y:S04]  /*17bd0*/  SHFL.BFLY PT, R5, R7, 0x2, 0x1f ;  /* 0x0c401f0007057f89 */ /* 0x000ea800000e0000 */
[----:B------:R-:W3:Y:S01]  /*17be0*/  SHFL.BFLY PT, R4, R6, 0x2, 0x1f ;  /* 0x0c401f0006047f89 */ /* 0x000ee200000e0000 */
[----:B-1----:R-:W-:-:S05]  /*17bf0*/  FADD.FTZ R0, R0, R8 ;  /* 0x0000000800007221 */ /* 0x002fca0000010000 */
[----:B------:R-:W1:Y:S01]  /*17c00*/  SHFL.BFLY PT, R8, R0, 0x1, 0x1f ;  /* 0x0c201f0000087f89 */ /* 0x000e6200000e0000 */
[----:B--2---:R-:W-:Y:S02]  /*17c10*/  FADD.FTZ R5, R5, R7 ;  /* 0x0000000705057221 */ /* 0x004fe40000010000 */
[----:B---3--:R-:W-:-:S03]  /*17c20*/  FADD.FTZ R4, R4, R6 ;  /* 0x0000000604047221 */ /* 0x008fc60000010000 */
[----:B------:R-:W2:Y:S04]  /*17c30*/  SHFL.BFLY PT, R7, R5, 0x1, 0x1f ;  /* 0x0c201f0005077f89 */ /* 0x000ea800000e0000 */
[----:B------:R-:W3:Y:S01]  /*17c40*/  SHFL.BFLY PT, R6, R4, 0x1, 0x1f ;  /* 0x0c201f0004067f89 */ /* 0x000ee200000e0000 */
[----:B-1----:R-:W-:Y:S01]  /*17c50*/  FADD.FTZ R23, R0, R8 ;  /* 0x0000000800177221 */ /* 0x002fe20000010000 */
[----:B------:R-:W-:-:S04]  /*17c60*/  MOV R0, 0x3f800000 ;  /* 0x3f80000000007802 */ /* 0x000fc80000000f00 */
[----:B------:R-:W-:Y:S02]  /*17c70*/  FSETP.NE.FTZ.AND P3, PT, R23, RZ, PT ;  /* 0x000000ff1700720b */ /* 0x000fe40003f75000 */
[----:B------:R-:W1:Y:S01]  /*17c80*/  @P4 MUFU.RCP R0, R24 ;  /* 0x0000001800004308 */ /* 0x000e620000001000 */
[----:B--2---:R-:W-:Y:S01]  /*17c90*/  FADD.FTZ R22, R5, R7 ;  /* 0x0000000705167221 */ /* 0x004fe20000010000 */
[----:B------:R-:W-:Y:S01]  /*17ca0*/  SHF.R.S32.HI R7, RZ, 0x2, R11 ;  /* 0x00000002ff077819 */ /* 0x000fe2000001140b */
[----:B------:R-:W-:Y:S02]  /*17cb0*/  IMAD.MOV.U32 R5, RZ, RZ, 0x3f800000 ;  /* 0x3f800000ff057424 */ /* 0x000fe400078e00ff */
[----:B---3--:R-:W-:Y:S01]  /*17cc0*/  FADD.FTZ R21, R4, R6 ;  /* 0x0000000604157221 */ /* 0x008fe20000010000 */
[----:B------:R-:W-:Y:S02]  /*17cd0*/  FSETP.NE.FTZ.AND P2, PT, R22, RZ, PT ;  /* 0x000000ff1600720b */ /* 0x000fe40003f55000 */
[----:B------:R-:W-:-:S02]  /*17ce0*/  MOV R4, 0x3f800000 ;  /* 0x3f80000000047802 */ /* 0x000fc40000000f00 */
[----:B------:R-:W-:Y:S01]  /*17cf0*/  FSETP.NE.FTZ.AND P1, PT, R21, RZ, PT ;  /* 0x000000ff1500720b */ /* 0x000fe20003f35000 */
[----:B-1----:R-:W-:-:S03]  /*17d00*/  FMUL.FTZ R0, R0, c[0x0][0x2dc] ;  /* 0x0000b70000007a20 */ /* 0x002fc60000410000 */
[----:B------:R-:W1:Y:S01]  /*17d10*/  @P3 MUFU.RCP R4, R23 ;  /* 0x0000001700043308 */ /* 0x000e620000001000 */
[C---:B------:R-:W-:Y:S02]  /*17d20*/  FMUL.FTZ R140, R0.reuse, R140 ;  /* 0x0000008c008c7220 */ /* 0x040fe40000410000 */
[C---:B------:R-:W-:Y:S02]  /*17d30*/  FMUL.FTZ R19, R0.reuse, R141 ;  /* 0x0000008d00137220 */ /* 0x040fe40000410000 */
[----:B------:R-:W-:-:S03]  /*17d40*/  FMUL.FTZ R152, R0, R152 ;  /* 0x0000009800987220 */ /* 0x000fc60000410000 */
[----:B------:R-:W2:Y:S01]  /*17d50*/  @P2 MUFU.RCP R2, R22 ;  /* 0x0000001600022308 */ /* 0x000ea20000001000 */
[C---:B------:R-:W-:Y:S01]  /*17d60*/  FMUL.FTZ R16, R0.reuse, R153 ;  /* 0x0000009900107220 */ /* 0x040fe20000410000 */
[----:B------:R-:W-:Y:S01]  /*17d70*/  F2FP.BF16.PACK_AB R19, R19, R140 ;  /* 0x0000008c1313723e */ /* 0x000fe200000010ff */
[C---:B------:R-:W-:Y:S02]  /*17d80*/  FMUL.FTZ R156, R0.reuse, R156 ;  /* 0x0000009c009c7220 */ /* 0x040fe40000410000 */
[----:B------:R-:W-:Y:S01]  /*17d90*/  FMUL.FTZ R14, R0, R157 ;  /* 0x0000009d000e7220 */ /* 0x000fe20000410000 */
[----:B------:R-:W-:Y:S01]  /*17da0*/  F2FP.BF16.PACK_AB R16, R16, R152 ;  /* 0x000000981010723e */ /* 0x000fe200000010ff */
[----:B------:R-:W-:Y:S01]  /*17db0*/  FMUL.FTZ R168, R0, R168 ;  /* 0x000000a800a87220 */ /* 0x000fe20000410000 */
[----:B------:R-:W3:Y:S01]  /*17dc0*/  @P1 MUFU.RCP R5, R21 ;  /* 0x0000001500051308 */ /* 0x000ee20000001000 */
[----:B-1----:R-:W-:Y:S01]  /*17dd0*/  FMUL.FTZ R4, R4, c[0x0][0x2dc] ;  /* 0x0000b70004047a20 */ /* 0x002fe20000410000 */
[----:B------:R-:W-:Y:S01]  /*17de0*/  F2FP.BF16.PACK_AB R14, R14, R156 ;  /* 0x0000009c0e0e723e */ /* 0x000fe200000010ff */
[----:B------:R-:W-:-:S02]  /*17df0*/  FMUL.FTZ R10, R0, R169 ;  /* 0x000000a9000a7220 */ /* 0x000fc40000410000 */
[C---:B------:R-:W-:Y:S02]  /*17e00*/  FMUL.FTZ R142, R4.reuse, R142 ;  /* 0x0000008e048e7220 */ /* 0x040fe40000410000 */
[----:B------:R-:W-:Y:S01]  /*17e10*/  FMUL.FTZ R18, R4, R143 ;  /* 0x0000008f04127220 */ /* 0x000fe20000410000 */
[----:B------:R-:W-:Y:S01]  /*17e20*/  F2FP.BF16.PACK_AB R10, R10, R168 ;  /* 0x000000a80a0a723e */ /* 0x000fe200000010ff */
[C---:B------:R-:W-:Y:S02]  /*17e30*/  FMUL.FTZ R154, R4.reuse, R154 ;  /* 0x0000009a049a7220 */ /* 0x040fe40000410000 */
[----:B------:R-:W-:Y:S01]  /*17e40*/  FMUL.FTZ R15, R4, R155 ;  /* 0x0000009b040f7220 */ /* 0x000fe20000410000 */
[----:B------:R-:W-:Y:S01]  /*17e50*/  F2FP.BF16.PACK_AB R18, R18, R142 ;  /* 0x0000008e1212723e */ /* 0x000fe200000010ff */
[C---:B------:R-:W-:Y:S02]  /*17e60*/  FMUL.FTZ R158, R4.reuse, R158 ;  /* 0x0000009e049e7220 */ /* 0x040fe40000410000 */
[----:B------:R-:W-:Y:S01]  /*17e70*/  FMUL.FTZ R13, R4, R159 ;  /* 0x0000009f040d7220 */ /* 0x000fe20000410000 */
[----:B------:R-:W-:Y:S01]  /*17e80*/  F2FP.BF16.PACK_AB R15, R15, R154 ;  /* 0x0000009a0f0f723e */ /* 0x000fe200000010ff */
[----:B--2---:R-:W-:-:S02]  /*17e90*/  FMUL.FTZ R2, R2, c[0x0][0x2dc] ;  /* 0x0000b70002027a20 */ /* 0x004fc40000410000 */
[C---:B------:R-:W-:Y:S01]  /*17ea0*/  FMUL.FTZ R170, R4.reuse, R170 ;  /* 0x000000aa04aa7220 */ /* 0x040fe20000410000 */
[----:B------:R-:W-:Y:S01]  /*17eb0*/  F2FP.BF16.PACK_AB R13, R13, R158 ;  /* 0x0000009e0d0d723e */ /* 0x000fe200000010ff */
[----:B------:R-:W-:Y:S01]  /*17ec0*/  FMUL.FTZ R9, R4, R171 ;  /* 0x000000ab04097220 */ /* 0x000fe20000410000 */
[----:B------:R-:W-:Y:S01]  /*17ed0*/  SHF.R.S32.HI R4, RZ, 0x1f, R7 ;  /* 0x0000001fff047819 */ /* 0x000fe20000011407 */
[C---:B------:R-:W-:Y:S02]  /*17ee0*/  FMUL.FTZ R144, R2.reuse, R144 ;  /* 0x0000009002907220 */ /* 0x040fe40000410000 */
[C---:B------:R-:W-:Y:S01]  /*17ef0*/  FMUL.FTZ R20, R2.reuse, R145 ;  /* 0x0000009102147220 */ /* 0x040fe20000410000 */
[----:B------:R-:W-:Y:S01]  /*17f00*/  F2FP.BF16.PACK_AB R9, R9, R170 ;  /* 0x000000aa0909723e */ /* 0x000fe200000010ff */
        /* <DEDUP_REMOVED lines=8> */
[----:B------:R-:W-:Y:S01]  /*17f90*/  LEA.HI R2, R4, R7, RZ, 0x3 ;  /* 0x0000000704027211 */ /* 0x000fe200078f18ff */
[----:B---3--:R-:W-:Y:S01]  /*17fa0*/  FMUL.FTZ R0, R5, c[0x0][0x2dc] ;  /* 0x0000b70005007a20 */ /* 0x008fe20000410000 */
[----:B------:R-:W-:Y:S02]  /*17fb0*/  LOP3.LUT R4, R11, 0xfffffffc, RZ, 0xc0, !PT ;  /* 0xfffffffc0b047812 */ /* 0x000fe400078ec0ff */
[----:B------:R-:W-:Y:S01]  /*17fc0*/  LOP3.LUT R2, R2, 0xfffffff8, RZ, 0xc0, !PT ;  /* 0xfffffff802027812 */ /* 0x000fe200078ec0ff */
[C---:B------:R-:W-:Y:S01]  /*17fd0*/  FMUL.FTZ R146, R0.reuse, R146 ;  /* 0x0000009200927220 */ /* 0x040fe20000410000 */
[----:B------:R-:W-:Y:S01]  /*17fe0*/  SHF.R.S32.HI R11, RZ, 0x5, R32 ;  /* 0x00000005ff0b7819 */ /* 0x000fe20000011420 */
[C---:B------:R-:W-:Y:S01]  /*17ff0*/  FMUL.FTZ R147, R0.reuse, R147 ;  /* 0x0000009300937220 */ /* 0x040fe20000410000 */
[----:B------:R-:W-:Y:S01]  /*18000*/  IADD3 R2, R7, -R2, RZ ;  /* 0x8000000207027210 */ /* 0x000fe20007ffe0ff */
[----:B------:R-:W-:Y:S01]  /*18010*/  FMUL.FTZ R150, R0, R150 ;  /* 0x0000009600967220 */ /* 0x000fe20000410000 */
[----:B------:R-:W-:Y:S01]  /*18020*/  F2FP.BF16.PACK_AB R12, R12, R160 ;  /* 0x000000a00c0c723e */ /* 0x000fe200000010ff */
[C---:B------:R-:W-:Y:S01]  /*18030*/  FMUL.FTZ R151, R0.reuse, R151 ;  /* 0x0000009700977220 */ /* 0x040fe20000410000 */
[----:B------:R-:W-:Y:S01]  /*18040*/  F2FP.BF16.PACK_AB R146, R147, R146 ;  /* 0x000000929392723e */ /* 0x000fe200000010ff */
[----:B------:R-:W-:Y:S01]  /*18050*/  FMUL.FTZ R162, R0, R162 ;  /* 0x000000a200a27220 */ /* 0x000fe20000410000 */
[----:B------:R-:W-:Y:S01]  /*18060*/  F2FP.BF16.PACK_AB R8, R8, R164 ;  /* 0x000000a40808723e */ /* 0x000fe200000010ff */
        /* <DEDUP_REMOVED lines=37> */
[----:B------:R-:W-:Y:S03]  /*182c0*/  @P2 MUFU.LG2 R5, R22 ;  /* 0x0000001600052308 */ /* 0x000fe60000000c00 */
[----:B------:R-:W-:Y:S04]  /*182d0*/  STS [R0], R10 ;  /* 0x0000000a00007388 */ /* 0x000fe80000000800 */
[----:B------:R1:W-:Y:S01]  /*182e0*/  STS [R0+0x200], R9 ;  /* 0x0002000900007388 */ /* 0x0003e20000000800 */
[----:B--2---:R-:W2:Y:S01]  /*182f0*/  @P4 MUFU.LG2 R4, R24 ;  /* 0x0000001800044308 */ /* 0x004ea20000000c00 */
[----:B---3--:R-:W-:Y:S02]  /*18300*/  MOV R14, 0x7f800000 ;  /* 0x7f800000000e7802 */ /* 0x008fe40000000f00 */
[----:B------:R3:W-:Y:S01]  /*18310*/  STS [R2+0x1000], R12 ;  /* 0x0010000c02007388 */ /* 0x0007e20000000800 */
[----:B----4-:R-:W-:-:S03]  /*18320*/  IMAD.MOV.U32 R13, RZ, RZ, 0x7f800000 ;  /* 0x7f800000ff0d7424 */ /* 0x010fc600078e00ff */
[----:B------:R4:W-:Y:S04]  /*18330*/  STS [R2+0x1200], R162 ;  /* 0x001200a202007388 */ /* 0x0009e80000000800 */
[----:B------:R-:W-:Y:S04]  /*18340*/  STS [R0+0x1000], R8 ;  /* 0x0010000800007388 */ /* 0x000fe80000000800 */
[----:B------:R2:W-:Y:S04]  /*18350*/  STS [R0+0x1200], R6 ;  /* 0x0012000600007388 */ /* 0x0005e80000000800 */
[----:B------:R-:W-:Y:S01]  /*18360*/  BAR.SYNC.DEFER_BLOCKING 0x0 ;  /* 0x0000000000007b1d */ /* 0x000fe20000010000 */
[----:B-1----:R-:W-:-:S02]  /*18370*/  MOV R9, 0x7f800000 ;  /* 0x7f80000000097802 */ /* 0x002fc40000000f00 */
[----:B---3--:R-:W-:-:S03]  /*18380*/  MOV R12, 0x7f800000 ;  /* 0x7f800000000c7802 */ /* 0x008fc60000000f00 */
[----:B----4-:R-:W1:Y:S01]  /*18390*/  @P3 MUFU.LG2 R2, R23 ;  /* 0x0000001700023308 */ /* 0x010e620000000c00 */
[----:B--2---:R-:W-:Y:S01]  /*183a0*/  LOP3.LUT R0, R32, 0xffffffe0, RZ, 0xc0, !PT ;  /* 0xffffffe020007812 */ /* 0x004fe200078ec0ff */
[----:B------:R-:W-:Y:S01]  /*183b0*/  @P4 FMUL.FTZ R6, R4, 0.69314718246459960938 ;  /* 0x3f31721804064820 */ /* 0x000fe20000410000 */
[----:B------:R2:W3:Y:S02]  /*183c0*/  LDS.128 R16, [R224] ;  /* 0x00000000e0107984 */ /* 0x0004e40000000c00 */
[----:B------:R-:W-:Y:S01]  /*183d0*/  IADD3 R0, -R0, R33, RZ ;  /* 0x0000002100007210 */ /* 0x000fe20007ffe1ff */
[----:B------:R-:W-:Y:S01]  /*183e0*/  @P4 FFMA.FTZ R13, R138, c[0x0][0x238], R6 ;  /* 0x00008e008a0d4a23 */ /* 0x000fe20000010006 */
[----:B------:R2:W4:Y:S02]  /*183f0*/  LDS.128 R24, [R224+0x800] ;  /* 0x00080000e0187984 */ /* 0x0005240000000c00 */
[----:B------:R-:W-:Y:S01]  /*18400*/  LOP3.LUT P0, RZ, R0, 0x3, RZ, 0xc0, !PT ;  /* 0x0000000300ff7812 */ /* 0x000fe2000780c0ff */
[----:B-1----:R-:W-:Y:S01]  /*18410*/  @P3 FMUL.FTZ R4, R2, 0.69314718246459960938 ;  /* 0x3f31721802043820 */ /* 0x002fe20000410000 */
[----:B------:R-:W1:Y:S01]  /*18420*/  @P1 MUFU.LG2 R0, R21 ;  /* 0x0000001500001308 */ /* 0x000e620000000c00 */
[----:B------:R2:W2:Y:S01]  /*18430*/  LDS.128 R28, [R224+0x1000] ;  /* 0x00100000e01c7984 */ /* 0x0004a20000000c00 */
[----:B------:R-:W-:-:S02]  /*18440*/  @P2 FMUL.FTZ R2, R5, 0.69314718246459960938 ;  /* 0x3f31721805022820 */ /* 0x000fc40000410000 */
[----:B------:R-:W-:Y:S01]  /*18450*/  @P3 FFMA.FTZ R14, R137, c[0x0][0x238], R4 ;  /* 0x00008e00890e3a23 */ /* 0x000fe20000010004 */
[----:B------:R-:W2:Y:S01]  /*18460*/  LDS.128 R224, [R224+0x1800] ;  /* 0x00180000e0e07984 */ /* 0x000ea20000000c00 */
[----:B------:R-:W-:Y:S02]  /*18470*/  @P2 FFMA.FTZ R9, R136, c[0x0][0x238], R2 ;  /* 0x00008e0088092a23 */ /* 0x000fe40000010002 */
[----:B-1----:R-:W-:-:S04]  /*18480*/  @P1 FMUL.FTZ R0, R0, 0.69314718246459960938 ;  /* 0x3f31721800001820 */ /* 0x002fc80000410000 */
[----:B------:R-:W-:Y:S01]  /*18490*/  @P1 FFMA.FTZ R12, R3, c[0x0][0x238], R0 ;  /* 0x00008e00030c1a23 */ /* 0x000fe20000010000 */
[----:B------:R-:W-:Y:S05]  /*184a0*/  @P0 BRA `(.L_x_245) ;  /* 0x0000025000000947 */ /* 0x000fea0003800000 */
[----:B------:R-:W5:Y:S01]  /*184b0*/  LDL.LU R34, [R1+0x74] ;  /* 0x0000740001227983 */ /* 0x000f620000300800 */
[----:B------:R-:W-:-:S04]  /*184c0*/  SHF.R.S32.HI R0, RZ, 0x1f, R11 ;  /* 0x0000001fff007819 */ /* 0x000fc8000001140b */
[----:B------:R-:W-:-:S04]  /*184d0*/  LEA.HI R0, R0, R11, RZ, 0x2 ;  /* 0x0000000b00007211 */ /* 0x000fc800078f10ff */
[----:B------:R-:W-:-:S05]  /*184e0*/  LOP3.LUT R0, R0, 0xffffffc, RZ, 0xc0, !PT ;  /* 0x0ffffffc00007812 */ /* 0x000fca00078ec0ff */
[----:B------:R-:W-:-:S04]  /*184f0*/  IMAD.IADD R0, R11, 0x1, -R0 ;  /* 0x000000010b007824 */ /* 0x000fc800078e0a00 */
[----:B-----5:R-:W-:-:S05]  /*18500*/  IMAD R0, R0, 0x10, R34 ;  /* 0x0000001000007824 */ /* 0x020fca00078e0222 */
        /* <DEDUP_REMOVED lines=31> */
.L_x_245:
[----:B------:R-:W-:Y:S05]  /*18700*/  BSYNC B0 ;  /* 0x0000000000007941 */ /* 0x000fea0003800000 */
.L_x_244:
[----:B-1--4-:R-:W4:Y:S04]  /*18710*/  LDL.LU.64 R4, [R1+0x48] ;  /* 0x0000480001047983 */ /* 0x012f280000300a00 */
[----:B------:R-:W1:Y:S04]  /*18720*/  S2R R3, SR_TID.X ;  /* 0x0000000000037919 */ /* 0x000e680000002100 */
[----:B------:R-:W3:Y:S01]  /*18730*/  S2R R8, SR_CTAID.Z ;  /* 0x0000000000087919 */ /* 0x000ee20000002700 */
[----:B------:R-:W-:-:S02]  /*18740*/  USHF.R.S32.HI UR6, URZ, 0x1f, UR10 ;  /* 0x0000001f3f067899 */ /* 0x000fc4000801140a */
[----:B------:R-:W-:Y:S01]  /*18750*/  ULDC.64 UR4, c[0x0][0x1f0] ;  /* 0x00007c0000047ab9 */ /* 0x000fe20000000a00 */
[----:B------:R2:W5:Y:S01]  /*18760*/  LDL.64 R10, [R1+0x30] ;  /* 0x00003000010a7983 */ /* 0x0005620000100a00 */
[----:B------:R-:W-:Y:S01]  /*18770*/  UIMAD UR4, UR6, UR4, URZ ;  /* 0x00000004060472a4 */ /* 0x000fe2000f8e023f */
[----:B------:R-:W-:Y:S03]  /*18780*/  BSSY B0, `(.L_x_246) ;  /* 0x0000013000007945 */ /* 0x000fe60003800000 */
[----:B------:R-:W-:Y:S01]  /*18790*/  UIMAD UR4, UR10, UR5, UR4 ;  /* 0x000000050a0472a4 */ /* 0x000fe2000f8e0204 */
[----:B-1----:R-:W-:-:S04]  /*187a0*/  SHF.R.S32.HI R0, RZ, 0x1f, R3 ;  /* 0x0000001fff007819 */ /* 0x002fc80000011403 */
[----:B------:R-:W-:-:S04]  /*187b0*/  LEA.HI R0, R0, R3, RZ, 0x2 ;  /* 0x0000000300007211 */ /* 0x000fc800078f10ff */
[----:B------:R-:W-:Y:S02]  /*187c0*/  SHF.R.S32.HI R0, RZ, 0x2, R0 ;  /* 0x00000002ff007819 */ /* 0x000fe40000011400 */
[----:B----4-:R-:W-:-:S04]  /*187d0*/  IADD3 R2, P0, R4, UR12, RZ ;  /* 0x0000000c04027c10 */ /* 0x010fc8000ff1e0ff */
[----:B------:R-:W-:Y:S02]  /*187e0*/  IADD3.X R3, R5, UR7, RZ, P0, !PT ;  /* 0x0000000705037c10 */ /* 0x000fe400087fe4ff */
[----:B------:R-:W-:-:S03]  /*187f0*/  ISETP.GE.AND P0, PT, R0, UR18, PT ;  /* 0x0000001200007c0c */ /* 0x000fc6000bf06270 */
[----:B---3--:R-:W-:-:S05]  /*18800*/  IMAD.WIDE.U32 R8, R8, c[0x0][0x1f0], R2 ;  /* 0x00007c0008087a25 */ /* 0x008fca00078e0002 */
[----:B------:R-:W-:-:S05]  /*18810*/  IADD3 R7, R9, UR4, RZ ;  /* 0x0000000409077c10 */ /* 0x000fca000fffe0ff */
[----:B------:R-:W-:Y:S05]  /*18820*/  @P0 BRA `(.L_x_247) ;  /* 0x0000008000000947 */ /* 0x000fea0003800000 */
[----:B--2---:R-:W-:Y:S01]  /*18830*/  MOV R6, R8 ;  /* 0x0000000800067202 */ /* 0x004fe20000000f00 */
[----:B-----5:R-:W-:-:S04]  /*18840*/  IMAD R0, R11, c[0x0][0x1e8], RZ ;  /* 0x00007a000b007a24 */ /* 0x020fc800078e02ff */
[----:B------:R-:W-:-:S04]  /*18850*/  IMAD.WIDE.U32 R2, R10, c[0x0][0x1e8], R6 ;  /* 0x00007a000a027a25 */ /* 0x000fc800078e0006 */
[----:B------:R-:W-:Y:S01]  /*18860*/  IMAD R0, R10, c[0x0][0x1ec], R0 ;  /* 0x00007b000a007a24 */ /* 0x000fe200078e0200 */
[----:B------:R-:W-:-:S04]  /*18870*/  LEA R4, P0, R2, c[0x0][0x1d0], 0x1 ;  /* 0x0000740002047a11 */ /* 0x000fc800078008ff */
[----:B------:R-:W-:-:S04]  /*18880*/  IADD3 R0, R3, R0, RZ ;  /* 0x0000000003007210 */ /* 0x000fc80007ffe0ff */
[----:B------:R-:W-:-:S05]  /*18890*/  LEA.HI.X R5, R2, c[0x0][0x1d4], R0, 0x1, P0 ;  /* 0x0000750002057a11 */ /* 0x000fca00000f0c00 */
[----:B------:R1:W-:Y:S02]  /*188a0*/  STG.E.128 [R4.64], R16 ;  /* 0x0000001004007986 */ /* 0x0003e4000c101d16 */
.L_x_247:
[----:B--2---:R-:W-:Y:S05]  /*188b0*/  BSYNC B0 ;  /* 0x0000000000007941 */ /* 0x004fea0003800000 */
.L_x_246:
[----:B------:R-:W2:Y:S01]  /*188c0*/  LDL.LU R0, [R1+0x6c] ;  /* 0x00006c0001007983 */ /* 0x000ea20000300800 */
[----:B------:R-:W-:Y:S01]  /*188d0*/  BSSY B0, `(.L_x_248) ;  /* 0x000000e000007945 */ /* 0x000fe20003800000 */
[----:B--2---:R-:W-:-:S13]  /*188e0*/  ISETP.GE.AND P0, PT, R0, UR18, PT ;  /* 0x0000001200007c0c */ /* 0x004fda000bf06270 */
[----:B------:R-:W-:Y:S05]  /*188f0*/  @P0 BRA `(.L_x_249) ;  /* 0x000000b000000947 */ /* 0x000fea0003800000 */
[----:B-1---5:R-:W-:Y:S01]  /*18900*/  IADD3 R4, P0, R10, 0x20, RZ ;  /* 0x000000200a047810 */ /* 0x022fe20007f1e0ff */
        /* <DEDUP_REMOVED lines=10> */
.L_x_249:
[----:B------:R-:W-:Y:S05]  /*189b0*/  BSYNC B0 ;  /* 0x0000000000007941 */ /* 0x000fea0003800000 */
.L_x_248:
        /* <DEDUP_REMOVED lines=15> */
.L_x_251:
[----:B------:R-:W-:Y:S05]  /*18ab0*/  BSYNC B0 ;  /* 0x0000000000007941 */ /* 0x000fea0003800000 */
.L_x_250:
[----:B------:R-:W2:Y:S02]  /*18ac0*/  LDL.LU R0, [R1+0x68] ;  /* 0x0000680001007983 */ /* 0x000ea40000300800 */
[----:B--2---:R-:W-:-:S13]  /*18ad0*/  ISETP.GE.AND P0, PT, R0, UR18, PT ;  /* 0x0000001200007c0c */ /* 0x004fda000bf06270 */
[----:B------:R-:W-:Y:S05]  /*18ae0*/  @P0 EXIT ;  /* 0x000000000000094d */ /* 0x000fea0003800000 */
[----:B-----5:R-:W-:Y:S01]  /*18af0*/  IADD3 R6, P0, R10, 0x60, RZ ;  /* 0x000000600a067810 */ /* 0x020fe20007f1e0ff */
[----:B------:R-:W-:Y:S01]  /*18b00*/  IMAD.MOV.U32 R2, RZ, RZ, R8 ;  /* 0x000000ffff027224 */ /* 0x000fe200078e0008 */
[----:B------:R-:W-:-:S03]  /*18b10*/  MOV R3, R7 ;  /* 0x0000000700037202 */ /* 0x000fc60000000f00 */
[----:B------:R-:W-:Y:S02]  /*18b20*/  IMAD.X R0, RZ, RZ, R11, P0 ;  /* 0x000000ffff007224 */ /* 0x000fe400000e060b */
[----:B-1----:R-:W-:-:S04]  /*18b30*/  IMAD.WIDE.U32 R4, R6, c[0x0][0x1e8], R2 ;  /* 0x00007a0006047a25 */ /* 0x002fc800078e0002 */
[----:B------:R-:W-:Y:S01]  /*18b40*/  IMAD R0, R0, c[0x0][0x1e8], RZ ;  /* 0x00007a0000007a24 */ /* 0x000fe200078e02ff */
[----:B------:R-:W-:-:S03]  /*18b50*/  LEA R2, P0, R4, c[0x0][0x1d0], 0x1 ;  /* 0x0000740004027a11 */ /* 0x000fc600078008ff */
[----:B------:R-:W-:-:S05]  /*18b60*/  IMAD R0, R6, c[0x0][0x1ec], R0 ;  /* 0x00007b0006007a24 */ /* 0x000fca00078e0200 */
[----:B------:R-:W-:-:S04]  /*18b70*/  IADD3 R0, R5, R0, RZ ;  /* 0x0000000005007210 */ /* 0x000fc80007ffe0ff */
[----:B------:R-:W-:-:S05]  /*18b80*/  LEA.HI.X R3, R4, c[0x0][0x1d4], R0, 0x1, P0 ;  /* 0x0000750004037a11 */ /* 0x000fca00000f0c00 */
[----:B------:R-:W-:Y:S01]  /*18b90*/  STG.E.128 [R2.64], R224 ;  /* 0x000000e002007986 */ /* 0x000fe2000c101d16 */
[----:B------:R-:W-:Y:S05]  /*18ba0*/  EXIT ;  /* 0x000000000000794d */ /* 0x000fea0003800000 */
.L_x_233:
[----:B------:R-:W-:Y:S01]  /*18bb0*/  UISETP.NE.AND UP4, UPT, UR21, -0x1, UPT ;  /* 0xffffffff1500788c */ /* 0x000fe2000bf85270 */
[----:B------:R-:W-:Y:S01]  /*18bc0*/  LEA.HI R4, R5, R63, RZ, 0x2 ;  /* 0x0000003f05047211 */ /* 0x000fe200078f10ff */
[----:B------:R-:W-:Y:S01]  /*18bd0*/  ULDC.U8 UR16, c[0x0][0x329] ;  /* 0x0000ca4000107ab9 */ /* 0x000fe20000000000 */
[----:B------:R-:W1:Y:S01]  /*18be0*/  S2R R2, SR_CTAID.Z ;  /* 0x0000000000027919 */ /* 0x000e620000002700 */
[----:B------:R-:W-:Y:S01]  /*18bf0*/  UISETP.NE.AND UP3, UPT, UR16, URZ, UPT ;  /* 0x0000003f1000728c */ /* 0x000fe2000bf65270 */
[----:B------:R-:W-:Y:S01]  /*18c00*/  LOP3.LUT R0, R4, 0x1ffffffc, RZ, 0xc0, !PT ;  /* 0x1ffffffc04007812 */ /* 0x000fe200078ec0ff */
[----:B------:R-:W-:Y:S01]  /*18c10*/  ULDC.64 UR6, c[0x0][0x1e8] ;  /* 0x00007a0000067ab9 */ /* 0x000fe20000000a00 */
[----:B------:R-:W2:Y:S01]  /*18c20*/  S2R R3, SR_CTAID.X ;  /* 0x0000000000037919 */ /* 0x000ea20000002500 */
[----:B------:R-:W-:Y:S01]  /*18c30*/  ULDC.U8 UR17, c[0x0][0x328] ;  /* 0x0000ca0000117ab9 */ /* 0x000fe20000000000 */
[----:B------:R-:W-:Y:S01]  /*18c40*/  SHF.R.S32.HI R4, RZ, 0x2, R4 ;  /* 0x00000002ff047819 */ /* 0x000fe20000011404 */
[----:B------:R-:W-:Y:S01]  /*18c50*/  UISETP.NE.AND UP2, UPT, UR17, URZ, UPT ;  /* 0x0000003f1100728c */ /* 0x000fe2000bf45270 */
[----:B------:R-:W-:Y:S01]  /*18c60*/  IMAD.IADD R0, R63, 0x1, -R0 ;  /* 0x000000013f007824 */ /* 0x000fe200078e0a00 */
[----:B------:R-:W-:Y:S01]  /*18c70*/  @UP4 UIMAD.WIDE.U32 UR14, UR21, UR6, URZ ;  /* 0x00000006150e42a5 */ /* 0x000fe2000f8e003f */
[----:B------:R-:W-:Y:S01]  /*18c80*/  SHF.R.S32.HI R5, RZ, 0x1f, R4 ;  /* 0x0000001fff057819 */ /* 0x000fe20000011404 */
[----:B------:R-:W-:Y:S01]  /*18c90*/  @!UP4 USHF.R.S32.HI UR18, URZ, 0x1f, UR12 ;  /* 0x0000001f3f12c899 */ /* 0x000fe2000801140c */
[----:B------:R-:W-:Y:S01]  /*18ca0*/  IMAD.SHL.U32 R0, R0, 0x8, RZ ;  /* 0x0000000800007824 */ /* 0x000fe200078e00ff */
[----:B------:R-:W-:Y:S01]  /*18cb0*/  ULDC.64 UR4, c[0x0][0x1e0] ;  /* 0x0000780000047ab9 */ /* 0x000fe20000000a00 */
[----:B------:R-:W-:Y:S01]  /*18cc0*/  BSSY B0, `(.L_x_252) ;  /* 0x0000036000007945 */ /* 0x000fe20003800000 */
[----:B------:R-:W-:-:S02]  /*18cd0*/  @!UP4 UIMAD UR18, UR18, UR4, URZ ;  /* 0x000000041212c2a4 */ /* 0x000fc4000f8e023f */
[----:B------:R-:W-:Y:S02]  /*18ce0*/  @UP4 UIMAD UR7, UR21, UR7, UR15 ;  /* 0x00000007150742a4 */ /* 0x000fe4000f8e020f */
[----:B------:R-:W-:Y:S02]  /*18cf0*/  USHF.R.S32.HI UR15, URZ, 0x1f, UR11 ;  /* 0x0000001f3f0f7899 */ /* 0x000fe4000801140b */
[----:B------:R-:W-:Y:S02]  /*18d00*/  @UP4 UMOV UR19, UR14 ;  /* 0x0000000e00134c82 */ /* 0x000fe40008000000 */
[----:B------:R-:W-:Y:S02]  /*18d10*/  UISETP.EQ.AND UP2, UPT, UR16, URZ, UP2 ;  /* 0x0000003f1000728c */ /* 0x000fe40009742270 */
[----:B------:R-:W-:Y:S02]  /*18d20*/  @!UP3 UISETP.NE.AND UP1, UPT, UR17, URZ, UPT ;  /* 0x0000003f1100b28c */ /* 0x000fe4000bf25270 */
[----:B------:R-:W-:-:S02]  /*18d30*/  ULDC UR13, c[0x0][0x214] ;  /* 0x00008500000d7ab9 */ /* 0x000fc40000000800 */
[----:B------:R-:W-:Y:S02]  /*18d40*/  @UP3 ULDC UR14, c[0x0][0x210] ;  /* 0x00008400000e3ab9 */ /* 0x000fe40000000800 */
[----:B------:R-:W-:Y:S02]  /*18d50*/  @!UP4 UIMAD.WIDE.U32 UR24, UR12, UR4, URZ ;  /* 0x000000040c18c2a5 */ /* 0x000fe4000f8e003f */
[----:B------:R-:W-:Y:S02]  /*18d60*/  ULDC UR9, c[0x0][0x234] ;  /* 0x00008d0000097ab9 */ /* 0x000fe40000000800 */
[----:B------:R-:W-:Y:S02]  /*18d70*/  @!UP4 UIMAD UR18, UR12, UR5, UR18 ;  /* 0x000000050c12c2a4 */ /* 0x000fe4000f8e0212 */
[----:B------:R-:W-:Y:S02]  /*18d80*/  @UP3 UIMAD UR14, UR14, UR13, URZ ;  /* 0x0000000d0e0e32a4 */ /* 0x000fe4000f8e023f */
[----:B------:R-:W-:-:S02]  /*18d90*/  ULDC.64 UR4, c[0x0][0x1f0] ;  /* 0x00007c0000047ab9 */ /* 0x000fc40000000a00 */
[----:B------:R-:W-:Y:S02]  /*18da0*/  UISETP.NE.OR UP0, UPT, UR21, -0x1, !UP2 ;  /* 0xffffffff1500788c */ /* 0x000fe4000d705670 */
[----:B------:R-:W-:Y:S02]  /*18db0*/  @!UP3 USEL UR14, UR13, UR9, !UP1 ;  /* 0x000000090d0eb287 */ /* 0x000fe4000c800000 */
[----:B------:R-:W-:Y:S02]  /*18dc0*/  ULDC UR6, c[0x0][0x1c0] ;  /* 0x0000700000067ab9 */ /* 0x000fe40000000800 */
[----:B------:R-:W-:Y:S02]  /*18dd0*/  UIMAD UR4, UR15, UR4, URZ ;  /* 0x000000040f0472a4 */ /* 0x000fe4000f8e023f */
[----:B------:R-:W-:Y:S02]  /*18de0*/  @!UP4 UMOV UR19, UR24 ;  /* 0x000000180013cc82 */ /* 0x000fe40008000000 */
[----:B------:R-:W-:Y:S01]  /*18df0*/  @UP3 UMOV UR15, 0x1 ;  /* 0x00000001000f3882 */ /* 0x000fe20000000000 */
[----:B------:R-:W-:Y:S01]  /*18e00*/  IADD3 R8, P0, R0, UR19, RZ ;  /* 0x0000001300087c10 */ /* 0x000fe2000ff1e0ff */
[----:B------:R-:W-:-:S02]  /*18e10*/  @!UP3 UIMAD UR15, UR14, UR6, URZ ;  /* 0x000000060e0fb2a4 */ /* 0x000fc4000f8e023f */
[----:B------:R-:W-:Y:S02]  /*18e20*/  @!UP4 UIADD3 UR7, UR25, UR18, URZ ;  /* 0x000000121907c290 */ /* 0x000fe4000fffe03f */
[----:B------:R-:W-:Y:S02]  /*18e30*/  UIADD3 UR10, -UR8, UR10, URZ ;  /* 0x0000000a080a7290 */ /* 0x000fe4000fffe13f */
[----:B------:R-:W-:Y:S02]  /*18e40*/  UIMAD UR15, UR12, UR15, URZ ;  /* 0x0000000f0c0f72a4 */ /* 0x000fe4000f8e023f */
[----:B------:R-:W-:Y:S01]  /*18e50*/  @!UP0 UIMAD UR21, UR12, UR13, URZ ;  /* 0x0000000d0c1582a4 */ /* 0x000fe2000f8e023f */
[----:B------:R-:W-:Y:S01]  /*18e60*/  LEA.HI.X.SX32 R9, R0, UR7, 0x1, P0 ;  /* 0x0000000700097c11 */ /* 0x000fe200080f0eff */
[----:B------:R-:W-:Y:S01]  /*18e70*/  @UP3 ULDC UR16, c[0x0][0x210] ;  /* 0x0000840000103ab9 */ /* 0x000fe20000000800 */
[----:B------:R-:W-:Y:S01]  /*18e80*/  ISETP.GE.AND P0, PT, R4, UR10, PT ;  /* 0x0000000a04007c0c */ /* 0x000fe2000bf06270 */
[----:B------:R-:W-:-:S02]  /*18e90*/  USEL UR15, UR15, URZ, !UP2 ;  /* 0x0000003f0f0f7287 */ /* 0x000fc4000d000000 */
[----:B------:R-:W-:Y:S01]  /*18ea0*/  @!UP3 UMOV UR16, 0x1 ;  /* 0x000000010010b882 */ /* 0x000fe20000000000 */
[----:B-1----:R-:W-:Y:S01]  /*18eb0*/  IMAD.WIDE.U32 R8, R2, c[0x0][0x1f0], R8 ;  /* 0x00007c0002087a25 */ /* 0x002fe200078e0008 */
[----:B------:R-:W-:Y:S02]  /*18ec0*/  UIMAD UR8, UR8, UR16, URZ ;  /* 0x00000010080872a4 */ /* 0x000fe4000f8e023f */
[----:B------:R-:W-:Y:S01]  /*18ed0*/  UIMAD UR15, UR11, UR14, UR15 ;  /* 0x0000000e0b0f72a4 */ /* 0x000fe2000f8e020f */
[----:B--2---:R-:W-:Y:S01]  /*18ee0*/  IMAD.WIDE R2, R3, 0x80, R4 ;  /* 0x0000008003027825 */ /* 0x004fe200078e0204 */
[----:B------:R-:W-:Y:S02]  /*18ef0*/  @!UP2 UMOV UR26, URZ ;  /* 0x0000003f001aac82 */ /* 0x000fe40008000000 */
[----:B------:R-:W-:Y:S02]  /*18f00*/  @UP2 UMOV UR26, UR21 ;  /* 0x00000015001a2c82 */ /* 0x000fe40008000000 */
[----:B------:R-:W-:-:S02]  /*18f10*/  UIMAD UR4, UR11, UR5, UR4 ;  /* 0x000000050b0472a4 */ /* 0x000fc4000f8e0204 */
[----:B------:R-:W-:Y:S02]  /*18f20*/  @!UP2 UMOV UR27, URZ ;  /* 0x0000003f001bac82 */ /* 0x000fe40008000000 */
[----:B------:R-:W-:Y:S02]  /*18f30*/  USHF.R.S32.HI UR6, URZ, 0x1f, UR8 ;  /* 0x0000001f3f067899 */ /* 0x000fe40008011408 */
[----:B------:R-:W-:Y:S01]  /*18f40*/  @UP2 USHF.R.S32.HI UR27, URZ, 0x1f, UR21 ;  /* 0x0000001f3f1b2899 */ /* 0x000fe20008011415 */
[----:B------:R-:W-:Y:S01]  /*18f50*/  IADD3 R7, R9, UR4, RZ ;  /* 0x0000000409077c10 */ /* 0x000fe2000fffe0ff */
        /* <DEDUP_REMOVED lines=12> */
.L_x_253:
[----:B------:R-:W-:Y:S05]  /*19020*/  BSYNC B0 ;  /* 0x0000000000007941 */ /* 0x000fea0003800000 */
.L_x_252:
[----:B------:R-:W-:Y:S01]  /*19030*/  IADD3 R15, R4, 0x20, RZ ;  /* 0x00000020040f7810 */ /* 0x000fe20007ffe0ff */
[----:B------:R-:W-:Y:S03]  /*19040*/  BSSY B0, `(.L_x_254) ;  /* 0x000000e000007945 */ /* 0x000fe60003800000 */
[----:B------:R-:W-:-:S13]  /*19050*/  ISETP.GE.AND P0, PT, R15, UR10, PT ;  /* 0x0000000a0f007c0c */ /* 0x000fda000bf06270 */
        /* <DEDUP_REMOVED lines=12> */
.L_x_255:
[----:B------:R-:W-:Y:S05]  /*19120*/  BSYNC B0 ;  /* 0x0000000000007941 */ /* 0x000fea0003800000 */
.L_x_254:
        /* <DEDUP_REMOVED lines=15> */
.L_x_257:
[----:B------:R-:W-:Y:S05]  /*19220*/  BSYNC B0 ;  /* 0x0000000000007941 */ /* 0x000fea0003800000 */
.L_x_256:
[----:B------:R-:W-:Y:S01]  /*19230*/  IADD3 R10, R4, 0x60, RZ ;  /* 0x00000060040a7810 */ /* 0x000fe20007ffe0ff */
[----:B------:R-:W-:Y:S03]  /*19240*/  BSSY B0, `(.L_x_258) ;  /* 0x000000d000007945 */ /* 0x000fe60003800000 */
[----:B------:R-:W-:-:S13]  /*19250*/  ISETP.GE.AND P0, PT, R10, UR10, PT ;  /* 0x0000000a0a007c0c */ /* 0x000fda000bf06270 */
        /* <DEDUP_REMOVED lines=11> */
.L_x_259:
[----:B------:R-:W-:Y:S05]  /*19310*/  BSYNC B0 ;  /* 0x0000000000007941 */ /* 0x000fea0003800000 */
.L_x_258:
[----:B------:R-:W-:-:S04]  /*19320*/  LOP3.LUT P6, RZ, R63, 0x3, RZ, 0xc0, !PT ;  /* 0x000000033fff7812 */ /* 0x000fc800078cc0ff */
[----:B------:R-:W-:Y:S02]  /*19330*/  ISETP.GE.OR P5, PT, R4, UR10, P6 ;  /* 0x0000000a04007c0c */ /* 0x000fe4000b7a6670 */
[----:B------:R-:W-:Y:S02]  /*19340*/  ISETP.GE.OR P4, PT, R15, UR10, P6 ;  /* 0x0000000a0f007c0c */ /* 0x000fe4000b786670 */
[----:B------:R-:W-:Y:S02]  /*19350*/  ISETP.GE.OR P3, PT, R14, UR10, P6 ;  /* 0x0000000a0e007c0c */ /* 0x000fe4000b766670 */
[----:B------:R-:W-:-:S07]  /*19360*/  ISETP.GE.OR P6, PT, R10, UR10, P6 ;  /* 0x0000000a0a007c0c */ /* 0x000fce000b7c6670 */
        /* <DEDUP_REMOVED lines=30> */
.L_x_260:
        /* <DEDUP_REMOVED lines=11> */
.L_x_615:


//--------------------- .text._ZN5flash16flash_fwd_kernelI23Flash_fwd_kernel_traitsILi32ELi128ELi128ELi4ELb0ELb0EN7cutlass10bfloat16_tE19Flash_kernel_traitsILi32ELi128ELi128ELi4ES3_EELb0ELb1ELb0ELb0ELb0ELb1ELb1ELb0EEEvNS_16Flash_fwd_paramsE --------------------------
	.section	.text._ZN5flash16flash_fwd_kernelI23Flash_fwd_kernel_traitsILi32ELi128ELi128ELi4ELb0ELb0EN7cutlass10bfloat16_tE19Flash_kernel_traitsILi32ELi128ELi128ELi4ES3_EELb0ELb1ELb0ELb0ELb0ELb1ELb1ELb0EEEvNS_16Flash_fwd_paramsE,"ax",@progbits
	.sectioninfo	@"SHI_REGISTERS=255"
	.align	128
        .global         _ZN5flash16flash_fwd_kernelI23Flash_fwd_kernel_traitsILi32ELi128ELi128ELi4ELb0ELb0EN7cutlass10bfloat16_tE19Flash_kernel_traitsILi32ELi128ELi128ELi4ES3_EELb0ELb1ELb0ELb0ELb0ELb1ELb1ELb0EEEvNS_16Flash_fwd_paramsE
        .type           _ZN5flash16flash_fwd_kernelI23Flash_fwd_kernel_traitsILi32ELi128ELi128ELi4ELb0ELb0EN7cutlass10bfloat16_tE19Flash_kernel_traitsILi32ELi128ELi128ELi4ES3_EELb0ELb1ELb0ELb0ELb0ELb1ELb1ELb0EEEvNS_16Flash_fwd_paramsE,@function
        .size           _ZN5flash16flash_fwd_kernelI23Flash_fwd_kernel_traitsILi32ELi128ELi128ELi4ELb0ELb0EN7cutlass10bfloat16_tE19Flash_kernel_traitsILi32ELi128ELi128ELi4ES3_EELb0ELb1ELb0ELb0ELb0ELb1ELb1ELb0EEEvNS_16Flash_fwd_paramsE,(.L_x_616 - _ZN5flash16flash_fwd_kernelI23Flash_fwd_kernel_traitsILi32ELi128ELi128ELi4ELb0ELb0EN7cutlass10bfloat16_tE19Flash_kernel_traitsILi32ELi128ELi128ELi4ES3_EELb0ELb1ELb0ELb0ELb0ELb1ELb1ELb0EEEvNS_16Flash_fwd_paramsE)
        .other          _ZN5flash16flash_fwd_kernelI23Flash_fwd_kernel_traitsILi32ELi128ELi128ELi4ELb0ELb0EN7cutlass10bfloat16_tE19Flash_kernel_traitsILi32ELi128ELi128ELi4ES3_EELb0ELb1ELb0ELb0ELb0ELb1ELb1ELb0EEEvNS_16Flash_fwd_paramsE,@"STO_CUDA_ENTRY STV_DEFAULT"
_ZN5flash16flash_fwd_kernelI23Flash_fwd_kernel_traitsILi32ELi128ELi128ELi4ELb0ELb0EN7cutlass10bfloat16_tE19Flash_kernel_traitsILi32ELi128ELi128ELi4ES3_EELb0ELb1ELb0ELb0ELb0ELb1ELb1ELb0EEEvNS_16Flash_fwd_paramsE:
.text._ZN5flash16flash_fwd_kernelI23Flash_fwd_kernel_traitsILi32ELi128ELi128ELi4ELb0ELb0EN7cutlass10bfloat16_tE19Flash_kernel_traitsILi32ELi128ELi128ELi4ES3_EELb0ELb1ELb0ELb0ELb0ELb1ELb1ELb0EEEvNS_16Flash_fwd_paramsE:
        /* <DEDUP_REMOVED lines=35> */
.L_x_261:
[----:B------:R-:W-:Y:S02]  /*0230*/  MOV R0, c[0x0][0x218] ;  /* 0x0000860000007a02 */ /* 0x000fe40000000f00 */
.L_x_262:
        /* <DEDUP_REMOVED lines=52> */
.L_x_264:
        /* <DEDUP_REMOVED lines=42> */
.L_x_265:
[----:B------:R-:W-:Y:S01]  /*0820*/  SHF.R.S32.HI R28, RZ, 0x1f, R120 ;  /* 0x0000001fff1c7819 */ /* 0x000fe20000011478 */
[----:B------:R-:W-:Y:S01]  /*0830*/  IMAD.MOV.U32 R182, RZ, RZ, c[0x0][0x198] ;  /* 0x00006600ffb67624 */ /* 0x000fe200078e00ff */
[----:B------:R-:W-:Y:S01]  /*0840*/  IADD3 R109, R209, -0x1, RZ ;  /* 0xffffffffd16d7810 */ /* 0x000fe20007ffe0ff */
[----:B------:R-:W-:Y:S01]  /*0850*/  IMAD.MOV.U32 R0, RZ, RZ, 0x7 ;  /* 0x00000007ff007424 */ /* 0x000fe200078e00ff */
[CC--:B------:R-:W-:Y:S01]  /*0860*/  LEA.HI R6, R28.reuse, R120.reuse, RZ, 0x2 ;  /* 0x000000781c067211 */ /* 0x0c0fe200078f10ff */
[----:B------:R-:W-:Y:S01]  /*0870*/  IMAD.MOV.U32 R29, RZ, RZ, c[0x0][0x1a0] ;  /* 0x00006800ff1d7624 */ /* 0x000fe200078e00ff */
[----:B------:R-:W-:Y:S01]  /*0880*/  LEA.HI R27, R28, R120, RZ, 0x3 ;  /* 0x000000781c1b7211 */ /* 0x000fe200078f18ff */
[C---:B------:R-:W-:Y:S01]  /*0890*/  IMAD.SHL.U32 R181, R182.reuse, 0x80, RZ ;  /* 0x00000080b6b57824 */ /* 0x040fe200078e00ff */
[-C--:B------:R-:W-:Y:S01]  /*08a0*/  SHF.L.U64.HI R2, R182, R0.reuse, c[0x0][0x19c] ;  /* 0x00006700b6027619 */ /* 0x080fe20000010200 */
[----:B------:R-:W-:Y:S01]  /*08b0*/  IMAD.SHL.U32 R30, R29, 0x80, RZ ;  /* 0x000000801d1e7824 */ /* 0x000fe200078e00ff */
[----:B------:R-:W-:Y:S01]  /*08c0*/  LOP3.LUT R3, R6, 0xfffffffc, RZ, 0xc0, !PT ;  /* 0xfffffffc06037812 */ /* 0x000fe200078ec0ff */
[----:B------:R-:W-:Y:S01]  /*08d0*/  IMAD.IADD R13, R45, 0x1, -R121 ;  /* 0x000000012d0d7824 */ /* 0x000fe200078e0a79 */
[----:B------:R-:W-:Y:S01]  /*08e0*/  SHF.R.S32.HI R25, RZ, 0x3, R27 ;  /* 0x00000003ff197819 */ /* 0x000fe2000001141b */
[-C--:B------:R-:W-:Y:S01]  /*08f0*/  IMAD R4, R2, R109.reuse, RZ ;  /* 0x0000006d02047224 */ /* 0x080fe200078e02ff */
        /* <DEDUP_REMOVED lines=25> */
[----:B------:R-:W-:Y:S01]  /*0a90*/  IMAD.IADD R0, R34, 0x1, -R0 ;  /* 0x0000000122007824 */ /* 0x000fe200078e0a00 */
[-C--:B------:R-:W-:Y:S01]  /*0aa0*/  ISETP.GE.AND P2, PT, R32, R13.reuse, PT ;  /* 0x0000000d2000720c */ /* 0x080fe20003f46270 */
[C---:B------:R-:W-:Y:S01]  /*0ab0*/  IMAD.WIDE.U32 R4, R34.reuse, c[0x0][0x198], R38 ;  /* 0x0000660022047a25 */ /* 0x040fe200078e0026 */
[----:B------:R-:W-:Y:S01]  /*0ac0*/  SHF.R.S32.HI R110, RZ, 0x5, R113 ;  /* 0x00000005ff6e7819 */ /* 0x000fe20000011471 */
[----:B------:R-:W-:Y:S01]  /*0ad0*/  STL.64 [R1+0x28], R34 ;  /* 0x0000282201007387 */ /* 0x000fe20000100a00 */
[----:B------:R-:W-:Y:S01]  /*0ae0*/  ISETP.GE.AND P4, PT, R34, R13, PT ;  /* 0x0000000d2200720c */ /* 0x000fe20003f86270 */
[----:B------:R-:W-:Y:S01]  /*0af0*/  IMAD.WIDE R36, R16, 0x80, R34 ;  /* 0x0000008010247825 */ /* 0x000fe200078e0222 */
[----:B------:R-:W-:-:S02]  /*0b00*/  IADD3 R2, P0, R38, R10, RZ ;  /* 0x0000000a26027210 */ /* 0x000fc40007f1e0ff */
[----:B------:R-:W-:Y:S01]  /*0b10*/  IADD3 R31, R34, 0x60, RZ ;  /* 0x00000060221f7810 */ /* 0x000fe20007ffe0ff */
[----:B------:R-:W-:Y:S01]  /*0b20*/  IMAD R6, R110, 0x8, R0 ;  /* 0x000000086e067824 */ /* 0x000fe200078e0200 */
[----:B------:R-:W-:Y:S01]  /*0b30*/  STL.64 [R1+0x30], R36 ;  /* 0x0000302401007387 */ /* 0x000fe20000100a00 */
[----:B------:R-:W-:Y:S01]  /*0b40*/  IMAD.X R3, R39, 0x1, R11, P0 ;  /* 0x0000000127037824 */ /* 0x000fe200000e060b */
[----:B------:R-:W-:Y:S01]  /*0b50*/  ISETP.GE.AND P1, PT, R31, R13, PT ;  /* 0x0000000d1f00720c */ /* 0x000fe20003f26270 */
[----:B------:R-:W-:Y:S01]  /*0b60*/  IMAD R0, R34, c[0x0][0x19c], R7 ;  /* 0x0000670022007a24 */ /* 0x000fe200078e0207 */
[----:B------:R-:W-:Y:S01]  /*0b70*/  IADD3 R18, P0, R18, R4, RZ ;  /* 0x0000000412127210 */ /* 0x000fe20007f1e0ff */
[----:B------:R-:W-:Y:S01]  /*0b80*/  IMAD.WIDE.U32 R2, R14, c[0x0][0x1a8], R2 ;  /* 0x00006a000e027a25 */ /* 0x000fe200078e0002 */
[----:B------:R1:W-:Y:S01]  /*0b90*/  STL [R1+0x3c], R13 ;  /* 0x00003c0d01007387 */ /* 0x0003e20000100800 */
[----:B------:R-:W-:Y:S02]  /*0ba0*/  SHF.R.S32.HI R21, RZ, 0x1f, R20 ;  /* 0x0000001fff157819 */ /* 0x000fe40000011414 */
[----:B------:R-:W-:Y:S01]  /*0bb0*/  IMAD.U32 R198, R6, 0x20, R8 ;  /* 0x0000002006c67824 */ /* 0x000fe200078e0008 */
[----:B------:R-:W-:Y:S01]  /*0bc0*/  @!P3 IADD3 R6, P5, R36, 0x20, RZ ;  /* 0x000000202406b810 */ /* 0x000fe20007fbe0ff */
[----:B------:R-:W-:Y:S01]  /*0bd0*/  IMAD.IADD R3, R3, 0x1, R9 ;  /* 0x0000000103037824 */ /* 0x000fe200078e0209 */
[----:B------:R-:W-:Y:S01]  /*0be0*/  IADD3.X R19, R12, R5, R0, P0, !PT ;  /* 0x000000050c137210 */ /* 0x000fe200007fe400 */
[----:B------:R-:W-:Y:S01]  /*0bf0*/  @!P4 IMAD R0, R37, c[0x0][0x190], RZ ;  /* 0x000064002500ca24 */ /* 0x000fe200078e02ff */
[----:B------:R-:W-:Y:S01]  /*0c00*/  STL [R1+0x50], R33 ;  /* 0x0000502101007387 */ /* 0x000fe20000100800 */
[----:B------:R-:W-:-:S02]  /*0c10*/  @!P3 IMAD.X R7, RZ, RZ, R37, P5 ;  /* 0x000000ffff07b224 */ /* 0x000fc400028e0625 */
[--C-:B------:R-:W-:Y:S01]  /*0c20*/  @!P3 IMAD.MOV.U32 R4, RZ, RZ, R2.reuse ;  /* 0x000000ffff04b224 */ /* 0x100fe200078e0002 */
[----:B------:R2:W-:Y:S01]  /*0c30*/  STL [R1+0x54], R32 ;  /* 0x0000542001007387 */ /* 0x0005e20000100800 */
[--C-:B------:R-:W-:Y:S02]  /*0c40*/  @!P3 IMAD.MOV.U32 R5, RZ, RZ, R3.reuse ;  /* 0x000000ffff05b224 */ /* 0x100fe400078e0003 */
[--C-:B------:R-:W-:Y:S01]  /*0c50*/  @!P2 IMAD.MOV.U32 R8, RZ, RZ, R2.reuse ;  /* 0x000000ffff08a224 */ /* 0x100fe200078e0002 */
[----:B------:R-:W-:Y:S01]  /*0c60*/  STL.64 [R1+0x40], R38 ;  /* 0x0000402601007387 */ /* 0x000fe20000100a00 */
[--C-:B------:R-:W-:Y:S02]  /*0c70*/  @!P2 IMAD.MOV.U32 R9, RZ, RZ, R3.reuse ;  /* 0x000000ffff09a224 */ /* 0x100fe400078e0003 */
[----:B------:R-:W-:Y:S01]  /*0c80*/  @!P1 IMAD.MOV.U32 R16, RZ, RZ, R2 ;  /* 0x000000ffff109224 */ /* 0x000fe200078e0002 */
[----:B------:R-:W-:Y:S01]  /*0c90*/  STL [R1+0x58], R31 ;  /* 0x0000581f01007387 */ /* 0x000fe20000100800 */
[----:B------:R-:W-:-:S02]  /*0ca0*/  @!P1 IMAD.MOV.U32 R17, RZ, RZ, R3 ;  /* 0x000000ffff119224 */ /* 0x000fc400078e0003 */
[C---:B------:R-:W-:Y:S01]  /*0cb0*/  @!P4 IMAD R10, R36.reuse, c[0x0][0x194], R0 ;  /* 0x00006500240aca24 */ /* 0x040fe200078e0200 */
[C---:B-1----:R-:W-:Y:S01]  /*0cc0*/  @!P2 IADD3 R13, P0, R36.reuse, 0x40, RZ ;  /* 0x00000040240da810 */ /* 0x042fe20007f1e0ff */
        /* <DEDUP_REMOVED lines=29> */
[----:B------:R-:W-:Y:S01]  /*0ea0*/  IMAD.IADD R201, R37, 0x1, R6 ;  /* 0x0000000125c97824 */ /* 0x000fe200078e0206 */
[----:B------:R-:W-:Y:S01]  /*0eb0*/  STL.64 [R1+0x20], R36 ;  /* 0x0000202401007387 */ /* 0x000fe20000100a00 */
[----:B------:R-:W-:Y:S01]  /*0ec0*/  IMAD.MOV.U32 R200, RZ, RZ, R36 ;  /* 0x000000ffffc87224 */ /* 0x000fe200078e0024 */
[----:B------:R-:W-:Y:S01]  /*0ed0*/  @!P1 LEA.HI.X R9, R2, c[0x0][0x164], R3, 0x1, P0 ;  /* 0x0000590002099a11 */ /* 0x000fe200000f0c03 */
[----:B------:R-:W-:Y:S01]  /*0ee0*/  IMAD.SHL.U32 R198, R198, 0x2, RZ ;  /* 0x00000002c6c67824 */ /* 0x000fe200078e00ff */
[----:B------:R-:W-:Y:S01]  /*0ef0*/  ISETP.GE.AND P0, PT, R33, R16, PT ;  /* 0x000000102100720c */ /* 0x000fe20003f06270 */
[----:B------:R-:W-:Y:S01]  /*0f00*/  IMAD.WIDE.U32 R2, R109, R181, R200 ;  /* 0x000000b56d027225 */ /* 0x000fe200078e00c8 */
[----:B------:R-:W-:Y:S03]  /*0f10*/  STL.64 [R1+0x18], R200 ;  /* 0x000018c801007387 */ /* 0x000fe60000100a00 */
[----:B------:R-:W-:Y:S01]  /*0f20*/  IMAD R0, R35, c[0x0][0x1a0], RZ ;  /* 0x0000680023007a24 */ /* 0x000fe200078e02ff */
[----:B------:R-:W-:Y:S01]  /*0f30*/  @!PT LDS RZ, [RZ] ;  /* 0x00000000fffff984 */ /* 0x000fe20000000800 */
[----:B------:R-:W-:Y:S01]  /*0f40*/  @!PT LDS RZ, [RZ] ;  /* 0x00000000fffff984 */ /* 0x000fe20000000800 */
[----:B------:R-:W-:Y:S01]  /*0f50*/  @!PT LDS RZ, [RZ] ;  /* 0x00000000fffff984 */ /* 0x000fe20000000800 */
[----:B------:R1:W-:Y:S01]  /*0f60*/  @!P4 LDGSTS.E.BYPASS.LTC128B.128 [R198], [R12.64] ;  /* 0x000000000cc6cfae */ /* 0x0003e2000b901d46 */
[----:B------:R-:W-:-:S03]  /*0f70*/  IMAD.WIDE.U32 R4, R34, c[0x0][0x1a0], R38 ;  /* 0x0000680022047a25 */ /* 0x000fc600078e0026 */
[----:B------:R3:W-:Y:S01]  /*0f80*/  @!P3 LDGSTS.E.BYPASS.LTC128B.128 [R198+0x800], [R10.64] ;  /* 0x008000000ac6bfae */ /* 0x0007e2000b901d46 */
[----:B------:R-:W-:Y:S01]  /*0f90*/  IMAD.IADD R3, R3, 0x1, R24 ;  /* 0x0000000103037824 */ /* 0x000fe200078e0218 */
[----:B------:R-:W-:Y:S01]  /*0fa0*/  @!P6 LEA R6, P3, R2, c[0x0][0x168], 0x1 ;  /* 0x00005a000206ea11 */ /* 0x000fe200078608ff */
[----:B------:R-:W-:Y:S01]  /*0fb0*/  IMAD R0, R34, c[0x0][0x1a4], R0 ;  /* 0x0000690022007a24 */ /* 0x000fe200078e0200 */
[----:B------:R-:W-:Y:S01]  /*0fc0*/  IADD3 R18, P5, R22, R4, RZ ;  /* 0x0000000416127210 */ /* 0x000fe20007fbe0ff */
[----:B------:R4:W-:Y:S01]  /*0fd0*/  @!P2 LDGSTS.E.BYPASS.LTC128B.128 [R198+0x1000], [R14.64] ;  /* 0x010000000ec6afae */ /* 0x0009e2000b901d46 */
[----:B------:R-:W-:Y:S01]  /*0fe0*/  @!P6 LEA.HI.X R7, R2, c[0x0][0x16c], R3, 0x1, P3 ;  /* 0x00005b000207ea11 */ /* 0x000fe200018f0c03 */
[----:B------:R-:W-:Y:S01]  /*0ff0*/  IMAD.MOV.U32 R22, RZ, RZ, c[0x0][0x1a4] ;  /* 0x00006900ff167624 */ /* 0x000fe200078e00ff */
[----:B------:R-:W-:Y:S01]  /*1000*/  IADD3.X R19, R23, R5, R0, P5, !PT ;  /* 0x0000000517137210 */ /* 0x000fe20002ffe400 */
[----:B------:R5:W-:Y:S01]  /*1010*/  @!P1 LDGSTS.E.BYPASS.LTC128B.128 [R198+0x1800], [R8.64] ;  /* 0x0180000008c69fae */ /* 0x000be2000b901d46 */
[----:B------:R-:W-:-:S02]  /*1020*/  @!P0 LEA R0, P4, R182, R2, 0x5 ;  /* 0x00000002b6008211 */ /* 0x000fc400078828ff */
[-C--:B------:R-:W-:Y:S01]  /*1030*/  ISETP.GE.AND P5, PT, R31, R16.reuse, PT ;  /* 0x000000101f00720c */ /* 0x080fe20003fa6270 */
[----:B------:R1:W-:Y:S01]  /*1040*/  @!P6 LDGSTS.E.BYPASS.LTC128B.128 [R198+0x2000], [R6.64] ;  /* 0x0200000006c6efae */ /* 0x0003e2000b901d46 */
[----:B------:R-:W-:Y:S02]  /*1050*/  @!P0 LEA.HI.X R5, R182, R3, R183, 0x5, P4 ;  /* 0x00000003b6058211 */ /* 0x000fe400020f2cb7 */
[----:B------:R-:W-:Y:S02]  /*1060*/  @!P0 LEA R4, P4, R0, c[0x0][0x168], 0x1 ;  /* 0x00005a0000048a11 */ /* 0x000fe400078808ff */
[-C--:B------:R-:W-:Y:S02]  /*1070*/  ISETP.GE.AND P6, PT, R32, R16.reuse, PT ;  /* 0x000000102000720c */ /* 0x080fe40003fc6270 */
[----:B------:R-:W-:Y:S02]  /*1080*/  @!P0 LEA.HI.X R5, R0, c[0x0][0x16c], R5, 0x1, P4 ;  /* 0x00005b0000058a11 */ /* 0x000fe400020f0c05 */
[----:B------:R-:W-:-:S02]  /*1090*/  ISETP.GE.AND P4, PT, R34, R16, PT ;  /* 0x000000102200720c */ /* 0x000fc40003f86270 */
[-C--:B------:R-:W-:Y:S01]  /*10a0*/  ISETP.GE.AND P3, PT, R33, R16.reuse, PT ;  /* 0x000000102100720c */ /* 0x080fe20003f66270 */
[----:B------:R1:W-:Y:S01]  /*10b0*/  @!P0 LDGSTS.E.BYPASS.LTC128B.128 [R198+0x2800], [R4.64] ;  /* 0x0280000004c68fae */ /* 0x0003e2000b901d46 */
[----:B------:R-:W-:Y:S01]  /*10c0*/  ISETP.GE.AND P2, PT, R32, R16, PT ;  /* 0x000000102000720c */ /* 0x000fe20003f46270 */
[----:B--2---:R-:W-:Y:S01]  /*10d0*/  IMAD.WIDE.U32 R32, R20, c[0x0][0x1b8], R18 ;  /* 0x00006e0014207a25 */ /* 0x004fe200078e0012 */
[----:B---3--:R-:W-:Y:S02]  /*10e0*/  LEA.HI R10, R28, R120, RZ, 0x4 ;  /* 0x000000781c0a7211 */ /* 0x008fe400078f20ff */
[----:B------:R-:W-:Y:S01]  /*10f0*/  ISETP.GE.AND P1, PT, R31, R16, PT ;  /* 0x000000101f00720c */ /* 0x000fe20003f26270 */
[----:B------:R-:W-:Y:S01]  /*1100*/  IMAD.MOV.U32 R220, RZ, RZ, R32 ;  /* 0x000000ffffdc7224 */ /* 0x000fe200078e0020 */
[----:B------:R-:W-:Y:S01]  /*1110*/  STL.64 [R1+0x48], R32 ;  /* 0x0000482001007387 */ /* 0x000fe20000100a00 */
[----:B----4-:R-:W-:Y:S01]  /*1120*/  IMAD.WIDE.U32 R14, R182, 0x40, RZ ;  /* 0x00000040b60e7825 */ /* 0x010fe200078e00ff */
[----:B-----5:R-:W-:-:S03]  /*1130*/  SHF.R.S32.HI R8, RZ, 0x4, R10 ;  /* 0x00000004ff087819 */ /* 0x020fc6000001140a */
[----:B------:R-:W-:Y:S02]  /*1140*/  IMAD.SHL.U32 R9, R183, 0x40, RZ ;  /* 0x00000040b7097824 */ /* 0x000fe400078e00ff */
[----:B------:R-:W-:Y:S01]  /*1150*/  IMAD.WIDE.U32 R18, R29, 0x40, RZ ;  /* 0x000000401d127825 */ /* 0x000fe200078e00ff */
[----:B-1----:R-:W-:Y:S02]  /*1160*/  LOP3.LUT R6, R27, 0xfffffff8, RZ, 0xc0, !PT ;  /* 0xfffffff81b067812 */ /* 0x002fe400078ec0ff */
[----:B------:R-:W-:-:S03]  /*1170*/  @!P6 IADD3 R7, P0, R2, R14, RZ ;  /* 0x0000000e0207e210 */ /* 0x000fc60007f1e0ff */
[----:B------:R-:W-:-:S05]  /*1180*/  IMAD.IADD R6, R120, 0x1, -R6 ;  /* 0x0000000178067824 */ /* 0x000fca00078e0a06 */
[----:B------:R-:W-:Y:S02]  /*1190*/  LEA.HI R0, R6, R6, RZ, 0x1 ;  /* 0x0000000606007211 */ /* 0x000fe400078f08ff */
[----:B------:R-:W-:Y:S02]  /*11a0*/  LEA.HI R4, R10, R8, RZ, 0x1 ;  /* 0x000000080a047211 */ /* 0x000fe400078f08ff */
        /* <DEDUP_REMOVED lines=16> */
[----:B------:R-:W-:Y:S02]  /*12b0*/  @!P6 LEA.HI.X R11, R7, c[0x0][0x16c], R8, 0x1, P0 ;  /* 0x00005b00070bea11 */ /* 0x000fe400000f0c08 */
[----:B------:R-:W-:Y:S01]  /*12c0*/  LOP3.LUT R15, R4, R0, RZ, 0x3c, !PT ;  /* 0x00000000040f7212 */ /* 0x000fe200078e3cff */
[----:B------:R-:W-:Y:S01]  /*12d0*/  @!P5 IMAD.IADD R0, R3, 0x1, R6 ;  /* 0x000000010300d824 */ /* 0x000fe200078e0206 */
[----:B------:R-:W-:Y:S01]  /*12e0*/  @!P5 LEA R6, P0, R2, c[0x0][0x168], 0x1 ;  /* 0x00005a000206da11 */ /* 0x000fe200078008ff */
[----:B------:R-:W-:Y:S01]  /*12f0*/  IMAD.IADD R4, R120, 0x1, -R5 ;  /* 0x0000000178047824 */ /* 0x000fe200078e0a05 */
[----:B------:R1:W-:Y:S01]  /*1300*/  @!P6 LDGSTS.E.BYPASS.LTC128B.128 [R198+0x3000], [R10.64] ;  /* 0x030000000ac6efae */ /* 0x0003e2000b901d46 */
[----:B------:R-:W-:Y:S01]  /*1310*/  IMAD R9, R20, c[0x0][0x1bc], R9 ;  /* 0x00006f0014097a24 */ /* 0x000fe200078e0209 */
[----:B------:R-:W-:Y:S01]  /*1320*/  @!P5 LEA.HI.X R7, R2, c[0x0][0x16c], R0, 0x1, P0 ;  /* 0x00005b000207da11 */ /* 0x000fe200000f0c00 */
[----:B------:R-:W-:Y:S01]  /*1330*/  IMAD.SHL.U32 R20, R22, 0x40, RZ ;  /* 0x0000004016147824 */ /* 0x000fe200078e00ff */
[----:B------:R-:W-:Y:S01]  /*1340*/  LEA.HI R5, R4, R4, RZ, 0x1 ;  /* 0x0000000404057211 */ /* 0x000fe200078f08ff */
[----:B------:R-:W-:Y:S01]  /*1350*/  IMAD.IADD R221, R33, 0x1, R9 ;  /* 0x0000000121dd7824 */ /* 0x000fe200078e0209 */
        /* <DEDUP_REMOVED lines=8> */
[----:B------:R-:W-:-:S02]  /*13e0*/  LEA.HI R0, R0, R8, RZ, 0x2 ;  /* 0x0000000800007211 */ /* 0x000fc400078f10ff */
[----:B------:R-:W-:Y:S01]  /*13f0*/  LEA.HI R12, R12, R4, RZ, 0x3 ;  /* 0x000000040c0c7211 */ /* 0x000fe200078f18ff */
[----:B------:R-:W-:Y:S01]  /*1400*/  IMAD.IADD R108, R4, 0x1, -R9 ;  /* 0x00000001046c7824 */ /* 0x000fe200078e0a09 */
[----:B------:R-:W-:Y:S01]  /*1410*/  LOP3.LUT R5, R0, 0xfffffffc, RZ, 0xc0, !PT ;  /* 0xfffffffc00057812 */ /* 0x000fe200078ec0ff */
[----:B------:R-:W-:Y:S01]  /*1420*/  IMAD R0, R16, 0x8, R13 ;  /* 0x0000000810007824 */ /* 0x000fe200078e020d */
[----:B------:R-:W-:Y:S01]  /*1430*/  @!P2 IADD3 R13, P0, R2, R18, RZ ;  /* 0x00000012020da210 */ /* 0x000fe20007f1e0ff */
[----:B------:R-:W-:Y:S02]  /*1440*/  IMAD.SHL.U32 R12, R12, 0x20, RZ ;  /* 0x000000200c0c7824 */ /* 0x000fe400078e00ff */
        /* <DEDUP_REMOVED lines=21> */
[----:B------:R-:W-:Y:S02]  /*15a0*/  SHF.R.U32.HI R5, RZ, 0x3, R4 ;  /* 0x00000003ff057819 */ /* 0x000fe40000011604 */
[----:B------:R-:W-:-:S02]  /*15b0*/  @!P1 LEA R10, P0, R2, c[0x0][0x170], 0x1 ;  /* 0x00005c00020a9a11 */ /* 0x000fc400078008ff */
[----:B------:R-:W-:Y:S02]  /*15c0*/  LOP3.LUT R143, R11, R5, RZ, 0x3c, !PT ;  /* 0x000000050b8f7212 */ /* 0x000fe400078e3cff */
[----:B------:R-:W-:Y:S01]  /*15d0*/  @!P1 LEA.HI.X R11, R2, c[0x0][0x174], R3, 0x1, P0 ;  /* 0x00005d00020b9a11 */ /* 0x000fe200000f0c03 */
[----:B------:R-:W-:Y:S01]  /*15e0*/  IMAD R2, R110, 0x200, R47 ;  /* 0x000002006e027824 */ /* 0x000fe200078e022f */
[----:B------:R-:W-:Y:S02]  /*15f0*/  @!P2 LEA R4, P5, R13, c[0x0][0x170], 0x1 ;  /* 0x00005c000d04aa11 */ /* 0x000fe400078a08ff */
[----:B------:R-:W-:Y:S01]  /*1600*/  LOP3.LUT P0, RZ, R17, 0x2, RZ, 0xc0, !PT ;  /* 0x0000000211ff7812 */ /* 0x000fe2000780c0ff */
[C---:B------:R-:W-:Y:S01]  /*1610*/  IMAD R2, R108.reuse, 0x20, R2 ;  /* 0x000000206c027824 */ /* 0x040fe200078e0202 */
[----:B------:R-:W-:Y:S01]  /*1620*/  @!P2 LEA.HI.X R5, R13, c[0x0][0x174], R15, 0x1, P5 ;  /* 0x00005d000d05aa11 */ /* 0x000fe200028f0c0f */
[----:B------:R-:W-:Y:S01]  /*1630*/  IMAD R108, R108, 0x20, R47 ;  /* 0x000000206c6c7824 */ /* 0x000fe200078e022f */
[----:B------:R-:W-:Y:S01]  /*1640*/  IADD3 R189, R184, 0x2020, RZ ;  /* 0x00002020b8bd7810 */ /* 0x000fe20007ffe0ff */
[----:B------:R-:W-:Y:S01]  /*1650*/  IMAD.IADD R2, R143, 0x1, R2 ;  /* 0x000000018f027824 */ /* 0x000fe200078e0202 */
[----:B------:R-:W-:Y:S03]  /*1660*/  @P4 STS [R198+0x4000], RZ ;  /* 0x004000ffc6004388 */ /* 0x000fe60000000800 */
[----:B------:R-:W-:Y:S01]  /*1670*/  IMAD.SHL.U32 R187, R2, 0x2, RZ ;  /* 0x0000000202bb7824 */ /* 0x000fe200078e00ff */
[----:B------:R-:W-:Y:S01]  /*1680*/  @P4 STS [R198+0x4004], RZ ;  /* 0x004004ffc6004388 */ /* 0x000fe20000000800 */
[----:B------:R-:W-:-:S03]  /*1690*/  IADD3 R2, R184, 0x2000, RZ ;  /* 0x00002000b8027810 */ /* 0x000fc60007ffe0ff */
[----:B------:R-:W-:Y:S01]  /*16a0*/  @P4 STS.64 [R198+0x4008], RZ ;  /* 0x004008ffc6004388 */ /* 0x000fe20000000a00 */
[----:B------:R-:W-:-:S03]  /*16b0*/  @P0 IADD3 R189, R2, -0x20, RZ ;  /* 0xffffffe002bd0810 */ /* 0x000fc60007ffe0ff */
[----:B------:R-:W-:Y:S01]  /*16c0*/  @!PT LDS RZ, [RZ] ;  /* 0x00000000fffff984 */ /* 0x000fe20000000800 */
[----:B------:R-:W-:Y:S01]  /*16d0*/  @!PT LDS RZ, [RZ] ;  /* 0x00000000fffff984 */ /* 0x000fe20000000800 */
[----:B------:R-:W-:Y:S01]  /*16e0*/  @!PT LDS RZ, [RZ] ;  /* 0x00000000fffff984 */ /* 0x000fe20000000800 */
[----:B------:R1:W-:Y:S01]  /*16f0*/  @!P4 LDGSTS.E.BYPASS.LTC128B.128 [R198+0x4000], [R8.64] ;  /* 0x0400000008c6cfae */ /* 0x0003e2000b901d46 */
[C---:B------:R-:W-:Y:S02]  /*1700*/  IADD3 R196, R189.reuse, 0x400, RZ ;  /* 0x00000400bdc47810 */ /* 0x040fe40007ffe0ff */
[C---:B------:R-:W-:Y:S01]  /*1710*/  IADD3 R195, R189.reuse, 0x800, RZ ;  /* 0x00000800bdc37810 */ /* 0x040fe20007ffe0ff */
[----:B------:R-:W-:Y:S01]  /*1720*/  @P3 STS.128 [R198+0x4800], RZ ;  /* 0x004800ffc6003388 */ /* 0x000fe20000000c00 */
[C---:B------:R-:W-:Y:S02]  /*1730*/  IADD3 R194, R189.reuse, 0xc00, RZ ;  /* 0x00000c00bdc27810 */ /* 0x040fe40007ffe0ff */
[C---:B------:R-:W-:Y:S01]  /*1740*/  IADD3 R193, R189.reuse, 0x1000, RZ ;  /* 0x00001000bdc17810 */ /* 0x040fe20007ffe0ff */
[----:B------:R-:W-:Y:S01]  /*1750*/  @!PT LDS RZ, [RZ] ;  /* 0x00000000fffff984 */ /* 0x000fe20000000800 */
[----:B------:R-:W-:Y:S01]  /*1760*/  @!PT LDS RZ, [RZ] ;  /* 0x00000000fffff984 */ /* 0x000fe20000000800 */
[----:B------:R-:W-:Y:S01]  /*1770*/  @!PT LDS RZ, [RZ] ;  /* 0x00000000fffff984 */ /* 0x000fe20000000800 */
[----:B------:R2:W-:Y:S01]  /*1780*/  @!P3 LDGSTS.E.BYPASS.LTC128B.128 [R198+0x4800], [R6.64] ;  /* 0x0480000006c6bfae */ /* 0x0005e2000b901d46 */
[C---:B------:R-:W-:Y:S02]  /*1790*/  IADD3 R192, R189.reuse, 0x1400, RZ ;  /* 0x00001400bdc07810 */ /* 0x040fe40007ffe0ff */
[C---:B------:R-:W-:Y:S01]  /*17a0*/  IADD3 R191, R189.reuse, 0x1800, RZ ;  /* 0x00001800bdbf7810 */ /* 0x040fe20007ffe0ff */
[----:B------:R-:W-:Y:S01]  /*17b0*/  @P2 STS.128 [R198+0x5000], RZ ;  /* 0x005000ffc6002388 */ /* 0x000fe20000000c00 */
[----:B------:R-:W-:-:S03]  /*17c0*/  IADD3 R190, R189, 0x1c00, RZ ;  /* 0x00001c00bdbe7810 */ /* 0x000fc60007ffe0ff */
        /* <DEDUP_REMOVED lines=8> */
[----:B------:R1:W-:Y:S01]  /*1850*/  @!P1 LDGSTS.E.BYPASS.LTC128B.128 [R198+0x5800], [R10.64] ;  /* 0x058000000ac69fae */ /* 0x0003e2000b901d46 */
[----:B------:R-:W-:-:S03]  /*1860*/  LOP3.LUT P1, RZ, R14, 0x2, RZ, 0xc0, !PT ;  /* 0x000000020eff7812 */ /* 0x000fc6000782c0ff */
[----:B------:R-:W-:Y:S01]  /*1870*/  LDSM.16.M88.4 R20, [R187] ;  /* 0x00000000bb14783b */ /* 0x000fe20000000200 */
[----:B------:R-:W-:-:S03]  /*1880*/  SEL R0, R0, 0xfffffff0, !P1 ;  /* 0xfffffff000007807 */ /* 0x000fc60004800000 */
[----:B------:R-:W3:Y:S02]  /*1890*/  LDSM.16.M88.4 R40, [R184+0x2000] ;  /* 0x00200000b828783b */ /* 0x000ee40000000200 */
[----:B------:R-:W-:Y:S02]  /*18a0*/  IMAD R188, R0, 0x2, R187 ;  /* 0x0000000200bc7824 */ /* 0x000fe400078e02bb */
[----:B------:R-:W4:Y:S04]  /*18b0*/  LDSM.16.M88.4 R16, [R187+0x1000] ;  /* 0x00100000bb10783b */ /* 0x000f280000000200 */
[----:B------:R-:W-:Y:S04]  /*18c0*/  LDSM.16.M88.4 R48, [R189] ;  /* 0x00000000bd30783b */ /* 0x000fe80000000200 */
[----:B--2---:R-:W-:Y:S04]  /*18d0*/  LDSM.16.M88.4 R4, [R188+0x1000] ;  /* 0x00100000bc04783b */ /* 0x004fe80000000200 */
[----:B------:R-:W2:Y:S04]  /*18e0*/  LDSM.16.M88.4 R52, [R184+0x2400] ;  /* 0x00240000b834783b */ /* 0x000ea80000000200 */
[----:B-1----:R-:W1:Y:S04]  /*18f0*/  LDSM.16.M88.4 R8, [R188] ;  /* 0x00000000bc08783b */ /* 0x002e680000000200 */
[----:B------:R-:W5:Y:S04]  /*1900*/  LDSM.16.M88.4 R56, [R189+0x400] ;  /* 0x00040000bd38783b */ /* 0x000f680000000200 */
[----:B------:R-:W5:Y:S04]  /*1910*/  LDSM.16.M88.4 R80, [R184+0x2800] ;  /* 0x00280000b850783b */ /* 0x000f680000000200 */
[----:B------:R-:W5:Y:S04]  /*1920*/  LDSM.16.M88.4 R72, [R189+0x800] ;  /* 0x00080000bd48783b */ /* 0x000f680000000200 */
[----:B------:R-:W5:Y:S01]  /*1930*/  LDSM.16.M88.4 R64, [R184+0x2c00] ;  /* 0x002c0000b840783b */ /* 0x000f620000000200 */
[-C--:B---3--:R-:W-:Y:S03]  /*1940*/  HMMA.16816.F32.BF16 R12, R20, R40.reuse, RZ ;  /* 0x00000028140c723c */ /* 0x088fe600000418ff */
[----:B------:R-:W3:Y:S04]  /*1950*/  LDSM.16.M88.4 R96, [R189+0xc00] ;  /* 0x000c0000bd60783b */ /* 0x000ee80000000200 */
[----:B------:R-:W3:Y:S01]  /*1960*/  LDSM.16.M88.4 R88, [R184+0x3000] ;  /* 0x00300000b858783b */ /* 0x000ee20000000200 */
[C---:B----4-:R-:W-:Y:S03]  /*1970*/  HMMA.16816.F32.BF16 R24, R16.reuse, R40, RZ ;  /* 0x000000281018723c */ /* 0x050fe600000418ff */
[----:B------:R-:W4:Y:S04]  /*1980*/  LDSM.16.M88.4 R60, [R189+0x1000] ;  /* 0x00100000bd3c783b */ /* 0x000f280000000200 */
[----:B------:R-:W3:Y:S01]  /*1990*/  LDSM.16.M88.4 R68, [R184+0x3400] ;  /* 0x00340000b844783b */ /* 0x000ee20000000200 */
[----:B--2---:R-:W-:Y:S03]  /*19a0*/  HMMA.16816.F32.BF16 R28, R16, R52, RZ ;  /* 0x00000034101c723c */ /* 0x004fe600000418ff */
[----:B------:R-:W2:Y:S04]  /*19b0*/  LDSM.16.M88.4 R92, [R189+0x1400] ;  /* 0x00140000bd5c783b */ /* 0x000ea80000000200 */
[----:B------:R-:W2:Y:S01]  /*19c0*/  LDSM.16.M88.4 R84, [R184+0x3800] ;  /* 0x00380000b854783b */ /* 0x000ea20000000200 */
[-C--:B-1----:R-:W-:Y:S03]  /*19d0*/  HMMA.16816.F32.BF16 R12, R8, R48.reuse, R12 ;  /* 0x00000030080c723c */ /* 0x082fe6000004180c */
[----:B------:R-:W1:Y:S04]  /*19e0*/  LDSM.16.M88.4 R76, [R189+0x1800] ;  /* 0x00180000bd4c783b */ /* 0x000e680000000200 */
[----:B------:R-:W1:Y:S01]  /*19f0*/  LDSM.16.M88.4 R100, [R184+0x3c00] ;  /* 0x003c0000b864783b */ /* 0x000e620000000200 */
[----:B------:R-:W-:Y:S03]  /*1a00*/  HMMA.16816.F32.BF16 R32, R4, R48, R24 ;  /* 0x000000300420723c */ /* 0x000fe60000041818 */
[----:B------:R-:W1:Y:S04]  /*1a10*/  LDSM.16.M88.4 R104, [R189+0x1c00] ;  /* 0x001c0000bd68783b */ /* 0x000e680000000200 */
[----:B------:R-:W0:Y:S01]  /*1a20*/  LDGDEPBAR ;  /* 0x00000000000079af */ /* 0x000e220000000000 */
[----:B------:R-:W-:Y:S08]  /*1a30*/  HMMA.16816.F32.BF16 R24, R20, R52, RZ ;  /* 0x000000341418723c */ /* 0x000ff000000418ff */
[----:B------:R-:W-:Y:S01]  /*1a40*/  FMUL.FTZ R2, R12, c[0x0][0x2ec] ;  /* 0x0000bb000c027a20 */ /* 0x000fe20000410000 */
[----:B-----5:R-:W-:Y:S03]  /*1a50*/  HMMA.16816.F32.BF16 R36, R4, R56, R28 ;  /* 0x000000380424723c */ /* 0x020fe6000004181c */
[----:B------:R5:W-:Y:S05]  /*1a60*/  MUFU.TANH R180, R2 ;  /* 0x0000000200b47308 */ /* 0x000bea0000002400 */
[----:B------:R-:W-:Y:S01]  /*1a70*/  HMMA.16816.F32.BF16 R28, R16, R80, RZ ;  /* 0x00000050101c723c */ /* 0x000fe200000418ff */
[----:B------:R-:W-:-:S04]  /*1a80*/  DEPBAR.LE SB0, 0x0 ;  /* 0x000080000000791a */ /* 0x000fc80000000000 */
[----:B-----5:R-:W-:-:S04]  /*1a90*/  FMUL.FTZ R2, R13, c[0x0][0x2ec] ;  /* 0x0000bb000d027a20 */ /* 0x020fc80000410000 */
[----:B------:R5:W1:Y:S11]  /*1aa0*/  MUFU.TANH R114, R2 ;  /* 0x0000000200727308 */ /* 0x000a760000002400 */
[----:B------:R-:W-:Y:S04]  /*1ab0*/  @!UPT UIADD3 URZ, URZ, URZ, URZ ;  /* 0x0000003f3f3ff290 */ /* 0x000fe8000fffe03f */
[----:B------:R-:W-:Y:S01]  /*1ac0*/  HMMA.16816.F32.BF16 R28, R4, R72, R28 ;  /* 0x00000048041c723c */ /* 0x000fe2000004181c */
[----:B-----5:R-:W-:-:S04]  /*1ad0*/  FMUL.FTZ R2, R14, c[0x0][0x2ec] ;  /* 0x0000bb000e027a20 */ /* 0x020fc80000410000 */
[----:B------:R5:W-:Y:S02]  /*1ae0*/  MUFU.TANH R179, R2 ;  /* 0x0000000200b37308 */ /* 0x000be40000002400 */
[----:B-----5:R-:W-:Y:S02]  /*1af0*/  FMUL.FTZ R2, R15, c[0x0][0x2ec] ;  /* 0x0000bb000f027a20 */ /* 0x020fe40000410000 */
[----:B------:R-:W-:Y:S04]  /*1b00*/  HMMA.16816.F32.BF16 R12, R8, R56, R24 ;  /* 0x00000038080c723c */ /* 0x000fe80000041818 */
[----:B------:R5:W1:Y:S04]  /*1b10*/  MUFU.TANH R115, R2 ;  /* 0x0000000200737308 */ /* 0x000a680000002400 */
[----:B------:R-:W-:Y:S01]  /*1b20*/  HMMA.16816.F32.BF16 R24, R20, R80, RZ ;  /* 0x000000501418723c */ /* 0x000fe200000418ff */
[----:B-----5:R-:W-:-:S04]  /*1b30*/  FMUL.FTZ R2, R32, c[0x0][0x2ec] ;  /* 0x0000bb0020027a20 */ /* 0x020fc80000410000 */
[----:B------:R5:W-:Y:S02]  /*1b40*/  MUFU.TANH R178, R2 ;  /* 0x0000000200b27308 */ /* 0x000be40000002400 */
[----:B-----5:R-:W-:-:S06]  /*1b50*/  FMUL.FTZ R2, R33, c[0x0][0x2ec] ;  /* 0x0000bb0021027a20 */ /* 0x020fcc0000410000 */
        /* <DEDUP_REMOVED lines=11> */
[----:B-----5:R-:W-:Y:S02]  /*1c10*/  FMUL.FTZ R2, R15, c[0x0][0x2ec] ;  /* 0x0000bb000f027a20 */ /* 0x020fe40000410000 */
[----:B------:R-:W-:Y:S04]  /*1c20*/  HMMA.16816.F32.BF16 R12, R8, R72, R24 ;  /* 0x00000048080c723c */ /* 0x000fe80000041818 */
[----:B------:R5:W-:Y:S04]  /*1c30*/  MUFU.TANH R125, R2 ;  /* 0x00000002007d7308 */ /* 0x000be80000002400 */
[----:B------:R-:W-:Y:S01]  /*1c40*/  HMMA.16816.F32.BF16 R24, R20, R64, RZ ;  /* 0x000000401418723c */ /* 0x000fe200000418ff */
[----:B-----5:R-:W-:-:S04]  /*1c50*/  FMUL.FTZ R2, R36, c[0x0][0x2ec] ;  /* 0x0000bb0024027a20 */ /* 0x020fc80000410000 */
[----:B------:R5:W-:Y:S02]  /*1c60*/  MUFU.TANH R80, R2 ;  /* 0x0000000200507308 */ /* 0x000be40000002400 */
[----:B-----5:R-:W-:-:S06]  /*1c70*/  FMUL.FTZ R2, R37, c[0x0][0x2ec] ;  /* 0x0000bb0025027a20 */ /* 0x020fcc0000410000 */
[----:B------:R5:W-:Y:S02]  /*1c80*/  MUFU.TANH R119, R2 ;  /* 0x0000000200777308 */ /* 0x000be40000002400 */
[----:B-----5:R-:W-:-:S06]  /*1c90*/  FMUL.FTZ R2, R38, c[0x0][0x2ec] ;  /* 0x0000bb0026027a20 */ /* 0x020fcc0000410000 */
[----:B------:R5:W-:Y:S02]  /*1ca0*/  MUFU.TANH R117, R2 ;  /* 0x0000000200757308 */ /* 0x000be40000002400 */
[----:B-----5:R-:W-:Y:S02]  /*1cb0*/  FMUL.FTZ R2, R39, c[0x0][0x2ec] ;  /* 0x0000bb0027027a20 */ /* 0x020fe40000410000 */
[----:B------:R-:W-:Y:S04]  /*1cc0*/  HMMA.16816.F32.BF16 R36, R16, R64, RZ ;  /* 0x000000401024723c */ /* 0x000fe800000418ff */
[----:B------:R5:W-:Y:S02]  /*1cd0*/  MUFU.TANH R81, R2 ;  /* 0x0000000200517308 */ /* 0x000be40000002400 */
[----:B-----5:R-:W-:-:S06]  /*1ce0*/  FMUL.FTZ R2, R12, c[0x0][0x2ec] ;  /* 0x0000bb000c027a20 */ /* 0x020fcc0000410000 */
[----:B------:R5:W-:Y:S11]  /*1cf0*/  MUFU.TANH R130, R2 ;  /* 0x0000000200827308 */ /* 0x000bf60000002400 */
[----:B------:R-:W-:Y:S01]  /*1d00*/  @!UPT UIADD3 URZ, URZ, URZ, URZ ;  /* 0x0000003f3f3ff290 */ /* 0x000fe2000fffe03f */
[----:B---3--:R-:W-:Y:S01]  /*1d10*/  HMMA.16816.F32.BF16 R36, R4, R96, R36 ;  /* 0x000000600424723c */ /* 0x008fe20000041824 */
[----:B-----5:R-:W-:-:S04]  /*1d20*/  FMUL.FTZ R2, R13, c[0x0][0x2ec] ;  /* 0x0000bb000d027a20 */ /* 0x020fc80000410000 */
[----:B------:R3:W-:Y:S02]  /*1d30*/  MUFU.TANH R137, R2 ;  /* 0x0000000200897308 */ /* 0x0007e40000002400 */
[----:B---3--:R-:W-:-:S06]  /*1d40*/  FMUL.FTZ R2, R14, c[0x0][0x2ec] ;  /* 0x0000bb000e027a20 */ /* 0x008fcc0000410000 */
[----:B------:R3:W-:Y:S02]  /*1d50*/  MUFU.TANH R128, R2 ;  /* 0x0000000200807308 */ /* 0x0007e40000002400 */
[----:B---3--:R-:W-:Y:S02]  /*1d60*/  FMUL.FTZ R2, R15, c[0x0][0x2ec] ;  /* 0x0000bb000f027a20 */ /* 0x008fe40000410000 */
[----:B------:R-:W-:Y:S04]  /*1d70*/  HMMA.16816.F32.BF16 R12, R8, R96, R24 ;  /* 0x00000060080c723c */ /* 0x000fe80000041818 */
[----:B------:R3:W-:Y:S04]  /*1d80*/  MUFU.TANH R138, R2 ;  /* 0x00000002008a7308 */ /* 0x0007e80000002400 */
[----:B------:R-:W-:Y:S01]  /*1d90*/  HMMA.16816.F32.BF16 R24, R20, R88, RZ ;  /* 0x000000581418723c */ /* 0x000fe200000418ff */
[----:B---3--:R-:W-:-:S04]  /*1da0*/  FMUL.FTZ R2, R28, c[0x0][0x2ec] ;  /* 0x0000bb001c027a20 */ /* 0x008fc80000410000 */
[----:B------:R3:W-:Y:S02]  /*1db0*/  MUFU.TANH R127, R2 ;  /* 0x00000002007f7308 */ /* 0x0007e40000002400 */
[----:B---3--:R-:W-:-:S06]  /*1dc0*/  FMUL.FTZ R2, R29, c[0x0][0x2ec] ;  /* 0x0000bb001d027a20 */ /* 0x008fcc0000410000 */
[----:B------:R3:W-:Y:S02]  /*1dd0*/  MUFU.TANH R135, R2 ;  /* 0x0000000200877308 */ /* 0x0007e40000002400 */
[----:B---3--:R-:W-:-:S06]  /*1de0*/  FMUL.FTZ R2, R30, c[0x0][0x2ec] ;  /* 0x0000bb001e027a20 */ /* 0x008fcc0000410000 */
[----:B------:R3:W-:Y:S02]  /*1df0*/  MUFU.TANH R126, R2 ;  /* 0x00000002007e7308 */ /* 0x0007e40000002400 */
[----:B---3--:R-:W-:Y:S02]  /*1e00*/  FMUL.FTZ R2, R31, c[0x0][0x2ec] ;  /* 0x0000bb001f027a20 */ /* 0x008fe40000410000 */
[----:B------:R-:W-:Y:S04]  /*1e10*/  HMMA.16816.F32.BF16 R28, R16, R88, RZ ;  /* 0x00000058101c723c */ /* 0x000fe800000418ff */
[----:B------:R3:W-:Y:S02]  /*1e20*/  MUFU.TANH R132, R2 ;  /* 0x0000000200847308 */ /* 0x0007e40000002400 */
[----:B---3--:R-:W-:-:S06]  /*1e30*/  FMUL.FTZ R2, R12, c[0x0][0x2ec] ;  /* 0x0000bb000c027a20 */ /* 0x008fcc0000410000 */
[----:B------:R3:W-:Y:S11]  /*1e40*/  MUFU.TANH R140, R2 ;  /* 0x00000002008c7308 */ /* 0x0007f60000002400 */
[----:B------:R-:W-:Y:S01]  /*1e50*/  @!UPT UIADD3 URZ, URZ, URZ, URZ ;  /* 0x0000003f3f3ff290 */ /* 0x000fe2000fffe03f */
[----:B----4-:R-:W-:Y:S08]  /*1e60*/  HMMA.16816.F32.BF16 R32, R4, R60, R28 ;  /* 0x0000003c0420723c */ /* 0x010ff0000004181c */
[----:B------:R-:W-:Y:S01]  /*1e70*/  HMMA.16816.F32.BF16 R28, R16, R68, RZ ;  /* 0x00000044101c723c */ /* 0x000fe200000418ff */
[----:B---3--:R-:W-:-:S04]  /*1e80*/  FMUL.FTZ R2, R13, c[0x0][0x2ec] ;  /* 0x0000bb000d027a20 */ /* 0x008fc80000410000 */
        /* <DEDUP_REMOVED lines=14> */
[----:B--2---:R-:W-:Y:S04]  /*1f70*/  HMMA.16816.F32.BF16 R36, R4, R92, R28 ;  /* 0x0000005c0424723c */ /* 0x004fe8000004181c */
[----:B------:R2:W-:Y:S04]  /*1f80*/  MUFU.TANH R136, R2 ;  /* 0x0000000200887308 */ /* 0x0005e80000002400 */
[----:B------:R-:W-:Y:S01]  /*1f90*/  HMMA.16816.F32.BF16 R28, R16, R84, RZ ;  /* 0x00000054101c723c */ /* 0x000fe200000418ff */
[----:B--2---:R-:W-:-:S04]  /*1fa0*/  FMUL.FTZ R2, R12, c[0x0][0x2ec] ;  /* 0x0000bb000c027a20 */ /* 0x004fc80000410000 */
[----:B------:R2:W-:Y:S11]  /*1fb0*/  MUFU.TANH R149, R2 ;  /* 0x0000000200957308 */ /* 0x0005f60000002400 */
[----:B------:R-:W-:Y:S08]  /*1fc0*/  @!UPT UIADD3 URZ, URZ, URZ, URZ ;  /* 0x0000003f3f3ff290 */ /* 0x000ff0000fffe03f */
[----:B-1----:R-:W-:Y:S01]  /*1fd0*/  HMMA.16816.F32.BF16 R28, R4, R76, R28 ;  /* 0x0000004c041c723c */ /* 0x002fe2000004181c */
[----:B--2---:R-:W-:-:S04]  /*1fe0*/  FMUL.FTZ R2, R13, c[0x0][0x2ec] ;  /* 0x0000bb000d027a20 */ /* 0x004fc80000410000 */
[----:B------:R1:W-:Y:S02]  /*1ff0*/  MUFU.TANH R153, R2 ;  /* 0x0000000200997308 */ /* 0x0003e40000002400 */
[----:B-1----:R-:W-:-:S06]  /*2000*/  FMUL.FTZ R2, R14, c[0x0][0x2ec] ;  /* 0x0000bb000e027a20 */ /* 0x002fcc0000410000 */
[----:B------:R1:W-:Y:S02]  /*2010*/  MUFU.TANH R148, R2 ;  /* 0x0000000200947308 */ /* 0x0003e40000002400 */
[----:B-1----:R-:W-:Y:S02]  /*2020*/  FMUL.FTZ R2, R15, c[0x0][0x2ec] ;  /* 0x0000bb000f027a20 */ /* 0x002fe40000410000 */
[----:B------:R-:W-:Y:S04]  /*2030*/  HMMA.16816.F32.BF16 R12, R8, R92, R24 ;  /* 0x0000005c080c723c */ /* 0x000fe80000041818 */
[----:B------:R1:W-:Y:S04]  /*2040*/  MUFU.TANH R154, R2 ;  /* 0x00000002009a7308 */ /* 0x0003e80000002400 */
[----:B------:R-:W-:Y:S01]  /*2050*/  HMMA.16816.F32.BF16 R24, R20, R84, RZ ;  /* 0x000000541418723c */ /* 0x000fe200000418ff */
[----:B-1----:R-:W-:-:S04]  /*2060*/  FMUL.FTZ R2, R32, c[0x0][0x2ec] ;  /* 0x0000bb0020027a20 */ /* 0x002fc80000410000 */
        /* <DEDUP_REMOVED lines=13> */
[----:B------:R1:W-:Y:S11]  /*2140*/  MUFU.TANH R159, R2 ;  /* 0x00000002009f7308 */ /* 0x0003f60000002400 */
[----:B------:R-:W-:Y:S08]  /*2150*/  @!UPT UIADD3 URZ, URZ, URZ, URZ ;  /* 0x0000003f3f3ff290 */ /* 0x000ff0000fffe03f */
[----:B------:R-:W-:Y:S02]  /*2160*/  FMUL.FTZ R32, R32, c[0x0][0x2ec] ;  /* 0x0000bb0020207a20 */ /* 0x000fe40000410000 */
[----:B------:R-:W-:Y:S02]  /*2170*/  FMUL.FTZ R33, R33, c[0x0][0x2ec] ;  /* 0x0000bb0021217a20 */ /* 0x000fe40000410000 */
[----:B------:R-:W-:Y:S01]  /*2180*/  FMUL.FTZ R34, R34, c[0x0][0x2ec] ;  /* 0x0000bb0022227a20 */ /* 0x000fe20000410000 */
[----:B------:R-:W-:Y:S01]  /*2190*/  MUFU.TANH R173, R32 ;  /* 0x0000002000ad7308 */ /* 0x000fe20000002400 */
[----:B------:R-:W-:Y:S02]  /*21a0*/  FMUL.FTZ R35, R35, c[0x0][0x2ec] ;  /* 0x0000bb0023237a20 */ /* 0x000fe40000410000 */
[----:B-1----:R-:W-:-:S05]  /*21b0*/  FMUL.FTZ R2, R14, c[0x0][0x2ec] ;  /* 0x0000bb000e027a20 */ /* 0x002fca0000410000 */
[----:B------:R-:W-:Y:S08]  /*21c0*/  MUFU.TANH R176, R33 ;  /* 0x0000002100b07308 */ /* 0x000ff00000002400 */
[----:B------:R1:W-:Y:S08]  /*21d0*/  MUFU.TANH R155, R2 ;  /* 0x00000002009b7308 */ /* 0x0003f00000002400 */
[----:B------:R-:W-:Y:S01]  /*21e0*/  MUFU.TANH R172, R34 ;  /* 0x0000002200ac7308 */ /* 0x000fe20000002400 */
[----:B-1----:R-:W-:-:S07]  /*21f0*/  FMUL.FTZ R2, R15, c[0x0][0x2ec] ;  /* 0x0000bb000f027a20 */ /* 0x002fce0000410000 */
[----:B------:R-:W-:Y:S01]  /*2200*/  MUFU.TANH R175, R35 ;  /* 0x0000002300af7308 */ /* 0x000fe20000002400 */
[----:B------:R-:W-:Y:S07]  /*2210*/  HMMA.16816.F32.BF16 R12, R8, R76, R24 ;  /* 0x0000004c080c723c */ /* 0x000fee0000041818 */
[----:B------:R1:W-:Y:S01]  /*2220*/  MUFU.TANH R160, R2 ;  /* 0x0000000200a07308 */ /* 0x0003e20000002400 */
[----:B------:R-:W-:Y:S01]  /*2230*/  HMMA.16816.F32.BF16 R24, R16, R100, RZ ;  /* 0x000000641018723c */ /* 0x000fe200000418ff */
        /* <DEDUP_REMOVED lines=19> */
[----:B------:R-:W2:Y:S01]  /*2370*/  MUFU.TANH R53, R36 ;  /* 0x0000002400357308 */ /* 0x000ea20000002400 */
[----:B------:R-:W-:Y:S02]  /*2380*/  FMUL.FTZ R39, R39, c[0x0][0x2ec] ;  /* 0x0000bb0027277a20 */ /* 0x000fe40000410000 */
[----:B-1----:R-:W-:-:S05]  /*2390*/  FMUL.FTZ R2, R14, c[0x0][0x2ec] ;  /* 0x0000bb000e027a20 */ /* 0x002fca0000410000 */
[----:B------:R-:W-:Y:S08]  /*23a0*/  MUFU.TANH R56, R37 ;  /* 0x0000002500387308 */ /* 0x000ff00000002400 */
[----:B------:R1:W-:Y:S08]  /*23b0*/  MUFU.TANH R166, R2 ;  /* 0x0000000200a67308 */ /* 0x0003f00000002400 */
[----:B------:R-:W3:Y:S01]  /*23c0*/  MUFU.TANH R46, R38 ;  /* 0x00000026002e7308 */ /* 0x000ee20000002400 */
[----:B-1----:R-:W-:-:S07]  /*23d0*/  FMUL.FTZ R2, R15, c[0x0][0x2ec] ;  /* 0x0000bb000f027a20 */ /* 0x002fce0000410000 */
[----:B------:R-:W-:Y:S01]  /*23e0*/  MUFU.TANH R52, R39 ;  /* 0x0000002700347308 */ /* 0x000fe20000002400 */
[----:B------:R-:W-:Y:S07]  /*23f0*/  HMMA.16816.F32.BF16 R12, R4, R104, R24 ;  /* 0x00000068040c723c */ /* 0x000fee0000041818 */
[----:B------:R1:W-:Y:S01]  /*2400*/  MUFU.TANH R174, R2 ;  /* 0x0000000200ae7308 */ /* 0x0003e20000002400 */
[----:B------:R-:W-:Y:S01]  /*2410*/  HMMA.16816.F32.BF16 R24, R16, R82, RZ ;  /* 0x000000521018723c */ /* 0x000fe200000418ff */
[----:B-1----:R-:W-:Y:S11]  /*2420*/  FMUL.FTZ R2, R28, c[0x0][0x2ec] ;  /* 0x0000bb001c027a20 */ /* 0x002ff60000410000 */
[----:B------:R-:W-:Y:S04]  /*2430*/  @!UPT UIADD3 URZ, URZ, URZ, URZ ;  /* 0x0000003f3f3ff290 */ /* 0x000fe8000fffe03f */
[----:B------:R-:W-:Y:S01]  /*2440*/  FMUL.FTZ R12, R12, c[0x0][0x2ec] ;  /* 0x0000bb000c0c7a20 */ /* 0x000fe20000410000 */
[----:B------:R1:W-:Y:S01]  /*2450*/  MUFU.TANH R162, R2 ;  /* 0x0000000200a27308 */ /* 0x0003e20000002400 */
[----:B------:R-:W-:Y:S02]  /*2460*/  FMUL.FTZ R13, R13, c[0x0][0x2ec] ;  /* 0x0000bb000d0d7a20 */ /* 0x000fe40000410000 */
[----:B------:R-:W-:Y:S02]  /*2470*/  FMUL.FTZ R14, R14, c[0x0][0x2ec] ;  /* 0x0000bb000e0e7a20 */ /* 0x000fe40000410000 */
[----:B------:R-:W-:Y:S02]  /*2480*/  FMUL.FTZ R15, R15, c[0x0][0x2ec] ;  /* 0x0000bb000f0f7a20 */ /* 0x000fe40000410000 */
[----:B------:R-:W-:Y:S01]  /*2490*/  HMMA.16816.F32.BF16 R24, R4, R74, R24 ;  /* 0x0000004a0418723c */ /* 0x000fe20000041818 */
[----:B------:R-:W-:Y:S01]  /*24a0*/  MUFU.TANH R167, R12 ;  /* 0x0000000c00a77308 */ /* 0x000fe20000002400 */
[----:B-1----:R-:W-:-:S07]  /*24b0*/  FMUL.FTZ R2, R29, c[0x0][0x2ec] ;  /* 0x0000bb001d027a20 */ /* 0x002fce0000410000 */
[----:B------:R-:W-:Y:S08]  /*24c0*/  MUFU.TANH R170, R13 ;  /* 0x0000000d00aa7308 */ /* 0x000ff00000002400 */
[----:B------:R1:W-:Y:S07]  /*24d0*/  MUFU.TANH R169, R2 ;  /* 0x0000000200a97308 */ /* 0x0003ee0000002400 */
[----:B------:R-:W-:-:S02]  /*24e0*/  FMUL.FTZ R24, R24, c[0x0][0x2ec] ;  /* 0x0000bb0018187a20 */ /* 0x000fc40000410000 */
[----:B------:R-:W-:Y:S01]  /*24f0*/  FMUL.FTZ R25, R25, c[0x0][0x2ec] ;  /* 0x0000bb0019197a20 */ /* 0x000fe20000410000 */
[----:B------:R-:W-:Y:S01]  /*2500*/  MUFU.TANH R164, R14 ;  /* 0x0000000e00a47308 */ /* 0x000fe20000002400 */
[----:B------:R-:W-:Y:S02]  /*2510*/  FMUL.FTZ R26, R26, c[0x0][0x2ec] ;  /* 0x0000bb001a1a7a20 */ /* 0x000fe40000410000 */
[----:B------:R-:W-:Y:S02]  /*2520*/  FMUL.FTZ R27, R27, c[0x0][0x2ec] ;  /* 0x0000bb001b1b7a20 */ /* 0x000fe40000410000 */
[----:B-1----:R-:W-:-:S03]  /*2530*/  FMUL.FTZ R2, R30, c[0x0][0x2ec] ;  /* 0x0000bb001e027a20 */ /* 0x002fc60000410000 */
[----:B------:R1:W-:Y:S08]  /*2540*/  MUFU.TANH R168, R15 ;  /* 0x0000000f00a87308 */ /* 0x0003f00000002400 */
[----:B------:R4:W-:Y:S01]  /*2550*/  MUFU.TANH R161, R2 ;  /* 0x0000000200a17308 */ /* 0x0009e20000002400 */
[----:B-1----:R-:W-:Y:S07]  /*2560*/  HMMA.16816.F32.BF16 R12, R16, R66, RZ ;  /* 0x00000042100c723c */ /* 0x002fee00000418ff */
[----:B------:R-:W-:Y:S01]  /*2570*/  MUFU.TANH R76, R24 ;  /* 0x00000018004c7308 */ /* 0x000fe20000002400 */
[----:B----4-:R-:W-:-:S07]  /*2580*/  FMUL.FTZ R2, R31, c[0x0][0x2ec] ;  /* 0x0000bb001f027a20 */ /* 0x010fce0000410000 */
[----:B------:R-:W-:Y:S01]  /*2590*/  MUFU.TANH R122, R25 ;  /* 0x00000019007a7308 */ /* 0x000fe20000002400 */
[----:B------:R-:W-:Y:S07]  /*25a0*/  HMMA.16816.F32.BF16 R28, R16, R54, RZ ;  /* 0x00000036101c723c */ /* 0x000fee00000418ff */
[----:B------:R1:W-:Y:S01]  /*25b0*/  MUFU.TANH R165, R2 ;  /* 0x0000000200a57308 */ /* 0x0003e20000002400 */
[----:B------:R-:W-:Y:S07]  /*25c0*/  HMMA.16816.F32.BF16 R36, R4, R98, R12 ;  /* 0x000000620424723c */ /* 0x000fee000004180c */
[----:B------:R-:W-:Y:S01]  /*25d0*/  MUFU.TANH R73, R26 ;  /* 0x0000001a00497308 */ /* 0x000fe20000002400 */
[----:B-1----:R-:W-:-:S08]  /*25e0*/  LOP3.LUT R2, R113, 0xffffffe0, RZ, 0xc0, !PT ;  /* 0xffffffe071027812 */ /* 0x002fd000078ec0ff */
[----:B------:R-:W-:Y:S01]  /*25f0*/  HMMA.16816.F32.BF16 R32, R4, R58, R28 ;  /* 0x0000003a0420723c */ /* 0x000fe2000004181c */
[----:B------:R-:W-:Y:S01]  /*2600*/  MUFU.TANH R113, R27 ;  /* 0x0000001b00717308 */ /* 0x000fe20000002400 */
[C---:B------:R-:W-:Y:S02]  /*2610*/  IMAD.IADD R2, R120.reuse, 0x1, -R2 ;  /* 0x0000000178027824 */ /* 0x040fe400078e0a02 */
[----:B------:R-:W-:-:S04]  /*2620*/  IMAD.SHL.U32 R120, R120, 0x2, RZ ;  /* 0x0000000278787824 */ /* 0x000fc800078e00ff */
[----:B------:R-:W-:Y:S01]  /*2630*/  HMMA.16816.F32.BF16 R28, R20, R42, RZ ;  /* 0x0000002a141c723c */ /* 0x000fe200000418ff */
[----:B------:R-:W-:Y:S02]  /*2640*/  SHF.R.S32.HI R3, RZ, 0x1f, R2 ;  /* 0x0000001fff037819 */ /* 0x000fe40000011402 */
[----:B------:R-:W-:Y:S02]  /*2650*/  LOP3.LUT R12, R120, 0x6, RZ, 0xc0, !PT ;  /* 0x00000006780c7812 */ /* 0x000fe400078ec0ff */
[----:B------:R-:W-:Y:S01]  /*2660*/  LEA.HI R2, R3, R2, RZ, 0x2 ;  /* 0x0000000203027211 */ /* 0x000fe200078f10ff */
[----:B------:R-:W-:Y:S02]  /*2670*/  IMAD R3, R110, 0x10, R121 ;  /* 0x000000106e037824 */ /* 0x000fe400078e0279 */
[----:B------:R-:W-:Y:S01]  /*2680*/  FMUL.FTZ R36, R36, c[0x0][0x2ec] ;  /* 0x0000bb0024247a20 */ /* 0x000fe20000410000 */
[----:B------:R-:W-:Y:S01]  /*2690*/  SHF.R.S32.HI R129, RZ, 0x2, R2 ;  /* 0x00000002ff817819 */ /* 0x000fe20000011402 */
[----:B------:R-:W-:-:S02]  /*26a0*/  FMUL.FTZ R37, R37, c[0x0][0x2ec] ;  /* 0x0000bb0025257a20 */ /* 0x000fc40000410000 */
[----:B------:R-:W-:Y:S01]  /*26b0*/  FMUL.FTZ R38, R38, c[0x0][0x2ec] ;  /* 0x0000bb0026267a20 */ /* 0x000fe20000410000 */
[----:B------:R-:W-:Y:S01]  /*26c0*/  IADD3 R2, R3, 0x1, R129 ;  /* 0x0000000103027810 */ /* 0x000fe20007ffe081 */
[----:B------:R-:W-:Y:S01]  /*26d0*/  FMUL.FTZ R39, R39, c[0x0][0x2ec] ;  /* 0x0000bb0027277a20 */ /* 0x000fe20000410000 */
[----:B------:R-:W-:Y:S01]  /*26e0*/  MUFU.TANH R124, R36 ;  /* 0x00000024007c7308 */ /* 0x000fe20000002400 */
[----:B------:R-:W-:Y:S01]  /*26f0*/  FMUL.FTZ R32, R32, c[0x0][0x2ec] ;  /* 0x0000bb0020207a20 */ /* 0x000fe20000410000 */
[----:B------:R-:W-:Y:S01]  /*2700*/  IADD3 R3, R44, R2, -R45 ;  /* 0x000000022c037210 */ /* 0x000fe20007ffe82d */
[----:B------:R-:W-:Y:S01]  /*2710*/  FMUL.FTZ R33, R33, c[0x0][0x2ec] ;  /* 0x0000bb0021217a20 */ /* 0x000fe20000410000 */
[----:B------:R1:W-:Y:S01]  /*2720*/  STL [R1+0x5c], R129 ;  /* 0x00005c8101007387 */ /* 0x0003e20000100800 */
[----:B------:R-:W-:Y:S01]  /*2730*/  FMUL.FTZ R34, R34, c[0x0][0x2ec] ;  /* 0x0000bb0022227a20 */ /* 0x000fe20000410000 */
[----:B------:R-:W-:Y:S01]  /*2740*/  IADD3 R3, R3, c[0x0][0x2e8], RZ ;  /* 0x0000ba0003037a10 */ /* 0x000fe20007ffe0ff */
[----:B------:R-:W-:Y:S01]  /*2750*/  FMUL.FTZ R35, R35, c[0x0][0x2ec] ;  /* 0x0000bb0023237a20 */ /* 0x000fe20000410000 */
[----:B------:R-:W-:Y:S01]  /*2760*/  MUFU.TANH R68, R32 ;  /* 0x0000002000447308 */ /* 0x000fe20000002400 */
[----:B------:R-:W-:Y:S01]  /*2770*/  HMMA.16816.F32.BF16 R40, R8, R50, R28 ;  /* 0x000000320828723c */ /* 0x000fe2000004181c */
[----:B------:R-:W-:Y:S01]  /*2780*/  IMAD R2, R109, 0x80, R12 ;  /* 0x000000806d027824 */ /* 0x000fe200078e020c */
[----:B------:R-:W-:-:S02]  /*2790*/  IADD3 R14, R3, 0x8, RZ ;  /* 0x00000008030e7810 */ /* 0x000fc40007ffe0ff */
[C---:B------:R-:W-:Y:S02]  /*27a0*/  IADD3 R13, R3.reuse, 0x40, RZ ;  /* 0x00000040030d7810 */ /* 0x040fe40007ffe0ff */
[C---:B------:R-:W-:Y:S01]  /*27b0*/  IADD3 R12, R3.reuse, 0x48, RZ ;  /* 0x00000048030c7810 */ /* 0x040fe20007ffe0ff */
[----:B------:R-:W-:Y:S01]  /*27c0*/  MUFU.TANH R72, R33 ;  /* 0x0000002100487308 */ /* 0x000fe20000002400 */
[----:B------:R-:W-:Y:S01]  /*27d0*/  HMMA.16816.F32.BF16 R28, R20, R54, RZ ;  /* 0x00000036141c723c */ /* 0x000fe200000418ff */
[----:B------:R-:W-:Y:S02]  /*27e0*/  IADD3 R24, R2, 0x1, RZ ;  /* 0x0000000102187810 */ /* 0x000fe40007ffe0ff */
[-C--:B------:R-:W-:Y:S02]  /*27f0*/  IMNMX R15, R3, R44.reuse, PT ;  /* 0x0000002c030f7217 */ /* 0x080fe40003800200 */
[-C--:B------:R-:W-:Y:S02]  /*2800*/  IMNMX R14, R14, R44.reuse, PT ;  /* 0x0000002c0e0e7217 */ /* 0x080fe40003800200 */
[----:B------:R-:W-:Y:S01]  /*2810*/  MUFU.TANH R57, R34 ;  /* 0x0000002200397308 */ /* 0x000fe20000002400 */
[----:B------:R-:W-:-:S02]  /*2820*/  IMNMX R13, R13, R44, PT ;  /* 0x0000002c0d0d7217 */ /* 0x000fc40003800200 */
[----:B------:R-:W-:Y:S02]  /*2830*/  IMNMX R12, R12, R44, PT ;  /* 0x0000002c0c0c7217 */ /* 0x000fe40003800200 */
[C---:B------:R-:W-:Y:S02]  /*2840*/  ISETP.GE.AND P3, PT, R24.reuse, R15, PT ;  /* 0x0000000f1800720c */ /* 0x040fe40003f66270 */
[C---:B------:R-:W-:Y:S01]  /*2850*/  ISETP.GE.AND P1, PT, R24.reuse, R14, PT ;  /* 0x0000000e1800720c */ /* 0x040fe20003f26270 */
[----:B------:R4:W-:Y:S01]  /*2860*/  MUFU.TANH R69, R35 ;  /* 0x0000002300457308 */ /* 0x0009e20000002400 */
[----:B------:R-:W-:Y:S01]  /*2870*/  FMUL.FTZ R41, R41, c[0x0][0x2ec] ;  /* 0x0000bb0029297a20 */ /* 0x000fe20000410000 */
[----:B------:R-:W-:Y:S01]  /*2880*/  ISETP.GE.AND P0, PT, R24, R13, PT ;  /* 0x0000000d1800720c */ /* 0x000fe20003f06270 */
[----:B------:R-:W-:Y:S01]  /*2890*/  FMUL.FTZ R42, R42, c[0x0][0x2ec] ;  /* 0x0000bb002a2a7a20 */ /* 0x000fe20000410000 */
[----:B------:R-:W-:Y:S01]  /*28a0*/  ISETP.GE.AND P4, PT, R24, R12, PT ;  /* 0x0000000c1800720c */ /* 0x000fe20003f86270 */
[----:B------:R-:W-:Y:S01]  /*28b0*/  FMUL.FTZ R40, R40, c[0x0][0x2ec] ;  /* 0x0000bb0028287a20 */ /* 0x000fe20000410000 */
[C---:B------:R-:W-:Y:S01]  /*28c0*/  IADD3 R3, R2.reuse, 0x8, RZ ;  /* 0x0000000802037810 */ /* 0x040fe20007ffe0ff */
[----:B------:R-:W-:Y:S01]  /*28d0*/  FMUL.FTZ R43, R43, c[0x0][0x2ec] ;  /* 0x0000bb002b2b7a20 */ /* 0x000fe20000410000 */
[----:B------:R-:W5:Y:S01]  /*28e0*/  MUFU.TANH R41, R41 ;  /* 0x0000002900297308 */ /* 0x000f620000002400 */
[----:B------:R-:W-:-:S02]  /*28f0*/  IADD3 R24, R2, 0x9, RZ ;  /* 0x0000000902187810 */ /* 0x000fc40007ffe0ff */
[----:B------:R-:W-:Y:S02]  /*2900*/  FSEL R65, R114, -INF , !P3 ;  /* 0xff80000072417808 */ /* 0x000fe40005800000 */
[----:B------:R-:W-:Y:S02]  /*2910*/  FSEL R85, R115, -INF , !P1 ;  /* 0xff80000073557808 */ /* 0x000fe40004800000 */
[C---:B------:R-:W-:Y:S01]  /*2920*/  ISETP.GE.AND P2, PT, R3.reuse, R15, PT ;  /* 0x0000000f0300720c */ /* 0x040fe20003f46270 */
[----:B----4-:R-:W-:Y:S01]  /*2930*/  HMMA.16816.F32.BF16 R32, R16, R90, RZ ;  /* 0x0000005a1020723c */ /* 0x010fe200000418ff */
[----:B------:R-:W4:Y:S01]  /*2940*/  MUFU.TANH R42, R42 ;  /* 0x0000002a002a7308 */ /* 0x000f220000002400 */
[C---:B------:R-:W-:Y:S02]  /*2950*/  ISETP.GE.AND P6, PT, R3.reuse, R14, PT ;  /* 0x0000000e0300720c */ /* 0x040fe40003fc6270 */
[C---:B------:R-:W-:Y:S02]  /*2960*/  ISETP.GE.AND P5, PT, R3.reuse, R13, PT ;  /* 0x0000000d0300720c */ /* 0x040fe40003fa6270 */
[----:B------:R-:W-:-:S02]  /*2970*/  ISETP.GE.AND P3, PT, R3, R12, PT ;  /* 0x0000000c0300720c */ /* 0x000fc40003f66270 */
[----:B------:R-:W-:Y:S01]  /*2980*/  ISETP.GE.AND P1, PT, R24, R15, PT ;  /* 0x0000000f1800720c */ /* 0x000fe20003f26270 */
[----:B------:R-:W1:Y:S01]  /*2990*/  MUFU.TANH R40, R40 ;  /* 0x0000002800287308 */ /* 0x000e620000002400 */
[----:B------:R-:W-:Y:S02]  /*29a0*/  IADD3 R3, R2, 0x10, RZ ;  /* 0x0000001002037810 */ /* 0x000fe40007ffe0ff */
[----:B--2---:R-:W-:Y:S02]  /*29b0*/  FSEL R105, R53, -INF , !P5 ;  /* 0xff80000035697808 */ /* 0x004fe40006800000 */
[----:B---3--:R-:W-:Y:S02]  /*29c0*/  FSEL R115, R46, -INF , !P3 ;  /* 0xff8000002e737808 */ /* 0x008fe40005800000 */
[----:B-----5:R-:W-:Y:S01]  /*29d0*/  FSEL R61, R41, -INF , !P1 ;  /* 0xff800000293d7808 */ /* 0x020fe20004800000 */
[----:B------:R-:W-:Y:S01]  /*29e0*/  MUFU.TANH R131, R37 ;  /* 0x0000002500837308 */ /* 0x000fe20000002400 */
[----:B----4-:R-:W-:-:S02]  /*29f0*/  FSEL R93, R42, -INF , !P6 ;  /* 0xff8000002a5d7808 */ /* 0x010fc40007000000 */
[C---:B------:R-:W-:Y:S02]  /*2a00*/  ISETP.GE.AND P6, PT, R3.reuse, R15, PT ;  /* 0x0000000f0300720c */ /* 0x040fe40003fc6270 */
[C---:B------:R-:W-:Y:S02]  /*2a10*/  ISETP.GE.AND P5, PT, R3.reuse, R14, PT ;  /* 0x0000000e0300720c */ /* 0x040fe40003fa6270 */
[----:B------:R-:W-:Y:S01]  /*2a20*/  HMMA.16816.F32.BF16 R48, R4, R62, R32 ;  /* 0x0000003e0430723c */ /* 0x000fe20000041820 */
[C---:B------:R-:W-:Y:S01]  /*2a30*/  ISETP.GE.AND P3, PT, R3.reuse, R13, PT ;  /* 0x0000000d0300720c */ /* 0x040fe20003f66270 */
[----:B------:R-:W-:Y:S01]  /*2a40*/  MUFU.TANH R121, R38 ;  /* 0x0000002600797308 */ /* 0x000fe20000002400 */
[----:B------:R-:W-:Y:S02]  /*2a50*/  ISETP.GE.AND P1, PT, R3, R12, PT ;  /* 0x0000000c0300720c */ /* 0x000fe40003f26270 */
[----:B------:R-:W-:Y:S02]  /*2a60*/  IADD3 R3, R2, 0x18, RZ ;  /* 0x0000001802037810 */ /* 0x000fe40007ffe0ff */
[----:B------:R-:W-:Y:S01]  /*2a70*/  FSEL R89, R116, -INF , !P5 ;  /* 0xff80000074597808 */ /* 0x000fe20006800000 */
[----:B------:R-:W-:Y:S01]  /*2a80*/  HMMA.16816.F32.BF16 R32, R8, R58, R28 ;  /* 0x0000003a0820723c */ /* 0x000fe2000004181c */
[----:B------:R-:W-:Y:S01]  /*2a90*/  FSEL R110, R80, -INF , !P3 ;  /* 0xff800000506e7808 */ /* 0x000fe20005800000 */
[----:B------:R-:W2:Y:S01]  /*2aa0*/  MUFU.TANH R43, R43 ;  /* 0x0000002b002b7308 */ /* 0x000ea20000002400 */
[----:B------:R-:W-:-:S02]  /*2ab0*/  ISETP.GE.AND P5, PT, R3, R15, PT ;  /* 0x0000000f0300720c */ /* 0x000fc40003fa6270 */
[-C--:B------:R-:W-:Y:S02]  /*2ac0*/  ISETP.GE.AND P3, PT, R3, R14.reuse, PT ;  /* 0x0000000e0300720c */ /* 0x080fe40003f66270 */
[----:B-1----:R-:W-:Y:S01]  /*2ad0*/  FSEL R64, R40, -INF , !P2 ;  /* 0xff80000028407808 */ /* 0x002fe20005000000 */
[----:B------:R-:W-:Y:S01]  /*2ae0*/  HMMA.16816.F32.BF16 R28, R20, R82, RZ ;  /* 0x00000052141c723c */ /* 0x000fe200000418ff */
[----:B------:R-:W-:Y:S01]  /*2af0*/  FSEL R100, R112, -INF , !P0 ;  /* 0xff80000070647808 */ /* 0x000fe20004000000 */
[----:B------:R1:W-:Y:S01]  /*2b00*/  MUFU.TANH R40, R39 ;  /* 0x0000002700287308 */ /* 0x0003e20000002400 */
[----:B------:R-:W-:Y:S02]  /*2b10*/  FSEL R111, R111, -INF , !P4 ;  /* 0xff8000006f6f7808 */ /* 0x000fe40006000000 */
[C---:B------:R-:W-:Y:S02]  /*2b20*/  ISETP.GE.AND P0, PT, R24.reuse, R14, PT ;  /* 0x0000000e1800720c */ /* 0x040fe40003f06270 */
[C---:B------:R-:W-:Y:S01]  /*2b30*/  ISETP.GE.AND P4, PT, R24.reuse, R13, PT ;  /* 0x0000000d1800720c */ /* 0x040fe20003f86270 */
[----:B------:R-:W-:Y:S01]  /*2b40*/  FMUL.FTZ R49, R49, c[0x0][0x2ec] ;  /* 0x0000bb0031317a20 */ /* 0x000fe20000410000 */
[----:B------:R-:W-:Y:S01]  /*2b50*/  ISETP.GE.AND P2, PT, R24, R12, PT ;  /* 0x0000000c1800720c */ /* 0x000fe20003f46270 */
[----:B------:R-:W-:Y:S01]  /*2b60*/  FMUL.FTZ R51, R51, c[0x0][0x2ec] ;  /* 0x0000bb0033337a20 */ /* 0x000fe20000410000 */
[----:B------:R-:W-:Y:S01]  /*2b70*/  IADD3 R24, R2, 0x11, RZ ;  /* 0x0000001102187810 */ /* 0x000fe20007ffe0ff */
[----:B------:R-:W-:Y:S01]  /*2b80*/  MUFU.TANH R129, R49 ;  /* 0x0000003100817308 */ /* 0x000fe20000002400 */
[----:B--2---:R-:W-:Y:S01]  /*2b90*/  FSEL R92, R43, -INF , !P0 ;  /* 0xff8000002b5c7808 */ /* 0x004fe20004000000 */
[----:B------:R-:W-:Y:S01]  /*2ba0*/  FMUL.FTZ R50, R50, c[0x0][0x2ec] ;  /* 0x0000bb0032327a20 */ /* 0x000fe20000410000 */
[----:B------:R-:W-:Y:S01]  /*2bb0*/  ISETP.GE.AND P0, PT, R24, R15, PT ;  /* 0x0000000f1800720c */ /* 0x000fe20003f06270 */
[----:B------:R-:W-:Y:S01]  /*2bc0*/  FMUL.FTZ R32, R32, c[0x0][0x2ec] ;  /* 0x0000bb0020207a20 */ /* 0x000fe20000410000 */
[----:B------:R-:W-:Y:S01]  /*2bd0*/  FSEL R104, R56, -INF , !P4 ;  /* 0xff80000038687808 */ /* 0x000fe20006000000 */
[----:B------:R-:W-:Y:S01]  /*2be0*/  FMUL.FTZ R34, R34, c[0x0][0x2ec] ;  /* 0x0000bb0022227a20 */ /* 0x000fe20000410000 */
[----:B------:R-:W-:Y:S01]  /*2bf0*/  FSEL R112, R52, -INF , !P2 ;  /* 0xff80000034707808 */ /* 0x000fe20005000000 */
[----:B------:R-:W-:Y:S01]  /*2c00*/  FMUL.FTZ R33, R33, c[0x0][0x2ec] ;  /* 0x0000bb0021217a20 */ /* 0x000fe20000410000 */
[----:B------:R-:W-:Y:S01]  /*2c10*/  FSEL R60, R118, -INF , !P6 ;  /* 0xff800000763c7808 */ /* 0x000fe20007000000 */
[----:B------:R-:W2:Y:S01]  /*2c20*/  MUFU.TANH R32, R32 ;  /* 0x0000002000207308 */ /* 0x000ea20000002400 */
[----:B------:R-:W-:Y:S01]  /*2c30*/  FMUL.FTZ R35, R35, c[0x0][0x2ec] ;  /* 0x0000bb0023237a20 */ /* 0x000fe20000410000 */
[----:B-1----:R-:W-:Y:S01]  /*2c40*/  HMMA.16816.F32.BF16 R36, R8, R74, R28 ;  /* 0x0000004a0824723c */ /* 0x002fe2000004181c */
[----:B------:R-:W-:Y:S01]  /*2c50*/  FSEL R117, R117, -INF , !P1 ;  /* 0xff80000075757808 */ /* 0x000fe20004800000 */
[----:B------:R-:W-:Y:S01]  /*2c60*/  FMUL.FTZ R48, R48, c[0x0][0x2ec] ;  /* 0x0000bb0030307a20 */ /* 0x000fe20000410000 */
[----:B------:R-:W-:-:S02]  /*2c70*/  FSEL R59, R123, -INF , !P0 ;  /* 0xff8000007b3b7808 */ /* 0x000fc40004000000 */
[C---:B------:R-:W-:Y:S01]  /*2c80*/  ISETP.GE.AND P4, PT, R24.reuse, R14, PT ;  /* 0x0000000e1800720c */ /* 0x040fe20003f86270 */
[----:B------:R-:W1:Y:S01]  /*2c90*/  MUFU.TANH R34, R34 ;  /* 0x0000002200227308 */ /* 0x000e620000002400 */
[CC--:B------:R-:W-:Y:S01]  /*2ca0*/  ISETP.GE.AND P2, PT, R24.reuse, R13.reuse, PT ;  /* 0x0000000d1800720c */ /* 0x0c0fe20003f46270 */
[----:B------:R-:W-:Y:S01]  /*2cb0*/  HMMA.16816.F32.BF16 R28, R20, R66, RZ ;  /* 0x00000042141c723c */ /* 0x000fe200000418ff */
[-C--:B------:R-:W-:Y:S02]  /*2cc0*/  ISETP.GE.AND P6, PT, R24, R12.reuse, PT ;  /* 0x0000000c1800720c */ /* 0x080fe40003fc6270 */
[C---:B------:R-:W-:Y:S02]  /*2cd0*/  ISETP.GE.AND P1, PT, R3.reuse, R13, PT ;  /* 0x0000000d0300720c */ /* 0x040fe40003f26270 */
[----:B------:R-:W-:Y:S01]  /*2ce0*/  ISETP.GE.AND P0, PT, R3, R12, PT ;  /* 0x0000000c0300720c */ /* 0x000fe20003f06270 */
[----:B------:R-:W3:Y:S01]  /*2cf0*/  MUFU.TANH R25, R33 ;  /* 0x0000002100197308 */ /* 0x000ee20000002400 */
[----:B--2---:R-:W-:-:S02]  /*2d00*/  FSEL R58, R32, -INF , !P5 ;  /* 0xff800000203a7808 */ /* 0x004fc40006800000 */
[C---:B------:R-:W-:Y:S02]  /*2d10*/  IADD3 R24, R2.reuse, 0x19, RZ ;  /* 0x0000001902187810 */ /* 0x040fe40007ffe0ff */
[----:B------:R-:W-:Y:S02]  /*2d20*/  IADD3 R3, R2, 0x20, RZ ;  /* 0x0000002002037810 */ /* 0x000fe40007ffe0ff */
[----:B------:R-:W-:Y:S01]  /*2d30*/  FSEL R83, R125, -INF , !P4 ;  /* 0xff8000007d537808 */ /* 0x000fe20006000000 */
[----:B------:R2:W4:Y:S01]  /*2d40*/  MUFU.TANH R26, R35 ;  /* 0x00000023001a7308 */ /* 0x0005220000002400 */
[----:B-1----:R-:W-:Y:S01]  /*2d50*/  FSEL R84, R34, -INF , !P3 ;  /* 0xff80000022547808 */ /* 0x002fe20005800000 */
[----:B------:R-:W-:Y:S01]  /*2d60*/  FMUL.FTZ R37, R37, c[0x0][0x2ec] ;  /* 0x0000bb0025257a20 */ /* 0x000fe20000410000 */
[----:B------:R-:W-:Y:S01]  /*2d70*/  FSEL R101, R119, -INF , !P2 ;  /* 0xff80000077657808 */ /* 0x000fe20005000000 */
[----:B------:R-:W-:Y:S01]  /*2d80*/  FMUL.FTZ R38, R38, c[0x0][0x2ec] ;  /* 0x0000bb0026267a20 */ /* 0x000fe20000410000 */
[----:B------:R-:W-:Y:S01]  /*2d90*/  FSEL R114, R81, -INF , !P6 ;  /* 0xff80000051727808 */ /* 0x000fe20007000000 */
[----:B------:R-:W-:Y:S01]  /*2da0*/  FMUL.FTZ R36, R36, c[0x0][0x2ec] ;  /* 0x0000bb0024247a20 */ /* 0x000fe20000410000 */
[C---:B------:R-:W-:Y:S01]  /*2db0*/  ISETP.GE.AND P4, PT, R24.reuse, R15, PT ;  /* 0x0000000f1800720c */ /* 0x040fe20003f86270 */
[----:B------:R-:W-:Y:S01]  /*2dc0*/  MUFU.TANH R37, R37 ;  /* 0x0000002500257308 */ /* 0x000fe20000002400 */
[C---:B------:R-:W-:Y:S01]  /*2dd0*/  ISETP.GE.AND P2, PT, R24.reuse, R14, PT ;  /* 0x0000000e1800720c */ /* 0x040fe20003f46270 */
[----:B------:R-:W-:Y:S01]  /*2de0*/  FMUL.FTZ R39, R39, c[0x0][0x2ec] ;  /* 0x0000bb0027277a20 */ /* 0x000fe20000410000 */
[----:B------:R-:W-:-:S02]  /*2df0*/  ISETP.GE.AND P6, PT, R24, R13, PT ;  /* 0x0000000d1800720c */ /* 0x000fc40003fc6270 */
[----:B------:R-:W-:Y:S02]  /*2e00*/  ISETP.GE.AND P5, PT, R24, R12, PT ;  /* 0x0000000c1800720c */ /* 0x000fe40003fa6270 */
[----:B------:R-:W-:Y:S01]  /*2e10*/  ISETP.GE.AND P3, PT, R3, R15, PT ;  /* 0x0000000f0300720c */ /* 0x000fe20003f66270 */
[----:B--2---:R-:W-:Y:S01]  /*2e20*/  HMMA.16816.F32.BF16 R32, R16, R70, RZ ;  /* 0x000000461020723c */ /* 0x004fe200000418ff */
[----:B------:R-:W1:Y:S01]  /*2e30*/  MUFU.TANH R38, R38 ;  /* 0x0000002600267308 */ /* 0x000e620000002400 */
[----:B------:R-:W-:Y:S02]  /*2e40*/  IADD3 R24, R2, 0x21, RZ ;  /* 0x0000002102187810 */ /* 0x000fe40007ffe0ff */
[----:B------:R-:W-:Y:S02]  /*2e50*/  FSEL R119, R57, -INF , !P0 ;  /* 0xff80000039777808 */ /* 0x000fe40004000000 */
[----:B------:R-:W-:Y:S02]  /*2e60*/  FSEL R97, R68, -INF , !P1 ;  /* 0xff80000044617808 */ /* 0x000fe40004800000 */
[----:B---3--:R-:W-:Y:S01]  /*2e70*/  FSEL R57, R25, -INF , !P4 ;  /* 0xff80000019397808 */ /* 0x008fe20006000000 */
[----:B------:R-:W2:Y:S01]  /*2e80*/  MUFU.TANH R36, R36 ;  /* 0x0000002400247308 */ /* 0x000ea20000002400 */
[----:B----4-:R-:W-:-:S02]  /*2e90*/  FSEL R81, R26, -INF , !P2 ;  /* 0xff8000001a517808 */ /* 0x010fc40005000000 */
[----:B------:R-:W-:Y:S02]  /*2ea0*/  FSEL R96, R72, -INF , !P6 ;  /* 0xff80000048607808 */ /* 0x000fe40007000000 */
[----:B------:R-:W-:Y:S02]  /*2eb0*/  FSEL R116, R69, -INF , !P5 ;  /* 0xff80000045747808 */ /* 0x000fe40006800000 */
[----:B------:R-:W-:Y:S01]  /*2ec0*/  FSEL R56, R130, -INF , !P3 ;  /* 0xff80000082387808 */ /* 0x000fe20005800000 */
[----:B------:R-:W3:Y:S01]  /*2ed0*/  MUFU.TANH R39, R39 ;  /* 0x0000002700277308 */ /* 0x000ee20000002400 */
[C---:B------:R-:W-:Y:S02]  /*2ee0*/  ISETP.GE.AND P1, PT, R3.reuse, R14, PT ;  /* 0x0000000e0300720c */ /* 0x040fe40003f26270 */
[C---:B------:R-:W-:Y:S02]  /*2ef0*/  ISETP.GE.AND P0, PT, R3.reuse, R13, PT ;  /* 0x0000000d0300720c */ /* 0x040fe40003f06270 */
[----:B------:R-:W-:-:S02]  /*2f00*/  ISETP.GE.AND P4, PT, R3, R12, PT ;  /* 0x0000000c0300720c */ /* 0x000fc40003f86270 */
[----:B------:R-:W-:Y:S01]  /*2f10*/  HMMA.16816.F32.BF16 R44, R4, R94, R32 ;  /* 0x0000005e042c723c */ /* 0x000fe20000041820 */
[C---:B------:R-:W-:Y:S01]  /*2f20*/  ISETP.GE.AND P2, PT, R24.reuse, R15, PT ;  /* 0x0000000f1800720c */ /* 0x040fe20003f46270 */
[----:B------:R-:W-:Y:S01]  /*2f30*/  MUFU.TANH R27, R51 ;  /* 0x00000033001b7308 */ /* 0x000fe20000002400 */
[C---:B------:R-:W-:Y:S02]  /*2f40*/  ISETP.GE.AND P6, PT, R24.reuse, R14, PT ;  /* 0x0000000e1800720c */ /* 0x040fe40003fc6270 */
[C---:B------:R-:W-:Y:S02]  /*2f50*/  ISETP.GE.AND P5, PT, R24.reuse, R13, PT ;  /* 0x0000000d1800720c */ /* 0x040fe40003fa6270 */
[----:B------:R-:W-:Y:S01]  /*2f60*/  ISETP.GE.AND P3, PT, R24, R12, PT ;  /* 0x0000000c1800720c */ /* 0x000fe20003f66270 */
[----:B------:R-:W-:Y:S01]  /*2f70*/  HMMA.16816.F32.BF16 R32, R8, R98, R28 ;  /* 0x000000620820723c */ /* 0x000fe2000004181c */
[C---:B------:R-:W-:Y:S01]  /*2f80*/  IADD3 R3, R2.reuse, 0x28, RZ ;  /* 0x0000002802037810 */ /* 0x040fe20007ffe0ff */
[----:B------:R-:W-:Y:S01]  /*2f90*/  MUFU.TANH R74, R50 ;  /* 0x00000032004a7308 */ /* 0x000fe20000002400 */
[----:B------:R-:W-:-:S02]  /*2fa0*/  IADD3 R24, R2, 0x29, RZ ;  /* 0x0000002902187810 */ /* 0x000fc40007ffe0ff */
[----:B------:R-:W-:Y:S02]  /*2fb0*/  FSEL R82, R128, -INF , !P1 ;  /* 0xff80000080527808 */ /* 0x000fe40004800000 */
[----:B------:R-:W-:Y:S01]  /*2fc0*/  FSEL R118, R127, -INF , !P0 ;  /* 0xff8000007f767808 */ /* 0x000fe20004000000 */
[----:B------:R-:W-:Y:S01]  /*2fd0*/  HMMA.16816.F32.BF16 R28, R20, R90, RZ ;  /* 0x0000005a141c723c */ /* 0x000fe200000418ff */
[----:B------:R-:W-:Y:S01]  /*2fe0*/  FSEL R126, R126, -INF , !P4 ;  /* 0xff8000007e7e7808 */ /* 0x000fe20006000000 */
[----:B------:R-:W-:Y:S01]  /*2ff0*/  MUFU.TANH R120, R48 ;  /* 0x0000003000787308 */ /* 0x000fe20000002400 */
[----:B------:R-:W-:Y:S02]  /*3000*/  FSEL R55, R137, -INF , !P2 ;  /* 0xff80000089377808 */ /* 0x000fe40005000000 */
[----:B------:R-:W-:Y:S02]  /*3010*/  FSEL R77, R138, -INF , !P6 ;  /* 0xff8000008a4d7808 */ /* 0x000fe40007000000 */
[C---:B------:R-:W-:Y:S01]  /*3020*/  ISETP.GE.AND P1, PT, R3.reuse, R15, PT ;  /* 0x0000000f0300720c */ /* 0x040fe20003f26270 */
[----:B------:R-:W-:Y:S01]  /*3030*/  FMUL.FTZ R46, R46, c[0x0][0x2ec] ;  /* 0x0000bb002e2e7a20 */ /* 0x000fe20000410000 */
[----:B------:R-:W-:Y:S01]  /*3040*/  ISETP.GE.AND P0, PT, R3, R14, PT ;  /* 0x0000000e0300720c */ /* 0x000fe20003f06270 */
[----:B------:R-:W-:Y:S01]  /*3050*/  FMUL.FTZ R45, R45, c[0x0][0x2ec] ;  /* 0x0000bb002d2d7a20 */ /* 0x000fe20000410000 */
[C---:B------:R-:W-:Y:S01]  /*3060*/  ISETP.GE.AND P4, PT, R3.reuse, R13, PT ;  /* 0x0000000d0300720c */ /* 0x040fe20003f86270 */
[----:B------:R-:W-:Y:S01]  /*3070*/  MUFU.TANH R54, R46 ;  /* 0x0000002e00367308 */ /* 0x000fe20000002400 */
[----:B------:R-:W-:Y:S01]  /*3080*/  ISETP.GE.AND P2, PT, R3, R12, PT ;  /* 0x0000000c0300720c */ /* 0x000fe20003f46270 */
[----:B------:R-:W-:Y:S01]  /*3090*/  FMUL.FTZ R44, R44, c[0x0][0x2ec] ;  /* 0x0000bb002c2c7a20 */ /* 0x000fe20000410000 */
[-C--:B------:R-:W-:Y:S01]  /*30a0*/  ISETP.GE.AND P6, PT, R24, R15.reuse, PT ;  /* 0x0000000f1800720c */ /* 0x080fe20003fc6270 */
[----:B------:R-:W-:Y:S01]  /*30b0*/  FMUL.FTZ R32, R32, c[0x0][0x2ec] ;  /* 0x0000bb0020207a20 */ /* 0x000fe20000410000 */
[----:B------:R-:W-:Y:S01]  /*30c0*/  IADD3 R3, R2, 0x30, RZ ;  /* 0x0000003002037810 */ /* 0x000fe20007ffe0ff */
[----:B------:R-:W-:Y:S01]  /*30d0*/  FMUL.FTZ R34, R34, c[0x0][0x2ec] ;  /* 0x0000bb0022227a20 */ /* 0x000fe20000410000 */
[----:B-1----:R-:W-:Y:S01]  /*30e0*/  FSEL R80, R38, -INF , !P0 ;  /* 0xff80000026507808 */ /* 0x002fe20004000000 */
[----:B------:R-:W-:Y:S01]  /*30f0*/  FMUL.FTZ R33, R33, c[0x0][0x2ec] ;  /* 0x0000bb0021217a20 */ /* 0x000fe20000410000 */
[----:B------:R-:W-:Y:S01]  /*3100*/  FSEL R98, R76, -INF , !P4 ;  /* 0xff8000004c627808 */ /* 0x000fe20006000000 */
[----:B------:R-:W1:Y:S01]  /*3110*/  MUFU.TANH R32, R32 ;  /* 0x0000002000207308 */ /* 0x000e620000002400 */
[----:B------:R-:W-:Y:S01]  /*3120*/  FSEL R128, R73, -INF , !P2 ;  /* 0xff80000049807808 */ /* 0x000fe20005000000 */
[----:B------:R-:W-:Y:S01]  /*3130*/  FMUL.FTZ R35, R35, c[0x0][0x2ec] ;  /* 0x0000bb0023237a20 */ /* 0x000fe20000410000 */
[----:B------:R-:W-:Y:S01]  /*3140*/  FSEL R52, R37, -INF , !P6 ;  /* 0xff80000025347808 */ /* 0x000fe20007000000 */
[----:B------:R-:W-:Y:S01]  /*3150*/  FMUL.FTZ R47, R47, c[0x0][0x2ec] ;  /* 0x0000bb002f2f7a20 */ /* 0x000fe20000410000 */
[----:B------:R-:W-:-:S02]  /*3160*/  ISETP.GE.AND P0, PT, R3, R15, PT ;  /* 0x0000000f0300720c */ /* 0x000fc40003f06270 */
[C---:B------:R-:W-:Y:S01]  /*3170*/  ISETP.GE.AND P4, PT, R3.reuse, R14, PT ;  /* 0x0000000e0300720c */ /* 0x040fe20003f86270 */
[----:B------:R-:W4:Y:S01]  /*3180*/  MUFU.TANH R34, R34 ;  /* 0x0000002200227308 */ /* 0x000f220000002400 */
[C---:B------:R-:W-:Y:S02]  /*3190*/  ISETP.GE.AND P2, PT, R3.reuse, R13, PT ;  /* 0x0000000d0300720c */ /* 0x040fe40003f46270 */
[----:B------:R-:W-:Y:S02]  /*31a0*/  ISETP.GE.AND P6, PT, R3, R12, PT ;  /* 0x0000000c0300720c */ /* 0x000fe40003fc6270 */
[----:B------:R-:W-:Y:S02]  /*31b0*/  IADD3 R3, R2, 0x38, RZ ;  /* 0x0000003802037810 */ /* 0x000fe40007ffe0ff */
[----:B------:R-:W-:Y:S01]  /*31c0*/  FSEL R99, R135, -INF , !P5 ;  /* 0xff80000087637808 */ /* 0x000fe20006800000 */
[----:B------:R-:W5:Y:S01]  /*31d0*/  MUFU.TANH R25, R33 ;  /* 0x0000002100197308 */ /* 0x000f620000002400 */
[----:B------:R-:W-:-:S02]  /*31e0*/  FSEL R75, R139, -INF , !P4 ;  /* 0xff8000008b4b7808 */ /* 0x000fc40006000000 */
[----:B------:R-:W-:Y:S02]  /*31f0*/  FSEL R127, R134, -INF , !P2 ;  /* 0xff800000867f7808 */ /* 0x000fe40005000000 */
[-C--:B------:R-:W-:Y:S02]  /*3200*/  ISETP.GE.AND P5, PT, R24, R14.reuse, PT ;  /* 0x0000000e1800720c */ /* 0x080fe40003fa6270 */
[C---:B------:R-:W-:Y:S01]  /*3210*/  ISETP.GE.AND P4, PT, R3.reuse, R15, PT ;  /* 0x0000000f0300720c */ /* 0x040fe20003f86270 */
[----:B------:R5:W5:Y:S01]  /*3220*/  MUFU.TANH R26, R35 ;  /* 0x00000023001a7308 */ /* 0x000b620000002400 */
[----:B------:R-:W-:Y:S02]  /*3230*/  ISETP.GE.AND P2, PT, R3, R14, PT ;  /* 0x0000000e0300720c */ /* 0x000fe40003f46270 */
[----:B--2---:R-:W-:Y:S02]  /*3240*/  FSEL R53, R36, -INF , !P1 ;  /* 0xff80000024357808 */ /* 0x004fe40004800000 */
[----:B---3--:R-:W-:-:S02]  /*3250*/  FSEL R76, R39, -INF , !P5 ;  /* 0xff800000274c7808 */ /* 0x008fc40006800000 */
[----:B-1----:R-:W-:Y:S01]  /*3260*/  FSEL R49, R32, -INF , !P4 ;  /* 0xff80000020317808 */ /* 0x002fe20006000000 */
[----:B------:R-:W-:Y:S01]  /*3270*/  HMMA.16816.F32.BF16 R36, R8, R62, R28 ;  /* 0x0000003e0824723c */ /* 0x000fe2000004181c */
[----:B----4-:R-:W-:Y:S01]  /*3280*/  FSEL R72, R34, -INF , !P2 ;  /* 0xff80000022487808 */ /* 0x010fe20005000000 */
[----:B------:R1:W-:Y:S01]  /*3290*/  MUFU.TANH R90, R45 ;  /* 0x0000002d005a7308 */ /* 0x0003e20000002400 */
[----:B------:R-:W-:Y:S02]  /*32a0*/  FSEL R123, R132, -INF , !P3 ;  /* 0xff800000847b7808 */ /* 0x000fe40005800000 */
[C---:B------:R-:W-:Y:S02]  /*32b0*/  ISETP.GE.AND P3, PT, R24.reuse, R13, PT ;  /* 0x0000000d1800720c */ /* 0x040fe40003f66270 */
[----:B------:R-:W-:Y:S01]  /*32c0*/  ISETP.GE.AND P1, PT, R24, R12, PT ;  /* 0x0000000c1800720c */ /* 0x000fe20003f26270 */
[----:B-----5:R-:W-:Y:S01]  /*32d0*/  HMMA.16816.F32.BF16 R32, R16, R86, RZ ;  /* 0x000000561020723c */ /* 0x020fe200000418ff */
[----:B------:R-:W-:Y:S01]  /*32e0*/  IADD3 R24, R2, 0x31, RZ ;  /* 0x0000003102187810 */ /* 0x000fe20007ffe0ff */
[----:B------:R-:W-:Y:S01]  /*32f0*/  MUFU.TANH R88, R44 ;  /* 0x0000002c00587308 */ /* 0x000fe20000002400 */
[----:B------:R-:W-:-:S02]  /*3300*/  FSEL R91, R122, -INF , !P3 ;  /* 0xff8000007a5b7808 */ /* 0x000fc40005800000 */
[----:B------:R-:W-:Y:S02]  /*3310*/  FSEL R122, R113, -INF , !P1 ;  /* 0xff800000717a7808 */ /* 0x000fe40004800000 */
[----:B------:R-:W-:Y:S01]  /*3320*/  FSEL R51, R140, -INF , !P0 ;  /* 0xff8000008c337808 */ /* 0x000fe20004000000 */
[----:B------:R-:W-:Y:S01]  /*3330*/  HMMA.16816.F32.BF16 R28, R20, R70, RZ ;  /* 0x00000046141c723c */ /* 0x000fe200000418ff */
[C---:B------:R-:W-:Y:S01]  /*3340*/  ISETP.GE.AND P5, PT, R24.reuse, R15, PT ;  /* 0x0000000f1800720c */ /* 0x040fe20003fa6270 */
[----:B------:R-:W-:Y:S01]  /*3350*/  MUFU.TANH R47, R47 ;  /* 0x0000002f002f7308 */ /* 0x000fe20000002400 */
[C---:B------:R-:W-:Y:S02]  /*3360*/  ISETP.GE.AND P3, PT, R24.reuse, R14, PT ;  /* 0x0000000e1800720c */ /* 0x040fe40003f66270 */
[CC--:B------:R-:W-:Y:S02]  /*3370*/  ISETP.GE.AND P1, PT, R24.reuse, R13.reuse, PT ;  /* 0x0000000d1800720c */ /* 0x0c0fe40003f26270 */
[-C--:B------:R-:W-:Y:S01]  /*3380*/  ISETP.GE.AND P0, PT, R24, R12.reuse, PT ;  /* 0x0000000c1800720c */ /* 0x080fe20003f06270 */
[----:B------:R-:W-:Y:S01]  /*3390*/  HMMA.16816.F32.BF16 R16, R16, R102, RZ ;  /* 0x000000661010723c */ /* 0x000fe200000418ff */
[----:B------:R-:W-:Y:S01]  /*33a0*/  IADD3 R24, R2, 0x39, RZ ;  /* 0x0000003902187810 */ /* 0x000fe20007ffe0ff */
[----:B------:R-:W-:Y:S01]  /*33b0*/  FMUL.FTZ R36, R36, c[0x0][0x2ec] ;  /* 0x0000bb0024247a20 */ /* 0x000fe20000410000 */
[----:B------:R-:W-:Y:S01]  /*33c0*/  FSEL R130, R136, -INF , !P0 ;  /* 0xff80000088827808 */ /* 0x000fe20004000000 */
[----:B------:R-:W-:Y:S01]  /*33d0*/  FMUL.FTZ R38, R38, c[0x0][0x2ec] ;  /* 0x0000bb0026267a20 */ /* 0x000fe20000410000 */
[C---:B------:R-:W-:Y:S01]  /*33e0*/  ISETP.GE.AND P0, PT, R24.reuse, R13, PT ;  /* 0x0000000d1800720c */ /* 0x040fe20003f06270 */
[----:B------:R-:W-:Y:S01]  /*33f0*/  FMUL.FTZ R37, R37, c[0x0][0x2ec] ;  /* 0x0000bb0025257a20 */ /* 0x000fe20000410000 */
[----:B------:R-:W-:Y:S01]  /*3400*/  ISETP.GE.AND P4, PT, R24, R12, PT ;  /* 0x0000000c1800720c */ /* 0x000fe20003f86270 */
[----:B------:R-:W2:Y:S01]  /*3410*/  MUFU.TANH R36, R36 ;  /* 0x0000002400247308 */ /* 0x000ea20000002400 */
[----:B------:R-:W-:Y:S01]  /*3420*/  FSEL R113, R131, -INF , !P0 ;  /* 0xff80000083717808 */ /* 0x000fe20004000000 */
[----:B------:R-:W-:Y:S01]  /*3430*/  FMUL.FTZ R39, R39, c[0x0][0x2ec] ;  /* 0x0000bb0027277a20 */ /* 0x000fe20000410000 */
[----:B------:R-:W-:-:S02]  /*3440*/  FSEL R131, R40, -INF , !P4 ;  /* 0xff80000028837808 */ /* 0x000fc40006000000 */
[----:B------:R-:W-:Y:S01]  /*3450*/  HMMA.16816.F32.BF16 R40, R4, R78, R32 ;  /* 0x0000004e0428723c */ /* 0x000fe20000041820 */
[----:B------:R-:W-:Y:S02]  /*3460*/  FSEL R133, R133, -INF , !P6 ;  /* 0xff80000085857808 */ /* 0x000fe40007000000 */
[----:B------:R-:W-:Y:S01]  /*3470*/  FSEL R50, R142, -INF , !P5 ;  /* 0xff8000008e327808 */ /* 0x000fe20006800000 */
[----:B------:R-:W3:Y:S01]  /*3480*/  MUFU.TANH R38, R38 ;  /* 0x0000002600267308 */ /* 0x000ee20000002400 */
[----:B------:R-:W-:Y:S02]  /*3490*/  FSEL R73, R145, -INF , !P3 ;  /* 0xff80000091497808 */ /* 0x000fe40005800000 */
[C---:B------:R-:W-:Y:S01]  /*34a0*/  ISETP.GE.AND P6, PT, R3.reuse, R13, PT ;  /* 0x0000000d0300720c */ /* 0x040fe20003fc6270 */
[----:B------:R-:W-:Y:S01]  /*34b0*/  HMMA.16816.F32.BF16 R32, R8, R94, R28 ;  /* 0x0000005e0820723c */ /* 0x000fe2000004181c */
[----:B------:R-:W-:Y:S02]  /*34c0*/  ISETP.GE.AND P5, PT, R3, R12, PT ;  /* 0x0000000c0300720c */ /* 0x000fe40003fa6270 */
[----:B------:R-:W-:Y:S01]  /*34d0*/  ISETP.GE.AND P3, PT, R24, R15, PT ;  /* 0x0000000f1800720c */ /* 0x000fe20003f66270 */
[----:B------:R-:W4:Y:S01]  /*34e0*/  MUFU.TANH R37, R37 ;  /* 0x0000002500257308 */ /* 0x000f220000002400 */
[----:B------:R-:W-:-:S02]  /*34f0*/  FSEL R125, R141, -INF , !P1 ;  /* 0xff8000008d7d7808 */ /* 0x000fc40004800000 */
[----:B------:R-:W-:Y:S01]  /*3500*/  IADD3 R3, R2, 0x40, RZ ;  /* 0x0000004002037810 */ /* 0x000fe20007ffe0ff */
[C---:B------:R-:W-:Y:S01]  /*3510*/  HMMA.16816.F32.BF16 R28, R20.reuse, R86, RZ ;  /* 0x00000056141c723c */ /* 0x040fe200000418ff */
[-C--:B------:R-:W-:Y:S02]  /*3520*/  ISETP.GE.AND P1, PT, R24, R14.reuse, PT ;  /* 0x0000000e1800720c */ /* 0x080fe40003f26270 */
[----:B------:R-:W-:Y:S01]  /*3530*/  IADD3 R24, R2, 0x41, RZ ;  /* 0x0000004102187810 */ /* 0x000fe20007ffe0ff */
[----:B------:R-:W5:Y:S01]  /*3540*/  MUFU.TANH R39, R39 ;  /* 0x0000002700277308 */ /* 0x000f620000002400 */
[----:B------:R-:W-:Y:S02]  /*3550*/  FSEL R124, R124, -INF , !P6 ;  /* 0xff8000007c7c7808 */ /* 0x000fe40007000000 */
[----:B------:R-:W-:Y:S01]  /*3560*/  FSEL R132, R121, -INF , !P5 ;  /* 0xff80000079847808 */ /* 0x000fe20006800000 */
[----:B------:R-:W-:Y:S01]  /*3570*/  HMMA.16816.F32.BF16 R20, R20, R102, RZ ;  /* 0x000000661414723c */ /* 0x000fe200000418ff */
[----:B------:R-:W-:Y:S01]  /*3580*/  FSEL R48, R25, -INF , !P3 ;  /* 0xff80000019307808 */ /* 0x000fe20005800000 */
[----:B------:R-:W-:Y:S01]  /*3590*/  FMUL.FTZ R40, R40, c[0x0][0x2ec] ;  /* 0x0000bb0028287a20 */ /* 0x000fe20000410000 */
[C---:B------:R-:W-:Y:S01]  /*35a0*/  ISETP.GE.AND P2, PT, R3.reuse, R15, PT ;  /* 0x0000000f0300720c */ /* 0x040fe20003f46270 */
[----:B------:R-:W-:Y:S01]  /*35b0*/  FMUL.FTZ R42, R42, c[0x0][0x2ec] ;  /* 0x0000bb002a2a7a20 */ /* 0x000fe20000410000 */
[----:B------:R-:W-:Y:S01]  /*35c0*/  ISETP.GE.AND P6, PT, R3, R14, PT ;  /* 0x0000000e0300720c */ /* 0x000fe20003fc6270 */
[----:B------:R-:W-:Y:S01]  /*35d0*/  FMUL.FTZ R41, R41, c[0x0][0x2ec] ;  /* 0x0000bb0029297a20 */ /* 0x000fe20000410000 */
[C---:B------:R-:W-:Y:S01]  /*35e0*/  ISETP.GE.AND P5, PT, R3.reuse, R13, PT ;  /* 0x0000000d0300720c */ /* 0x040fe20003fa6270 */
[----:B------:R-:W-:Y:S01]  /*35f0*/  FMUL.FTZ R32, R32, c[0x0][0x2ec] ;  /* 0x0000bb0020207a20 */ /* 0x000fe20000410000 */
[----:B------:R-:W-:Y:S01]  /*3600*/  ISETP.GE.AND P3, PT, R3, R12, PT ;  /* 0x0000000c0300720c */ /* 0x000fe20003f66270 */
[----:B------:R-:W-:Y:S01]  /*3610*/  FMUL.FTZ R33, R33, c[0x0][0x2ec] ;  /* 0x0000bb0021217a20 */ /* 0x000fe20000410000 */
[----:B------:R-:W-:Y:S01]  /*3620*/  FSEL R69, R26, -INF , !P1 ;  /* 0xff8000001a457808 */ /* 0x000fe20004800000 */
[----:B------:R-:W-:Y:S01]  /*3630*/  FMUL.FTZ R34, R34, c[0x0][0x2ec] ;  /* 0x0000bb0022227a20 */ /* 0x000fe20000410000 */
[----:B------:R-:W-:Y:S01]  /*3640*/  IADD3 R3, R2, 0x48, RZ ;  /* 0x0000004802037810 */ /* 0x000fe20007ffe0ff */
[----:B------:R-:W-:Y:S01]  /*3650*/  FMUL.FTZ R35, R35, c[0x0][0x2ec] ;  /* 0x0000bb0023237a20 */ /* 0x000fe20000410000 */
[----:B------:R-:W-:Y:S01]  /*3660*/  ISETP.GE.AND P1, PT, R24, R15, PT ;  /* 0x0000000f1800720c */ /* 0x000fe20003f26270 */
[----:B------:R-:W-:Y:S01]  /*3670*/  HMMA.16816.F32.BF16 R28, R8, R78, R28 ;  /* 0x0000004e081c723c */ /* 0x000fe2000004181c */
[----:B------:R-:W-:Y:S01]  /*3680*/  FSEL R46, R149, -INF , !P2 ;  /* 0xff800000952e7808 */ /* 0x000fe20005000000 */
[----:B------:R-:W2:Y:S01]  /*3690*/  MUFU.TANH R32, R32 ;  /* 0x0000002000207308 */ /* 0x000ea20000002400 */
[----:B------:R-:W-:Y:S01]  /*36a0*/  FSEL R68, R148, -INF , !P6 ;  /* 0xff80000094447808 */ /* 0x000fe20007000000 */
[----:B------:R-:W-:Y:S01]  /*36b0*/  FMUL.FTZ R43, R43, c[0x0][0x2ec] ;  /* 0x0000bb002b2b7a20 */ /* 0x000fe20000410000 */
[----:B------:R-:W-:-:S02]  /*36c0*/  ISETP.GE.AND P0, PT, R24, R14, PT ;  /* 0x0000000e1800720c */ /* 0x000fc40003f06270 */
[C---:B------:R-:W-:Y:S01]  /*36d0*/  ISETP.GE.AND P4, PT, R24.reuse, R13, PT ;  /* 0x0000000d1800720c */ /* 0x040fe20003f86270 */
[-C--:B------:R-:W-:Y:S01]  /*36e0*/  HMMA.16816.F32.BF16 R8, R8, R106.reuse, R20 ;  /* 0x0000006a0808723c */ /* 0x080fe20000041814 */
[----:B------:R-:W-:Y:S01]  /*36f0*/  ISETP.GE.AND P2, PT, R24, R12, PT ;  /* 0x0000000c1800720c */ /* 0x000fe20003f46270 */
[----:B------:R-:W-:Y:S01]  /*3700*/  MUFU.TANH R33, R33 ;  /* 0x0000002100217308 */ /* 0x000fe20000002400 */
[----:B------:R-:W-:Y:S02]  /*3710*/  ISETP.GE.AND P6, PT, R3, R15, PT ;  /* 0x0000000f0300720c */ /* 0x000fe40003fc6270 */
[----:B------:R-:W-:Y:S02]  /*3720*/  FSEL R121, R146, -INF , !P5 ;  /* 0xff80000092797808 */ /* 0x000fe40006800000 */
[----:B------:R-:W-:Y:S01]  /*3730*/  FSEL R138, R144, -INF , !P3 ;  /* 0xff800000908a7808 */ /* 0x000fe20005800000 */
[----:B------:R-:W-:Y:S01]  /*3740*/  HMMA.16816.F32.BF16 R16, R4, R106, R16 ;  /* 0x0000006a0410723c */ /* 0x000fe20000041810 */
[----:B-1----:R-:W-:Y:S01]  /*3750*/  FSEL R45, R153, -INF , !P1 ;  /* 0xff800000992d7808 */ /* 0x002fe20004800000 */
[----:B------:R-:W1:Y:S01]  /*3760*/  MUFU.TANH R34, R34 ;  /* 0x0000002200227308 */ /* 0x000e620000002400 */
[----:B------:R-:W-:-:S02]  /*3770*/  ISETP.GE.AND P5, PT, R3, R14, PT ;  /* 0x0000000e0300720c */ /* 0x000fc40003fa6270 */
[C---:B------:R-:W-:Y:S02]  /*3780*/  ISETP.GE.AND P3, PT, R3.reuse, R13, PT ;  /* 0x0000000d0300720c */ /* 0x040fe40003f66270 */
[-C--:B------:R-:W-:Y:S01]  /*3790*/  ISETP.GE.AND P1, PT, R3, R12.reuse, PT ;  /* 0x0000000c0300720c */ /* 0x080fe20003f26270 */
[----:B------:R-:W-:Y:S01]  /*37a0*/  FMUL.FTZ R28, R28, c[0x0][0x2ec] ;  /* 0x0000bb001c1c7a20 */ /* 0x000fe20000410000 */
[C---:B------:R-:W-:Y:S01]  /*37b0*/  IADD3 R24, R2.reuse, 0x49, RZ ;  /* 0x0000004902187810 */ /* 0x040fe20007ffe0ff */
[----:B------:R-:W1:Y:S01]  /*37c0*/  MUFU.TANH R35, R35 ;  /* 0x0000002300237308 */ /* 0x000e620000002400 */
[----:B------:R-:W-:Y:S01]  /*37d0*/  IADD3 R3, R2, 0x50, RZ ;  /* 0x0000005002037810 */ /* 0x000fe20007ffe0ff */
[----:B------:R-:W-:Y:S01]  /*37e0*/  FMUL.FTZ R6, R29, c[0x0][0x2ec] ;  /* 0x0000bb001d067a20 */ /* 0x000fe20000410000 */
[----:B--2---:R-:W-:Y:S01]  /*37f0*/  FSEL R44, R36, -INF , !P6 ;  /* 0xff800000242c7808 */ /* 0x004fe20007000000 */
[----:B------:R-:W-:Y:S01]  /*3800*/  FMUL.FTZ R4, R30, c[0x0][0x2ec] ;  /* 0x0000bb001e047a20 */ /* 0x000fe20000410000 */
[----:B------:R-:W-:Y:S01]  /*3810*/  FSEL R67, R154, -INF , !P0 ;  /* 0xff8000009a437808 */ /* 0x000fe20004000000 */
[----:B------:R-:W-:Y:S01]  /*3820*/  FMUL.FTZ R5, R31, c[0x0][0x2ec] ;  /* 0x0000bb001f057a20 */ /* 0x000fe20000410000 */
[----:B------:R-:W-:Y:S01]  /*3830*/  FSEL R94, R152, -INF , !P4 ;  /* 0xff800000985e7808 */ /* 0x000fe20006000000 */
[----:B------:R-:W-:Y:S01]  /*3840*/  MUFU.TANH R40, R40 ;  /* 0x0000002800287308 */ /* 0x000fe20000002400 */
[----:B------:R-:W-:Y:S01]  /*3850*/  FSEL R136, R147, -INF , !P2 ;  /* 0xff80000093887808 */ /* 0x000fe20005000000 */
[----:B------:R-:W-:Y:S01]  /*3860*/  FMUL.FTZ R8, R8, c[0x0][0x2ec] ;  /* 0x0000bb0008087a20 */ /* 0x000fe20000410000 */
[----:B------:R-:W-:Y:S01]  /*3870*/  ISETP.GE.AND P6, PT, R24, R12, PT ;  /* 0x0000000c1800720c */ /* 0x000fe20003fc6270 */
[----:B------:R-:W-:Y:S01]  /*3880*/  FMUL.FTZ R10, R10, c[0x0][0x2ec] ;  /* 0x0000bb000a0a7a20 */ /* 0x000fe20000410000 */
[----:B---3--:R-:W-:Y:S01]  /*3890*/  FSEL R66, R38, -INF , !P5 ;  /* 0xff80000026427808 */ /* 0x008fe20006800000 */
[----:B------:R-:W-:Y:S01]  /*38a0*/  FMUL.FTZ R16, R16, c[0x0][0x2ec] ;  /* 0x0000bb0010107a20 */ /* 0x000fe20000410000 */
[C---:B------:R-:W-:Y:S01]  /*38b0*/  ISETP.GE.AND P0, PT, R24.reuse, R15, PT ;  /* 0x0000000f1800720c */ /* 0x040fe20003f06270 */
[----:B------:R-:W-:Y:S01]  /*38c0*/  MUFU.TANH R42, R42 ;  /* 0x0000002a002a7308 */ /* 0x000fe20000002400 */
[----:B------:R-:W-:Y:S01]  /*38d0*/  ISETP.GE.AND P4, PT, R24, R14, PT ;  /* 0x0000000e1800720c */ /* 0x000fe20003f86270 */
[----:B------:R-:W-:Y:S01]  /*38e0*/  FMUL.FTZ R18, R18, c[0x0][0x2ec] ;  /* 0x0000bb0012127a20 */ /* 0x000fe20000410000 */
[----:B------:R-:W-:Y:S01]  /*38f0*/  ISETP.GE.AND P2, PT, R24, R13, PT ;  /* 0x0000000d1800720c */ /* 0x000fe20003f46270 */
[----:B------:R-:W-:Y:S01]  /*3900*/  FMUL.FTZ R9, R9, c[0x0][0x2ec] ;  /* 0x0000bb0009097a20 */ /* 0x000fe20000410000 */
[----:B------:R-:W-:Y:S01]  /*3910*/  ISETP.GE.AND P5, PT, R3, R15, PT ;  /* 0x0000000f0300720c */ /* 0x000fe20003fa6270 */
[----:B------:R-:W-:Y:S01]  /*3920*/  FMUL.FTZ R11, R11, c[0x0][0x2ec] ;  /* 0x0000bb000b0b7a20 */ /* 0x000fe20000410000 */
[----:B------:R-:W-:Y:S01]  /*3930*/  IADD3 R24, R2, 0x51, RZ ;  /* 0x0000005102187810 */ /* 0x000fe20007ffe0ff */
[----:B------:R-:W2:Y:S01]  /*3940*/  MUFU.TANH R28, R28 ;  /* 0x0000001c001c7308 */ /* 0x000ea20000002400 */
[----:B------:R-:W-:-:S02]  /*3950*/  FSEL R135, R27, -INF , !P6 ;  /* 0xff8000001b877808 */ /* 0x000fc40007000000 */
[----:B------:R-:W-:Y:S02]  /*3960*/  FSEL R120, R120, -INF , !P3 ;  /* 0xff80000078787808 */ /* 0x000fe40005800000 */
[----:B------:R-:W-:Y:S02]  /*3970*/  FSEL R137, R74, -INF , !P1 ;  /* 0xff8000004a897808 */ /* 0x000fe40004800000 */
[----:B----4-:R-:W-:Y:S01]  /*3980*/  FSEL R36, R37, -INF , !P0 ;  /* 0xff80000025247808 */ /* 0x010fe20004000000 */
[----:B------:R3:W4:Y:S01]  /*3990*/  MUFU.TANH R7, R4 ;  /* 0x0000000400077308 */ /* 0x0007220000002400 */
[----:B-----5:R-:W-:Y:S02]  /*39a0*/  FSEL R63, R39, -INF , !P4 ;  /* 0xff800000273f7808 */ /* 0x020fe40006000000 */
[----:B------:R-:W-:Y:S02]  /*39b0*/  FSEL R129, R129, -INF , !P2 ;  /* 0xff80000081817808 */ /* 0x000fe40005000000 */
[----:B------:R-:W-:-:S02]  /*39c0*/  FSEL R27, R157, -INF , !P5 ;  /* 0xff8000009d1b7808 */ /* 0x000fc40006800000 */
[C---:B------:R-:W-:Y:S01]  /*39d0*/  ISETP.GE.AND P3, PT, R3.reuse, R14, PT ;  /* 0x0000000e0300720c */ /* 0x040fe20003f66270 */
[----:B------:R-:W5:Y:S01]  /*39e0*/  MUFU.TANH R6, R6 ;  /* 0x0000000600067308 */ /* 0x000f620000002400 */
[C---:B------:R-:W-:Y:S02]  /*39f0*/  ISETP.GE.AND P1, PT, R3.reuse, R13, PT ;  /* 0x0000000d0300720c */ /* 0x040fe40003f26270 */
[----:B------:R-:W-:Y:S02]  /*3a00*/  ISETP.GE.AND P0, PT, R3, R12, PT ;  /* 0x0000000c0300720c */ /* 0x000fe40003f06270 */
[C---:B------:R-:W-:Y:S02]  /*3a10*/  ISETP.GE.AND P4, PT, R24.reuse, R15, PT ;  /* 0x0000000f1800720c */ /* 0x040fe40003f86270 */
[C---:B------:R-:W-:Y:S01]  /*3a20*/  ISETP.GE.AND P2, PT, R24.reuse, R14, PT ;  /* 0x0000000e1800720c */ /* 0x040fe20003f46270 */
[----:B------:R-:W-:Y:S01]  /*3a30*/  MUFU.TANH R41, R41 ;  /* 0x0000002900297308 */ /* 0x000fe20000002400 */
[----:B------:R-:W-:-:S02]  /*3a40*/  ISETP.GE.AND P6, PT, R24, R13, PT ;  /* 0x0000000d1800720c */ /* 0x000fc40003fc6270 */
[----:B------:R-:W-:Y:S02]  /*3a50*/  ISETP.GE.AND P5, PT, R24, R12, PT ;  /* 0x0000000c1800720c */ /* 0x000fe40003fa6270 */
[C---:B------:R-:W-:Y:S02]  /*3a60*/  IADD3 R3, R2.reuse, 0x58, RZ ;  /* 0x0000005802037810 */ /* 0x040fe40007ffe0ff */
[----:B------:R-:W-:Y:S01]  /*3a70*/  IADD3 R24, R2, 0x59, RZ ;  /* 0x0000005902187810 */ /* 0x000fe20007ffe0ff */
[----:B------:R-:W-:Y:S01]  /*3a80*/  MUFU.TANH R43, R43 ;  /* 0x0000002b002b7308 */ /* 0x000fe20000002400 */
[----:B------:R-:W-:Y:S02]  /*3a90*/  FSEL R62, R155, -INF , !P3 ;  /* 0xff8000009b3e7808 */ /* 0x000fe40005800000 */
[----:B------:R-:W-:Y:S02]  /*3aa0*/  FSEL R140, R151, -INF , !P1 ;  /* 0xff800000978c7808 */ /* 0x000fe40004800000 */
[----:B------:R-:W-:-:S02]  /*3ab0*/  FSEL R146, R150, -INF , !P0 ;  /* 0xff80000096927808 */ /* 0x000fc40004000000 */
[----:B------:R-:W-:Y:S01]  /*3ac0*/  FSEL R26, R159, -INF , !P4 ;  /* 0xff8000009f1a7808 */ /* 0x000fe20006000000 */
[----:B------:R-:W1:Y:S01]  /*3ad0*/  MUFU.TANH R5, R5 ;  /* 0x0000000500057308 */ /* 0x000e620000002400 */
[----:B------:R-:W-:Y:S02]  /*3ae0*/  FSEL R39, R160, -INF , !P2 ;  /* 0xff800000a0277808 */ /* 0x000fe40005000000 */
[C---:B------:R-:W-:Y:S02]  /*3af0*/  ISETP.GE.AND P3, PT, R3.reuse, R15, PT ;  /* 0x0000000f0300720c */ /* 0x040fe40003f66270 */
[C---:B------:R-:W-:Y:S02]  /*3b00*/  ISETP.GE.AND P1, PT, R3.reuse, R14, PT ;  /* 0x0000000e0300720c */ /* 0x040fe40003f26270 */
[C---:B------:R-:W-:Y:S01]  /*3b10*/  ISETP.GE.AND P0, PT, R3.reuse, R13, PT ;  /* 0x0000000d0300720c */ /* 0x040fe20003f06270 */
[----:B------:R-:W2:Y:S01]  /*3b20*/  MUFU.TANH R8, R8 ;  /* 0x0000000800087308 */ /* 0x000ea20000002400 */
[----:B------:R-:W-:-:S02]  /*3b30*/  ISETP.GE.AND P4, PT, R3, R12, PT ;  /* 0x0000000c0300720c */ /* 0x000fc40003f86270 */
[----:B------:R-:W-:Y:S02]  /*3b40*/  ISETP.GE.AND P2, PT, R24, R15, PT ;  /* 0x0000000f1800720c */ /* 0x000fe40003f46270 */
[----:B------:R-:W-:Y:S02]  /*3b50*/  IADD3 R3, R2, 0x60, RZ ;  /* 0x0000006002037810 */ /* 0x000fe40007ffe0ff */
[----:B------:R-:W-:Y:S01]  /*3b60*/  FSEL R139, R158, -INF , !P6 ;  /* 0xff8000009e8b7808 */ /* 0x000fe20007000000 */
[----:B------:R-:W2:Y:S01]  /*3b70*/  MUFU.TANH R16, R16 ;  /* 0x0000001000107308 */ /* 0x000ea20000002400 */
[----:B------:R-:W-:Y:S02]  /*3b80*/  FSEL R145, R156, -INF , !P5 ;  /* 0xff8000009c917808 */ /* 0x000fe40006800000 */
[----:B------:R-:W-:Y:S02]  /*3b90*/  FSEL R32, R32, -INF , !P3 ;  /* 0xff80000020207808 */ /* 0x000fe40005800000 */
[----:B-1----:R-:W-:-:S02]  /*3ba0*/  FSEL R34, R34, -INF , !P1 ;  /* 0xff80000022227808 */ /* 0x002fc40004800000 */
[----:B------:R-:W-:Y:S01]  /*3bb0*/  FSEL R134, R88, -INF , !P0 ;  /* 0xff80000058867808 */ /* 0x000fe20004000000 */
[----:B------:R-:W-:Y:S01]  /*3bc0*/  MUFU.TANH R18, R18 ;  /* 0x0000001200127308 */ /* 0x000fe20000002400 */
[----:B------:R-:W-:Y:S02]  /*3bd0*/  FSEL R144, R54, -INF , !P4 ;  /* 0xff80000036907808 */ /* 0x000fe40006000000 */
[----:B------:R-:W-:Y:S02]  /*3be0*/  FSEL R33, R33, -INF , !P2 ;  /* 0xff80000021217808 */ /* 0x000fe40005000000 */
[C---:B------:R-:W-:Y:S02]  /*3bf0*/  ISETP.GE.AND P6, PT, R24.reuse, R14, PT ;  /* 0x0000000e1800720c */ /* 0x040fe40003fc6270 */
[C---:B------:R-:W-:Y:S01]  /*3c00*/  ISETP.GE.AND P5, PT, R24.reuse, R13, PT ;  /* 0x0000000d1800720c */ /* 0x040fe20003fa6270 */
[----:B------:R-:W1:Y:S01]  /*3c10*/  MUFU.TANH R10, R10 ;  /* 0x0000000a000a7308 */ /* 0x000e620000002400 */
[----:B------:R-:W-:-:S02]  /*3c20*/  ISETP.GE.AND P3, PT, R24, R12, PT ;  /* 0x0000000c1800720c */ /* 0x000fc40003f66270 */
[C---:B------:R-:W-:Y:S02]  /*3c30*/  ISETP.GE.AND P1, PT, R3.reuse, R15, PT ;  /* 0x0000000f0300720c */ /* 0x040fe40003f26270 */
[C---:B------:R-:W-:Y:S02]  /*3c40*/  ISETP.GE.AND P0, PT, R3.reuse, R14, PT ;  /* 0x0000000e0300720c */ /* 0x040fe40003f06270 */
[C---:B------:R-:W-:Y:S01]  /*3c50*/  ISETP.GE.AND P4, PT, R3.reuse, R13, PT ;  /* 0x0000000d0300720c */ /* 0x040fe20003f86270 */
[----:B------:R-:W1:Y:S01]  /*3c60*/  MUFU.TANH R9, R9 ;  /* 0x0000000900097308 */ /* 0x000e620000002400 */
[----:B------:R-:W-:Y:S02]  /*3c70*/  ISETP.GE.AND P2, PT, R3, R12, PT ;  /* 0x0000000c0300720c */ /* 0x000fe40003f46270 */
[----:B------:R-:W-:Y:S02]  /*3c80*/  IADD3 R3, R2, 0x61, RZ ;  /* 0x0000006102037810 */ /* 0x000fe40007ffe0ff */
[----:B------:R-:W-:-:S02]  /*3c90*/  FSEL R74, R35, -INF , !P6 ;  /* 0xff800000234a7808 */ /* 0x000fc40007000000 */
[----:B------:R-:W-:Y:S01]  /*3ca0*/  FSEL R95, R90, -INF , !P5 ;  /* 0xff8000005a5f7808 */ /* 0x000fe20006800000 */
[----:B------:R-:W1:Y:S01]  /*3cb0*/  MUFU.TANH R11, R11 ;  /* 0x0000000b000b7308 */ /* 0x000e620000002400 */
[----:B------:R-:W-:Y:S02]  /*3cc0*/  FSEL R142, R47, -INF , !P3 ;  /* 0xff8000002f8e7808 */ /* 0x000fe40005800000 */
[----:B------:R-:W-:Y:S02]  /*3cd0*/  FSEL R25, R163, -INF , !P1 ;  /* 0xff800000a3197808 */ /* 0x000fe40004800000 */
[C---:B------:R-:W-:Y:S02]  /*3ce0*/  ISETP.GE.AND P6, PT, R3.reuse, R15, PT ;  /* 0x0000000f0300720c */ /* 0x040fe40003fc6270 */
[C---:B------:R-:W-:Y:S02]  /*3cf0*/  ISETP.GE.AND P5, PT, R3.reuse, R14, PT ;  /* 0x0000000e0300720c */ /* 0x040fe40003fa6270 */
[----:B------:R-:W-:-:S02]  /*3d00*/  ISETP.GE.AND P3, PT, R3, R13, PT ;  /* 0x0000000d0300720c */ /* 0x000fc40003f66270 */
[----:B------:R-:W-:Y:S02]  /*3d10*/  ISETP.GE.AND P1, PT, R3, R12, PT ;  /* 0x0000000c0300720c */ /* 0x000fe40003f26270 */
[C---:B------:R-:W-:Y:S02]  /*3d20*/  IADD3 R3, R2.reuse, 0x68, RZ ;  /* 0x0000006802037810 */ /* 0x040fe40007ffe0ff */
[----:B---3--:R-:W-:Y:S02]  /*3d30*/  IADD3 R4, R2, 0x69, RZ ;  /* 0x0000006902047810 */ /* 0x008fe40007ffe0ff */
[----:B------:R-:W-:Y:S02]  /*3d40*/  FSEL R86, R166, -INF , !P0 ;  /* 0xff800000a6567808 */ /* 0x000fe40004000000 */
[----:B------:R-:W-:Y:S02]  /*3d50*/  FSEL R141, R162, -INF , !P4 ;  /* 0xff800000a28d7808 */ /* 0x000fe40006000000 */
[----:B------:R-:W-:-:S02]  /*3d60*/  FSEL R150, R161, -INF , !P2 ;  /* 0xff800000a1967808 */ /* 0x000fc40005000000 */
[----:B------:R-:W-:Y:S02]  /*3d70*/  FSEL R24, R171, -INF , !P6 ;  /* 0xff800000ab187808 */ /* 0x000fe40007000000 */
[----:B------:R-:W-:Y:S01]  /*3d80*/  FSEL R87, R174, -INF , !P5 ;  /* 0xff800000ae577808 */ /* 0x000fe20006800000 */
[----:B------:R-:W-:Y:S01]  /*3d90*/  BAR.SYNC.DEFER_BLOCKING 0x0 ;  /* 0x0000000000007b1d */ /* 0x000fe20000010000 */
[C---:B------:R-:W-:Y:S02]  /*3da0*/  ISETP.GE.AND P0, PT, R3.reuse, R15, PT ;  /* 0x0000000f0300720c */ /* 0x040fe40003f06270 */
[C---:B------:R-:W-:Y:S02]  /*3db0*/  ISETP.GE.AND P4, PT, R3.reuse, R14, PT ;  /* 0x0000000e0300720c */ /* 0x040fe40003f86270 */
[C---:B------:R-:W-:Y:S02]  /*3dc0*/  ISETP.GE.AND P2, PT, R3.reuse, R13, PT ;  /* 0x0000000d0300720c */ /* 0x040fe40003f46270 */
[----:B------:R-:W-:-:S02]  /*3dd0*/  ISETP.GE.AND P6, PT, R3, R12, PT ;  /* 0x0000000c0300720c */ /* 0x000fc40003fc6270 */
[----:B------:R-:W-:Y:S02]  /*3de0*/  ISETP.GE.AND P5, PT, R4, R15, PT ;  /* 0x0000000f0400720c */ /* 0x000fe40003fa6270 */
[----:B------:R-:W-:Y:S02]  /*3df0*/  IADD3 R3, R2, 0x70, RZ ;  /* 0x0000007002037810 */ /* 0x000fe40007ffe0ff */
[----:B------:R-:W-:Y:S02]  /*3e00*/  FSEL R106, R169, -INF , !P3 ;  /* 0xff800000a96a7808 */ /* 0x000fe40005800000 */
[----:B------:R-:W-:Y:S02]  /*3e10*/  FSEL R149, R165, -INF , !P1 ;  /* 0xff800000a5957808 */ /* 0x000fe40004800000 */
[----:B--2---:R-:W-:Y:S02]  /*3e20*/  FSEL R28, R28, -INF , !P0 ;  /* 0xff8000001c1c7808 */ /* 0x004fe40004000000 */
[----:B----4-:R-:W-:-:S02]  /*3e30*/  FSEL R88, R7, -INF , !P4 ;  /* 0xff80000007587808 */ /* 0x010fc40006000000 */
[----:B------:R-:W-:Y:S02]  /*3e40*/  FSEL R103, R40, -INF , !P2 ;  /* 0xff80000028677808 */ /* 0x000fe40005000000 */
[----:B------:R-:W-:Y:S02]  /*3e50*/  FSEL R107, R42, -INF , !P6 ;  /* 0xff8000002a6b7808 */ /* 0x000fe40007000000 */
[----:B-----5:R-:W-:Y:S02]  /*3e60*/  FSEL R23, R6, -INF , !P5 ;  /* 0xff80000006177808 */ /* 0x020fe40006800000 */
[C---:B------:R-:W-:Y:S02]  /*3e70*/  ISETP.GE.AND P3, PT, R4.reuse, R14, PT ;  /* 0x0000000e0400720c */ /* 0x040fe40003f66270 */
[C---:B------:R-:W-:Y:S02]  /*3e80*/  ISETP.GE.AND P1, PT, R4.reuse, R13, PT ;  /* 0x0000000d0400720c */ /* 0x040fe40003f26270 */
[----:B------:R-:W-:-:S02]  /*3e90*/  ISETP.GE.AND P0, PT, R4, R12, PT ;  /* 0x0000000c0400720c */ /* 0x000fc40003f06270 */
[C---:B------:R-:W-:Y:S02]  /*3ea0*/  ISETP.GE.AND P4, PT, R3.reuse, R15, PT ;  /* 0x0000000f0300720c */ /* 0x040fe40003f86270 */
[C---:B------:R-:W-:Y:S02]  /*3eb0*/  ISETP.GE.AND P2, PT, R3.reuse, R14, PT ;  /* 0x0000000e0300720c */ /* 0x040fe40003f46270 */
[C---:B------:R-:W-:Y:S02]  /*3ec0*/  ISETP.GE.AND P6, PT, R3.reuse, R13, PT ;  /* 0x0000000d0300720c */ /* 0x040fe40003fc6270 */
[----:B------:R-:W-:Y:S02]  /*3ed0*/  ISETP.GE.AND P5, PT, R3, R12, PT ;  /* 0x0000000c0300720c */ /* 0x000fe40003fa6270 */
[C---:B------:R-:W-:Y:S02]  /*3ee0*/  IADD3 R4, R2.reuse, 0x71, RZ ;  /* 0x0000007102047810 */ /* 0x040fe40007ffe0ff */
[----:B------:R-:W-:-:S02]  /*3ef0*/  IADD3 R3, R2, 0x78, RZ ;  /* 0x0000007802037810 */ /* 0x000fc40007ffe0ff */
[----:B------:R-:W-:Y:S02]  /*3f00*/  FSEL R90, R5, -INF , !P3 ;  /* 0xff800000055a7808 */ /* 0x000fe40005800000 */
        /* <DEDUP_REMOVED lines=8> */
[----:B------:R-:W-:Y:S02]  /*3f90*/  ISETP.GE.AND P2, PT, R3, R15, PT ;  /* 0x0000000f0300720c */ /* 0x000fe40003f46270 */
[----:B------:R-:W-:Y:S02]  /*3fa0*/  FSEL R164, R164, -INF , !P5 ;  /* 0xff800000a4a47808 */ /* 0x000fe40006800000 */
[----:B------:R-:W-:-:S02]  /*3fb0*/  FSEL R151, R167, -INF , !P6 ;  /* 0xff800000a7977808 */ /* 0x000fc40007000000 */
[----:B------:R-:W-:Y:S02]  /*3fc0*/  ISETP.GE.AND P5, PT, R3, R13, PT ;  /* 0x0000000d0300720c */ /* 0x000fe40003fa6270 */
[----:B------:R-:W-:Y:S02]  /*3fd0*/  FSEL R21, R176, -INF , !P3 ;  /* 0xff800000b0157808 */ /* 0x000fe40005800000 */
[----:B------:R-:W-:Y:S02]  /*3fe0*/  FSEL R160, R175, -INF , !P1 ;  /* 0xff800000afa07808 */ /* 0x000fe40004800000 */
[----:B------:R-:W-:Y:S02]  /*3ff0*/  FSEL R148, R170, -INF , !P0 ;  /* 0xff800000aa947808 */ /* 0x000fe40004000000 */
[----:B------:R-:W-:Y:S02]  /*4000*/  FSEL R163, R168, -INF , !P4 ;  /* 0xff800000a8a37808 */ /* 0x000fe40006000000 */
[----:B------:R-:W-:-:S02]  /*4010*/  FSEL R20, R8, -INF , !P2 ;  /* 0xff80000008147808 */ /* 0x000fc40005000000 */
[C---:B------:R-:W-:Y:S02]  /*4020*/  ISETP.GE.AND P6, PT, R3.reuse, R14, PT ;  /* 0x0000000e0300720c */ /* 0x040fe40003fc6270 */
[----:B------:R-:W-:Y:S01]  /*4030*/  ISETP.GE.AND P3, PT, R3, R12, PT ;  /* 0x0000000c0300720c */ /* 0x000fe20003f66270 */
[----:B------:R-:W-:Y:S01]  /*4040*/  FMUL.FTZ R3, R17, c[0x0][0x2ec] ;  /* 0x0000bb0011037a20 */ /* 0x000fe20000410000 */
[C---:B------:R-:W-:Y:S02]  /*4050*/  ISETP.GE.AND P1, PT, R2.reuse, R15, PT ;  /* 0x0000000f0200720c */ /* 0x040fe40003f26270 */
[C---:B------:R-:W-:Y:S01]  /*4060*/  ISETP.GE.AND P0, PT, R2.reuse, R14, PT ;  /* 0x0000000e0200720c */ /* 0x040fe20003f06270 */
[----:B------:R-:W2:Y:S01]  /*4070*/  MUFU.TANH R4, R3 ;  /* 0x0000000300047308 */ /* 0x000ea20000002400 */
[C---:B------:R-:W-:Y:S02]  /*4080*/  ISETP.GE.AND P4, PT, R2.reuse, R13, PT ;  /* 0x0000000d0200720c */ /* 0x040fe40003f86270 */
[----:B------:R-:W-:-:S02]  /*4090*/  ISETP.GE.AND P2, PT, R2, R12, PT ;  /* 0x0000000c0200720c */ /* 0x000fc40003f46270 */
[----:B------:R-:W-:Y:S02]  /*40a0*/  IADD3 R2, R2, 0x79, RZ ;  /* 0x0000007902027810 */ /* 0x000fe40007ffe0ff */
[----:B------:R-:W-:Y:S02]  /*40b0*/  FSEL R152, R16, -INF , !P5 ;  /* 0xff80000010987808 */ /* 0x000fe40006800000 */
[----:B-1----:R-:W-:Y:S02]  /*40c0*/  FSEL R155, R10, -INF , !P6 ;  /* 0xff8000000a9b7808 */ /* 0x002fe40007000000 */
[----:B------:R-:W-:Y:S02]  /*40d0*/  FSEL R161, R18, -INF , !P3 ;  /* 0xff80000012a17808 */ /* 0x000fe40005800000 */
[----:B------:R-:W-:Y:S02]  /*40e0*/  FSEL R16, R180, -INF , !P1 ;  /* 0xff800000b4107808 */ /* 0x000fe40004800000 */
[----:B------:R-:W-:-:S02]  /*40f0*/  ISETP.GE.AND P6, PT, R2, R15, PT ;  /* 0x0000000f0200720c */ /* 0x000fc40003fc6270 */
[C---:B------:R-:W-:Y:S02]  /*4100*/  ISETP.GE.AND P5, PT, R2.reuse, R14, PT ;  /* 0x0000000e0200720c */ /* 0x040fe40003fa6270 */
[C---:B------:R-:W-:Y:S02]  /*4110*/  ISETP.GE.AND P3, PT, R2.reuse, R13, PT ;  /* 0x0000000d0200720c */ /* 0x040fe40003f66270 */
[----:B------:R-:W-:Y:S01]  /*4120*/  ISETP.GE.AND P1, PT, R2, R12, PT ;  /* 0x0000000c0200720c */ /* 0x000fe20003f26270 */
[----:B------:R-:W-:Y:S01]  /*4130*/  FMUL.FTZ R2, R19, c[0x0][0x2ec] ;  /* 0x0000bb0013027a20 */ /* 0x000fe20000410000 */
[----:B------:R-:W-:Y:S02]  /*4140*/  FSEL R18, R179, -INF , !P0 ;  /* 0xff800000b3127808 */ /* 0x000fe40004000000 */
[----:B------:R-:W-:Y:S01]  /*4150*/  ISETP.GE.AND P0, PT, R209, 0x2, PT ;  /* 0x00000002d100780c */ /* 0x000fe20003f06270 */
[----:B------:R1:W3:Y:S01]  /*4160*/  MUFU.TANH R3, R2 ;  /* 0x0000000200037308 */ /* 0x0002e20000002400 */
[----:B------:R-:W-:-:S02]  /*4170*/  FSEL R19, R178, -INF , !P4 ;  /* 0xff800000b2137808 */ /* 0x000fc40006000000 */
[----:B------:R-:W-:Y:S02]  /*4180*/  FSEL R29, R177, -INF , !P2 ;  /* 0xff800000b11d7808 */ /* 0x000fe40005000000 */
[----:B------:R-:W-:Y:S02]  /*4190*/  FSEL R17, R9, -INF , !P6 ;  /* 0xff80000009117808 */ /* 0x000fe40007000000 */
[----:B------:R-:W-:Y:S01]  /*41a0*/  FSEL R153, R11, -INF , !P5 ;  /* 0xff8000000b997808 */ /* 0x000fe20006800000 */
[----:B-1----:R-:W-:Y:S01]  /*41b0*/  IMAD.IADD R2, R143, 0x1, R108 ;  /* 0x000000018f027824 */ /* 0x002fe200078e026c */
[----:B--2---:R-:W-:Y:S02]  /*41c0*/  FSEL R108, R4, -INF , !P3 ;  /* 0xff800000046c7808 */ /* 0x004fe40005800000 */
[----:B---3--:R-:W-:Y:S01]  /*41d0*/  FSEL R154, R3, -INF , !P1 ;  /* 0xff800000039a7808 */ /* 0x008fe20004800000 */
[----:B------:R-:W-:Y:S05]  /*41e0*/  @!P0 BRA `(.L_x_266) ;  /* 0x0000019000008947 */ /* 0x000fea0003800000 */
[----:B------:R-:W-:Y:S01]  /*41f0*/  IADD3 R4, R209, -0x2, RZ ;  /* 0xfffffffed1047810 */ /* 0x000fe20007ffe0ff */
[C---:B------:R-:W-:Y:S01]  /*4200*/  IMAD.SHL.U32 R10, R182.reuse, 0x40, RZ ;  /* 0x00000040b60a7824 */ /* 0x040fe200078e00ff */
[----:B------:R-:W-:-:S02]  /*4210*/  SHF.L.U64.HI R3, R182, 0x7, R183 ;  /* 0x00000007b6037819 */ /* 0x000fc400000102b7 */
[----:B------:R-:W-:Y:S02]  /*4220*/  SHF.R.S32.HI R6, RZ, 0x1f, R4 ;  /* 0x0000001fff067819 */ /* 0x000fe40000011404 */
[----:B------:R-:W-:Y:S01]  /*4230*/  SHF.L.U64.HI R11, R182, 0x6, R183 ;  /* 0x00000006b60b7819 */ /* 0x000fe200000102b7 */
[----:B------:R-:W-:Y:S02]  /*4240*/  IMAD R3, R3, R4, RZ ;  /* 0x0000000403037224 */ /* 0x000fe400078e02ff */
        /* <DEDUP_REMOVED lines=19> */
.L_x_266:
        /* <DEDUP_REMOVED lines=85> */
[----:B--2---:R-:W-:-:S07]  /*48d0*/  FFMA.FTZ R5, R21, c[0x0][0x23c], -R3 ;  /* 0x00008f0015057a23 */ /* 0x004fce0000010803 */
        /* <DEDUP_REMOVED lines=48> */
[--C-:B-1----:R-:W-:Y:S02]  /*4be0*/  FFMA.FTZ R4, R24, c[0x0][0x23c], -R3.reuse ;  /* 0x00008f0018047a23 */ /* 0x102fe40000010803 */
[----:B------:R-:W-:Y:S04]  /*4bf0*/  LDSM.16.MT88.4 R24, [R185+0x4000] ;  /* 0x00400000b918783b */ /* 0x000fe80000004200 */
        /* <DEDUP_REMOVED lines=17> */
[----:B------:R3:W-:Y:S03]  /*4d10*/  MUFU.EX2 R246, R3 ;  /* 0x0000000300f67308 */ /* 0x0007e60000000800 */
[----:B------:R-:W-:-:S04]  /*4d20*/  FMNMX.FTZ R36, R99, R5, !PT ;  /* 0x0000000563247209 */ /* 0x000fc80007810000 */
[----:B------:R-:W-:Y:S02]  /*4d30*/  FMNMX.FTZ R36, R98, R36, !PT ;  /* 0x0000002462247209 */ /* 0x000fe40007810000 */
[----:B-1----:R-:W-:Y:S02]  /*4d40*/  FMNMX.FTZ R4, R115, R7, !PT ;  /* 0x0000000773047209 */ /* 0x002fe40007810000 */
        /* <DEDUP_REMOVED lines=18> */
[----:B------:R1:W3:Y:S01]  /*4e70*/  MUFU.EX2 R181, R4 ;  /* 0x0000000400b57308 */ /* 0x0002e20000000800 */
        /* <DEDUP_REMOVED lines=30> */
[----:B--2---:R-:W-:Y:S01]  /*5060*/  F2FP.BF16.PACK_AB R18, R225, R224 ;  /* 0x000000e0e112723e */ /* 0x004fe200000010ff */
[----:B------:R-:W2:Y:S01]  /*5070*/  SHFL.BFLY PT, R7, R36, 0x2, 0x1f ;  /* 0x0c401f0024077f89 */ /* 0x000ea200000e0000 */
[----:B------:R-:W-:Y:S01]  /*5080*/  FMNMX.FTZ R3, R142, R3, !PT ;  /* 0x000000038e037209 */ /* 0x000fe20007810000 */
[----:B-1----:R-:W-:Y:S01]  /*5090*/  FFMA.FTZ R4, R89, c[0x0][0x23c], -R6 ;  /* 0x00008f0059047a23 */ /* 0x002fe20000010806 */
[----:B---3--:R-:W-:-:S02]  /*50a0*/  F2FP.BF16.PACK_AB R17, R181, R182 ;  /* 0x000000b6b511723e */ /* 0x008fc400000010ff */
[----:B------:R-:W-:Y:S01]  /*50b0*/  FMNMX.FTZ R3, R150, R3, !PT ;  /* 0x0000000396037209 */ /* 0x000fe20007810000 */
[----:B------:R1:W-:Y:S02]  /*50c0*/  MUFU.EX2 R200, R4 ;  /* 0x0000000400c87308 */ /* 0x0003e40000000800 */
[----:B-1----:R-:W-:Y:S01]  /*50d0*/  FFMA.FTZ R4, R83, c[0x0][0x23c], -R6 ;  /* 0x00008f0053047a23 */ /* 0x002fe20000010806 */
[----:B--2---:R-:W-:-:S05]  /*50e0*/  FMNMX.FTZ R36, R36, R7, !PT ;  /* 0x0000000724247209 */ /* 0x004fca0007810000 */
[----:B------:R1:W-:Y:S01]  /*50f0*/  MUFU.EX2 R201, R4 ;  /* 0x0000000400c97308 */ /* 0x0003e20000000800 */
[----:B------:R-:W2:Y:S01]  /*5100*/  SHFL.BFLY PT, R7, R36, 0x1, 0x1f ;  /* 0x0c201f0024077f89 */ /* 0x000ea200000e0000 */
[----:B-1----:R-:W-:-:S06]  /*5110*/  FFMA.FTZ R4, R84, c[0x0][0x23c], -R6 ;  /* 0x00008f0054047a23 */ /* 0x002fcc0000010806 */
        /* <DEDUP_REMOVED lines=51> */
[----:B------:R-:W-:-:S04]  /*5450*/  FFMA.FTZ R39, R155, c[0x0][0x23c], -R6 ;  /* 0x00008f009b277a23 */ /* 0x000fc80000010806 */
[----:B------:R1:W-:Y:S08]  /*5460*/  MUFU.EX2 R218, R4 ;  /* 0x0000000400da7308 */ /* 0x0003f00000000800 */
[----:B------:R-:W-:Y:S01]  /*5470*/  MUFU.EX2 R39, R39 ;  /* 0x0000002700277308 */ /* 0x000fe20000000800 */
[----:B-1----:R-:W-:Y:S02]  /*5480*/  FFMA.FTZ R4, R34, c[0x0][0x23c], -R6 ;  /* 0x00008f0022047a23 */ /* 0x002fe40000010806 */
[----:B------:R-:W1:Y:S05]  /*5490*/  LDSM.16.MT88.4 R32, [R185+0x4400] ;  /* 0x00440000b920783b */ /* 0x000e6a0000004200 */
[----:B------:R2:W-:Y:S02]  /*54a0*/  MUFU.EX2 R219, R4 ;  /* 0x0000000400db7308 */ /* 0x0005e40000000800 */
[----:B--2---:R-:W-:Y:S01]  /*54b0*/  FFMA.FTZ R4, R19, c[0x0][0x23c], -R5 ;  /* 0x00008f0013047a23 */ /* 0x004fe20000010805 */
[----:B------:R-:W-:-:S05]  /*54c0*/  F2FP.BF16.PACK_AB R19, R199, R197 ;  /* 0x000000c5c713723e */ /* 0x000fca00000010ff */
[----:B------:R2:W-:Y:S02]  /*54d0*/  MUFU.EX2 R166, R4 ;  /* 0x0000000400a67308 */ /* 0x0005e40000000800 */
[C---:B------:R-:W-:Y:S08]  /*54e0*/  HMMA.16816.F32.BF16 R60, R16.reuse, R24, RZ ;  /* 0x00000018103c723c */ /* 0x040ff000000418ff */
[----:B------:R-:W-:Y:S01]  /*54f0*/  HMMA.16816.F32.BF16 R68, R16, R26, RZ ;  /* 0x0000001a1044723c */ /* 0x000fe200000418ff */
[----:B--2---:R-:W-:-:S04]  /*5500*/  FFMA.FTZ R4, R100, c[0x0][0x23c], -R5 ;  /* 0x00008f0064047a23 */ /* 0x004fc80000010805 */
[----:B------:R2:W3:Y:S03]  /*5510*/  MUFU.EX2 R165, R4 ;  /* 0x0000000400a57308 */ /* 0x0004e60000000800 */
[----:B------:R-:W-:Y:S01]  /*5520*/  HMMA.16816.F32.BF16 R56, R16, R20, RZ ;  /* 0x000000141038723c */ /* 0x000fe200000418ff */
[----:B--2---:R-:W-:Y:S01]  /*5530*/  FMUL.FTZ R4, R3, c[0x0][0x23c] ;  /* 0x00008f0003047a20 */ /* 0x004fe20000410000 */
[----:B---3--:R-:W-:-:S04]  /*5540*/  F2FP.BF16.PACK_AB R8, R165, R166 ;  /* 0x000000a6a508723e */ /* 0x008fc800000010ff */
[----:B------:R-:W-:-:S05]  /*5550*/  FSEL R4, R4, RZ, P1 ;  /* 0x000000ff04047208 */ /* 0x000fca0000800000 */
[--C-:B------:R-:W-:Y:S02]  /*5560*/  FFMA.FTZ R7, R29, c[0x0][0x23c], -R4.reuse ;  /* 0x00008f001d077a23 */ /* 0x100fe40000010804 */
[--C-:B------:R-:W-:Y:S01]  /*5570*/  FFMA.FTZ R0, R111, c[0x0][0x23c], -R4.reuse ;  /* 0x00008f006f007a23 */ /* 0x100fe20000010804 */
[----:B------:R-:W2:Y:S01]  /*5580*/  LDSM.16.MT88.4 R28, [R186+0x4400] ;  /* 0x00440000ba1c783b */ /* 0x000ea20000004200 */
[----:B------:R-:W-:Y:S01]  /*5590*/  MUFU.EX2 R104, R7 ;  /* 0x0000000700687308 */ /* 0x000fe20000000800 */
[----:B------:R-:W-:-:S07]  /*55a0*/  FFMA.FTZ R2, R164, c[0x0][0x23c], -R4 ;  /* 0x00008f00a4027a23 */ /* 0x000fce0000010804 */
        /* <DEDUP_REMOVED lines=9> */
[C---:B------:R-:W-:Y:S08]  /*5640*/  HMMA.16816.F32.BF16 R52, R8.reuse, R24, RZ ;  /* 0x000000180834723c */ /* 0x040ff000000418ff */
[----:B------:R-:W-:Y:S01]  /*5650*/  HMMA.16816.F32.BF16 R44, R8, R20, RZ ;  /* 0x00000014082c723c */ /* 0x000fe200000418ff */
[----:B---3--:R-:W-:-:S04]  /*5660*/  FFMA.FTZ R0, R101, c[0x0][0x23c], -R5 ;  /* 0x00008f0065007a23 */ /* 0x008fc80000010805 */
[----:B------:R3:W4:Y:S03]  /*5670*/  MUFU.EX2 R175, R0 ;  /* 0x0000000000af7308 */ /* 0x0007260000000800 */
[C---:B------:R-:W-:Y:S08]  /*5680*/  HMMA.16816.F32.BF16 R48, R8.reuse, R26, RZ ;  /* 0x0000001a0830723c */ /* 0x040ff000000418ff */
[----:B------:R-:W-:Y:S01]  /*5690*/  HMMA.16816.F32.BF16 R40, R8, R22, RZ ;  /* 0x000000160828723c */ /* 0x000fe200000418ff */
[----:B---3--:R-:W-:-:S07]  /*56a0*/  FFMA.FTZ R0, R97, c[0x0][0x23c], -R5 ;  /* 0x00008f0061007a23 */ /* 0x008fce0000010805 */
[----:B------:R-:W-:Y:S01]  /*56b0*/  HMMA.16816.F32.BF16 R24, R16, R22, RZ ;  /* 0x000000161018723c */ /* 0x000fe200000418ff */
[----:B------:R-:W3:Y:S01]  /*56c0*/  LDSM.16.MT88.4 R20, [R186+0x4800] ;  /* 0x00480000ba14783b */ /* 0x000ee20000004200 */
[----:B----4-:R-:W-:Y:S01]  /*56d0*/  F2FP.BF16.PACK_AB R8, R175, R172 ;  /* 0x000000acaf08723e */ /* 0x010fe200000010ff */
[----:B------:R4:W-:Y:S02]  /*56e0*/  MUFU.EX2 R179, R0 ;  /* 0x0000000000b37308 */ /* 0x0009e40000000800 */
[----:B------:R-:W5:Y:S01]  /*56f0*/  LDSM.16.MT88.4 R16, [R185+0x4800] ;  /* 0x00480000b910783b */ /* 0x000f620000004200 */
[----:B----4-:R-:W-:-:S05]  /*5700*/  FFMA.FTZ R0, R96, c[0x0][0x23c], -R5 ;  /* 0x00008f0060007a23 */ /* 0x010fca0000010805 */
[----:B------:R4:W1:Y:S02]  /*5710*/  MUFU.EX2 R180, R0 ;  /* 0x0000000000b47308 */ /* 0x0008640000000800 */
[----:B----4-:R-:W-:Y:S01]  /*5720*/  FFMA.FTZ R0, R117, c[0x0][0x23c], -R4 ;  /* 0x00008f0075007a23 */ /* 0x010fe20000010804 */
[----:B-1----:R-:W-:-:S05]  /*5730*/  F2FP.BF16.PACK_AB R10, R180, R179 ;  /* 0x000000b3b40a723e */ /* 0x002fca00000010ff */
[----:B------:R1:W-:Y:S02]  /*5740*/  MUFU.EX2 R170, R0 ;  /* 0x0000000000aa7308 */ /* 0x0003e40000000800 */
[----:B-1----:R-:W-:-:S06]  /*5750*/  FFMA.FTZ R0, R114, c[0x0][0x23c], -R4 ;  /* 0x00008f0072007a23 */ /* 0x002fcc0000010804 */
[----:B------:R1:W4:Y:S02]  /*5760*/  MUFU.EX2 R171, R0 ;  /* 0x0000000000ab7308 */ /* 0x0003240000000800 */
[----:B-1----:R-:W-:Y:S01]  /*5770*/  FFMA.FTZ R0, R119, c[0x0][0x23c], -R4 ;  /* 0x00008f0077007a23 */ /* 0x002fe20000010804 */
[----:B----4-:R-:W-:-:S05]  /*5780*/  F2FP.BF16.PACK_AB R9, R171, R170 ;  /* 0x000000aaab09723e */ /* 0x010fca00000010ff */
[----:B------:R1:W-:Y:S02]  /*5790*/  MUFU.EX2 R177, R0 ;  /* 0x0000000000b17308 */ /* 0x0003e40000000800 */
[----:B-1----:R-:W-:-:S06]  /*57a0*/  FFMA.FTZ R0, R116, c[0x0][0x23c], -R4 ;  /* 0x00008f0074007a23 */ /* 0x002fcc0000010804 */
[----:B------:R1:W4:Y:S02]  /*57b0*/  MUFU.EX2 R178, R0 ;  /* 0x0000000000b27308 */ /* 0x0003240000000800 */
[----:B-1----:R-:W-:Y:S01]  /*57c0*/  FFMA.FTZ R0, R74, c[0x0][0x23c], -R6 ;  /* 0x00008f004a007a23 */ /* 0x002fe20000010806 */
[----:B----4-:R-:W-:-:S05]  /*57d0*/  F2FP.BF16.PACK_AB R11, R178, R177 ;  /* 0x000000b1b20b723e */ /* 0x010fca00000010ff */
[----:B------:R1:W-:Y:S02]  /*57e0*/  MUFU.EX2 R183, R0 ;  /* 0x0000000000b77308 */ /* 0x0003e40000000800 */
[C---:B------:R-:W-:Y:S08]  /*57f0*/  HMMA.16816.F32.BF16 R64, R8.reuse, R32, R52 ;  /* 0x000000200840723c */ /* 0x040ff00000041834 */
[----:B--2---:R-:W-:Y:S01]  /*5800*/  HMMA.16816.F32.BF16 R52, R8, R28, R44 ;  /* 0x0000001c0834723c */ /* 0x004fe2000004182c */
        /* <DEDUP_REMOVED lines=14> */
[----:B------:R-:W-:Y:S01]  /*58f0*/  HMMA.16816.F32.BF16 R32, R8, R30, R24 ;  /* 0x0000001e0820723c */ /* 0x000fe20000041818 */
[----:B------:R-:W4:Y:S01]  /*5900*/  LDSM.16.MT88.4 R24, [R185+0x4c00] ;  /* 0x004c0000b918783b */ /* 0x000f220000004200 */
[----:B-1----:R-:W-:-:S04]  /*5910*/  FFMA.FTZ R0, R91, c[0x0][0x23c], -R5 ;  /* 0x00008f005b007a23 */ /* 0x002fc80000010805 */
[----:B------:R1:W1:Y:S02]  /*5920*/  MUFU.EX2 R119, R0 ;  /* 0x0000000000777308 */ /* 0x0002640000000800 */
[----:B-1----:R-:W-:Y:S01]  /*5930*/  FFMA.FTZ R0, R126, c[0x0][0x23c], -R4 ;  /* 0x00008f007e007a23 */ /* 0x002fe20000010804 */
[----:B------:R-:W-:Y:S02]  /*5940*/  MOV R126, R78 ;  /* 0x0000004e007e7202 */ /* 0x000fe40000000f00 */
[----:B------:R-:W-:Y:S03]  /*5950*/  HMMA.16816.F32.BF16 R76, R8, R28, R56 ;  /* 0x0000001c084c723c */ /* 0x000fe60000041838 */
[----:B------:R1:W-:Y:S01]  /*5960*/  MUFU.EX2 R116, R0 ;  /* 0x0000000000747308 */ /* 0x0003e20000000800 */
[----:B------:R-:W3:Y:S01]  /*5970*/  LDSM.16.MT88.4 R28, [R186+0x4c00] ;  /* 0x004c0000ba1c783b */ /* 0x000ee20000004200 */
[----:B------:R-:W-:-:S02]  /*5980*/  F2FP.BF16.PACK_AB R164, R252, R126 ;  /* 0x0000007efca4723e */ /* 0x000fc400000010ff */
[----:B--2---:R-:W-:Y:S02]  /*5990*/  F2FP.BF16.PACK_AB R8, R176, R174 ;  /* 0x000000aeb008723e */ /* 0x004fe400000010ff */
[----:B------:R-:W-:Y:S01]  /*59a0*/  F2FP.BF16.PACK_AB R10, R119, R173 ;  /* 0x000000ad770a723e */ /* 0x000fe200000010ff */
[----:B-1----:R-:W-:-:S04]  /*59b0*/  FFMA.FTZ R0, R123, c[0x0][0x23c], -R4 ;  /* 0x00008f007b007a23 */ /* 0x002fc80000010804 */
        /* <DEDUP_REMOVED lines=9> */
[C---:B---3--:R-:W-:Y:S08]  /*5a50*/  HMMA.16816.F32.BF16 R72, R8.reuse, R20, R52 ;  /* 0x000000140848723c */ /* 0x048ff00000041834 */
[----:B-----5:R-:W-:Y:S01]  /*5a60*/  HMMA.16816.F32.BF16 R56, R8, R16, R64 ;  /* 0x000000100838723c */ /* 0x020fe20000041840 */
        /* <DEDUP_REMOVED lines=53> */
[----:B------:R-:W4:Y:S01]  /*5dc0*/  LDSM.16.MT88.4 R28, [R186+0x5400] ;  /* 0x00540000ba1c783b */ /* 0x000f220000004200 */
        /* <DEDUP_REMOVED lines=16> */
[----:B---3--:R-:W-:Y:S01]  /*5ed0*/  HMMA.16816.F32.BF16 R64, R8, R22, R44 ;  /* 0x000000160840723c */ /* 0x008fe2000004182c */
[----:B-1----:R-:W-:-:S05]  /*5ee0*/  FFMA.FTZ R0, R140, c[0x0][0x23c], -R5 ;  /* 0x00008f008c007a23 */ /* 0x002fca0000010805 */
[----:B------:R1:W-:Y:S02]  /*5ef0*/  MUFU.EX2 R85, R0 ;  /* 0x0000000000557308 */ /* 0x0003e40000000800 */
[--C-:B-1----:R-:W-:Y:S02]  /*5f00*/  FFMA.FTZ R0, R139, c[0x0][0x23c], -R5.reuse ;  /* 0x00008f008b007a23 */ /* 0x102fe40000010805 */
[C---:B------:R-:W-:Y:S04]  /*5f10*/  HMMA.16816.F32.BF16 R136, R8.reuse, R20, R56 ;  /* 0x000000140888723c */ /* 0x040fe80000041838 */
[----:B------:R1:W2:Y:S04]  /*5f20*/  MUFU.EX2 R84, R0 ;  /* 0x0000000000547308 */ /* 0x0002a80000000800 */
[C---:B------:R-:W-:Y:S08]  /*5f30*/  HMMA.16816.F32.BF16 R56, R8.reuse, R16, R40 ;  /* 0x000000100838723c */ /* 0x040ff00000041828 */
[----:B------:R-:W-:Y:S01]  /*5f40*/  HMMA.16816.F32.BF16 R40, R8, R18, R32 ;  /* 0x000000120828723c */ /* 0x000fe20000041820 */
[----:B-1----:R-:W-:-:S04]  /*5f50*/  FFMA.FTZ R0, R134, c[0x0][0x23c], -R5 ;  /* 0x00008f0086007a23 */ /* 0x002fc80000010805 */
[----:B------:R1:W-:Y:S02]  /*5f60*/  MUFU.EX2 R83, R0 ;  /* 0x0000000000537308 */ /* 0x0003e40000000800 */
[----:B------:R-:W-:Y:S02]  /*5f70*/  F2FP.BF16.PACK_AB R8, R234, R235 ;  /* 0x000000ebea08723e */ /* 0x000fe400000010ff */
[----:B------:R-:W-:Y:S02]  /*5f80*/  F2FP.BF16.PACK_AB R9, R214, R211 ;  /* 0x000000d3d609723e */ /* 0x000fe400000010ff */
[----:B------:R-:W-:Y:S02]  /*5f90*/  F2FP.BF16.PACK_AB R10, R232, R233 ;  /* 0x000000e9e80a723e */ /* 0x000fe400000010ff */
[----:B------:R-:W-:-:S07]  /*5fa0*/  F2FP.BF16.PACK_AB R11, R216, R217 ;  /* 0x000000d9d80b723e */ /* 0x000fce00000010ff */
[----:B------:R-:W-:Y:S01]  /*5fb0*/  HMMA.16816.F32.BF16 R44, R8, R22, R72 ;  /* 0x00000016082c723c */ /* 0x000fe20000041848 */
[----:B-1----:R-:W-:-:S04]  /*5fc0*/  FFMA.FTZ R0, R95, c[0x0][0x23c], -R5 ;  /* 0x00008f005f007a23 */ /* 0x002fc80000010805 */
[----:B------:R1:W3:Y:S03]  /*5fd0*/  MUFU.EX2 R82, R0 ;  /* 0x0000000000527308 */ /* 0x0002e60000000800 */
[C---:B------:R-:W-:Y:S08]  /*5fe0*/  HMMA.16816.F32.BF16 R48, R8.reuse, R16, R68 ;  /* 0x000000100830723c */ /* 0x040ff00000041844 */
[----:B------:R-:W-:Y:S01]  /*5ff0*/  HMMA.16816.F32.BF16 R52, R8, R20, R52 ;  /* 0x000000140834723c */ /* 0x000fe20000041834 */
[----:B------:R-:W5:Y:S01]  /*6000*/  LDSM.16.MT88.4 R20, [R185+0x5800] ;  /* 0x00580000b914783b */ /* 0x000f620000004200 */
[----:B-1----:R-:W-:-:S06]  /*6010*/  FFMA.FTZ R0, R146, c[0x0][0x23c], -R4 ;  /* 0x00008f0092007a23 */ /* 0x002fcc0000010804 */
[----:B------:R-:W-:Y:S01]  /*6020*/  HMMA.16816.F32.BF16 R32, R8, R18, R60 ;  /* 0x000000120820723c */ /* 0x000fe2000004183c */
[----:B------:R-:W1:Y:S01]  /*6030*/  LDSM.16.MT88.4 R16, [R186+0x5800] ;  /* 0x00580000ba10783b */ /* 0x000e620000004200 */
[----:B------:R4:W-:Y:S05]  /*6040*/  MUFU.EX2 R79, R0 ;  /* 0x00000000004f7308 */ /* 0x0009ea0000000800 */
[----:B--2---:R-:W-:Y:S02]  /*6050*/  F2FP.BF16.PACK_AB R8, R84, R85 ;  /* 0x000000555408723e */ /* 0x004fe400000010ff */
[----:B---3--:R-:W-:Y:S01]  /*6060*/  F2FP.BF16.PACK_AB R10, R82, R83 ;  /* 0x00000053520a723e */ /* 0x008fe200000010ff */
[----:B------:R2:W-:Y:S01]  /*6070*/  MUFU.EX2 R60, R2 ;  /* 0x00000002003c7308 */ /* 0x0005e20000000800 */
[----:B----4-:R-:W-:-:S07]  /*6080*/  FFMA.FTZ R0, R145, c[0x0][0x23c], -R4 ;  /* 0x00008f0091007a23 */ /* 0x010fce0000010804 */
[----:B------:R3:W4:Y:S01]  /*6090*/  MUFU.EX2 R81, R0 ;  /* 0x0000000000517308 */ /* 0x0007220000000800 */
[----:B--2---:R-:W-:Y:S02]  /*60a0*/  FADD.FTZ R2, R182, R181 ;  /* 0x000000b5b6027221 */ /* 0x004fe40000010000 */
[----:B---3--:R-:W-:Y:S01]  /*60b0*/  FFMA.FTZ R0, R144, c[0x0][0x23c], -R4 ;  /* 0x00008f0090007a23 */ /* 0x008fe20000010804 */
[----:B----4-:R-:W-:-:S04]  /*60c0*/  F2FP.BF16.PACK_AB R9, R81, R79 ;  /* 0x0000004f5109723e */ /* 0x010fc800000010ff */
[----:B------:R2:W-:Y:S02]  /*60d0*/  MUFU.EX2 R78, R0 ;  /* 0x00000000004e7308 */ /* 0x0005e40000000800 */
[----:B--2---:R-:W-:-:S06]  /*60e0*/  FFMA.FTZ R0, R142, c[0x0][0x23c], -R4 ;  /* 0x00008f008e007a23 */ /* 0x004fcc0000010804 */
[----:B------:R2:W3:Y:S02]  /*60f0*/  MUFU.EX2 R77, R0 ;  /* 0x00000000004d7308 */ /* 0x0004e40000000800 */
[----:B--2---:R-:W-:Y:S01]  /*6100*/  FFMA.FTZ R0, R90, c[0x0][0x23c], -R6 ;  /* 0x00008f005a007a23 */ /* 0x004fe20000010806 */
[----:B---3--:R-:W-:-:S05]  /*6110*/  F2FP.BF16.PACK_AB R11, R77, R78 ;  /* 0x0000004e4d0b723e */ /* 0x008fca00000010ff */
[----:B------:R2:W3:Y:S02]  /*6120*/  MUFU.EX2 R80, R0 ;  /* 0x0000000000507308 */ /* 0x0004e40000000800 */
[C---:B------:R-:W-:Y:S08]  /*6130*/  HMMA.16816.F32.BF16 R156, R8.reuse, R28, R56 ;  /* 0x0000001c089c723c */ /* 0x040ff00000041838 */
[----:B------:R-:W-:Y:S01]  /*6140*/  HMMA.16816.F32.BF16 R136, R8, R24, R136 ;  /* 0x000000180888723c */ /* 0x000fe20000041888 */
[----:B--2---:R-:W-:-:S04]  /*6150*/  FFMA.FTZ R0, R141, c[0x0][0x23c], -R5 ;  /* 0x00008f008d007a23 */ /* 0x004fc80000010805 */
[----:B------:R2:W-:Y:S03]  /*6160*/  MUFU.EX2 R76, R0 ;  /* 0x00000000004c7308 */ /* 0x0005e60000000800 */
[C---:B------:R-:W-:Y:S08]  /*6170*/  HMMA.16816.F32.BF16 R64, R8.reuse, R26, R64 ;  /* 0x0000001a0840723c */ /* 0x040ff00000041840 */
[----:B------:R-:W-:Y:S01]  /*6180*/  HMMA.16816.F32.BF16 R56, R8, R30, R40 ;  /* 0x0000001e0838723c */ /* 0x000fe20000041828 */
[----:B--2---:R-:W-:-:S06]  /*6190*/  FFMA.FTZ R0, R106, c[0x0][0x23c], -R5 ;  /* 0x00008f006a007a23 */ /* 0x004fcc0000010805 */
[----:B------:R-:W-:Y:S01]  /*61a0*/  F2FP.BF16.PACK_AB R8, R243, R231 ;  /* 0x000000e7f308723e */ /* 0x000fe200000010ff */
[----:B------:R-:W-:Y:S01]  /*61b0*/  FADD.FTZ R42, R166, R165 ;  /* 0x000000a5a62a7221 */ /* 0x000fe20000010000 */
[----:B------:R-:W-:Y:S01]  /*61c0*/  F2FP.BF16.PACK_AB R9, R218, R215 ;  /* 0x000000d7da09723e */ /* 0x000fe200000010ff */
[----:B------:R2:W4:Y:S01]  /*61d0*/  MUFU.EX2 R75, R0 ;  /* 0x00000000004b7308 */ /* 0x0005220000000800 */
[----:B------:R-:W-:Y:S01]  /*61e0*/  F2FP.BF16.PACK_AB R10, R245, R244 ;  /* 0x000000f4f50a723e */ /* 0x000fe200000010ff */
[----:B------:R-:W-:Y:S01]  /*61f0*/  FADD.FTZ R43, R104, R7 ;  /* 0x00000007682b7221 */ /* 0x000fe20000010000 */
[----:B------:R-:W-:Y:S01]  /*6200*/  F2FP.BF16.PACK_AB R11, R183, R219 ;  /* 0x000000dbb70b723e */ /* 0x000fe200000010ff */
[----:B------:R-:W-:Y:S01]  /*6210*/  FFMA.FTZ R40, R153, c[0x0][0x23c], -R6 ;  /* 0x00008f0099287a23 */ /* 0x000fe20000010806 */
[----:B---3--:R-:W-:Y:S02]  /*6220*/  F2FP.BF16.PACK_AB R7, R80, R88 ;  /* 0x000000585007723e */ /* 0x008fe400000010ff */
[----:B------:R-:W-:-:S03]  /*6230*/  F2FP.BF16.PACK_AB R166, R246, R250 ;  /* 0x000000faf6a6723e */ /* 0x000fc600000010ff */
[----:B------:R-:W-:Y:S01]  /*6240*/  HMMA.16816.F32.BF16 R140, R8, R24, R52 ;  /* 0x00000018088c723c */ /* 0x000fe20000041834 */
[----:B------:R-:W-:Y:S01]  /*6250*/  MUFU.EX2 R40, R40 ;  /* 0x0000002800287308 */ /* 0x000fe20000000800 */
[----:B--2---:R-:W-:-:S06]  /*6260*/  FFMA.FTZ R0, R103, c[0x0][0x23c], -R5 ;  /* 0x00008f0067007a23 */ /* 0x004fcc0000010805 */
[----:B------:R-:W-:Y:S01]  /*6270*/  HMMA.16816.F32.BF16 R52, R8, R26, R44 ;  /* 0x0000001a0834723c */ /* 0x000fe2000004182c */
[--C-:B------:R-:W-:Y:S01]  /*6280*/  FFMA.FTZ R25, R161, c[0x0][0x23c], -R4.reuse ;  /* 0x00008f00a1197a23 */ /* 0x100fe20000010804 */
[----:B------:R2:W-:Y:S01]  /*6290*/  MUFU.EX2 R74, R0 ;  /* 0x00000000004a7308 */ /* 0x0005e20000000800 */
[----:B------:R-:W-:-:S04]  /*62a0*/  FFMA.FTZ R24, R154, c[0x0][0x23c], -R4 ;  /* 0x00008f009a187a23 */ /* 0x000fc80000010804 */
[--C-:B------:R-:W-:Y:S01]  /*62b0*/  FFMA.FTZ R26, R162, c[0x0][0x23c], -R6.reuse ;  /* 0x00008f00a21a7a23 */ /* 0x100fe20000010806 */
[C---:B------:R-:W-:Y:S01]  /*62c0*/  HMMA.16816.F32.BF16 R48, R8.reuse, R28, R48 ;  /* 0x0000001c0830723c */ /* 0x040fe20000041830 */
[----:B------:R-:W-:Y:S01]  /*62d0*/  FFMA.FTZ R27, R160, c[0x0][0x23c], -R6 ;  /* 0x00008f00a01b7a23 */ /* 0x000fe20000010806 */
[----:B------:R-:W-:Y:S01]  /*62e0*/  F2FP.BF16.PACK_AB R6, R251, R248 ;  /* 0x000000f8fb06723e */ /* 0x000fe200000010ff */
[----:B------:R-:W-:Y:S05]  /*62f0*/  MUFU.EX2 R25, R25 ;  /* 0x0000001900197308 */ /* 0x000fea0000000800 */
[----:B------:R-:W-:Y:S01]  /*6300*/  HMMA.16816.F32.BF16 R32, R8, R30, R32 ;  /* 0x0000001e0820723c */ /* 0x000fe20000041820 */
[----:B------:R-:W-:Y:S01]  /*6310*/  LDSM.16.MT88.4 R28, [R186+0x5c00] ;  /* 0x005c0000ba1c783b */ /* 0x000fe20000004200 */
[----:B--2---:R-:W-:Y:S01]  /*6320*/  FFMA.FTZ R0, R102, c[0x0][0x23c], -R5 ;  /* 0x00008f0066007a23 */ /* 0x004fe20000010805 */
[----:B------:R-:W-:Y:S04]  /*6330*/  MUFU.EX2 R26, R26 ;  /* 0x0000001a001a7308 */ /* 0x000fe80000000800 */
[----:B----4-:R-:W-:-:S04]  /*6340*/  F2FP.BF16.PACK_AB R8, R75, R76 ;  /* 0x0000004c4b08723e */ /* 0x010fc800000010ff */
[----:B------:R2:W3:Y:S08]  /*6350*/  MUFU.EX2 R73, R0 ;  /* 0x0000000000497308 */ /* 0x0004f00000000800 */
[----:B------:R-:W4:Y:S01]  /*6360*/  MUFU.EX2 R27, R27 ;  /* 0x0000001b001b7308 */ /* 0x000f220000000800 */
[----:B--2---:R-:W-:Y:S01]  /*6370*/  FFMA.FTZ R0, R150, c[0x0][0x23c], -R4 ;  /* 0x00008f0096007a23 */ /* 0x004fe20000010804 */
[----:B---3--:R-:W-:-:S06]  /*6380*/  F2FP.BF16.PACK_AB R10, R73, R74 ;  /* 0x0000004a490a723e */ /* 0x008fcc00000010ff */
[----:B------:R-:W-:Y:S01]  /*6390*/  MUFU.EX2 R24, R24 ;  /* 0x0000001800187308 */ /* 0x000fe20000000800 */
[----:B----4-:R-:W-:-:S07]  /*63a0*/  F2FP.BF16.PACK_AB R165, R27, R26 ;  /* 0x0000001a1ba5723e */ /* 0x010fce00000010ff */
        /* <DEDUP_REMOVED lines=11> */
[C---:B-----5:R-:W-:Y:S08]  /*6460*/  HMMA.16816.F32.BF16 R136, R8.reuse, R20, R136 ;  /* 0x000000140888723c */ /* 0x060ff00000041888 */
[----:B------:R-:W-:Y:S01]  /*6470*/  HMMA.16816.F32.BF16 R144, R8, R22, R64 ;  /* 0x000000160890723c */ /* 0x000fe20000041840 */
[----:B--2---:R-:W-:-:S02]  /*6480*/  FFMA.FTZ R0, R148, c[0x0][0x23c], -R5 ;  /* 0x00008f0094007a23 */ /* 0x004fc40000010805 */
[----:B------:R-:W2:Y:S02]  /*6490*/  LDSM.16.MT88.4 R148, [R185+0x5c00] ;  /* 0x005c0000b994783b */ /* 0x000ea40000004200 */
[----:B------:R3:W4:Y:S03]  /*64a0*/  MUFU.EX2 R63, R0 ;  /* 0x00000000003f7308 */ /* 0x0007260000000800 */
[C---:B-1----:R-:W-:Y:S08]  /*64b0*/  HMMA.16816.F32.BF16 R156, R8.reuse, R16, R156 ;  /* 0x00000010089c723c */ /* 0x042ff0000004189c */
[----:B------:R-:W-:Y:S01]  /*64c0*/  HMMA.16816.F32.BF16 R44, R8, R18, R56 ;  /* 0x00000012082c723c */ /* 0x000fe20000041838 */
[----:B---3--:R-:W-:Y:S01]  /*64d0*/  FFMA.FTZ R0, R152, c[0x0][0x23c], -R5 ;  /* 0x00008f0098007a23 */ /* 0x008fe20000010805 */
[----:B----4-:R-:W-:-:S05]  /*64e0*/  F2FP.BF16.PACK_AB R160, R63, R68 ;  /* 0x000000443fa0723e */ /* 0x010fca00000010ff */
[----:B------:R-:W-:Y:S01]  /*64f0*/  FADD.FTZ R9, R197, R2 ;  /* 0x00000002c5097221 */ /* 0x000fe20000010000 */
[----:B------:R1:W-:Y:S01]  /*6500*/  MUFU.EX2 R62, R0 ;  /* 0x00000000003e7308 */ /* 0x0003e20000000800 */
[----:B------:R-:W-:Y:S02]  /*6510*/  FADD.FTZ R8, R168, R42 ;  /* 0x0000002aa8087221 */ /* 0x000fe40000010000 */
[----:B------:R-:W-:Y:S02]  /*6520*/  FADD.FTZ R2, R115, R43 ;  /* 0x0000002b73027221 */ /* 0x000fe40000010000 */
[----:B------:R-:W-:Y:S02]  /*6530*/  FADD.FTZ R9, R199, R9 ;  /* 0x00000009c7097221 */ /* 0x000fe40000010000 */
[----:B------:R-:W-:Y:S02]  /*6540*/  FADD.FTZ R8, R169, R8 ;  /* 0x00000008a9087221 */ /* 0x000fe40000010000 */
[----:B------:R-:W-:Y:S01]  /*6550*/  FADD.FTZ R2, R167, R2 ;  /* 0x00000002a7027221 */ /* 0x000fe20000010000 */
[----:B------:R-:W-:-:S03]  /*6560*/  F2FP.BF16.PACK_AB R167, R40, R39 ;  /* 0x0000002728a7723e */ /* 0x000fc600000010ff */
[----:B------:R-:W-:Y:S02]  /*6570*/  FADD.FTZ R2, R170, R2 ;  /* 0x00000002aa027221 */ /* 0x000fe40000010000 */
[----:B-1----:R-:W-:Y:S01]  /*6580*/  FFMA.FTZ R0, R108, c[0x0][0x23c], -R5 ;  /* 0x00008f006c007a23 */ /* 0x002fe20000010805 */
[----:B------:R-:W-:-:S03]  /*6590*/  F2FP.BF16.PACK_AB R5, R110, R122 ;  /* 0x0000007a6e05723e */ /* 0x000fc600000010ff */
[----:B------:R1:W3:Y:S02]  /*65a0*/  MUFU.EX2 R61, R0 ;  /* 0x00000000003d7308 */ /* 0x0002e40000000800 */
[----:B-1----:R-:W-:Y:S01]  /*65b0*/  FFMA.FTZ R0, R163, c[0x0][0x23c], -R4 ;  /* 0x00008f00a3007a23 */ /* 0x002fe20000010804 */
[----:B---3--:R-:W-:Y:S01]  /*65c0*/  F2FP.BF16.PACK_AB R162, R61, R62 ;  /* 0x0000003e3da2723e */ /* 0x008fe200000010ff */
[----:B------:R-:W-:Y:S01]  /*65d0*/  FADD.FTZ R4, R223, R222 ;  /* 0x000000dedf047221 */ /* 0x000fe20000010000 */
[----:B------:R-:W-:-:S03]  /*65e0*/  F2FP.BF16.PACK_AB R163, R24, R25 ;  /* 0x0000001918a3723e */ /* 0x000fc600000010ff */
[----:B------:R1:W3:Y:S01]  /*65f0*/  MUFU.EX2 R10, R0 ;  /* 0x00000000000a7308 */ /* 0x0002e20000000800 */
[----:B------:R-:W-:Y:S01]  /*6600*/  FADD.FTZ R41, R224, R4 ;  /* 0x00000004e0297221 */ /* 0x000fe20000010000 */
[----:B------:R-:W-:-:S07]  /*6610*/  F2FP.BF16.PACK_AB R4, R249, R247 ;  /* 0x000000f7f904723e */ /* 0x000fce00000010ff */
[----:B------:R-:W-:Y:S01]  /*6620*/  HMMA.16816.F32.BF16 R140, R4, R20, R140 ;  /* 0x00000014048c723c */ /* 0x000fe2000004188c */
[----:B-1----:R-:W-:Y:S01]  /*6630*/  FADD.FTZ R0, R225, R41 ;  /* 0x00000029e1007221 */ /* 0x002fe20000010000 */
[----:B---3--:R-:W-:-:S06]  /*6640*/  F2FP.BF16.PACK_AB R161, R10, R60 ;  /* 0x0000003c0aa1723e */ /* 0x008fcc00000010ff */
[----:B------:R-:W-:Y:S01]  /*6650*/  HMMA.16816.F32.BF16 R52, R4, R22, R52 ;  /* 0x000000160434723c */ /* 0x000fe20000041834 */
[----:B------:R-:W-:-:S04]  /*6660*/  FADD.FTZ R0, R226, R0 ;  /* 0x00000000e2007221 */ /* 0x000fc80000010000 */
[----:B------:R-:W-:-:S03]  /*6670*/  FADD.FTZ R0, R228, R0 ;  /* 0x00000000e4007221 */ /* 0x000fc60000010000 */
[C---:B------:R-:W-:Y:S08]  /*6680*/  HMMA.16816.F32.BF16 R48, R4.reuse, R16, R48 ;  /* 0x000000100430723c */ /* 0x040ff00000041830 */
[----:B------:R-:W-:Y:S07]  /*6690*/  HMMA.16816.F32.BF16 R32, R4, R18, R32 ;  /* 0x000000120420723c */ /* 0x000fee0000041820 */
        /* <DEDUP_REMOVED lines=117> */
[----:B------:R-:W-:Y:S01]  /*6df0*/  FADD.FTZ R216, R24, R0 ;  /* 0x0000000018d87221 */ /* 0x000fe20000010000 */
[----:B------:R-:W-:Y:S02]  /*6e00*/  MOV R0, R109 ;  /* 0x0000006d00007202 */ /* 0x000fe40000000f00 */
[----:B------:R1:W-:Y:S04]  /*6e10*/  STL [R1+0x4], R212 ;  /* 0x000004d401007387 */ /* 0x0003e80000100800 */
[----:B------:R1:W-:Y:S04]  /*6e20*/  STL [R1+0x8], R213 ;  /* 0x000008d501007387 */ /* 0x0003e80000100800 */
[----:B------:R1:W-:Y:S01]  /*6e30*/  STL [R1+0xc], R216 ;  /* 0x00000cd801007387 */ /* 0x0003e20000100800 */
[----:B------:R-:W-:Y:S05]  /*6e40*/  @!P0 BRA `(.L_x_267) ;  /* 0x00005f3000008947 */ /* 0x000fea0003800000 */
[----:B------:R-:W-:Y:S01]  /*6e50*/  IMAD.MOV.U32 R126, RZ, RZ, c[0x0][0x1a0] ;  /* 0x00006800ff7e7624 */ /* 0x000fe200078e00ff */
[----:B------:R-:W-:Y:S01]  /*6e60*/  IADD3 R134, R209, -0x2, RZ ;  /* 0xfffffffed1867810 */ /* 0x000fe20007ffe0ff */
[----:B------:R-:W-:Y:S01]  /*6e70*/  IMAD.MOV.U32 R128, RZ, RZ, 0x7 ;  /* 0x00000007ff807424 */ /* 0x000fe200078e00ff */
[----:B------:R-:W-:-:S04]  /*6e80*/  DEPBAR.LE SB0, 0x0 ;  /* 0x000080000000791a */ /* 0x000fc80000000000 */
[C---:B------:R-:W-:Y:S01]  /*6e90*/  SHF.L.U64.HI R128, R126.reuse, R128, c[0x0][0x1a4] ;  /* 0x000069007e807619 */ /* 0x040fe20000010280 */
[C---:B------:R-:W-:Y:S01]  /*6ea0*/  IMAD.SHL.U32 R123, R126.reuse, 0x80, RZ ;  /* 0x000000807e7b7824 */ /* 0x040fe200078e00ff */
[----:B------:R-:W-:Y:S01]  /*6eb0*/  SHF.R.S32.HI R0, RZ, 0x1f, R134 ;  /* 0x0000001fff007819 */ /* 0x000fe20000011486 */
[----:B------:R-:W-:Y:S02]  /*6ec0*/  IMAD.SHL.U32 R10, R126, 0x40, RZ ;  /* 0x000000407e0a7824 */ /* 0x000fe400078e00ff */
[----:B------:R-:W-:Y:S02]  /*6ed0*/  IMAD R2, R128, R134, RZ ;  /* 0x0000008680027224 */ /* 0x000fe400078e02ff */
[----:B------:R-:W-:-:S04]  /*6ee0*/  IMAD.WIDE.U32 R4, R134, R123, R220 ;  /* 0x0000007b86047225 */ /* 0x000fc800078e00dc */
[----:B------:R-:W-:Y:S01]  /*6ef0*/  IMAD R0, R0, R123, R2 ;  /* 0x0000007b00007224 */ /* 0x000fe200078e0202 */
[----:B------:R-:W-:Y:S01]  /*6f00*/  BAR.SYNC.DEFER_BLOCKING 0x0 ;  /* 0x0000000000007b1d */ /* 0x000fe20000010000 */
[----:B------:R-:W-:Y:S01]  /*6f10*/  IMAD.MOV.U32 R123, RZ, RZ, c[0x0][0x1a4] ;  /* 0x00006900ff7b7624 */ /* 0x000fe200078e00ff */
[----:B------:R-:W-:Y:S01]  /*6f20*/  LEA R8, P1, R4, c[0x0][0x170], 0x1 ;  /* 0x00005c0004087a11 */ /* 0x000fe200078208ff */
[----:B------:R-:W-:-:S03]  /*6f30*/  IMAD.IADD R0, R5, 0x1, R0 ;  /* 0x0000000105007824 */ /* 0x000fc600078e0200 */
[----:B------:R-:W-:Y:S02]  /*6f40*/  SHF.L.U64.HI R2, R126, 0x6, R123 ;  /* 0x000000067e027819 */ /* 0x000fe4000001027b */
[----:B------:R-:W-:Y:S01]  /*6f50*/  IADD3 R6, P0, R10, R8, RZ ;  /* 0x000000080a067210 */ /* 0x000fe20007f1e0ff */
[----:B------:R-:W2:Y:S01]  /*6f60*/  S2R R123, SR_TID.X ;  /* 0x00000000007b7919 */ /* 0x000ea20000002100 */
[----:B------:R-:W-:Y:S02]  /*6f70*/  LEA.HI.X R9, R4, c[0x0][0x174], R0, 0x1, P1 ;  /* 0x00005d0004097a11 */ /* 0x000fe400008f0c00 */
[----:B------:R-:W-:-:S03]  /*6f80*/  IADD3 R4, P1, R6, R10, RZ ;  /* 0x0000000a06047210 */ /* 0x000fc60007f3e0ff */
[----:B------:R-:W-:Y:S01]  /*6f90*/  IMAD.X R7, R2, 0x1, R9, P0 ;  /* 0x0000000102077824 */ /* 0x000fe200000e0609 */
[----:B------:R-:W-:-:S03]  /*6fa0*/  IADD3 R10, P0, R4, R10, RZ ;  /* 0x0000000a040a7210 */ /* 0x000fc60007f1e0ff */
[----:B------:R-:W-:-:S04]  /*6fb0*/  IMAD.X R5, R7, 0x1, R2, P1 ;  /* 0x0000000107057824 */ /* 0x000fc800008e0602 */
[----:B------:R-:W-:Y:S01]  /*6fc0*/  IMAD.X R11, R5, 0x1, R2, P0 ;  /* 0x00000001050b7824 */ /* 0x000fe200000e0602 */
[----:B------:R-:W-:Y:S01]  /*6fd0*/  @!PT LDS RZ, [RZ] ;  /* 0x00000000fffff984 */ /* 0x000fe20000000800 */
[----:B------:R-:W-:Y:S01]  /*6fe0*/  @!PT LDS RZ, [RZ] ;  /* 0x00000000fffff984 */ /* 0x000fe20000000800 */
[----:B------:R-:W-:Y:S01]  /*6ff0*/  @!PT LDS RZ, [RZ] ;  /* 0x00000000fffff984 */ /* 0x000fe20000000800 */
[----:B------:R3:W-:Y:S04]  /*7000*/  LDGSTS.E.BYPASS.LTC128B.128 [R198+0x4000], [R8.64] ;  /* 0x0400000008c67fae */ /* 0x0007e8000b901d46 */
[----:B------:R4:W-:Y:S04]  /*7010*/  LDGSTS.E.BYPASS.LTC128B.128 [R198+0x4800], [R6.64] ;  /* 0x0480000006c67fae */ /* 0x0009e8000b901d46 */
[----:B------:R4:W-:Y:S01]  /*7020*/  LDGSTS.E.BYPASS.LTC128B.128 [R198+0x5000], [R4.64] ;  /* 0x0500000004c67fae */ /* 0x0009e2000b901d46 */
[----:B--2---:R-:W-:-:S03]  /*7030*/  IMAD.SHL.U32 R123, R123, 0x2, RZ ;  /* 0x000000027b7b7824 */ /* 0x004fc600078e00ff */
[----:B------:R3:W-:Y:S02]  /*7040*/  LDGSTS.E.BYPASS.LTC128B.128 [R198+0x5800], [R10.64] ;  /* 0x058000000ac67fae */ /* 0x0007e4000b901d46 */
[----:B------:R-:W-:Y:S02]  /*7050*/  LOP3.LUT R123, R123, 0x6, RZ, 0xc0, !PT ;  /* 0x000000067b7b7812 */ /* 0x000fe400078ec0ff */
[----:B------:R-:W-:Y:S03]  /*7060*/  LDSM.16.M88.4 R24, [R184+0x2000] ;  /* 0x00200000b818783b */ /* 0x000fe60000000200 */
[----:B------:R-:W-:Y:S01]  /*7070*/  IMAD R0, R134, 0x80, R123 ;  /* 0x0000008086007824 */ /* 0x000fe200078e027b */
[----:B------:R-:W2:Y:S04]  /*7080*/  LDSM.16.M88.4 R16, [R187+0x1000] ;  /* 0x00100000bb10783b */ /* 0x000ea80000000200 */
[----:B------:R-:W5:Y:S01]  /*7090*/  LDSM.16.M88.4 R20, [R187] ;  /* 0x00000000bb14783b */ /* 0x000f620000000200 */
[----:B------:R-:W-:-:S02]  /*70a0*/  IADD3 R2, R0, 0x1, RZ ;  /* 0x0000000100027810 */ /* 0x000fc40007ffe0ff */
[-C--:B------:R-:W-:Y:S01]  /*70b0*/  ISETP.GE.AND P0, PT, R0, R15.reuse, PT ;  /* 0x0000000f0000720c */ /* 0x080fe20003f06270 */
[----:B------:R-:W-:Y:S01]  /*70c0*/  LDSM.16.M88.4 R28, [R189] ;  /* 0x00000000bd1c783b */ /* 0x000fe20000000200 */
[C---:B------:R-:W-:Y:S02]  /*70d0*/  ISETP.GE.AND P5, PT, R2.reuse, R15, PT ;  /* 0x0000000f0200720c */ /* 0x040fe40003fa6270 */
[C---:B------:R-:W-:Y:S01]  /*70e0*/  ISETP.GE.AND P4, PT, R2.reuse, R14, PT ;  /* 0x0000000e0200720c */ /* 0x040fe20003f86270 */
[----:B------:R-:W0:Y:S01]  /*70f0*/  LDGDEPBAR ;  /* 0x00000000000079af */ /* 0x000e220000000000 */
[CC--:B------:R-:W-:Y:S02]  /*7100*/  ISETP.GE.AND P6, PT, R2.reuse, R13.reuse, PT ;  /* 0x0000000d0200720c */ /* 0x0c0fe40003fc6270 */
[----:B------:R-:W-:Y:S01]  /*7110*/  ISETP.GE.AND P2, PT, R2, R12, PT ;  /* 0x0000000c0200720c */ /* 0x000fe20003f46270 */
[----:B----4-:R-:W4:Y:S01]  /*7120*/  LDSM.16.M88.4 R4, [R188+0x1000] ;  /* 0x00100000bc04783b */ /* 0x010f220000000200 */
[----:B------:R-:W-:-:S02]  /*7130*/  ISETP.GE.AND P1, PT, R0, R13, PT ;  /* 0x0000000d0000720c */ /* 0x000fc40003f26270 */
[C---:B------:R-:W-:Y:S01]  /*7140*/  IADD3 R2, R0.reuse, 0x8, RZ ;  /* 0x0000000800027810 */ /* 0x040fe20007ffe0ff */
[----:B---3--:R-:W3:Y:S01]  /*7150*/  LDSM.16.M88.4 R8, [R188] ;  /* 0x00000000bc08783b */ /* 0x008ee20000000200 */
[----:B------:R-:W-:Y:S01]  /*7160*/  ISETP.GE.AND P3, PT, R0, R14, PT ;  /* 0x0000000e0000720c */ /* 0x000fe20003f66270 */
[-C--:B--2---:R-:W-:Y:S08]  /*7170*/  HMMA.16816.F32.BF16 R32, R16, R24.reuse, RZ ;  /* 0x000000181020723c */ /* 0x084ff000000418ff */
[----:B-----5:R-:W-:Y:S08]  /*7180*/  HMMA.16816.F32.BF16 R40, R20, R24, RZ ;  /* 0x000000181428723c */ /* 0x020ff000000418ff */
[----:B------:R-:W-:Y:S08]  /*7190*/  HMMA.16816.F32.BF16 R48, R16, R26, RZ ;  /* 0x0000001a1030723c */ /* 0x000ff000000418ff */
[-C--:B----4-:R-:W-:Y:S01]  /*71a0*/  HMMA.16816.F32.BF16 R52, R4, R28.reuse, R32 ;  /* 0x0000001c0434723c */ /* 0x090fe20000041820 */
[----:B------:R-:W2:Y:S07]  /*71b0*/  LDSM.16.M88.4 R32, [R184+0x2400] ;  /* 0x00240000b820783b */ /* 0x000eae0000000200 */
[----:B---3--:R-:W-:Y:S08]  /*71c0*/  HMMA.16816.F32.BF16 R44, R8, R28, R40 ;  /* 0x0000001c082c723c */ /* 0x008ff00000041828 */
[----:B------:R-:W-:Y:S01]  /*71d0*/  HMMA.16816.F32.BF16 R40, R20, R26, RZ ;  /* 0x0000001a1428723c */ /* 0x000fe200000418ff */
[----:B------:R-:W3:Y:S07]  /*71e0*/  LDSM.16.M88.4 R24, [R196] ;  /* 0x00000000c418783b */ /* 0x000eee0000000200 */
[----:B------:R-:W-:-:S02]  /*71f0*/  FMUL.FTZ R52, R52, c[0x0][0x2ec] ;  /* 0x0000bb0034347a20 */ /* 0x000fc40000410000 */
[----:B------:R-:W-:Y:S02]  /*7200*/  FMUL.FTZ R53, R53, c[0x0][0x2ec] ;  /* 0x0000bb0035357a20 */ /* 0x000fe40000410000 */
[----:B------:R-:W-:Y:S01]  /*7210*/  FMUL.FTZ R54, R54, c[0x0][0x2ec] ;  /* 0x0000bb0036367a20 */ /* 0x000fe20000410000 */
[----:B------:R-:W4:Y:S01]  /*7220*/  MUFU.TANH R93, R52 ;  /* 0x00000034005d7308 */ /* 0x000f220000002400 */
[----:B------:R-:W-:Y:S02]  /*7230*/  FMUL.FTZ R55, R55, c[0x0][0x2ec] ;  /* 0x0000bb0037377a20 */ /* 0x000fe40000410000 */
[----:B------:R-:W-:Y:S02]  /*7240*/  FMUL.FTZ R44, R44, c[0x0][0x2ec] ;  /* 0x0000bb002c2c7a20 */ /* 0x000fe40000410000 */
[----:B------:R-:W-:Y:S02]  /*7250*/  FMUL.FTZ R45, R45, c[0x0][0x2ec] ;  /* 0x0000bb002d2d7a20 */ /* 0x000fe40000410000 */
[----:B------:R-:W-:Y:S01]  /*7260*/  FMUL.FTZ R46, R46, c[0x0][0x2ec] ;  /* 0x0000bb002e2e7a20 */ /* 0x000fe20000410000 */
[----:B------:R-:W5:Y:S01]  /*7270*/  MUFU.TANH R69, R44 ;  /* 0x0000002c00457308 */ /* 0x000f620000002400 */
[----:B------:R-:W-:-:S02]  /*7280*/  FMUL.FTZ R47, R47, c[0x0][0x2ec] ;  /* 0x0000bb002f2f7a20 */ /* 0x000fc40000410000 */
[----:B------:R-:W-:Y:S05]  /*7290*/  HMMA.16816.F32.BF16 R40, R8, R30, R40 ;  /* 0x0000001e0828723c */ /* 0x000fea0000041828 */
[----:B------:R-:W1:Y:S01]  /*72a0*/  MUFU.TANH R70, R45 ;  /* 0x0000002d00467308 */ /* 0x000e620000002400 */
[----:B----4-:R-:W-:Y:S02]  /*72b0*/  FSEL R93, R93, -INF , !P1 ;  /* 0xff8000005d5d7808 */ /* 0x010fe40004800000 */
[----:B------:R-:W-:-:S05]  /*72c0*/  ISETP.GE.AND P1, PT, R0, R12, PT ;  /* 0x0000000c0000720c */ /* 0x000fca0003f26270 */
[----:B------:R-:W4:Y:S01]  /*72d0*/  MUFU.TANH R86, R46 ;  /* 0x0000002e00567308 */ /* 0x000f220000002400 */
[----:B-----5:R-:W-:Y:S02]  /*72e0*/  FSEL R69, R69, -INF , !P0 ;  /* 0xff80000045457808 */ /* 0x020fe40004000000 */
[----:B------:R-:W-:-:S05]  /*72f0*/  ISETP.GE.AND P0, PT, R2, R13, PT ;  /* 0x0000000d0200720c */ /* 0x000fca0003f06270 */
[----:B------:R5:W2:Y:S01]  /*7300*/  MUFU.TANH R89, R47 ;  /* 0x0000002f00597308 */ /* 0x000aa20000002400 */
[----:B-1----:R-:W-:Y:S02]  /*7310*/  FSEL R70, R70, -INF , !P5 ;  /* 0xff80000046467808 */ /* 0x002fe40006800000 */
[----:B------:R-:W-:Y:S01]  /*7320*/  FMUL.FTZ R40, R40, c[0x0][0x2ec] ;  /* 0x0000bb0028287a20 */ /* 0x000fe20000410000 */
[----:B------:R-:W-:Y:S01]  /*7330*/  ISETP.GE.AND P5, PT, R2, R15, PT ;  /* 0x0000000f0200720c */ /* 0x000fe20003fa6270 */
[----:B------:R-:W-:Y:S02]  /*7340*/  FMUL.FTZ R41, R41, c[0x0][0x2ec] ;  /* 0x0000bb0029297a20 */ /* 0x000fe40000410000 */
[----:B------:R-:W-:Y:S01]  /*7350*/  FMUL.FTZ R42, R42, c[0x0][0x2ec] ;  /* 0x0000bb002a2a7a20 */ /* 0x000fe20000410000 */
[----:B------:R-:W1:Y:S01]  /*7360*/  MUFU.TANH R68, R40 ;  /* 0x0000002800447308 */ /* 0x000e620000002400 */
[----:B------:R-:W-:Y:S01]  /*7370*/  FMUL.FTZ R43, R43, c[0x0][0x2ec] ;  /* 0x0000bb002b2b7a20 */ /* 0x000fe20000410000 */
[----:B----4-:R-:W-:-:S02]  /*7380*/  FSEL R86, R86, -INF , !P3 ;  /* 0xff80000056567808 */ /* 0x010fc40005800000 */
[C---:B------:R-:W-:Y:S01]  /*7390*/  ISETP.GE.AND P3, PT, R2.reuse, R14, PT ;  /* 0x0000000e0200720c */ /* 0x040fe20003f66270 */
[----:B-----5:R-:W-:Y:S03]  /*73a0*/  HMMA.16816.F32.BF16 R44, R4, R30, R48 ;  /* 0x0000001e042c723c */ /* 0x020fe60000041830 */
[----:B------:R-:W-:Y:S01]  /*73b0*/  MUFU.TANH R66, R41 ;  /* 0x0000002900427308 */ /* 0x000fe20000002400 */
[----:B--2---:R-:W-:Y:S02]  /*73c0*/  FSEL R89, R89, -INF , !P4 ;  /* 0xff80000059597808 */ /* 0x004fe40006000000 */
[----:B------:R-:W-:Y:S02]  /*73d0*/  ISETP.GE.AND P4, PT, R2, R12, PT ;  /* 0x0000000c0200720c */ /* 0x000fe40003f86270 */
[----:B------:R-:W-:Y:S01]  /*73e0*/  IADD3 R2, R0, 0x10, RZ ;  /* 0x0000001000027810 */ /* 0x000fe20007ffe0ff */
[----:B------:R-:W-:Y:S02]  /*73f0*/  HMMA.16816.F32.BF16 R28, R16, R32, RZ ;  /* 0x00000020101c723c */ /* 0x000fe400000418ff */
[----:B------:R-:W2:Y:S01]  /*7400*/  MUFU.TANH R80, R42 ;  /* 0x0000002a00507308 */ /* 0x000ea20000002400 */
[----:B-1----:R-:W-:-:S02]  /*7410*/  FSEL R68, R68, -INF , !P5 ;  /* 0xff80000044447808 */ /* 0x002fc40006800000 */
[----:B------:R-:W-:-:S03]  /*7420*/  ISETP.GE.AND P5, PT, R2, R12, PT ;  /* 0x0000000c0200720c */ /* 0x000fc60003fa6270 */
[----:B------:R-:W-:Y:S02]  /*7430*/  HMMA.16816.F32.BF16 R48, R20, R32, RZ ;  /* 0x000000201430723c */ /* 0x000fe400000418ff */
[----:B------:R-:W-:Y:S05]  /*7440*/  MUFU.TANH R84, R43 ;  /* 0x0000002b00547308 */ /* 0x000fea0000002400 */
[----:B------:R-:W-:-:S03]  /*7450*/  FMUL.FTZ R44, R44, c[0x0][0x2ec] ;  /* 0x0000bb002c2c7a20 */ /* 0x000fc60000410000 */
[----:B------:R-:W1:Y:S01]  /*7460*/  MUFU.TANH R98, R53 ;  /* 0x0000003500627308 */ /* 0x000e620000002400 */
[----:B------:R-:W-:Y:S01]  /*7470*/  FMUL.FTZ R45, R45, c[0x0][0x2ec] ;  /* 0x0000bb002d2d7a20 */ /* 0x000fe20000410000 */
[----:B--2---:R-:W-:Y:S01]  /*7480*/  FSEL R80, R80, -INF , !P3 ;  /* 0xff80000050507808 */ /* 0x004fe20005800000 */
[----:B------:R-:W-:Y:S02]  /*7490*/  FMUL.FTZ R46, R46, c[0x0][0x2ec] ;  /* 0x0000bb002e2e7a20 */ /* 0x000fe40000410000 */
[----:B------:R-:W-:Y:S01]  /*74a0*/  FMUL.FTZ R47, R47, c[0x0][0x2ec] ;  /* 0x0000bb002f2f7a20 */ /* 0x000fe20000410000 */
[-C--:B---3--:R-:W-:Y:S01]  /*74b0*/  HMMA.16816.F32.BF16 R56, R4, R24.reuse, R28 ;  /* 0x000000180438723c */ /* 0x088fe2000004181c */
[----:B------:R-:W2:Y:S01]  /*74c0*/  LDSM.16.M88.4 R28, [R184+0x2800] ;  /* 0x00280000b81c783b */ /* 0x000ea20000000200 */
[----:B------:R-:W3:Y:S06]  /*74d0*/  MUFU.TANH R96, R44 ;  /* 0x0000002c00607308 */ /* 0x000eec0000002400 */
[----:B------:R-:W-:Y:S01]  /*74e0*/  HMMA.16816.F32.BF16 R48, R8, R24, R48 ;  /* 0x000000180830723c */ /* 0x000fe20000041830 */
[----:B-1----:R-:W-:Y:S01]  /*74f0*/  FSEL R98, R98, -INF , !P6 ;  /* 0xff80000062627808 */ /* 0x002fe20007000000 */
[----:B------:R-:W-:Y:S06]  /*7500*/  MUFU.TANH R95, R45 ;  /* 0x0000002d005f7308 */ /* 0x000fec0000002400 */
[----:B------:R-:W-:Y:S02]  /*7510*/  HMMA.16816.F32.BF16 R40, R16, R34, RZ ;  /* 0x000000221028723c */ /* 0x000fe400000418ff */
[----:B------:R-:W1:Y:S01]  /*7520*/  MUFU.TANH R100, R46 ;  /* 0x0000002e00647308 */ /* 0x000e620000002400 */
[----:B---3--:R-:W-:-:S05]  /*7530*/  FSEL R96, R96, -INF , !P0 ;  /* 0xff80000060607808 */ /* 0x008fca0004000000 */
[----:B------:R-:W-:Y:S02]  /*7540*/  FMUL.FTZ R56, R56, c[0x0][0x2ec] ;  /* 0x0000bb0038387a20 */ /* 0x000fe40000410000 */
[----:B------:R3:W-:Y:S01]  /*7550*/  MUFU.TANH R104, R47 ;  /* 0x0000002f00687308 */ /* 0x0007e20000002400 */
[----:B------:R-:W-:Y:S02]  /*7560*/  FMUL.FTZ R57, R57, c[0x0][0x2ec] ;  /* 0x0000bb0039397a20 */ /* 0x000fe40000410000 */
[----:B------:R-:W-:Y:S02]  /*7570*/  FMUL.FTZ R58, R58, c[0x0][0x2ec] ;  /* 0x0000bb003a3a7a20 */ /* 0x000fe40000410000 */
[----:B------:R-:W-:Y:S02]  /*7580*/  FMUL.FTZ R59, R59, c[0x0][0x2ec] ;  /* 0x0000bb003b3b7a20 */ /* 0x000fe40000410000 */
[----:B------:R-:W-:Y:S01]  /*7590*/  FMUL.FTZ R48, R48, c[0x0][0x2ec] ;  /* 0x0000bb0030307a20 */ /* 0x000fe20000410000 */
[----:B------:R-:W4:Y:S01]  /*75a0*/  MUFU.TANH R94, R54 ;  /* 0x00000036005e7308 */ /* 0x000f220000002400 */
[----:B------:R-:W-:Y:S01]  /*75b0*/  FMUL.FTZ R49, R49, c[0x0][0x2ec] ;  /* 0x0000bb0031317a20 */ /* 0x000fe20000410000 */
[----:B-1----:R-:W-:Y:S01]  /*75c0*/  FSEL R100, R100, -INF , !P4 ;  /* 0xff80000064647808 */ /* 0x002fe20006000000 */
[----:B------:R-:W-:Y:S01]  /*75d0*/  FMUL.FTZ R50, R50, c[0x0][0x2ec] ;  /* 0x0000bb0032327a20 */ /* 0x000fe20000410000 */
[----:B------:R-:W-:Y:S01]  /*75e0*/  ISETP.GE.AND P4, PT, R2, R15, PT ;  /* 0x0000000f0200720c */ /* 0x000fe20003f86270 */
[----:B------:R-:W-:Y:S01]  /*75f0*/  FMUL.FTZ R51, R51, c[0x0][0x2ec] ;  /* 0x0000bb0033337a20 */ /* 0x000fe20000410000 */
[----:B---3--:R-:W-:Y:S01]  /*7600*/  HMMA.16816.F32.BF16 R44, R20, R34, RZ ;  /* 0x00000022142c723c */ /* 0x008fe200000418ff */
[----:B------:R-:W1:Y:S01]  /*7610*/  LDSM.16.M88.4 R32, [R195] ;  /* 0x00000000c320783b */ /* 0x000e620000000200 */
[----:B------:R-:W3:Y:S01]  /*7620*/  MUFU.TANH R65, R48 ;  /* 0x0000003000417308 */ /* 0x000ee20000002400 */
[----:B----4-:R-:W-:-:S07]  /*7630*/  FSEL R94, R94, -INF , !P1 ;  /* 0xff8000005e5e7808 */ /* 0x010fce0004800000 */
[----:B------:R-:W-:Y:S08]  /*7640*/  MUFU.TANH R67, R49 ;  /* 0x0000003100437308 */ /* 0x000ff00000002400 */
[----:B------:R-:W-:Y:S01]  /*7650*/  MUFU.TANH R85, R50 ;  /* 0x0000003200557308 */ /* 0x000fe20000002400 */
[----:B---3--:R-:W-:-:S07]  /*7660*/  FSEL R65, R65, -INF , !P4 ;  /* 0xff80000041417808 */ /* 0x008fce0006000000 */
[----:B------:R3:W-:Y:S08]  /*7670*/  MUFU.TANH R88, R51 ;  /* 0x0000003300587308 */ /* 0x0007f00000002400 */
[----:B------:R-:W4:Y:S01]  /*7680*/  MUFU.TANH R101, R55 ;  /* 0x0000003700657308 */ /* 0x000f220000002400 */
[----:B---3--:R-:W-:Y:S07]  /*7690*/  HMMA.16816.F32.BF16 R48, R4, R26, R40 ;  /* 0x0000001a0430723c */ /* 0x008fee0000041828 */
[----:B------:R-:W-:Y:S01]  /*76a0*/  MUFU.TANH R92, R56 ;  /* 0x00000038005c7308 */ /* 0x000fe20000002400 */
[----:B--2---:R-:W-:Y:S07]  /*76b0*/  HMMA.16816.F32.BF16 R40, R20, R28, RZ ;  /* 0x0000001c1428723c */ /* 0x004fee00000418ff */
[----:B------:R-:W-:Y:S01]  /*76c0*/  MUFU.TANH R97, R57 ;  /* 0x0000003900617308 */ /* 0x000fe20000002400 */
[----:B----4-:R-:W-:Y:S01]  /*76d0*/  FSEL R101, R101, -INF , !P2 ;  /* 0xff80000065657808 */ /* 0x010fe20005000000 */
[----:B------:R-:W-:Y:S06]  /*76e0*/  HMMA.16816.F32.BF16 R52, R8, R26, R44 ;  /* 0x0000001a0834723c */ /* 0x000fec000004182c */
[----:B------:R-:W2:Y:S02]  /*76f0*/  MUFU.TANH R108, R58 ;  /* 0x0000003a006c7308 */ /* 0x000ea40000002400 */
[----:B------:R-:W-:Y:S06]  /*7700*/  HMMA.16816.F32.BF16 R24, R16, R28, RZ ;  /* 0x0000001c1018723c */ /* 0x000fec00000418ff */
[----:B------:R3:W4:Y:S01]  /*7710*/  MUFU.TANH R111, R59 ;  /* 0x0000003b006f7308 */ /* 0x0007220000002400 */
[----:B------:R-:W-:-:S02]  /*7720*/  FMUL.FTZ R48, R48, c[0x0][0x2ec] ;  /* 0x0000bb0030307a20 */ /* 0x000fc40000410000 */
[----:B------:R-:W-:Y:S02]  /*7730*/  FMUL.FTZ R49, R49, c[0x0][0x2ec] ;  /* 0x0000bb0031317a20 */ /* 0x000fe40000410000 */
[----:B------:R-:W-:Y:S01]  /*7740*/  FMUL.FTZ R50, R50, c[0x0][0x2ec] ;  /* 0x0000bb0032327a20 */ /* 0x000fe20000410000 */
[----:B-1----:R-:W-:Y:S01]  /*7750*/  HMMA.16816.F32.BF16 R44, R8, R32, R40 ;  /* 0x00000020082c723c */ /* 0x002fe20000041828 */
[----:B------:R-:W1:Y:S01]  /*7760*/  LDSM.16.M88.4 R40, [R184+0x2c00] ;  /* 0x002c0000b828783b */ /* 0x000e620000000200 */
[----:B------:R-:W-:Y:S01]  /*7770*/  FMUL.FTZ R51, R51, c[0x0][0x2ec] ;  /* 0x0000bb0033337a20 */ /* 0x000fe20000410000 */
[----:B------:R-:W5:Y:S01]  /*7780*/  MUFU.TANH R99, R48 ;  /* 0x0000003000637308 */ /* 0x000f620000002400 */
[----:B--2---:R-:W-:Y:S01]  /*7790*/  FSEL R108, R108, -INF , !P5 ;  /* 0xff8000006c6c7808 */ /* 0x004fe20006800000 */
[----:B------:R-:W-:Y:S02]  /*77a0*/  FMUL.FTZ R52, R52, c[0x0][0x2ec] ;  /* 0x0000bb0034347a20 */ /* 0x000fe40000410000 */
[----:B------:R-:W-:-:S04]  /*77b0*/  FMUL.FTZ R53, R53, c[0x0][0x2ec] ;  /* 0x0000bb0035357a20 */ /* 0x000fc80000410000 */
[----:B------:R-:W-:Y:S01]  /*77c0*/  MUFU.TANH R102, R49 ;  /* 0x0000003100667308 */ /* 0x000fe20000002400 */
[----:B------:R-:W-:Y:S02]  /*77d0*/  FMUL.FTZ R54, R54, c[0x0][0x2ec] ;  /* 0x0000bb0036367a20 */ /* 0x000fe40000410000 */
[----:B------:R-:W-:Y:S01]  /*77e0*/  FMUL.FTZ R55, R55, c[0x0][0x2ec] ;  /* 0x0000bb0037377a20 */ /* 0x000fe20000410000 */
[----:B---3--:R-:W-:Y:S04]  /*77f0*/  HMMA.16816.F32.BF16 R56, R4, R32, R24 ;  /* 0x000000200438723c */ /* 0x008fe80000041818 */
[----:B------:R-:W2:Y:S04]  /*7800*/  MUFU.TANH R113, R50 ;  /* 0x0000003200717308 */ /* 0x000ea80000002400 */
[----:B------:R-:W-:Y:S01]  /*7810*/  HMMA.16816.F32.BF16 R24, R16, R30, RZ ;  /* 0x0000001e1018723c */ /* 0x000fe200000418ff */
[----:B------:R-:W-:-:S02]  /*7820*/  FMUL.FTZ R44, R44, c[0x0][0x2ec] ;  /* 0x0000bb002c2c7a20 */ /* 0x000fc40000410000 */
[----:B------:R-:W-:Y:S01]  /*7830*/  FMUL.FTZ R45, R45, c[0x0][0x2ec] ;  /* 0x0000bb002d2d7a20 */ /* 0x000fe20000410000 */
[----:B------:R1:W-:Y:S01]  /*7840*/  MUFU.TANH R116, R51 ;  /* 0x0000003300747308 */ /* 0x0003e20000002400 */
[----:B------:R-:W-:Y:S02]  /*7850*/  FMUL.FTZ R46, R46, c[0x0][0x2ec] ;  /* 0x0000bb002e2e7a20 */ /* 0x000fe40000410000 */
[----:B------:R-:W-:Y:S01]  /*7860*/  FMUL.FTZ R47, R47, c[0x0][0x2ec] ;  /* 0x0000bb002f2f7a20 */ /* 0x000fe20000410000 */
[----:B------:R-:W-:Y:S04]  /*7870*/  HMMA.16816.F32.BF16 R28, R20, R30, RZ ;  /* 0x0000001e141c723c */ /* 0x000fe800000418ff */
[----:B------:R-:W-:Y:S04]  /*7880*/  MUFU.TANH R62, R44 ;  /* 0x0000002c003e7308 */ /* 0x000fe80000002400 */
[----:B------:R-:W-:-:S02]  /*7890*/  FMUL.FTZ R56, R56, c[0x0][0x2ec] ;  /* 0x0000bb0038387a20 */ /* 0x000fc40000410000 */
[----:B------:R-:W-:Y:S02]  /*78a0*/  FMUL.FTZ R57, R57, c[0x0][0x2ec] ;  /* 0x0000bb0039397a20 */ /* 0x000fe40000410000 */
[----:B------:R-:W-:Y:S01]  /*78b0*/  MUFU.TANH R63, R45 ;  /* 0x0000002d003f7308 */ /* 0x000fe20000002400 */
[----:B-1----:R-:W-:Y:S01]  /*78c0*/  HMMA.16816.F32.BF16 R48, R20, R40, RZ ;  /* 0x000000281430723c */ /* 0x002fe200000418ff */
[----:B------:R-:W-:Y:S02]  /*78d0*/  FMUL.FTZ R58, R58, c[0x0][0x2ec] ;  /* 0x0000bb003a3a7a20 */ /* 0x000fe40000410000 */
[----:B------:R-:W-:-:S04]  /*78e0*/  FMUL.FTZ R59, R59, c[0x0][0x2ec] ;  /* 0x0000bb003b3b7a20 */ /* 0x000fc80000410000 */
[----:B------:R-:W-:Y:S08]  /*78f0*/  MUFU.TANH R83, R46 ;  /* 0x0000002e00537308 */ /* 0x000ff00000002400 */
[----:B------:R1:W-:Y:S08]  /*7900*/  MUFU.TANH R87, R47 ;  /* 0x0000002f00577308 */ /* 0x0003f00000002400 */
[----:B------:R-:W-:Y:S01]  /*7910*/  MUFU.TANH R115, R56 ;  /* 0x0000003800737308 */ /* 0x000fe20000002400 */
[-C--:B-1----:R-:W-:Y:S01]  /*7920*/  HMMA.16816.F32.BF16 R44, R4, R34.reuse, R24 ;  /* 0x00000022042c723c */ /* 0x082fe20000041818 */
[----:B------:R-:W1:Y:S06]  /*7930*/  LDSM.16.M88.4 R24, [R194] ;  /* 0x00000000c218783b */ /* 0x000e6c0000000200 */
[----:B------:R-:W-:Y:S01]  /*7940*/  MUFU.TANH R114, R57 ;  /* 0x0000003900727308 */ /* 0x000fe20000002400 */
[----:B------:R-:W-:Y:S07]  /*7950*/  HMMA.16816.F32.BF16 R32, R8, R34, R28 ;  /* 0x000000220820723c */ /* 0x000fee000004181c */
[----:B------:R-:W-:Y:S01]  /*7960*/  MUFU.TANH R120, R58 ;  /* 0x0000003a00787308 */ /* 0x000fe20000002400 */
[----:B------:R-:W-:Y:S07]  /*7970*/  HMMA.16816.F32.BF16 R28, R16, R40, RZ ;  /* 0x00000028101c723c */ /* 0x000fee00000418ff */
[----:B------:R1:W-:Y:S01]  /*7980*/  MUFU.TANH R122, R59 ;  /* 0x0000003b007a7308 */ /* 0x0003e20000002400 */
[----:B------:R-:W-:-:S02]  /*7990*/  FMUL.FTZ R44, R44, c[0x0][0x2ec] ;  /* 0x0000bb002c2c7a20 */ /* 0x000fc40000410000 */
[----:B------:R-:W-:-:S05]  /*79a0*/  FMUL.FTZ R45, R45, c[0x0][0x2ec] ;  /* 0x0000bb002d2d7a20 */ /* 0x000fca0000410000 */
[----:B------:R-:W-:Y:S01]  /*79b0*/  MUFU.TANH R64, R52 ;  /* 0x0000003400407308 */ /* 0x000fe20000002400 */
[----:B------:R-:W-:Y:S02]  /*79c0*/  FMUL.FTZ R46, R46, c[0x0][0x2ec] ;  /* 0x0000bb002e2e7a20 */ /* 0x000fe40000410000 */
[----:B------:R-:W-:Y:S02]  /*79d0*/  FMUL.FTZ R47, R47, c[0x0][0x2ec] ;  /* 0x0000bb002f2f7a20 */ /* 0x000fe40000410000 */
[----:B------:R-:W-:Y:S02]  /*79e0*/  FMUL.FTZ R32, R32, c[0x0][0x2ec] ;  /* 0x0000bb0020207a20 */ /* 0x000fe40000410000 */
[----:B------:R-:W-:Y:S01]  /*79f0*/  FMUL.FTZ R33, R33, c[0x0][0x2ec] ;  /* 0x0000bb0021217a20 */ /* 0x000fe20000410000 */
[----:B------:R-:W-:Y:S01]  /*7a00*/  MUFU.TANH R117, R44 ;  /* 0x0000002c00757308 */ /* 0x000fe20000002400 */
[----:B------:R-:W-:Y:S02]  /*7a10*/  FMUL.FTZ R34, R34, c[0x0][0x2ec] ;  /* 0x0000bb0022227a20 */ /* 0x000fe40000410000 */
[----:B------:R-:W-:Y:S01]  /*7a20*/  FMUL.FTZ R35, R35, c[0x0][0x2ec] ;  /* 0x0000bb0023237a20 */ /* 0x000fe20000410000 */
[-C--:B-1----:R-:W-:Y:S01]  /*7a30*/  HMMA.16816.F32.BF16 R56, R4, R24.reuse, R28 ;  /* 0x000000180438723c */ /* 0x082fe2000004181c */
[----:B------:R-:W1:Y:S03]  /*7a40*/  LDSM.16.M88.4 R28, [R184+0x3000] ;  /* 0x00300000b81c783b */ /* 0x000e660000000200 */
[----:B------:R-:W-:Y:S04]  /*7a50*/  MUFU.TANH R118, R45 ;  /* 0x0000002d00767308 */ /* 0x000fe80000002400 */
[----:B------:R-:W-:Y:S04]  /*7a60*/  HMMA.16816.F32.BF16 R48, R8, R24, R48 ;  /* 0x000000180830723c */ /* 0x000fe80000041830 */
[----:B------:R-:W-:Y:S08]  /*7a70*/  MUFU.TANH R124, R46 ;  /* 0x0000002e007c7308 */ /* 0x000ff00000002400 */
[----:B------:R3:W-:Y:S04]  /*7a80*/  MUFU.TANH R129, R47 ;  /* 0x0000002f00817308 */ /* 0x0007e80000002400 */
[----:B------:R-:W-:-:S04]  /*7a90*/  FMUL.FTZ R56, R56, c[0x0][0x2ec] ;  /* 0x0000bb0038387a20 */ /* 0x000fc80000410000 */
[----:B------:R-:W-:Y:S01]  /*7aa0*/  MUFU.TANH R103, R32 ;  /* 0x0000002000677308 */ /* 0x000fe20000002400 */
[----:B------:R-:W-:Y:S02]  /*7ab0*/  FMUL.FTZ R57, R57, c[0x0][0x2ec] ;  /* 0x0000bb0039397a20 */ /* 0x000fe40000410000 */
[----:B------:R-:W-:Y:S02]  /*7ac0*/  FMUL.FTZ R58, R58, c[0x0][0x2ec] ;  /* 0x0000bb003a3a7a20 */ /* 0x000fe40000410000 */
[----:B------:R-:W-:Y:S02]  /*7ad0*/  FMUL.FTZ R59, R59, c[0x0][0x2ec] ;  /* 0x0000bb003b3b7a20 */ /* 0x000fe40000410000 */
[----:B------:R-:W-:Y:S01]  /*7ae0*/  FMUL.FTZ R48, R48, c[0x0][0x2ec] ;  /* 0x0000bb0030307a20 */ /* 0x000fe20000410000 */
[----:B------:R-:W-:Y:S01]  /*7af0*/  MUFU.TANH R60, R33 ;  /* 0x00000021003c7308 */ /* 0x000fe20000002400 */
[----:B---3--:R-:W-:Y:S01]  /*7b00*/  HMMA.16816.F32.BF16 R44, R20, R42, RZ ;  /* 0x0000002a142c723c */ /* 0x008fe200000418ff */
[----:B------:R-:W-:-:S02]  /*7b10*/  FMUL.FTZ R49, R49, c[0x0][0x2ec] ;  /* 0x0000bb0031317a20 */ /* 0x000fc40000410000 */
[----:B------:R-:W-:Y:S02]  /*7b20*/  FMUL.FTZ R50, R50, c[0x0][0x2ec] ;  /* 0x0000bb0032327a20 */ /* 0x000fe40000410000 */
[----:B------:R-:W-:Y:S02]  /*7b30*/  FMUL.FTZ R51, R51, c[0x0][0x2ec] ;  /* 0x0000bb0033337a20 */ /* 0x000fe40000410000 */
[----:B------:R-:W-:Y:S08]  /*7b40*/  MUFU.TANH R77, R34 ;  /* 0x00000022004d7308 */ /* 0x000ff00000002400 */
[----:B------:R3:W-:Y:S08]  /*7b50*/  MUFU.TANH R79, R35 ;  /* 0x00000023004f7308 */ /* 0x0007f00000002400 */
[----:B------:R-:W1:Y:S01]  /*7b60*/  MUFU.TANH R61, R53 ;  /* 0x00000035003d7308 */ /* 0x000e620000002400 */
[----:B---3--:R-:W-:Y:S01]  /*7b70*/  HMMA.16816.F32.BF16 R32, R16, R42, RZ ;  /* 0x0000002a1020723c */ /* 0x008fe200000418ff */
[----:B------:R-:W3:Y:S06]  /*7b80*/  LDSM.16.M88.4 R40, [R193] ;  /* 0x00000000c128783b */ /* 0x000eec0000000200 */
[----:B------:R-:W1:Y:S08]  /*7b90*/  MUFU.TANH R78, R54 ;  /* 0x00000036004e7308 */ /* 0x000e700000002400 */
[----:B------:R1:W1:Y:S08]  /*7ba0*/  MUFU.TANH R82, R55 ;  /* 0x0000003700527308 */ /* 0x0002700000002400 */
[----:B------:R-:W-:Y:S08]  /*7bb0*/  MUFU.TANH R76, R48 ;  /* 0x00000030004c7308 */ /* 0x000ff00000002400 */
[----:B------:R-:W-:Y:S01]  /*7bc0*/  MUFU.TANH R107, R49 ;  /* 0x00000031006b7308 */ /* 0x000fe20000002400 */
[----:B-1----:R-:W-:Y:S07]  /*7bd0*/  HMMA.16816.F32.BF16 R52, R8, R26, R44 ;  /* 0x0000001a0834723c */ /* 0x002fee000004182c */
[----:B------:R-:W-:Y:S08]  /*7be0*/  MUFU.TANH R105, R50 ;  /* 0x0000003200697308 */ /* 0x000ff00000002400 */
[----:B------:R1:W1:Y:S08]  /*7bf0*/  MUFU.TANH R81, R51 ;  /* 0x0000003300517308 */ /* 0x0002700000002400 */
[----:B------:R-:W2:Y:S01]  /*7c00*/  MUFU.TANH R125, R56 ;  /* 0x00000038007d7308 */ /* 0x000ea20000002400 */
[----:B------:R-:W-:-:S02]  /*7c10*/  FMUL.FTZ R52, R52, c[0x0][0x2ec] ;  /* 0x0000bb0034347a20 */ /* 0x000fc40000410000 */
[----:B------:R-:W-:Y:S02]  /*7c20*/  FMUL.FTZ R53, R53, c[0x0][0x2ec] ;  /* 0x0000bb0035357a20 */ /* 0x000fe40000410000 */
[----:B------:R-:W-:Y:S02]  /*7c30*/  FMUL.FTZ R54, R54, c[0x0][0x2ec] ;  /* 0x0000bb0036367a20 */ /* 0x000fe40000410000 */
[----:B------:R-:W-:Y:S01]  /*7c40*/  FMUL.FTZ R55, R55, c[0x0][0x2ec] ;  /* 0x0000bb0037377a20 */ /* 0x000fe20000410000 */
[----:B-1----:R-:W-:Y:S01]  /*7c50*/  HMMA.16816.F32.BF16 R48, R4, R26, R32 ;  /* 0x0000001a0430723c */ /* 0x002fe20000041820 */
[----:B------:R-:W1:Y:S07]  /*7c60*/  MUFU.TANH R127, R57 ;  /* 0x00000039007f7308 */ /* 0x000e6e0000002400 */
[-C--:B------:R-:W-:Y:S01]  /*7c70*/  HMMA.16816.F32.BF16 R24, R16, R28.reuse, RZ ;  /* 0x0000001c1018723c */ /* 0x080fe200000418ff */
[----:B------:R-:W1:Y:S07]  /*7c80*/  MUFU.TANH R132, R58 ;  /* 0x0000003a00847308 */ /* 0x000e6e0000002400 */
[----:B------:R-:W-:Y:S01]  /*7c90*/  HMMA.16816.F32.BF16 R32, R20, R28, RZ ;  /* 0x0000001c1420723c */ /* 0x000fe200000418ff */
[----:B------:R3:W1:Y:S07]  /*7ca0*/  MUFU.TANH R172, R59 ;  /* 0x0000003b00ac7308 */ /* 0x00066e0000002400 */
[----:B------:R-:W-:Y:S01]  /*7cb0*/  FMUL.FTZ R48, R48, c[0x0][0x2ec] ;  /* 0x0000bb0030307a20 */ /* 0x000fe20000410000 */
[----:B------:R-:W-:Y:S01]  /*7cc0*/  MUFU.TANH R73, R52 ;  /* 0x0000003400497308 */ /* 0x000fe20000002400 */
[----:B------:R-:W-:-:S02]  /*7cd0*/  FMUL.FTZ R49, R49, c[0x0][0x2ec] ;  /* 0x0000bb0031317a20 */ /* 0x000fc40000410000 */
[----:B------:R-:W-:Y:S02]  /*7ce0*/  FMUL.FTZ R50, R50, c[0x0][0x2ec] ;  /* 0x0000bb0032327a20 */ /* 0x000fe40000410000 */
[----:B------:R-:W-:Y:S02]  /*7cf0*/  FMUL.FTZ R51, R51, c[0x0][0x2ec] ;  /* 0x0000bb0033337a20 */ /* 0x000fe40000410000 */
[-C--:B---3--:R-:W-:Y:S01]  /*7d00*/  HMMA.16816.F32.BF16 R56, R4, R40.reuse, R24 ;  /* 0x000000280438723c */ /* 0x088fe20000041818 */
[----:B------:R-:W3:Y:S07]  /*7d10*/  MUFU.TANH R130, R48 ;  /* 0x0000003000827308 */ /* 0x000eee0000002400 */
[----:B------:R-:W-:Y:S01]  /*7d20*/  HMMA.16816.F32.BF16 R44, R8, R40, R32 ;  /* 0x00000028082c723c */ /* 0x000fe20000041820 */
[----:B------:R-:W1:Y:S01]  /*7d30*/  LDSM.16.M88.4 R32, [R184+0x3400] ;  /* 0x00340000b820783b */ /* 0x000e620000000200 */
[----:B------:R-:W-:Y:S06]  /*7d40*/  MUFU.TANH R126, R49 ;  /* 0x00000031007e7308 */ /* 0x000fec0000002400 */
[----:B------:R-:W-:Y:S02]  /*7d50*/  HMMA.16816.F32.BF16 R24, R16, R30, RZ ;  /* 0x0000001e1018723c */ /* 0x000fe400000418ff */
[----:B------:R-:W1:Y:S06]  /*7d60*/  MUFU.TANH R171, R50 ;  /* 0x0000003200ab7308 */ /* 0x000e6c0000002400 */
[----:B------:R-:W-:-:S02]  /*7d70*/  FMUL.FTZ R59, R59, c[0x0][0x2ec] ;  /* 0x0000bb003b3b7a20 */ /* 0x000fc40000410000 */
[----:B------:R2:W1:Y:S01]  /*7d80*/  MUFU.TANH R175, R51 ;  /* 0x0000003300af7308 */ /* 0x0004620000002400 */
[----:B------:R-:W-:Y:S02]  /*7d90*/  FMUL.FTZ R58, R58, c[0x0][0x2ec] ;  /* 0x0000bb003a3a7a20 */ /* 0x000fe40000410000 */
[----:B------:R-:W-:Y:S02]  /*7da0*/  FMUL.FTZ R57, R57, c[0x0][0x2ec] ;  /* 0x0000bb0039397a20 */ /* 0x000fe40000410000 */
[----:B------:R-:W-:Y:S02]  /*7db0*/  FMUL.FTZ R56, R56, c[0x0][0x2ec] ;  /* 0x0000bb0038387a20 */ /* 0x000fe40000410000 */
[----:B------:R-:W-:Y:S01]  /*7dc0*/  FMUL.FTZ R44, R44, c[0x0][0x2ec] ;  /* 0x0000bb002c2c7a20 */ /* 0x000fe20000410000 */
[----:B------:R-:W1:Y:S01]  /*7dd0*/  MUFU.TANH R72, R53 ;  /* 0x0000003500487308 */ /* 0x000e620000002400 */
[----:B------:R-:W-:Y:S02]  /*7de0*/  FMUL.FTZ R45, R45, c[0x0][0x2ec] ;  /* 0x0000bb002d2d7a20 */ /* 0x000fe40000410000 */
[----:B------:R-:W-:-:S02]  /*7df0*/  FMUL.FTZ R46, R46, c[0x0][0x2ec] ;  /* 0x0000bb002e2e7a20 */ /* 0x000fc40000410000 */
[----:B------:R-:W-:Y:S01]  /*7e00*/  FMUL.FTZ R47, R47, c[0x0][0x2ec] ;  /* 0x0000bb002f2f7a20 */ /* 0x000fe20000410000 */
[----:B--2---:R-:W-:Y:S02]  /*7e10*/  HMMA.16816.F32.BF16 R48, R20, R30, RZ ;  /* 0x0000001e1430723c */ /* 0x004fe400000418ff */
[----:B------:R-:W-:Y:S06]  /*7e20*/  MUFU.TANH R71, R44 ;  /* 0x0000002c00477308 */ /* 0x000fec0000002400 */
[-C--:B------:R-:W-:Y:S01]  /*7e30*/  HMMA.16816.F32.BF16 R28, R4, R42.reuse, R24 ;  /* 0x0000002a041c723c */ /* 0x080fe20000041818 */
[----:B------:R-:W2:Y:S01]  /*7e40*/  LDSM.16.M88.4 R24, [R192] ;  /* 0x00000000c018783b */ /* 0x000ea20000000200 */
[----:B------:R-:W-:Y:S08]  /*7e50*/  MUFU.TANH R91, R45 ;  /* 0x0000002d005b7308 */ /* 0x000ff00000002400 */
[----:B------:R-:W-:Y:S06]  /*7e60*/  MUFU.TANH R90, R46 ;  /* 0x0000002e005a7308 */ /* 0x000fec0000002400 */
[----:B------:R-:W-:Y:S02]  /*7e70*/  HMMA.16816.F32.BF16 R48, R8, R42, R48 ;  /* 0x0000002a0830723c */ /* 0x000fe40000041830 */
[----:B------:R1:W-:Y:S06]  /*7e80*/  MUFU.TANH R74, R47 ;  /* 0x0000002f004a7308 */ /* 0x0003ec0000002400 */
[----:B------:R-:W-:-:S02]  /*7e90*/  FMUL.FTZ R28, R28, c[0x0][0x2ec] ;  /* 0x0000bb001c1c7a20 */ /* 0x000fc40000410000 */
[----:B------:R-:W-:Y:S01]  /*7ea0*/  FMUL.FTZ R29, R29, c[0x0][0x2ec] ;  /* 0x0000bb001d1d7a20 */ /* 0x000fe20000410000 */
[----:B------:R-:W2:Y:S01]  /*7eb0*/  MUFU.TANH R106, R54 ;  /* 0x00000036006a7308 */ /* 0x000ea20000002400 */
[----:B------:R-:W-:Y:S02]  /*7ec0*/  FMUL.FTZ R30, R30, c[0x0][0x2ec] ;  /* 0x0000bb001e1e7a20 */ /* 0x000fe40000410000 */
[----:B------:R-:W-:Y:S01]  /*7ed0*/  FMUL.FTZ R31, R31, c[0x0][0x2ec] ;  /* 0x0000bb001f1f7a20 */ /* 0x000fe20000410000 */
[----:B-1----:R-:W-:Y:S04]  /*7ee0*/  HMMA.16816.F32.BF16 R44, R20, R32, RZ ;  /* 0x00000020142c723c */ /* 0x002fe800000418ff */
[----:B------:R-:W-:Y:S05]  /*7ef0*/  MUFU.TANH R176, R28 ;  /* 0x0000001c00b07308 */ /* 0x000fea0000002400 */
[----:B------:R-:W-:-:S02]  /*7f00*/  FMUL.FTZ R48, R48, c[0x0][0x2ec] ;  /* 0x0000bb0030307a20 */ /* 0x000fc40000410000 */
[----:B------:R-:W-:Y:S01]  /*7f10*/  FMUL.FTZ R49, R49, c[0x0][0x2ec] ;  /* 0x0000bb0031317a20 */ /* 0x000fe20000410000 */
[----:B------:R-:W-:Y:S01]  /*7f20*/  MUFU.TANH R173, R29 ;  /* 0x0000001d00ad7308 */ /* 0x000fe20000002400 */
[----:B------:R-:W-:Y:S02]  /*7f30*/  FMUL.FTZ R50, R50, c[0x0][0x2ec] ;  /* 0x0000bb0032327a20 */ /* 0x000fe40000410000 */
[----:B------:R-:W-:-:S05]  /*7f40*/  FMUL.FTZ R51, R51, c[0x0][0x2ec] ;  /* 0x0000bb0033337a20 */ /* 0x000fca0000410000 */
[----:B------:R-:W-:Y:S04]  /*7f50*/  MUFU.TANH R201, R30 ;  /* 0x0000001e00c97308 */ /* 0x000fe80000002400 */
[----:B--2---:R-:W-:Y:S04]  /*7f60*/  HMMA.16816.F32.BF16 R40, R8, R24, R44 ;  /* 0x000000180828723c */ /* 0x004fe8000004182c */
[----:B------:R1:W-:Y:S08]  /*7f70*/  MUFU.TANH R203, R31 ;  /* 0x0000001f00cb7308 */ /* 0x0003f00000002400 */
[----:B------:R-:W-:Y:S01]  /*7f80*/  MUFU.TANH R39, R48 ;  /* 0x0000003000277308 */ /* 0x000fe20000002400 */
[----:B-1----:R-:W-:Y:S07]  /*7f90*/  HMMA.16816.F32.BF16 R28, R16, R32, RZ ;  /* 0x00000020101c723c */ /* 0x002fee00000418ff */
[----:B------:R-:W-:Y:S04]  /*7fa0*/  MUFU.TANH R208, R49 ;  /* 0x0000003100d07308 */ /* 0x000fe80000002400 */
[----:B------:R-:W-:-:S02]  /*7fb0*/  FMUL.FTZ R40, R40, c[0x0][0x2ec] ;  /* 0x0000bb0028287a20 */ /* 0x000fc40000410000 */
[----:B------:R-:W-:Y:S02]  /*7fc0*/  FMUL.FTZ R41, R41, c[0x0][0x2ec] ;  /* 0x0000bb0029297a20 */ /* 0x000fe40000410000 */
[----:B------:R-:W-:Y:S01]  /*7fd0*/  MUFU.TANH R206, R50 ;  /* 0x0000003200ce7308 */ /* 0x000fe20000002400 */
[----:B------:R-:W-:Y:S02]  /*7fe0*/  FMUL.FTZ R42, R42, c[0x0][0x2ec] ;  /* 0x0000bb002a2a7a20 */ /* 0x000fe40000410000 */
[----:B------:R-:W-:-:S05]  /*7ff0*/  FMUL.FTZ R43, R43, c[0x0][0x2ec] ;  /* 0x0000bb002b2b7a20 */ /* 0x000fca0000410000 */
[----:B------:R1:W-:Y:S08]  /*8000*/  MUFU.TANH R205, R51 ;  /* 0x0000003300cd7308 */ /* 0x0003f00000002400 */
[----:B------:R-:W-:Y:S01]  /*8010*/  MUFU.TANH R177, R40 ;  /* 0x0000002800b17308 */ /* 0x000fe20000002400 */
[----:B-1----:R-:W-:Y:S07]  /*8020*/  HMMA.16816.F32.BF16 R48, R4, R24, R28 ;  /* 0x000000180430723c */ /* 0x002fee000004181c */
[----:B------:R-:W-:Y:S01]  /*8030*/  MUFU.TANH R181, R41 ;  /* 0x0000002900b57308 */ /* 0x000fe20000002400 */
[----:B------:R-:W-:Y:S01]  /*8040*/  IADD3 R24, R0, 0x9, RZ ;  /* 0x0000000900187810 */ /* 0x000fe20007ffe0ff */
[----:B------:R-:W-:Y:S06]  /*8050*/  HMMA.16816.F32.BF16 R28, R16, R34, RZ ;  /* 0x00000022101c723c */ /* 0x000fec00000418ff */
[----:B------:R-:W-:Y:S01]  /*8060*/  MUFU.TANH R182, R42 ;  /* 0x0000002a00b67308 */ /* 0x000fe20000002400 */
[----:B------:R-:W-:-:S02]  /*8070*/  ISETP.GE.AND P6, PT, R24, R13, PT ;  /* 0x0000000d1800720c */ /* 0x000fc40003fc6270 */
[C---:B------:R-:W-:Y:S02]  /*8080*/  ISETP.GE.AND P1, PT, R24.reuse, R15, PT ;  /* 0x0000000f1800720c */ /* 0x040fe40003f26270 */
[C---:B------:R-:W-:Y:S01]  /*8090*/  ISETP.GE.AND P2, PT, R24.reuse, R14, PT ;  /* 0x0000000e1800720c */ /* 0x040fe20003f46270 */
[----:B------:R-:W-:Y:S02]  /*80a0*/  HMMA.16816.F32.BF16 R32, R20, R34, RZ ;  /* 0x000000221420723c */ /* 0x000fe400000418ff */
[----:B------:R1:W-:Y:S01]  /*80b0*/  MUFU.TANH R179, R43 ;  /* 0x0000002b00b37308 */ /* 0x0003e20000002400 */
[----:B------:R-:W-:Y:S02]  /*80c0*/  ISETP.GE.AND P0, PT, R24, R12, PT ;  /* 0x0000000c1800720c */ /* 0x000fe40003f06270 */
[----:B------:R-:W-:Y:S02]  /*80d0*/  FSEL R95, R95, -INF , !P6 ;  /* 0xff8000005f5f7808 */ /* 0x000fe40007000000 */
[----:B------:R-:W-:Y:S01]  /*80e0*/  FSEL R104, R104, -INF , !P0 ;  /* 0xff80000068687808 */ /* 0x000fe20004000000 */
[----:B------:R-:W-:-:S02]  /*80f0*/  FMUL.FTZ R48, R48, c[0x0][0x2ec] ;  /* 0x0000bb0030307a20 */ /* 0x000fc40000410000 */
[----:B------:R2:W2:Y:S01]  /*8100*/  MUFU.TANH R75, R55 ;  /* 0x00000037004b7308 */ /* 0x0004a20000002400 */
[----:B------:R-:W-:Y:S01]  /*8110*/  FMUL.FTZ R49, R49, c[0x0][0x2ec] ;  /* 0x0000bb0031317a20 */ /* 0x000fe20000410000 */
[----:B------:R-:W-:Y:S01]  /*8120*/  FSEL R66, R66, -INF , !P1 ;  /* 0xff80000042427808 */ /* 0x000fe20004800000 */
[----:B------:R-:W-:Y:S01]  /*8130*/  FMUL.FTZ R50, R50, c[0x0][0x2ec] ;  /* 0x0000bb0032327a20 */ /* 0x000fe20000410000 */
[C---:B------:R-:W-:Y:S01]  /*8140*/  ISETP.GE.AND P6, PT, R2.reuse, R14, PT ;  /* 0x0000000e0200720c */ /* 0x040fe20003fc6270 */
[----:B------:R-:W-:Y:S01]  /*8150*/  FMUL.FTZ R51, R51, c[0x0][0x2ec] ;  /* 0x0000bb0033337a20 */ /* 0x000fe20000410000 */
[----:B------:R-:W-:Y:S01]  /*8160*/  ISETP.GE.AND P0, PT, R2, R13, PT ;  /* 0x0000000d0200720c */ /* 0x000fe20003f06270 */
[----:B------:R-:W-:Y:S01]  /*8170*/  HMMA.16816.F32.BF16 R44, R4, R26, R28 ;  /* 0x0000001a042c723c */ /* 0x000fe2000004181c */
[----:B-1----:R-:W1:Y:S01]  /*8180*/  LDSM.16.M88.4 R40, [R184+0x3800] ;  /* 0x00380000b828783b */ /* 0x002e620000000200 */
[----:B------:R-:W-:Y:S01]  /*8190*/  MUFU.TANH R199, R48 ;  /* 0x0000003000c77308 */ /* 0x000fe20000002400 */
[----:B------:R-:W-:-:S02]  /*81a0*/  IADD3 R2, R0, 0x18, RZ ;  /* 0x0000001800027810 */ /* 0x000fc40007ffe0ff */
[----:B------:R-:W-:Y:S02]  /*81b0*/  FSEL R84, R84, -INF , !P2 ;  /* 0xff80000054547808 */ /* 0x000fe40005000000 */
[----:B------:R-:W-:Y:S01]  /*81c0*/  IADD3 R28, R0, 0x11, RZ ;  /* 0x00000011001c7810 */ /* 0x000fe20007ffe0ff */
[----:B--2---:R-:W-:Y:S01]  /*81d0*/  HMMA.16816.F32.BF16 R52, R8, R26, R32 ;  /* 0x0000001a0834723c */ /* 0x004fe20000041820 */
[----:B------:R-:W2:Y:S01]  /*81e0*/  LDSM.16.M88.4 R24, [R191] ;  /* 0x00000000bf18783b */ /* 0x000ea20000000200 */
[----:B------:R-:W-:Y:S01]  /*81f0*/  MUFU.TANH R180, R49 ;  /* 0x0000003100b47308 */ /* 0x000fe20000002400 */
[C---:B------:R-:W-:Y:S02]  /*8200*/  ISETP.GE.AND P1, PT, R28.reuse, R15, PT ;  /* 0x0000000f1c00720c */ /* 0x040fe40003f26270 */
[----:B------:R-:W-:Y:S02]  /*8210*/  ISETP.GE.AND P3, PT, R28, R14, PT ;  /* 0x0000000e1c00720c */ /* 0x000fe40003f66270 */
[----:B------:R-:W-:-:S02]  /*8220*/  FSEL R67, R67, -INF , !P1 ;  /* 0xff80000043437808 */ /* 0x000fc40004800000 */
[CC--:B------:R-:W-:Y:S01]  /*8230*/  ISETP.GE.AND P2, PT, R28.reuse, R13.reuse, PT ;  /* 0x0000000d1c00720c */ /* 0x0c0fe20003f46270 */
[----:B------:R-:W-:Y:S01]  /*8240*/  MUFU.TANH R204, R50 ;  /* 0x0000003200cc7308 */ /* 0x000fe20000002400 */
[----:B------:R-:W-:Y:S02]  /*8250*/  ISETP.GE.AND P4, PT, R28, R12, PT ;  /* 0x0000000c1c00720c */ /* 0x000fe40003f86270 */
[----:B------:R-:W-:-:S03]  /*8260*/  ISETP.GE.AND P1, PT, R2, R13, PT ;  /* 0x0000000d0200720c */ /* 0x000fc60003f26270 */
[----:B------:R-:W-:Y:S01]  /*8270*/  FMUL.FTZ R44, R44, c[0x0][0x2ec] ;  /* 0x0000bb002c2c7a20 */ /* 0x000fe20000410000 */
[----:B------:R-:W-:Y:S01]  /*8280*/  FSEL R85, R85, -INF , !P6 ;  /* 0xff80000055557808 */ /* 0x000fe20007000000 */
[----:B------:R-:W-:Y:S01]  /*8290*/  FMUL.FTZ R45, R45, c[0x0][0x2ec] ;  /* 0x0000bb002d2d7a20 */ /* 0x000fe20000410000 */
[----:B------:R2:W-:Y:S01]  /*82a0*/  MUFU.TANH R207, R51 ;  /* 0x0000003300cf7308 */ /* 0x0005e20000002400 */
[----:B------:R-:W-:Y:S01]  /*82b0*/  FMUL.FTZ R46, R46, c[0x0][0x2ec] ;  /* 0x0000bb002e2e7a20 */ /* 0x000fe20000410000 */
[----:B------:R-:W-:Y:S01]  /*82c0*/  FSEL R88, R88, -INF , !P3 ;  /* 0xff80000058587808 */ /* 0x000fe20005800000 */
[----:B------:R-:W-:Y:S01]  /*82d0*/  FMUL.FTZ R47, R47, c[0x0][0x2ec] ;  /* 0x0000bb002f2f7a20 */ /* 0x000fe20000410000 */
[----:B------:R-:W-:Y:S02]  /*82e0*/  FSEL R92, R92, -INF , !P0 ;  /* 0xff8000005c5c7808 */ /* 0x000fe40004000000 */
[----:B------:R-:W-:Y:S01]  /*82f0*/  ISETP.GE.AND P6, PT, R2, R15, PT ;  /* 0x0000000f0200720c */ /* 0x000fe20003fc6270 */
[----:B------:R-:W-:Y:S01]  /*8300*/  FMUL.FTZ R52, R52, c[0x0][0x2ec] ;  /* 0x0000bb0034347a20 */ /* 0x000fe20000410000 */
[C---:B------:R-:W-:Y:S01]  /*8310*/  ISETP.GE.AND P3, PT, R2.reuse, R14, PT ;  /* 0x0000000e0200720c */ /* 0x040fe20003f66270 */
[----:B------:R-:W-:Y:S01]  /*8320*/  MUFU.TANH R197, R44 ;  /* 0x0000002c00c57308 */ /* 0x000fe20000002400 */
[----:B------:R-:W-:Y:S01]  /*8330*/  ISETP.GE.AND P0, PT, R2, R12, PT ;  /* 0x0000000c0200720c */ /* 0x000fe20003f06270 */
[----:B------:R-:W-:Y:S01]  /*8340*/  FMUL.FTZ R53, R53, c[0x0][0x2ec] ;  /* 0x0000bb0035357a20 */ /* 0x000fe20000410000 */
[----:B------:R-:W-:Y:S01]  /*8350*/  IADD3 R28, R0, 0x19, RZ ;  /* 0x00000019001c7810 */ /* 0x000fe20007ffe0ff */
[----:B------:R-:W-:Y:S01]  /*8360*/  FMUL.FTZ R54, R54, c[0x0][0x2ec] ;  /* 0x0000bb0036367a20 */ /* 0x000fe20000410000 */
[----:B-1----:R-:W-:Y:S01]  /*8370*/  HMMA.16816.F32.BF16 R32, R20, R40, RZ ;  /* 0x000000281420723c */ /* 0x002fe200000418ff */
[----:B------:R-:W-:Y:S01]  /*8380*/  IADD3 R2, R0, 0x20, RZ ;  /* 0x0000002000027810 */ /* 0x000fe20007ffe0ff */
[----:B------:R-:W-:Y:S01]  /*8390*/  FMUL.FTZ R55, R55, c[0x0][0x2ec] ;  /* 0x0000bb0037377a20 */ /* 0x000fe20000410000 */
[----:B------:R-:W-:Y:S01]  /*83a0*/  MUFU.TANH R200, R45 ;  /* 0x0000002d00c87308 */ /* 0x000fe20000002400 */
[----:B------:R-:W-:-:S02]  /*83b0*/  FSEL R97, R97, -INF , !P2 ;  /* 0xff80000061617808 */ /* 0x000fc40005000000 */
[----:B----4-:R-:W-:Y:S02]  /*83c0*/  FSEL R111, R111, -INF , !P4 ;  /* 0xff8000006f6f7808 */ /* 0x010fe40006000000 */
[----:B-----5:R-:W-:Y:S02]  /*83d0*/  FSEL R99, R99, -INF , !P1 ;  /* 0xff80000063637808 */ /* 0x020fe40004800000 */
[C---:B------:R-:W-:Y:S01]  /*83e0*/  ISETP.GE.AND P2, PT, R28.reuse, R13, PT ;  /* 0x0000000d1c00720c */ /* 0x040fe20003f46270 */
[----:B------:R-:W-:Y:S01]  /*83f0*/  MUFU.TANH R169, R46 ;  /* 0x0000002e00a97308 */ /* 0x000fe20000002400 */
[C---:B------:R-:W-:Y:S02]  /*8400*/  ISETP.GE.AND P5, PT, R28.reuse, R15, PT ;  /* 0x0000000f1c00720c */ /* 0x040fe40003fa6270 */
[C---:B------:R-:W-:Y:S02]  /*8410*/  ISETP.GE.AND P4, PT, R28.reuse, R14, PT ;  /* 0x0000000e1c00720c */ /* 0x040fe40003f86270 */
[----:B------:R-:W-:-:S02]  /*8420*/  ISETP.GE.AND P1, PT, R28, R12, PT ;  /* 0x0000000c1c00720c */ /* 0x000fc40003f26270 */
[----:B------:R-:W-:Y:S01]  /*8430*/  FSEL R113, R113, -INF , !P0 ;  /* 0xff80000071717808 */ /* 0x000fe20004000000 */
[----:B------:R1:W-:Y:S01]  /*8440*/  MUFU.TANH R170, R47 ;  /* 0x0000002f00aa7308 */ /* 0x0003e20000002400 */
[----:B------:R-:W-:Y:S02]  /*8450*/  ISETP.GE.AND P0, PT, R2, R15, PT ;  /* 0x0000000f0200720c */ /* 0x000fe40003f06270 */
[----:B------:R-:W-:Y:S02]  /*8460*/  IADD3 R28, R0, 0x21, RZ ;  /* 0x00000021001c7810 */ /* 0x000fe40007ffe0ff */
[----:B--2---:R-:W-:Y:S01]  /*8470*/  HMMA.16816.F32.BF16 R48, R8, R24, R32 ;  /* 0x000000180830723c */ /* 0x004fe20000041820 */
[----:B------:R-:W2:Y:S01]  /*8480*/  LDSM.16.M88.4 R32, [R184+0x3c00] ;  /* 0x003c0000b820783b */ /* 0x000ea20000000200 */
[----:B------:R-:W-:Y:S01]  /*8490*/  FSEL R61, R61, -INF , !P5 ;  /* 0xff8000003d3d7808 */ /* 0x000fe20006800000 */
[----:B------:R-:W-:Y:S01]  /*84a0*/  MUFU.TANH R131, R52 ;  /* 0x0000003400837308 */ /* 0x000fe20000002400 */
[----:B------:R-:W-:-:S02]  /*84b0*/  FSEL R78, R78, -INF , !P3 ;  /* 0xff8000004e4e7808 */ /* 0x000fc40005800000 */
[----:B------:R-:W-:Y:S02]  /*84c0*/  FSEL R82, R82, -INF , !P4 ;  /* 0xff80000052527808 */ /* 0x000fe40006000000 */
[----:B------:R-:W-:Y:S02]  /*84d0*/  FSEL R62, R62, -INF , !P0 ;  /* 0xff8000003e3e7808 */ /* 0x000fe40004000000 */
[C---:B------:R-:W-:Y:S01]  /*84e0*/  ISETP.GE.AND P5, PT, R28.reuse, R15, PT ;  /* 0x0000000f1c00720c */ /* 0x040fe20003fa6270 */
[----:B-1----:R-:W-:Y:S01]  /*84f0*/  HMMA.16816.F32.BF16 R44, R16, R40, RZ ;  /* 0x00000028102c723c */ /* 0x002fe200000418ff */
[C---:B------:R-:W-:Y:S01]  /*8500*/  ISETP.GE.AND P3, PT, R28.reuse, R14, PT ;  /* 0x0000000e1c00720c */ /* 0x040fe20003f66270 */
[----:B------:R-:W-:Y:S01]  /*8510*/  MUFU.TANH R168, R53 ;  /* 0x0000003500a87308 */ /* 0x000fe20000002400 */
[C---:B------:R-:W-:Y:S02]  /*8520*/  ISETP.GE.AND P4, PT, R28.reuse, R13, PT ;  /* 0x0000000d1c00720c */ /* 0x040fe40003f86270 */
[----:B------:R-:W-:-:S02]  /*8530*/  ISETP.GE.AND P0, PT, R28, R12, PT ;  /* 0x0000000c1c00720c */ /* 0x000fc40003f06270 */
[----:B------:R-:W1:Y:S01]  /*8540*/  LDSM.16.M88.4 R28, [R190] ;  /* 0x00000000be1c783b */ /* 0x000e620000000200 */
[----:B------:R-:W-:Y:S01]  /*8550*/  FSEL R102, R102, -INF , !P2 ;  /* 0xff80000066667808 */ /* 0x000fe20005000000 */
[----:B------:R-:W-:-:S04]  /*8560*/  DEPBAR.LE SB0, 0x0 ;  /* 0x000080000000791a */ /* 0x000fc80000000000 */
[----:B------:R-:W-:Y:S01]  /*8570*/  FSEL R116, R116, -INF , !P1 ;  /* 0xff80000074747808 */ /* 0x000fe20004800000 */
[----:B------:R-:W-:Y:S01]  /*8580*/  MUFU.TANH R135, R54 ;  /* 0x0000003600877308 */ /* 0x000fe20000002400 */
[----:B------:R-:W-:Y:S01]  /*8590*/  FSEL R64, R64, -INF , !P6 ;  /* 0xff80000040407808 */ /* 0x000fe20007000000 */
[----:B------:R-:W-:Y:S01]  /*85a0*/  FMUL.FTZ R48, R48, c[0x0][0x2ec] ;  /* 0x0000bb0030307a20 */ /* 0x000fe20000410000 */
[C---:B------:R-:W-:Y:S01]  /*85b0*/  ISETP.GE.AND P2, PT, R2.reuse, R14, PT ;  /* 0x0000000e0200720c */ /* 0x040fe20003f46270 */
[----:B------:R-:W-:Y:S01]  /*85c0*/  FMUL.FTZ R49, R49, c[0x0][0x2ec] ;  /* 0x0000bb0031317a20 */ /* 0x000fe20000410000 */
[----:B------:R-:W-:Y:S01]  /*85d0*/  ISETP.GE.AND P1, PT, R2, R13, PT ;  /* 0x0000000d0200720c */ /* 0x000fe20003f26270 */
[----:B------:R-:W-:Y:S01]  /*85e0*/  FMUL.FTZ R50, R50, c[0x0][0x2ec] ;  /* 0x0000bb0032327a20 */ /* 0x000fe20000410000 */
[----:B------:R-:W-:Y:S01]  /*85f0*/  ISETP.GE.AND P6, PT, R2, R12, PT ;  /* 0x0000000c0200720c */ /* 0x000fe20003fc6270 */
[----:B------:R4:W-:Y:S01]  /*8600*/  MUFU.TANH R133, R55 ;  /* 0x0000003700857308 */ /* 0x0009e20000002400 */
[----:B------:R-:W-:Y:S01]  /*8610*/  IADD3 R2, R0, 0x28, RZ ;  /* 0x0000002800027810 */ /* 0x000fe20007ffe0ff */
[----:B------:R-:W-:Y:S01]  /*8620*/  FMUL.FTZ R51, R51, c[0x0][0x2ec] ;  /* 0x0000bb0033337a20 */ /* 0x000fe20000410000 */
[----:B------:R-:W-:-:S02]  /*8630*/  FSEL R83, R83, -INF , !P2 ;  /* 0xff80000053537808 */ /* 0x000fc40005000000 */
[C---:B------:R-:W-:Y:S02]  /*8640*/  ISETP.GE.AND P2, PT, R2.reuse, R15, PT ;  /* 0x0000000f0200720c */ /* 0x040fe40003f46270 */
[----:B------:R-:W-:Y:S01]  /*8650*/  FSEL R63, R63, -INF , !P5 ;  /* 0xff8000003f3f7808 */ /* 0x000fe20006800000 */
[----:B------:R5:W-:Y:S01]  /*8660*/  MUFU.TANH R202, R59 ;  /* 0x0000003b00ca7308 */ /* 0x000be20000002400 */
[----:B------:R-:W-:Y:S02]  /*8670*/  FSEL R87, R87, -INF , !P3 ;  /* 0xff80000057577808 */ /* 0x000fe40005800000 */
[----:B------:R-:W-:Y:S02]  /*8680*/  FSEL R115, R115, -INF , !P1 ;  /* 0xff80000073737808 */ /* 0x000fe40004800000 */
[C---:B------:R-:W-:Y:S02]  /*8690*/  ISETP.GE.AND P5, PT, R2.reuse, R13, PT ;  /* 0x0000000d0200720c */ /* 0x040fe40003fa6270 */
[C---:B------:R-:W-:Y:S01]  /*86a0*/  ISETP.GE.AND P3, PT, R2.reuse, R14, PT ;  /* 0x0000000e0200720c */ /* 0x040fe20003f66270 */
[----:B----4-:R-:W-:Y:S01]  /*86b0*/  HMMA.16816.F32.BF16 R52, R4, R24, R44 ;  /* 0x000000180434723c */ /* 0x010fe2000004182c */
[----:B------:R-:W-:Y:S01]  /*86c0*/  MUFU.TANH R123, R48 ;  /* 0x00000030007b7308 */ /* 0x000fe20000002400 */
[----:B------:R-:W-:-:S02]  /*86d0*/  ISETP.GE.AND P1, PT, R2, R12, PT ;  /* 0x0000000c0200720c */ /* 0x000fc40003f26270 */
[----:B------:R-:W-:Y:S02]  /*86e0*/  IADD3 R2, R0, 0x29, RZ ;  /* 0x0000002900027810 */ /* 0x000fe40007ffe0ff */
[----:B------:R-:W-:Y:S02]  /*86f0*/  FSEL R114, R114, -INF , !P4 ;  /* 0xff80000072727808 */ /* 0x000fe40006000000 */
[----:B--2---:R-:W-:Y:S01]  /*8700*/  HMMA.16816.F32.BF16 R44, R20, R32, RZ ;  /* 0x00000020142c723c */ /* 0x004fe200000418ff */
[----:B-----5:R-:W-:Y:S01]  /*8710*/  FSEL R59, R103, -INF , !P2 ;  /* 0xff800000673b7808 */ /* 0x020fe20005000000 */
[----:B------:R-:W-:Y:S01]  /*8720*/  MUFU.TANH R128, R49 ;  /* 0x0000003100807308 */ /* 0x000fe20000002400 */
[----:B------:R-:W-:Y:S02]  /*8730*/  IADD3 R24, R0, 0x30, RZ ;  /* 0x0000003000187810 */ /* 0x000fe40007ffe0ff */
[----:B------:R-:W-:Y:S02]  /*8740*/  FSEL R120, R120, -INF , !P6 ;  /* 0xff80000078787808 */ /* 0x000fe40007000000 */
[----:B------:R-:W-:-:S02]  /*8750*/  FSEL R122, R122, -INF , !P0 ;  /* 0xff8000007a7a7808 */ /* 0x000fc40004000000 */
[----:B------:R-:W-:Y:S01]  /*8760*/  FSEL R117, R117, -INF , !P5 ;  /* 0xff80000075757808 */ /* 0x000fe20006800000 */
[----:B------:R-:W-:Y:S01]  /*8770*/  MUFU.TANH R121, R50 ;  /* 0x0000003200797308 */ /* 0x000fe20000002400 */
[----:B------:R-:W-:Y:S02]  /*8780*/  FSEL R124, R124, -INF , !P1 ;  /* 0xff8000007c7c7808 */ /* 0x000fe40004800000 */
[C---:B------:R-:W-:Y:S02]  /*8790*/  ISETP.GE.AND P4, PT, R2.reuse, R13, PT ;  /* 0x0000000d0200720c */ /* 0x040fe40003f86270 */
[-C--:B------:R-:W-:Y:S01]  /*87a0*/  ISETP.GE.AND P6, PT, R2, R15.reuse, PT ;  /* 0x0000000f0200720c */ /* 0x080fe20003fc6270 */
[----:B------:R-:W-:Y:S01]  /*87b0*/  FMUL.FTZ R52, R52, c[0x0][0x2ec] ;  /* 0x0000bb0034347a20 */ /* 0x000fe20000410000 */
[C---:B------:R-:W-:Y:S01]  /*87c0*/  ISETP.GE.AND P0, PT, R2.reuse, R14, PT ;  /* 0x0000000e0200720c */ /* 0x040fe20003f06270 */
[----:B------:R2:W-:Y:S01]  /*87d0*/  MUFU.TANH R103, R51 ;  /* 0x0000003300677308 */ /* 0x0005e20000002400 */
[----:B------:R-:W-:Y:S01]  /*87e0*/  FMUL.FTZ R53, R53, c[0x0][0x2ec] ;  /* 0x0000bb0035357a20 */ /* 0x000fe20000410000 */
[----:B------:R-:W-:Y:S01]  /*87f0*/  ISETP.GE.AND P5, PT, R2, R12, PT ;  /* 0x0000000c0200720c */ /* 0x000fe20003fa6270 */
[----:B------:R-:W-:Y:S01]  /*8800*/  FMUL.FTZ R54, R54, c[0x0][0x2ec] ;  /* 0x0000bb0036367a20 */ /* 0x000fe20000410000 */
[----:B------:R-:W-:Y:S01]  /*8810*/  ISETP.GE.AND P1, PT, R24, R15, PT ;  /* 0x0000000f1800720c */ /* 0x000fe20003f26270 */
[----:B------:R-:W-:Y:S01]  /*8820*/  FMUL.FTZ R55, R55, c[0x0][0x2ec] ;  /* 0x0000bb0037377a20 */ /* 0x000fe20000410000 */
[----:B-1----:R-:W-:Y:S01]  /*8830*/  HMMA.16816.F32.BF16 R44, R8, R28, R44 ;  /* 0x0000001c082c723c */ /* 0x002fe2000004182c */
[----:B------:R-:W-:Y:S01]  /*8840*/  IADD3 R2, R0, 0x31, RZ ;  /* 0x0000003100027810 */ /* 0x000fe20007ffe0ff */
[----:B------:R-:W-:Y:S01]  /*8850*/  MUFU.TANH R119, R52 ;  /* 0x0000003400777308 */ /* 0x000fe20000002400 */
[----:B------:R-:W-:-:S02]  /*8860*/  FSEL R118, R118, -INF , !P4 ;  /* 0xff80000076767808 */ /* 0x000fc40006000000 */
[----:B------:R-:W-:Y:S02]  /*8870*/  FSEL R129, R129, -INF , !P5 ;  /* 0xff80000081817808 */ /* 0x000fe40006800000 */
[----:B------:R-:W-:Y:S02]  /*8880*/  FSEL R60, R60, -INF , !P6 ;  /* 0xff8000003c3c7808 */ /* 0x000fe40007000000 */
[----:B------:R-:W-:Y:S01]  /*8890*/  FSEL R77, R77, -INF , !P3 ;  /* 0xff8000004d4d7808 */ /* 0x000fe20005800000 */
[----:B--2---:R-:W-:Y:S01]  /*88a0*/  HMMA.16816.F32.BF16 R48, R16, R32, RZ ;  /* 0x000000201030723c */ /* 0x004fe200000418ff */
[----:B------:R-:W-:Y:S01]  /*88b0*/  MUFU.TANH R112, R53 ;  /* 0x0000003500707308 */ /* 0x000fe20000002400 */
[----:B------:R-:W-:Y:S02]  /*88c0*/  FSEL R79, R79, -INF , !P0 ;  /* 0xff8000004f4f7808 */ /* 0x000fe40004000000 */
[C---:B------:R-:W-:Y:S02]  /*88d0*/  ISETP.GE.AND P4, PT, R24.reuse, R14, PT ;  /* 0x0000000e1800720c */ /* 0x040fe40003f86270 */
[----:B------:R-:W-:-:S02]  /*88e0*/  ISETP.GE.AND P5, PT, R24, R13, PT ;  /* 0x0000000d1800720c */ /* 0x000fc40003fa6270 */
[C---:B------:R-:W-:Y:S01]  /*88f0*/  ISETP.GE.AND P6, PT, R2.reuse, R15, PT ;  /* 0x0000000f0200720c */ /* 0x040fe20003fc6270 */
[----:B------:R-:W-:Y:S01]  /*8900*/  MUFU.TANH R110, R54 ;  /* 0x00000036006e7308 */ /* 0x000fe20000002400 */
[C---:B------:R-:W-:Y:S02]  /*8910*/  ISETP.GE.AND P3, PT, R2.reuse, R14, PT ;  /* 0x0000000e0200720c */ /* 0x040fe40003f66270 */
[----:B------:R-:W-:Y:S02]  /*8920*/  ISETP.GE.AND P0, PT, R2, R13, PT ;  /* 0x0000000d0200720c */ /* 0x000fe40003f06270 */
[----:B------:R-:W-:Y:S01]  /*8930*/  FSEL R81, R81, -INF , !P3 ;  /* 0xff80000051517808 */ /* 0x000fe20005800000 */
[----:B------:R-:W-:Y:S01]  /*8940*/  FMUL.FTZ R45, R45, c[0x0][0x2ec] ;  /* 0x0000bb002d2d7a20 */ /* 0x000fe20000410000 */
[----:B------:R-:W-:Y:S01]  /*8950*/  FSEL R125, R125, -INF , !P5 ;  /* 0xff8000007d7d7808 */ /* 0x000fe20006800000 */
[----:B------:R1:W-:Y:S01]  /*8960*/  MUFU.TANH R109, R55 ;  /* 0x00000037006d7308 */ /* 0x0003e20000002400 */
[----:B------:R-:W-:Y:S01]  /*8970*/  ISETP.GE.AND P2, PT, R24, R12, PT ;  /* 0x0000000c1800720c */ /* 0x000fe20003f46270 */
[----:B------:R-:W-:Y:S01]  /*8980*/  FMUL.FTZ R44, R44, c[0x0][0x2ec] ;  /* 0x0000bb002c2c7a20 */ /* 0x000fe20000410000 */
[----:B------:R-:W-:Y:S01]  /*8990*/  FSEL R127, R127, -INF , !P0 ;  /* 0xff8000007f7f7808 */ /* 0x000fe20004000000 */
[----:B------:R-:W-:Y:S01]  /*89a0*/  FMUL.FTZ R46, R46, c[0x0][0x2ec] ;  /* 0x0000bb002e2e7a20 */ /* 0x000fe20000410000 */
[----:B------:R-:W-:Y:S01]  /*89b0*/  FSEL R132, R132, -INF , !P2 ;  /* 0xff80000084847808 */ /* 0x000fe20005000000 */
[----:B------:R-:W-:Y:S01]  /*89c0*/  FMUL.FTZ R47, R47, c[0x0][0x2ec] ;  /* 0x0000bb002f2f7a20 */ /* 0x000fe20000410000 */
[----:B------:R-:W-:Y:S01]  /*89d0*/  IADD3 R24, R0, 0x40, RZ ;  /* 0x0000004000187810 */ /* 0x000fe20007ffe0ff */
[----:B------:R2:W-:Y:S01]  /*89e0*/  MUFU.TANH R183, R58 ;  /* 0x0000003a00b77308 */ /* 0x0005e20000002400 */
[----:B-1----:R-:W-:Y:S07]  /*89f0*/  HMMA.16816.F32.BF16 R52, R4, R28, R48 ;  /* 0x0000001c0434723c */ /* 0x002fee0000041830 */
[----:B------:R1:W-:Y:S01]  /*8a00*/  MUFU.TANH R178, R57 ;  /* 0x0000003900b27308 */ /* 0x0003e20000002400 */
[----:B------:R-:W-:Y:S01]  /*8a10*/  HMMA.16816.F32.BF16 R48, R16, R42, RZ ;  /* 0x0000002a1030723c */ /* 0x000fe200000418ff */
[----:B--2---:R-:W-:-:S06]  /*8a20*/  FSEL R58, R76, -INF , !P1 ;  /* 0xff8000004c3a7808 */ /* 0x004fcc0004800000 */
[----:B------:R2:W4:Y:S01]  /*8a30*/  MUFU.TANH R174, R56 ;  /* 0x0000003800ae7308 */ /* 0x0005220000002400 */
[----:B------:R-:W-:Y:S02]  /*8a40*/  ISETP.GE.AND P1, PT, R2, R12, PT ;  /* 0x0000000c0200720c */ /* 0x000fe40003f26270 */
[----:B------:R-:W-:Y:S02]  /*8a50*/  IADD3 R2, R0, 0x38, RZ ;  /* 0x0000003800027810 */ /* 0x000fe40007ffe0ff */
[----:B------:R-:W-:Y:S01]  /*8a60*/  FSEL R76, R105, -INF , !P4 ;  /* 0xff800000694c7808 */ /* 0x000fe20006000000 */
[----:B------:R-:W-:Y:S01]  /*8a70*/  HMMA.16816.F32.BF16 R40, R20, R42, RZ ;  /* 0x0000002a1428723c */ /* 0x000fe200000418ff */
[----:B-1----:R-:W-:Y:S01]  /*8a80*/  FSEL R57, R107, -INF , !P6 ;  /* 0xff8000006b397808 */ /* 0x002fe20007000000 */
[----:B------:R-:W-:Y:S01]  /*8a90*/  MUFU.TANH R105, R44 ;  /* 0x0000002c00697308 */ /* 0x000fe20000002400 */
[C---:B------:R-:W-:Y:S02]  /*8aa0*/  ISETP.GE.AND P6, PT, R2.reuse, R13, PT ;  /* 0x0000000d0200720c */ /* 0x040fe40003fc6270 */
[----:B------:R-:W-:-:S02]  /*8ab0*/  ISETP.GE.AND P4, PT, R2, R15, PT ;  /* 0x0000000f0200720c */ /* 0x000fc40003f86270 */
[C---:B------:R-:W-:Y:S01]  /*8ac0*/  ISETP.GE.AND P3, PT, R2.reuse, R14, PT ;  /* 0x0000000e0200720c */ /* 0x040fe20003f66270 */
[----:B------:R-:W-:Y:S01]  /*8ad0*/  HMMA.16816.F32.BF16 R16, R16, R34, RZ ;  /* 0x000000221010723c */ /* 0x000fe200000418ff */
[----:B------:R-:W-:Y:S01]  /*8ae0*/  ISETP.GE.AND P5, PT, R2, R12, PT ;  /* 0x0000000c0200720c */ /* 0x000fe20003fa6270 */
[----:B------:R1:W5:Y:S01]  /*8af0*/  MUFU.TANH R107, R45 ;  /* 0x0000002d006b7308 */ /* 0x0003620000002400 */
[----:B------:R-:W-:Y:S01]  /*8b00*/  IADD3 R2, R0, 0x39, RZ ;  /* 0x0000003900027810 */ /* 0x000fe20007ffe0ff */
[----:B------:R-:W-:Y:S01]  /*8b10*/  FMUL.FTZ R52, R52, c[0x0][0x2ec] ;  /* 0x0000bb0034347a20 */ /* 0x000fe20000410000 */
[----:B------:R-:W-:Y:S01]  /*8b20*/  FSEL R172, R172, -INF , !P1 ;  /* 0xff800000acac7808 */ /* 0x000fe20004800000 */
[----:B------:R-:W-:Y:S01]  /*8b30*/  FMUL.FTZ R53, R53, c[0x0][0x2ec] ;  /* 0x0000bb0035357a20 */ /* 0x000fe20000410000 */
[----:B---3--:R-:W-:Y:S01]  /*8b40*/  FSEL R130, R130, -INF , !P6 ;  /* 0xff80000082827808 */ /* 0x008fe20007000000 */
[----:B------:R-:W-:Y:S01]  /*8b50*/  HMMA.16816.F32.BF16 R48, R4, R26, R48 ;  /* 0x0000001a0430723c */ /* 0x000fe20000041830 */
[C---:B------:R-:W-:Y:S01]  /*8b60*/  ISETP.GE.AND P0, PT, R2.reuse, R13, PT ;  /* 0x0000000d0200720c */ /* 0x040fe20003f06270 */
[----:B------:R-:W-:Y:S01]  /*8b70*/  FMUL.FTZ R55, R55, c[0x0][0x2ec] ;  /* 0x0000bb0037377a20 */ /* 0x000fe20000410000 */
[----:B------:R-:W-:Y:S01]  /*8b80*/  ISETP.GE.AND P2, PT, R2, R15, PT ;  /* 0x0000000f0200720c */ /* 0x000fe20003f46270 */
[----:B------:R-:W-:Y:S01]  /*8b90*/  FMUL.FTZ R54, R54, c[0x0][0x2ec] ;  /* 0x0000bb0036367a20 */ /* 0x000fe20000410000 */
[----:B------:R-:W-:-:S02]  /*8ba0*/  ISETP.GE.AND P1, PT, R2, R14, PT ;  /* 0x0000000e0200720c */ /* 0x000fc40003f26270 */
[----:B------:R-:W-:Y:S01]  /*8bb0*/  ISETP.GE.AND P6, PT, R2, R12, PT ;  /* 0x0000000c0200720c */ /* 0x000fe20003fc6270 */
[----:B------:R-:W-:Y:S01]  /*8bc0*/  HMMA.16816.F32.BF16 R20, R20, R34, RZ ;  /* 0x000000221414723c */ /* 0x000fe200000418ff */
[----:B------:R-:W-:Y:S01]  /*8bd0*/  IADD3 R2, R0, 0x41, RZ ;  /* 0x0000004100027810 */ /* 0x000fe20007ffe0ff */
[----:B------:R-:W-:Y:S01]  /*8be0*/  MUFU.TANH R55, R55 ;  /* 0x0000003700377308 */ /* 0x000fe20000002400 */
[----:B------:R-:W-:Y:S02]  /*8bf0*/  FSEL R171, R171, -INF , !P5 ;  /* 0xff800000abab7808 */ /* 0x000fe40006800000 */
[----:B------:R-:W-:Y:S02]  /*8c00*/  FSEL R126, R126, -INF , !P0 ;  /* 0xff8000007e7e7808 */ /* 0x000fe40004000000 */
[----:B------:R-:W-:Y:S01]  /*8c10*/  FSEL R175, R175, -INF , !P6 ;  /* 0xff800000afaf7808 */ /* 0x000fe20007000000 */
[----:B------:R-:W-:Y:S01]  /*8c20*/  HMMA.16816.F32.BF16 R16, R4, R30, R16 ;  /* 0x0000001e0410723c */ /* 0x000fe20000041810 */
[----:B--2---:R-:W-:Y:S01]  /*8c30*/  FSEL R56, R73, -INF , !P4 ;  /* 0xff80000049387808 */ /* 0x004fe20006000000 */
[----:B------:R-:W-:Y:S01]  /*8c40*/  MUFU.TANH R54, R54 ;  /* 0x0000003600367308 */ /* 0x000fe20000002400 */
[----:B-1----:R-:W-:-:S02]  /*8c50*/  FSEL R45, R72, -INF , !P2 ;  /* 0xff800000482d7808 */ /* 0x002fc40005000000 */
[C---:B------:R-:W-:Y:S02]  /*8c60*/  ISETP.GE.AND P5, PT, R24.reuse, R15, PT ;  /* 0x0000000f1800720c */ /* 0x040fe40003fa6270 */
[----:B------:R-:W-:Y:S01]  /*8c70*/  ISETP.GE.AND P0, PT, R24, R14, PT ;  /* 0x0000000e1800720c */ /* 0x000fe20003f06270 */
[----:B------:R-:W-:Y:S01]  /*8c80*/  FMUL.FTZ R48, R48, c[0x0][0x2ec] ;  /* 0x0000bb0030307a20 */ /* 0x000fe20000410000 */
[----:B------:R-:W-:Y:S01]  /*8c90*/  ISETP.GE.AND P6, PT, R24, R13, PT ;  /* 0x0000000d1800720c */ /* 0x000fe20003fc6270 */
[----:B------:R-:W-:Y:S01]  /*8ca0*/  FMUL.FTZ R50, R50, c[0x0][0x2ec] ;  /* 0x0000bb0032327a20 */ /* 0x000fe20000410000 */
[----:B------:R-:W-:Y:S01]  /*8cb0*/  ISETP.GE.AND P4, PT, R24, R12, PT ;  /* 0x0000000c1800720c */ /* 0x000fe20003f86270 */
[----:B------:R-:W-:Y:S01]  /*8cc0*/  MUFU.TANH R5, R48 ;  /* 0x0000003000057308 */ /* 0x000fe20000002400 */
[----:B------:R-:W-:Y:S01]  /*8cd0*/  ISETP.GE.AND P2, PT, R2, R15, PT ;  /* 0x0000000f0200720c */ /* 0x000fe20003f46270 */
[----:B------:R-:W-:Y:S01]  /*8ce0*/  FMUL.FTZ R49, R49, c[0x0][0x2ec] ;  /* 0x0000bb0031317a20 */ /* 0x000fe20000410000 */
[----:B------:R-:W-:Y:S01]  /*8cf0*/  IADD3 R24, R0, 0x48, RZ ;  /* 0x0000004800187810 */ /* 0x000fe20007ffe0ff */
[----:B------:R-:W-:Y:S01]  /*8d00*/  FMUL.FTZ R51, R51, c[0x0][0x2ec] ;  /* 0x0000bb0033337a20 */ /* 0x000fe20000410000 */
[----:B------:R-:W-:-:S02]  /*8d10*/  FSEL R73, R106, -INF , !P3 ;  /* 0xff8000006a497808 */ /* 0x000fc40005800000 */
[----:B------:R-:W-:Y:S01]  /*8d20*/  FSEL R75, R75, -INF , !P1 ;  /* 0xff8000004b4b7808 */ /* 0x000fe20004800000 */
[----:B------:R1:W2:Y:S01]  /*8d30*/  MUFU.TANH R106, R46 ;  /* 0x0000002e006a7308 */ /* 0x0002a20000002400 */
[----:B------:R-:W-:Y:S02]  /*8d40*/  FSEL R44, R91, -INF , !P2 ;  /* 0xff8000005b2c7808 */ /* 0x000fe40005000000 */
[C---:B------:R-:W-:Y:S01]  /*8d50*/  ISETP.GE.AND P3, PT, R2.reuse, R14, PT ;  /* 0x0000000e0200720c */ /* 0x040fe20003f66270 */
[----:B------:R-:W-:Y:S01]  /*8d60*/  FMUL.FTZ R17, R17, c[0x0][0x2ec] ;  /* 0x0000bb0011117a20 */ /* 0x000fe20000410000 */
[-C--:B------:R-:W-:Y:S01]  /*8d70*/  ISETP.GE.AND P1, PT, R2, R13.reuse, PT ;  /* 0x0000000d0200720c */ /* 0x080fe20003f26270 */
[----:B------:R-:W-:Y:S01]  /*8d80*/  FMUL.FTZ R18, R18, c[0x0][0x2ec] ;  /* 0x0000bb0012127a20 */ /* 0x000fe20000410000 */
[----:B------:R-:W-:Y:S01]  /*8d90*/  ISETP.GE.AND P2, PT, R24, R13, PT ;  /* 0x0000000d1800720c */ /* 0x000fe20003f46270 */
[----:B------:R-:W3:Y:S01]  /*8da0*/  MUFU.TANH R91, R47 ;  /* 0x0000002f005b7308 */ /* 0x000ee20000002400 */
[----:B------:R-:W-:Y:S01]  /*8db0*/  FSEL R72, R90, -INF , !P0 ;  /* 0xff8000005a487808 */ /* 0x000fe20004000000 */
[----:B------:R-:W-:Y:S01]  /*8dc0*/  FMUL.FTZ R16, R16, c[0x0][0x2ec] ;  /* 0x0000bb0010107a20 */ /* 0x000fe20000410000 */
[----:B----4-:R-:W-:-:S02]  /*8dd0*/  FSEL R174, R174, -INF , !P6 ;  /* 0xff800000aeae7808 */ /* 0x010fc40007000000 */
[----:B------:R-:W-:Y:S02]  /*8de0*/  FSEL R178, R178, -INF , !P1 ;  /* 0xff800000b2b27808 */ /* 0x000fe40004800000 */
[----:B------:R-:W-:Y:S01]  /*8df0*/  FSEL R183, R183, -INF , !P4 ;  /* 0xff800000b7b77808 */ /* 0x000fe20006000000 */
[----:B------:R4:W2:Y:S01]  /*8e00*/  MUFU.TANH R90, R52 ;  /* 0x00000034005a7308 */ /* 0x0008a20000002400 */
[----:B-1----:R-:W-:Y:S02]  /*8e10*/  FSEL R46, R71, -INF , !P5 ;  /* 0xff800000472e7808 */ /* 0x002fe40006800000 */
[----:B------:R-:W-:Y:S02]  /*8e20*/  ISETP.GE.AND P5, PT, R2, R12, PT ;  /* 0x0000000c0200720c */ /* 0x000fe40003fa6270 */
[----:B------:R-:W-:Y:S02]  /*8e30*/  IADD3 R2, R0, 0x49, RZ ;  /* 0x0000004900027810 */ /* 0x000fe40007ffe0ff */
[----:B------:R-:W-:Y:S01]  /*8e40*/  FSEL R202, R202, -INF , !P5 ;  /* 0xff800000caca7808 */ /* 0x000fe20006800000 */
[----:B------:R1:W1:Y:S01]  /*8e50*/  MUFU.TANH R71, R53 ;  /* 0x0000003500477308 */ /* 0x0002620000002400 */
[----:B------:R-:W-:-:S02]  /*8e60*/  FSEL R176, R176, -INF , !P2 ;  /* 0xff800000b0b07808 */ /* 0x000fc40005000000 */
[C---:B------:R-:W-:Y:S02]  /*8e70*/  ISETP.GE.AND P0, PT, R24.reuse, R15, PT ;  /* 0x0000000f1800720c */ /* 0x040fe40003f06270 */
[----:B------:R-:W-:Y:S02]  /*8e80*/  ISETP.GE.AND P6, PT, R24, R12, PT ;  /* 0x0000000c1800720c */ /* 0x000fe40003fc6270 */
[C---:B------:R-:W-:Y:S01]  /*8e90*/  ISETP.GE.AND P1, PT, R2.reuse, R13, PT ;  /* 0x0000000d0200720c */ /* 0x040fe20003f26270 */
[----:B------:R5:W-:Y:S01]  /*8ea0*/  MUFU.TANH R34, R17 ;  /* 0x0000001100227308 */ /* 0x000be20000002400 */
[C---:B------:R-:W-:Y:S02]  /*8eb0*/  ISETP.GE.AND P4, PT, R2.reuse, R15, PT ;  /* 0x0000000f0200720c */ /* 0x040fe40003f86270 */
[C---:B------:R-:W-:Y:S02]  /*8ec0*/  ISETP.GE.AND P5, PT, R2.reuse, R14, PT ;  /* 0x0000000e0200720c */ /* 0x040fe40003fa6270 */
[----:B------:R-:W-:-:S02]  /*8ed0*/  ISETP.GE.AND P2, PT, R2, R12, PT ;  /* 0x0000000c0200720c */ /* 0x000fc40003f46270 */
[----:B------:R-:W-:Y:S01]  /*8ee0*/  IADD3 R2, R0, 0x50, RZ ;  /* 0x0000005000027810 */ /* 0x000fe20007ffe0ff */
[----:B------:R-:W-:Y:S01]  /*8ef0*/  MUFU.TANH R50, R50 ;  /* 0x0000003200327308 */ /* 0x000fe20000002400 */
[----:B------:R-:W-:Y:S02]  /*8f00*/  FSEL R74, R74, -INF , !P3 ;  /* 0xff8000004a4a7808 */ /* 0x000fe40005800000 */
[----:B------:R-:W-:Y:S02]  /*8f10*/  ISETP.GE.AND P3, PT, R24, R14, PT ;  /* 0x0000000e1800720c */ /* 0x000fe40003f66270 */
[----:B------:R-:W-:Y:S01]  /*8f20*/  FSEL R201, R201, -INF , !P6 ;  /* 0xff800000c9c97808 */ /* 0x000fe20007000000 */
[----:B------:R-:W-:Y:S01]  /*8f30*/  HMMA.16816.F32.BF16 R24, R8, R26, R40 ;  /* 0x0000001a0818723c */ /* 0x000fe20000041828 */
[----:B------:R-:W-:Y:S01]  /*8f40*/  FSEL R173, R173, -INF , !P1 ;  /* 0xff800000adad7808 */ /* 0x000fe20004800000 */
[----:B------:R-:W-:Y:S01]  /*8f50*/  MUFU.TANH R49, R49 ;  /* 0x0000003100317308 */ /* 0x000fe20000002400 */
[----:B------:R-:W-:-:S02]  /*8f60*/  FSEL R203, R203, -INF , !P2 ;  /* 0xff800000cbcb7808 */ /* 0x000fc40005000000 */
[----:B------:R-:W-:Y:S02]  /*8f70*/  FSEL R39, R39, -INF , !P0 ;  /* 0xff80000027277808 */ /* 0x000fe40004000000 */
[C---:B------:R-:W-:Y:S01]  /*8f80*/  ISETP.GE.AND P6, PT, R2.reuse, R15, PT ;  /* 0x0000000f0200720c */ /* 0x040fe20003fc6270 */
[----:B------:R-:W-:Y:S01]  /*8f90*/  HMMA.16816.F32.BF16 R8, R8, R30, R20 ;  /* 0x0000001e0808723c */ /* 0x000fe20000041814 */
[C---:B------:R-:W-:Y:S01]  /*8fa0*/  ISETP.GE.AND P1, PT, R2.reuse, R14, PT ;  /* 0x0000000e0200720c */ /* 0x040fe20003f26270 */
[----:B------:R2:W-:Y:S01]  /*8fb0*/  MUFU.TANH R7, R18 ;  /* 0x0000001200077308 */ /* 0x0005e20000002400 */
[C---:B------:R-:W-:Y:S02]  /*8fc0*/  ISETP.GE.AND P2, PT, R2.reuse, R13, PT ;  /* 0x0000000d0200720c */ /* 0x040fe40003f46270 */
[----:B------:R-:W-:Y:S02]  /*8fd0*/  ISETP.GE.AND P0, PT, R2, R12, PT ;  /* 0x0000000c0200720c */ /* 0x000fe40003f06270 */
[----:B------:R-:W-:-:S02]  /*8fe0*/  IADD3 R2, R0, 0x51, RZ ;  /* 0x0000005100027810 */ /* 0x000fc40007ffe0ff */
[----:B------:R-:W-:Y:S01]  /*8ff0*/  FSEL R33, R208, -INF , !P4 ;  /* 0xff800000d0217808 */ /* 0x000fe20006000000 */
[----:B------:R-:W-:Y:S01]  /*9000*/  MUFU.TANH R51, R51 ;  /* 0x0000003300337308 */ /* 0x000fe20000002400 */
[----:B----4-:R-:W-:Y:S02]  /*9010*/  FSEL R52, R206, -INF , !P3 ;  /* 0xff800000ce347808 */ /* 0x010fe40005800000 */
[----:B-1----:R-:W-:Y:S02]  /*9020*/  FSEL R53, R205, -INF , !P5 ;  /* 0xff800000cd357808 */ /* 0x002fe40006800000 */
[----:B------:R-:W-:Y:S01]  /*9030*/  FSEL R32, R177, -INF , !P6 ;  /* 0xff800000b1207808 */ /* 0x000fe20007000000 */
[----:B------:R-:W-:Y:S01]  /*9040*/  FMUL.FTZ R27, R27, c[0x0][0x2ec] ;  /* 0x0000bb001b1b7a20 */ /* 0x000fe20000410000 */
[----:B------:R-:W-:Y:S01]  /*9050*/  ISETP.GE.AND P4, PT, R2, R15, PT ;  /* 0x0000000f0200720c */ /* 0x000fe20003f86270 */
[----:B------:R-:W-:Y:S01]  /*9060*/  FMUL.FTZ R24, R24, c[0x0][0x2ec] ;  /* 0x0000bb0018187a20 */ /* 0x000fe20000410000 */
[C---:B------:R-:W-:Y:S01]  /*9070*/  ISETP.GE.AND P3, PT, R2.reuse, R14, PT ;  /* 0x0000000e0200720c */ /* 0x040fe20003f66270 */
[----:B------:R-:W-:Y:S01]  /*9080*/  FMUL.FTZ R25, R25, c[0x0][0x2ec] ;  /* 0x0000bb0019197a20 */ /* 0x000fe20000410000 */
[CC--:B------:R-:W-:Y:S01]  /*9090*/  ISETP.GE.AND P5, PT, R2.reuse, R13.reuse, PT ;  /* 0x0000000d0200720c */ /* 0x0c0fe20003fa6270 */
[----:B------:R-:W1:Y:S01]  /*90a0*/  MUFU.TANH R27, R27 ;  /* 0x0000001b001b7308 */ /* 0x000e620000002400 */
[----:B------:R-:W-:Y:S01]  /*90b0*/  ISETP.GE.AND P6, PT, R2, R12, PT ;  /* 0x0000000c0200720c */ /* 0x000fe20003fc6270 */
[----:B------:R-:W-:Y:S01]  /*90c0*/  FMUL.FTZ R8, R8, c[0x0][0x2ec] ;  /* 0x0000bb0008087a20 */ /* 0x000fe20000410000 */
[----:B------:R-:W-:Y:S01]  /*90d0*/  IADD3 R2, R0, 0x58, RZ ;  /* 0x0000005800027810 */ /* 0x000fe20007ffe0ff */
[----:B------:R-:W-:Y:S01]  /*90e0*/  FMUL.FTZ R9, R9, c[0x0][0x2ec] ;  /* 0x0000bb0009097a20 */ /* 0x000fe20000410000 */
[----:B------:R-:W-:Y:S01]  /*90f0*/  FSEL R29, R181, -INF , !P4 ;  /* 0xff800000b51d7808 */ /* 0x000fe20006000000 */
[----:B------:R-:W-:Y:S01]  /*9100*/  FMUL.FTZ R26, R26, c[0x0][0x2ec] ;  /* 0x0000bb001a1a7a20 */ /* 0x000fe20000410000 */
[----:B------:R-:W-:Y:S01]  /*9110*/  ISETP.GE.AND P4, PT, R2, R13, PT ;  /* 0x0000000d0200720c */ /* 0x000fe20003f86270 */
[----:B------:R-:W4:Y:S01]  /*9120*/  MUFU.TANH R24, R24 ;  /* 0x0000001800187308 */ /* 0x000f220000002400 */
[----:B------:R-:W-:Y:S01]  /*9130*/  IADD3 R4, R0, 0x59, RZ ;  /* 0x0000005900047810 */ /* 0x000fe20007ffe0ff */
[----:B------:R-:W-:Y:S01]  /*9140*/  FMUL.FTZ R6, R10, c[0x0][0x2ec] ;  /* 0x0000bb000a067a20 */ /* 0x000fe20000410000 */
[----:B------:R-:W-:-:S02]  /*9150*/  FSEL R47, R182, -INF , !P1 ;  /* 0xff800000b62f7808 */ /* 0x000fc40004800000 */
[----:B------:R-:W-:Y:S02]  /*9160*/  FSEL R48, R179, -INF , !P3 ;  /* 0xff800000b3307808 */ /* 0x000fe40005800000 */
[----:B------:R-:W-:Y:S01]  /*9170*/  FSEL R199, R199, -INF , !P2 ;  /* 0xff800000c7c77808 */ /* 0x000fe20005000000 */
[----:B------:R-:W1:Y:S01]  /*9180*/  MUFU.TANH R25, R25 ;  /* 0x0000001900197308 */ /* 0x000e620000002400 */
[----:B------:R-:W-:Y:S02]  /*9190*/  FSEL R180, R180, -INF , !P5 ;  /* 0xff800000b4b47808 */ /* 0x000fe40006800000 */
[----:B------:R-:W-:Y:S02]  /*91a0*/  FSEL R197, R197, -INF , !P4 ;  /* 0xff800000c5c57808 */ /* 0x000fe40006000000 */
[C---:B------:R-:W-:Y:S02]  /*91b0*/  ISETP.GE.AND P1, PT, R2.reuse, R15, PT ;  /* 0x0000000f0200720c */ /* 0x040fe40003f26270 */
[C---:B------:R-:W-:Y:S01]  /*91c0*/  ISETP.GE.AND P3, PT, R2.reuse, R14, PT ;  /* 0x0000000e0200720c */ /* 0x040fe20003f66270 */
[----:B------:R-:W1:Y:S01]  /*91d0*/  MUFU.TANH R8, R8 ;  /* 0x0000000800087308 */ /* 0x000e620000002400 */
[----:B------:R-:W-:-:S02]  /*91e0*/  ISETP.GE.AND P2, PT, R2, R12, PT ;  /* 0x0000000c0200720c */ /* 0x000fc40003f46270 */
[C---:B------:R-:W-:Y:S02]  /*91f0*/  ISETP.GE.AND P5, PT, R4.reuse, R13, PT ;  /* 0x0000000d0400720c */ /* 0x040fe40003fa6270 */
[----:B------:R-:W-:Y:S02]  /*9200*/  ISETP.GE.AND P4, PT, R4, R12, PT ;  /* 0x0000000c0400720c */ /* 0x000fe40003f86270 */
[----:B------:R-:W-:Y:S01]  /*9210*/  IADD3 R2, R0, 0x60, RZ ;  /* 0x0000006000027810 */ /* 0x000fe20007ffe0ff */
[----:B------:R-:W1:Y:S01]  /*9220*/  MUFU.TANH R9, R9 ;  /* 0x0000000900097308 */ /* 0x000e620000002400 */
[----:B------:R-:W-:Y:S02]  /*9230*/  FSEL R204, R204, -INF , !P0 ;  /* 0xff800000cccc7808 */ /* 0x000fe40004000000 */
[----:B------:R-:W-:Y:S02]  /*9240*/  FSEL R207, R207, -INF , !P6 ;  /* 0xff800000cfcf7808 */ /* 0x000fe40007000000 */
[----:B------:R-:W-:-:S02]  /*9250*/  FSEL R206, R169, -INF , !P2 ;  /* 0xff800000a9ce7808 */ /* 0x000fc40005000000 */
[----:B------:R-:W-:Y:S01]  /*9260*/  FSEL R200, R200, -INF , !P5 ;  /* 0xff800000c8c87808 */ /* 0x000fe20006800000 */
[----:B------:R-:W1:Y:S01]  /*9270*/  MUFU.TANH R26, R26 ;  /* 0x0000001a001a7308 */ /* 0x000e620000002400 */
[----:B------:R-:W-:Y:S02]  /*9280*/  FSEL R205, R170, -INF , !P4 ;  /* 0xff800000aacd7808 */ /* 0x000fe40006000000 */
[----:B------:R-:W-:Y:S02]  /*9290*/  FSEL R28, R131, -INF , !P1 ;  /* 0xff800000831c7808 */ /* 0x000fe40004800000 */
[CC--:B------:R-:W-:Y:S02]  /*92a0*/  ISETP.GE.AND P0, PT, R4.reuse, R15.reuse, PT ;  /* 0x0000000f0400720c */ /* 0x0c0fe40003f06270 */
[----:B------:R-:W-:Y:S01]  /*92b0*/  ISETP.GE.AND P6, PT, R4, R14, PT ;  /* 0x0000000e0400720c */ /* 0x000fe20003fc6270 */
[----:B------:R1:W-:Y:S01]  /*92c0*/  MUFU.TANH R35, R16 ;  /* 0x0000001000237308 */ /* 0x0003e20000002400 */
[----:B------:R-:W-:-:S02]  /*92d0*/  ISETP.GE.AND P2, PT, R2, R15, PT ;  /* 0x0000000f0200720c */ /* 0x000fc40003f46270 */
[C---:B------:R-:W-:Y:S02]  /*92e0*/  ISETP.GE.AND P5, PT, R2.reuse, R14, PT ;  /* 0x0000000e0200720c */ /* 0x040fe40003fa6270 */
[C---:B------:R-:W-:Y:S02]  /*92f0*/  ISETP.GE.AND P4, PT, R2.reuse, R13, PT ;  /* 0x0000000d0200720c */ /* 0x040fe40003f86270 */
[----:B------:R-:W-:Y:S01]  /*9300*/  ISETP.GE.AND P1, PT, R2, R12, PT ;  /* 0x0000000c0200720c */ /* 0x000fe20003f26270 */
[----:B------:R-:W1:Y:S01]  /*9310*/  MUFU.TANH R6, R6 ;  /* 0x0000000600067308 */ /* 0x000e620000002400 */
        /* <DEDUP_REMOVED lines=9> */
[C---:B------:R-:W-:Y:S02]  /*93b0*/  IADD3 R4, R0.reuse, 0x70, RZ ;  /* 0x0000007000047810 */ /* 0x040fe40007ffe0ff */
[----:B------:R-:W-:Y:S02]  /*93c0*/  IADD3 R2, R0, 0x71, RZ ;  /* 0x0000007100027810 */ /* 0x000fe40007ffe0ff */
[----:B------:R-:W-:Y:S02]  /*93d0*/  FSEL R20, R128, -INF , !P0 ;  /* 0xff80000080147808 */ /* 0x000fe40004000000 */
[----:B------:R-:W-:Y:S02]  /*93e0*/  FSEL R30, R121, -INF , !P5 ;  /* 0xff800000791e7808 */ /* 0x000fe40006800000 */
[----:B------:R-:W-:Y:S02]  /*93f0*/  FSEL R103, R103, -INF , !P3 ;  /* 0xff80000067677808 */ /* 0x000fe40005800000 */
[----:B------:R-:W-:-:S02]  /*9400*/  FSEL R169, R119, -INF , !P4 ;  /* 0xff80000077a97808 */ /* 0x000fc40006000000 */
[----:B------:R-:W-:Y:S01]  /*9410*/  FSEL R135, R112, -INF , !P6 ;  /* 0xff80000070877808 */ /* 0x000fe20007000000 */
[----:B------:R-:W-:Y:S01]  /*9420*/  BAR.SYNC.DEFER_BLOCKING 0x0 ;  /* 0x0000000000007b1d */ /* 0x000fe20000010000 */
[C---:B------:R-:W-:Y:S02]  /*9430*/  ISETP.GE.AND P0, PT, R4.reuse, R15, PT ;  /* 0x0000000f0400720c */ /* 0x040fe40003f06270 */
[C---:B------:R-:W-:Y:S02]  /*9440*/  ISETP.GE.AND P5, PT, R4.reuse, R14, PT ;  /* 0x0000000e0400720c */ /* 0x040fe40003fa6270 */
[C---:B------:R-:W-:Y:S02]  /*9450*/  ISETP.GE.AND P3, PT, R4.reuse, R13, PT ;  /* 0x0000000d0400720c */ /* 0x040fe40003f66270 */
[----:B------:R-:W-:Y:S02]  /*9460*/  ISETP.GE.AND P4, PT, R4, R12, PT ;  /* 0x0000000c0400720c */ /* 0x000fe40003f86270 */
[----:B------:R-:W-:-:S02]  /*9470*/  ISETP.GE.AND P6, PT, R2, R15, PT ;  /* 0x0000000f0200720c */ /* 0x000fc40003fc6270 */
[----:B------:R-:W-:Y:S02]  /*9480*/  IADD3 R4, R0, 0x68, RZ ;  /* 0x0000006800047810 */ /* 0x000fe40007ffe0ff */
[----:B------:R-:W-:Y:S02]  /*9490*/  FSEL R182, R110, -INF , !P1 ;  /* 0xff8000006eb67808 */ /* 0x000fe40004800000 */
[----:B------:R-:W-:Y:S02]  /*94a0*/  ISETP.GE.AND P1, PT, R2, R14, PT ;  /* 0x0000000e0200720c */ /* 0x000fe40003f26270 */
[----:B-----5:R-:W-:Y:S02]  /*94b0*/  FSEL R17, R107, -INF , !P6 ;  /* 0xff8000006b117808 */ /* 0x020fe40007000000 */
[----:B------:R-:W-:Y:S02]  /*94c0*/  ISETP.GE.AND P6, PT, R4, R13, PT ;  /* 0x0000000d0400720c */ /* 0x000fe40003fc6270 */
[----:B------:R-:W-:-:S02]  /*94d0*/  FSEL R181, R109, -INF , !P2 ;  /* 0xff8000006db57808 */ /* 0x000fc40005000000 */
[----:B--2---:R-:W-:Y:S02]  /*94e0*/  FSEL R18, R105, -INF , !P0 ;  /* 0xff80000069127808 */ /* 0x004fe40004000000 */
[C---:B------:R-:W-:Y:S02]  /*94f0*/  ISETP.GE.AND P2, PT, R2.reuse, R13, PT ;  /* 0x0000000d0200720c */ /* 0x040fe40003f46270 */
[----:B------:R-:W-:Y:S02]  /*9500*/  ISETP.GE.AND P0, PT, R2, R12, PT ;  /* 0x0000000c0200720c */ /* 0x000fe40003f06270 */
[----:B------:R-:W-:Y:S02]  /*9510*/  IADD3 R2, R0, 0x69, RZ ;  /* 0x0000006900027810 */ /* 0x000fe40007ffe0ff */
[----:B------:R-:W-:Y:S02]  /*9520*/  FSEL R119, R106, -INF , !P5 ;  /* 0xff8000006a777808 */ /* 0x000fe40006800000 */
[----:B---3--:R-:W-:-:S02]  /*9530*/  FSEL R112, R91, -INF , !P1 ;  /* 0xff8000005b707808 */ /* 0x008fc40004800000 */
[----:B------:R-:W-:Y:S02]  /*9540*/  FSEL R133, R90, -INF , !P3 ;  /* 0xff8000005a857808 */ /* 0x000fe40005800000 */
[C---:B------:R-:W-:Y:S02]  /*9550*/  ISETP.GE.AND P5, PT, R4.reuse, R15, PT ;  /* 0x0000000f0400720c */ /* 0x040fe40003fa6270 */
[C---:B------:R-:W-:Y:S02]  /*9560*/  ISETP.GE.AND P1, PT, R4.reuse, R14, PT ;  /* 0x0000000e0400720c */ /* 0x040fe40003f26270 */
[----:B------:R-:W-:Y:S01]  /*9570*/  ISETP.GE.AND P3, PT, R4, R12, PT ;  /* 0x0000000c0400720c */ /* 0x000fe20003f66270 */
[----:B------:R-:W-:Y:S01]  /*9580*/  FMUL.FTZ R4, R19, c[0x0][0x2ec] ;  /* 0x0000bb0013047a20 */ /* 0x000fe20000410000 */
[----:B------:R-:W-:Y:S01]  /*9590*/  FSEL R121, R5, -INF , !P6 ;  /* 0xff80000005797808 */ /* 0x000fe20007000000 */
[----:B------:R-:W-:Y:S01]  /*95a0*/  FMUL.FTZ R5, R11, c[0x0][0x2ec] ;  /* 0x0000bb000b057a20 */ /* 0x000fe20000410000 */
[----:B------:R-:W-:-:S02]  /*95b0*/  FSEL R177, R55, -INF , !P0 ;  /* 0xff80000037b17808 */ /* 0x000fc40004000000 */
[----:B------:R-:W-:Y:S01]  /*95c0*/  ISETP.GE.AND P0, PT, R2, R14, PT ;  /* 0x0000000e0200720c */ /* 0x000fe20003f06270 */
[----:B------:R-:W-:Y:S01]  /*95d0*/  MUFU.TANH R4, R4 ;  /* 0x0000000400047308 */ /* 0x000fe20000002400 */
[----:B------:R-:W-:Y:S02]  /*95e0*/  FSEL R131, R71, -INF , !P2 ;  /* 0xff80000047837808 */ /* 0x000fe40005000000 */
[----:B------:R-:W-:Y:S02]  /*95f0*/  FSEL R179, R54, -INF , !P4 ;  /* 0xff80000036b37808 */ /* 0x000fe40006000000 */
[C---:B------:R-:W-:Y:S02]  /*9600*/  ISETP.GE.AND P2, PT, R2.reuse, R13, PT ;  /* 0x0000000d0200720c */ /* 0x040fe40003f46270 */
[C---:B------:R-:W-:Y:S01]  /*9610*/  ISETP.GE.AND P4, PT, R2.reuse, R15, PT ;  /* 0x0000000f0200720c */ /* 0x040fe20003f86270 */
[----:B------:R-:W2:Y:S01]  /*9620*/  MUFU.TANH R5, R5 ;  /* 0x0000000500057308 */ /* 0x000ea20000002400 */
[----:B------:R-:W-:-:S02]  /*9630*/  ISETP.GE.AND P6, PT, R2, R12, PT ;  /* 0x0000000c0200720c */ /* 0x000fc40003fc6270 */
[----:B-1----:R-:W-:Y:S02]  /*9640*/  FSEL R91, R27, -INF , !P0 ;  /* 0xff8000001b5b7808 */ /* 0x002fe40004000000 */
[C---:B------:R-:W-:Y:S02]  /*9650*/  IADD3 R2, R0.reuse, 0x78, RZ ;  /* 0x0000007800027810 */ /* 0x040fe40007ffe0ff */
[----:B------:R-:W-:Y:S02]  /*9660*/  ISETP.NE.AND P0, PT, R209, 0x2, PT ;  /* 0x00000002d100780c */ /* 0x000fe40003f05270 */
[----:B------:R-:W-:Y:S02]  /*9670*/  IADD3 R0, R0, 0x79, RZ ;  /* 0x0000007900007810 */ /* 0x000fe40007ffe0ff */
[----:B------:R-:W-:Y:S02]  /*9680*/  FSEL R170, R50, -INF , !P3 ;  /* 0xff80000032aa7808 */ /* 0x000fe40005800000 */
[----:B------:R-:W-:-:S02]  /*9690*/  ISETP.GE.AND P3, PT, R2, R15, PT ;  /* 0x0000000f0200720c */ /* 0x000fc40003f66270 */
[----:B------:R-:W-:Y:S02]  /*96a0*/  FSEL R110, R49, -INF , !P2 ;  /* 0xff800000316e7808 */ /* 0x000fe40005000000 */
[----:B------:R-:W-:Y:S02]  /*96b0*/  ISETP.GE.AND P2, PT, R0, R15, PT ;  /* 0x0000000f0000720c */ /* 0x000fe40003f46270 */
[----:B------:R-:W-:Y:S02]  /*96c0*/  FSEL R168, R51, -INF , !P6 ;  /* 0xff80000033a87808 */ /* 0x000fe40007000000 */
[----:B----4-:R-:W-:Y:S02]  /*96d0*/  FSEL R15, R24, -INF , !P5 ;  /* 0xff800000180f7808 */ /* 0x010fe40006800000 */
[-C--:B------:R-:W-:Y:S02]  /*96e0*/  ISETP.GE.AND P6, PT, R2, R14.reuse, PT ;  /* 0x0000000e0200720c */ /* 0x080fe40003fc6270 */
[----:B------:R-:W-:-:S02]  /*96f0*/  ISETP.GE.AND P5, PT, R0, R14, PT ;  /* 0x0000000e0000720c */ /* 0x000fc40003fa6270 */
[----:B------:R-:W-:Y:S02]  /*9700*/  FSEL R14, R25, -INF , !P4 ;  /* 0xff800000190e7808 */ /* 0x000fe40006000000 */
[----:B------:R-:W-:Y:S02]  /*9710*/  FSEL R16, R8, -INF , !P3 ;  /* 0xff80000008107808 */ /* 0x000fe40005800000 */
[-C--:B------:R-:W-:Y:S02]  /*9720*/  ISETP.GE.AND P4, PT, R2, R13.reuse, PT ;  /* 0x0000000d0200720c */ /* 0x080fe40003f86270 */
[----:B------:R-:W-:Y:S02]  /*9730*/  ISETP.GE.AND P3, PT, R0, R13, PT ;  /* 0x0000000d0000720c */ /* 0x000fe40003f66270 */
[----:B------:R-:W-:Y:S02]  /*9740*/  FSEL R13, R9, -INF , !P2 ;  /* 0xff800000090d7808 */ /* 0x000fe40005000000 */
[----:B------:R-:W-:-:S02]  /*9750*/  FSEL R90, R26, -INF , !P1 ;  /* 0xff8000001a5a7808 */ /* 0x000fc40004800000 */
[-C--:B------:R-:W-:Y:S02]  /*9760*/  ISETP.GE.AND P2, PT, R2, R12.reuse, PT ;  /* 0x0000000c0200720c */ /* 0x080fe40003f46270 */
[----:B------:R-:W-:Y:S02]  /*9770*/  ISETP.GE.AND P1, PT, R0, R12, PT ;  /* 0x0000000c0000720c */ /* 0x000fe40003f26270 */
[----:B------:R-:W-:Y:S02]  /*9780*/  FSEL R105, R6, -INF , !P6 ;  /* 0xff80000006697808 */ /* 0x000fe40007000000 */
[----:B--2---:R-:W-:Y:S02]  /*9790*/  FSEL R106, R5, -INF , !P5 ;  /* 0xff800000056a7808 */ /* 0x004fe40006800000 */
[----:B------:R-:W-:Y:S02]  /*97a0*/  FSEL R107, R35, -INF , !P4 ;  /* 0xff800000236b7808 */ /* 0x000fe40006000000 */
[----:B------:R-:W-:-:S02]  /*97b0*/  FSEL R109, R34, -INF , !P3 ;  /* 0xff800000226d7808 */ /* 0x000fc40005800000 */
[----:B------:R-:W-:Y:S02]  /*97c0*/  FSEL R128, R7, -INF , !P2 ;  /* 0xff80000007807808 */ /* 0x000fe40005000000 */
[----:B------:R-:W-:Y:S01]  /*97d0*/  FSEL R123, R4, -INF , !P1 ;  /* 0xff800000047b7808 */ /* 0x000fe20004800000 */
[----:B------:R-:W-:Y:S05]  /*97e0*/  @!P0 BRA `(.L_x_268) ;  /* 0x000001e000008947 */ /* 0x000fea0003800000 */
[----:B------:R-:W2:Y:S04]  /*97f0*/  LDL.64 R226, [R1+0x20] ;  /* 0x0000200001e27983 */ /* 0x000ea80000100a00 */
[----:B------:R-:W3:Y:S01]  /*9800*/  LDL.64 R224, [R1+0x18] ;  /* 0x0000180001e07983 */ /* 0x000ee20000100a00 */
        /* <DEDUP_REMOVED lines=8> */
[----:B------:R-:W-:-:S04]  /*9890*/  IMAD R2, R0, c[0x0][0x19c], R2 ;  /* 0x0000670000027a24 */ /* 0x000fc800078e0202 */
[----:B------:R-:W-:Y:S01]  /*98a0*/  IMAD.IADD R2, R5, 0x1, R2 ;  /* 0x0000000105027824 */ /* 0x000fe200078e0202 */
[----:B--2---:R-:W-:-:S04]  /*98b0*/  LEA R0, P0, R4, R226, 0x7 ;  /* 0x000000e204007211 */ /* 0x004fc800078038ff */
[----:B------:R-:W-:Y:S02]  /*98c0*/  LEA R8, P1, R0, c[0x0][0x168], 0x1 ;  /* 0x00005a0000087a11 */ /* 0x000fe400078208ff */
[----:B---3--:R-:W-:Y:S02]  /*98d0*/  LEA.HI.X R2, R4, R225, R2, 0x7, P0 ;  /* 0x000000e104027211 */ /* 0x008fe400000f3c02 */
        /* <DEDUP_REMOVED lines=15> */
.L_x_268:
        /* <DEDUP_REMOVED lines=40> */
[----:B------:R-:W-:Y:S01]  /*9c50*/  MOV R69, R210 ;  /* 0x000000d200457202 */ /* 0x000fe20000000f00 */
[--C-:B-1----:R-:W-:Y:S01]  /*9c60*/  FFMA.FTZ R4, R65, c[0x0][0x23c], -R0.reuse ;  /* 0x00008f0041047a23 */ /* 0x102fe20000010800 */
[----:B------:R-:W-:Y:S01]  /*9c70*/  MOV R65, R216 ;  /* 0x000000d800417202 */ /* 0x000fe20000000f00 */
[----:B------:R1:W-:Y:S08]  /*9c80*/  MUFU.EX2 R251, R2 ;  /* 0x0000000200fb7308 */ /* 0x0003f00000000800 */
[----:B------:R2:W-:Y:S01]  /*9c90*/  MUFU.EX2 R8, R4 ;  /* 0x0000000400087308 */ /* 0x0005e20000000800 */
[----:B-1----:R-:W-:-:S07]  /*9ca0*/  FFMA.FTZ R2, R70, c[0x0][0x23c], -R0 ;  /* 0x00008f0046027a23 */ /* 0x002fce0000010800 */
[----:B------:R1:W-:Y:S01]  /*9cb0*/  MUFU.EX2 R252, R2 ;  /* 0x0000000200fc7308 */ /* 0x0003e20000000800 */
[----:B--2---:R-:W-:-:S07]  /*9cc0*/  FFMA.FTZ R4, R67, c[0x0][0x23c], -R0 ;  /* 0x00008f0043047a23 */ /* 0x004fce0000010800 */
[----:B------:R2:W3:Y:S01]  /*9cd0*/  MUFU.EX2 R10, R4 ;  /* 0x00000004000a7308 */ /* 0x0004e20000000800 */
[----:B-1----:R-:W-:Y:S01]  /*9ce0*/  FFMA.FTZ R2, R68, c[0x0][0x23c], -R0 ;  /* 0x00008f0044027a23 */ /* 0x002fe20000010800 */
[----:B------:R-:W-:-:S06]  /*9cf0*/  MOV R68, R212 ;  /* 0x000000d400447202 */ /* 0x000fcc0000000f00 */
[----:B------:R1:W-:Y:S01]  /*9d00*/  MUFU.EX2 R40, R2 ;  /* 0x0000000200287308 */ /* 0x0003e20000000800 */
[----:B--2---:R-:W-:-:S07]  /*9d10*/  FFMA.FTZ R4, R64, c[0x0][0x23c], -R0 ;  /* 0x00008f0040047a23 */ /* 0x004fce0000010800 */
[----:B------:R2:W-:Y:S01]  /*9d20*/  MUFU.EX2 R7, R4 ;  /* 0x0000000400077308 */ /* 0x0005e20000000800 */
[----:B-1----:R-:W-:Y:S01]  /*9d30*/  FFMA.FTZ R2, R66, c[0x0][0x23c], -R0 ;  /* 0x00008f0042027a23 */ /* 0x002fe20000010800 */
[----:B------:R-:W-:-:S06]  /*9d40*/  MOV R66, R213 ;  /* 0x000000d500427202 */ /* 0x000fcc0000000f00 */
[----:B------:R1:W-:Y:S01]  /*9d50*/  MUFU.EX2 R6, R2 ;  /* 0x0000000200067308 */ /* 0x0003e20000000800 */
[----:B--2---:R-:W-:-:S07]  /*9d60*/  FFMA.FTZ R4, R61, c[0x0][0x23c], -R0 ;  /* 0x00008f003d047a23 */ /* 0x004fce0000010800 */
[----:B------:R2:W-:Y:S01]  /*9d70*/  MUFU.EX2 R9, R4 ;  /* 0x0000000400097308 */ /* 0x0005e20000000800 */
        /* <DEDUP_REMOVED lines=26> */
[----:B------:R1:W2:Y:S03]  /*9f20*/  MUFU.EX2 R11, R4 ;  /* 0x00000004000b7308 */ /* 0x0002a60000000800 */
        /* <DEDUP_REMOVED lines=12> */
[----:B-1----:R-:W-:Y:S01]  /*9ff0*/  FFMA.FTZ R4, R57, c[0x0][0x23c], -R0 ;  /* 0x00008f0039047a23 */ /* 0x002fe20000010800 */
[----:B--2---:R-:W-:Y:S02]  /*a000*/  MOV R57, R11 ;  /* 0x0000000b00397202 */ /* 0x004fe40000000f00 */
        /* <DEDUP_REMOVED lines=8> */
[----:B------:R2:W-:Y:S02]  /*a090*/  MUFU.EX2 R25, R4 ;  /* 0x0000000400197308 */ /* 0x0005e40000000800 */
[----:B--2---:R-:W-:-:S06]  /*a0a0*/  FFMA.FTZ R4, R45, c[0x0][0x23c], -R0 ;  /* 0x00008f002d047a23 */ /* 0x004fcc0000010800 */
[----:B------:R2:W-:Y:S01]  /*a0b0*/  MUFU.EX2 R49, R4 ;  /* 0x0000000400317308 */ /* 0x0005e20000000800 */
[----:B-1----:R-:W-:-:S05]  /*a0c0*/  FMNMX.FTZ R2, R2, R5, !PT ;  /* 0x0000000502027209 */ /* 0x002fca0007810000 */
[----:B------:R-:W1:Y:S01]  /*a0d0*/  SHFL.BFLY PT, R5, R2, 0x1, 0x1f ;  /* 0x0c201f0002057f89 */ /* 0x000e6200000e0000 */
[----:B--2---:R-:W-:-:S04]  /*a0e0*/  FFMA.FTZ R4, R46, c[0x0][0x23c], -R0 ;  /* 0x00008f002e047a23 */ /* 0x004fc80000010800 */
[----:B------:R2:W3:Y:S01]  /*a0f0*/  MUFU.EX2 R35, R4 ;  /* 0x0000000400237308 */ /* 0x0004e20000000800 */
[----:B-1----:R-:W-:Y:S01]  /*a100*/  FMNMX.FTZ R63, R2, R5, !PT ;  /* 0x00000005023f7209 */ /* 0x002fe20007810000 */
[--C-:B------:R-:W-:Y:S02]  /*a110*/  FFMA.FTZ R2, R16, c[0x0][0x23c], -R0.reuse ;  /* 0x00008f0010027a23 */ /* 0x100fe40000010800 */
[----:B------:R-:W-:Y:S01]  /*a120*/  FFMA.FTZ R5, R13, c[0x0][0x23c], -R0 ;  /* 0x00008f000d057a23 */ /* 0x000fe20000010800 */
[----:B------:R-:W-:-:S03]  /*a130*/  FSETP.NEU.FTZ.AND P2, PT, R63, -INF , PT ;  /* 0xff8000003f00780b */ /* 0x000fc60003f5d000 */
[----:B------:R-:W-:Y:S01]  /*a140*/  MUFU.EX2 R214, R2 ;  /* 0x0000000200d67308 */ /* 0x000fe20000000800 */
[----:B--2---:R-:W-:-:S07]  /*a150*/  FFMA.FTZ R4, R44, c[0x0][0x23c], -R0 ;  /* 0x00008f002c047a23 */ /* 0x004fce0000010800 */
        /* <DEDUP_REMOVED lines=12> */
[----:B-1----:R-:W-:Y:S01]  /*a220*/  FFMA.FTZ R4, R22, c[0x0][0x23c], -R0 ;  /* 0x00008f0016047a23 */ /* 0x002fe20000010800 */
[----:B---3--:R-:W-:-:S05]  /*a230*/  MOV R22, R35 ;  /* 0x0000002300167202 */ /* 0x008fca0000000f00 */
[----:B------:R1:W-:Y:S02]  /*a240*/  MUFU.EX2 R24, R4 ;  /* 0x0000000400187308 */ /* 0x0003e40000000800 */
[----:B-1----:R-:W-:Y:S01]  /*a250*/  FFMA.FTZ R4, R21, c[0x0][0x23c], -R0 ;  /* 0x00008f0015047a23 */ /* 0x002fe20000010800 */
[----:B------:R-:W-:-:S05]  /*a260*/  MOV R21, R34 ;  /* 0x0000002200157202 */ /* 0x000fca0000000f00 */
[----:B------:R1:W-:Y:S02]  /*a270*/  MUFU.EX2 R62, R4 ;  /* 0x00000004003e7308 */ /* 0x0003e40000000800 */
[----:B-1----:R-:W-:Y:S01]  /*a280*/  FFMA.FTZ R4, R20, c[0x0][0x23c], -R0 ;  /* 0x00008f0014047a23 */ /* 0x002fe20000010800 */
[----:B------:R-:W-:-:S05]  /*a290*/  MOV R20, R19 ;  /* 0x0000001300147202 */ /* 0x000fca0000000f00 */
        /* <DEDUP_REMOVED lines=8> */
[----:B-1----:R-:W-:Y:S02]  /*a320*/  FFMA.FTZ R4, R17, c[0x0][0x23c], -R0 ;  /* 0x00008f0011047a23 */ /* 0x002fe40000010800 */
[----:B------:R-:W-:Y:S04]  /*a330*/  LDSM.16.MT88.4 R16, [R186+0x4000] ;  /* 0x00400000ba10783b */ /* 0x000fe80000004200 */
[----:B------:R1:W2:Y:S02]  /*a340*/  MUFU.EX2 R211, R4 ;  /* 0x0000000400d37308 */ /* 0x0002a40000000800 */
        /* <DEDUP_REMOVED lines=8> */
[----:B------:R-:W-:Y:S02]  /*a3d0*/  FMNMX.FTZ R0, R97, R0, !PT ;  /* 0x0000000061007209 */ /* 0x000fe40007810000 */
[----:B------:R-:W-:Y:S01]  /*a3e0*/  MOV R86, R9 ;  /* 0x0000000900567202 */ /* 0x000fe20000000f00 */
[----:B------:R1:W-:Y:S01]  /*a3f0*/  MUFU.EX2 R226, R2 ;  /* 0x0000000200e27308 */ /* 0x0003e20000000800 */
[----:B------:R-:W-:Y:S01]  /*a400*/  FMNMX.FTZ R5, R99, R0, !PT ;  /* 0x0000000063057209 */ /* 0x000fe20007810000 */
[----:B------:R-:W-:Y:S01]  /*a410*/  FFMA.FTZ R0, R89, c[0x0][0x23c], -R4 ;  /* 0x00008f0059007a23 */ /* 0x000fe20000010804 */
[----:B------:R-:W-:Y:S02]  /*a420*/  MOV R89, R8 ;  /* 0x0000000800597202 */ /* 0x000fe40000000f00 */
[----:B------:R-:W-:-:S03]  /*a430*/  FMNMX.FTZ R5, R102, R5, !PT ;  /* 0x0000000566057209 */ /* 0x000fc60007810000 */
[----:B------:R3:W-:Y:S01]  /*a440*/  MUFU.EX2 R227, R0 ;  /* 0x0000000000e37308 */ /* 0x0007e20000000800 */
[----:B-1----:R-:W-:-:S04]  /*a450*/  FMNMX.FTZ R2, R3, R94, !PT ;  /* 0x0000005e03027209 */ /* 0x002fc80007810000 */
[----:B---3--:R-:W-:Y:S02]  /*a460*/  FMNMX.FTZ R0, R101, R2, !PT ;  /* 0x0000000265007209 */ /* 0x008fe40007810000 */
        /* <DEDUP_REMOVED lines=55> */
[----:B------:R-:W-:Y:S01]  /*a7e0*/  MOV R84, R6 ;  /* 0x0000000600547202 */ /* 0x000fe20000000f00 */
[----:B------:R-:W-:Y:S01]  /*a7f0*/  FFMA.FTZ R6, R81, c[0x0][0x23c], -R4 ;  /* 0x00008f0051067a23 */ /* 0x000fe20000010804 */
[----:B------:R-:W-:Y:S02]  /*a800*/  MOV R80, R7 ;  /* 0x0000000700507202 */ /* 0x000fe40000000f00 */
[----:B--2---:R-:W-:Y:S01]  /*a810*/  MOV R78, R211 ;  /* 0x000000d3004e7202 */ /* 0x004fe20000000f00 */
[----:B------:R-:W-:Y:S01]  /*a820*/  MUFU.EX2 R233, R6 ;  /* 0x0000000600e97308 */ /* 0x000fe20000000800 */
[----:B------:R-:W-:-:S02]  /*a830*/  MOV R85, R55 ;  /* 0x0000003700557202 */ /* 0x000fc40000000f00 */
[----:B------:R-:W-:Y:S02]  /*a840*/  MOV R88, R24 ;  /* 0x0000001800587202 */ /* 0x000fe40000000f00 */
[----:B------:R-:W-:Y:S01]  /*a850*/  MOV R81, R46 ;  /* 0x0000002e00517202 */ /* 0x000fe20000000f00 */
[----:B-1----:R-:W-:Y:S01]  /*a860*/  FFMA.FTZ R5, R82, c[0x0][0x23c], -R4 ;  /* 0x00008f0052057a23 */ /* 0x002fe20000010804 */
[----:B------:R-:W-:-:S03]  /*a870*/  MOV R82, R214 ;  /* 0x000000d600527202 */ /* 0x000fc60000000f00 */
[----:B------:R1:W-:Y:S02]  /*a880*/  MUFU.EX2 R247, R5 ;  /* 0x0000000500f77308 */ /* 0x0003e40000000800 */
[----:B-1----:R-:W-:Y:S01]  /*a890*/  FFMA.FTZ R5, R83, c[0x0][0x23c], -R4 ;  /* 0x00008f0053057a23 */ /* 0x002fe20000010804 */
[----:B------:R-:W-:-:S05]  /*a8a0*/  MOV R83, R40 ;  /* 0x0000002800537202 */ /* 0x000fca0000000f00 */
[----:B------:R1:W-:Y:S02]  /*a8b0*/  MUFU.EX2 R246, R5 ;  /* 0x0000000500f67308 */ /* 0x0003e40000000800 */
[----:B-1----:R-:W-:-:S06]  /*a8c0*/  FFMA.FTZ R5, R87, c[0x0][0x23c], -R4 ;  /* 0x00008f0057057a23 */ /* 0x002fcc0000010804 */
[----:B------:R1:W-:Y:S02]  /*a8d0*/  MUFU.EX2 R245, R5 ;  /* 0x0000000500f57308 */ /* 0x0003e40000000800 */
[----:B-1----:R-:W-:Y:S01]  /*a8e0*/  FFMA.FTZ R5, R77, c[0x0][0x23c], -R4 ;  /* 0x00008f004d057a23 */ /* 0x002fe20000010804 */
[----:B------:R-:W-:Y:S02]  /*a8f0*/  MOV R77, R45 ;  /* 0x0000002d004d7202 */ /* 0x000fe40000000f00 */
[----:B------:R-:W-:-:S03]  /*a900*/  MOV R45, R25 ;  /* 0x00000019002d7202 */ /* 0x000fc60000000f00 */
[----:B------:R1:W-:Y:S01]  /*a910*/  MUFU.EX2 R241, R5 ;  /* 0x0000000500f17308 */ /* 0x0003e20000000800 */
[----:B------:R-:W-:Y:S01]  /*a920*/  MOV R87, R45 ;  /* 0x0000002d00577202 */ /* 0x000fe20000000f00 */
[----:B-1----:R-:W-:Y:S01]  /*a930*/  FFMA.FTZ R5, R79, c[0x0][0x23c], -R4 ;  /* 0x00008f004f057a23 */ /* 0x002fe20000010804 */
[----:B------:R-:W-:-:S05]  /*a940*/  MOV R79, R215 ;  /* 0x000000d7004f7202 */ /* 0x000fca0000000f00 */
[----:B------:R1:W-:Y:S02]  /*a950*/  MUFU.EX2 R237, R5 ;  /* 0x0000000500ed7308 */ /* 0x0003e40000000800 */
[----:B-1----:R-:W-:Y:S01]  /*a960*/  FFMA.FTZ R5, R76, c[0x0][0x23c], -R4 ;  /* 0x00008f004c057a23 */ /* 0x002fe20000010804 */
[----:B------:R-:W-:-:S05]  /*a970*/  MOV R76, R27 ;  /* 0x0000001b004c7202 */ /* 0x000fca0000000f00 */
        /* <DEDUP_REMOVED lines=30> */
[----:B------:R-:W-:-:S04]  /*ab60*/  FADD.FTZ R7, R36, -R7 ;  /* 0x8000000724077221 */ /* 0x000fc80000010000 */
        /* <DEDUP_REMOVED lines=38> */
[--C-:B------:R-:W-:Y:S01]  /*add0*/  FFMA.FTZ R0, R93, c[0x0][0x23c], -R2.reuse ;  /* 0x00008f005d007a23 */ /* 0x100fe20000010802 */
[----:B------:R-:W-:Y:S01]  /*ade0*/  MOV R93, R26 ;  /* 0x0000001a005d7202 */ /* 0x000fe20000000f00 */
[--C-:B------:R-:W-:Y:S01]  /*adf0*/  FFMA.FTZ R5, R95, c[0x0][0x23c], -R2.reuse ;  /* 0x00008f005f057a23 */ /* 0x100fe20000010802 */
[----:B------:R-:W-:Y:S01]  /*ae00*/  LDSM.16.MT88.4 R24, [R186+0x4800] ;  /* 0x00480000ba18783b */ /* 0x000fe20000004200 */
        /* <DEDUP_REMOVED lines=17> */
[----:B------:R-:W-:Y:S02]  /*af20*/  FSEL R0, R0, RZ, P0 ;  /* 0x000000ff00007208 */ /* 0x000fe40000000000 */
[----:B------:R-:W-:-:S03]  /*af30*/  ISETP.GE.AND P0, PT, R209, 0x3, PT ;  /* 0x00000003d100780c */ /* 0x000fc60003f06270 */
        /* <DEDUP_REMOVED lines=12> */
[----:B------:R-:W-:-:S03]  /*b000*/  FSEL R5, R63, RZ, P2 ;  /* 0x000000ff3f057208 */ /* 0x000fc60001000000 */
[----:B------:R-:W-:Y:S01]  /*b010*/  FMUL.FTZ R7, R7, c[0x0][0x23c] ;  /* 0x00008f0007077a20 */ /* 0x000fe20000410000 */
[C---:B------:R-:W-:Y:S01]  /*b020*/  HMMA.16816.F32.BF16 R28, R8.reuse, R18, R160 ;  /* 0x00000012081c723c */ /* 0x040fe200000418a0 */
[----:B------:R-:W-:Y:S01]  /*b030*/  FADD.FTZ R3, R37, -R5 ;  /* 0x8000000525037221 */ /* 0x000fe20000010000 */
[----:B------:R-:W-:Y:S01]  /*b040*/  F2FP.BF16.PACK_AB R5, R229, R230 ;  /* 0x000000e6e505723e */ /* 0x000fe200000010ff */
[----:B------:R-:W1:Y:S02]  /*b050*/  MUFU.EX2 R72, R7 ;  /* 0x0000000700487308 */ /* 0x000e640000000800 */
[----:B------:R-:W-:Y:S02]  /*b060*/  FMUL.FTZ R3, R3, c[0x0][0x23c] ;  /* 0x00008f0003037a20 */ /* 0x000fe40000410000 */
[----:B------:R-:W-:Y:S01]  /*b070*/  MOV R162, R84 ;  /* 0x0000005400a27202 */ /* 0x000fe20000000f00 */
[----:B------:R-:W-:Y:S01]  /*b080*/  HMMA.16816.F32.BF16 R40, R8, R12, R136 ;  /* 0x0000000c0828723c */ /* 0x000fe20000041888 */
[----:B------:R-:W-:-:S02]  /*b090*/  MOV R160, R86 ;  /* 0x0000005600a07202 */ /* 0x000fc40000000f00 */
[----:B------:R2:W3:Y:S01]  /*b0a0*/  MUFU.EX2 R70, R3 ;  /* 0x0000000300467308 */ /* 0x0004e20000000800 */
[----:B------:R-:W-:Y:S02]  /*b0b0*/  MOV R163, R80 ;  /* 0x0000005000a37202 */ /* 0x000fe40000000f00 */
[----:B------:R-:W-:Y:S02]  /*b0c0*/  MOV R161, R89 ;  /* 0x0000005900a17202 */ /* 0x000fe40000000f00 */
[----:B------:R-:W-:Y:S01]  /*b0d0*/  HMMA.16816.F32.BF16 R36, R8, R14, R144 ;  /* 0x0000000e0824723c */ /* 0x000fe20000041890 */
[----:B------:R-:W-:Y:S01]  /*b0e0*/  MOV R86, R54 ;  /* 0x0000003600567202 */ /* 0x000fe20000000f00 */
[----:B-1----:R-:W-:Y:S01]  /*b0f0*/  FMUL.FTZ R140, R140, R72 ;  /* 0x000000488c8c7220 */ /* 0x002fe20000410000 */
[----:B------:R-:W-:Y:S01]  /*b100*/  MOV R80, R20 ;  /* 0x0000001400507202 */ /* 0x000fe20000000f00 */
[-C--:B------:R-:W-:Y:S01]  /*b110*/  FMUL.FTZ R141, R141, R72.reuse ;  /* 0x000000488d8d7220 */ /* 0x080fe20000410000 */
[----:B------:R-:W-:Y:S01]  /*b120*/  MOV R84, R21 ;  /* 0x0000001500547202 */ /* 0x000fe20000000f00 */
[----:B------:R-:W-:-:S02]  /*b130*/  FMUL.FTZ R148, R148, R72 ;  /* 0x0000004894947220 */ /* 0x000fc40000410000 */
[----:B------:R-:W-:Y:S01]  /*b140*/  HMMA.16816.F32.BF16 R32, R8, R16, R156 ;  /* 0x000000100820723c */ /* 0x000fe2000004189c */
[----:B------:R-:W-:Y:S01]  /*b150*/  FMUL.FTZ R149, R149, R72 ;  /* 0x0000004895957220 */ /* 0x000fe20000410000 */
[----:B------:R-:W-:Y:S01]  /*b160*/  MOV R89, R22 ;  /* 0x0000001600597202 */ /* 0x000fe20000000f00 */
[----:B--2---:R-:W-:Y:S01]  /*b170*/  FFMA.FTZ R3, R108, c[0x0][0x23c], -R0 ;  /* 0x00008f006c037a23 */ /* 0x004fe20000010800 */
[----:B------:R-:W1:Y:S01]  /*b180*/  LDSM.16.MT88.4 R20, [R185+0x4400] ;  /* 0x00440000b914783b */ /* 0x000e620000004200 */
[----:B---3--:R-:W-:Y:S01]  /*b190*/  FMUL.FTZ R142, R142, R70 ;  /* 0x000000468e8e7220 */ /* 0x008fe20000410000 */
[----:B------:R-:W-:Y:S01]  /*b1a0*/  F2FP.BF16.PACK_AB R7, R236, R234 ;  /* 0x000000eaec07723e */ /* 0x000fe200000010ff */
[----:B------:R2:W-:Y:S01]  /*b1b0*/  MUFU.EX2 R214, R3 ;  /* 0x0000000300d67308 */ /* 0x0005e20000000800 */
[----:B------:R-:W-:Y:S01]  /*b1c0*/  F2FP.BF16.PACK_AB R8, R252, R251 ;  /* 0x000000fbfc08723e */ /* 0x000fe200000010ff */
[----:B------:R-:W-:Y:S01]  /*b1d0*/  FMUL.FTZ R143, R143, R70 ;  /* 0x000000468f8f7220 */ /* 0x000fe20000410000 */
[----:B------:R-:W-:Y:S01]  /*b1e0*/  F2FP.BF16.PACK_AB R9, R227, R226 ;  /* 0x000000e2e309723e */ /* 0x000fe200000010ff */
[-C--:B------:R-:W-:Y:S01]  /*b1f0*/  FMUL.FTZ R150, R150, R70.reuse ;  /* 0x0000004696967220 */ /* 0x080fe20000410000 */
[----:B------:R-:W-:Y:S01]  /*b200*/  F2FP.BF16.PACK_AB R10, R162, R83 ;  /* 0x00000053a20a723e */ /* 0x000fe200000010ff */
[----:B------:R-:W-:Y:S01]  /*b210*/  FMUL.FTZ R151, R151, R70 ;  /* 0x0000004697977220 */ /* 0x000fe20000410000 */
[----:B------:R-:W-:Y:S01]  /*b220*/  F2FP.BF16.PACK_AB R11, R240, R228 ;  /* 0x000000e4f00b723e */ /* 0x000fe200000010ff */
[----:B------:R-:W-:-:S02]  /*b230*/  FMUL.FTZ R152, R152, R72 ;  /* 0x0000004898987220 */ /* 0x000fc40000410000 */
[----:B------:R-:W-:Y:S02]  /*b240*/  FMUL.FTZ R153, R153, R72 ;  /* 0x0000004899997220 */ /* 0x000fe40000410000 */
[-C--:B------:R-:W-:Y:S02]  /*b250*/  FMUL.FTZ R154, R154, R70.reuse ;  /* 0x000000469a9a7220 */ /* 0x080fe40000410000 */
[C---:B------:R-:W-:Y:S01]  /*b260*/  HMMA.16816.F32.BF16 R52, R8.reuse, R12, R140 ;  /* 0x0000000c0834723c */ /* 0x040fe2000004188c */
[----:B------:R-:W-:Y:S02]  /*b270*/  FMUL.FTZ R155, R155, R70 ;  /* 0x000000469b9b7220 */ /* 0x000fe40000410000 */
[----:B--2---:R-:W-:Y:S02]  /*b280*/  FFMA.FTZ R3, R111, c[0x0][0x23c], -R0 ;  /* 0x00008f006f037a23 */ /* 0x004fe40000010800 */
[-C--:B------:R-:W-:Y:S02]  /*b290*/  FMUL.FTZ R164, R164, R72.reuse ;  /* 0x00000048a4a47220 */ /* 0x080fe40000410000 */
[----:B------:R2:W3:Y:S01]  /*b2a0*/  MUFU.EX2 R211, R3 ;  /* 0x0000000300d37308 */ /* 0x0004e20000000800 */
[----:B------:R-:W-:Y:S01]  /*b2b0*/  HMMA.16816.F32.BF16 R148, R8, R14, R148 ;  /* 0x0000000e0894723c */ /* 0x000fe20000041894 */
[----:B------:R-:W4:Y:S01]  /*b2c0*/  LDSM.16.MT88.4 R12, [R186+0x4400] ;  /* 0x00440000ba0c783b */ /* 0x000f220000004200 */
[----:B------:R-:W-:-:S02]  /*b2d0*/  FMUL.FTZ R165, R165, R72 ;  /* 0x00000048a5a57220 */ /* 0x000fc40000410000 */
[-C--:B------:R-:W-:Y:S02]  /*b2e0*/  FMUL.FTZ R166, R166, R70.reuse ;  /* 0x00000046a6a67220 */ /* 0x080fe40000410000 */
[----:B------:R-:W-:Y:S02]  /*b2f0*/  FMUL.FTZ R167, R167, R70 ;  /* 0x00000046a7a77220 */ /* 0x000fe40000410000 */
[----:B------:R-:W-:Y:S01]  /*b300*/  HMMA.16816.F32.BF16 R152, R8, R16, R152 ;  /* 0x000000100898723c */ /* 0x000fe20000041898 */
[----:B--2---:R-:W-:-:S07]  /*b310*/  FFMA.FTZ R3, R113, c[0x0][0x23c], -R0 ;  /* 0x00008f0071037a23 */ /* 0x004fce0000010800 */
[----:B------:R-:W-:Y:S01]  /*b320*/  HMMA.16816.F32.BF16 R164, R8, R18, R164 ;  /* 0x0000001208a4723c */ /* 0x000fe200000418a4 */
[----:B------:R-:W2:Y:S01]  /*b330*/  LDSM.16.MT88.4 R16, [R185+0x4800] ;  /* 0x00480000b910783b */ /* 0x000ea20000004200 */
[----:B------:R5:W-:Y:S05]  /*b340*/  MUFU.EX2 R215, R3 ;  /* 0x0000000300d77308 */ /* 0x000bea0000000800 */
[----:B------:R-:W-:Y:S02]  /*b350*/  F2FP.BF16.PACK_AB R8, R219, R225 ;  /* 0x000000e1db08723e */ /* 0x000fe400000010ff */
[----:B---3--:R-:W-:Y:S02]  /*b360*/  F2FP.BF16.PACK_AB R9, R211, R214 ;  /* 0x000000d6d309723e */ /* 0x008fe400000010ff */
[----:B------:R-:W-:Y:S01]  /*b370*/  F2FP.BF16.PACK_AB R10, R224, R223 ;  /* 0x000000dfe00a723e */ /* 0x000fe200000010ff */
[----:B-----5:R-:W-:-:S04]  /*b380*/  FFMA.FTZ R3, R116, c[0x0][0x23c], -R0 ;  /* 0x00008f0074037a23 */ /* 0x020fc80000010800 */
[----:B------:R3:W5:Y:S02]  /*b390*/  MUFU.EX2 R116, R3 ;  /* 0x0000000300747308 */ /* 0x0007640000000800 */
[----:B---3--:R-:W-:Y:S01]  /*b3a0*/  FFMA.FTZ R3, R115, c[0x0][0x23c], -R2 ;  /* 0x00008f0073037a23 */ /* 0x008fe20000010802 */
[----:B-----5:R-:W-:-:S05]  /*b3b0*/  F2FP.BF16.PACK_AB R11, R116, R215 ;  /* 0x000000d7740b723e */ /* 0x020fca00000010ff */
[----:B------:R3:W-:Y:S02]  /*b3c0*/  MUFU.EX2 R115, R3 ;  /* 0x0000000300737308 */ /* 0x0007e40000000800 */
[C---:B-1----:R-:W-:Y:S08]  /*b3d0*/  HMMA.16816.F32.BF16 R40, R8.reuse, R20, R40 ;  /* 0x000000140828723c */ /* 0x042ff00000041828 */
[----:B------:R-:W-:Y:S01]  /*b3e0*/  HMMA.16816.F32.BF16 R36, R8, R22, R36 ;  /* 0x000000160824723c */ /* 0x000fe20000041824 */
[----:B---3--:R-:W-:Y:S01]  /*b3f0*/  FFMA.FTZ R3, R114, c[0x0][0x23c], -R2 ;  /* 0x00008f0072037a23 */ /* 0x008fe20000010802 */
[----:B------:R-:W-:-:S03]  /*b400*/  MOV R114, R77 ;  /* 0x0000004d00727202 */ /* 0x000fc60000000f00 */
[----:B------:R1:W3:Y:S03]  /*b410*/  MUFU.EX2 R113, R3 ;  /* 0x0000000300717308 */ /* 0x0002e60000000800 */
[C---:B----4-:R-:W-:Y:S08]  /*b420*/  HMMA.16816.F32.BF16 R32, R8.reuse, R12, R32 ;  /* 0x0000000c0820723c */ /* 0x050ff00000041820 */
[----:B------:R-:W-:Y:S01]  /*b430*/  HMMA.16816.F32.BF16 R28, R8, R14, R28 ;  /* 0x0000000e081c723c */ /* 0x000fe2000004181c */
[----:B-1----:R-:W-:-:S06]  /*b440*/  FFMA.FTZ R3, R117, c[0x0][0x23c], -R2 ;  /* 0x00008f0075037a23 */ /* 0x002fcc0000010802 */
[----:B------:R-:W-:Y:S02]  /*b450*/  F2FP.BF16.PACK_AB R8, R58, R161 ;  /* 0x000000a13a08723e */ /* 0x000fe400000010ff */
[----:B------:R-:W-:Y:S01]  /*b460*/  F2FP.BF16.PACK_AB R9, R248, R250 ;  /* 0x000000faf809723e */ /* 0x000fe200000010ff */
[----:B------:R1:W-:Y:S01]  /*b470*/  MUFU.EX2 R111, R3 ;  /* 0x00000003006f7308 */ /* 0x0003e20000000800 */
[----:B------:R-:W-:Y:S02]  /*b480*/  F2FP.BF16.PACK_AB R10, R160, R163 ;  /* 0x000000a3a00a723e */ /* 0x000fe400000010ff */
[----:B------:R-:W-:Y:S02]  /*b490*/  F2FP.BF16.PACK_AB R11, R247, R249 ;  /* 0x000000f9f70b723e */ /* 0x000fe400000010ff */
[----:B------:R-:W-:-:S05]  /*b4a0*/  MOV R117, R82 ;  /* 0x0000005200757202 */ /* 0x000fca0000000f00 */
[----:B------:R-:W-:Y:S01]  /*b4b0*/  HMMA.16816.F32.BF16 R52, R8, R20, R52 ;  /* 0x000000140834723c */ /* 0x000fe20000041834 */
[----:B-1----:R-:W-:Y:S01]  /*b4c0*/  FFMA.FTZ R3, R118, c[0x0][0x23c], -R2 ;  /* 0x00008f0076037a23 */ /* 0x002fe20000010802 */
[----:B------:R-:W-:-:S06]  /*b4d0*/  MOV R118, R78 ;  /* 0x0000004e00767202 */ /* 0x000fcc0000000f00 */
[C---:B------:R-:W-:Y:S01]  /*b4e0*/  HMMA.16816.F32.BF16 R148, R8.reuse, R22, R148 ;  /* 0x000000160894723c */ /* 0x040fe20000041894 */
[----:B------:R-:W-:Y:S01]  /*b4f0*/  LDSM.16.MT88.4 R20, [R186+0x4c00] ;  /* 0x004c0000ba14783b */ /* 0x000fe20000004200 */
[----:B------:R1:W4:Y:S06]  /*b500*/  MUFU.EX2 R108, R3 ;  /* 0x00000003006c7308 */ /* 0x00032c0000000800 */
[C---:B------:R-:W-:Y:S08]  /*b510*/  HMMA.16816.F32.BF16 R152, R8.reuse, R12, R152 ;  /* 0x0000000c0898723c */ /* 0x040ff00000041898 */
[----:B------:R-:W-:Y:S01]  /*b520*/  HMMA.16816.F32.BF16 R164, R8, R14, R164 ;  /* 0x0000000e08a4723c */ /* 0x000fe200000418a4 */
[----:B------:R-:W5:Y:S01]  /*b530*/  LDSM.16.MT88.4 R12, [R185+0x4c00] ;  /* 0x004c0000b90c783b */ /* 0x000f620000004200 */
[----:B-1----:R-:W-:Y:S01]  /*b540*/  FFMA.FTZ R3, R120, c[0x0][0x23c], -R0 ;  /* 0x00008f0078037a23 */ /* 0x002fe20000010800 */
[----:B------:R-:W-:-:S03]  /*b550*/  MOV R120, R85 ;  /* 0x0000005500787202 */ /* 0x000fc60000000f00 */
[----:B------:R1:W-:Y:S01]  /*b560*/  MUFU.EX2 R102, R3 ;  /* 0x0000000300667308 */ /* 0x0003e20000000800 */
[----:B---3--:R-:W-:Y:S02]  /*b570*/  F2FP.BF16.PACK_AB R8, R113, R115 ;  /* 0x000000737108723e */ /* 0x008fe400000010ff */
[----:B----4-:R-:W-:Y:S01]  /*b580*/  F2FP.BF16.PACK_AB R10, R108, R111 ;  /* 0x0000006f6c0a723e */ /* 0x010fe200000010ff */
[----:B-1----:R-:W-:Y:S01]  /*b590*/  FFMA.FTZ R3, R122, c[0x0][0x23c], -R0 ;  /* 0x00008f007a037a23 */ /* 0x002fe20000010800 */
[----:B------:R-:W-:Y:S01]  /*b5a0*/  MOV R122, R67 ;  /* 0x00000043007a7202 */ /* 0x000fe20000000f00 */
[----:B------:R-:W-:Y:S02]  /*b5b0*/  FFMA.FTZ R67, R112, c[0x0][0x23c], -R4 ;  /* 0x00008f0070437a23 */ /* 0x000fe40000010804 */
[----:B------:R1:W3:Y:S08]  /*b5c0*/  MUFU.EX2 R104, R3 ;  /* 0x0000000300687308 */ /* 0x0002f00000000800 */
[----:B------:R-:W-:Y:S01]  /*b5d0*/  MUFU.EX2 R67, R67 ;  /* 0x0000004300437308 */ /* 0x000fe20000000800 */
[----:B-1----:R-:W-:Y:S01]  /*b5e0*/  FFMA.FTZ R3, R124, c[0x0][0x23c], -R0 ;  /* 0x00008f007c037a23 */ /* 0x002fe20000010800 */
[----:B---3--:R-:W-:-:S02]  /*b5f0*/  F2FP.BF16.PACK_AB R9, R104, R102 ;  /* 0x000000666809723e */ /* 0x008fc400000010ff */
[----:B------:R-:W-:-:S04]  /*b600*/  MOV R124, R64 ;  /* 0x00000040007c7202 */ /* 0x000fc80000000f00 */
[----:B------:R1:W-:Y:S01]  /*b610*/  MUFU.EX2 R101, R3 ;  /* 0x0000000300657308 */ /* 0x0003e20000000800 */
[----:B------:R-:W-:-:S07]  /*b620*/  FFMA.FTZ R64, R128, c[0x0][0x23c], -R0 ;  /* 0x00008f0080407a23 */ /* 0x000fce0000010800 */
[----:B------:R-:W-:Y:S01]  /*b630*/  MUFU.EX2 R64, R64 ;  /* 0x0000004000407308 */ /* 0x000fe20000000800 */
[----:B-1----:R-:W-:Y:S01]  /*b640*/  FFMA.FTZ R3, R129, c[0x0][0x23c], -R0 ;  /* 0x00008f0081037a23 */ /* 0x002fe20000010800 */
[----:B------:R-:W-:Y:S01]  /*b650*/  MOV R129, R61 ;  /* 0x0000003d00817202 */ /* 0x000fe20000000f00 */
[----:B------:R-:W-:-:S05]  /*b660*/  FFMA.FTZ R61, R107, c[0x0][0x23c], -R2 ;  /* 0x00008f006b3d7a23 */ /* 0x000fca0000010802 */
[----:B------:R1:W3:Y:S08]  /*b670*/  MUFU.EX2 R100, R3 ;  /* 0x0000000300647308 */ /* 0x0002f00000000800 */
[----:B------:R-:W-:Y:S01]  /*b680*/  MUFU.EX2 R61, R61 ;  /* 0x0000003d003d7308 */ /* 0x000fe20000000800 */
[----:B-1----:R-:W-:Y:S01]  /*b690*/  FFMA.FTZ R3, R103, c[0x0][0x23c], -R4 ;  /* 0x00008f0067037a23 */ /* 0x002fe20000010804 */
[----:B---3--:R-:W-:-:S06]  /*b6a0*/  F2FP.BF16.PACK_AB R11, R100, R101 ;  /* 0x00000065640b723e */ /* 0x008fcc00000010ff */
[----:B------:R1:W-:Y:S01]  /*b6b0*/  MUFU.EX2 R103, R3 ;  /* 0x0000000300677308 */ /* 0x0003e20000000800 */
[C---:B--2---:R-:W-:Y:S08]  /*b6c0*/  HMMA.16816.F32.BF16 R136, R8.reuse, R16, R40 ;  /* 0x000000100888723c */ /* 0x044ff00000041828 */
[----:B------:R-:W-:Y:S01]  /*b6d0*/  HMMA.16816.F32.BF16 R28, R8, R26, R28 ;  /* 0x0000001a081c723c */ /* 0x000fe2000004181c */
[--C-:B-1----:R-:W-:Y:S01]  /*b6e0*/  FFMA.FTZ R3, R125, c[0x0][0x23c], -R2.reuse ;  /* 0x00008f007d037a23 */ /* 0x102fe20000010802 */
[----:B------:R-:W-:Y:S01]  /*b6f0*/  MOV R125, R62 ;  /* 0x0000003e007d7202 */ /* 0x000fe20000000f00 */
[----:B------:R-:W-:-:S02]  /*b700*/  FFMA.FTZ R62, R109, c[0x0][0x23c], -R2 ;  /* 0x00008f006d3e7a23 */ /* 0x000fc40000010802 */
[----:B------:R1:W-:Y:S08]  /*b710*/  MUFU.EX2 R99, R3 ;  /* 0x0000000300637308 */ /* 0x0003f00000000800 */
[----:B------:R-:W-:Y:S01]  /*b720*/  MUFU.EX2 R62, R62 ;  /* 0x0000003e003e7308 */ /* 0x000fe20000000800 */
[----:B-1----:R-:W-:Y:S01]  /*b730*/  FFMA.FTZ R3, R127, c[0x0][0x23c], -R2 ;  /* 0x00008f007f037a23 */ /* 0x002fe20000010802 */
[----:B------:R-:W-:-:S02]  /*b740*/  MOV R127, R88 ;  /* 0x00000058007f7202 */ /* 0x000fc40000000f00 */
[----:B------:R-:W-:-:S04]  /*b750*/  MOV R88, R49 ;  /* 0x0000003100587202 */ /* 0x000fc80000000f00 */
[----:B------:R1:W2:Y:S02]  /*b760*/  MUFU.EX2 R98, R3 ;  /* 0x0000000300627308 */ /* 0x0002a40000000800 */
[--C-:B-1----:R-:W-:Y:S01]  /*b770*/  FFMA.FTZ R3, R130, c[0x0][0x23c], -R2.reuse ;  /* 0x00008f0082037a23 */ /* 0x102fe20000010802 */
[----:B------:R-:W-:Y:S02]  /*b780*/  MOV R130, R51 ;  /* 0x0000003300827202 */ /* 0x000fe40000000f00 */
[----:B------:R-:W-:Y:S03]  /*b790*/  HMMA.16816.F32.BF16 R48, R8, R18, R36 ;  /* 0x000000120830723c */ /* 0x000fe60000041824 */
[----:B------:R1:W-:Y:S02]  /*b7a0*/  MUFU.EX2 R97, R3 ;  /* 0x0000000300617308 */ /* 0x0003e40000000800 */
[----:B-1----:R-:W-:Y:S01]  /*b7b0*/  FFMA.FTZ R3, R126, c[0x0][0x23c], -R2 ;  /* 0x00008f007e037a23 */ /* 0x002fe20000010802 */
[----:B------:R-:W-:-:S02]  /*b7c0*/  MOV R126, R44 ;  /* 0x0000002c007e7202 */ /* 0x000fc40000000f00 */
[----:B------:R-:W-:Y:S03]  /*b7d0*/  HMMA.16816.F32.BF16 R44, R8, R24, R32 ;  /* 0x00000018082c723c */ /* 0x000fe60000041820 */
[----:B------:R1:W3:Y:S04]  /*b7e0*/  MUFU.EX2 R96, R3 ;  /* 0x0000000300607308 */ /* 0x0002e80000000800 */
[----:B------:R-:W-:Y:S02]  /*b7f0*/  F2FP.BF16.PACK_AB R8, R84, R80 ;  /* 0x000000505408723e */ /* 0x000fe400000010ff */
[----:B------:R-:W-:Y:S02]  /*b800*/  F2FP.BF16.PACK_AB R9, R245, R246 ;  /* 0x000000f6f509723e */ /* 0x000fe400000010ff */
[----:B------:R-:W-:-:S02]  /*b810*/  F2FP.BF16.PACK_AB R10, R57, R56 ;  /* 0x00000038390a723e */ /* 0x000fc400000010ff */
[----:B------:R-:W-:Y:S01]  /*b820*/  F2FP.BF16.PACK_AB R11, R237, R241 ;  /* 0x000000f1ed0b723e */ /* 0x000fe200000010ff */
[----:B-1----:R-:W-:Y:S01]  /*b830*/  FFMA.FTZ R3, R132, c[0x0][0x23c], -R0 ;  /* 0x00008f0084037a23 */ /* 0x002fe20000010800 */
[----:B------:R-:W-:-:S05]  /*b840*/  MOV R132, R93 ;  /* 0x0000005d00847202 */ /* 0x000fca0000000f00 */
[C---:B------:R-:W-:Y:S01]  /*b850*/  HMMA.16816.F32.BF16 R40, R8.reuse, R16, R52 ;  /* 0x000000100828723c */ /* 0x040fe20000041834 */
[----:B------:R1:W-:Y:S07]  /*b860*/  MUFU.EX2 R94, R3 ;  /* 0x00000003005e7308 */ /* 0x0003ee0000000800 */
[C---:B------:R-:W-:Y:S07]  /*b870*/  HMMA.16816.F32.BF16 R36, R8.reuse, R18, R148 ;  /* 0x000000120824723c */ /* 0x040fee0000041894 */
[----:B------:R-:W-:Y:S01]  /*b880*/  MOV R148, R80 ;  /* 0x0000005000947202 */ /* 0x000fe20000000f00 */
[C---:B------:R-:W-:Y:S01]  /*b890*/  HMMA.16816.F32.BF16 R16, R8.reuse, R24, R152 ;  /* 0x000000180810723c */ /* 0x040fe20000041898 */
[----:B-1----:R-:W-:Y:S01]  /*b8a0*/  FFMA.FTZ R3, R172, c[0x0][0x23c], -R0 ;  /* 0x00008f00ac037a23 */ /* 0x002fe20000010800 */
[----:B------:R-:W-:Y:S01]  /*b8b0*/  MOV R149, R56 ;  /* 0x0000003800957202 */ /* 0x000fe20000000f00 */
[--C-:B------:R-:W-:Y:S01]  /*b8c0*/  FFMA.FTZ R56, R133, c[0x0][0x23c], -R2.reuse ;  /* 0x00008f0085387a23 */ /* 0x100fe20000010802 */
[----:B------:R-:W-:Y:S01]  /*b8d0*/  MOV R150, R57 ;  /* 0x0000003900967202 */ /* 0x000fe20000000f00 */
[----:B------:R-:W1:Y:S01]  /*b8e0*/  MUFU.EX2 R95, R3 ;  /* 0x00000003005f7308 */ /* 0x000e620000000800 */
[--C-:B------:R-:W-:Y:S01]  /*b8f0*/  FFMA.FTZ R57, R131, c[0x0][0x23c], -R2.reuse ;  /* 0x00008f0083397a23 */ /* 0x100fe20000010802 */
[----:B------:R-:W-:Y:S01]  /*b900*/  MOV R155, R84 ;  /* 0x00000054009b7202 */ /* 0x000fe20000000f00 */
[----:B------:R-:W-:Y:S01]  /*b910*/  HMMA.16816.F32.BF16 R32, R8, R26, R164 ;  /* 0x0000001a0820723c */ /* 0x000fe200000418a4 */
[----:B------:R-:W-:Y:S01]  /*b920*/  MOV R154, R83 ;  /* 0x00000053009a7202 */ /* 0x000fe20000000f00 */
[----:B------:R-:W-:Y:S01]  /*b930*/  FFMA.FTZ R25, R135, c[0x0][0x23c], -R2 ;  /* 0x00008f0087197a23 */ /* 0x000fe20000010802 */
[----:B------:R-:W-:Y:S01]  /*b940*/  MOV R172, R75 ;  /* 0x0000004b00ac7202 */ /* 0x000fe20000000f00 */
[----:B------:R-:W-:Y:S01]  /*b950*/  FFMA.FTZ R24, R205, c[0x0][0x23c], -R0 ;  /* 0x00008f00cd187a23 */ /* 0x000fe20000010800 */
[----:B------:R-:W-:Y:S01]  /*b960*/  MOV R151, R58 ;  /* 0x0000003a00977202 */ /* 0x000fe20000000f00 */
[----:B------:R-:W-:Y:S01]  /*b970*/  FFMA.FTZ R58, R91, c[0x0][0x23c], -R4 ;  /* 0x00008f005b3a7a23 */ /* 0x000fe20000010804 */
[----:B--2---:R-:W-:Y:S01]  /*b980*/  F2FP.BF16.PACK_AB R8, R98, R99 ;  /* 0x000000636208723e */ /* 0x004fe200000010ff */
[----:B------:R-:W-:Y:S01]  /*b990*/  FFMA.FTZ R26, R169, c[0x0][0x23c], -R2 ;  /* 0x00008f00a91a7a23 */ /* 0x000fe20000010802 */
[----:B---3--:R-:W-:Y:S01]  /*b9a0*/  F2FP.BF16.PACK_AB R10, R96, R97 ;  /* 0x00000061600a723e */ /* 0x008fe200000010ff */
[----:B------:R-:W-:Y:S01]  /*b9b0*/  MUFU.EX2 R56, R56 ;  /* 0x0000003800387308 */ /* 0x000fe20000000800 */
[----:B------:R-:W-:Y:S01]  /*b9c0*/  MOV R152, R66 ;  /* 0x0000004200987202 */ /* 0x000fe20000000f00 */
[----:B------:R-:W-:Y:S01]  /*b9d0*/  FFMA.FTZ R66, R119, c[0x0][0x23c], -R4 ;  /* 0x00008f0077427a23 */ /* 0x000fe20000010804 */
[----:B-1----:R-:W-:Y:S01]  /*b9e0*/  F2FP.BF16.PACK_AB R9, R95, R94 ;  /* 0x0000005e5f09723e */ /* 0x002fe200000010ff */
[----:B------:R-:W-:Y:S01]  /*b9f0*/  FFMA.FTZ R3, R171, c[0x0][0x23c], -R0 ;  /* 0x00008f00ab037a23 */ /* 0x000fe20000010800 */
[----:B------:R-:W-:-:S02]  /*ba00*/  MOV R171, R81 ;  /* 0x0000005100ab7202 */ /* 0x000fc40000000f00 */
[----:B------:R-:W-:Y:S01]  /*ba10*/  MOV R167, R68 ;  /* 0x0000004400a77202 */ /* 0x000fe20000000f00 */
[----:B------:R1:W-:Y:S01]  /*ba20*/  MUFU.EX2 R93, R3 ;  /* 0x00000003005d7308 */ /* 0x0003e20000000800 */
[----:B------:R-:W-:Y:S01]  /*ba30*/  MOV R166, R69 ;  /* 0x0000004500a67202 */ /* 0x000fe20000000f00 */
[--C-:B------:R-:W-:Y:S01]  /*ba40*/  FFMA.FTZ R68, R105, c[0x0][0x23c], -R4.reuse ;  /* 0x00008f0069447a23 */ /* 0x100fe20000010804 */
[----:B------:R-:W-:Y:S01]  /*ba50*/  F2FP.BF16.PACK_AB R6, R172, R171 ;  /* 0x000000abac06723e */ /* 0x000fe200000010ff */
[----:B------:R-:W-:Y:S01]  /*ba60*/  FFMA.FTZ R69, R106, c[0x0][0x23c], -R4 ;  /* 0x00008f006a457a23 */ /* 0x000fe20000010804 */
[----:B------:R-:W-:Y:S01]  /*ba70*/  MOV R153, R65 ;  /* 0x0000004100997202 */ /* 0x000fe20000000f00 */
[--C-:B------:R-:W-:Y:S01]  /*ba80*/  FFMA.FTZ R65, R123, c[0x0][0x23c], -R0.reuse ;  /* 0x00008f007b417a23 */ /* 0x100fe20000010800 */
[----:B------:R-:W-:Y:S01]  /*ba90*/  MOV R164, R161 ;  /* 0x000000a100a47202 */ /* 0x000fe20000000f00 */
[----:B------:R-:W-:Y:S01]  /*baa0*/  MUFU.EX2 R58, R58 ;  /* 0x0000003a003a7308 */ /* 0x000fe20000000800 */
[----:B------:R-:W-:Y:S01]  /*bab0*/  MOV R165, R160 ;  /* 0x000000a000a57202 */ /* 0x000fe20000000f00 */
[----:B-1----:R-:W-:Y:S01]  /*bac0*/  FFMA.FTZ R3, R175, c[0x0][0x23c], -R0 ;  /* 0x00008f00af037a23 */ /* 0x002fe20000010800 */
[----:B------:R-:W-:-:S05]  /*bad0*/  MOV R175, R76 ;  /* 0x0000004c00af7202 */ /* 0x000fca0000000f00 */
[----:B------:R-:W-:Y:S08]  /*bae0*/  MUFU.EX2 R66, R66 ;  /* 0x0000004200427308 */ /* 0x000ff00000000800 */
[----:B------:R1:W2:Y:S08]  /*baf0*/  MUFU.EX2 R92, R3 ;  /* 0x00000003005c7308 */ /* 0x0002b00000000800 */
[----:B------:R-:W3:Y:S01]  /*bb00*/  MUFU.EX2 R57, R57 ;  /* 0x0000003900397308 */ /* 0x000ee20000000800 */
[----:B-1----:R-:W-:Y:S01]  /*bb10*/  FFMA.FTZ R3, R90, c[0x0][0x23c], -R4 ;  /* 0x00008f005a037a23 */ /* 0x002fe20000010804 */
[----:B--2---:R-:W-:-:S06]  /*bb20*/  F2FP.BF16.PACK_AB R11, R92, R93 ;  /* 0x0000005d5c0b723e */ /* 0x004fcc00000010ff */
[----:B------:R-:W-:Y:S01]  /*bb30*/  MUFU.EX2 R68, R68 ;  /* 0x0000004400447308 */ /* 0x000fe20000000800 */
[----:B-----5:R-:W-:Y:S01]  /*bb40*/  HMMA.16816.F32.BF16 R136, R8, R12, R136 ;  /* 0x0000000c0888723c */ /* 0x020fe20000041888 */
[----:B---3--:R-:W-:-:S06]  /*bb50*/  F2FP.BF16.PACK_AB R160, R57, R56 ;  /* 0x0000003839a0723e */ /* 0x008fcc00000010ff */
[----:B------:R1:W-:Y:S01]  /*bb60*/  MUFU.EX2 R90, R3 ;  /* 0x00000003005a7308 */ /* 0x0003e20000000800 */
[C---:B------:R-:W-:Y:S07]  /*bb70*/  HMMA.16816.F32.BF16 R48, R8.reuse, R14, R48 ;  /* 0x0000000e0830723c */ /* 0x040fee0000041830 */
[----:B------:R-:W-:Y:S01]  /*bb80*/  MUFU.EX2 R69, R69 ;  /* 0x0000004500457308 */ /* 0x000fe20000000800 */
[----:B------:R-:W-:Y:S01]  /*bb90*/  HMMA.16816.F32.BF16 R156, R8, R20, R44 ;  /* 0x00000014089c723c */ /* 0x000fe2000004182c */
[----:B-1----:R-:W-:Y:S01]  /*bba0*/  FFMA.FTZ R3, R174, c[0x0][0x23c], -R2 ;  /* 0x00008f00ae037a23 */ /* 0x002fe20000010802 */
[----:B------:R-:W-:-:S05]  /*bbb0*/  MOV R174, R89 ;  /* 0x0000005900ae7202 */ /* 0x000fca0000000f00 */
[----:B------:R-:W-:Y:S01]  /*bbc0*/  MUFU.EX2 R65, R65 ;  /* 0x0000004100417308 */ /* 0x000fe20000000800 */
[----:B------:R-:W-:Y:S01]  /*bbd0*/  F2FP.BF16.PACK_AB R4, R175, R174 ;  /* 0x000000aeaf04723e */ /* 0x000fe200000010ff */
[----:B------:R-:W-:Y:S01]  /*bbe0*/  HMMA.16816.F32.BF16 R52, R8, R22, R28 ;  /* 0x000000160834723c */ /* 0x000fe2000004181c */
[----:B------:R-:W1:Y:S05]  /*bbf0*/  LDSM.16.MT88.4 R28, [R185+0x5000] ;  /* 0x00500000b91c783b */ /* 0x000e6a0000004200 */
[----:B------:R2:W-:Y:S01]  /*bc00*/  MUFU.EX2 R89, R3 ;  /* 0x0000000300597308 */ /* 0x0005e20000000800 */
[----:B------:R-:W-:Y:S02]  /*bc10*/  F2FP.BF16.PACK_AB R9, R233, R235 ;  /* 0x000000ebe909723e */ /* 0x000fe400000010ff */
[----:B------:R-:W-:Y:S01]  /*bc20*/  F2FP.BF16.PACK_AB R11, R231, R232 ;  /* 0x000000e8e70b723e */ /* 0x000fe200000010ff */
[----:B--2---:R-:W-:Y:S01]  /*bc30*/  FFMA.FTZ R3, R178, c[0x0][0x23c], -R2 ;  /* 0x00008f00b2037a23 */ /* 0x004fe20000010802 */
[----:B------:R-:W-:-:S03]  /*bc40*/  MOV R178, R88 ;  /* 0x0000005800b27202 */ /* 0x000fc60000000f00 */
[----:B------:R2:W3:Y:S02]  /*bc50*/  MUFU.EX2 R88, R3 ;  /* 0x0000000300587308 */ /* 0x0004e40000000800 */
[----:B--2---:R-:W-:Y:S01]  /*bc60*/  FFMA.FTZ R3, R176, c[0x0][0x23c], -R2 ;  /* 0x00008f00b0037a23 */ /* 0x004fe20000010802 */
[----:B------:R-:W-:-:S05]  /*bc70*/  MOV R176, R87 ;  /* 0x0000005700b07202 */ /* 0x000fca0000000f00 */
[----:B------:R2:W-:Y:S01]  /*bc80*/  MUFU.EX2 R87, R3 ;  /* 0x0000000300577308 */ /* 0x0005e20000000800 */
[----:B------:R-:W-:Y:S01]  /*bc90*/  F2FP.BF16.PACK_AB R10, R178, R176 ;  /* 0x000000b0b20a723e */ /* 0x000fe200000010ff */
[----:B--2---:R-:W-:Y:S01]  /*bca0*/  FFMA.FTZ R3, R173, c[0x0][0x23c], -R2 ;  /* 0x00008f00ad037a23 */ /* 0x004fe20000010802 */
[----:B------:R-:W-:-:S05]  /*bcb0*/  MOV R173, R86 ;  /* 0x0000005600ad7202 */ /* 0x000fca0000000f00 */
[----:B------:R2:W-:Y:S02]  /*bcc0*/  MUFU.EX2 R86, R3 ;  /* 0x0000000300567308 */ /* 0x0005e40000000800 */
[----:B--2---:R-:W-:Y:S01]  /*bcd0*/  FFMA.FTZ R3, R183, c[0x0][0x23c], -R0 ;  /* 0x00008f00b7037a23 */ /* 0x004fe20000010800 */
[----:B------:R-:W-:-:S05]  /*bce0*/  MOV R183, R79 ;  /* 0x0000004f00b77202 */ /* 0x000fca0000000f00 */
[----:B------:R2:W-:Y:S01]  /*bcf0*/  MUFU.EX2 R84, R3 ;  /* 0x0000000300547308 */ /* 0x0005e20000000800 */
[----:B------:R-:W-:-:S07]  /*bd00*/  F2FP.BF16.PACK_AB R8, R173, R183 ;  /* 0x000000b7ad08723e */ /* 0x000fce00000010ff */
[----:B------:R-:W-:Y:S01]  /*bd10*/  HMMA.16816.F32.BF16 R140, R8, R12, R40 ;  /* 0x0000000c088c723c */ /* 0x000fe20000041828 */
[----:B--2---:R-:W-:-:S07]  /*bd20*/  FFMA.FTZ R3, R202, c[0x0][0x23c], -R0 ;  /* 0x00008f00ca037a23 */ /* 0x004fce0000010800 */
[C---:B------:R-:W-:Y:S01]  /*bd30*/  HMMA.16816.F32.BF16 R40, R8.reuse, R20, R16 ;  /* 0x000000140828723c */ /* 0x040fe20000041810 */
[----:B------:R-:W2:Y:S01]  /*bd40*/  LDSM.16.MT88.4 R16, [R186+0x5000] ;  /* 0x00500000ba10783b */ /* 0x000ea20000004200 */
[----:B------:R4:W5:Y:S06]  /*bd50*/  MUFU.EX2 R85, R3 ;  /* 0x0000000300557308 */ /* 0x00096c0000000800 */
[C---:B------:R-:W-:Y:S01]  /*bd60*/  HMMA.16816.F32.BF16 R44, R8.reuse, R14, R36 ;  /* 0x0000000e082c723c */ /* 0x040fe20000041824 */
[----:B------:R-:W2:Y:S06]  /*bd70*/  LDSM.16.MT88.4 R12, [R186+0x5400] ;  /* 0x00540000ba0c783b */ /* 0x000eac0000004200 */
[--C-:B------:R-:W-:Y:S01]  /*bd80*/  FFMA.FTZ R36, R121, c[0x0][0x23c], -R2.reuse ;  /* 0x00008f0079247a23 */ /* 0x100fe20000010802 */
[----:B------:R-:W-:Y:S01]  /*bd90*/  HMMA.16816.F32.BF16 R32, R8, R22, R32 ;  /* 0x000000160820723c */ /* 0x000fe20000041820 */
[----:B------:R-:W-:Y:S01]  /*bda0*/  FFMA.FTZ R37, R110, c[0x0][0x23c], -R2 ;  /* 0x00008f006e257a23 */ /* 0x000fe20000010802 */
[----:B------:R-:W2:Y:S01]  /*bdb0*/  LDSM.16.MT88.4 R20, [R185+0x5400] ;  /* 0x00540000b914783b */ /* 0x000ea20000004200 */
[----:B----4-:R-:W-:-:S02]  /*bdc0*/  FFMA.FTZ R3, R201, c[0x0][0x23c], -R0 ;  /* 0x00008f00c9037a23 */ /* 0x010fc40000010800 */
[--C-:B------:R-:W-:Y:S02]  /*bdd0*/  FFMA.FTZ R39, R181, c[0x0][0x23c], -R0.reuse ;  /* 0x00008f00b5277a23 */ /* 0x100fe40000010800 */
[----:B------:R4:W-:Y:S01]  /*bde0*/  MUFU.EX2 R83, R3 ;  /* 0x0000000300537308 */ /* 0x0009e20000000800 */
[----:B---3--:R-:W-:Y:S01]  /*bdf0*/  F2FP.BF16.PACK_AB R8, R88, R89 ;  /* 0x000000595808723e */ /* 0x008fe200000010ff */
[----:B-1----:R-:W-:Y:S01]  /*be00*/  HMMA.16816.F32.BF16 R140, R4, R28, R140 ;  /* 0x0000001c048c723c */ /* 0x002fe2000004188c */
[----:B-----5:R-:W-:Y:S01]  /*be10*/  F2FP.BF16.PACK_AB R9, R85, R84 ;  /* 0x000000545509723e */ /* 0x020fe200000010ff */
[----:B------:R-:W-:Y:S01]  /*be20*/  FFMA.FTZ R38, R182, c[0x0][0x23c], -R0 ;  /* 0x00008f00b6267a23 */ /* 0x000fe20000010800 */
[----:B------:R-:W-:-:S03]  /*be30*/  F2FP.BF16.PACK_AB R10, R86, R87 ;  /* 0x00000057560a723e */ /* 0x000fc600000010ff */
[----:B------:R-:W-:Y:S02]  /*be40*/  MUFU.EX2 R39, R39 ;  /* 0x0000002700277308 */ /* 0x000fe40000000800 */
[----:B------:R-:W-:Y:S01]  /*be50*/  HMMA.16816.F32.BF16 R44, R4, R30, R44 ;  /* 0x0000001e042c723c */ /* 0x000fe2000004182c */
[----:B----4-:R-:W-:-:S07]  /*be60*/  FFMA.FTZ R3, R203, c[0x0][0x23c], -R0 ;  /* 0x00008f00cb037a23 */ /* 0x010fce0000010800 */
[----:B--2---:R-:W-:Y:S01]  /*be70*/  HMMA.16816.F32.BF16 R40, R4, R16, R40 ;  /* 0x000000100428723c */ /* 0x004fe20000041828 */
[----:B------:R1:W2:Y:S02]  /*be80*/  MUFU.EX2 R82, R3 ;  /* 0x0000000300527308 */ /* 0x0002a40000000800 */
[----:B-1----:R-:W-:Y:S01]  /*be90*/  FFMA.FTZ R3, R199, c[0x0][0x23c], -R2 ;  /* 0x00008f00c7037a23 */ /* 0x002fe20000010802 */
[----:B--2---:R-:W-:-:S05]  /*bea0*/  F2FP.BF16.PACK_AB R11, R82, R83 ;  /* 0x00000053520b723e */ /* 0x004fca00000010ff */
[----:B------:R1:W-:Y:S02]  /*beb0*/  MUFU.EX2 R81, R3 ;  /* 0x0000000300517308 */ /* 0x0003e40000000800 */
[C---:B------:R-:W-:Y:S07]  /*bec0*/  HMMA.16816.F32.BF16 R136, R8.reuse, R28, R136 ;  /* 0x0000001c0888723c */ /* 0x040fee0000041888 */
[----:B------:R-:W-:Y:S01]  /*bed0*/  FFMA.FTZ R28, R153, R73, R208 ;  /* 0x00000049991c7223 */ /* 0x000fe200000100d0 */
[----:B------:R-:W-:Y:S01]  /*bee0*/  HMMA.16816.F32.BF16 R144, R8, R30, R48 ;  /* 0x0000001e0890723c */ /* 0x000fe20000041830 */
[----:B------:R2:W-:Y:S01]  /*bef0*/  MUFU.EX2 R31, R37 ;  /* 0x00000025001f7308 */ /* 0x0005e20000000800 */
[----:B------:R-:W-:Y:S01]  /*bf00*/  MOV R153, R148 ;  /* 0x0000009400997202 */ /* 0x000fe20000000f00 */
[----:B-1----:R-:W-:Y:S01]  /*bf10*/  FFMA.FTZ R3, R180, c[0x0][0x23c], -R2 ;  /* 0x00008f00b4037a23 */ /* 0x002fe20000010802 */
[----:B------:R-:W-:-:S03]  /*bf20*/  MOV R180, R165 ;  /* 0x000000a500b47202 */ /* 0x000fc60000000f00 */
[--C-:B------:R-:W-:Y:S01]  /*bf30*/  FFMA.FTZ R48, R170, c[0x0][0x23c], -R0.reuse ;  /* 0x00008f00aa307a23 */ /* 0x100fe20000010800 */
[C---:B------:R-:W-:Y:S01]  /*bf40*/  HMMA.16816.F32.BF16 R156, R8.reuse, R16, R156 ;  /* 0x00000010089c723c */ /* 0x040fe2000004189c */
[----:B------:R1:W3:Y:S01]  /*bf50*/  MUFU.EX2 R80, R3 ;  /* 0x0000000300507308 */ /* 0x0002e20000000800 */
[--C-:B------:R-:W-:Y:S01]  /*bf60*/  FFMA.FTZ R49, R168, c[0x0][0x23c], -R0.reuse ;  /* 0x00008f00a8317a23 */ /* 0x100fe20000010800 */
[----:B------:R-:W-:Y:S01]  /*bf70*/  MOV R199, R153 ;  /* 0x0000009900c77202 */ /* 0x000fe20000000f00 */
[--C-:B------:R-:W-:Y:S01]  /*bf80*/  FFMA.FTZ R50, R179, c[0x0][0x23c], -R0.reuse ;  /* 0x00008f00b3327a23 */ /* 0x100fe20000010800 */
[----:B------:R-:W-:Y:S01]  /*bf90*/  F2FP.BF16.PACK_AB R165, R67, R66 ;  /* 0x0000004243a5723e */ /* 0x000fe200000010ff */
[----:B------:R-:W-:Y:S02]  /*bfa0*/  FFMA.FTZ R51, R177, c[0x0][0x23c], -R0 ;  /* 0x00008f00b1337a23 */ /* 0x000fe40000010800 */
[----:B------:R-:W-:Y:S01]  /*bfb0*/  HMMA.16816.F32.BF16 R8, R8, R18, R52 ;  /* 0x000000120808723c */ /* 0x000fe20000041834 */
[----:B------:R-:W-:Y:S01]  /*bfc0*/  MUFU.EX2 R55, R24 ;  /* 0x0000001800377308 */ /* 0x000fe20000000800 */
[----:B--2---:R-:W-:-:S02]  /*bfd0*/  MOV R37, R63 ;  /* 0x0000003f00257202 */ /* 0x004fc40000000f00 */
[----:B------:R-:W-:Y:S01]  /*bfe0*/  @P0 MOV R37, R63 ;  /* 0x0000003f00250202 */ /* 0x000fe20000000f00 */
[----:B-1----:R-:W-:-:S04]  /*bff0*/  FFMA.FTZ R3, R197, c[0x0][0x23c], -R2 ;  /* 0x00008f00c5037a23 */ /* 0x002fc80000010802 */
[----:B------:R-:W-:Y:S01]  /*c000*/  MUFU.EX2 R54, R26 ;  /* 0x0000001a00367308 */ /* 0x000fe20000000800 */
[----:B------:R-:W-:-:S07]  /*c010*/  @P0 IADD3 R197, R209, -0x3, RZ ;  /* 0xfffffffdd1c50810 */ /* 0x000fce0007ffe0ff */
[----:B------:R1:W-:Y:S08]  /*c020*/  MUFU.EX2 R79, R3 ;  /* 0x00000003004f7308 */ /* 0x0003f00000000800 */
[----:B------:R2:W-:Y:S01]  /*c030*/  MUFU.EX2 R53, R25 ;  /* 0x0000001900357308 */ /* 0x0005e20000000800 */
[----:B-1----:R-:W-:-:S07]  /*c040*/  FFMA.FTZ R3, R200, c[0x0][0x23c], -R2 ;  /* 0x00008f00c8037a23 */ /* 0x002fce0000010802 */
[----:B------:R1:W-:Y:S01]  /*c050*/  MUFU.EX2 R52, R36 ;  /* 0x0000002400347308 */ /* 0x0003e20000000800 */
[----:B------:R-:W-:Y:S01]  /*c060*/  FFMA.FTZ R2, R207, c[0x0][0x23c], -R0 ;  /* 0x00008f00cf027a23 */ /* 0x000fe20000010800 */
[----:B--2---:R-:W-:Y:S06]  /*c070*/  HMMA.16816.F32.BF16 R24, R4, R18, R32 ;  /* 0x000000120418723c */ /* 0x004fec0000041820 */
[----:B------:R2:W4:Y:S01]  /*c080*/  MUFU.EX2 R78, R3 ;  /* 0x00000003004e7308 */ /* 0x0005220000000800 */
[----:B------:R-:W5:Y:S01]  /*c090*/  LDSM.16.MT88.4 R16, [R185+0x5800] ;  /* 0x00580000b910783b */ /* 0x000f620000004200 */
[----:B---3--:R-:W-:-:S06]  /*c0a0*/  F2FP.BF16.PACK_AB R4, R80, R81 ;  /* 0x000000515004723e */ /* 0x008fcc00000010ff */
[----:B------:R3:W-:Y:S01]  /*c0b0*/  MUFU.EX2 R76, R2 ;  /* 0x00000002004c7308 */ /* 0x0007e20000000800 */
[-C--:B-1----:R-:W-:Y:S02]  /*c0c0*/  MOV R36, R60.reuse ;  /* 0x0000003c00247202 */ /* 0x082fe40000000f00 */
[----:B------:R-:W-:Y:S01]  /*c0d0*/  @P0 MOV R36, R60 ;  /* 0x0000003c00240202 */ /* 0x000fe20000000f00 */
[----:B--2---:R-:W-:Y:S01]  /*c0e0*/  FFMA.FTZ R3, R204, c[0x0][0x23c], -R0 ;  /* 0x00008f00cc037a23 */ /* 0x004fe20000010800 */
[----:B----4-:R-:W-:-:S03]  /*c0f0*/  F2FP.BF16.PACK_AB R6, R78, R79 ;  /* 0x0000004f4e06723e */ /* 0x010fc600000010ff */
[----:B------:R1:W-:Y:S01]  /*c100*/  MUFU.EX2 R30, R38 ;  /* 0x00000026001e7308 */ /* 0x0003e20000000800 */
[----:B---3--:R-:W-:Y:S01]  /*c110*/  FFMA.FTZ R2, R167, R70, R226 ;  /* 0x00000046a7027223 */ /* 0x008fe200000100e2 */
[----:B------:R-:W-:-:S06]  /*c120*/  MOV R167, R150 ;  /* 0x0000009600a77202 */ /* 0x000fcc0000000f00 */
[----:B------:R2:W3:Y:S01]  /*c130*/  MUFU.EX2 R77, R3 ;  /* 0x00000003004d7308 */ /* 0x0004e20000000800 */
[----:B------:R-:W-:Y:S02]  /*c140*/  MOV R202, R167 ;  /* 0x000000a700ca7202 */ /* 0x000fe40000000f00 */
[----:B------:R-:W-:-:S05]  /*c150*/  F2FP.BF16.PACK_AB R167, R69, R68 ;  /* 0x0000004445a7723e */ /* 0x000fca00000010ff */
[----:B------:R-:W-:Y:S01]  /*c160*/  MUFU.EX2 R48, R48 ;  /* 0x0000003000307308 */ /* 0x000fe20000000800 */
[-C--:B-1----:R-:W-:Y:S02]  /*c170*/  MOV R38, R71.reuse ;  /* 0x0000004700267202 */ /* 0x082fe40000000f00 */
[----:B------:R-:W-:Y:S01]  /*c180*/  @P0 MOV R38, R71 ;  /* 0x0000004700260202 */ /* 0x000fe20000000f00 */
[----:B--2---:R-:W-:Y:S01]  /*c190*/  FFMA.FTZ R3, R206, c[0x0][0x23c], -R0 ;  /* 0x00008f00ce037a23 */ /* 0x004fe20000010800 */
[----:B---3--:R-:W-:-:S03]  /*c1a0*/  F2FP.BF16.PACK_AB R5, R76, R77 ;  /* 0x0000004d4c05723e */ /* 0x008fc600000010ff */
[----:B------:R-:W-:Y:S01]  /*c1b0*/  MUFU.EX2 R49, R49 ;  /* 0x0000003100317308 */ /* 0x000fe20000000800 */
[----:B------:R-:W-:Y:S01]  /*c1c0*/  FFMA.FTZ R0, R152, R74, R210 ;  /* 0x0000004a98007223 */ /* 0x000fe200000100d2 */
[----:B------:R-:W-:-:S04]  /*c1d0*/  MOV R152, R149 ;  /* 0x0000009500987202 */ /* 0x000fc80000000f00 */
[----:B------:R-:W-:Y:S02]  /*c1e0*/  MOV R201, R152 ;  /* 0x0000009800c97202 */ /* 0x000fe40000000f00 */
[----:B------:R-:W1:Y:S08]  /*c1f0*/  MUFU.EX2 R75, R3 ;  /* 0x00000003004b7308 */ /* 0x000e700000000800 */
[----:B------:R-:W-:Y:S01]  /*c200*/  MUFU.EX2 R50, R50 ;  /* 0x0000003200327308 */ /* 0x000fe20000000800 */
[----:B-1----:R-:W-:Y:S01]  /*c210*/  F2FP.BF16.PACK_AB R7, R55, R75 ;  /* 0x0000004b3707723e */ /* 0x002fe200000010ff */
[----:B------:R-:W-:Y:S01]  /*c220*/  FFMA.FTZ R3, R166, R72, R251 ;  /* 0x00000048a6037223 */ /* 0x000fe200000100fb */
[----:B------:R-:W-:-:S05]  /*c230*/  MOV R166, R151 ;  /* 0x0000009700a67202 */ /* 0x000fca0000000f00 */
[----:B------:R-:W1:Y:S01]  /*c240*/  MUFU.EX2 R51, R51 ;  /* 0x0000003300337308 */ /* 0x000e620000000800 */
[----:B------:R-:W-:Y:S01]  /*c250*/  LDSM.16.MT88.4 R148, [R185+0x5c00] ;  /* 0x005c0000b994783b */ /* 0x000fe20000004200 */
[C---:B------:R-:W-:Y:S03]  /*c260*/  HMMA.16816.F32.BF16 R32, R4.reuse, R14, R8 ;  /* 0x0000000e0420723c */ /* 0x040fe60000041808 */
[----:B------:R-:W2:Y:S05]  /*c270*/  LDSM.16.MT88.4 R8, [R186+0x5800] ;  /* 0x00580000ba08783b */ /* 0x000eaa0000004200 */
[----:B------:R-:W-:Y:S01]  /*c280*/  HMMA.16816.F32.BF16 R136, R4, R20, R136 ;  /* 0x000000140488723c */ /* 0x000fe20000041888 */
[----:B-1----:R-:W-:-:S07]  /*c290*/  F2FP.BF16.PACK_AB R161, R51, R50 ;  /* 0x0000003233a1723e */ /* 0x002fce00000010ff */
        /* <DEDUP_REMOVED lines=8> */
[----:B------:R-:W-:Y:S01]  /*c320*/  HMMA.16816.F32.BF16 R40, R4, R12, R40 ;  /* 0x0000000c0428723c */ /* 0x000fe20000041828 */
[----:B------:R-:W-:Y:S02]  /*c330*/  FADD.FTZ R3, R227, R2 ;  /* 0x00000002e3037221 */ /* 0x000fe40000010000 */
[----:B------:R-:W-:-:S02]  /*c340*/  FADD.FTZ R2, R216, R0 ;  /* 0x00000000d8027221 */ /* 0x000fc40000010000 */
[----:B------:R-:W-:Y:S02]  /*c350*/  FADD.FTZ R0, R212, R28 ;  /* 0x0000001cd4007221 */ /* 0x000fe40000010000 */
        /* <DEDUP_REMOVED lines=9> */
[----:B------:R-:W-:Y:S01]  /*c3f0*/  HMMA.16816.F32.BF16 R12, R4, R14, R24 ;  /* 0x0000000e040c723c */ /* 0x000fe20000041818 */
[----:B------:R-:W-:Y:S01]  /*c400*/  FADD.FTZ R3, R240, R3 ;  /* 0x00000003f0037221 */ /* 0x000fe20000010000 */
[----:B------:R-:W1:Y:S01]  /*c410*/  LDSM.16.MT88.4 R20, [R186+0x5c00] ;  /* 0x005c0000ba14783b */ /* 0x000e620000004200 */
[----:B------:R-:W-:Y:S01]  /*c420*/  FADD.FTZ R2, R222, R2 ;  /* 0x00000002de027221 */ /* 0x000fe20000010000 */
[----:B------:R-:W-:Y:S01]  /*c430*/  F2FP.BF16.PACK_AB R162, R62, R61 ;  /* 0x0000003d3ea2723e */ /* 0x000fe200000010ff */
[----:B------:R-:W-:Y:S01]  /*c440*/  FADD.FTZ R3, R250, R3 ;  /* 0x00000003fa037221 */ /* 0x000fe20000010000 */
[----:B------:R-:W-:Y:S01]  /*c450*/  F2FP.BF16.PACK_AB R163, R65, R64 ;  /* 0x0000004041a3723e */ /* 0x000fe200000010ff */
[----:B------:R-:W-:Y:S01]  /*c460*/  FADD.FTZ R2, R225, R2 ;  /* 0x00000002e1027221 */ /* 0x000fe20000010000 */
[----:B------:R-:W-:-:S02]  /*c470*/  F2FP.BF16.PACK_AB R4, R53, R54 ;  /* 0x000000363504723e */ /* 0x000fc400000010ff */
[----:B------:R-:W-:Y:S01]  /*c480*/  F2FP.BF16.PACK_AB R5, R39, R30 ;  /* 0x0000001e2705723e */ /* 0x000fe200000010ff */
[----:B------:R-:W-:Y:S01]  /*c490*/  FADD.FTZ R2, R219, R2 ;  /* 0x00000002db027221 */ /* 0x000fe20000010000 */
[----:B------:R-:W-:Y:S02]  /*c4a0*/  F2FP.BF16.PACK_AB R6, R31, R52 ;  /* 0x000000341f06723e */ /* 0x000fe400000010ff */
[----:B------:R-:W-:Y:S01]  /*c4b0*/  F2FP.BF16.PACK_AB R7, R49, R48 ;  /* 0x000000303107723e */ /* 0x000fe200000010ff */
[----:B------:R-:W-:-:S06]  /*c4c0*/  FADD.FTZ R2, R223, R2 ;  /* 0x00000002df027221 */ /* 0x000fcc0000010000 */
[C---:B-----5:R-:W-:Y:S08]  /*c4d0*/  HMMA.16816.F32.BF16 R136, R4.reuse, R16, R136 ;  /* 0x000000100488723c */ /* 0x060ff00000041888 */
[C---:B------:R-:W-:Y:S08]  /*c4e0*/  HMMA.16816.F32.BF16 R144, R4.reuse, R18, R144 ;  /* 0x000000120490723c */ /* 0x040ff00000041890 */
[C---:B--2---:R-:W-:Y:S08]  /*c4f0*/  HMMA.16816.F32.BF16 R156, R4.reuse, R8, R156 ;  /* 0x00000008049c723c */ /* 0x044ff0000004189c */
[----:B------:R-:W-:Y:S07]  /*c500*/  HMMA.16816.F32.BF16 R24, R4, R10, R32 ;  /* 0x0000000a0418723c */ /* 0x000fee0000041820 */
[----:B------:R-:W-:Y:S01]  /*c510*/  F2FP.BF16.PACK_AB R4, R129, R125 ;  /* 0x0000007d8104723e */ /* 0x000fe200000010ff */
[----:B------:R-:W-:Y:S01]  /*c520*/  HMMA.16816.F32.BF16 R136, R160, R148, R136 ;  /* 0x00000094a088723c */ /* 0x000fe20000041888 */
[----:B------:R-:W-:-:S02]  /*c530*/  F2FP.BF16.PACK_AB R5, R103, R244 ;  /* 0x000000f46705723e */ /* 0x000fc400000010ff */
[----:B------:R-:W-:Y:S02]  /*c540*/  F2FP.BF16.PACK_AB R6, R122, R124 ;  /* 0x0000007c7a06723e */ /* 0x000fe400000010ff */
[----:B------:R-:W-:-:S03]  /*c550*/  F2FP.BF16.PACK_AB R7, R58, R90 ;  /* 0x0000005a3a07723e */ /* 0x000fc600000010ff */
[----:B------:R-:W-:Y:S08]  /*c560*/  HMMA.16816.F32.BF16 R144, R160, R150, R144 ;  /* 0x00000096a090723c */ /* 0x000ff00000041890 */
[C---:B------:R-:W-:Y:S08]  /*c570*/  HMMA.16816.F32.BF16 R140, R4.reuse, R16, R140 ;  /* 0x00000010048c723c */ /* 0x040ff0000004188c */
[C---:B------:R-:W-:Y:S07]  /*c580*/  HMMA.16816.F32.BF16 R40, R4.reuse, R8, R40 ;  /* 0x000000080428723c */ /* 0x040fee0000041828 */
[----:B------:R-:W-:Y:S01]  /*c590*/  FADD.FTZ R8, R218, R28 ;  /* 0x0000001cda087221 */ /* 0x000fe20000010000 */
[C---:B------:R-:W-:Y:S08]  /*c5a0*/  HMMA.16816.F32.BF16 R16, R4.reuse, R18, R44 ;  /* 0x000000120410723c */ /* 0x040ff0000004182c */
[----:B------:R-:W-:Y:S07]  /*c5b0*/  HMMA.16816.F32.BF16 R12, R4, R10, R12 ;  /* 0x0000000a040c723c */ /* 0x000fee000004180c */
[----:B------:R-:W-:Y:S01]  /*c5c0*/  FADD.FTZ R4, R164, R0 ;  /* 0x00000000a4047221 */ /* 0x000fe20000010000 */
[----:B------:R-:W-:Y:S01]  /*c5d0*/  F2FP.BF16.PACK_AB R164, R118, R120 ;  /* 0x0000007876a4723e */ /* 0x000fe200000010ff */
[----:B------:R-:W-:Y:S01]  /*c5e0*/  FADD.FTZ R0, R214, R8 ;  /* 0x00000008d6007221 */ /* 0x000fe20000010000 */
[C---:B-1----:R-:W-:Y:S01]  /*c5f0*/  HMMA.16816.F32.BF16 R156, R160.reuse, R20, R156 ;  /* 0x00000014a09c723c */ /* 0x042fe2000004189c */
[----:B------:R-:W-:Y:S01]  /*c600*/  FADD.FTZ R4, R166, R4 ;  /* 0x00000004a6047221 */ /* 0x000fe20000010000 */
[----:B------:R-:W-:Y:S01]  /*c610*/  F2FP.BF16.PACK_AB R166, R114, R117 ;  /* 0x0000007572a6723e */ /* 0x000fe200000010ff */
[----:B------:R-:W-:Y:S01]  /*c620*/  FADD.FTZ R6, R248, R3 ;  /* 0x00000003f8067221 */ /* 0x000fe20000010000 */
[-C--:B------:R-:W-:Y:S01]  /*c630*/  MOV R3, R59.reuse ;  /* 0x0000003b00037202 */ /* 0x080fe20000000f00 */
        /* <DEDUP_REMOVED lines=115> */
[----:B------:R-:W-:Y:S05]  /*cd70*/  @P0 BRA `(.L_x_269) ;  /* 0x0000001000000947 */ /* 0x000fea0003800000 */
.L_x_267:
[----:B------:R-:W-:-:S04]  /*cd80*/  IADD3 R197, R0, -0x1, RZ ;  /* 0xffffffff00c57810 */ /* 0x000fc80007ffe0ff */
.L_x_269:
[----:B------:R-:W-:-:S13]  /*cd90*/  ISETP.GE.AND P0, PT, R197, RZ, PT ;  /* 0x000000ffc500720c */ /* 0x000fda0003f06270 */
[----:B------:R-:W-:Y:S05]  /*cda0*/  @!P0 BRA `(.L_x_270) ;  /* 0x0000496000008947 */ /* 0x000fea0003800000 */
[----:B-1----:R-:W2:Y:S01]  /*cdb0*/  LDL.LU.64 R4, [R1+0x48] ;  /* 0x0000480001047983 */ /* 0x002ea20000300a00 */
[----:B------:R-:W-:Y:S01]  /*cdc0*/  IMAD.MOV.U32 R2, RZ, RZ, c[0x0][0x19c] ;  /* 0x00006700ff027624 */ /* 0x000fe200078e00ff */
[----:B------:R-:W-:Y:S01]  /*cdd0*/  MOV R135, R3 ;  /* 0x0000000300877202 */ /* 0x000fe20000000f00 */
[----:B------:R-:W-:Y:S01]  /*cde0*/  IMAD.MOV.U32 R0, RZ, RZ, c[0x0][0x198] ;  /* 0x00006600ff007624 */ /* 0x000fe200078e00ff */
[----:B------:R-:W-:Y:S01]  /*cdf0*/  MOV R3, R221 ;  /* 0x000000dd00037202 */ /* 0x000fe20000000f00 */
[----:B------:R-:W-:Y:S01]  /*ce00*/  ULDC.64 UR4, c[0x0][0x1a0] ;  /* 0x0000680000047ab9 */ /* 0x000fe20000000a00 */
[----:B------:R-:W-:Y:S01]  /*ce10*/  MOV R133, R37 ;  /* 0x0000002500857202 */ /* 0x000fe20000000f00 */
[----:B------:R-:W-:Y:S01]  /*ce20*/  IMAD.MOV.U32 R132, RZ, RZ, R38 ;  /* 0x000000ffff847224 */ /* 0x000fe200078e0026 */
[----:B------:R-:W-:Y:S01]  /*ce30*/  SHF.L.U64.HI R0, R0, 0x6, R2 ;  /* 0x0000000600007819 */ /* 0x000fe20000010202 */
[----:B------:R-:W-:Y:S01]  /*ce40*/  IMAD.MOV.U32 R134, RZ, RZ, R36 ;  /* 0x000000ffff867224 */ /* 0x000fe200078e0024 */
[----:B------:R-:W-:-:S02]  /*ce50*/  USHF.L.U64.HI UR5, UR4, 0x6, UR5 ;  /* 0x0000000604057899 */ /* 0x000fc40008010205 */
[----:B------:R-:W-:Y:S01]  /*ce60*/  USHF.L.U32 UR4, UR4, 0x6, URZ ;  /* 0x0000000604047899 */ /* 0x000fe2000800063f */
[----:B--2---:R-:W-:-:S05]  /*ce70*/  MOV R2, R4 ;  /* 0x0000000400027202 */ /* 0x004fca0000000f00 */
[----:B------:R1:W-:Y:S01]  /*ce80*/  STL.64 [R1+0x10], R2 ;  /* 0x0000100201007387 */ /* 0x0003e20000100a00 */
[----:B------:R-:W-:Y:S05]  /*ce90*/  BRA `(.L_x_271) ;  /* 0x000001f000007947 */ /* 0x000fea0003800000 */
.L_x_273:
[----:B------:R-:W2:Y:S01]  /*cea0*/  LDL.64 R212, [R1+0x20] ;  /* 0x0000200001d47983 */ /* 0x000ea20000100a00 */
[----:B------:R-:W-:Y:S01]  /*ceb0*/  IADD3 R0, R197, -0x1, RZ ;  /* 0xffffffffc5007810 */ /* 0x000fe20007ffe0ff */
[----:B------:R-:W-:Y:S02]  /*cec0*/  IMAD.MOV.U32 R210, RZ, RZ, c[0x0][0x198] ;  /* 0x00006600ffd27624 */ /* 0x000fe400078e00ff */
[----:B------:R-:W3:Y:S01]  /*ced0*/  LDL.64 R214, [R1+0x18] ;  /* 0x0000180001d67983 */ /* 0x000ee20000100a00 */
[----:B------:R-:W-:Y:S01]  /*cee0*/  SHF.R.S32.HI R4, RZ, 0x1f, R0 ;  /* 0x0000001fff047819 */ /* 0x000fe20000011400 */
[----:B------:R-:W-:Y:S04]  /*cef0*/  IMAD.WIDE.U32 R2, R0, c[0x0][0x198], RZ ;  /* 0x0000660000027a25 */ /* 0x000fe800078e00ff */
[----:B------:R-:W-:Y:S02]  /*cf00*/  IMAD R4, R4, c[0x0][0x198], RZ ;  /* 0x0000660004047a24 */ /* 0x000fe400078e02ff */
[----:B------:R-:W-:Y:S02]  /*cf10*/  IMAD.SHL.U32 R211, R210, 0x40, RZ ;  /* 0x00000040d2d37824 */ /* 0x000fe400078e00ff */
[----:B------:R-:W-:Y:S04]  /*cf20*/  IMAD R4, R0, c[0x0][0x19c], R4 ;  /* 0x0000670000047a24 */ /* 0x000fe800078e0204 */
[----:B------:R-:W-:Y:S01]  /*cf30*/  IMAD.IADD R4, R3, 0x1, R4 ;  /* 0x0000000103047824 */ /* 0x000fe200078e0204 */
[----:B--2---:R-:W-:Y:S01]  /*cf40*/  LEA R0, P1, R2, R212, 0x7 ;  /* 0x000000d402007211 */ /* 0x004fe200078238ff */
[----:B------:R-:W-:Y:S03]  /*cf50*/  IMAD.MOV.U32 R212, RZ, RZ, c[0x0][0x19c] ;  /* 0x00006700ffd47624 */ /* 0x000fe600078e00ff */
[----:B------:R-:W-:Y:S02]  /*cf60*/  LEA R6, P2, R0, c[0x0][0x168], 0x1 ;  /* 0x00005a0000067a11 */ /* 0x000fe400078408ff */
[----:B---3--:R-:W-:Y:S02]  /*cf70*/  LEA.HI.X R2, R2, R215, R4, 0x7, P1 ;  /* 0x000000d702027211 */ /* 0x008fe400008f3c04 */
[-C--:B------:R-:W-:Y:S02]  /*cf80*/  IADD3 R4, P1, R6, R211.reuse, RZ ;  /* 0x000000d306047210 */ /* 0x080fe40007f3e0ff */
[----:B------:R-:W-:Y:S02]  /*cf90*/  LEA.HI.X R7, R0, c[0x0][0x16c], R2, 0x1, P2 ;  /* 0x00005b0000077a11 */ /* 0x000fe400010f0c02 */
[----:B------:R-:W-:Y:S02]  /*cfa0*/  SHF.L.U64.HI R210, R210, 0x6, R212 ;  /* 0x00000006d2d27819 */ /* 0x000fe400000102d4 */
[-C--:B------:R-:W-:Y:S01]  /*cfb0*/  IADD3 R2, P2, R4, R211.reuse, RZ ;  /* 0x000000d304027210 */ /* 0x080fe20007f5e0ff */
[----:B------:R-:W-:Y:S01]  /*cfc0*/  @!PT LDS RZ, [RZ] ;  /* 0x00000000fffff984 */ /* 0x000fe20000000800 */
[----:B------:R-:W-:Y:S01]  /*cfd0*/  @!PT LDS RZ, [RZ] ;  /* 0x00000000fffff984 */ /* 0x000fe20000000800 */
[----:B------:R-:W-:Y:S01]  /*cfe0*/  @!PT LDS RZ, [RZ] ;  /* 0x00000000fffff984 */ /* 0x000fe20000000800 */
[----:B------:R1:W-:Y:S02]  /*cff0*/  LDGSTS.E.BYPASS.LTC128B.128 [R198+0x2000], [R6.64] ;  /* 0x0200000006c67fae */ /* 0x0003e4000b901d46 */
        /* <DEDUP_REMOVED lines=9> */
.L_x_271:
[----:B-1----:R-:W2:Y:S01]  /*d090*/  LDL.64 R2, [R1+0x10] ;  /* 0x0000100001027983 */ /* 0x002ea20000100a00 */
[----:B------:R-:W-:Y:S04]  /*d0a0*/  DEPBAR.LE SB0, 0x0 ;  /* 0x000080000000791a */ /* 0x000fe80000000000 */
[----:B------:R-:W-:Y:S01]  /*d0b0*/  MOV R4, c[0x0][0x1a0] ;  /* 0x0000680000047a02 */ /* 0x000fe20000000f00 */
[----:B------:R-:W-:Y:S01]  /*d0c0*/  BAR.SYNC.DEFER_BLOCKING 0x0 ;  /* 0x0000000000007b1d */ /* 0x000fe20000010000 */
[----:B------:R-:W-:Y:S02]  /*d0d0*/  MOV R0, 0x7 ;  /* 0x0000000700007802 */ /* 0x000fe40000000f00 */
[C---:B------:R-:W-:Y:S02]  /*d0e0*/  SHF.L.U32 R6, R4.reuse, 0x7, RZ ;  /* 0x0000000704067819 */ /* 0x040fe400000006ff */
[----:B------:R-:W-:Y:S02]  /*d0f0*/  SHF.L.U64.HI R0, R4, R0, c[0x0][0x1a4] ;  /* 0x0000690004007619 */ /* 0x000fe40000010200 */
[----:B------:R-:W-:Y:S03]  /*d100*/  SHF.R.S32.HI R4, RZ, 0x1f, R197 ;  /* 0x0000001fff047819 */ /* 0x000fe600000114c5 */
[----:B------:R-:W-:Y:S04]  /*d110*/  IMAD R0, R0, R197, RZ ;  /* 0x000000c500007224 */ /* 0x000fe800078e02ff */
[-C--:B------:R-:W-:Y:S02]  /*d120*/  IMAD R0, R4, R6.reuse, R0 ;  /* 0x0000000604007224 */ /* 0x080fe400078e0200 */
[----:B--2---:R-:W-:Y:S05]  /*d130*/  IMAD.WIDE.U32 R2, R197, R6, R2 ;  /* 0x00000006c5027225 */ /* 0x004fea00078e0002 */
[----:B------:R-:W-:Y:S02]  /*d140*/  LEA R6, P1, R2, c[0x0][0x170], 0x1 ;  /* 0x00005c0002067a11 */ /* 0x000fe400078208ff */
[----:B------:R-:W-:Y:S02]  /*d150*/  IADD3 R0, R3, R0, RZ ;  /* 0x0000000003007210 */ /* 0x000fe40007ffe0ff */
        /* <DEDUP_REMOVED lines=17> */
[----:B------:R-:W1:Y:S08]  /*d270*/  LDSM.16.M88.4 R16, [R184+0x2000] ;  /* 0x00200000b810783b */ /* 0x000e700000000200 */
        /* <DEDUP_REMOVED lines=341> */
.L_x_272:
        /* <DEDUP_REMOVED lines=141> */
[----:B------:R-:W-:Y:S01]  /*f0a0*/  FSETP.NEU.FTZ.AND P1, PT, R36, -INF , PT ;  /* 0xff8000002400780b */ /* 0x000fe20003f3d000 */
[--C-:B------:R-:W-:Y:S01]  /*f0b0*/  FFMA.FTZ R5, R209, c[0x0][0x23c], -R43.reuse ;  /* 0x00008f00d1057a23 */ /* 0x100fe2000001082b */
[----:B------:R-:W-:Y:S01]  /*f0c0*/  FMNMX.FTZ R0, R94, R0, !PT ;  /* 0x000000005e007209 */ /* 0x000fe20007810000 */
[--C-:B------:R-:W-:Y:S01]  /*f0d0*/  FFMA.FTZ R7, R32, c[0x0][0x23c], -R43.reuse ;  /* 0x00008f0020077a23 */ /* 0x100fe2000001082b */
[----:B------:R-:W-:Y:S01]  /*f0e0*/  FSEL R66, R66, RZ, P1 ;  /* 0x000000ff42427208 */ /* 0x000fe20000800000 */
[--C-:B------:R-:W-:Y:S01]  /*f0f0*/  FFMA.FTZ R6, R33, c[0x0][0x23c], -R43.reuse ;  /* 0x00008f0021067a23 */ /* 0x100fe2000001082b */
[----:B------:R-:W-:Y:S03]  /*f100*/  FMNMX.FTZ R0, R95, R0, !PT ;  /* 0x000000005f007209 */ /* 0x000fe60007810000 */
[----:B------:R2:W-:Y:S01]  /*f110*/  MUFU.EX2 R238, R5 ;  /* 0x0000000500ee7308 */ /* 0x0005e20000000800 */
[----:B------:R-:W-:Y:S04]  /*f120*/  FMNMX.FTZ R0, R106, R0, !PT ;  /* 0x000000006a007209 */ /* 0x000fe80007810000 */
[----:B------:R-:W-:Y:S04]  /*f130*/  FMNMX.FTZ R0, R107, R0, !PT ;  /* 0x000000006b007209 */ /* 0x000fe80007810000 */
[----:B------:R-:W-:Y:S01]  /*f140*/  FMNMX.FTZ R0, R110, R0, !PT ;  /* 0x000000006e007209 */ /* 0x000fe20007810000 */
[----:B------:R3:W-:Y:S03]  /*f150*/  MUFU.EX2 R126, R7 ;  /* 0x00000007007e7308 */ /* 0x0007e60000000800 */
[----:B------:R-:W-:Y:S01]  /*f160*/  FMNMX.FTZ R0, R111, R0, !PT ;  /* 0x000000006f007209 */ /* 0x000fe20007810000 */
[--C-:B-1----:R-:W-:Y:S03]  /*f170*/  FFMA.FTZ R4, R200, c[0x0][0x23c], -R64.reuse ;  /* 0x00008f00c8047a23 */ /* 0x102fe60000010840 */
[----:B------:R-:W-:Y:S03]  /*f180*/  FMNMX.FTZ R0, R122, R0, !PT ;  /* 0x000000007a007209 */ /* 0x000fe60007810000 */
[----:B------:R1:W-:Y:S01]  /*f190*/  MUFU.EX2 R173, R4 ;  /* 0x0000000400ad7308 */ /* 0x0003e20000000800 */
[----:B------:R-:W-:Y:S01]  /*f1a0*/  FMNMX.FTZ R0, R123, R0, !PT ;  /* 0x000000007b007209 */ /* 0x000fe20007810000 */
[--C-:B--2---:R-:W-:Y:S03]  /*f1b0*/  FFMA.FTZ R5, R168, c[0x0][0x23c], -R64.reuse ;  /* 0x00008f00a8057a23 */ /* 0x104fe60000010840 */
[----:B------:R-:W-:Y:S04]  /*f1c0*/  FMNMX.FTZ R0, R40, R0, !PT ;  /* 0x0000000028007209 */ /* 0x000fe80007810000 */
[----:B------:R-:W-:Y:S01]  /*f1d0*/  FMNMX.FTZ R0, R39, R0, !PT ;  /* 0x0000000027007209 */ /* 0x000fe20007810000 */
[----:B------:R2:W-:Y:S04]  /*f1e0*/  MUFU.EX2 R241, R5 ;  /* 0x0000000500f17308 */ /* 0x0005e80000000800 */
[----:B------:R-:W4:Y:S01]  /*f1f0*/  SHFL.BFLY PT, R2, R0, 0x2, 0x1f ;  /* 0x0c401f0000027f89 */ /* 0x000f2200000e0000 */
[--C-:B---3--:R-:W-:Y:S05]  /*f200*/  FFMA.FTZ R7, R48, c[0x0][0x23c], -R43.reuse ;  /* 0x00008f0030077a23 */ /* 0x108fea000001082b */
[----:B------:R3:W-:Y:S01]  /*f210*/  MUFU.EX2 R248, R7 ;  /* 0x0000000700f87308 */ /* 0x0007e20000000800 */
[----:B-1----:R-:W-:Y:S09]  /*f220*/  FFMA.FTZ R4, R207, c[0x0][0x23c], -R64 ;  /* 0x00008f00cf047a23 */ /* 0x002ff20000010840 */
[----:B------:R1:W-:Y:S01]  /*f230*/  MUFU.EX2 R228, R4 ;  /* 0x0000000400e47308 */ /* 0x0003e20000000800 */
[----:B--2---:R-:W-:Y:S01]  /*f240*/  FFMA.FTZ R5, R205, c[0x0][0x23c], -R66 ;  /* 0x00008f00cd057a23 */ /* 0x004fe20000010842 */
[----:B----4-:R-:W-:Y:S01]  /*f250*/  FMNMX.FTZ R2, R0, R2, !PT ;  /* 0x0000000200027209 */ /* 0x010fe20007810000 */
[----:B------:R-:W-:Y:S07]  /*f260*/  FADD.FTZ R0, -R38, R132 ;  /* 0x0000008426007221 */ /* 0x000fee0000010100 */
[----:B------:R2:W-:Y:S01]  /*f270*/  MUFU.EX2 R181, R5 ;  /* 0x0000000500b57308 */ /* 0x0005e20000000800 */
[----:B------:R-:W-:Y:S01]  /*f280*/  FMUL.FTZ R0, R0, c[0x0][0x23c] ;  /* 0x00008f0000007a20 */ /* 0x000fe20000410000 */
[----:B------:R-:W4:Y:S01]  /*f290*/  SHFL.BFLY PT, R3, R2, 0x1, 0x1f ;  /* 0x0c201f0002037f89 */ /* 0x000f2200000e0000 */
[--C-:B---3--:R-:W-:Y:S07]  /*f2a0*/  FFMA.FTZ R7, R14, c[0x0][0x23c], -R43.reuse ;  /* 0x00008f000e077a23 */ /* 0x108fee000001082b */
[----:B------:R3:W-:Y:S01]  /*f2b0*/  MUFU.EX2 R41, R0 ;  /* 0x0000000000297308 */ /* 0x0007e20000000800 */
[----:B-1----:R-:W-:Y:S09]  /*f2c0*/  FFMA.FTZ R4, R178, c[0x0][0x23c], -R43 ;  /* 0x00008f00b2047a23 */ /* 0x002ff2000001082b */
[----:B------:R1:W-:Y:S01]  /*f2d0*/  MUFU.EX2 R231, R4 ;  /* 0x0000000400e77308 */ /* 0x0003e20000000800 */
[----:B--2---:R-:W-:Y:S01]  /*f2e0*/  FFMA.FTZ R5, R171, c[0x0][0x23c], -R64 ;  /* 0x00008f00ab057a23 */ /* 0x004fe20000010840 */
[----:B----4-:R-:W-:Y:S08]  /*f2f0*/  FMNMX.FTZ R3, R2, R3, !PT ;  /* 0x0000000302037209 */ /* 0x010ff00007810000 */
[----:B------:R2:W-:Y:S01]  /*f300*/  MUFU.EX2 R182, R5 ;  /* 0x0000000500b67308 */ /* 0x0005e20000000800 */
[C---:B------:R-:W-:Y:S01]  /*f310*/  FSETP.NEU.FTZ.AND P1, PT, R3.reuse, -INF , PT ;  /* 0xff8000000300780b */ /* 0x040fe20003f3d000 */
[----:B------:R-:W-:Y:S02]  /*f320*/  FMUL.FTZ R65, R3, c[0x0][0x23c] ;  /* 0x00008f0003417a20 */ /* 0x000fe40000410000 */
[----:B---3--:R-:W-:Y:S03]  /*f330*/  FADD.FTZ R0, -R37, R133 ;  /* 0x0000008525007221 */ /* 0x008fe60000010100 */
[----:B------:R-:W-:Y:S01]  /*f340*/  FSEL R65, R65, RZ, P1 ;  /* 0x000000ff41417208 */ /* 0x000fe20000800000 */
[----:B------:R-:W-:Y:S02]  /*f350*/  FMUL.FTZ R0, R0, c[0x0][0x23c] ;  /* 0x00008f0000007a20 */ /* 0x000fe40000410000 */
[----:B------:R3:W-:Y:S01]  /*f360*/  MUFU.EX2 R132, R6 ;  /* 0x0000000600847308 */ /* 0x0007e20000000800 */
[--C-:B-1----:R-:W-:Y:S09]  /*f370*/  FFMA.FTZ R4, R170, c[0x0][0x23c], -R43.reuse ;  /* 0x00008f00aa047a23 */ /* 0x102ff2000001082b */
[----:B------:R1:W-:Y:S01]  /*f380*/  MUFU.EX2 R249, R4 ;  /* 0x0000000400f97308 */ /* 0x0003e20000000800 */
[----:B--2---:R-:W-:Y:S09]  /*f390*/  FFMA.FTZ R5, R28, c[0x0][0x23c], -R66 ;  /* 0x00008f001c057a23 */ /* 0x004ff20000010842 */
[----:B------:R2:W4:Y:S01]  /*f3a0*/  MUFU.EX2 R42, R0 ;  /* 0x00000000002a7308 */ /* 0x0005220000000800 */
[--C-:B---3--:R-:W-:Y:S09]  /*f3b0*/  FFMA.FTZ R6, R49, c[0x0][0x23c], -R43.reuse ;  /* 0x00008f0031067a23 */ /* 0x108ff2000001082b */
[----:B------:R3:W-:Y:S01]  /*f3c0*/  MUFU.EX2 R226, R5 ;  /* 0x0000000500e27308 */ /* 0x0007e20000000800 */
[----:B-1----:R-:W-:Y:S09]  /*f3d0*/  FFMA.FTZ R4, R169, c[0x0][0x23c], -R64 ;  /* 0x00008f00a9047a23 */ /* 0x002ff20000010840 */
[----:B------:R1:W-:Y:S01]  /*f3e0*/  MUFU.EX2 R219, R4 ;  /* 0x0000000400db7308 */ /* 0x0003e20000000800 */
[----:B--2---:R-:W-:Y:S04]  /*f3f0*/  FADD.FTZ R0, -R36, R134 ;  /* 0x0000008624007221 */ /* 0x004fe80000010100 */
[----:B------:R-:W-:Y:S05]  /*f400*/  FMUL.FTZ R0, R0, c[0x0][0x23c] ;  /* 0x00008f0000007a20 */ /* 0x000fea0000410000 */
[----:B------:R2:W-:Y:S01]  /*f410*/  MUFU.EX2 R251, R7 ;  /* 0x0000000700fb7308 */ /* 0x0005e20000000800 */
[----:B---3--:R-:W-:Y:S02]  /*f420*/  FFMA.FTZ R5, R19, c[0x0][0x23c], -R64 ;  /* 0x00008f0013057a23 */ /* 0x008fe40000010840 */
[----:B----4-:R-:W-:Y:S07]  /*f430*/  FMUL.FTZ R19, R42, R151 ;  /* 0x000000972a137220 */ /* 0x010fee0000410000 */
[----:B------:R3:W-:Y:S01]  /*f440*/  MUFU.EX2 R227, R5 ;  /* 0x0000000500e37308 */ /* 0x0007e20000000800 */
[--C-:B-1----:R-:W-:Y:S09]  /*f450*/  FFMA.FTZ R4, R202, c[0x0][0x23c], -R66.reuse ;  /* 0x00008f00ca047a23 */ /* 0x102ff20000010842 */
[----:B------:R1:W-:Y:S01]  /*f460*/  MUFU.EX2 R134, R4 ;  /* 0x0000000400867308 */ /* 0x0003e20000000800 */
[----:B--2---:R-:W-:Y:S09]  /*f470*/  FFMA.FTZ R7, R80, c[0x0][0x23c], -R43 ;  /* 0x00008f0050077a23 */ /* 0x004ff2000001082b */
[----:B------:R-:W2:Y:S01]  /*f480*/  MUFU.EX2 R2, R0 ;  /* 0x0000000000027308 */ /* 0x000ea20000000800 */
[--C-:B---3--:R-:W-:Y:S01]  /*f490*/  FFMA.FTZ R5, R44, c[0x0][0x23c], -R66.reuse ;  /* 0x00008f002c057a23 */ /* 0x108fe20000010842 */
[----:B------:R-:W-:Y:S08]  /*f4a0*/  F2FP.BF16.PACK_AB R44, R238, R172 ;  /* 0x000000acee2c723e */ /* 0x000ff000000010ff */
[----:B------:R3:W-:Y:S01]  /*f4b0*/  MUFU.EX2 R221, R5 ;  /* 0x0000000500dd7308 */ /* 0x0007e20000000800 */
[----:B-1----:R-:W-:Y:S09]  /*f4c0*/  FFMA.FTZ R4, R208, c[0x0][0x23c], -R66 ;  /* 0x00008f00d0047a23 */ /* 0x002ff20000010842 */
[----:B------:R1:W4:Y:S01]  /*f4d0*/  MUFU.EX2 R178, R4 ;  /* 0x0000000400b27308 */ /* 0x0003220000000800 */
[----:B--2---:R-:W-:Y:S02]  /*f4e0*/  FMUL.FTZ R9, R2, R137 ;  /* 0x0000008902097220 */ /* 0x004fe40000410000 */
[----:B------:R-:W-:Y:S07]  /*f4f0*/  FADD.FTZ R0, -R3, R135 ;  /* 0x0000008703007221 */ /* 0x000fee0000010100 */
[----:B------:R2:W-:Y:S01]  /*f500*/  MUFU.EX2 R135, R6 ;  /* 0x0000000600877308 */ /* 0x0005e20000000800 */
[----:B------:R-:W-:Y:S02]  /*f510*/  FMUL.FTZ R0, R0, c[0x0][0x23c] ;  /* 0x00008f0000007a20 */ /* 0x000fe40000410000 */
[----:B---3--:R-:W-:Y:S07]  /*f520*/  FFMA.FTZ R5, R54, c[0x0][0x23c], -R64 ;  /* 0x00008f0036057a23 */ /* 0x008fee0000010840 */
[----:B------:R3:W-:Y:S01]  /*f530*/  MUFU.EX2 R235, R5 ;  /* 0x0000000500eb7308 */ /* 0x0007e20000000800 */
[----:B-1----:R-:W-:Y:S01]  /*f540*/  FFMA.FTZ R4, R199, c[0x0][0x23c], -R65 ;  /* 0x00008f00c7047a23 */ /* 0x002fe20000010841 */
[----:B----4-:R-:W-:Y:S08]  /*f550*/  F2FP.BF16.PACK_AB R32, R178, R134 ;  /* 0x00000086b220723e */ /* 0x010ff000000010ff */
[----:B------:R1:W-:Y:S01]  /*f560*/  MUFU.EX2 R169, R4 ;  /* 0x0000000400a97308 */ /* 0x0003e20000000800 */
[----:B--2---:R-:W-:Y:S02]  /*f570*/  FFMA.FTZ R6, R13, c[0x0][0x23c], -R43 ;  /* 0x00008f000d067a23 */ /* 0x004fe4000001082b */
[----:B------:R-:W-:Y:S07]  /*f580*/  FMUL.FTZ R13, R2, R145 ;  /* 0x00000091020d7220 */ /* 0x000fee0000410000 */
[----:B------:R2:W-:Y:S01]  /*f590*/  MUFU.EX2 R171, R6 ;  /* 0x0000000600ab7308 */ /* 0x0005e20000000800 */
[----:B---3--:R-:W-:Y:S02]  /*f5a0*/  FFMA.FTZ R5, R60, c[0x0][0x23c], -R66 ;  /* 0x00008f003c057a23 */ /* 0x008fe40000010842 */
[--C-:B------:R-:W-:Y:S07]  /*f5b0*/  FFMA.FTZ R60, R91, c[0x0][0x23c], -R65.reuse ;  /* 0x00008f005b3c7a23 */ /* 0x100fee0000010841 */
[----:B------:R3:W-:Y:S01]  /*f5c0*/  MUFU.EX2 R214, R5 ;  /* 0x0000000500d67308 */ /* 0x0007e20000000800 */
[----:B-1----:R-:W-:Y:S09]  /*f5d0*/  FFMA.FTZ R4, R206, c[0x0][0x23c], -R65 ;  /* 0x00008f00ce047a23 */ /* 0x002ff20000010841 */
[----:B------:R1:W4:Y:S01]  /*f5e0*/  MUFU.EX2 R174, R4 ;  /* 0x0000000400ae7308 */ /* 0x0003220000000800 */
[--C-:B--2---:R-:W-:Y:S09]  /*f5f0*/  FFMA.FTZ R6, R81, c[0x0][0x23c], -R43.reuse ;  /* 0x00008f0051067a23 */ /* 0x104ff2000001082b */
[----:B------:R-:W2:Y:S01]  /*f600*/  MUFU.EX2 R0, R0 ;  /* 0x0000000000007308 */ /* 0x000ea20000000800 */
[----:B---3--:R-:W-:Y:S02]  /*f610*/  FFMA.FTZ R5, R70, c[0x0][0x23c], -R64 ;  /* 0x00008f0046057a23 */ /* 0x008fe40000010840 */
[----:B------:R-:W-:Y:S07]  /*f620*/  FFMA.FTZ R70, R128, c[0x0][0x23c], -R43 ;  /* 0x00008f0080467a23 */ /* 0x000fee000001082b */
[----:B------:R3:W-:Y:S01]  /*f630*/  MUFU.EX2 R212, R5 ;  /* 0x0000000500d47308 */ /* 0x0007e20000000800 */
[----:B-1----:R-:W-:Y:S01]  /*f640*/  FFMA.FTZ R4, R204, c[0x0][0x23c], -R66 ;  /* 0x00008f00cc047a23 */ /* 0x002fe20000010842 */
[----:B----4-:R-:W-:Y:S08]  /*f650*/  F2FP.BF16.PACK_AB R33, R174, R169 ;  /* 0x000000a9ae21723e */ /* 0x010ff000000010ff */
[----:B------:R1:W4:Y:S01]  /*f660*/  MUFU.EX2 R201, R4 ;  /* 0x0000000400c97308 */ /* 0x0003220000000800 */
[C---:B--2---:R-:W-:Y:S02]  /*f670*/  FMUL.FTZ R10, R0.reuse, R138 ;  /* 0x0000008a000a7220 */ /* 0x044fe40000410000 */
[C---:B------:R-:W-:Y:S01]  /*f680*/  FMUL.FTZ R11, R0.reuse, R139 ;  /* 0x0000008b000b7220 */ /* 0x040fe20000410000 */
[----:B------:R-:W-:Y:S01]  /*f690*/  MOV R139, R135 ;  /* 0x00000087008b7202 */ /* 0x000fe20000000f00 */
[----:B------:R-:W-:Y:S05]  /*f6a0*/  FMUL.FTZ R14, R0, R146 ;  /* 0x00000092000e7220 */ /* 0x000fea0000410000 */
[----:B------:R2:W-:Y:S01]  /*f6b0*/  MUFU.EX2 R204, R8 ;  /* 0x0000000800cc7308 */ /* 0x0005e20000000800 */
[----:B---3--:R-:W-:Y:S02]  /*f6c0*/  FMUL.FTZ R5, R41, R141 ;  /* 0x0000008d29057220 */ /* 0x008fe40000410000 */
[----:B-1----:R-:W-:Y:S07]  /*f6d0*/  FFMA.FTZ R4, R203, c[0x0][0x23c], -R65 ;  /* 0x00008f00cb047a23 */ /* 0x002fee0000010841 */
[----:B------:R1:W-:Y:S01]  /*f6e0*/  MUFU.EX2 R175, R4 ;  /* 0x0000000400af7308 */ /* 0x0003e20000000800 */
[----:B--2---:R-:W-:Y:S09]  /*f6f0*/  FFMA.FTZ R8, R22, c[0x0][0x23c], -R43 ;  /* 0x00008f0016087a23 */ /* 0x004ff2000001082b */
[----:B------:R2:W-:Y:S01]  /*f700*/  MUFU.EX2 R236, R8 ;  /* 0x0000000800ec7308 */ /* 0x0005e20000000800 */
[----:B-1----:R-:W-:Y:S09]  /*f710*/  FFMA.FTZ R4, R179, c[0x0][0x23c], -R65 ;  /* 0x00008f00b3047a23 */ /* 0x002ff20000010841 */
[----:B------:R1:W3:Y:S01]  /*f720*/  MUFU.EX2 R179, R4 ;  /* 0x0000000400b37308 */ /* 0x0002e20000000800 */
[--C-:B--2---:R-:W-:Y:S09]  /*f730*/  FFMA.FTZ R8, R52, c[0x0][0x23c], -R43.reuse ;  /* 0x00008f0034087a23 */ /* 0x104ff2000001082b */
[----:B------:R2:W-:Y:S01]  /*f740*/  MUFU.EX2 R242, R8 ;  /* 0x0000000800f27308 */ /* 0x0005e20000000800 */
[--C-:B-1----:R-:W-:Y:S09]  /*f750*/  FFMA.FTZ R4, R176, c[0x0][0x23c], -R43.reuse ;  /* 0x00008f00b0047a23 */ /* 0x102ff2000001082b */
[----:B------:R1:W-:Y:S01]  /*f760*/  MUFU.EX2 R209, R4 ;  /* 0x0000000400d17308 */ /* 0x0003e20000000800 */
[--C-:B--2---:R-:W-:Y:S02]  /*f770*/  FFMA.FTZ R8, R68, c[0x0][0x23c], -R43.reuse ;  /* 0x00008f0044087a23 */ /* 0x104fe4000001082b */
[----:B------:R-:W-:Y:S07]  /*f780*/  FFMA.FTZ R68, R117, c[0x0][0x23c], -R43 ;  /* 0x00008f0075447a23 */ /* 0x000fee000001082b */
[----:B------:R2:W-:Y:S01]  /*f790*/  MUFU.EX2 R222, R8 ;  /* 0x0000000800de7308 */ /* 0x0005e20000000800 */
[--C-:B-1----:R-:W-:Y:S09]  /*f7a0*/  FFMA.FTZ R4, R23, c[0x0][0x23c], -R64.reuse ;  /* 0x00008f0017047a23 */ /* 0x102ff20000010840 */
[----:B------:R1:W-:Y:S01]  /*f7b0*/  MUFU.EX2 R203, R4 ;  /* 0x0000000400cb7308 */ /* 0x0003e20000000800 */
[--C-:B--2---:R-:W-:Y:S09]  /*f7c0*/  FFMA.FTZ R8, R78, c[0x0][0x23c], -R65.reuse ;  /* 0x00008f004e087a23 */ /* 0x104ff20000010841 */
[----:B------:R2:W-:Y:S10]  /*f7d0*/  MUFU.EX2 R215, R8 ;  /* 0x0000000800d77308 */ /* 0x0005f40000000800 */
[----:B------:R5:W-:Y:S01]  /*f7e0*/  MUFU.EX2 R78, R68 ;  /* 0x00000044004e7308 */ /* 0x000be20000000800 */
[----:B-1----:R-:W-:Y:S01]  /*f7f0*/  FFMA.FTZ R4, R34, c[0x0][0x23c], -R64 ;  /* 0x00008f0022047a23 */ /* 0x002fe20000010840 */
[----:B----4-:R-:W-:Y:S08]  /*f800*/  F2FP.BF16.PACK_AB R34, R201, R181 ;  /* 0x000000b5c922723e */ /* 0x010ff000000010ff */
[----:B------:R1:W-:Y:S01]  /*f810*/  MUFU.EX2 R127, R4 ;  /* 0x00000004007f7308 */ /* 0x0003e20000000800 */
[----:B--2---:R-:W-:Y:S02]  /*f820*/  FMUL.FTZ R8, R2, R136 ;  /* 0x0000008802087220 */ /* 0x004fe40000410000 */
[----:B-----5:R-:W-:Y:S07]  /*f830*/  FFMA.FTZ R68, R121, c[0x0][0x23c], -R66 ;  /* 0x00008f0079447a23 */ /* 0x020fee0000010842 */
[----:B------:R-:W-:Y:S01]  /*f840*/  MUFU.EX2 R68, R68 ;  /* 0x0000004400447308 */ /* 0x000fe20000000800 */
[----:B-1----:R-:W-:Y:S01]  /*f850*/  FFMA.FTZ R4, R35, c[0x0][0x23c], -R64 ;  /* 0x00008f0023047a23 */ /* 0x002fe20000010840 */
[----:B---3--:R-:W-:Y:S08]  /*f860*/  F2FP.BF16.PACK_AB R35, R179, R175 ;  /* 0x000000afb323723e */ /* 0x008ff000000010ff */
[----:B------:R1:W2:Y:S02]  /*f870*/  MUFU.EX2 R133, R4 ;  /* 0x0000000400857308 */ /* 0x0002a40000000800 */
[--C-:B-1----:R-:W-:Y:S01]  /*f880*/  FFMA.FTZ R4, R24, c[0x0][0x23c], -R66.reuse ;  /* 0x00008f0018047a23 */ /* 0x102fe20000010842 */
[----:B--2---:R-:W-:Y:S07]  /*f890*/  MOV R146, R133 ;  /* 0x0000008500927202 */ /* 0x004fee0000000f00 */
[----:B------:R1:W-:Y:S02]  /*f8a0*/  MUFU.EX2 R170, R4 ;  /* 0x0000000400aa7308 */ /* 0x0003e40000000800 */
[--C-:B-1----:R-:W-:Y:S08]  /*f8b0*/  FFMA.FTZ R4, R25, c[0x0][0x23c], -R66.reuse ;  /* 0x00008f0019047a23 */ /* 0x102ff00000010842 */
[----:B------:R1:W-:Y:S02]  /*f8c0*/  MUFU.EX2 R206, R4 ;  /* 0x0000000400ce7308 */ /* 0x0003e40000000800 */
[--C-:B-1----:R-:W-:Y:S08]  /*f8d0*/  FFMA.FTZ R4, R26, c[0x0][0x23c], -R65.reuse ;  /* 0x00008f001a047a23 */ /* 0x102ff00000010841 */
[----:B------:R1:W-:Y:S02]  /*f8e0*/  MUFU.EX2 R168, R4 ;  /* 0x0000000400a87308 */ /* 0x0003e40000000800 */
[----:B-1----:R-:W-:Y:S08]  /*f8f0*/  FFMA.FTZ R4, R27, c[0x0][0x23c], -R65 ;  /* 0x00008f001b047a23 */ /* 0x002ff00000010841 */
[----:B------:R1:W2:Y:S10]  /*f900*/  MUFU.EX2 R27, R7 ;  /* 0x00000007001b7308 */ /* 0x0002b40000000800 */
[----:B------:R3:W-:Y:S01]  /*f910*/  MUFU.EX2 R199, R4 ;  /* 0x0000000400c77308 */ /* 0x0007e20000000800 */
[--C-:B-1----:R-:W-:Y:S01]  /*f920*/  FFMA.FTZ R7, R77, c[0x0][0x23c], -R66.reuse ;  /* 0x00008f004d077a23 */ /* 0x102fe20000010842 */
[----:B--2---:R-:W-:Y:S01]  /*f930*/  MOV R137, R27 ;  /* 0x0000001b00897202 */ /* 0x004fe20000000f00 */
[----:B------:R-:W-:Y:S07]  /*f940*/  FMUL.FTZ R27, R0, R159 ;  /* 0x0000009f001b7220 */ /* 0x000fee0000410000 */
[----:B------:R1:W-:Y:S01]  /*f950*/  MUFU.EX2 R232, R7 ;  /* 0x0000000700e87308 */ /* 0x0003e20000000800 */
[----:B---3--:R-:W-:Y:S09]  /*f960*/  FFMA.FTZ R4, R29, c[0x0][0x23c], -R66 ;  /* 0x00008f001d047a23 */ /* 0x008ff20000010842 */
[----:B------:R2:W-:Y:S10]  /*f970*/  MUFU.EX2 R244, R4 ;  /* 0x0000000400f47308 */ /* 0x0005f40000000800 */
[----:B------:R3:W4:Y:S01]  /*f980*/  MUFU.EX2 R29, R6 ;  /* 0x00000006001d7308 */ /* 0x0007220000000800 */
[----:B-1----:R-:W-:Y:S09]  /*f990*/  FFMA.FTZ R7, R84, c[0x0][0x23c], -R43 ;  /* 0x00008f0054077a23 */ /* 0x002ff2000001082b */
[----:B------:R1:W-:Y:S01]  /*f9a0*/  MUFU.EX2 R220, R7 ;  /* 0x0000000700dc7308 */ /* 0x0003e20000000800 */
[--C-:B--2---:R-:W-:Y:S09]  /*f9b0*/  FFMA.FTZ R4, R30, c[0x0][0x23c], -R65.reuse ;  /* 0x00008f001e047a23 */ /* 0x104ff20000010841 */
[----:B------:R2:W-:Y:S01]  /*f9c0*/  MUFU.EX2 R217, R4 ;  /* 0x0000000400d97308 */ /* 0x0005e20000000800 */
[----:B---3--:R-:W-:Y:S01]  /*f9d0*/  FMUL.FTZ R6, R42, R142 ;  /* 0x0000008e2a067220 */ /* 0x008fe20000410000 */
[----:B------:R-:W-:Y:S02]  /*f9e0*/  MOV R142, R171 ;  /* 0x000000ab008e7202 */ /* 0x000fe40000000f00 */
[----:B----4-:R-:W-:Y:S01]  /*f9f0*/  MOV R145, R29 ;  /* 0x0000001d00917202 */ /* 0x010fe20000000f00 */
[----:B------:R-:W-:Y:S02]  /*fa00*/  FMUL.FTZ R29, R2, R161 ;  /* 0x000000a1021d7220 */ /* 0x000fe40000410000 */
[----:B-1----:R-:W-:Y:S02]  /*fa10*/  FMUL.FTZ R7, R42, R143 ;  /* 0x0000008f2a077220 */ /* 0x002fe40000410000 */
[----:B--2---:R-:W-:Y:S02]  /*fa20*/  FFMA.FTZ R4, R31, c[0x0][0x23c], -R65 ;  /* 0x00008f001f047a23 */ /* 0x004fe40000010841 */
[----:B------:R-:W-:Y:S02]  /*fa30*/  FMUL.FTZ R31, R0, R163 ;  /* 0x000000a3001f7220 */ /* 0x000fe40000410000 */
[----:B------:R1:W-:Y:S02]  /*fa40*/  MUFU.EX2 R237, R4 ;  /* 0x0000000400ed7308 */ /* 0x0003e40000000800 */
[----:B-1----:R-:W-:Y:S08]  /*fa50*/  FFMA.FTZ R4, R20, c[0x0][0x23c], -R43 ;  /* 0x00008f0014047a23 */ /* 0x002ff0000001082b */
[----:B------:R1:W-:Y:S02]  /*fa60*/  MUFU.EX2 R252, R4 ;  /* 0x0000000400fc7308 */ /* 0x0003e40000000800 */
[--C-:B-1----:R-:W-:Y:S02]  /*fa70*/  FFMA.FTZ R4, R18, c[0x0][0x23c], -R64.reuse ;  /* 0x00008f0012047a23 */ /* 0x102fe40000010840 */
[----:B------:R-:W-:Y:S06]  /*fa80*/  FMUL.FTZ R18, R42, R150 ;  /* 0x000000962a127220 */ /* 0x000fec0000410000 */
[----:B------:R1:W-:Y:S01]  /*fa90*/  MUFU.EX2 R245, R4 ;  /* 0x0000000400f57308 */ /* 0x0003e20000000800 */
[----:B------:R-:W2:Y:S04]  /*faa0*/  LDL.LU R150, [R1+0xc] ;  /* 0x00000c0001967983 */ /* 0x000ea80000300800 */
[----:B------:R-:W3:Y:S01]  /*fab0*/  LDL.LU R151, [R1+0x8] ;  /* 0x0000080001977983 */ /* 0x000ee20000300800 */
[--C-:B-1----:R-:W-:Y:S04]  /*fac0*/  FFMA.FTZ R4, R50, c[0x0][0x23c], -R64.reuse ;  /* 0x00008f0032047a23 */ /* 0x102fe80000010840 */
[----:B------:R1:W-:Y:S02]  /*fad0*/  MUFU.EX2 R240, R4 ;  /* 0x0000000400f07308 */ /* 0x0003e40000000800 */
[----:B-1----:R-:W-:Y:S02]  /*fae0*/  FFMA.FTZ R4, R51, c[0x0][0x23c], -R64 ;  /* 0x00008f0033047a23 */ /* 0x002fe40000010840 */
[----:B------:R-:W-:Y:S06]  /*faf0*/  LDSM.16.MT88.4 R48, [R186+0x4000] ;  /* 0x00400000ba30783b */ /* 0x000fec0000004200 */
[----:B------:R1:W4:Y:S02]  /*fb00*/  MUFU.EX2 R176, R4 ;  /* 0x0000000400b07308 */ /* 0x0003240000000800 */
[--C-:B-1----:R-:W-:Y:S01]  /*fb10*/  FFMA.FTZ R4, R21, c[0x0][0x23c], -R66.reuse ;  /* 0x00008f0015047a23 */ /* 0x102fe20000010842 */
[----:B----4-:R-:W-:Y:S01]  /*fb20*/  MOV R143, R176 ;  /* 0x000000b0008f7202 */ /* 0x010fe20000000f00 */
[----:B------:R-:W1:Y:S06]  /*fb30*/  LDSM.16.MT88.4 R20, [R185+0x4000] ;  /* 0x00400000b914783b */ /* 0x000e6c0000004200 */
[----:B------:R4:W-:Y:S02]  /*fb40*/  MUFU.EX2 R180, R4 ;  /* 0x0000000400b47308 */ /* 0x0009e40000000800 */
[----:B----4-:R-:W-:Y:S02]  /*fb50*/  FFMA.FTZ R4, R17, c[0x0][0x23c], -R66 ;  /* 0x00008f0011047a23 */ /* 0x010fe40000010842 */
[----:B------:R-:W-:Y:S06]  /*fb60*/  FFMA.FTZ R17, R87, c[0x0][0x23c], -R64 ;  /* 0x00008f0057117a23 */ /* 0x000fec0000010840 */
[----:B------:R4:W-:Y:S10]  /*fb70*/  MUFU.EX2 R211, R4 ;  /* 0x0000000400d37308 */ /* 0x0009f40000000800 */
[----:B------:R5:W-:Y:S01]  /*fb80*/  MUFU.EX2 R176, R17 ;  /* 0x0000001100b07308 */ /* 0x000be20000000800 */
[--C-:B----4-:R-:W-:Y:S02]  /*fb90*/  FFMA.FTZ R4, R16, c[0x0][0x23c], -R65.reuse ;  /* 0x00008f0010047a23 */ /* 0x110fe40000010841 */
[C---:B------:R-:W-:Y:S01]  /*fba0*/  FMUL.FTZ R16, R41.reuse, R148 ;  /* 0x0000009429107220 */ /* 0x040fe20000410000 */
[----:B------:R-:W-:Y:S06]  /*fbb0*/  MOV R148, R127 ;  /* 0x0000007f00947202 */ /* 0x000fec0000000f00 */
[----:B------:R4:W-:Y:S01]  /*fbc0*/  MUFU.EX2 R183, R4 ;  /* 0x0000000400b77308 */ /* 0x0009e20000000800 */
[----:B-----5:R-:W-:Y:S01]  /*fbd0*/  FMUL.FTZ R17, R41, R149 ;  /* 0x0000009529117220 */ /* 0x020fe20000410000 */
[----:B------:R-:W-:Y:S08]  /*fbe0*/  MOV R149, R126 ;  /* 0x0000007e00957202 */ /* 0x000ff00000000f00 */
[----:B------:R-:W-:Y:S01]  /*fbf0*/  MUFU.EX2 R126, R60 ;  /* 0x0000003c007e7308 */ /* 0x000fe20000000800 */
[--C-:B----4-:R-:W-:Y:S02]  /*fc00*/  FFMA.FTZ R4, R15, c[0x0][0x23c], -R65.reuse ;  /* 0x00008f000f047a23 */ /* 0x110fe40000010841 */
[----:B------:R-:W-:Y:S01]  /*fc10*/  FMUL.FTZ R15, R0, R147 ;  /* 0x00000093000f7220 */ /* 0x000fe20000410000 */
[----:B------:R-:W-:Y:S06]  /*fc20*/  MOV R147, R132 ;  /* 0x0000008400937202 */ /* 0x000fec0000000f00 */
[----:B------:R4:W-:Y:S02]  /*fc30*/  MUFU.EX2 R205, R4 ;  /* 0x0000000400cd7308 */ /* 0x0009e40000000800 */
[----:B----4-:R-:W-:Y:S01]  /*fc40*/  FFMA.FTZ R4, R45, c[0x0][0x23c], -R66 ;  /* 0x00008f002d047a23 */ /* 0x010fe20000010842 */
[----:B------:R-:W-:Y:S07]  /*fc50*/  F2FP.BF16.PACK_AB R45, R228, R173 ;  /* 0x000000ade42d723e */ /* 0x000fee00000010ff */
[----:B------:R4:W-:Y:S02]  /*fc60*/  MUFU.EX2 R239, R4 ;  /* 0x0000000400ef7308 */ /* 0x0009e40000000800 */
[--C-:B----4-:R-:W-:Y:S01]  /*fc70*/  FFMA.FTZ R4, R46, c[0x0][0x23c], -R65.reuse ;  /* 0x00008f002e047a23 */ /* 0x110fe20000010841 */
[----:B------:R-:W-:Y:S07]  /*fc80*/  F2FP.BF16.PACK_AB R46, R249, R231 ;  /* 0x000000e7f92e723e */ /* 0x000fee00000010ff */
[----:B------:R4:W-:Y:S02]  /*fc90*/  MUFU.EX2 R210, R4 ;  /* 0x0000000400d27308 */ /* 0x0009e40000000800 */
[----:B----4-:R-:W-:Y:S01]  /*fca0*/  FFMA.FTZ R4, R47, c[0x0][0x23c], -R65 ;  /* 0x00008f002f047a23 */ /* 0x010fe20000010841 */
[----:B------:R-:W-:Y:S07]  /*fcb0*/  F2FP.BF16.PACK_AB R47, R241, R219 ;  /* 0x000000dbf12f723e */ /* 0x000fee00000010ff */
[----:B------:R4:W-:Y:S02]  /*fcc0*/  MUFU.EX2 R243, R4 ;  /* 0x0000000400f37308 */ /* 0x0009e40000000800 */
[--C-:B----4-:R-:W-:Y:S08]  /*fcd0*/  FFMA.FTZ R4, R53, c[0x0][0x23c], -R43.reuse ;  /* 0x00008f0035047a23 */ /* 0x110ff0000001082b */
[----:B------:R4:W-:Y:S02]  /*fce0*/  MUFU.EX2 R247, R4 ;  /* 0x0000000400f77308 */ /* 0x0009e40000000800 */
[--C-:B----4-:R-:W-:Y:S02]  /*fcf0*/  FFMA.FTZ R4, R55, c[0x0][0x23c], -R64.reuse ;  /* 0x00008f0037047a23 */ /* 0x110fe40000010840 */
[----:B------:R-:W4:Y:S06]  /*fd00*/  LDSM.16.MT88.4 R52, [R185+0x4400] ;  /* 0x00440000b934783b */ /* 0x000f2c0000004200 */
[----:B------:R5:W-:Y:S02]  /*fd10*/  MUFU.EX2 R250, R4 ;  /* 0x0000000400fa7308 */ /* 0x000be40000000800 */
[--C-:B-----5:R-:W-:Y:S02]  /*fd20*/  FFMA.FTZ R4, R12, c[0x0][0x23c], -R64.reuse ;  /* 0x00008f000c047a23 */ /* 0x120fe40000010840 */
[--C-:B------:R-:W-:Y:S06]  /*fd30*/  FFMA.FTZ R12, R85, c[0x0][0x23c], -R43.reuse ;  /* 0x00008f00550c7a23 */ /* 0x100fec000001082b */
[----:B------:R5:W-:Y:S10]  /*fd40*/  MUFU.EX2 R246, R4 ;  /* 0x0000000400f67308 */ /* 0x000bf40000000800 */
[----:B------:R1:W-:Y:S01]  /*fd50*/  MUFU.EX2 R230, R12 ;  /* 0x0000000c00e67308 */ /* 0x0003e20000000800 */
[--C-:B-----5:R-:W-:Y:S02]  /*fd60*/  FFMA.FTZ R4, R67, c[0x0][0x23c], -R64.reuse ;  /* 0x00008f0043047a23 */ /* 0x120fe40000010840 */
[--C-:B------:R-:W-:Y:S07]  /*fd70*/  FFMA.FTZ R67, R118, c[0x0][0x23c], -R64.reuse ;  /* 0x00008f0076437a23 */ /* 0x100fee0000010840 */
[----:B------:R5:W2:Y:S01]  /*fd80*/  MUFU.EX2 R24, R4 ;  /* 0x0000000400187308 */ /* 0x000aa20000000800 */
[----:B-1----:R-:W-:Y:S09]  /*fd90*/  FFMA.FTZ R12, R86, c[0x0][0x23c], -R64 ;  /* 0x00008f00560c7a23 */ /* 0x002ff20000010840 */
[----:B------:R1:W-:Y:S10]  /*fda0*/  MUFU.EX2 R202, R12 ;  /* 0x0000000c00ca7308 */ /* 0x0003f40000000800 */
[----:B------:R3:W-:Y:S01]  /*fdb0*/  MUFU.EX2 R77, R67 ;  /* 0x00000043004d7308 */ /* 0x0007e20000000800 */
[--C-:B-----5:R-:W-:Y:S01]  /*fdc0*/  FFMA.FTZ R4, R56, c[0x0][0x23c], -R66.reuse ;  /* 0x00008f0038047a23 */ /* 0x120fe20000010842 */
[----:B--2---:R-:W-:Y:S01]  /*fdd0*/  MOV R141, R24 ;  /* 0x00000018008d7202 */ /* 0x004fe20000000f00 */
[----:B------:R-:W-:Y:S07]  /*fde0*/  FFMA.FTZ R24, R97, c[0x0][0x23c], -R43 ;  /* 0x00008f0061187a23 */ /* 0x000fee000001082b */
[----:B------:R2:W-:Y:S01]  /*fdf0*/  MUFU.EX2 R200, R4 ;  /* 0x0000000400c87308 */ /* 0x0005e20000000800 */
[----:B-1----:R-:W-:Y:S02]  /*fe00*/  FMUL.FTZ R12, R2, R144 ;  /* 0x00000090020c7220 */ /* 0x002fe40000410000 */
[--C-:B---3--:R-:W-:Y:S07]  /*fe10*/  FFMA.FTZ R67, R120, c[0x0][0x23c], -R66.reuse ;  /* 0x00008f0078437a23 */ /* 0x108fee0000010842 */
[----:B------:R-:W-:Y:S01]  /*fe20*/  MUFU.EX2 R67, R67 ;  /* 0x0000004300437308 */ /* 0x000fe20000000800 */
[--C-:B--2---:R-:W-:Y:S09]  /*fe30*/  FFMA.FTZ R4, R57, c[0x0][0x23c], -R66.reuse ;  /* 0x00008f0039047a23 */ /* 0x104ff20000010842 */
[----:B------:R1:W-:Y:S02]  /*fe40*/  MUFU.EX2 R218, R4 ;  /* 0x0000000400da7308 */ /* 0x0003e40000000800 */
[--C-:B-1----:R-:W-:Y:S08]  /*fe50*/  FFMA.FTZ R4, R58, c[0x0][0x23c], -R65.reuse ;  /* 0x00008f003a047a23 */ /* 0x102ff00000010841 */
[----:B------:R1:W-:Y:S02]  /*fe60*/  MUFU.EX2 R177, R4 ;  /* 0x0000000400b17308 */ /* 0x0003e40000000800 */
[--C-:B-1----:R-:W-:Y:S02]  /*fe70*/  FFMA.FTZ R4, R59, c[0x0][0x23c], -R65.reuse ;  /* 0x00008f003b047a23 */ /* 0x102fe40000010841 */
[----:B------:R-:W1:Y:S06]  /*fe80*/  LDSM.16.MT88.4 R56, [R186+0x4400] ;  /* 0x00440000ba38783b */ /* 0x000e6c0000004200 */
[----:B------:R2:W-:Y:S02]  /*fe90*/  MUFU.EX2 R208, R4 ;  /* 0x0000000400d07308 */ /* 0x0005e40000000800 */
[----:B--2---:R-:W-:Y:S08]  /*fea0*/  FFMA.FTZ R4, R61, c[0x0][0x23c], -R66 ;  /* 0x00008f003d047a23 */ /* 0x004ff00000010842 */
[----:B------:R2:W-:Y:S02]  /*feb0*/  MUFU.EX2 R234, R4 ;  /* 0x0000000400ea7308 */ /* 0x0005e40000000800 */
[--C-:B--2---:R-:W-:Y:S08]  /*fec0*/  FFMA.FTZ R4, R62, c[0x0][0x23c], -R65.reuse ;  /* 0x00008f003e047a23 */ /* 0x104ff00000010841 */
[----:B------:R2:W-:Y:S02]  /*fed0*/  MUFU.EX2 R216, R4 ;  /* 0x0000000400d87308 */ /* 0x0005e40000000800 */
[----:B--2---:R-:W-:Y:S02]  /*fee0*/  FFMA.FTZ R4, R63, c[0x0][0x23c], -R65 ;  /* 0x00008f003f047a23 */ /* 0x004fe40000010841 */
[----:B------:R-:W3:Y:S06]  /*fef0*/  LDSM.16.MT88.4 R60, [R185+0x4800] ;  /* 0x00480000b93c783b */ /* 0x000eec0000004200 */
[----:B------:R3:W-:Y:S02]  /*ff00*/  MUFU.EX2 R225, R4 ;  /* 0x0000000400e17308 */ /* 0x0007e40000000800 */
[----:B---3--:R-:W-:Y:S02]  /*ff10*/  FFMA.FTZ R4, R69, c[0x0][0x23c], -R43 ;  /* 0x00008f0045047a23 */ /* 0x008fe4000001082b */
[--C-:B------:R-:W-:Y:S06]  /*ff20*/  FFMA.FTZ R69, R119, c[0x0][0x23c], -R64.reuse ;  /* 0x00008f0077457a23 */ /* 0x100fec0000010840 */
[----:B------:R3:W-:Y:S02]  /*ff30*/  MUFU.EX2 R25, R4 ;  /* 0x0000000400197308 */ /* 0x0007e40000000800 */
[--C-:B---3--:R-:W-:Y:S02]  /*ff40*/  FFMA.FTZ R4, R71, c[0x0][0x23c], -R64.reuse ;  /* 0x00008f0047047a23 */ /* 0x108fe40000010840 */
[--C-:B------:R-:W-:Y:S06]  /*ff50*/  FFMA.FTZ R71, R130, c[0x0][0x23c], -R64.reuse ;  /* 0x00008f0082477a23 */ /* 0x100fec0000010840 */
[----:B------:R3:W5:Y:S10]  /*ff60*/  MUFU.EX2 R26, R4 ;  /* 0x00000004001a7308 */ /* 0x0007740000000800 */
[----:B------:R-:W-:Y:S01]  /*ff70*/  MUFU.EX2 R71, R71 ;  /* 0x0000004700477308 */ /* 0x000fe20000000800 */
[--C-:B---3--:R-:W-:Y:S01]  /*ff80*/  FFMA.FTZ R4, R82, c[0x0][0x23c], -R64.reuse ;  /* 0x00008f0052047a23 */ /* 0x108fe20000010840 */
[----:B-----5:R-:W-:Y:S01]  /*ff90*/  MOV R138, R26 ;  /* 0x0000001a008a7202 */ /* 0x020fe20000000f00 */
[----:B------:R-:W-:Y:S07]  /*ffa0*/  FMUL.FTZ R26, R0, R158 ;  /* 0x0000009e001a7220 */ /* 0x000fee0000410000 */
[----:B------:R3:W5:Y:S02]  /*ffb0*/  MUFU.EX2 R28, R4 ;  /* 0x00000004001c7308 */ /* 0x0007640000000800 */
[--C-:B---3--:R-:W-:Y:S01]  /*ffc0*/  FFMA.FTZ R4, R83, c[0x0][0x23c], -R64.reuse ;  /* 0x00008f0053047a23 */ /* 0x108fe20000010840 */
[----:B-----5:R-:W-:Y:S01]  /*ffd0*/  MOV R136, R28 ;  /* 0x0000001c00887202 */ /* 0x020fe20000000f00 */
[----:B------:R-:W-:Y:S06]  /*ffe0*/  FFMA.FTZ R28, R98, c[0x0][0x23c], -R64 ;  /* 0x00008f00621c7a23 */ /* 0x000fec0000010840 */
[----:B------:R3:W5:Y:S02]  /*fff0*/  MUFU.EX2 R30, R4 ;  /* 0x00000004001e7308 */ /* 0x0007640000000800 */
[----:B---3--:R-:W-:Y:S01]  /*10000*/  FFMA.FTZ R4, R72, c[0x0][0x23c], -R66 ;  /* 0x00008f0048047a23 */ /* 0x008fe20000010842 */
[----:B-----5:R-:W-:Y:S01]  /*10010*/  MOV R144, R30 ;  /* 0x0000001e00907202 */ /* 0x020fe20000000f00 */
[----:B------:R-:W-:Y:S06]  /*10020*/  FFMA.FTZ R30, R99, c[0x0][0x23c], -R64 ;  /* 0x00008f00631e7a23 */ /* 0x000fec0000010840 */
[----:B------:R3:W-:Y:S01]  /*10030*/  MUFU.EX2 R213, R4 ;  /* 0x0000000400d57308 */ /* 0x0007e20000000800 */
[----:B------:R-:W-:Y:S09]  /*10040*/  FFMA.FTZ R72, R123, c[0x0][0x23c], -R65 ;  /* 0x00008f007b487a23 */ /* 0x000ff20000010841 */
[----:B------:R5:W-:Y:S10]  /*10050*/  MUFU.EX2 R135, R30 ;  /* 0x0000001e00877308 */ /* 0x000bf40000000800 */
[----:B------:R-:W-:Y:S01]  /*10060*/  MUFU.EX2 R72, R72 ;  /* 0x0000004800487308 */ /* 0x000fe20000000800 */
[--C-:B---3--:R-:W-:Y:S02]  /*10070*/  FFMA.FTZ R4, R73, c[0x0][0x23c], -R66.reuse ;  /* 0x00008f0049047a23 */ /* 0x108fe40000010842 */
[----:B------:R-:W-:Y:S07]  /*10080*/  FFMA.FTZ R73, R124, c[0x0][0x23c], -R66 ;  /* 0x00008f007c497a23 */ /* 0x000fee0000010842 */
[----:B------:R3:W-:Y:S01]  /*10090*/  MUFU.EX2 R233, R4 ;  /* 0x0000000400e97308 */ /* 0x0007e20000000800 */
[C---:B-----5:R-:W-:Y:S02]  /*100a0*/  FMUL.FTZ R30, R0.reuse, R162 ;  /* 0x000000a2001e7220 */ /* 0x060fe40000410000 */
[----:B------:R-:W-:Y:S04]  /*100b0*/  FFMA.FTZ R0, R0, R150, R169 ;  /* 0x0000009600007223 */ /* 0x000fe800000100a9 */
[----:B------:R-:W-:Y:S03]  /*100c0*/  FADD.FTZ R0, R174, R0 ;  /* 0x00000000ae007221 */ /* 0x000fe60000010000 */
[----:B------:R-:W-:Y:S01]  /*100d0*/  MUFU.EX2 R73, R73 ;  /* 0x0000004900497308 */ /* 0x000fe20000000800 */
[----:B------:R-:W-:Y:S02]  /*100e0*/  FADD.FTZ R0, R175, R0 ;  /* 0x00000000af007221 */ /* 0x000fe40000010000 */
[--C-:B---3--:R-:W-:Y:S02]  /*100f0*/  FFMA.FTZ R4, R74, c[0x0][0x23c], -R65.reuse ;  /* 0x00008f004a047a23 */ /* 0x108fe40000010841 */
[--C-:B------:R-:W-:Y:S05]  /*10100*/  FFMA.FTZ R74, R40, c[0x0][0x23c], -R65.reuse ;  /* 0x00008f00284a7a23 */ /* 0x100fea0000010841 */
[----:B------:R3:W-:Y:S10]  /*10110*/  MUFU.EX2 R207, R4 ;  /* 0x0000000400cf7308 */ /* 0x0007f40000000800 */
[----:B------:R-:W-:Y:S01]  /*10120*/  MUFU.EX2 R74, R74 ;  /* 0x0000004a004a7308 */ /* 0x000fe20000000800 */
[--C-:B---3--:R-:W-:Y:S09]  /*10130*/  FFMA.FTZ R4, R75, c[0x0][0x23c], -R65.reuse ;  /* 0x00008f004b047a23 */ /* 0x108ff20000010841 */
[----:B------:R-:W-:Y:S10]  /*10140*/  MUFU.EX2 R75, R70 ;  /* 0x00000046004b7308 */ /* 0x000ff40000000800 */
[----:B------:R3:W-:Y:S02]  /*10150*/  MUFU.EX2 R224, R4 ;  /* 0x0000000400e07308 */ /* 0x0007e40000000800 */
[--C-:B---3--:R-:W-:Y:S08]  /*10160*/  FFMA.FTZ R4, R76, c[0x0][0x23c], -R66.reuse ;  /* 0x00008f004c047a23 */ /* 0x108ff00000010842 */
[----:B------:R3:W-:Y:S10]  /*10170*/  MUFU.EX2 R76, R69 ;  /* 0x00000045004c7308 */ /* 0x0007f40000000800 */
[----:B------:R5:W-:Y:S01]  /*10180*/  MUFU.EX2 R229, R4 ;  /* 0x0000000400e57308 */ /* 0x000be20000000800 */
[--C-:B---3--:R-:W-:Y:S09]  /*10190*/  FFMA.FTZ R69, R122, c[0x0][0x23c], -R65.reuse ;  /* 0x00008f007a457a23 */ /* 0x108ff20000010841 */
[----:B------:R-:W3:Y:S01]  /*101a0*/  MUFU.EX2 R69, R69 ;  /* 0x0000004500457308 */ /* 0x000ee20000000800 */
[----:B-----5:R-:W-:Y:S09]  /*101b0*/  FFMA.FTZ R4, R79, c[0x0][0x23c], -R65 ;  /* 0x00008f004f047a23 */ /* 0x020ff20000010841 */
[----:B------:R5:W-:Y:S01]  /*101c0*/  MUFU.EX2 R223, R4 ;  /* 0x0000000400df7308 */ /* 0x000be20000000800 */
[----:B---3--:R-:W-:Y:S01]  /*101d0*/  F2FP.BF16.PACK_AB R161, R72, R69 ;  /* 0x0000004548a1723e */ /* 0x008fe200000010ff */
[C---:B-----5:R-:W-:Y:S01]  /*101e0*/  FMUL.FTZ R4, R41.reuse, R140 ;  /* 0x0000008c29047220 */ /* 0x060fe20000410000 */
[----:B------:R-:W-:Y:S01]  /*101f0*/  MOV R140, R25 ;  /* 0x00000019008c7202 */ /* 0x000fe20000000f00 */
[----:B------:R-:W-:Y:S05]  /*10200*/  FMUL.FTZ R25, R2, R157 ;  /* 0x0000009d02197220 */ /* 0x000fea0000410000 */
[-C--:B------:R-:W-:Y:S08]  /*10210*/  HMMA.16816.F32.BF16 R4, R44, R20.reuse, R4 ;  /* 0x000000142c04723c */ /* 0x080ff00000041804 */
[C---:B------:R-:W-:Y:S07]  /*10220*/  HMMA.16816.F32.BF16 R8, R32.reuse, R20, R8 ;  /* 0x000000142008723c */ /* 0x040fee0000041808 */
[----:B------:R-:W-:Y:S01]  /*10230*/  FFMA.FTZ R20, R96, c[0x0][0x23c], -R43 ;  /* 0x00008f0060147a23 */ /* 0x000fe2000001082b */
[-C--:B------:R-:W-:Y:S03]  /*10240*/  HMMA.16816.F32.BF16 R12, R32, R22.reuse, R12 ;  /* 0x00000016200c723c */ /* 0x080fe6000004180c */
[----:B------:R3:W-:Y:S01]  /*10250*/  MUFU.EX2 R171, R20 ;  /* 0x0000001400ab7308 */ /* 0x0007e20000000800 */
[C---:B------:R-:W-:Y:S04]  /*10260*/  FMUL.FTZ R21, R41.reuse, R153 ;  /* 0x0000009929157220 */ /* 0x040fe80000410000 */
[C---:B------:R-:W-:Y:S05]  /*10270*/  HMMA.16816.F32.BF16 R16, R44.reuse, R22, R16 ;  /* 0x000000162c10723c */ /* 0x040fea0000041810 */
[----:B------:R5:W-:Y:S02]  /*10280*/  MUFU.EX2 R153, R24 ;  /* 0x0000001800997308 */ /* 0x000be40000000800 */
[C---:B------:R-:W-:Y:S02]  /*10290*/  FMUL.FTZ R22, R42.reuse, R154 ;  /* 0x0000009a2a167220 */ /* 0x040fe40000410000 */
[----:B------:R-:W-:Y:S01]  /*102a0*/  FMUL.FTZ R23, R42, R155 ;  /* 0x0000009b2a177220 */ /* 0x000fe20000410000 */
[----:B------:R-:W2:Y:S04]  /*102b0*/  LDL.LU R154, [R1+0x4] ;  /* 0x00000400019a7983 */ /* 0x000ea80000300800 */
[----:B------:R-:W2:Y:S01]  /*102c0*/  LDL.LU R155, [R1] ;  /* 0x00000000019b7983 */ /* 0x000ea20000300800 */
[----:B---3--:R-:W-:Y:S02]  /*102d0*/  FMUL.FTZ R20, R41, R152 ;  /* 0x0000009829147220 */ /* 0x008fe40000410000 */
[----:B------:R3:W-:Y:S05]  /*102e0*/  MUFU.EX2 R152, R28 ;  /* 0x0000001c00987308 */ /* 0x0007ea0000000800 */
[-C--:B------:R-:W-:Y:S03]  /*102f0*/  HMMA.16816.F32.BF16 R20, R44, R48.reuse, R20 ;  /* 0x000000302c14723c */ /* 0x080fe60000041814 */
[----:B-----5:R-:W-:Y:S07]  /*10300*/  FMUL.FTZ R24, R2, R156 ;  /* 0x0000009c02187220 */ /* 0x020fee0000410000 */
[C---:B------:R-:W-:Y:S07]  /*10310*/  HMMA.16816.F32.BF16 R24, R32.reuse, R48, R24 ;  /* 0x000000302018723c */ /* 0x040fee0000041818 */
[----:B------:R-:W-:Y:S01]  /*10320*/  FFMA.FTZ R48, R88, c[0x0][0x23c], -R66 ;  /* 0x00008f0058307a23 */ /* 0x000fe20000010842 */
[----:B------:R-:W-:Y:S01]  /*10330*/  F2FP.BF16.PACK_AB R49, R199, R168 ;  /* 0x000000a8c731723e */ /* 0x000fe200000010ff */
[C---:B---3--:R-:W-:Y:S02]  /*10340*/  FMUL.FTZ R28, R2.reuse, R160 ;  /* 0x000000a0021c7220 */ /* 0x048fe40000410000 */
[----:B------:R3:W-:Y:S01]  /*10350*/  MUFU.EX2 R133, R48 ;  /* 0x0000003000857308 */ /* 0x0007e20000000800 */
[----:B------:R-:W-:Y:S01]  /*10360*/  FFMA.FTZ R2, R2, R151, R134 ;  /* 0x0000009702027223 */ /* 0x000fe20000010086 */
[----:B------:R-:W-:Y:S02]  /*10370*/  F2FP.BF16.PACK_AB R160, R68, R67 ;  /* 0x0000004344a0723e */ /* 0x000fe400000010ff */
[----:B------:R-:W-:Y:S01]  /*10380*/  MOV R134, R36 ;  /* 0x0000002400867202 */ /* 0x000fe20000000f00 */
[-C--:B------:R-:W-:Y:S07]  /*10390*/  HMMA.16816.F32.BF16 R28, R32, R50.reuse, R28 ;  /* 0x00000032201c723c */ /* 0x080fee000004181c */
[C---:B------:R-:W-:Y:S02]  /*103a0*/  FMUL.FTZ R32, R41.reuse, R164 ;  /* 0x000000a429207220 */ /* 0x040fe40000410000 */
[----:B------:R-:W-:Y:S03]  /*103b0*/  FMUL.FTZ R33, R41, R165 ;  /* 0x000000a529217220 */ /* 0x000fe60000410000 */
[----:B------:R-:W-:Y:S01]  /*103c0*/  FMUL.FTZ R34, R42, R166 ;  /* 0x000000a62a227220 */ /* 0x000fe20000410000 */
[----:B------:R-:W-:Y:S01]  /*103d0*/  F2FP.BF16.PACK_AB R165, R76, R77 ;  /* 0x0000004d4ca5723e */ /* 0x000fe200000010ff */
[----:B------:R-:W-:Y:S02]  /*103e0*/  FMUL.FTZ R35, R42, R167 ;  /* 0x000000a72a237220 */ /* 0x000fe40000410000 */
[--C-:B---3--:R-:W-:Y:S05]  /*103f0*/  FFMA.FTZ R48, R89, c[0x0][0x23c], -R66.reuse ;  /* 0x00008f0059307a23 */ /* 0x108fea0000010842 */
[----:B------:R-:W-:Y:S01]  /*10400*/  HMMA.16816.F32.BF16 R32, R44, R50, R32 ;  /* 0x000000322c20723c */ /* 0x000fe20000041820 */
[----:B------:R3:W5:Y:S06]  /*10410*/  MUFU.EX2 R132, R48 ;  /* 0x0000003000847308 */ /* 0x00076c0000000800 */
[----:B------:R-:W-:Y:S02]  /*10420*/  F2FP.BF16.PACK_AB R46, R147, R149 ;  /* 0x00000095932e723e */ /* 0x000fe400000010ff */
[----:B------:R-:W-:Y:S03]  /*10430*/  F2FP.BF16.PACK_AB R47, R146, R148 ;  /* 0x00000094922f723e */ /* 0x000fe600000010ff */
[----:B------:R-:W-:Y:S02]  /*10440*/  F2FP.BF16.PACK_AB R44, R209, R204 ;  /* 0x000000ccd12c723e */ /* 0x000fe400000010ff */
[----:B------:R-:W-:Y:S02]  /*10450*/  F2FP.BF16.PACK_AB R45, R203, R182 ;  /* 0x000000b6cb2d723e */ /* 0x000fe400000010ff */
[----:B------:R-:W-:Y:S02]  /*10460*/  F2FP.BF16.PACK_AB R50, R244, R226 ;  /* 0x000000e2f432723e */ /* 0x000fe400000010ff */
[----:B------:R-:W-:Y:S03]  /*10470*/  F2FP.BF16.PACK_AB R51, R237, R217 ;  /* 0x000000d9ed33723e */ /* 0x000fe600000010ff */
[-C--:B----4-:R-:W-:Y:S03]  /*10480*/  HMMA.16816.F32.BF16 R4, R44, R52.reuse, R4 ;  /* 0x000000342c04723c */ /* 0x090fe60000041804 */
[----:B---3--:R-:W-:Y:S01]  /*10490*/  FFMA.FTZ R48, R90, c[0x0][0x23c], -R65 ;  /* 0x00008f005a307a23 */ /* 0x008fe20000010841 */
[----:B-----5:R-:W-:Y:S03]  /*104a0*/  F2FP.BF16.PACK_AB R40, R132, R133 ;  /* 0x000000858428723e */ /* 0x020fe600000010ff */
[----:B------:R3:W-:Y:S02]  /*104b0*/  MUFU.EX2 R127, R48 ;  /* 0x00000030007f7308 */ /* 0x0007e40000000800 */
[----:B---3--:R-:W-:Y:S07]  /*104c0*/  F2FP.BF16.PACK_AB R48, R206, R170 ;  /* 0x000000aace30723e */ /* 0x008fee00000010ff */
[C---:B------:R-:W-:Y:S07]  /*104d0*/  HMMA.16816.F32.BF16 R8, R48.reuse, R52, R8 ;  /* 0x000000343008723c */ /* 0x040fee0000041808 */
[--C-:B------:R-:W-:Y:S01]  /*104e0*/  FFMA.FTZ R52, R92, c[0x0][0x23c], -R66.reuse ;  /* 0x00008f005c347a23 */ /* 0x100fe20000010842 */
[-C--:B------:R-:W-:Y:S03]  /*104f0*/  HMMA.16816.F32.BF16 R12, R48, R54.reuse, R12 ;  /* 0x00000036300c723c */ /* 0x080fe6000004180c */
[----:B------:R3:W-:Y:S05]  /*10500*/  MUFU.EX2 R99, R52 ;  /* 0x0000003400637308 */ /* 0x0007ea0000000800 */
[C---:B------:R-:W-:Y:S08]  /*10510*/  HMMA.16816.F32.BF16 R16, R44.reuse, R54, R16 ;  /* 0x000000362c10723c */ /* 0x040ff00000041810 */
[-C--:B-1----:R-:W-:Y:S08]  /*10520*/  HMMA.16816.F32.BF16 R20, R44, R56.reuse, R20 ;  /* 0x000000382c14723c */ /* 0x082ff00000041814 */
[C---:B------:R-:W-:Y:S04]  /*10530*/  HMMA.16816.F32.BF16 R24, R48.reuse, R56, R24 ;  /* 0x000000383018723c */ /* 0x040fe80000041818 */
[----:B---3--:R-:W-:Y:S03]  /*10540*/  FFMA.FTZ R52, R93, c[0x0][0x23c], -R66 ;  /* 0x00008f005d347a23 */ /* 0x008fe60000010842 */
[--C-:B------:R-:W-:Y:S01]  /*10550*/  FFMA.FTZ R56, R102, c[0x0][0x23c], -R64.reuse ;  /* 0x00008f0066387a23 */ /* 0x100fe20000010840 */
[-C--:B------:R-:W-:Y:S01]  /*10560*/  HMMA.16816.F32.BF16 R28, R48, R58.reuse, R28 ;  /* 0x0000003a301c723c */ /* 0x080fe2000004181c */
[----:B------:R1:W-:Y:S06]  /*10570*/  MUFU.EX2 R98, R52 ;  /* 0x0000003400627308 */ /* 0x0003ec0000000800 */
[----:B------:R-:W-:Y:S01]  /*10580*/  FFMA.FTZ R48, R100, c[0x0][0x23c], -R43 ;  /* 0x00008f0064307a23 */ /* 0x000fe2000001082b */
        /* <DEDUP_REMOVED lines=11> */
[-C--:B------:R-:W-:Y:S03]  /*10640*/  HMMA.16816.F32.BF16 R4, R44, R60.reuse, R4 ;  /* 0x0000003c2c04723c */ /* 0x080fe60000041804 */
[--C-:B---3--:R-:W-:Y:S05]  /*10650*/  FFMA.FTZ R56, R103, c[0x0][0x23c], -R64.reuse ;  /* 0x00008f0067387a23 */ /* 0x108fea0000010840 */
[----:B------:R3:W-:Y:S01]  /*10660*/  MUFU.EX2 R92, R56 ;  /* 0x00000038005c7308 */ /* 0x0007e20000000800 */
[----:B-1----:R-:W-:Y:S09]  /*10670*/  FFMA.FTZ R52, R95, c[0x0][0x23c], -R65 ;  /* 0x00008f005f347a23 */ /* 0x002ff20000010841 */
[----:B------:R1:W-:Y:S01]  /*10680*/  MUFU.EX2 R95, R48 ;  /* 0x00000030005f7308 */ /* 0x0003e20000000800 */
[----:B---3--:R-:W-:Y:S09]  /*10690*/  LDSM.16.MT88.4 R56, [R185+0x4c00] ;  /* 0x004c0000b938783b */ /* 0x008ff20000004200 */
[----:B------:R3:W-:Y:S01]  /*106a0*/  MUFU.EX2 R96, R52 ;  /* 0x0000003400607308 */ /* 0x0007e20000000800 */
[--C-:B-1----:R-:W-:Y:S09]  /*106b0*/  FFMA.FTZ R48, R101, c[0x0][0x23c], -R43.reuse ;  /* 0x00008f0065307a23 */ /* 0x102ff2000001082b */
[----:B------:R1:W-:Y:S01]  /*106c0*/  MUFU.EX2 R94, R48 ;  /* 0x00000030005e7308 */ /* 0x0003e20000000800 */
[----:B---3--:R-:W3:Y:S01]  /*106d0*/  LDSM.16.MT88.4 R52, [R186+0x4800] ;  /* 0x00480000ba34783b */ /* 0x008ee20000004200 */
[----:B-1----:R-:W-:Y:S07]  /*106e0*/  F2FP.BF16.PACK_AB R48, R211, R180 ;  /* 0x000000b4d330723e */ /* 0x002fee00000010ff */
[C---:B------:R-:W-:Y:S07]  /*106f0*/  HMMA.16816.F32.BF16 R8, R48.reuse, R60, R8 ;  /* 0x0000003c3008723c */ /* 0x040fee0000041808 */
[--C-:B------:R-:W-:Y:S01]  /*10700*/  FFMA.FTZ R60, R112, c[0x0][0x23c], -R43.reuse ;  /* 0x00008f00703c7a23 */ /* 0x100fe2000001082b */
[-C--:B------:R-:W-:Y:S03]  /*10710*/  HMMA.16816.F32.BF16 R12, R48, R62.reuse, R12 ;  /* 0x0000003e300c723c */ /* 0x080fe6000004180c */
[----:B------:R1:W-:Y:S05]  /*10720*/  MUFU.EX2 R91, R60 ;  /* 0x0000003c005b7308 */ /* 0x0003ea0000000800 */
[C---:B------:R-:W-:Y:S08]  /*10730*/  HMMA.16816.F32.BF16 R16, R44.reuse, R62, R16 ;  /* 0x0000003e2c10723c */ /* 0x040ff00000041810 */
[-C--:B---3--:R-:W-:Y:S08]  /*10740*/  HMMA.16816.F32.BF16 R20, R44, R52.reuse, R20 ;  /* 0x000000342c14723c */ /* 0x088ff00000041814 */
[C---:B------:R-:W-:Y:S04]  /*10750*/  HMMA.16816.F32.BF16 R24, R48.reuse, R52, R24 ;  /* 0x000000343018723c */ /* 0x040fe80000041818 */
[----:B-1----:R-:W-:Y:S03]  /*10760*/  FFMA.FTZ R60, R113, c[0x0][0x23c], -R43 ;  /* 0x00008f00713c7a23 */ /* 0x002fe6000001082b */
[--C-:B------:R-:W-:Y:S01]  /*10770*/  FFMA.FTZ R52, R114, c[0x0][0x23c], -R64.reuse ;  /* 0x00008f0072347a23 */ /* 0x100fe20000010840 */
[-C--:B------:R-:W-:Y:S01]  /*10780*/  HMMA.16816.F32.BF16 R28, R48, R54.reuse, R28 ;  /* 0x00000036301c723c */ /* 0x080fe2000004181c */
[----:B------:R1:W-:Y:S06]  /*10790*/  MUFU.EX2 R90, R60 ;  /* 0x0000003c005a7308 */ /* 0x0003ec0000000800 */
[--C-:B------:R-:W-:Y:S01]  /*107a0*/  FFMA.FTZ R48, R115, c[0x0][0x23c], -R64.reuse ;  /* 0x00008f0073307a23 */ /* 0x100fe20000010840 */
[----:B------:R-:W-:Y:S03]  /*107b0*/  HMMA.16816.F32.BF16 R32, R44, R54, R32 ;  /* 0x000000362c20723c */ /* 0x000fe60000041820 */
[----:B------:R3:W-:Y:S01]  /*107c0*/  MUFU.EX2 R89, R52 ;  /* 0x0000003400597308 */ /* 0x0007e20000000800 */
[----:B------:R-:W-:Y:S01]  /*107d0*/  F2FP.BF16.PACK_AB R49, R208, R177 ;  /* 0x000000b1d031723e */ /* 0x000fe200000010ff */
[----:B------:R-:W-:Y:S01]  /*107e0*/  FFMA.FTZ R64, R131, c[0x0][0x23c], -R64 ;  /* 0x00008f0083407a23 */ /* 0x000fe20000010840 */
[----:B------:R-:W-:Y:S02]  /*107f0*/  F2FP.BF16.PACK_AB R50, R234, R214 ;  /* 0x000000d6ea32723e */ /* 0x000fe400000010ff */
[----:B------:R-:W-:Y:S04]  /*10800*/  F2FP.BF16.PACK_AB R44, R247, R242 ;  /* 0x000000f2f72c723e */ /* 0x000fe800000010ff */
[----:B------:R-:W-:Y:S01]  /*10810*/  F2FP.BF16.PACK_AB R45, R250, R235 ;  /* 0x000000ebfa2d723e */ /* 0x000fe200000010ff */
[----:B------:R4:W-:Y:S01]  /*10820*/  MUFU.EX2 R88, R48 ;  /* 0x0000003000587308 */ /* 0x0009e20000000800 */
[----:B------:R-:W-:Y:S02]  /*10830*/  F2FP.BF16.PACK_AB R46, R142, R251 ;  /* 0x000000fb8e2e723e */ /* 0x000fe400000010ff */
[----:B------:R-:W-:Y:S01]  /*10840*/  F2FP.BF16.PACK_AB R47, R141, R246 ;  /* 0x000000f68d2f723e */ /* 0x000fe200000010ff */
[----:B-1----:R-:W1:Y:S01]  /*10850*/  LDSM.16.MT88.4 R60, [R186+0x4c00] ;  /* 0x004c0000ba3c783b */ /* 0x002e620000004200 */
[----:B------:R-:W-:Y:S05]  /*10860*/  F2FP.BF16.PACK_AB R51, R225, R216 ;  /* 0x000000d8e133723e */ /* 0x000fea00000010ff */
[-C--:B------:R-:W-:Y:S01]  /*10870*/  HMMA.16816.F32.BF16 R4, R44, R56.reuse, R4 ;  /* 0x000000382c04723c */ /* 0x080fe20000041804 */
[----:B------:R-:W5:Y:S02]  /*10880*/  MUFU.EX2 R64, R64 ;  /* 0x0000004000407308 */ /* 0x000f640000000800 */
[--C-:B---3--:R-:W-:Y:S08]  /*10890*/  FFMA.FTZ R52, R105, c[0x0][0x23c], -R66.reuse ;  /* 0x00008f0069347a23 */ /* 0x108ff00000010842 */
[----:B------:R3:W-:Y:S01]  /*108a0*/  MUFU.EX2 R86, R52 ;  /* 0x0000003400567308 */ /* 0x0007e20000000800 */
[--C-:B----4-:R-:W-:Y:S09]  /*108b0*/  FFMA.FTZ R48, R104, c[0x0][0x23c], -R66.reuse ;  /* 0x00008f0068307a23 */ /* 0x110ff20000010842 */
[----:B------:R4:W-:Y:S01]  /*108c0*/  MUFU.EX2 R87, R48 ;  /* 0x0000003000577308 */ /* 0x0009e20000000800 */
[----:B-----5:R-:W-:Y:S01]  /*108d0*/  F2FP.BF16.PACK_AB R167, R64, R71 ;  /* 0x0000004740a7723e */ /* 0x020fe200000010ff */
[--C-:B---3--:R-:W-:Y:S08]  /*108e0*/  FFMA.FTZ R52, R106, c[0x0][0x23c], -R65.reuse ;  /* 0x00008f006a347a23 */ /* 0x108ff00000010841 */
[----:B------:R3:W-:Y:S01]  /*108f0*/  MUFU.EX2 R84, R52 ;  /* 0x0000003400547308 */ /* 0x0007e20000000800 */
[----:B----4-:R-:W-:Y:S07]  /*10900*/  F2FP.BF16.PACK_AB R48, R218, R200 ;  /* 0x000000c8da30723e */ /* 0x010fee00000010ff */
[C---:B------:R-:W-:Y:S07]  /*10910*/  HMMA.16816.F32.BF16 R8, R48.reuse, R56, R8 ;  /* 0x000000383008723c */ /* 0x040fee0000041808 */
[--C-:B------:R-:W-:Y:S01]  /*10920*/  FFMA.FTZ R56, R108, c[0x0][0x23c], -R66.reuse ;  /* 0x00008f006c387a23 */ /* 0x100fe20000010842 */
[-C--:B------:R-:W-:Y:S03]  /*10930*/  HMMA.16816.F32.BF16 R12, R48, R58.reuse, R12 ;  /* 0x0000003a300c723c */ /* 0x080fe6000004180c */
[----:B------:R4:W-:Y:S01]  /*10940*/  MUFU.EX2 R82, R56 ;  /* 0x0000003800527308 */ /* 0x0009e20000000800 */
[--C-:B---3--:R-:W-:Y:S04]  /*10950*/  FFMA.FTZ R52, R107, c[0x0][0x23c], -R65.reuse ;  /* 0x00008f006b347a23 */ /* 0x108fe80000010841 */
[C---:B------:R-:W-:Y:S05]  /*10960*/  HMMA.16816.F32.BF16 R16, R44.reuse, R58, R16 ;  /* 0x0000003a2c10723c */ /* 0x040fea0000041810 */
[----:B------:R3:W-:Y:S03]  /*10970*/  MUFU.EX2 R85, R52 ;  /* 0x0000003400557308 */ /* 0x0007e60000000800 */
[-C--:B-1----:R-:W-:Y:S08]  /*10980*/  HMMA.16816.F32.BF16 R20, R44, R60.reuse, R20 ;  /* 0x0000003c2c14723c */ /* 0x082ff00000041814 */
[C---:B------:R-:W-:Y:S04]  /*10990*/  HMMA.16816.F32.BF16 R24, R48.reuse, R60, R24 ;  /* 0x0000003c3018723c */ /* 0x040fe80000041818 */
[--C-:B----4-:R-:W-:Y:S02]  /*109a0*/  FFMA.FTZ R56, R109, c[0x0][0x23c], -R66.reuse ;  /* 0x00008f006d387a23 */ /* 0x110fe40000010842 */
[----:B------:R-:W-:Y:S02]  /*109b0*/  FFMA.FTZ R66, R125, c[0x0][0x23c], -R66 ;  /* 0x00008f007d427a23 */ /* 0x000fe40000010842 */
[-C--:B------:R-:W-:Y:S01]  /*109c0*/  HMMA.16816.F32.BF16 R28, R48, R62.reuse, R28 ;  /* 0x0000003e301c723c */ /* 0x080fe2000004181c */
[----:B------:R1:W-:Y:S03]  /*109d0*/  MUFU.EX2 R83, R56 ;  /* 0x0000003800537308 */ /* 0x0003e60000000800 */
[--C-:B------:R-:W-:Y:S01]  /*109e0*/  FFMA.FTZ R60, R110, c[0x0][0x23c], -R65.reuse ;  /* 0x00008f006e3c7a23 */ /* 0x100fe20000010841 */
[----:B---3--:R-:W3:Y:S02]  /*109f0*/  LDSM.16.MT88.4 R52, [R185+0x5000] ;  /* 0x00500000b934783b */ /* 0x008ee40000004200 */
[----:B------:R-:W-:Y:S01]  /*10a00*/  FFMA.FTZ R48, R111, c[0x0][0x23c], -R65 ;  /* 0x00008f006f307a23 */ /* 0x000fe20000010841 */
[----:B------:R-:W-:Y:S03]  /*10a10*/  HMMA.16816.F32.BF16 R32, R44, R62, R32 ;  /* 0x0000003e2c20723c */ /* 0x000fe60000041820 */
[----:B------:R4:W-:Y:S01]  /*10a20*/  MUFU.EX2 R80, R48 ;  /* 0x0000003000507308 */ /* 0x0009e20000000800 */
[--C-:B------:R-:W-:Y:S01]  /*10a30*/  FFMA.FTZ R49, R116, c[0x0][0x23c], -R43.reuse ;  /* 0x00008f0074317a23 */ /* 0x100fe2000001082b */
[----:B------:R-:W-:Y:S01]  /*10a40*/  F2FP.BF16.PACK_AB R50, R232, R229 ;  /* 0x000000e5e832723e */ /* 0x000fe200000010ff */
[----:B------:R-:W-:Y:S01]  /*10a50*/  FFMA.FTZ R43, R129, c[0x0][0x23c], -R43 ;  /* 0x00008f00812b7a23 */ /* 0x000fe2000001082b */
[----:B------:R-:W-:Y:S01]  /*10a60*/  F2FP.BF16.PACK_AB R44, R140, R222 ;  /* 0x000000de8c2c723e */ /* 0x000fe200000010ff */
[----:B------:R-:W-:Y:S01]  /*10a70*/  FFMA.FTZ R65, R39, c[0x0][0x23c], -R65 ;  /* 0x00008f0027417a23 */ /* 0x000fe20000010841 */
[----:B------:R-:W-:Y:S03]  /*10a80*/  F2FP.BF16.PACK_AB R45, R138, R212 ;  /* 0x000000d48a2d723e */ /* 0x000fe600000010ff */
[----:B------:R-:W-:Y:S01]  /*10a90*/  F2FP.BF16.PACK_AB R46, R145, R137 ;  /* 0x00000089912e723e */ /* 0x000fe200000010ff */
[----:B------:R5:W3:Y:S01]  /*10aa0*/  MUFU.EX2 R79, R49 ;  /* 0x00000031004f7308 */ /* 0x000ae20000000800 */
[----:B------:R-:W-:Y:S01]  /*10ab0*/  F2FP.BF16.PACK_AB R47, R144, R136 ;  /* 0x00000088902f723e */ /* 0x000fe200000010ff */
[----:B--2---:R-:W-:Y:S01]  /*10ac0*/  FFMA.FTZ R39, R42, R154, R173 ;  /* 0x0000009a2a277223 */ /* 0x004fe200000100ad */
[----:B------:R-:W-:Y:S01]  /*10ad0*/  F2FP.BF16.PACK_AB R51, R223, R215 ;  /* 0x000000d7df33723e */ /* 0x000fe200000010ff */
[----:B-1----:R-:W1:Y:S01]  /*10ae0*/  LDSM.16.MT88.4 R56, [R186+0x5000] ;  /* 0x00500000ba38783b */ /* 0x002e620000004200 */
[----:B------:R-:W-:Y:S01]  /*10af0*/  F2FP.BF16.PACK_AB R42, R98, R99 ;  /* 0x00000063622a723e */ /* 0x000fe200000010ff */
[----:B------:R-:W-:Y:S04]  /*10b00*/  FADD.FTZ R39, R228, R39 ;  /* 0x00000027e4277221 */ /* 0x000fe80000010000 */
[----:B------:R2:W-:Y:S01]  /*10b10*/  MUFU.EX2 R81, R60 ;  /* 0x0000003c00517308 */ /* 0x0005e20000000800 */
[----:B------:R-:W-:Y:S01]  /*10b20*/  FADD.FTZ R39, R219, R39 ;  /* 0x00000027db277221 */ /* 0x000fe20000010000 */
[----:B----4-:R-:W-:Y:S08]  /*10b30*/  F2FP.BF16.PACK_AB R48, R233, R213 ;  /* 0x000000d5e930723e */ /* 0x010ff000000010ff */
[----:B------:R4:W1:Y:S01]  /*10b40*/  MUFU.EX2 R70, R43 ;  /* 0x0000002b00467308 */ /* 0x0008620000000800 */
[-C--:B---3--:R-:W-:Y:S03]  /*10b50*/  HMMA.16816.F32.BF16 R4, R44, R52.reuse, R4 ;  /* 0x000000342c04723c */ /* 0x088fe60000041804 */
[----:B-----5:R-:W-:Y:S02]  /*10b60*/  F2FP.BF16.PACK_AB R49, R224, R207 ;  /* 0x000000cfe031723e */ /* 0x020fe400000010ff */
[----:B------:R-:W-:Y:S04]  /*10b70*/  F2FP.BF16.PACK_AB R164, R78, R79 ;  /* 0x0000004f4ea4723e */ /* 0x000fe800000010ff */
[----:B------:R-:W3:Y:S01]  /*10b80*/  MUFU.EX2 R66, R66 ;  /* 0x0000004200427308 */ /* 0x000ee20000000800 */
[C---:B------:R-:W-:Y:S01]  /*10b90*/  HMMA.16816.F32.BF16 R8, R48.reuse, R52, R8 ;  /* 0x000000343008723c */ /* 0x040fe20000041808 */
[----:B--2---:R-:W2:Y:S08]  /*10ba0*/  LDSM.16.MT88.4 R60, [R185+0x5400] ;  /* 0x00540000b93c783b */ /* 0x004eb00000004200 */
[----:B------:R-:W5:Y:S01]  /*10bb0*/  MUFU.EX2 R65, R65 ;  /* 0x0000004100417308 */ /* 0x000f620000000800 */
[-C--:B------:R-:W-:Y:S03]  /*10bc0*/  HMMA.16816.F32.BF16 R12, R48, R54.reuse, R12 ;  /* 0x00000036300c723c */ /* 0x080fe6000004180c */
[----:B----4-:R-:W-:Y:S02]  /*10bd0*/  F2FP.BF16.PACK_AB R43, R96, R97 ;  /* 0x00000061602b723e */ /* 0x010fe400000010ff */
[----:B-1----:R-:W-:Y:S03]  /*10be0*/  F2FP.BF16.PACK_AB R166, R70, R75 ;  /* 0x0000004b46a6723e */ /* 0x002fe600000010ff */
[C---:B------:R-:W-:Y:S01]  /*10bf0*/  HMMA.16816.F32.BF16 R16, R44.reuse, R54, R16 ;  /* 0x000000362c10723c */ /* 0x040fe20000041810 */
[----:B------:R-:W1:Y:S03]  /*10c00*/  LDSM.16.MT88.4 R52, [R186+0x5400] ;  /* 0x00540000ba34783b */ /* 0x000e660000004200 */
[----:B---3--:R-:W-:Y:S04]  /*10c10*/  F2FP.BF16.PACK_AB R162, R66, R73 ;  /* 0x0000004942a2723e */ /* 0x008fe800000010ff */
[-C--:B------:R-:W-:Y:S04]  /*10c20*/  HMMA.16816.F32.BF16 R20, R44, R56.reuse, R20 ;  /* 0x000000382c14723c */ /* 0x080fe80000041814 */
[----:B-----5:R-:W-:Y:S04]  /*10c30*/  F2FP.BF16.PACK_AB R163, R65, R74 ;  /* 0x0000004a41a3723e */ /* 0x020fe800000010ff */
[C---:B------:R-:W-:Y:S07]  /*10c40*/  HMMA.16816.F32.BF16 R24, R48.reuse, R56, R24 ;  /* 0x000000383018723c */ /* 0x040fee0000041818 */
[----:B------:R-:W-:Y:S01]  /*10c50*/  FFMA.FTZ R56, R41, R155, R172 ;  /* 0x0000009b29387223 */ /* 0x000fe200000100ac */
[-C--:B------:R-:W-:Y:S01]  /*10c60*/  HMMA.16816.F32.BF16 R28, R48, R58.reuse, R28 ;  /* 0x0000003a301c723c */ /* 0x080fe2000004181c */
[----:B------:R-:W3:Y:S03]  /*10c70*/  LDSM.16.MT88.4 R48, [R185+0x5800] ;  /* 0x00580000b930783b */ /* 0x000ee60000004200 */
[----:B------:R-:W-:Y:S01]  /*10c80*/  FADD.FTZ R56, R238, R56 ;  /* 0x00000038ee387221 */ /* 0x000fe20000010000 */
[----:B------:R-:W-:Y:S01]  /*10c90*/  F2FP.BF16.PACK_AB R41, R126, R127 ;  /* 0x0000007f7e29723e */ /* 0x000fe200000010ff */
[----:B------:R-:W-:Y:S02]  /*10ca0*/  FADD.FTZ R57, R178, R2 ;  /* 0x00000002b2397221 */ /* 0x000fe40000010000 */
[----:B------:R-:W-:Y:S01]  /*10cb0*/  FADD.FTZ R2, R231, R56 ;  /* 0x00000038e7027221 */ /* 0x000fe20000010000 */
[----:B------:R-:W-:Y:S04]  /*10cc0*/  HMMA.16816.F32.BF16 R32, R44, R58, R32 ;  /* 0x0000003a2c20723c */ /* 0x000fe80000041820 */
[----:B------:R-:W-:Y:S02]  /*10cd0*/  FADD.FTZ R57, R181, R57 ;  /* 0x00000039b5397221 */ /* 0x000fe40000010000 */
[----:B------:R-:W-:Y:S01]  /*10ce0*/  FADD.FTZ R2, R249, R2 ;  /* 0x00000002f9027221 */ /* 0x000fe20000010000 */
[----:B------:R-:W-:Y:S01]  /*10cf0*/  F2FP.BF16.PACK_AB R44, R230, R220 ;  /* 0x000000dce62c723e */ /* 0x000fe200000010ff */
[----:B------:R-:W-:Y:S01]  /*10d00*/  FADD.FTZ R57, R201, R57 ;  /* 0x00000039c9397221 */ /* 0x000fe20000010000 */
[----:B------:R-:W-:Y:S03]  /*10d10*/  F2FP.BF16.PACK_AB R45, R176, R202 ;  /* 0x000000cab02d723e */ /* 0x000fe600000010ff */
[----:B------:R-:W-:Y:S01]  /*10d20*/  FADD.FTZ R2, R204, R2 ;  /* 0x00000002cc027221 */ /* 0x000fe20000010000 */
[----:B------:R-:W-:Y:S01]  /*10d30*/  F2FP.BF16.PACK_AB R46, R153, R171 ;  /* 0x000000ab992e723e */ /* 0x000fe200000010ff */
[----:B------:R-:W-:Y:S01]  /*10d40*/  FADD.FTZ R57, R170, R57 ;  /* 0x00000039aa397221 */ /* 0x000fe20000010000 */
[----:B------:R-:W-:Y:S01]  /*10d50*/  F2FP.BF16.PACK_AB R47, R135, R152 ;  /* 0x00000098872f723e */ /* 0x000fe200000010ff */
[----:B------:R-:W-:Y:S06]  /*10d60*/  FADD.FTZ R59, R209, R2 ;  /* 0x00000002d13b7221 */ /* 0x000fec0000010000 */
[-C--:B--2---:R-:W-:Y:S08]  /*10d70*/  HMMA.16816.F32.BF16 R4, R44, R60.reuse, R4 ;  /* 0x0000003c2c04723c */ /* 0x084ff00000041804 */
[C---:B------:R-:W-:Y:S08]  /*10d80*/  HMMA.16816.F32.BF16 R8, R40.reuse, R60, R8 ;  /* 0x0000003c2808723c */ /* 0x040ff00000041808 */
[-C--:B------:R-:W-:Y:S08]  /*10d90*/  HMMA.16816.F32.BF16 R12, R40, R62.reuse, R12 ;  /* 0x0000003e280c723c */ /* 0x080ff0000004180c */
[C---:B------:R-:W-:Y:S08]  /*10da0*/  HMMA.16816.F32.BF16 R16, R44.reuse, R62, R16 ;  /* 0x0000003e2c10723c */ /* 0x040ff00000041810 */
[-C--:B-1----:R-:W-:Y:S08]  /*10db0*/  HMMA.16816.F32.BF16 R20, R44, R52.reuse, R20 ;  /* 0x000000342c14723c */ /* 0x082ff00000041814 */
[C---:B------:R-:W-:Y:S07]  /*10dc0*/  HMMA.16816.F32.BF16 R24, R40.reuse, R52, R24 ;  /* 0x000000342818723c */ /* 0x040fee0000041818 */
[----:B------:R-:W-:Y:S01]  /*10dd0*/  FADD.FTZ R52, R241, R39 ;  /* 0x00000027f1347221 */ /* 0x000fe20000010000 */
[-C--:B------:R-:W-:Y:S04]  /*10de0*/  HMMA.16816.F32.BF16 R28, R40, R54.reuse, R28 ;  /* 0x00000036281c723c */ /* 0x080fe8000004181c */
[----:B------:R-:W-:Y:S02]  /*10df0*/  FADD.FTZ R39, R179, R0 ;  /* 0x00000000b3277221 */ /* 0x000fe40000010000 */
[----:B------:R-:W-:Y:S01]  /*10e00*/  FADD.FTZ R0, R182, R52 ;  /* 0x00000034b6007221 */ /* 0x000fe20000010000 */
[----:B------:R-:W-:Y:S01]  /*10e10*/  F2FP.BF16.PACK_AB R40, R94, R95 ;  /* 0x0000005f5e28723e */ /* 0x000fe200000010ff */
[----:B------:R-:W-:Y:S01]  /*10e20*/  FADD.FTZ R56, R168, R39 ;  /* 0x00000027a8387221 */ /* 0x000fe20000010000 */
[----:B------:R-:W-:Y:S01]  /*10e30*/  HMMA.16816.F32.BF16 R32, R44, R54, R32 ;  /* 0x000000362c20723c */ /* 0x000fe20000041820 */
[----:B------:R-:W1:Y:S03]  /*10e40*/  LDSM.16.MT88.4 R52, [R186+0x5800] ;  /* 0x00580000ba34783b */ /* 0x000e660000004200 */
[----:B------:R-:W-:Y:S01]  /*10e50*/  FADD.FTZ R58, R203, R0 ;  /* 0x00000000cb3a7221 */ /* 0x000fe20000010000 */
[----:B------:R-:W-:Y:S01]  /*10e60*/  F2FP.BF16.PACK_AB R41, R92, R93 ;  /* 0x0000005d5c29723e */ /* 0x000fe200000010ff */
[----:B------:R-:W-:Y:S01]  /*10e70*/  FADD.FTZ R39, R206, R57 ;  /* 0x00000039ce277221 */ /* 0x000fe20000010000 */
[----:B------:R-:W-:Y:S01]  /*10e80*/  F2FP.BF16.PACK_AB R42, R90, R91 ;  /* 0x0000005b5a2a723e */ /* 0x000fe200000010ff */
[----:B------:R-:W-:Y:S01]  /*10e90*/  FADD.FTZ R0, R149, R59 ;  /* 0x0000003b95007221 */ /* 0x000fe20000010000 */
[----:B------:R-:W-:Y:S03]  /*10ea0*/  F2FP.BF16.PACK_AB R43, R88, R89 ;  /* 0x00000059582b723e */ /* 0x000fe600000010ff */
[----:B------:R-:W-:Y:S01]  /*10eb0*/  FADD.FTZ R57, R148, R58 ;  /* 0x0000003a94397221 */ /* 0x000fe20000010000 */
[----:B------:R-:W-:Y:S01]  /*10ec0*/  F2FP.BF16.PACK_AB R44, R86, R87 ;  /* 0x00000057562c723e */ /* 0x000fe200000010ff */
[----:B------:R-:W-:Y:S01]  /*10ed0*/  FADD.FTZ R2, R199, R56 ;  /* 0x00000038c7027221 */ /* 0x000fe20000010000 */
[----:B------:R-:W2:Y:S01]  /*10ee0*/  LDSM.16.MT88.4 R148, [R185+0x5c00] ;  /* 0x005c0000b994783b */ /* 0x000ea20000004200 */
[----:B------:R-:W-:Y:S01]  /*10ef0*/  FADD.FTZ R56, R226, R39 ;  /* 0x00000027e2387221 */ /* 0x000fe20000010000 */
[-C--:B---3--:R-:W-:Y:S05]  /*10f00*/  HMMA.16816.F32.BF16 R4, R40, R48.reuse, R4 ;  /* 0x000000302804723c */ /* 0x088fea0000041804 */
[----:B------:R-:W-:Y:S01]  /*10f10*/  FADD.FTZ R39, R217, R2 ;  /* 0x00000002d9277221 */ /* 0x000fe20000010000 */
[----:B------:R-:W-:Y:S01]  /*10f20*/  F2FP.BF16.PACK_AB R45, R85, R84 ;  /* 0x00000054552d723e */ /* 0x000fe200000010ff */
[----:B------:R-:W-:Y:S01]  /*10f30*/  FADD.FTZ R58, R147, R0 ;  /* 0x00000000933a7221 */ /* 0x000fe20000010000 */
[----:B------:R-:W-:Y:S01]  /*10f40*/  F2FP.BF16.PACK_AB R46, R83, R82 ;  /* 0x00000052532e723e */ /* 0x000fe200000010ff */
[----:B------:R-:W-:Y:S03]  /*10f50*/  FADD.FTZ R2, R146, R57 ;  /* 0x0000003992027221 */ /* 0x000fe60000010000 */
[----:B------:R-:W-:Y:S01]  /*10f60*/  FADD.FTZ R0, R244, R56 ;  /* 0x00000038f4007221 */ /* 0x000fe20000010000 */
[----:B------:R-:W-:Y:S01]  /*10f70*/  F2FP.BF16.PACK_AB R47, R80, R81 ;  /* 0x00000051502f723e */ /* 0x000fe200000010ff */
[----:B------:R-:W-:Y:S02]  /*10f80*/  FADD.FTZ R39, R237, R39 ;  /* 0x00000027ed277221 */ /* 0x000fe40000010000 */
[----:B------:R-:W-:Y:S04]  /*10f90*/  FADD.FTZ R2, R227, R2 ;  /* 0x00000002e3027221 */ /* 0x000fe80000010000 */
[----:B------:R-:W-:Y:S01]  /*10fa0*/  FADD.FTZ R2, R245, R2 ;  /* 0x00000002f5027221 */ /* 0x000fe20000010000 */
        /* <DEDUP_REMOVED lines=41> */
[-C--:B--2---:R-:W-:Y:S05]  /*11240*/  HMMA.16816.F32.BF16 R140, R164, R148.reuse, R4 ;  /* 0x00000094a48c723c */ /* 0x084fea0000041804 */
[----:B------:R-:W-:Y:S02]  /*11250*/  FADD.FTZ R2, R212, R2 ;  /* 0x00000002d4027221 */ /* 0x000fe40000010000 */
[----:B------:R-:W-:Y:S02]  /*11260*/  FADD.FTZ R0, R213, R48 ;  /* 0x00000030d5007221 */ /* 0x000fe40000010000 */
[----:B------:R-:W-:Y:S03]  /*11270*/  FADD.FTZ R2, R138, R2 ;  /* 0x000000028a027221 */ /* 0x000fe60000010000 */
[----:B------:R-:W-:Y:S02]  /*11280*/  FADD.FTZ R0, R233, R0 ;  /* 0x00000000e9007221 */ /* 0x000fe40000010000 */
[----:B------:R-:W-:Y:S02]  /*11290*/  FADD.FTZ R4, R224, R39 ;  /* 0x00000027e0047221 */ /* 0x000fe40000010000 */
[----:B------:R-:W-:Y:S02]  /*112a0*/  FADD.FTZ R44, R137, R44 ;  /* 0x0000002c892c7221 */ /* 0x000fe40000010000 */
[----:B------:R-:W-:Y:S02]  /*112b0*/  FADD.FTZ R2, R136, R2 ;  /* 0x0000000288027221 */ /* 0x000fe40000010000 */
[----:B------:R-:W-:Y:S01]  /*112c0*/  FADD.FTZ R5, R229, R0 ;  /* 0x00000000e5057221 */ /* 0x000fe20000010000 */
[C---:B------:R-:W-:Y:S04]  /*112d0*/  HMMA.16816.F32.BF16 R136, R160.reuse, R148, R8 ;  /* 0x00000094a088723c */ /* 0x040fe80000041808 */
[----:B------:R-:W-:Y:S02]  /*112e0*/  FADD.FTZ R0, R215, R4 ;  /* 0x00000004d7007221 */ /* 0x000fe40000010000 */
[----:B------:R-:W-:Y:S02]  /*112f0*/  FADD.FTZ R4, R145, R44 ;  /* 0x0000002c91047221 */ /* 0x000fe40000010000 */
[----:B------:R-:W-:Y:S02]  /*11300*/  FADD.FTZ R2, R144, R2 ;  /* 0x0000000290027221 */ /* 0x000fe40000010000 */
[-C--:B------:R-:W-:Y:S03]  /*11310*/  HMMA.16816.F32.BF16 R144, R160, R150.reuse, R12 ;  /* 0x00000096a090723c */ /* 0x080fe6000004180c */
[----:B------:R-:W-:Y:S02]  /*11320*/  FADD.FTZ R5, R232, R5 ;  /* 0x00000005e8057221 */ /* 0x000fe40000010000 */
[----:B------:R-:W-:Y:S02]  /*11330*/  FADD.FTZ R4, R220, R4 ;  /* 0x00000004dc047221 */ /* 0x000fe40000010000 */
[----:B------:R-:W-:Y:S01]  /*11340*/  FADD.FTZ R0, R223, R0 ;  /* 0x00000000df007221 */ /* 0x000fe20000010000 */
[C---:B------:R-:W-:Y:S04]  /*11350*/  HMMA.16816.F32.BF16 R148, R164.reuse, R150, R16 ;  /* 0x00000096a494723c */ /* 0x040fe80000041810 */
[----:B------:R-:W-:Y:S02]  /*11360*/  FADD.FTZ R6, R202, R2 ;  /* 0x00000002ca067221 */ /* 0x000fe40000010000 */
[----:B------:R-:W-:Y:S01]  /*11370*/  FADD.FTZ R2, R133, R5 ;  /* 0x0000000585027221 */ /* 0x000fe20000010000 */
[----:B------:R-:W-:Y:S01]  /*11380*/  MOV R133, R37 ;  /* 0x0000002500857202 */ /* 0x000fe20000000f00 */
[----:B------:R-:W-:Y:S04]  /*11390*/  FADD.FTZ R4, R230, R4 ;  /* 0x00000004e6047221 */ /* 0x000fe80000010000 */
[----:B------:R-:W-:Y:S02]  /*113a0*/  FADD.FTZ R0, R127, R0 ;  /* 0x000000007f007221 */ /* 0x000fe40000010000 */
[----:B------:R-:W-:Y:S02]  /*113b0*/  FADD.FTZ R5, R176, R6 ;  /* 0x00000006b0057221 */ /* 0x000fe40000010000 */
[----:B------:R-:W-:Y:S01]  /*113c0*/  FADD.FTZ R2, R132, R2 ;  /* 0x0000000284027221 */ /* 0x000fe20000010000 */
[----:B------:R-:W-:Y:S01]  /*113d0*/  MOV R132, R38 ;  /* 0x0000002600847202 */ /* 0x000fe20000000f00 */
[----:B------:R-:W-:Y:S02]  /*113e0*/  FADD.FTZ R8, R171, R4 ;  /* 0x00000004ab087221 */ /* 0x000fe40000010000 */
[----:B------:R-:W-:Y:S02]  /*113f0*/  FADD.FTZ R0, R126, R0 ;  /* 0x000000007e007221 */ /* 0x000fe40000010000 */
[----:B------:R-:W-:Y:S02]  /*11400*/  FADD.FTZ R4, R152, R5 ;  /* 0x0000000598047221 */ /* 0x000fe40000010000 */
        /* <DEDUP_REMOVED lines=48> */
.L_x_270:
[----:B-1----:R-:W2:Y:S04]  /*11710*/  LDL.LU R5, [R1] ;  /* 0x0000000001057983 */ /* 0x002ea80000300800 */
[----:B------:R-:W3:Y:S04]  /*11720*/  LDL.LU R7, [R1+0x4] ;  /* 0x0000040001077983 */ /* 0x000ee80000300800 */
[----:B------:R-:W4:Y:S04]  /*11730*/  LDL.LU R6, [R1+0x8] ;  /* 0x0000080001067983 */ /* 0x000f280000300800 */
[----:B------:R-:W4:Y:S04]  /*11740*/  LDL.LU R9, [R1+0xc] ;  /* 0x00000c0001097983 */ /* 0x000f280000300800 */
[----:B------:R-:W4:Y:S01]  /*11750*/  LDL.LU R42, [R1+0x38] ;  /* 0x00003800012a7983 */ /* 0x000f220000300800 */
[----:B------:R-:W1:Y:S03]  /*11760*/  LDC.U8 R25, c[0x0][0x329] ;  /* 0x0000ca40ff197b82 */ /* 0x000e660000000000 */
[----:B------:R-:W1:Y:S05]  /*11770*/  S2R R41, SR_TID.X ;  /* 0x0000000000297919 */ /* 0x000e6a0000002100 */
[----:B------:R-:W2:Y:S01]  /*11780*/  LDC.U8 R26, c[0x0][0x328] ;  /* 0x0000ca00ff1a7b82 */ /* 0x000ea20000000000 */
[----:B-1----:R-:W-:Y:S01]  /*11790*/  SHF.R.S32.HI R24, RZ, 0x1f, R41 ;  /* 0x0000001fff187819 */ /* 0x002fe20000011429 */
[----:B--2---:R-:W1:Y:S04]  /*117a0*/  SHFL.BFLY PT, R2, R5, 0x2, 0x1f ;  /* 0x0c401f0005027f89 */ /* 0x004e6800000e0000 */
[----:B---3--:R-:W2:Y:S04]  /*117b0*/  SHFL.BFLY PT, R0, R7, 0x2, 0x1f ;  /* 0x0c401f0007007f89 */ /* 0x008ea800000e0000 */
[----:B----4-:R-:W3:Y:S01]  /*117c0*/  SHFL.BFLY PT, R4, R6, 0x2, 0x1f ;  /* 0x0c401f0006047f89 */ /* 0x010ee200000e0000 */
[----:B------:R-:W-:Y:S01]  /*117d0*/  ISETP.NE.AND P0, PT, R42, -0x1, PT ;  /* 0xffffffff2a00780c */ /* 0x000fe20003f05270 */
[----:B-1----:R-:W-:-:S02]  /*117e0*/  FADD.FTZ R2, R2, R5 ;  /* 0x0000000502027221 */ /* 0x002fc40000010000 */
[----:B------:R-:W1:Y:S01]  /*117f0*/  SHFL.BFLY PT, R5, R9, 0x2, 0x1f ;  /* 0x0c401f0009057f89 */ /* 0x000e6200000e0000 */
[----:B--2---:R-:W-:-:S03]  /*11800*/  FADD.FTZ R0, R0, R7 ;  /* 0x0000000700007221 */ /* 0x004fc60000010000 */
[----:B------:R-:W2:Y:S01]  /*11810*/  SHFL.BFLY PT, R8, R2, 0x1, 0x1f ;  /* 0x0c201f0002087f89 */ /* 0x000ea200000e0000 */
[----:B---3--:R-:W-:-:S03]  /*11820*/  FADD.FTZ R4, R4, R6 ;  /* 0x0000000604047221 */ /* 0x008fc60000010000 */
[----:B------:R-:W3:Y:S04]  /*11830*/  SHFL.BFLY PT, R7, R0, 0x1, 0x1f ;  /* 0x0c201f0000077f89 */ /* 0x000ee800000e0000 */
[----:B------:R-:W4:Y:S01]  /*11840*/  SHFL.BFLY PT, R6, R4, 0x1, 0x1f ;  /* 0x0c201f0004067f89 */ /* 0x000f2200000e0000 */
[----:B-1----:R-:W-:Y:S02]  /*11850*/  FADD.FTZ R5, R5, R9 ;  /* 0x0000000905057221 */ /* 0x002fe40000010000 */
[----:B--2---:R-:W-:-:S03]  /*11860*/  FADD.FTZ R20, R2, R8 ;  /* 0x0000000802147221 */ /* 0x004fc60000010000 */
[----:B------:R-:W1:Y:S01]  /*11870*/  SHFL.BFLY PT, R2, R5, 0x1, 0x1f ;  /* 0x0c201f0005027f89 */ /* 0x000e6200000e0000 */
[----:B---3--:R-:W-:Y:S01]  /*11880*/  FADD.FTZ R22, R0, R7 ;  /* 0x0000000700167221 */ /* 0x008fe20000010000 */
[----:B------:R-:W-:Y:S02]  /*11890*/  FSETP.NE.FTZ.AND P6, PT, R20, RZ, PT ;  /* 0x000000ff1400720b */ /* 0x000fe40003fd5000 */
[----:B------:R-:W-:Y:S01]  /*118a0*/  MOV R0, 0x3f800000 ;  /* 0x3f80000000007802 */ /* 0x000fe20000000f00 */
[----:B----4-:R-:W-:Y:S01]  /*118b0*/  FADD.FTZ R21, R4, R6 ;  /* 0x0000000604157221 */ /* 0x010fe20000010000 */
[----:B------:R-:W-:Y:S01]  /*118c0*/  FSETP.NE.FTZ.AND P5, PT, R22, RZ, PT ;  /* 0x000000ff1600720b */ /* 0x000fe20003fb5000 */
[----:B------:R-:W-:Y:S02]  /*118d0*/  IMAD.MOV.U32 R4, RZ, RZ, 0x3f800000 ;  /* 0x3f800000ff047424 */ /* 0x000fe400078e00ff */
[----:B------:R-:W-:Y:S01]  /*118e0*/  @P0 IMAD.WIDE.U32 R6, R42, c[0x0][0x1e8], RZ ;  /* 0x00007a002a060a25 */ /* 0x000fe200078e00ff */
[----:B------:R-:W-:-:S03]  /*118f0*/  FSETP.NE.FTZ.AND P4, PT, R21, RZ, PT ;  /* 0x000000ff1500720b */ /* 0x000fc60003f95000 */
[----:B------:R-:W-:Y:S02]  /*11900*/  @P0 IMAD R40, R42, c[0x0][0x1ec], R7 ;  /* 0x00007b002a280a24 */ /* 0x000fe400078e0207 */
[----:B------:R-:W2:Y:S01]  /*11910*/  @P6 MUFU.RCP R0, R20 ;  /* 0x0000001400006308 */ /* 0x000ea20000001000 */
[----:B------:R-:W-:Y:S02]  /*11920*/  @P0 IMAD.MOV.U32 R39, RZ, RZ, R6 ;  /* 0x000000ffff270224 */ /* 0x000fe400078e0006 */
[----:B-1----:R-:W-:Y:S01]  /*11930*/  FADD.FTZ R23, R5, R2 ;  /* 0x0000000205177221 */ /* 0x002fe20000010000 */
[----:B------:R-:W-:-:S04]  /*11940*/  MOV R2, 0x3f800000 ;  /* 0x3f80000000027802 */ /* 0x000fc80000000f00 */
[----:B------:R-:W1:Y:S01]  /*11950*/  @P5 MUFU.RCP R4, R22 ;  /* 0x0000001600045308 */ /* 0x000e620000001000 */
[CC--:B------:R-:W-:Y:S02]  /*11960*/  LEA.HI R5, R24.reuse, R41.reuse, RZ, 0x2 ;  /* 0x0000002918057211 */ /* 0x0c0fe400078f10ff */
[----:B------:R-:W-:Y:S02]  /*11970*/  FSETP.NE.FTZ.AND P3, PT, R23, RZ, PT ;  /* 0x000000ff1700720b */ /* 0x000fe40003f75000 */
[----:B------:R-:W-:Y:S01]  /*11980*/  LEA.HI R24, R24, R41, RZ, 0x5 ;  /* 0x0000002918187211 */ /* 0x000fe200078f28ff */
[C---:B--2---:R-:W-:Y:S02]  /*11990*/  FMUL.FTZ R140, R0.reuse, R140 ;  /* 0x0000008c008c7220 */ /* 0x044fe40000410000 */
[----:B------:R-:W2:Y:S01]  /*119a0*/  @P4 MUFU.RCP R2, R21 ;  /* 0x0000001500024308 */ /* 0x000ea20000001000 */
        /* <DEDUP_REMOVED lines=11> */
[----:B-1----:R-:W-:Y:S01]  /*11a60*/  FMUL.FTZ R142, R4, R142 ;  /* 0x0000008e048e7220 */ /* 0x002fe20000410000 */
[----:B------:R-:W-:Y:S01]  /*11a70*/  F2FP.BF16.PACK_AB R13, R13, R152 ;  /* 0x000000980d0d723e */ /* 0x000fe200000010ff */
[C---:B--2---:R-:W-:Y:S01]  /*11a80*/  FMUL.FTZ R136, R2.reuse, R136 ;  /* 0x0000008802887220 */ /* 0x044fe20000410000 */
        /* <DEDUP_REMOVED lines=37> */
[C---:B------:R-:W-:Y:S01]  /*11ce0*/  FMUL.FTZ R163, R0.reuse, R163 ;  /* 0x000000a300a37220 */ /* 0x040fe20000410000 */
[----:B------:R-:W-:Y:S01]  /*11cf0*/  F2FP.BF16.PACK_AB R10, R159, R10 ;  /* 0x0000000a9f0a723e */ /* 0x000fe200000010ff */
[----:B------:R-:W-:Y:S01]  /*11d00*/  FMUL.FTZ R7, R0, R162 ;  /* 0x000000a200077220 */ /* 0x000fe20000410000 */
[----:B------:R-:W-:-:S04]  /*11d10*/  LEA.HI R2, R4, R4, RZ, 0x1 ;  /* 0x0000000404027211 */ /* 0x000fc800078f08ff */
[----:B------:R-:W-:Y:S02]  /*11d20*/  SHF.R.S32.HI R0, RZ, 0x1, R2 ;  /* 0x00000001ff007819 */ /* 0x000fe40000011402 */
        /* <DEDUP_REMOVED lines=65> */
[----:B------:R3:W1:Y:S01]  /*12140*/  LDS.128 R32, [R198+0x1000] ;  /* 0x00100000c6207984 */ /* 0x0006620000000c00 */
[----:B------:R-:W-:Y:S01]  /*12150*/  IMAD R0, R17, R0, RZ ;  /* 0x0000000011007224 */ /* 0x000fe200078e02ff */
[----:B------:R-:W-:Y:S01]  /*12160*/  @!P2 SEL R2, R5, R42, !P0 ;  /* 0x0000002a0502a207 */ /* 0x000fe20004000000 */
[----:B------:R-:W-:Y:S01]  /*12170*/  @!P0 IMAD.MOV.U32 R39, RZ, RZ, R8 ;  /* 0x000000ffff278224 */ /* 0x000fe200078e0008 */
[----:B------:R-:W1:Y:S01]  /*12180*/  LDS.128 R196, [R198+0x1800] ;  /* 0x00180000c6c47984 */ /* 0x000e620000000c00 */
        /* <DEDUP_REMOVED lines=65> */
.L_x_275:
[----:B---3--:R-:W-:Y:S05]  /*125a0*/  BSYNC B0 ;  /* 0x0000000000007941 */ /* 0x008fea0003800000 */
.L_x_274:
[----:B--2---:R-:W2:Y:S04]  /*125b0*/  LDL.LU.64 R8, [R1+0x40] ;  /* 0x0000400001087983 */ /* 0x004ea80000300a00 */
[----:B------:R-:W3:Y:S04]  /*125c0*/  LDL.LU.64 R4, [R1+0x28] ;  /* 0x0000280001047983 */ /* 0x000ee80000300a00 */
[----:B------:R4:W5:Y:S01]  /*125d0*/  LDL.64 R10, [R1+0x30] ;  /* 0x00003000010a7983 */ /* 0x0009620000100a00 */
[----:B------:R-:W-:Y:S01]  /*125e0*/  SHF.R.S32.HI R0, RZ, 0x1f, R18 ;  /* 0x0000001fff007819 */ /* 0x000fe20000011412 */
[----:B------:R-:W-:Y:S04]  /*125f0*/  BSSY B0, `(.L_x_276) ;  /* 0x0000011000007945 */ /* 0x000fe80003800000 */
[----:B------:R-:W-:-:S04]  /*12600*/  IMAD R0, R0, c[0x0][0x1f0], RZ ;  /* 0x00007c0000007a24 */ /* 0x000fc800078e02ff */
[----:B------:R-:W-:Y:S01]  /*12610*/  IMAD R0, R18, c[0x0][0x1f4], R0 ;  /* 0x00007d0012007a24 */ /* 0x000fe200078e0200 */
[----:B--2---:R-:W-:-:S04]  /*12620*/  IADD3 R2, P0, R8, R39, RZ ;  /* 0x0000002708027210 */ /* 0x004fc80007f1e0ff */
[----:B------:R-:W-:Y:S02]  /*12630*/  IADD3.X R3, R9, R40, RZ, P0, !PT ;  /* 0x0000002809037210 */ /* 0x000fe400007fe4ff */
[----:B---3-5:R-:W-:-:S03]  /*12640*/  ISETP.GE.AND P0, PT, R4, R20, PT ;  /* 0x000000140400720c */ /* 0x028fc60003f06270 */
[----:B------:R-:W-:-:S05]  /*12650*/  IMAD.WIDE.U32 R8, R18, c[0x0][0x1f0], R2 ;  /* 0x00007c0012087a25 */ /* 0x000fca00078e0002 */
[----:B------:R-:W-:-:S05]  /*12660*/  IADD3 R7, R9, R0, RZ ;  /* 0x0000000009077210 */ /* 0x000fca0007ffe0ff */
[----:B------:R-:W-:Y:S05]  /*12670*/  @P0 BRA `(.L_x_277) ;  /* 0x0000008000000947 */ /* 0x000fea0003800000 */
[----:B----4-:R-:W-:Y:S01]  /*12680*/  MOV R6, R8 ;  /* 0x0000000800067202 */ /* 0x010fe20000000f00 */
[----:B------:R-:W-:-:S04]  /*12690*/  IMAD R0, R11, c[0x0][0x1e8], RZ ;  /* 0x00007a000b007a24 */ /* 0x000fc800078e02ff */
[----:B------:R-:W-:-:S04]  /*126a0*/  IMAD.WIDE.U32 R2, R10, c[0x0][0x1e8], R6 ;  /* 0x00007a000a027a25 */ /* 0x000fc800078e0006 */
[----:B------:R-:W-:Y:S01]  /*126b0*/  IMAD R0, R10, c[0x0][0x1ec], R0 ;  /* 0x00007b000a007a24 */ /* 0x000fe200078e0200 */
[----:B------:R-:W-:-:S04]  /*126c0*/  LEA R4, P0, R2, c[0x0][0x1d0], 0x1 ;  /* 0x0000740002047a11 */ /* 0x000fc800078008ff */
[----:B------:R-:W-:-:S04]  /*126d0*/  IADD3 R0, R3, R0, RZ ;  /* 0x0000000003007210 */ /* 0x000fc80007ffe0ff */
[----:B------:R-:W-:-:S05]  /*126e0*/  LEA.HI.X R5, R2, c[0x0][0x1d4], R0, 0x1, P0 ;  /* 0x0000750002057a11 */ /* 0x000fca00000f0c00 */
[----:B------:R2:W-:Y:S02]  /*126f0*/  STG.E.128 [R4.64], R24 ;  /* 0x0000001804007986 */ /* 0x0005e4000c101d06 */
.L_x_277:
[----:B----4-:R-:W-:Y:S05]  /*12700*/  BSYNC B0 ;  /* 0x0000000000007941 */ /* 0x010fea0003800000 */
.L_x_276:
        /* <DEDUP_REMOVED lines=15> */
.L_x_279:
[----:B------:R-:W-:Y:S05]  /*12800*/  BSYNC B0 ;  /* 0x0000000000007941 */ /* 0x000fea0003800000 */
.L_x_278:
        /* <DEDUP_REMOVED lines=15> */
.L_x_281:
[----:B------:R-:W-:Y:S05]  /*12900*/  BSYNC B0 ;  /* 0x0000000000007941 */ /* 0x000fea0003800000 */
.L_x_280:
        /* <DEDUP_REMOVED lines=15> */
.L_x_263:
[----:B--2---:R-:W2:Y:S01]  /*12a00*/  LDL.LU R18, [R1+0x38] ;  /* 0x0000380001127983 */ /* 0x004ea20000300800 */
[----:B------:R-:W1:Y:S01]  /*12a10*/  LDC.U8 R4, c[0x0][0x329] ;  /* 0x0000ca40ff047b82 */ /* 0x000e620000000000 */
[----:B------:R-:W-:Y:S01]  /*12a20*/  SHF.R.S32.HI R10, RZ, 0x1f, R120 ;  /* 0x0000001fff0a7819 */ /* 0x000fe20000011478 */
[----:B------:R-:W-:Y:S01]  /*12a30*/  IMAD.IADD R15, R45, 0x1, -R121 ;  /* 0x000000012d0f7824 */ /* 0x000fe200078e0a79 */
[----:B------:R-:W-:Y:S01]  /*12a40*/  SHF.R.S32.HI R12, RZ, 0x1f, R14 ;  /* 0x0000001fff0c7819 */ /* 0x000fe2000001140e */
[----:B------:R-:W-:Y:S01]  /*12a50*/  BSSY B0, `(.L_x_282) ;  /* 0x000003b000007945 */ /* 0x000fe20003800000 */
[----:B------:R-:W-:-:S03]  /*12a60*/  LEA.HI R10, R10, R120, RZ, 0x2 ;  /* 0x000000780a0a7211 */ /* 0x000fc600078f10ff */
[----:B------:R-:W3:Y:S01]  /*12a70*/  LDC.U8 R0, c[0x0][0x328] ;  /* 0x0000ca00ff007b82 */ /* 0x000ee20000000000 */
[----:B------:R-:W-:-:S04]  /*12a80*/  IMAD R12, R12, c[0x0][0x1f0], RZ ;  /* 0x00007c000c0c7a24 */ /* 0x000fc800078e02ff */
[----:B------:R-:W-:Y:S01]  /*12a90*/  IMAD R12, R14, c[0x0][0x1f4], R12 ;  /* 0x00007d000e0c7a24 */ /* 0x000fe200078e020c */
[----:B-1----:R-:W-:Y:S02]  /*12aa0*/  ISETP.NE.AND P1, PT, R4, RZ, PT ;  /* 0x000000ff0400720c */ /* 0x002fe40003f25270 */
[----:B---3--:R-:W-:-:S04]  /*12ab0*/  ISETP.NE.AND P3, PT, R0, RZ, PT ;  /* 0x000000ff0000720c */ /* 0x008fc80003f65270 */
        /* <DEDUP_REMOVED lines=41> */
[----:B-1----:R-:W-:Y:S02]  /*12d50*/  IADD3.X R18, R9, R7, R0, P1, P0 ;  /* 0x0000000709127210 */ /* 0x002fe40000fe0400 */
        /* <DEDUP_REMOVED lines=10> */
.L_x_283:
[----:B------:R-:W-:Y:S05]  /*12e00*/  BSYNC B0 ;  /* 0x0000000000007941 */ /* 0x000fea0003800000 */
.L_x_282:
[----:B------:R-:W-:Y:S01]  /*12e10*/  IADD3 R16, R4, 0x20, RZ ;  /* 0x0000002004107810 */ /* 0x000fe20007ffe0ff */
[----:B------:R-:W-:Y:S03]  /*12e20*/  BSSY B0, `(.L_x_284) ;  /* 0x000000e000007945 */ /* 0x000fe60003800000 */
[----:B------:R-:W-:-:S13]  /*12e30*/  ISETP.GE.AND P0, PT, R16, R15, PT ;  /* 0x0000000f1000720c */ /* 0x000fda0003f06270 */
        /* <DEDUP_REMOVED lines=12> */
.L_x_285:
[----:B------:R-:W-:Y:S05]  /*12f00*/  BSYNC B0 ;  /* 0x0000000000007941 */ /* 0x000fea0003800000 */
.L_x_284:
        /* <DEDUP_REMOVED lines=15> */
.L_x_287:
[----:B------:R-:W-:Y:S05]  /*13000*/  BSYNC B0 ;  /* 0x0000000000007941 */ /* 0x000fea0003800000 */
.L_x_286:
[----:B-1----:R-:W-:Y:S01]  /*13010*/  IADD3 R12, R4, 0x60, RZ ;  /* 0x00000060040c7810 */ /* 0x002fe20007ffe0ff */
        /* <DEDUP_REMOVED lines=13> */
.L_x_289:
[----:B------:R-:W-:Y:S05]  /*130f0*/  BSYNC B0 ;  /* 0x0000000000007941 */ /* 0x000fea0003800000 */
.L_x_288:
[----:B------:R-:W-:-:S04]  /*13100*/  LOP3.LUT P6, RZ, R120, 0x3, RZ, 0xc0, !PT ;  /* 0x0000000378ff7812 */ /* 0x000fc800078cc0ff */
[-C--:B------:R-:W-:Y:S02]  /*13110*/  ISETP.GE.OR P5, PT, R4, R15.reuse, P6 ;  /* 0x0000000f0400720c */ /* 0x080fe400037a6670 */
[-C--:B------:R-:W-:Y:S02]  /*13120*/  ISETP.GE.OR P4, PT, R16, R15.reuse, P6 ;  /* 0x0000000f1000720c */ /* 0x080fe40003786670 */
[-C--:B------:R-:W-:Y:S02]  /*13130*/  ISETP.GE.OR P3, PT, R14, R15.reuse, P6 ;  /* 0x0000000f0e00720c */ /* 0x080fe40003766670 */
[----:B------:R-:W-:-:S07]  /*13140*/  ISETP.GE.OR P6, PT, R12, R15, P6 ;  /* 0x0000000f0c00720c */ /* 0x000fce00037c6670 */
        /* <DEDUP_REMOVED lines=30> */
.L_x_290:
        /* <DEDUP_REMOVED lines=13> */
.L_x_616:


//--------------------- .text._ZN5flash16flash_fwd_kernelI23Flash_fwd_kernel_traitsILi32ELi128ELi128ELi4ELb0ELb0EN7cutlass10bfloat16_tE19Flash_kernel_traitsILi32ELi128ELi128ELi4ES3_EELb1ELb1ELb0ELb1ELb0ELb0ELb0ELb0EEEvNS_16Flash_fwd_paramsE --------------------------
	.section	.text._ZN5flash16flash_fwd_kernelI23Flash_fwd_kernel_traitsILi32ELi128ELi128ELi4ELb0ELb0EN7cutlass10bfloat16_tE19Flash_kernel_traitsILi32ELi128ELi128ELi4ES3_EELb1ELb1ELb0ELb1ELb0ELb0ELb0ELb0EEEvNS_16Flash_fwd_paramsE,"ax",@progbits
	.sectioninfo	@"SHI_REGISTERS=255"
	.align	128
        .global         _ZN5flash16flash_fwd_kernelI23Flash_fwd_kernel_traitsILi32ELi128ELi128ELi4ELb0ELb0EN7cutlass10bfloat16_tE19Flash_kernel_traitsILi32ELi128ELi128ELi4ES3_EELb1ELb1ELb0ELb1ELb0ELb0ELb0ELb0EEEvNS_16Flash_fwd_paramsE
        .type           _ZN5flash16flash_fwd_kernelI23Flash_fwd_kernel_traitsILi32ELi128ELi128ELi4ELb0ELb0EN7cutlass10bfloat16_tE19Flash_kernel_traitsILi32ELi128ELi128ELi4ES3_EELb1ELb1ELb0ELb1ELb0ELb0ELb0ELb0EEEvNS_16Flash_fwd_paramsE,@function
        .size           _ZN5flash16flash_fwd_kernelI23Flash_fwd_kernel_traitsILi32ELi128ELi128ELi4ELb0ELb0EN7cutlass10bfloat16_tE19Flash_kernel_traitsILi32ELi128ELi128ELi4ES3_EELb1ELb1ELb0ELb1ELb0ELb0ELb0ELb0EEEvNS_16Flash_fwd_paramsE,(.L_x_617 - _ZN5flash16flash_fwd_kernelI23Flash_fwd_kernel_traitsILi32ELi128ELi128ELi4ELb0ELb0EN7cutlass10bfloat16_tE19Flash_kernel_traitsILi32ELi128ELi128ELi4ES3_EELb1ELb1ELb0ELb1ELb0ELb0ELb0ELb0EEEvNS_16Flash_fwd_paramsE)
        .other          _ZN5flash16flash_fwd_kernelI23Flash_fwd_kernel_traitsILi32ELi128ELi128ELi4ELb0ELb0EN7cutlass10bfloat16_tE19Flash_kernel_traitsILi32ELi128ELi128ELi4ES3_EELb1ELb1ELb0ELb1ELb0ELb0ELb0ELb0EEEvNS_16Flash_fwd_paramsE,@"STO_CUDA_ENTRY STV_DEFAULT"
_ZN5flash16flash_fwd_kernelI23Flash_fwd_kernel_traitsILi32ELi128ELi128ELi4ELb0ELb0EN7cutlass10bfloat16_tE19Flash_kernel_traitsILi32ELi128ELi128ELi4ES3_EELb1ELb1ELb0ELb1ELb0ELb0ELb0ELb0EEEvNS_16Flash_fwd_paramsE:
.text._ZN5flash16flash_fwd_kernelI23Flash_fwd_kernel_traitsILi32ELi128ELi128ELi4ELb0ELb0EN7cutlass10bfloat16_tE19Flash_kernel_traitsILi32ELi128ELi128ELi4ES3_EELb1ELb1ELb0ELb1ELb0ELb0ELb0ELb0EEEvNS_16Flash_fwd_paramsE:
        /* <DEDUP_REMOVED lines=14> */
[----:B------:R-:W3:Y:S01]  /*00e0*/  @P2 LDG.E.64 R4, [R4.64] ;  /* 0x0000001c04042981 */ /* 0x000ee2000c1e1b00 */
[----:B------:R-:W-:Y:S01]  /*00f0*/  @P2 IMAD.MOV.U32 R2, RZ, RZ, R241 ;  /* 0x000000ffff022224 */ /* 0x000fe200078e00f1 */
[----:B------:R-:W-:-:S06]  /*0100*/  @P2 MOV R3, R182 ;  /* 0x000000b600032202 */ /* 0x000fcc0000000f00 */
[----:B------:R-:W4:Y:S01]  /*0110*/  @P2 LDG.E.64 R2, [R2.64] ;  /* 0x0000001c02022981 */ /* 0x000f22000c1e1b00 */
[----:B------:R-:W5:Y:S01]  /*0120*/  S2UR UR15, SR_CTAID.Y ;  /* 0x00000000000f79c3 */ /* 0x000f620000002600 */
[----:B------:R-:W-:Y:S02]  /*0130*/  UISETP.NE.U32.AND UP2, UPT, URZ, UR6, UPT ;  /* 0x000000063f00728c */ /* 0x000fe4000bf45070 */
[----:B------:R-:W-:Y:S02]  /*0140*/  UISETP.NE.U32.AND UP1, UPT, URZ, UR4, UPT ;  /* 0x000000043f00728c */ /* 0x000fe4000bf25070 */
[----:B------:R-:W-:Y:S02]  /*0150*/  UISETP.NE.AND.EX UP2, UPT, URZ, UR7, UPT, UP2 ;  /* 0x000000073f00728c */ /* 0x000fe4000bf45320 */
[----:B------:R-:W-:Y:S01]  /*0160*/  ULDC.64 UR10, c[0x0][0x240] ;  /* 0x00009000000a7ab9 */ /* 0x000fe20000000a00 */
[----:B------:R-:W1:Y:S01]  /*0170*/  S2UR UR14, SR_CTAID.Z ;  /* 0x00000000000e79c3 */ /* 0x000e620000002700 */
[----:B------:R-:W-:-:S02]  /*0180*/  UMOV UR7, 0x4 ;  /* 0x0000000400077882 */ /* 0x000fc40000000000 */
[----:B------:R-:W-:Y:S01]  /*0190*/  PLOP3.LUT P0, PT, PT, PT, UP2, 0x80, 0x0 ;  /* 0x000000000000781c */ /* 0x000fe20003f0f028 */
[----:B------:R-:W-:Y:S02]  /*01a0*/  UISETP.NE.AND.EX UP1, UPT, URZ, UR5, UPT, UP1 ;  /* 0x000000053f00728c */ /* 0x000fe4000bf25310 */
[----:B------:R-:W-:Y:S02]  /*01b0*/  ULDC.U8 UR6, c[0x0][0x312] ;  /* 0x0000c48000067ab9 */ /* 0x000fe40000000000 */
[----:B------:R-:W-:Y:S02]  /*01c0*/  ULDC.64 UR4, c[0x0][0x248] ;  /* 0x0000920000047ab9 */ /* 0x000fe40000000a00 */
[----:B------:R-:W-:Y:S02]  /*01d0*/  UISETP.NE.AND UP3, UPT, UR6, URZ, UPT ;  /* 0x0000003f0600728c */ /* 0x000fe4000bf65270 */
[----:B------:R-:W-:Y:S02]  /*01e0*/  UISETP.EQ.U32.AND UP0, UPT, URZ, UR4, UPT ;  /* 0x000000043f00728c */ /* 0x000fe4000bf02070 */
[----:B-----5:R-:W-:-:S02]  /*01f0*/  UIMAD.WIDE UR10, UR15, UR7, UR10 ;  /* 0x000000070f0a72a5 */ /* 0x020fc4000f8e020a */
[----:B------:R-:W-:Y:S02]  /*0200*/  UISETP.EQ.OR.EX UP0, UPT, URZ, UR5, !UP3, UP0 ;  /* 0x000000053f00728c */ /* 0x000fe4000df02700 */
[----:B-1----:R-:W-:-:S06]  /*0210*/  ULOP3.LUT UR9, UR14, UR8, UR15, 0xfe, !UPT ;  /* 0x000000080e097292 */ /* 0x002fcc000f8efe0f */
[----:B--2---:R-:W-:-:S13]  /*0220*/  LOP3.LUT P3, RZ, R184, UR9, RZ, 0xfc, !PT ;  /* 0x00000009b8ff7c12 */ /* 0x004fda000f86fcff */
[----:B------:R-:W-:Y:S02]  /*0230*/  @!P3 IMAD.MOV.U32 R6, RZ, RZ, c[0x0][0x308] ;  /* 0x0000c200ff06b624 */ /* 0x000fe400078e00ff */
[----:B------:R-:W-:Y:S01]  /*0240*/  @!P3 IMAD.MOV.U32 R7, RZ, RZ, c[0x0][0x30c] ;  /* 0x0000c300ff07b624 */ /* 0x000fe200078e00ff */
[----:B------:R-:W-:Y:S02]  /*0250*/  ULDC.64 UR4, c[0x0][0x248] ;  /* 0x0000920000047ab9 */ /* 0x000fe40000000a00 */
[----:B------:R-:W-:Y:S01]  /*0260*/  UIMAD.WIDE UR4, UR15, UR7, UR4 ;  /* 0x000000070f0472a5 */ /* 0x000fe2000f8e0204 */
[----:B---3--:R-:W1:Y:S08]  /*0270*/  @P2 R2UR UR32, R4 ;  /* 0x00000000042023c2 */ /* 0x008e7000000e0000 */
[----:B------:R-:W2:Y:S01]  /*0280*/  @P2 R2UR UR33, R5 ;  /* 0x00000000052123c2 */ /* 0x000ea200000e0000 */
[----:B----4-:R-:W-:Y:S01]  /*0290*/  @P2 IADD3 R241, P1, R2, c[0x0][0x300], RZ ;  /* 0x0000c00002f12a10 */ /* 0x010fe20007f3e0ff */
[----:B------:R-:W-:-:S04]  /*02a0*/  IMAD.U32 R2, RZ, RZ, UR10 ;  /* 0x0000000aff027e24 */ /* 0x000fc8000f8e00ff */
[----:B------:R-:W-:Y:S02]  /*02b0*/  @P2 IMAD.X R182, RZ, RZ, R3, P1 ;  /* 0x000000ffffb62224 */ /* 0x000fe400008e0603 */
[----:B------:R-:W-:Y:S02]  /*02c0*/  IMAD.U32 R3, RZ, RZ, UR11 ;  /* 0x0000000bff037e24 */ /* 0x000fe4000f8e00ff */
[----:B-1----:R-:W-:Y:S01]  /*02d0*/  IMAD.U32 R4, RZ, RZ, UR32 ;  /* 0x00000020ff047e24 */ /* 0x002fe2000f8e00ff */
[----:B--2---:R-:W-:-:S05]  /*02e0*/  MOV R5, UR33 ;  /* 0x0000002100057c02 */ /* 0x004fca0008000f00 */
[----:B------:R1:W-:Y:S01]  /*02f0*/  @!P3 STG.E.64 [R6.64], R4 ;  /* 0x000000040600b986 */ /* 0x0003e2000c101b1c */
[----:B------:R-:W-:Y:S01]  /*0300*/  PLOP3.LUT P2, PT, PT, PT, UP0, 0x80, 0x0 ;  /* 0x000000000000781c */ /* 0x000fe20003f4f008 */
[----:B------:R-:W-:Y:S01]  /*0310*/  ULDC.64 UR10, c[0x0][0x250] ;  /* 0x00009400000a7ab9 */ /* 0x000fe20000000a00 */
[----:B------:R-:W-:Y:S01]  /*0320*/  PLOP3.LUT P1, PT, PT, PT, UP1, 0x80, 0x0 ;  /* 0x000000000000781c */ /* 0x000fe20003f2f018 */
[----:B------:R-:W-:Y:S01]  /*0330*/  @UP1 UIMAD.WIDE UR10, UR15, UR7, UR10 ;  /* 0x000000070f0a12a5 */ /* 0x000fe2000f8e020a */
[----:B-1----:R-:W-:Y:S01]  /*0340*/  @!P3 MOV R4, R241 ;  /* 0x000000f10004b202 */ /* 0x002fe20000000f00 */
[----:B------:R-:W-:-:S05]  /*0350*/  @!P3 IMAD.MOV.U32 R5, RZ, RZ, R182 ;  /* 0x000000ffff05b224 */ /* 0x000fca00078e00b6 */
[----:B------:R1:W-:Y:S01]  /*0360*/  @!P3 STG.E.64 [R6.64+0x8], R4 ;  /* 0x000008040600b986 */ /* 0x0003e2000c101b1c */
[----:B------:R-:W-:Y:S02]  /*0370*/  IMAD.U32 R8, RZ, RZ, UR10 ;  /* 0x0000000aff087e24 */ /* 0x000fe4000f8e00ff */
[----:B------:R-:W-:Y:S01]  /*0380*/  IMAD.U32 R9, RZ, RZ, UR11 ;  /* 0x0000000bff097e24 */ /* 0x000fe2000f8e00ff */
[----:B-1----:R1:W2:Y:S04]  /*0390*/  @P0 LDG.E R6, [R2.64] ;  /* 0x0000001c02060981 */ /* 0x0022a8000c1e1900 */
[----:B------:R1:W3:Y:S04]  /*03a0*/  @P0 LDG.E R5, [R2.64+0x4] ;  /* 0x0000041c02050981 */ /* 0x0002e8000c1e1900 */
[----:B------:R4:W5:Y:S01]  /*03b0*/  @P1 LDG.E R4, [R8.64] ;  /* 0x0000001c08041981 */ /* 0x000962000c1e1900 */
[----:B-1----:R-:W-:Y:S01]  /*03c0*/  MOV R2, UR4 ;  /* 0x0000000400027c02 */ /* 0x002fe20008000f00 */
[----:B------:R-:W-:-:S05]  /*03d0*/  IMAD.U32 R3, RZ, RZ, UR5 ;  /* 0x00000005ff037e24 */ /* 0x000fca000f8e00ff */
[----:B------:R-:W5:Y:S01]  /*03e0*/  @!P2 LDG.E R0, [R2.64] ;  /* 0x0000001c0200a981 */ /* 0x000f62000c1e1900 */
[----:B------:R-:W-:Y:S01]  /*03f0*/  UMOV UR27, 0xffffffff ;  /* 0xffffffff001b7882 */ /* 0x000fe20000000000 */
[----:B------:R-:W-:Y:S01]  /*0400*/  SHF.R.S32.HI R16, RZ, 0x1f, R184 ;  /* 0x0000001fff107819 */ /* 0x000fe200000114b8 */
[----:B------:R-:W-:-:S03]  /*0410*/  UMOV UR12, 0xffffffff ;  /* 0xffffffff000c7882 */ /* 0x000fc60000000000 */
[----:B----4-:R-:W-:Y:S01]  /*0420*/  LEA.HI R8, R16, R184, RZ, 0x5 ;  /* 0x000000b810087211 */ /* 0x010fe200078f28ff */
[----:B------:R-:W-:Y:S02]  /*0430*/  ULDC UR4, c[0x0][0x1c0] ;  /* 0x0000700000047ab9 */ /* 0x000fe40000000800 */
[----:B------:R-:W-:Y:S01]  /*0440*/  UIMAD UR4, UR15, UR4, UR14 ;  /* 0x000000040f0472a4 */ /* 0x000fe2000f8e020e */
[----:B------:R-:W-:Y:S01]  /*0450*/  LOP3.LUT R229, R8, 0xffffffe0, RZ, 0xc0, !PT ;  /* 0xffffffe008e57812 */ /* 0x000fe200078ec0ff */
[----:B------:R-:W-:Y:S02]  /*0460*/  UMOV UR11, URZ ;  /* 0x0000003f000b7c82 */ /* 0x000fe40008000000 */
[----:B------:R-:W-:Y:S02]  /*0470*/  USHF.L.U32 UR5, UR4, 0x5, URZ ;  /* 0x0000000504057899 */ /* 0x000fe4000800063f */
[----:B------:R-:W-:Y:S02]  /*0480*/  IMAD.IADD R229, R184, 0x1, -R229 ;  /* 0x00000001b8e57824 */ /* 0x000fe400078e0ae5 */
[----:B------:R-:W-:Y:S01]  /*0490*/  USHF.R.S32.HI UR4, URZ, 0x1f, UR5 ;  /* 0x0000001f3f047899 */ /* 0x000fe20008011405 */
[----:B--2---:R-:W1:Y:S08]  /*04a0*/  @P0 R2UR UR27, R6 ;  /* 0x00000000061b03c2 */ /* 0x004e7000000e0000 */
[----:B---3--:R-:W1:Y:S08]  /*04b0*/  @P0 R2UR UR17, R5 ;  /* 0x00000000051103c2 */ /* 0x008e7000000e0000 */
[----:B-----5:R2:W3:Y:S01]  /*04c0*/  @P1 R2UR UR11, R4 ;  /* 0x00000000040b13c2 */ /* 0x0204e200000e0000 */
[----:B------:R-:W-:-:S07]  /*04d0*/  IADD3 R241, P1, P0, R241, UR5, R229 ;  /* 0x00000005f1f17c10 */ /* 0x000fce000f83e0e5 */
[----:B------:R4:W2:Y:S01]  /*04e0*/  @!P2 R2UR UR12, R0 ;  /* 0x00000000000ca3c2 */ /* 0x0008a200000e0000 */
[----:B------:R-:W-:-:S04]  /*04f0*/  ISETP.NE.U32.AND P2, PT, RZ, c[0x0][0x248], PT ;  /* 0x00009200ff007a0c */ /* 0x000fc80003f45070 */
[----:B------:R-:W-:Y:S01]  /*0500*/  ISETP.NE.AND.EX P2, PT, RZ, c[0x0][0x24c], PT, P2 ;  /* 0x00009300ff007a0c */ /* 0x000fe20003f45320 */
[----:B-1----:R-:W-:-:S07]  /*0510*/  @UP2 UIADD3 UR17, UR17, -UR27, URZ ;  /* 0x8000001b11112290 */ /* 0x002fce000fffe03f */
[----:B------:R-:W-:Y:S01]  /*0520*/  @!UP2 ULDC UR17, c[0x0][0x214] ;  /* 0x000085000011aab9 */ /* 0x000fe20000000800 */
[----:B----4-:R-:W-:-:S04]  /*0530*/  SHF.R.S32.HI R0, RZ, 0x1f, R229 ;  /* 0x0000001fff007819 */ /* 0x010fc800000114e5 */
[----:B------:R-:W-:Y:S01]  /*0540*/  IADD3.X R182, R182, UR4, R0, P1, P0 ;  /* 0x00000004b6b67c10 */ /* 0x000fe20008fe0400 */
[----:B--23--:R-:W-:Y:S05]  /*0550*/  @!P2 BRA `(.L_x_291) ;  /* 0x000000700000a947 */ /* 0x00cfea0003800000 */
[----:B------:R-:W-:-:S13]  /*0560*/  PLOP3.LUT P0, PT, PT, PT, UP3, 0x80, 0x0 ;  /* 0x000000000000781c */ /* 0x000fda0003f0f038 */
[----:B------:R-:W2:Y:S04]  /*0570*/  @P0 LDG.E R0, [R2.64+0x4] ;  /* 0x0000041c02000981 */ /* 0x000ea8000c1e1900 */
[----:B------:R-:W3:Y:S01]  /*0580*/  @!P0 LDG.E R2, [R2.64] ;  /* 0x0000001c02028981 */ /* 0x000ee2000c1e1900 */
[----:B--2---:R-:W1:Y:S02]  /*0590*/  @P0 R2UR UR6, R0 ;  /* 0x00000000000603c2 */ /* 0x004e6400000e0000 */
[----:B-1----:R-:W-:-:S11]  /*05a0*/  @UP3 UIADD3 UR6, UR6, -UR12, URZ ;  /* 0x8000000c06063290 */ /* 0x002fd6000fffe03f */
[----:B---3--:R1:W2:Y:S02]  /*05b0*/  @!P0 R2UR UR6, R2 ;  /* 0x00000000020683c2 */ /* 0x0082a400000e0000 */
[----:B-12---:R-:W-:Y:S05]  /*05c0*/  BRA `(.L_x_292) ;  /* 0x0000001000007947 */ /* 0x006fea0003800000 */
.L_x_291:
[----:B------:R-:W-:Y:S02]  /*05d0*/  ULDC UR6, c[0x0][0x218] ;  /* 0x0000860000067ab9 */ /* 0x000fe40000000800 */
.L_x_292:
        /* <DEDUP_REMOVED lines=52> */
[----:B------:R-:W-:Y:S02]  /*0920*/  @UP0 UIMAD UR18, UR18, UR7, UR23 ;  /* 0x00000007121202a4 */ /* 0x000fe4000f8e0217 */
[----:B------:R-:W-:-:S02]  /*0930*/  USHF.R.S32.HI UR13, URZ, 0x1f, UR14 ;  /* 0x0000001f3f0d7899 */ /* 0x000fc4000801140e */
[----:B------:R-:W-:Y:S02]  /*0940*/  @!UP1 UIADD3 UR4, UR25, UR9, URZ ;  /* 0x0000000919049290 */ /* 0x000fe4000fffe03f */
[----:B------:R-:W-:Y:S01]  /*0950*/  @!UP1 UMOV UR8, UR24 ;  /* 0x0000001800089c82 */ /* 0x000fe20008000000 */
        /* <DEDUP_REMOVED lines=14> */
.L_x_294:
        /* <DEDUP_REMOVED lines=43> */
.L_x_295:
[CC--:B------:R-:W-:Y:S01]  /*0cf0*/  LEA.HI R230, R16.reuse, R184.reuse, RZ, 0x2 ;  /* 0x000000b810e67211 */ /* 0x0c0fe200078f10ff */
[----:B------:R-:W1:Y:S01]  /*0d00*/  S2R R6, SR_CTAID.Z ;  /* 0x0000000000067919 */ /* 0x000e620000002700 */
[----:B------:R-:W-:Y:S01]  /*0d10*/  LEA.HI R9, R16, R184, RZ, 0x3 ;  /* 0x000000b810097211 */ /* 0x000fe200078f18ff */
[----:B------:R-:W-:Y:S01]  /*0d20*/  UIADD3 UR20, -UR16, UR17, URZ ;  /* 0x0000001110147290 */ /* 0x000fe2000fffe13f */
[----:B------:R-:W-:Y:S01]  /*0d30*/  LOP3.LUT R236, R230, 0xfffffffc, RZ, 0xc0, !PT ;  /* 0xfffffffce6ec7812 */ /* 0x000fe200078ec0ff */
[----:B------:R-:W2:Y:S01]  /*0d40*/  S2R R242, SR_CTAID.X ;  /* 0x0000000000f27919 */ /* 0x000ea20000002500 */
[----:B------:R-:W-:Y:S01]  /*0d50*/  SHF.R.S32.HI R11, RZ, 0x3, R9 ;  /* 0x00000003ff0b7819 */ /* 0x000fe20000011409 */
[----:B------:R-:W-:Y:S01]  /*0d60*/  ULDC.64 UR6, c[0x0][0x1a8] ;  /* 0x00006a0000067ab9 */ /* 0x000fe20000000a00 */
[----:B------:R-:W-:Y:S01]  /*0d70*/  SHF.R.S32.HI R14, RZ, 0x2, R230 ;  /* 0x00000002ff0e7819 */ /* 0x000fe200000114e6 */
[----:B------:R-:W-:Y:S01]  /*0d80*/  IMAD.IADD R236, R184, 0x1, -R236 ;  /* 0x00000001b8ec7824 */ /* 0x000fe200078e0aec */
[----:B------:R-:W-:Y:S01]  /*0d90*/  SHF.R.S32.HI R8, RZ, 0x5, R8 ;  /* 0x00000005ff087819 */ /* 0x000fe20000011408 */
[----:B------:R-:W-:Y:S01]  /*0da0*/  IMAD.SHL.U32 R0, R11, 0x40, RZ ;  /* 0x000000400b007824 */ /* 0x000fe200078e00ff */
[----:B------:R-:W-:Y:S01]  /*0db0*/  LEA.HI R230, R230, R14, RZ, 0x1 ;  /* 0x0000000ee6e67211 */ /* 0x000fe200078f08ff */
[----:B------:R-:W-:Y:S01]  /*0dc0*/  IMAD.SHL.U32 R236, R236, 0x8, RZ ;  /* 0x00000008ecec7824 */ /* 0x000fe200078e00ff */
[----:B------:R-:W-:Y:S01]  /*0dd0*/  UIMAD UR6, UR13, UR6, URZ ;  /* 0x000000060d0672a4 */ /* 0x000fe2000f8e023f */
[----:B------:R-:W-:Y:S01]  /*0de0*/  SHF.R.S32.HI R15, RZ, 0x1f, R14 ;  /* 0x0000001fff0f7819 */ /* 0x000fe2000001140e */
[----:B------:R-:W-:Y:S01]  /*0df0*/  BSSY B0, `(.L_x_296) ;  /* 0x0000024000007945 */ /* 0x000fe20003800000 */
[----:B------:R-:W-:Y:S01]  /*0e00*/  LOP3.LUT R0, R0, 0xc0, RZ, 0xc0, !PT ;  /* 0x000000c000007812 */ /* 0x000fe200078ec0ff */
[----:B------:R-:W-:Y:S01]  /*0e10*/  UIMAD UR6, UR14, UR7, UR6 ;  /* 0x000000070e0672a4 */ /* 0x000fe2000f8e0206 */
[----:B------:R-:W-:-:S02]  /*0e20*/  SHF.R.S32.HI R237, RZ, 0x1f, R236 ;  /* 0x0000001fffed7819 */ /* 0x000fc400000114ec */
[----:B------:R-:W-:Y:S02]  /*0e30*/  LOP3.LUT R2, R0, 0x18, R236, 0xf8, !PT ;  /* 0x0000001800027812 */ /* 0x000fe400078ef8ec */
[----:B------:R-:W-:Y:S02]  /*0e40*/  SHF.R.U32.HI R0, RZ, 0x3, R0 ;  /* 0x00000003ff007819 */ /* 0x000fe40000011600 */
[----:B------:R-:W-:Y:S02]  /*0e50*/  LOP3.LUT R230, R230, 0x7fffffe, RZ, 0xc0, !PT ;  /* 0x07fffffee6e67812 */ /* 0x000fe400078ec0ff */
[----:B------:R-:W-:Y:S02]  /*0e60*/  LOP3.LUT R0, R2, R0, RZ, 0x3c, !PT ;  /* 0x0000000002007212 */ /* 0x000fe400078e3cff */
[----:B------:R-:W-:Y:S01]  /*0e70*/  IADD3 R2, P0, R236, UR8, RZ ;  /* 0x00000008ec027c10 */ /* 0x000fe2000ff1e0ff */
[----:B------:R-:W-:Y:S01]  /*0e80*/  IMAD.IADD R230, R14, 0x1, -R230 ;  /* 0x000000010ee67824 */ /* 0x000fe200078e0ae6 */
[----:B------:R-:W-:Y:S01]  /*0e90*/  SHF.R.S32.HI R248, RZ, 0x1f, R246 ;  /* 0x0000001ffff87819 */ /* 0x000fe200000114f6 */
[----:B--2---:R-:W-:Y:S01]  /*0ea0*/  IMAD.WIDE R238, R242, 0x80, R14 ;  /* 0x00000080f2ee7825 */ /* 0x004fe200078e020e */
[----:B------:R-:W-:-:S02]  /*0eb0*/  IADD3.X R3, R237, UR4, RZ, P0, !PT ;  /* 0x00000004ed037c10 */ /* 0x000fc400087fe4ff */
[----:B------:R-:W-:Y:S01]  /*0ec0*/  ISETP.GE.AND P0, PT, R14, UR20, PT ;  /* 0x000000140e007c0c */ /* 0x000fe2000bf06270 */
[----:B------:R-:W-:Y:S02]  /*0ed0*/  IMAD R230, R8, 0x8, R230 ;  /* 0x0000000808e67824 */ /* 0x000fe400078e02e6 */
[----:B-1----:R-:W-:-:S04]  /*0ee0*/  IMAD.WIDE.U32 R6, R6, c[0x0][0x1a8], R2 ;  /* 0x00006a0006067a25 */ /* 0x002fc800078e0002 */
[----:B------:R-:W-:Y:S01]  /*0ef0*/  IMAD.U32 R230, R230, 0x20, R0 ;  /* 0x00000020e6e67824 */ /* 0x000fe200078e0000 */
[----:B------:R-:W-:-:S03]  /*0f00*/  IADD3 R13, R7, UR6, RZ ;  /* 0x00000006070d7c10 */ /* 0x000fc6000fffe0ff */
[----:B------:R-:W-:Y:S02]  /*0f10*/  IMAD.SHL.U32 R230, R230, 0x2, RZ ;  /* 0x00000002e6e67824 */ /* 0x000fe400078e00ff */
        /* <DEDUP_REMOVED lines=17> */
.L_x_297:
[----:B------:R-:W-:Y:S05]  /*1030*/  BSYNC B0 ;  /* 0x0000000000007941 */ /* 0x000fea0003800000 */
.L_x_296:
[----:B--2---:R-:W-:Y:S01]  /*1040*/  IADD3 R5, R14, 0x20, RZ ;  /* 0x000000200e057810 */ /* 0x004fe20007ffe0ff */
[----:B------:R-:W-:Y:S03]  /*1050*/  BSSY B0, `(.L_x_298) ;  /* 0x0000014000007945 */ /* 0x000fe60003800000 */
[----:B------:R-:W-:-:S13]  /*1060*/  ISETP.GE.AND P0, PT, R5, UR20, PT ;  /* 0x0000001405007c0c */ /* 0x000fda000bf06270 */
[----:B------:R-:W-:Y:S05]  /*1070*/  @P0 BRA `(.L_x_299) ;  /* 0x0000011000000947 */ /* 0x000fea0003800000 */
[----:B------:R-:W-:-:S13]  /*1080*/  ISETP.GE.AND P0, PT, R236, c[0x0][0x220], PT ;  /* 0x00008800ec007a0c */ /* 0x000fda0003f06270 */
[----:B------:R2:W-:Y:S01]  /*1090*/  @P0 STS.128 [R230+0x800], RZ ;  /* 0x000800ffe6000388 */ /* 0x0005e20000000c00 */
        /* <DEDUP_REMOVED lines=15> */
.L_x_299:
[----:B------:R-:W-:Y:S05]  /*1190*/  BSYNC B0 ;  /* 0x0000000000007941 */ /* 0x000fea0003800000 */
.L_x_298:
[----:B------:R-:W-:Y:S01]  /*11a0*/  IADD3 R4, R14, 0x40, RZ ;  /* 0x000000400e047810 */ /* 0x000fe20007ffe0ff */
[----:B------:R-:W-:Y:S03]  /*11b0*/  BSSY B0, `(.L_x_300) ;  /* 0x0000014000007945 */ /* 0x000fe60003800000 */
[----:B------:R-:W-:-:S13]  /*11c0*/  ISETP.GE.AND P0, PT, R4, UR20, PT ;  /* 0x0000001404007c0c */ /* 0x000fda000bf06270 */
[----:B------:R-:W-:Y:S05]  /*11d0*/  @P0 BRA `(.L_x_301) ;  /* 0x0000011000000947 */ /* 0x000fea0003800000 */
[----:B------:R-:W-:-:S13]  /*11e0*/  ISETP.GE.AND P0, PT, R236, c[0x0][0x220], PT ;  /* 0x00008800ec007a0c */ /* 0x000fda0003f06270 */
[----:B------:R4:W-:Y:S01]  /*11f0*/  @P0 STS.128 [R230+0x1000], RZ ;  /* 0x001000ffe6000388 */ /* 0x0009e20000000c00 */
        /* <DEDUP_REMOVED lines=15> */
.L_x_301:
[----:B------:R-:W-:Y:S05]  /*12f0*/  BSYNC B0 ;  /* 0x0000000000007941 */ /* 0x000fea0003800000 */
.L_x_300:
[----:B---3--:R-:W-:Y:S01]  /*1300*/  IADD3 R2, R14, 0x60, RZ ;  /* 0x000000600e027810 */ /* 0x008fe20007ffe0ff */
        /* <DEDUP_REMOVED lines=23> */
.L_x_303:
[----:B------:R-:W-:Y:S05]  /*1480*/  BSYNC B0 ;  /* 0x0000000000007941 */ /* 0x000fea0003800000 */
.L_x_302:
[----:B------:R-:W-:Y:S01]  /*1490*/  LEA.HI R16, R16, R184, RZ, 0x4 ;  /* 0x000000b810107211 */ /* 0x000fe200078f20ff */
[C---:B------:R-:W-:Y:S01]  /*14a0*/  IMAD R3, R15.reuse, c[0x0][0x198], RZ ;  /* 0x000066000f037a24 */ /* 0x040fe200078e02ff */
[----:B------:R-:W-:Y:S01]  /*14b0*/  UIADD3 UR30, UR5, -0x1, URZ ;  /* 0xffffffff051e7890 */ /* 0x000fe2000fffe03f */
[--C-:B-1----:R-:W-:Y:S01]  /*14c0*/  IMAD.WIDE.U32 R12, R14, c[0x0][0x198], R236.reuse ;  /* 0x000066000e0c7a25 */ /* 0x102fe200078e00ec */
[----:B------:R-:W-:Y:S01]  /*14d0*/  LOP3.LUT R18, R16, 0xfffffff0, RZ, 0xc0, !PT ;  /* 0xfffffff010127812 */ /* 0x000fe200078ec0ff */
[----:B------:R-:W-:Y:S01]  /*14e0*/  BSSY B0, `(.L_x_304) ;  /* 0x0000030000007945 */ /* 0x000fe20003800000 */
[----:B------:R-:W-:Y:S01]  /*14f0*/  UIMAD UR9, UR30, -0x80, UR10 ;  /* 0xffffff801e0978a4 */ /* 0x000fe2000f8e020a */
[----:B------:R-:W-:Y:S01]  /*1500*/  IMAD R0, R15, c[0x0][0x1a0], RZ ;  /* 0x000068000f007a24 */ /* 0x000fe200078e02ff */
[----:B------:R-:W-:Y:S01]  /*1510*/  IADD3 R232, P1, R12, UR22, RZ ;  /* 0x000000160ce87c10 */ /* 0x000fe2000ff3e0ff */
[----:B------:R-:W-:Y:S01]  /*1520*/  IMAD.WIDE.U32 R6, R14, c[0x0][0x1a0], R236 ;  /* 0x000068000e067a25 */ /* 0x000fe200078e00ec */
[----:B------:R-:W-:-:S02]  /*1530*/  USHF.R.S32.HI UR4, URZ, 0x1f, UR30 ;  /* 0x0000001f3f047899 */ /* 0x000fc4000801141e */
[----:B------:R-:W-:Y:S01]  /*1540*/  UIMAD UR6, UR11, UR30, URZ ;  /* 0x0000001e0b0672a4 */ /* 0x000fe2000f8e023f */
[----:B------:R-:W-:Y:S01]  /*1550*/  IMAD.IADD R18, R184, 0x1, -R18 ;  /* 0x00000001b8127824 */ /* 0x000fe200078e0a12 */
[----:B------:R-:W-:Y:S01]  /*1560*/  IADD3 R20, P0, R6, UR24, RZ ;  /* 0x0000001806147c10 */ /* 0x000fe2000ff1e0ff */
[C---:B------:R-:W-:Y:S01]  /*1570*/  IMAD R3, R14.reuse, c[0x0][0x19c], R3 ;  /* 0x000067000e037a24 */ /* 0x040fe200078e0203 */
[----:B------:R-:W-:Y:S01]  /*1580*/  UIMAD UR6, UR4, UR12, UR6 ;  /* 0x0000000c040672a4 */ /* 0x000fe2000f8e0206 */
[----:B------:R-:W-:Y:S01]  /*1590*/  IMAD R0, R14, c[0x0][0x1a4], R0 ;  /* 0x000069000e007a24 */ /* 0x000fe200078e0200 */
[----:B------:R-:W-:Y:S01]  /*15a0*/  LEA.HI R6, R18, R18, RZ, 0x1 ;  /* 0x0000001212067211 */ /* 0x000fe200078f08ff */
[C---:B------:R-:W-:Y:S01]  /*15b0*/  IMAD R234, R248.reuse, c[0x0][0x1b0], RZ ;  /* 0x00006c00f8ea7a24 */ /* 0x040fe200078e02ff */
[----:B------:R-:W-:Y:S01]  /*15c0*/  IADD3.X R233, R13, UR18, R3, P1, !PT ;  /* 0x000000120de97c10 */ /* 0x000fe20008ffe403 */
[----:B------:R-:W-:Y:S01]  /*15d0*/  IMAD R248, R248, c[0x0][0x1b8], RZ ;  /* 0x00006e00f8f87a24 */ /* 0x000fe200078e02ff */
[----:B------:R-:W-:Y:S01]  /*15e0*/  IADD3.X R21, R7, UR19, R0, P0, !PT ;  /* 0x0000001307157c10 */ /* 0x000fe200087fe400 */
[C---:B------:R-:W-:Y:S01]  /*15f0*/  IMAD R234, R246.reuse, c[0x0][0x1b4], R234 ;  /* 0x00006d00f6ea7a24 */ /* 0x040fe200078e02ea */
[----:B------:R-:W-:Y:S01]  /*1600*/  SHF.R.S32.HI R0, RZ, 0x1, R6 ;  /* 0x00000001ff007819 */ /* 0x000fe20000011406 */
[----:B------:R-:W-:Y:S01]  /*1610*/  IMAD.WIDE.U32 R232, R246, c[0x0][0x1b0], R232 ;  /* 0x00006c00f6e87a25 */ /* 0x000fe200078e00e8 */
[----:B------:R-:W-:-:S02]  /*1620*/  SHF.R.S32.HI R12, RZ, 0x1f, R6 ;  /* 0x0000001fff0c7819 */ /* 0x000fc40000011406 */
[----:B------:R-:W-:Y:S01]  /*1630*/  ISETP.GE.AND P0, PT, R14, UR9, PT ;  /* 0x000000090e007c0c */ /* 0x000fe2000bf06270 */
[----:B------:R-:W-:Y:S01]  /*1640*/  IMAD R248, R246, c[0x0][0x1bc], R248 ;  /* 0x00006f00f6f87a24 */ /* 0x000fe200078e02f8 */
[----:B------:R-:W-:Y:S01]  /*1650*/  LEA.HI R12, R12, R0, RZ, 0x2 ;  /* 0x000000000c0c7211 */ /* 0x000fe200078f10ff */
[----:B------:R-:W-:Y:S01]  /*1660*/  IMAD.IADD R235, R233, 0x1, R234 ;  /* 0x00000001e9eb7824 */ /* 0x000fe200078e02ea */
[----:B------:R-:W-:Y:S01]  /*1670*/  MOV R234, R232 ;  /* 0x000000e800ea7202 */ /* 0x000fe20000000f00 */
[----:B------:R-:W-:Y:S01]  /*1680*/  IMAD.WIDE.U32 R246, R246, c[0x0][0x1b8], R20 ;  /* 0x00006e00f6f67a25 */ /* 0x000fe200078e0014 */
[----:B------:R-:W-:Y:S02]  /*1690*/  LOP3.LUT R12, R12, 0xfffffffc, RZ, 0xc0, !PT ;  /* 0xfffffffc0c0c7812 */ /* 0x000fe400078ec0ff */
[----:B------:R-:W-:Y:S01]  /*16a0*/  MOV R3, 0x10 ;  /* 0x0000001000037802 */ /* 0x000fe20000000f00 */
[----:B------:R-:W-:Y:S01]  /*16b0*/  IMAD.U32 R20, RZ, RZ, UR30 ;  /* 0x0000001eff147e24 */ /* 0x000fe2000f8e00ff */
[----:B------:R-:W-:Y:S01]  /*16c0*/  IADD3 R12, R0, -R12, RZ ;  /* 0x8000000c000c7210 */ /* 0x000fe20007ffe0ff */
[----:B------:R-:W-:-:S02]  /*16d0*/  IMAD.IADD R249, R247, 0x1, R248 ;  /* 0x00000001f7f97824 */ /* 0x000fc400078e02f8 */
[----:B------:R-:W-:Y:S01]  /*16e0*/  IMAD.WIDE.U32 R20, R20, UR12, R234 ;  /* 0x0000000c14147c25 */ /* 0x000fe2000f8e00ea */
[----:B------:R-:W-:-:S04]  /*16f0*/  LOP3.LUT P1, RZ, R12, 0x2, RZ, 0xc0, !PT ;  /* 0x000000020cff7812 */ /* 0x000fc8000782c0ff */
[----:B------:R-:W-:Y:S02]  /*1700*/  IADD3 R23, R21, UR6, RZ ;  /* 0x0000000615177c10 */ /* 0x000fe4000fffe0ff */
        /* <DEDUP_REMOVED lines=13> */
.L_x_305:
[----:B------:R-:W-:Y:S05]  /*17e0*/  BSYNC B0 ;  /* 0x0000000000007941 */ /* 0x000fea0003800000 */
.L_x_304:
        /* <DEDUP_REMOVED lines=12> */
[----:B-1----:R-:W-:-:S04]  /*18b0*/  LEA R24, P0, R10, c[0x0][0x168], 0x1 ;  /* 0x00005a000a187a11 */ /* 0x002fc800078008ff */
[----:B------:R-:W-:-:S05]  /*18c0*/  LEA.HI.X R25, R10, c[0x0][0x16c], R7, 0x1, P0 ;  /* 0x00005b000a197a11 */ /* 0x000fca00000f0c07 */
[----:B------:R-:W-:Y:S01]  /*18d0*/  @!PT LDS RZ, [RZ] ;  /* 0x00000000fffff984 */ /* 0x000fe20000000800 */
[----:B------:R-:W-:Y:S01]  /*18e0*/  @!PT LDS RZ, [RZ] ;  /* 0x00000000fffff984 */ /* 0x000fe20000000800 */
[----:B------:R-:W-:Y:S01]  /*18f0*/  @!PT LDS RZ, [RZ] ;  /* 0x00000000fffff984 */ /* 0x000fe20000000800 */
[----:B------:R1:W-:Y:S04]  /*1900*/  LDGSTS.E.BYPASS.LTC128B.128 [R230+0x2800], [R24.64] ;  /* 0x0280000018e67fae */ /* 0x0003e8000b901d5c */
.L_x_307:
[----:B------:R-:W-:Y:S05]  /*1910*/  BSYNC B0 ;  /* 0x0000000000007941 */ /* 0x000fea0003800000 */
.L_x_306:
[----:B------:R-:W-:Y:S01]  /*1920*/  ISETP.GE.AND P0, PT, R4, UR9, PT ;  /* 0x0000000904007c0c */ /* 0x000fe2000bf06270 */
[----:B------:R-:W-:-:S12]  /*1930*/  BSSY B0, `(.L_x_308) ;  /* 0x0000010000007945 */ /* 0x000fd80003800000 */
        /* <DEDUP_REMOVED lines=15> */
.L_x_309:
[----:B------:R-:W-:Y:S05]  /*1a30*/  BSYNC B0 ;  /* 0x0000000000007941 */ /* 0x000fea0003800000 */
.L_x_308:
        /* <DEDUP_REMOVED lines=18> */
.L_x_311:
[----:B------:R-:W-:Y:S05]  /*1b60*/  BSYNC B0 ;  /* 0x0000000000007941 */ /* 0x000fea0003800000 */
.L_x_310:
        /* <DEDUP_REMOVED lines=13> */
[----:B------:R-:W-:Y:S01]  /*1c40*/  SHF.R.S32.HI R10, RZ, 0x1f, R229 ;  /* 0x0000001fff0a7819 */ /* 0x000fe200000114e5 */
[----:B------:R-:W-:Y:S01]  /*1c50*/  ULDC UR6, c[0x0][0x318] ;  /* 0x0000c60000067ab9 */ /* 0x000fe20000000800 */
[----:B------:R-:W-:-:S04]  /*1c60*/  DEPBAR.LE SB0, 0x0 ;  /* 0x000080000000791a */ /* 0x000fc80000000000 */
[----:B------:R-:W-:Y:S02]  /*1c70*/  @UP1 ULEA UR14, UP0, UR34, UR6, 0x2 ;  /* 0x00000006220e1291 */ /* 0x000fe4000f80103f */
[----:B------:R-:W-:Y:S02]  /*1c80*/  @UP1 UIADD3 UR7, UR35, UR7, URZ ;  /* 0x0000000723071290 */ /* 0x000fe4000fffe03f */
[----:B------:R-:W-:Y:S02]  /*1c90*/  ULDC UR6, c[0x0][0x31c] ;  /* 0x0000c70000067ab9 */ /* 0x000fe40000000800 */
[----:B------:R-:W-:Y:S01]  /*1ca0*/  @UP1 ULEA.HI.X UR15, UR34, UR6, UR7, 0x2, UP0 ;  /* 0x00000006220f1291 */ /* 0x000fe200080f1407 */
[----:B-1----:R-:W-:Y:S02]  /*1cb0*/  IMAD.U32 R20, RZ, RZ, UR14 ;  /* 0x0000000eff147e24 */ /* 0x002fe4000f8e00ff */
[----:B------:R-:W-:Y:S01]  /*1cc0*/  IMAD.IADD R15, R184, 0x1, -R15 ;  /* 0x00000001b80f7824 */ /* 0x000fe200078e0a0f */
[----:B------:R-:W-:-:S02]  /*1cd0*/  LEA.HI R229, R10, R229, RZ, 0x2 ;  /* 0x000000e50ae57211 */ /* 0x000fc400078f10ff */
[----:B------:R-:W-:Y:S01]  /*1ce0*/  ISETP.GE.AND P1, PT, R14, UR9, PT ;  /* 0x000000090e007c0c */ /* 0x000fe2000bf26270 */
[----:B------:R-:W-:Y:S01]  /*1cf0*/  IMAD.U32 R21, RZ, RZ, UR15 ;  /* 0x0000000fff157e24 */ /* 0x000fe2000f8e00ff */
[----:B------:R-:W-:Y:S01]  /*1d00*/  SHF.R.S32.HI R17, RZ, 0x4, R16 ;  /* 0x00000004ff117819 */ /* 0x000fe20000011410 */
[----:B------:R-:W-:Y:S01]  /*1d10*/  IMAD.U32 R183, RZ, RZ, UR17 ;  /* 0x00000011ffb77e24 */ /* 0x000fe2000f8e00ff */
[----:B------:R-:W-:Y:S01]  /*1d20*/  LOP3.LUT R6, R6, 0x7fffffe, RZ, 0xc0, !PT ;  /* 0x07fffffe06067812 */ /* 0x000fe200078ec0ff */
[----:B------:R-:W-:Y:S01]  /*1d30*/  IMAD.SHL.U32 R12, R12, 0x40, RZ ;  /* 0x000000400c0c7824 */ /* 0x000fe200078e00ff */
[----:B------:R-:W5:Y:S01]  /*1d40*/  @P0 LDG.E R7, [R20.64] ;  /* 0x0000001c14070981 */ /* 0x000f62000c1e1900 */
[----:B------:R-:W-:Y:S01]  /*1d50*/  LEA.HI R9, R15, R15, RZ, 0x1 ;  /* 0x0000000f0f097211 */ /* 0x000fe200078f08ff */
[----:B------:R-:W-:Y:S01]  /*1d60*/  IMAD.SHL.U32 R11, R11, 0x8, RZ ;  /* 0x000000080b0b7824 */ /* 0x000fe200078e00ff */
[----:B------:R-:W-:Y:S01]  /*1d70*/  LEA R14, R8, UR16, 0x4 ;  /* 0x00000010080e7c11 */ /* 0x000fe2000f8e20ff */
[----:B------:R-:W-:Y:S01]  /*1d80*/  BAR.SYNC.DEFER_BLOCKING 0x0 ;  /* 0x0000000000007b1d */ /* 0x000fe20000010000 */
[----:B------:R-:W-:Y:S01]  /*1d90*/  LOP3.LUT R13, R9, 0x7fffffe, RZ, 0xc0, !PT ;  /* 0x07fffffe090d7812 */ /* 0x000fe200078ec0ff */
[----:B------:R-:W-:Y:S01]  /*1da0*/  IMAD R242, R242, 0x8, R8 ;  /* 0x00000008f2f27824 */ /* 0x000fe200078e0208 */
[----:B------:R-:W-:Y:S01]  /*1db0*/  SHF.R.S32.HI R229, RZ, 0x2, R229 ;  /* 0x00000002ffe57819 */ /* 0x000fe200000114e5 */
[----:B------:R-:W-:Y:S01]  /*1dc0*/  IMAD.IADD R6, R18, 0x1, -R6 ;  /* 0x0000000112067824 */ /* 0x000fe200078e0a06 */
[----:B------:R-:W-:Y:S01]  /*1dd0*/  SHF.R.S32.HI R10, RZ, 0x1f, R18 ;  /* 0x0000001fff0a7819 */ /* 0x000fe20000011412 */
[----:B------:R-:W-:Y:S01]  /*1de0*/  IMAD.IADD R13, R15, 0x1, -R13 ;  /* 0x000000010f0d7824 */ /* 0x000fe200078e0a0d */
[----:B------:R-:W-:Y:S01]  /*1df0*/  SHF.R.S32.HI R15, RZ, 0x1, R9 ;  /* 0x00000001ff0f7819 */ /* 0x000fe20000011409 */
[----:B------:R-:W-:Y:S01]  /*1e00*/  ULDC.64 UR6, c[0x0][0x1a0] ;  /* 0x0000680000067ab9 */ /* 0x000fe20000000a00 */
[----:B------:R-:W5:Y:S01]  /*1e10*/  @P0 MUFU.RCP R9, c[0x0][0x238] ;  /* 0x00008e0000090b08 */ /* 0x000f620000001000 */
[----:B------:R-:W-:Y:S01]  /*1e20*/  IADD3 R14, R14, 0x1, R229 ;  /* 0x000000010e0e7810 */ /* 0x000fe20007ffe0e5 */
[----:B------:R-:W-:Y:S01]  /*1e30*/  USHF.L.U64.HI UR23, UR6, UR23, UR7 ;  /* 0x0000001706177299 */ /* 0x000fe20008010207 */
[----:B------:R-:W-:Y:S01]  /*1e40*/  LEA.HI R10, R10, R18, RZ, 0x3 ;  /* 0x000000120a0a7211 */ /* 0x000fe200078f18ff */
[----:B------:R-:W-:Y:S01]  /*1e50*/  USHF.L.U32 UR24, UR6, 0x7, URZ ;  /* 0x0000000706187899 */ /* 0x000fe2000800063f */
[----:B------:R-:W-:Y:S01]  /*1e60*/  IADD3 R183, R14, UR10, -R183 ;  /* 0x0000000a0eb77c10 */ /* 0x000fe2000fffe8b7 */
[----:B------:R-:W-:Y:S01]  /*1e70*/  UIMAD UR7, UR23, UR30, URZ ;  /* 0x0000001e170772a4 */ /* 0x000fe2000f8e023f */
[----:B------:R-:W-:Y:S01]  /*1e80*/  SHF.R.S32.HI R14, RZ, 0x1f, R8 ;  /* 0x0000001fff0e7819 */ /* 0x000fe20000011408 */
[----:B------:R-:W-:Y:S01]  /*1e90*/  IMAD.SHL.U32 R10, R10, 0x20, RZ ;  /* 0x000000200a0a7824 */ /* 0x000fe200078e00ff */
[----:B------:R-:W-:Y:S01]  /*1ea0*/  LEA.HI R16, R16, R17, RZ, 0x1 ;  /* 0x0000001110107211 */ /* 0x000fe200078f08ff */
[----:B------:R-:W-:Y:S01]  /*1eb0*/  IMAD.MOV.U32 R248, RZ, RZ, R246 ;  /* 0x000000fffff87224 */ /* 0x000fe200078e00f6 */
[----:B------:R-:W-:Y:S01]  /*1ec0*/  LEA.HI R14, R14, R8, RZ, 0x2 ;  /* 0x000000080e0e7211 */ /* 0x000fe200078f10ff */
[----:B------:R-:W-:Y:S01]  /*1ed0*/  UIMAD UR7, UR4, UR24, UR7 ;  /* 0x00000018040772a4 */ /* 0x000fe2000f8e0207 */
[----:B------:R-:W-:Y:S01]  /*1ee0*/  LOP3.LUT R16, R16, 0xfffffffe, RZ, 0xc0, !PT ;  /* 0xfffffffe10107812 */ /* 0x000fe200078ec0ff */
[----:B------:R-:W-:Y:S01]  /*1ef0*/  IMAD.SHL.U32 R184, R184, 0x2, RZ ;  /* 0x00000002b8b87824 */ /* 0x000fe200078e00ff */
[C---:B------:R-:W-:Y:S01]  /*1f00*/  LOP3.LUT P2, RZ, R15.reuse, 0x2, RZ, 0xc0, !PT ;  /* 0x000000020fff7812 */ /* 0x040fe2000784c0ff */
[----:B------:R-:W-:Y:S01]  /*1f10*/  IMAD.SHL.U32 R15, R15, 0x40, RZ ;  /* 0x000000400f0f7824 */ /* 0x000fe200078e00ff */
[----:B------:R-:W-:Y:S01]  /*1f20*/  LOP3.LUT R14, R14, 0xfffffffc, RZ, 0xc0, !PT ;  /* 0xfffffffc0e0e7812 */ /* 0x000fe200078ec0ff */
[----:B------:R-:W-:Y:S01]  /*1f30*/  IMAD.IADD R16, R17, 0x1, -R16 ;  /* 0x0000000111107824 */ /* 0x000fe200078e0a10 */
[----:B------:R-:W-:Y:S01]  /*1f40*/  LOP3.LUT R10, R10, 0xffffff00, RZ, 0xc0, !PT ;  /* 0xffffff000a0a7812 */ /* 0x000fe200078ec0ff */
[----:B------:R1:W-:Y:S01]  /*1f50*/  @P1 STS [R230+0x4000], RZ ;  /* 0x004000ffe6001388 */ /* 0x0003e20000000800 */
[----:B------:R-:W-:Y:S01]  /*1f60*/  LOP3.LUT R15, R15, 0xc0, RZ, 0xc0, !PT ;  /* 0x000000c00f0f7812 */ /* 0x000fe200078ec0ff */
[----:B------:R-:W-:Y:S01]  /*1f70*/  IMAD.IADD R228, R8, 0x1, -R14 ;  /* 0x0000000108e47824 */ /* 0x000fe200078e0a0e */
[----:B------:R-:W-:Y:S01]  /*1f80*/  LOP3.LUT R12, R12, 0xc0, RZ, 0xc0, !PT ;  /* 0x000000c00c0c7812 */ /* 0x000fe200078ec0ff */
[----:B------:R1:W-:Y:S01]  /*1f90*/  @P1 STS [R230+0x4004], RZ ;  /* 0x004004ffe6001388 */ /* 0x0003e20000000800 */
[--C-:B------:R-:W-:Y:S01]  /*1fa0*/  IMAD R8, R8, 0x200, R10.reuse ;  /* 0x0000020008087824 */ /* 0x100fe200078e020a */
[----:B------:R-:W-:Y:S01]  /*1fb0*/  LOP3.LUT R11, R15, 0x8, R11, 0xf8, !PT ;  /* 0x000000080f0b7812 */ /* 0x000fe200078ef80b */
[C---:B------:R-:W-:Y:S01]  /*1fc0*/  IMAD R13, R16.reuse, 0x8, R13 ;  /* 0x00000008100d7824 */ /* 0x040fe200078e020d */
[----:B------:R1:W-:Y:S01]  /*1fd0*/  @P1 STS.64 [R230+0x4008], RZ ;  /* 0x004008ffe6001388 */ /* 0x0003e20000000a00 */
[----:B------:R-:W-:Y:S01]  /*1fe0*/  IMAD.SHL.U32 R16, R16, 0x8, RZ ;  /* 0x0000000810107824 */ /* 0x000fe200078e00ff */
[----:B------:R-:W-:Y:S01]  /*1ff0*/  SHF.R.U32.HI R15, RZ, 0x3, R15 ;  /* 0x00000003ff0f7819 */ /* 0x000fe2000001160f */
[C---:B------:R-:W-:Y:S01]  /*2000*/  IMAD R181, R6.reuse, 0x20, R10 ;  /* 0x0000002006b57824 */ /* 0x040fe200078e020a */
[----:B------:R-:W-:Y:S01]  /*2010*/  UMOV UR4, URZ ;  /* 0x0000003f00047c82 */ /* 0x000fe20008000000 */
[----:B------:R-:W-:Y:S01]  /*2020*/  IMAD R8, R6, 0x20, R8 ;  /* 0x0000002006087824 */ /* 0x000fe200078e0208 */
[----:B------:R-:W-:Y:S01]  /*2030*/  LOP3.LUT R16, R12, 0x8, R16, 0xf8, !PT ;  /* 0x000000080c107812 */ /* 0x000fe200078ef810 */
[----:B------:R-:W-:Y:S01]  /*2040*/  IMAD.U32 R6, RZ, RZ, UR30 ;  /* 0x0000001eff067e24 */ /* 0x000fe2000f8e00ff */
[----:B------:R-:W-:Y:S01]  /*2050*/  SHF.R.U32.HI R12, RZ, 0x3, R12 ;  /* 0x00000003ff0c7819 */ /* 0x000fe2000001160c */
[----:B------:R-:W-:Y:S01]  /*2060*/  UIADD3 UR19, UR32, -0x4ab325aa, URZ ;  /* 0xb54cda5620137890 */ /* 0x000fe2000fffe03f */
[----:B------:R-:W-:Y:S01]  /*2070*/  LOP3.LUT R11, R11, R15, RZ, 0x3c, !PT ;  /* 0x0000000f0b0b7212 */ /* 0x000fe200078e3cff */
[----:B------:R-:W-:Y:S01]  /*2080*/  UIADD3 UR18, UR33, 0x646e171e, URZ ;  /* 0x646e171e21127890 */ /* 0x000fe2000fffe03f */
[----:B------:R-:W-:Y:S01]  /*2090*/  LOP3.LUT R12, R16, R12, RZ, 0x3c, !PT ;  /* 0x0000000c100c7212 */ /* 0x000fe200078e3cff */
[----:B------:R-:W-:Y:S01]  /*20a0*/  BSSY B0, `(.L_x_312) ;  /* 0x0000018000007945 */ /* 0x000fe20003800000 */
[----:B------:R-:W-:Y:S01]  /*20b0*/  LOP3.LUT R184, R184, 0x6, RZ, 0xc0, !PT ;  /* 0x00000006b8b87812 */ /* 0x000fe200078ec0ff */
[----:B------:R-:W-:Y:S01]  /*20c0*/  IMAD.U32 R178, R13, 0x20, R11 ;  /* 0x000000200db27824 */ /* 0x000fe200078e000b */
[----:B------:R-:W-:Y:S01]  /*20d0*/  SEL R3, R3, 0xfffffff0, !P2 ;  /* 0xfffffff003037807 */ /* 0x000fe20005000000 */
[C---:B------:R-:W-:Y:S01]  /*20e0*/  IMAD.IADD R181, R12.reuse, 0x1, R181 ;  /* 0x000000010cb57824 */ /* 0x040fe200078e02b5 */
[----:B------:R-:W-:Y:S01]  /*20f0*/  IADD3 R183, R183, c[0x0][0x2e8], RZ ;  /* 0x0000ba00b7b77a10 */ /* 0x000fe20007ffe0ff */
[----:B------:R-:W-:-:S02]  /*2100*/  IMAD.IADD R179, R12, 0x1, R8 ;  /* 0x000000010cb37824 */ /* 0x000fc400078e0208 */
[----:B-----5:R-:W-:-:S04]  /*2110*/  @P0 FMUL.FTZ R7, R7, R9 ;  /* 0x0000000907070220 */ /* 0x020fc80000410000 */
[----:B------:R5:W2:Y:S02]  /*2120*/  @P0 R2UR UR13, R7 ;  /* 0x00000000070d03c2 */ /* 0x000aa400000e0000 */
[----:B-----5:R-:W-:Y:S01]  /*2130*/  IMAD.WIDE.U32 R6, R6, UR24, R248 ;  /* 0x0000001806067c25 */ /* 0x020fe2000f8e00f8 */
[----:B--2---:R-:W-:-:S04]  /*2140*/  @UP1 UMOV UR4, UR13 ;  /* 0x0000000d00041c82 */ /* 0x004fc80008000000 */
[----:B------:R-:W-:Y:S01]  /*2150*/  IADD3 R11, R7, UR7, RZ ;  /* 0x00000007070b7c10 */ /* 0x000fe2000fffe0ff */
        /* <DEDUP_REMOVED lines=12> */
.L_x_313:
[----:B-1----:R-:W-:Y:S05]  /*2220*/  BSYNC B0 ;  /* 0x0000000000007941 */ /* 0x002fea0003800000 */
.L_x_312:
        /* <DEDUP_REMOVED lines=10> */
[----:B--2---:R-:W-:-:S04]  /*22d0*/  IADD3 R8, P0, R6, UR26, RZ ;  /* 0x0000001a06087c10 */ /* 0x004fc8000ff1e0ff */
[----:B------:R-:W-:Y:S02]  /*22e0*/  IADD3.X R5, R11, UR25, RZ, P0, !PT ;  /* 0x000000190b057c10 */ /* 0x000fe400087fe4ff */
[----:B------:R-:W-:-:S04]  /*22f0*/  LEA R12, P0, R8, c[0x0][0x170], 0x1 ;  /* 0x00005c00080c7a11 */ /* 0x000fc800078008ff */
[----:B------:R-:W-:-:S05]  /*2300*/  LEA.HI.X R13, R8, c[0x0][0x174], R5, 0x1, P0 ;  /* 0x00005d00080d7a11 */ /* 0x000fca00000f0c05 */
[----:B------:R-:W-:Y:S01]  /*2310*/  @!PT LDS RZ, [RZ] ;  /* 0x00000000fffff984 */ /* 0x000fe20000000800 */
[----:B------:R-:W-:Y:S01]  /*2320*/  @!PT LDS RZ, [RZ] ;  /* 0x00000000fffff984 */ /* 0x000fe20000000800 */
[----:B------:R-:W-:Y:S01]  /*2330*/  @!PT LDS RZ, [RZ] ;  /* 0x00000000fffff984 */ /* 0x000fe20000000800 */
[----:B------:R2:W-:Y:S04]  /*2340*/  LDGSTS.E.BYPASS.LTC128B.128 [R230+0x4800], [R12.64] ;  /* 0x048000000ce67fae */ /* 0x0005e8000b901d5c */
.L_x_315:
[----:B------:R-:W-:Y:S05]  /*2350*/  BSYNC B0 ;  /* 0x0000000000007941 */ /* 0x000fea0003800000 */
.L_x_314:
        /* <DEDUP_REMOVED lines=8> */
[----:B--2---:R-:W-:Y:S02]  /*23e0*/  IMAD.MOV.U32 R8, RZ, RZ, c[0x0][0x1a4] ;  /* 0x00006900ff087624 */ /* 0x004fe400078e00ff */
        /* <DEDUP_REMOVED lines=9> */
.L_x_317:
[----:B------:R-:W-:Y:S05]  /*2480*/  BSYNC B0 ;  /* 0x0000000000007941 */ /* 0x000fea0003800000 */
.L_x_316:
        /* <DEDUP_REMOVED lines=19> */
.L_x_319:
[----:B------:R-:W-:Y:S05]  /*25c0*/  BSYNC B0 ;  /* 0x0000000000007941 */ /* 0x000fea0003800000 */
.L_x_318:
[----:B------:R-:W-:Y:S01]  /*25d0*/  IMAD.SHL.U32 R179, R179, 0x2, RZ ;  /* 0x00000002b3b37824 */ /* 0x000fe200078e00ff */
[C---:B------:R-:W-:Y:S01]  /*25e0*/  IMNMX R186, R183.reuse, UR10, PT ;  /* 0x0000000ab7ba7c17 */ /* 0x040fe2000b800200 */
[----:B------:R-:W-:Y:S01]  /*25f0*/  IMAD.SHL.U32 R178, R178, 0x2, RZ ;  /* 0x00000002b2b27824 */ /* 0x000fe200078e00ff */
[----:B------:R-:W-:Y:S01]  /*2600*/  IADD3 R185, R183, 0x8, RZ ;  /* 0x00000008b7b97810 */ /* 0x000fe20007ffe0ff */
[----:B------:R-:W-:Y:S01]  /*2610*/  IMAD R177, R0, 0x2, R179 ;  /* 0x0000000200b17824 */ /* 0x000fe200078e02b3 */
[----:B------:R-:W-:Y:S01]  /*2620*/  LDSM.16.M88.4 R64, [R179] ;  /* 0x00000000b340783b */ /* 0x000fe20000000200 */
[----:B------:R-:W-:Y:S01]  /*2630*/  IMAD R72, R3, 0x2, R178 ;  /* 0x0000000203487824 */ /* 0x000fe200078e02b2 */
[----:B------:R-:W-:Y:S01]  /*2640*/  IADD3 R2, R178, 0x2000, RZ ;  /* 0x00002000b2027810 */ /* 0x000fe20007ffe0ff */
[----:B------:R-:W-:Y:S01]  /*2650*/  UISETP.GE.AND UP0, UPT, UR5, 0x2, UPT ;  /* 0x000000020500788c */ /* 0x000fe2000bf06270 */
[----:B------:R-:W-:Y:S01]  /*2660*/  LDSM.16.M88.4 R76, [R179+0x1000] ;  /* 0x00100000b34c783b */ /* 0x000fe20000000200 */
[----:B------:R-:W-:-:S02]  /*2670*/  IMNMX R185, R185, UR10, PT ;  /* 0x0000000ab9b97c17 */ /* 0x000fc4000b800200 */
[----:B------:R-:W-:Y:S01]  /*2680*/  IMAD R176, R3, 0x2, R2 ;  /* 0x0000000203b07824 */ /* 0x000fe200078e0202 */
[----:B------:R-:W5:Y:S01]  /*2690*/  LDSM.16.M88.4 R116, [R178+0x2800] ;  /* 0x00280000b274783b */ /* 0x000f620000000200 */
[C---:B------:R-:W-:Y:S02]  /*26a0*/  IADD3 R3, R183.reuse, 0x40, RZ ;  /* 0x00000040b7037810 */ /* 0x040fe40007ffe0ff */
[----:B------:R-:W-:Y:S01]  /*26b0*/  IADD3 R2, R183, 0x48, RZ ;  /* 0x00000048b7027810 */ /* 0x000fe20007ffe0ff */
[----:B------:R-:W1:Y:S01]  /*26c0*/  LDSM.16.M88.4 R132, [R178+0x2000] ;  /* 0x00200000b284783b */ /* 0x000e620000000200 */
[----:B------:R-:W-:Y:S02]  /*26d0*/  IMNMX R3, R3, UR10, PT ;  /* 0x0000000a03037c17 */ /* 0x000fe4000b800200 */
[----:B------:R-:W-:Y:S01]  /*26e0*/  IMNMX R2, R2, UR10, PT ;  /* 0x0000000a02027c17 */ /* 0x000fe2000b800200 */
[----:B------:R-:W2:Y:S04]  /*26f0*/  LDSM.16.M88.4 R172, [R178+0x3c00] ;  /* 0x003c0000b2ac783b */ /* 0x000ea80000000200 */
[----:B------:R-:W3:Y:S04]  /*2700*/  LDSM.16.M88.4 R124, [R178+0x2400] ;  /* 0x00240000b27c783b */ /* 0x000ee80000000200 */
[----:B------:R-:W4:Y:S04]  /*2710*/  LDSM.16.M88.4 R108, [R178+0x2c00] ;  /* 0x002c0000b26c783b */ /* 0x000f280000000200 */
[----:B------:R-:W1:Y:S04]  /*2720*/  LDSM.16.M88.4 R100, [R178+0x3000] ;  /* 0x00300000b264783b */ /* 0x000e680000000200 */
[----:B------:R-:W1:Y:S04]  /*2730*/  LDSM.16.M88.4 R92, [R178+0x3400] ;  /* 0x00340000b25c783b */ /* 0x000e680000000200 */
[----:B------:R-:W1:Y:S04]  /*2740*/  LDSM.16.M88.4 R84, [R178+0x3800] ;  /* 0x00380000b254783b */ /* 0x000e680000000200 */
[----:B------:R-:W-:Y:S04]  /*2750*/  LDSM.16.M88.4 R168, [R177+0x1000] ;  /* 0x00100000b1a8783b */ /* 0x000fe80000000200 */
[----:B------:R-:W2:Y:S04]  /*2760*/  LDSM.16.M88.4 R156, [R72+0x2800] ;  /* 0x00280000489c783b */ /* 0x000ea80000000200 */
[----:B------:R-:W2:Y:S01]  /*2770*/  LDSM.16.M88.4 R68, [R177] ;  /* 0x00000000b144783b */ /* 0x000ea20000000200 */
[C---:B-----5:R-:W-:Y:S03]  /*2780*/  HMMA.16816.F32.BF16 R44, R76.reuse, R116, RZ ;  /* 0x000000744c2c723c */ /* 0x060fe600000418ff */
[----:B------:R-:W5:Y:S04]  /*2790*/  LDSM.16.M88.4 R164, [R72+0x2000] ;  /* 0x0020000048a4783b */ /* 0x000f680000000200 */
[----:B------:R-:W-:Y:S01]  /*27a0*/  LDSM.16.M88.4 R160, [R72+0x2400] ;  /* 0x0024000048a0783b */ /* 0x000fe20000000200 */
[----:B------:R-:W-:Y:S03]  /*27b0*/  HMMA.16816.F32.BF16 R40, R76, R118, RZ ;  /* 0x000000764c28723c */ /* 0x000fe600000418ff */
[----:B------:R-:W-:Y:S04]  /*27c0*/  LDSM.16.M88.4 R152, [R72+0x2c00] ;  /* 0x002c00004898783b */ /* 0x000fe80000000200 */
[----:B------:R-:W-:Y:S01]  /*27d0*/  LDSM.16.M88.4 R148, [R72+0x3000] ;  /* 0x003000004894783b */ /* 0x000fe20000000200 */
[C---:B------:R-:W-:Y:S03]  /*27e0*/  HMMA.16816.F32.BF16 R120, R64.reuse, R116, RZ ;  /* 0x000000744078723c */ /* 0x040fe600000418ff */
[----:B------:R-:W-:Y:S04]  /*27f0*/  LDSM.16.M88.4 R144, [R72+0x3400] ;  /* 0x003400004890783b */ /* 0x000fe80000000200 */
[----:B------:R-:W-:Y:S01]  /*2800*/  LDSM.16.M88.4 R140, [R72+0x3800] ;  /* 0x00380000488c783b */ /* 0x000fe20000000200 */
[C---:B------:R-:W-:Y:S03]  /*2810*/  HMMA.16816.F32.BF16 R116, R64.reuse, R118, RZ ;  /* 0x000000764074723c */ /* 0x040fe600000418ff */
[----:B------:R-:W3:Y:S04]  /*2820*/  LDSM.16.M88.4 R72, [R72+0x3c00] ;  /* 0x003c00004848783b */ /* 0x000ee80000000200 */
[----:B------:R-:W0:Y:S01]  /*2830*/  LDGDEPBAR ;  /* 0x00000000000079af */ /* 0x000e220000000000 */
[----:B-1----:R-:W-:Y:S08]  /*2840*/  HMMA.16816.F32.BF16 R136, R64, R132, RZ ;  /* 0x000000844088723c */ /* 0x002ff000000418ff */
[-C--:B--2---:R-:W-:Y:S08]  /*2850*/  HMMA.16816.F32.BF16 R4, R76, R172.reuse, RZ ;  /* 0x000000ac4c04723c */ /* 0x084ff000000418ff */
[----:B------:R-:W-:Y:S01]  /*2860*/  HMMA.16816.F32.BF16 R80, R64, R172, RZ ;  /* 0x000000ac4050723c */ /* 0x000fe200000418ff */
[----:B------:R-:W-:-:S07]  /*2870*/  DEPBAR.LE SB0, 0x0 ;  /* 0x000080000000791a */ /* 0x000fce0000000000 */
[C---:B------:R-:W-:Y:S08]  /*2880*/  HMMA.16816.F32.BF16 R60, R76.reuse, R132, RZ ;  /* 0x000000844c3c723c */ /* 0x040ff000000418ff */
[-C--:B------:R-:W-:Y:S08]  /*2890*/  HMMA.16816.F32.BF16 R56, R76, R134.reuse, RZ ;  /* 0x000000864c38723c */ /* 0x080ff000000418ff */
[----:B------:R-:W-:Y:S08]  /*28a0*/  HMMA.16816.F32.BF16 R132, R64, R134, RZ ;  /* 0x000000864084723c */ /* 0x000ff000000418ff */
        /* <DEDUP_REMOVED lines=21> */
[-C--:B------:R-:W-:Y:S08]  /*2a00*/  HMMA.16816.F32.BF16 R40, R168, R158.reuse, R40 ;  /* 0x0000009ea828723c */ /* 0x080ff00000041828 */
[C---:B------:R-:W-:Y:S07]  /*2a10*/  HMMA.16816.F32.BF16 R116, R68.reuse, R158, R116 ;  /* 0x0000009e4474723c */ /* 0x040fee0000041874 */
[----:B------:R-:W-:Y:S01]  /*2a20*/  IMAD.U32 R159, RZ, RZ, UR30 ;  /* 0x0000001eff9f7e24 */ /* 0x000fe2000f8e00ff */
[----:B-----5:R-:W-:Y:S03]  /*2a30*/  HMMA.16816.F32.BF16 R136, R68, R164, R136 ;  /* 0x000000a44488723c */ /* 0x020fe60000041888 */
[----:B------:R-:W-:-:S05]  /*2a40*/  IMAD R159, R159, 0x80, R184 ;  /* 0x000000809f9f7824 */ /* 0x000fca00078e02b8 */
[-C--:B------:R-:W-:Y:S08]  /*2a50*/  HMMA.16816.F32.BF16 R4, R168, R72.reuse, R4 ;  /* 0x00000048a804723c */ /* 0x080ff00000041804 */
[----:B------:R-:W-:Y:S07]  /*2a60*/  HMMA.16816.F32.BF16 R80, R68, R72, R80 ;  /* 0x000000484450723c */ /* 0x000fee0000041850 */
[----:B------:R-:W-:Y:S01]  /*2a70*/  IADD3 R72, R159, 0x1, RZ ;  /* 0x000000019f487810 */ /* 0x000fe20007ffe0ff */
[----:B------:R-:W-:Y:S03]  /*2a80*/  HMMA.16816.F32.BF16 R60, R168, R164, R60 ;  /* 0x000000a4a83c723c */ /* 0x000fe6000004183c */
[----:B------:R-:W1:Y:S01]  /*2a90*/  I2F R73, R72 ;  /* 0x0000004800497306 */ /* 0x000e620000201400 */
[----:B------:R-:W-:-:S02]  /*2aa0*/  ISETP.GE.AND P3, PT, R72, R186, PT ;  /* 0x000000ba4800720c */ /* 0x000fc40003f66270 */
[C---:B------:R-:W-:Y:S02]  /*2ab0*/  ISETP.GE.AND P0, PT, R72.reuse, R3, PT ;  /* 0x000000034800720c */ /* 0x040fe40003f06270 */
[----:B------:R-:W-:Y:S01]  /*2ac0*/  HMMA.16816.F32.BF16 R132, R68, R166, R132 ;  /* 0x000000a64484723c */ /* 0x000fe20000041884 */
[C---:B------:R-:W-:Y:S02]  /*2ad0*/  ISETP.GE.AND P1, PT, R72.reuse, R185, PT ;  /* 0x000000b94800720c */ /* 0x040fe40003f26270 */
[----:B------:R-:W-:-:S05]  /*2ae0*/  ISETP.GE.AND P4, PT, R72, R2, PT ;  /* 0x000000024800720c */ /* 0x000fca0003f86270 */
[----:B------:R-:W-:Y:S01]  /*2af0*/  HMMA.16816.F32.BF16 R128, R68, R160, R128 ;  /* 0x000000a04480723c */ /* 0x000fe20000041880 */
[C---:B-1----:R-:W-:Y:S02]  /*2b00*/  FFMA.FTZ R137, R73.reuse, UR4, R137 ;  /* 0x0000000449897c23 */ /* 0x042fe40008010089 */
[----:B------:R-:W-:-:S05]  /*2b10*/  FFMA.FTZ R139, R73, UR4, R139 ;  /* 0x00000004498b7c23 */ /* 0x000fca000801008b */
[C---:B------:R-:W-:Y:S01]  /*2b20*/  HMMA.16816.F32.BF16 R120, R68.reuse, R156, R120 ;  /* 0x0000009c4478723c */ /* 0x040fe20000041878 */
[----:B------:R-:W-:Y:S01]  /*2b30*/  FSEL R197, R137, -INF , !P3 ;  /* 0xff80000089c57808 */ /* 0x000fe20005800000 */
[----:B------:R-:W-:Y:S01]  /*2b40*/  FFMA.FTZ R61, R73, UR4, R61 ;  /* 0x00000004493d7c23 */ /* 0x000fe2000801003d */
[----:B------:R-:W-:Y:S01]  /*2b50*/  FSEL R208, R139, -INF , !P1 ;  /* 0xff8000008bd07808 */ /* 0x000fe20004800000 */
[----:B------:R-:W-:Y:S01]  /*2b60*/  FFMA.FTZ R63, R73, UR4, R63 ;  /* 0x00000004493f7c23 */ /* 0x000fe2000801003f */
[----:B------:R-:W-:Y:S02]  /*2b70*/  IADD3 R73, R159, 0x11, RZ ;  /* 0x000000119f497810 */ /* 0x000fe40007ffe0ff */
[----:B------:R-:W-:Y:S01]  /*2b80*/  FSEL R72, R61, -INF , !P0 ;  /* 0xff8000003d487808 */ /* 0x000fe20004000000 */
[----:B------:R-:W-:Y:S01]  /*2b90*/  HMMA.16816.F32.BF16 R112, R68, R152, R112 ;  /* 0x000000984470723c */ /* 0x000fe20000041870 */
[----:B------:R-:W-:-:S07]  /*2ba0*/  FSEL R193, R63, -INF , !P4 ;  /* 0xff8000003fc17808 */ /* 0x000fce0006000000 */
        /* <DEDUP_REMOVED lines=11> */
[----:B------:R-:W-:-:S02]  /*2c60*/  IADD3 R70, R159, 0x9, RZ ;  /* 0x000000099f467810 */ /* 0x000fc40007ffe0ff */
[----:B------:R-:W1:Y:S01]  /*2c70*/  I2F R69, R68 ;  /* 0x0000004400457306 */ /* 0x000e620000201400 */
[C---:B------:R-:W-:Y:S02]  /*2c80*/  ISETP.GE.AND P2, PT, R68.reuse, R186, PT ;  /* 0x000000ba4400720c */ /* 0x040fe40003f46270 */
[C---:B------:R-:W-:Y:S02]  /*2c90*/  ISETP.GE.AND P6, PT, R68.reuse, R185, PT ;  /* 0x000000b94400720c */ /* 0x040fe40003fc6270 */
[C---:B------:R-:W-:Y:S01]  /*2ca0*/  ISETP.GE.AND P5, PT, R68.reuse, R3, PT ;  /* 0x000000034400720c */ /* 0x040fe20003fa6270 */
[----:B------:R-:W-:Y:S01]  /*2cb0*/  HMMA.16816.F32.BF16 R52, R168, R160, R52 ;  /* 0x000000a0a834723c */ /* 0x000fe20000041834 */
[----:B------:R-:W-:Y:S02]  /*2cc0*/  ISETP.GE.AND P3, PT, R68, R2, PT ;  /* 0x000000024400720c */ /* 0x000fe40003f66270 */
[----:B------:R-:W2:Y:S01]  /*2cd0*/  I2F R68, R70 ;  /* 0x0000004600447306 */ /* 0x000ea20000201400 */
[----:B------:R-:W-:-:S02]  /*2ce0*/  IADD3 R71, R159, 0x10, RZ ;  /* 0x000000109f477810 */ /* 0x000fc40007ffe0ff */
[C---:B------:R-:W-:Y:S02]  /*2cf0*/  ISETP.GE.AND P1, PT, R70.reuse, R186, PT ;  /* 0x000000ba4600720c */ /* 0x040fe40003f26270 */
[C---:B------:R-:W-:Y:S01]  /*2d00*/  ISETP.GE.AND P0, PT, R70.reuse, R185, PT ;  /* 0x000000b94600720c */ /* 0x040fe20003f06270 */
[----:B------:R-:W-:Y:S01]  /*2d10*/  HMMA.16816.F32.BF16 R48, R168, R162, R48 ;  /* 0x000000a2a830723c */ /* 0x000fe20000041830 */
[C---:B-1----:R-:W-:Y:S01]  /*2d20*/  FFMA.FTZ R132, R69.reuse, UR4, R132 ;  /* 0x0000000445847c23 */ /* 0x042fe20008010084 */
[----:B------:R-:W-:Y:S01]  /*2d30*/  ISETP.GE.AND P4, PT, R70, R3, PT ;  /* 0x000000034600720c */ /* 0x000fe20003f86270 */
[----:B------:R-:W-:-:S03]  /*2d40*/  FFMA.FTZ R63, R69, UR4, R134 ;  /* 0x00000004453f7c23 */ /* 0x000fc60008010086 */
[----:B------:R-:W-:Y:S01]  /*2d50*/  FSEL R61, R132, -INF , !P2 ;  /* 0xff800000843d7808 */ /* 0x000fe20005000000 */
[C---:B------:R-:W-:Y:S01]  /*2d60*/  FFMA.FTZ R56, R69.reuse, UR4, R56 ;  /* 0x0000000445387c23 */ /* 0x040fe20008010038 */
[----:B------:R-:W-:Y:S01]  /*2d70*/  ISETP.GE.AND P2, PT, R70, R2, PT ;  /* 0x000000024600720c */ /* 0x000fe20003f46270 */
[----:B------:R-:W-:Y:S01]  /*2d80*/  FFMA.FTZ R69, R69, UR4, R58 ;  /* 0x0000000445457c23 */ /* 0x000fe2000801003a */
[----:B------:R-:W1:Y:S01]  /*2d90*/  I2F R70, R71 ;  /* 0x0000004700467306 */ /* 0x000e620000201400 */
[----:B--2---:R-:W-:Y:S01]  /*2da0*/  FFMA.FTZ R133, R68, UR4, R133 ;  /* 0x0000000444857c23 */ /* 0x004fe20008010085 */
[----:B------:R-:W-:Y:S01]  /*2db0*/  FSEL R58, R56, -INF , !P5 ;  /* 0xff800000383a7808 */ /* 0x000fe20006800000 */
[C---:B------:R-:W-:Y:S01]  /*2dc0*/  FFMA.FTZ R135, R68.reuse, UR4, R135 ;  /* 0x0000000444877c23 */ /* 0x040fe20008010087 */
[----:B------:R-:W-:Y:S01]  /*2dd0*/  FSEL R56, R69, -INF , !P3 ;  /* 0xff80000045387808 */ /* 0x000fe20005800000 */
[C---:B------:R-:W-:Y:S01]  /*2de0*/  FFMA.FTZ R57, R68.reuse, UR4, R57 ;  /* 0x0000000444397c23 */ /* 0x040fe20008010039 */
[----:B------:R-:W-:Y:S01]  /*2df0*/  FSEL R63, R63, -INF , !P6 ;  /* 0xff8000003f3f7808 */ /* 0x000fe20007000000 */
[----:B------:R-:W-:Y:S01]  /*2e00*/  FFMA.FTZ R59, R68, UR4, R59 ;  /* 0x00000004443b7c23 */ /* 0x000fe2000801003b */
[----:B------:R-:W2:Y:S01]  /*2e10*/  I2F R69, R73 ;  /* 0x0000004900457306 */ /* 0x000ea20000201400 */
[----:B------:R-:W-:Y:S01]  /*2e20*/  FSEL R201, R133, -INF , !P1 ;  /* 0xff80000085c97808 */ /* 0x000fe20004800000 */
[----:B------:R-:W-:Y:S01]  /*2e30*/  HMMA.16816.F32.BF16 R76, R76, R174, RZ ;  /* 0x000000ae4c4c723c */ /* 0x000fe200000418ff */
[----:B------:R-:W-:-:S02]  /*2e40*/  ISETP.GE.AND P6, PT, R71, R186, PT ;  /* 0x000000ba4700720c */ /* 0x000fc40003fc6270 */
[C---:B------:R-:W-:Y:S02]  /*2e50*/  ISETP.GE.AND P5, PT, R71.reuse, R185, PT ;  /* 0x000000b94700720c */ /* 0x040fe40003fa6270 */
[CC--:B------:R-:W-:Y:S01]  /*2e60*/  ISETP.GE.AND P3, PT, R71.reuse, R3.reuse, PT ;  /* 0x000000034700720c */ /* 0x0c0fe20003f66270 */
[C---:B-1----:R-:W-:Y:S01]  /*2e70*/  FFMA.FTZ R54, R70.reuse, UR4, R54 ;  /* 0x0000000446367c23 */ /* 0x042fe20008010036 */
[-C--:B------:R-:W-:Y:S01]  /*2e80*/  ISETP.GE.AND P1, PT, R71, R2.reuse, PT ;  /* 0x000000024700720c */ /* 0x080fe20003f26270 */
[C---:B------:R-:W-:Y:S01]  /*2e90*/  FFMA.FTZ R128, R70.reuse, UR4, R128 ;  /* 0x0000000446807c23 */ /* 0x040fe20008010080 */
[C---:B------:R-:W-:Y:S01]  /*2ea0*/  IADD3 R71, R159.reuse, 0x18, RZ ;  /* 0x000000189f477810 */ /* 0x040fe20007ffe0ff */
[----:B------:R-:W-:Y:S01]  /*2eb0*/  FFMA.FTZ R130, R70, UR4, R130 ;  /* 0x0000000446827c23 */ /* 0x000fe20008010082 */
[----:B------:R-:W-:Y:S01]  /*2ec0*/  FSEL R192, R54, -INF , !P1 ;  /* 0xff80000036c07808 */ /* 0x000fe20004800000 */
[----:B------:R-:W-:Y:S01]  /*2ed0*/  FFMA.FTZ R198, R70, UR4, R52 ;  /* 0x0000000446c67c23 */ /* 0x000fe20008010034 */
[----:B------:R-:W1:Y:S01]  /*2ee0*/  I2F R68, R71 ;  /* 0x0000004700447306 */ /* 0x000e620000201400 */
[----:B------:R-:W-:Y:S01]  /*2ef0*/  IADD3 R70, R159, 0x19, RZ ;  /* 0x000000199f467810 */ /* 0x000fe20007ffe0ff */
[C---:B------:R-:W-:Y:S01]  /*2f00*/  HMMA.16816.F32.BF16 R44, R168.reuse, R156, R44 ;  /* 0x0000009ca82c723c */ /* 0x040fe2000004182c */
[----:B------:R-:W-:Y:S01]  /*2f10*/  FSEL R196, R59, -INF , !P2 ;  /* 0xff8000003bc47808 */ /* 0x000fe20005000000 */
[----:B--2---:R-:W-:Y:S01]  /*2f20*/  FFMA.FTZ R53, R69, UR4, R53 ;  /* 0x0000000445357c23 */ /* 0x004fe20008010035 */
[-C--:B------:R-:W-:Y:S01]  /*2f30*/  ISETP.GE.AND P2, PT, R73, R3.reuse, PT ;  /* 0x000000034900720c */ /* 0x080fe20003f46270 */
[----:B------:R-:W-:Y:S01]  /*2f40*/  FFMA.FTZ R55, R69, UR4, R55 ;  /* 0x0000000445377c23 */ /* 0x000fe20008010037 */
[----:B------:R-:W-:Y:S01]  /*2f50*/  FSEL R59, R128, -INF , !P6 ;  /* 0xff800000803b7808 */ /* 0x000fe20007000000 */
[----:B------:R-:W2:Y:S01]  /*2f60*/  I2F R54, R70 ;  /* 0x0000004600367306 */ /* 0x000ea20000201400 */
[----:B------:R-:W-:Y:S01]  /*2f70*/  ISETP.GE.AND P6, PT, R73, R2, PT ;  /* 0x000000024900720c */ /* 0x000fe20003fc6270 */
[----:B------:R-:W-:Y:S01]  /*2f80*/  FFMA.FTZ R129, R69, UR4, R129 ;  /* 0x0000000445817c23 */ /* 0x000fe20008010081 */
[----:B------:R-:W-:Y:S01]  /*2f90*/  FSEL R200, R135, -INF , !P0 ;  /* 0xff80000087c87808 */ /* 0x000fe20004000000 */
[----:B------:R-:W-:Y:S01]  /*2fa0*/  FFMA.FTZ R131, R69, UR4, R131 ;  /* 0x0000000445837c23 */ /* 0x000fe20008010083 */
[----:B------:R-:W-:Y:S01]  /*2fb0*/  IADD3 R69, R159, 0x20, RZ ;  /* 0x000000209f457810 */ /* 0x000fe20007ffe0ff */
[C---:B------:R-:W-:Y:S01]  /*2fc0*/  HMMA.16816.F32.BF16 R76, R168.reuse, R74, R76 ;  /* 0x0000004aa84c723c */ /* 0x040fe2000004184c */
[----:B------:R-:W-:Y:S01]  /*2fd0*/  ISETP.GE.AND P0, PT, R73, R186, PT ;  /* 0x000000ba4900720c */ /* 0x000fe20003f06270 */
[C---:B-1----:R-:W-:Y:S01]  /*2fe0*/  FFMA.FTZ R50, R68.reuse, UR4, R50 ;  /* 0x0000000444327c23 */ /* 0x042fe20008010032 */
[----:B------:R-:W-:Y:S01]  /*2ff0*/  FSEL R199, R53, -INF , !P2 ;  /* 0xff80000035c77808 */ /* 0x000fe20005000000 */
[C---:B------:R-:W-:Y:S01]  /*3000*/  FFMA.FTZ R124, R68.reuse, UR4, R124 ;  /* 0x00000004447c7c23 */ /* 0x040fe2000801007c */
[----:B------:R-:W-:Y:S01]  /*3010*/  FSEL R53, R55, -INF , !P6 ;  /* 0xff80000037357808 */ /* 0x000fe20007000000 */
[C---:B------:R-:W-:Y:S01]  /*3020*/  FFMA.FTZ R48, R68.reuse, UR4, R48 ;  /* 0x0000000444307c23 */ /* 0x040fe20008010030 */
[----:B------:R-:W1:Y:S01]  /*3030*/  I2F R55, R69 ;  /* 0x0000004500377306 */ /* 0x000e620000201400 */
[----:B------:R-:W-:Y:S01]  /*3040*/  FSEL R203, R129, -INF , !P0 ;  /* 0xff80000081cb7808 */ /* 0x000fe20004000000 */
[----:B------:R-:W-:Y:S01]  /*3050*/  FFMA.FTZ R126, R68, UR4, R126 ;  /* 0x00000004447e7c23 */ /* 0x000fe2000801007e */
[----:B------:R-:W-:Y:S01]  /*3060*/  ISETP.GE.AND P0, PT, R71, R2, PT ;  /* 0x000000024700720c */ /* 0x000fe20003f06270 */
[C---:B--2---:R-:W-:Y:S01]  /*3070*/  FFMA.FTZ R49, R54.reuse, UR4, R49 ;  /* 0x0000000436317c23 */ /* 0x044fe20008010031 */
[----:B------:R-:W-:Y:S01]  /*3080*/  IADD3 R68, R159, 0x21, RZ ;  /* 0x000000219f447810 */ /* 0x000fe20007ffe0ff */
[----:B------:R-:W-:Y:S01]  /*3090*/  FFMA.FTZ R51, R54, UR4, R51 ;  /* 0x0000000436337c23 */ /* 0x000fe20008010033 */
[----:B------:R-:W-:Y:S01]  /*30a0*/  FSEL R194, R50, -INF , !P0 ;  /* 0xff80000032c27808 */ /* 0x000fe20004000000 */
[C---:B------:R-:W-:Y:S01]  /*30b0*/  HMMA.16816.F32.BF16 R36, R168.reuse, R152, R36 ;  /* 0x00000098a824723c */ /* 0x040fe20000041824 */
[-C--:B------:R-:W-:Y:S01]  /*30c0*/  ISETP.GE.AND P6, PT, R70, R3.reuse, PT ;  /* 0x000000034600720c */ /* 0x080fe20003fc6270 */
[----:B------:R-:W2:Y:S01]  /*30d0*/  I2F R50, R68 ;  /* 0x0000004400327306 */ /* 0x000ea20000201400 */
[----:B------:R-:W-:Y:S01]  /*30e0*/  FSEL R52, R130, -INF , !P5 ;  /* 0xff80000082347808 */ /* 0x000fe20006800000 */
[C---:B------:R-:W-:Y:S01]  /*30f0*/  FFMA.FTZ R125, R54.reuse, UR4, R125 ;  /* 0x00000004367d7c23 */ /* 0x040fe2000801007d */
[----:B------:R-:W-:Y:S01]  /*3100*/  ISETP.GE.AND P5, PT, R71, R186, PT ;  /* 0x000000ba4700720c */ /* 0x000fe20003fa6270 */
[----:B------:R-:W-:Y:S01]  /*3110*/  FFMA.FTZ R127, R54, UR4, R127 ;  /* 0x00000004367f7c23 */ /* 0x000fe2000801007f */
[----:B------:R-:W-:Y:S01]  /*3120*/  FSEL R202, R49, -INF , !P6 ;  /* 0xff80000031ca7808 */ /* 0x000fe20007000000 */
[----:B-1----:R-:W-:Y:S01]  /*3130*/  FFMA.FTZ R74, R55, UR4, R46 ;  /* 0x00000004374a7c23 */ /* 0x002fe2000801002e */
[----:B------:R-:W-:Y:S01]  /*3140*/  IADD3 R49, R159, 0x28, RZ ;  /* 0x000000289f317810 */ /* 0x000fe20007ffe0ff */
[C---:B------:R-:W-:Y:S01]  /*3150*/  FFMA.FTZ R44, R55.reuse, UR4, R44 ;  /* 0x00000004372c7c23 */ /* 0x040fe2000801002c */
[----:B------:R-:W-:Y:S01]  /*3160*/  FSEL R204, R124, -INF , !P5 ;  /* 0xff8000007ccc7808 */ /* 0x000fe20006800000 */
[----:B------:R-:W-:Y:S01]  /*3170*/  FFMA.FTZ R120, R55, UR4, R120 ;  /* 0x0000000437787c23 */ /* 0x000fe20008010078 */
[----:B------:R-:W-:Y:S01]  /*3180*/  ISETP.GE.AND P5, PT, R70, R2, PT ;  /* 0x000000024600720c */ /* 0x000fe20003fa6270 */
[----:B------:R-:W1:Y:S01]  /*3190*/  I2F R46, R49 ;  /* 0x00000031002e7306 */ /* 0x000e620000201400 */
[----:B------:R-:W-:Y:S01]  /*31a0*/  ISETP.GE.AND P0, PT, R69, R3, PT ;  /* 0x000000034500720c */ /* 0x000fe20003f06270 */
[C---:B------:R-:W-:Y:S01]  /*31b0*/  HMMA.16816.F32.BF16 R32, R168.reuse, R154, R32 ;  /* 0x0000009aa820723c */ /* 0x040fe20000041820 */
[----:B------:R-:W-:Y:S01]  /*31c0*/  FSEL R195, R51, -INF , !P5 ;  /* 0xff80000033c37808 */ /* 0x000fe20006800000 */
[C---:B--2---:R-:W-:Y:S01]  /*31d0*/  FFMA.FTZ R45, R50.reuse, UR4, R45 ;  /* 0x00000004322d7c23 */ /* 0x044fe2000801002d */
[----:B------:R-:W-:Y:S01]  /*31e0*/  FSEL R57, R57, -INF , !P4 ;  /* 0xff80000039397808 */ /* 0x000fe20006000000 */
[C---:B------:R-:W-:Y:S01]  /*31f0*/  FFMA.FTZ R47, R50.reuse, UR4, R47 ;  /* 0x00000004322f7c23 */ /* 0x040fe2000801002f */
[----:B------:R-:W-:Y:S01]  /*3200*/  IADD3 R51, R159, 0x29, RZ ;  /* 0x000000299f337810 */ /* 0x000fe20007ffe0ff */
[----:B------:R-:W-:Y:S01]  /*3210*/  FFMA.FTZ R122, R55, UR4, R122 ;  /* 0x00000004377a7c23 */ /* 0x000fe2000801007a */
[----:B------:R-:W-:Y:S01]  /*3220*/  ISETP.GE.AND P4, PT, R73, R185, PT ;  /* 0x000000b94900720c */ /* 0x000fe20003f86270 */
[----:B------:R-:W-:Y:S01]  /*3230*/  FFMA.FTZ R121, R50, UR4, R121 ;  /* 0x0000000432797c23 */ /* 0x000fe20008010079 */
[----:B------:R-:W-:Y:S01]  /*3240*/  FSEL R227, R44, -INF , !P0 ;  /* 0xff8000002ce37808 */ /* 0x000fe20004000000 */
[C---:B------:R-:W-:Y:S01]  /*3250*/  HMMA.16816.F32.BF16 R28, R168.reuse, R148, R28 ;  /* 0x00000094a81c723c */ /* 0x040fe2000004181c */
[----:B------:R-:W-:Y:S01]  /*3260*/  ISETP.GE.AND P5, PT, R68, R3, PT ;  /* 0x000000034400720c */ /* 0x000fe20003fa6270 */
[----:B------:R-:W2:Y:S01]  /*3270*/  I2F R44, R51 ;  /* 0x00000033002c7306 */ /* 0x000ea20000201400 */
[----:B------:R-:W-:Y:S01]  /*3280*/  FSEL R198, R198, -INF , !P3 ;  /* 0xff800000c6c67808 */ /* 0x000fe20005800000 */
[C---:B-1----:R-:W-:Y:S01]  /*3290*/  FFMA.FTZ R73, R46.reuse, UR4, R42 ;  /* 0x000000042e497c23 */ /* 0x042fe2000801002a */
[----:B------:R-:W-:Y:S01]  /*32a0*/  FSEL R212, R131, -INF , !P4 ;  /* 0xff80000083d47808 */ /* 0x000fe20006000000 */
[C---:B------:R-:W-:Y:S01]  /*32b0*/  FFMA.FTZ R40, R46.reuse, UR4, R40 ;  /* 0x000000042e287c23 */ /* 0x040fe20008010028 */
[----:B------:R-:W-:Y:S01]  /*32c0*/  ISETP.GE.AND P3, PT, R71, R185, PT ;  /* 0x000000b94700720c */ /* 0x000fe20003f66270 */
[----:B------:R-:W-:Y:S01]  /*32d0*/  FFMA.FTZ R116, R46, UR4, R116 ;  /* 0x000000042e747c23 */ /* 0x000fe20008010074 */
[----:B------:R-:W-:Y:S01]  /*32e0*/  ISETP.GE.AND P4, PT, R70, R186, PT ;  /* 0x000000ba4600720c */ /* 0x000fe20003f86270 */
[----:B------:R-:W-:Y:S01]  /*32f0*/  FFMA.FTZ R118, R46, UR4, R118 ;  /* 0x000000042e767c23 */ /* 0x000fe20008010076 */
[----:B------:R-:W-:Y:S01]  /*3300*/  FSEL R226, R45, -INF , !P5 ;  /* 0xff8000002de27808 */ /* 0x000fe20006800000 */
[----:B------:R-:W-:Y:S01]  /*3310*/  HMMA.16816.F32.BF16 R20, R168, R144, R20 ;  /* 0x00000090a814723c */ /* 0x000fe20000041814 */
[----:B------:R-:W-:Y:S01]  /*3320*/  IADD3 R45, R159, 0x30, RZ ;  /* 0x000000309f2d7810 */ /* 0x000fe20007ffe0ff */
[----:B------:R-:W-:Y:S01]  /*3330*/  FFMA.FTZ R123, R50, UR4, R123 ;  /* 0x00000004327b7c23 */ /* 0x000fe2000801007b */
[----:B------:R-:W-:-:S02]  /*3340*/  FSEL R209, R126, -INF , !P3 ;  /* 0xff8000007ed17808 */ /* 0x000fc40005800000 */
[----:B------:R-:W-:Y:S01]  /*3350*/  FSEL R210, R125, -INF , !P4 ;  /* 0xff8000007dd27808 */ /* 0x000fe20006000000 */
[----:B------:R-:W1:Y:S01]  /*3360*/  I2F R42, R45 ;  /* 0x0000002d002a7306 */ /* 0x000e620000201400 */
[C---:B------:R-:W-:Y:S01]  /*3370*/  ISETP.GE.AND P3, PT, R69.reuse, R186, PT ;  /* 0x000000ba4500720c */ /* 0x040fe20003f66270 */
[C---:B--2---:R-:W-:Y:S01]  /*3380*/  FFMA.FTZ R41, R44.reuse, UR4, R41 ;  /* 0x000000042c297c23 */ /* 0x044fe20008010029 */
[-C--:B------:R-:W-:Y:S01]  /*3390*/  ISETP.GE.AND P4, PT, R69, R2.reuse, PT ;  /* 0x000000024500720c */ /* 0x080fe20003f86270 */
[----:B------:R-:W-:Y:S01]  /*33a0*/  FFMA.FTZ R43, R44, UR4, R43 ;  /* 0x000000042c2b7c23 */ /* 0x000fe2000801002b */
[----:B------:R-:W-:Y:S01]  /*33b0*/  FSEL R134, R120, -INF , !P3 ;  /* 0xff80000078867808 */ /* 0x000fe20005800000 */
[----:B------:R-:W-:Y:S01]  /*33c0*/  HMMA.16816.F32.BF16 R12, R168, R140, R12 ;  /* 0x0000008ca80c723c */ /* 0x000fe2000004180c */
[----:B------:R-:W-:Y:S01]  /*33d0*/  FSEL R74, R74, -INF , !P4 ;  /* 0xff8000004a4a7808 */ /* 0x000fe20006000000 */
[----:B------:R-:W-:Y:S01]  /*33e0*/  FFMA.FTZ R117, R44, UR4, R117 ;  /* 0x000000042c757c23 */ /* 0x000fe20008010075 */
[----:B------:R-:W-:Y:S01]  /*33f0*/  ISETP.GE.AND P3, PT, R68, R2, PT ;  /* 0x000000024400720c */ /* 0x000fe20003f66270 */
[----:B------:R-:W-:Y:S01]  /*3400*/  FFMA.FTZ R119, R44, UR4, R119 ;  /* 0x000000042c777c23 */ /* 0x000fe20008010077 */
[----:B------:R-:W-:-:S02]  /*3410*/  ISETP.GE.AND P4, PT, R49, R3, PT ;  /* 0x000000033100720c */ /* 0x000fc40003f86270 */
[----:B------:R-:W-:Y:S01]  /*3420*/  IADD3 R46, R159, 0x31, RZ ;  /* 0x000000319f2e7810 */ /* 0x000fe20007ffe0ff */
[C---:B------:R-:W-:Y:S01]  /*3430*/  HMMA.16816.F32.BF16 R24, R168.reuse, R150, R24 ;  /* 0x00000096a818723c */ /* 0x040fe20000041818 */
[-C--:B------:R-:W-:Y:S01]  /*3440*/  ISETP.GE.AND P1, PT, R71, R3.reuse, PT ;  /* 0x000000034700720c */ /* 0x080fe20003f26270 */
[C---:B-1----:R-:W-:Y:S01]  /*3450*/  FFMA.FTZ R161, R42.reuse, UR4, R38 ;  /* 0x000000042aa17c23 */ /* 0x042fe20008010026 */
[----:B------:R-:W-:Y:S01]  /*3460*/  FSEL R75, R47, -INF , !P3 ;  /* 0xff8000002f4b7808 */ /* 0x000fe20005800000 */
[----:B------:R-:W-:Y:S01]  /*3470*/  FFMA.FTZ R112, R42, UR4, R112 ;  /* 0x000000042a707c23 */ /* 0x000fe20008010070 */
[----:B------:R-:W-:Y:S01]  /*3480*/  FSEL R187, R40, -INF , !P4 ;  /* 0xff80000028bb7808 */ /* 0x000fe20006000000 */
[----:B------:R-:W-:Y:S01]  /*3490*/  FFMA.FTZ R36, R42, UR4, R36 ;  /* 0x000000042a247c23 */ /* 0x000fe20008010024 */
[----:B------:R-:W-:Y:S01]  /*34a0*/  ISETP.GE.AND P3, PT, R51, R3, PT ;  /* 0x000000033300720c */ /* 0x000fe20003f66270 */
[----:B------:R-:W1:Y:S01]  /*34b0*/  I2F R40, R46 ;  /* 0x0000002e00287306 */ /* 0x000e620000201400 */
[----:B------:R-:W-:Y:S01]  /*34c0*/  FSEL R48, R48, -INF , !P1 ;  /* 0xff80000030307808 */ /* 0x000fe20004800000 */
[----:B------:R-:W-:Y:S01]  /*34d0*/  HMMA.16816.F32.BF16 R16, R168, R146, R16 ;  /* 0x00000092a810723c */ /* 0x000fe20000041810 */
[-C--:B------:R-:W-:Y:S01]  /*34e0*/  ISETP.GE.AND P1, PT, R69, R185.reuse, PT ;  /* 0x000000b94500720c */ /* 0x080fe20003f26270 */
[----:B------:R-:W-:Y:S01]  /*34f0*/  FFMA.FTZ R114, R42, UR4, R114 ;  /* 0x000000042a727c23 */ /* 0x000fe20008010072 */
[----:B------:R-:W-:-:S02]  /*3500*/  ISETP.GE.AND P2, PT, R70, R185, PT ;  /* 0x000000b94600720c */ /* 0x000fc40003f46270 */
[----:B------:R-:W-:Y:S02]  /*3510*/  FSEL R54, R41, -INF , !P3 ;  /* 0xff80000029367808 */ /* 0x000fe40005800000 */
[----:B------:R-:W-:Y:S01]  /*3520*/  IADD3 R41, R159, 0x38, RZ ;  /* 0x000000389f297810 */ /* 0x000fe20007ffe0ff */
[----:B------:R-:W-:Y:S01]  /*3530*/  HMMA.16816.F32.BF16 R8, R168, R142, R8 ;  /* 0x0000008ea808723c */ /* 0x000fe20000041808 */
[----:B------:R-:W-:Y:S02]  /*3540*/  FSEL R162, R122, -INF , !P1 ;  /* 0xff8000007aa27808 */ /* 0x000fe40004800000 */
[----:B------:R-:W-:Y:S01]  /*3550*/  FSEL R213, R127, -INF , !P2 ;  /* 0xff8000007fd57808 */ /* 0x000fe20005000000 */
[----:B------:R-:W2:Y:S01]  /*3560*/  I2F R38, R41 ;  /* 0x0000002900267306 */ /* 0x000ea20000201400 */
[CC--:B------:R-:W-:Y:S01]  /*3570*/  ISETP.GE.AND P1, PT, R49.reuse, R186.reuse, PT ;  /* 0x000000ba3100720c */ /* 0x0c0fe20003f26270 */
[----:B-1----:R-:W-:Y:S01]  /*3580*/  FFMA.FTZ R37, R40, UR4, R37 ;  /* 0x0000000428257c23 */ /* 0x002fe20008010025 */
[----:B------:R-:W-:Y:S01]  /*3590*/  ISETP.GE.AND P2, PT, R68, R186, PT ;  /* 0x000000ba4400720c */ /* 0x000fe20003f46270 */
[C---:B------:R-:W-:Y:S01]  /*35a0*/  FFMA.FTZ R115, R40.reuse, UR4, R115 ;  /* 0x0000000428737c23 */ /* 0x040fe20008010073 */
[----:B------:R-:W-:Y:S01]  /*35b0*/  ISETP.GE.AND P0, PT, R49, R185, PT ;  /* 0x000000b93100720c */ /* 0x000fe20003f06270 */
[----:B------:R-:W-:Y:S01]  /*35c0*/  FFMA.FTZ R39, R40, UR4, R39 ;  /* 0x0000000428277c23 */ /* 0x000fe20008010027 */
[----:B------:R-:W-:Y:S01]  /*35d0*/  FSEL R166, R116, -INF , !P1 ;  /* 0xff80000074a67808 */ /* 0x000fe20004800000 */
[----:B------:R-:W-:Y:S01]  /*35e0*/  FFMA.FTZ R113, R40, UR4, R113 ;  /* 0x0000000428717c23 */ /* 0x000fe20008010071 */
[----:B------:R-:W-:-:S02]  /*35f0*/  FSEL R164, R121, -INF , !P2 ;  /* 0xff80000079a47808 */ /* 0x000fc40005000000 */
[-C--:B------:R-:W-:Y:S02]  /*3600*/  ISETP.GE.AND P1, PT, R51, R2.reuse, PT ;  /* 0x000000023300720c */ /* 0x080fe40003f26270 */
[----:B------:R-:W-:Y:S02]  /*3610*/  ISETP.GE.AND P2, PT, R49, R2, PT ;  /* 0x000000023100720c */ /* 0x000fe40003f46270 */
[----:B------:R-:W-:Y:S01]  /*3620*/  ISETP.GE.AND P6, PT, R68, R185, PT ;  /* 0x000000b94400720c */ /* 0x000fe20003fc6270 */
[----:B--2---:R-:W-:Y:S01]  /*3630*/  FFMA.FTZ R32, R38, UR4, R32 ;  /* 0x0000000426207c23 */ /* 0x004fe20008010020 */
[----:B------:R-:W-:Y:S01]  /*3640*/  FSEL R168, R118, -INF , !P0 ;  /* 0xff80000076a87808 */ /* 0x000fe20004000000 */
[C---:B------:R-:W-:Y:S01]  /*3650*/  FFMA.FTZ R108, R38.reuse, UR4, R108 ;  /* 0x00000004266c7c23 */ /* 0x040fe2000801006c */
[----:B------:R-:W-:Y:S01]  /*3660*/  ISETP.GE.AND P0, PT, R45, R186, PT ;  /* 0x000000ba2d00720c */ /* 0x000fe20003f06270 */
[----:B------:R-:W-:Y:S01]  /*3670*/  FFMA.FTZ R110, R38, UR4, R110 ;  /* 0x00000004266e7c23 */ /* 0x000fe2000801006e */
[----:B------:R-:W-:-:S02]  /*3680*/  FSEL R173, R43, -INF , !P1 ;  /* 0xff8000002bad7808 */ /* 0x000fc40004800000 */
[----:B------:R-:W-:Y:S02]  /*3690*/  FSEL R73, R73, -INF , !P2 ;  /* 0xff80000049497808 */ /* 0x000fe40005000000 */
[CC--:B------:R-:W-:Y:S02]  /*36a0*/  ISETP.GE.AND P1, PT, R46.reuse, R3.reuse, PT ;  /* 0x000000032e00720c */ /* 0x0c0fe40003f26270 */
[----:B------:R-:W-:Y:S02]  /*36b0*/  FSEL R163, R123, -INF , !P6 ;  /* 0xff8000007ba37808 */ /* 0x000fe40007000000 */
[----:B------:R-:W-:Y:S02]  /*36c0*/  ISETP.GE.AND P2, PT, R45, R3, PT ;  /* 0x000000032d00720c */ /* 0x000fe40003f46270 */
[----:B------:R-:W-:Y:S02]  /*36d0*/  ISETP.GE.AND P6, PT, R51, R186, PT ;  /* 0x000000ba3300720c */ /* 0x000fe40003fc6270 */
[----:B------:R-:W-:-:S02]  /*36e0*/  ISETP.GE.AND P3, PT, R46, R185, PT ;  /* 0x000000b92e00720c */ /* 0x000fc40003f66270 */
[----:B------:R-:W-:Y:S02]  /*36f0*/  FSEL R132, R112, -INF , !P0 ;  /* 0xff80000070847808 */ /* 0x000fe40004000000 */
[----:B------:R-:W-:Y:S01]  /*3700*/  IADD3 R42, R159, 0x39, RZ ;  /* 0x000000399f2a7810 */ /* 0x000fe20007ffe0ff */
[----:B------:R-:W-:Y:S01]  /*3710*/  BAR.SYNC.DEFER_BLOCKING 0x0 ;  /* 0x0000000000007b1d */ /* 0x000fe20000010000 */
[----:B------:R-:W-:Y:S02]  /*3720*/  ISETP.GE.AND P0, PT, R46, R2, PT ;  /* 0x000000022e00720c */ /* 0x000fe40003f06270 */
[----:B------:R-:W-:Y:S02]  /*3730*/  FSEL R167, R37, -INF , !P1 ;  /* 0xff80000025a77808 */ /* 0x000fe40004800000 */
[----:B------:R-:W-:Y:S02]  /*3740*/  FSEL R165, R36, -INF , !P2 ;  /* 0xff80000024a57808 */ /* 0x000fe40005000000 */
[----:B------:R-:W-:Y:S01]  /*3750*/  IADD3 R37, R159, 0x40, RZ ;  /* 0x000000409f257810 */ /* 0x000fe20007ffe0ff */
[----:B------:R-:W1:Y:S01]  /*3760*/  I2F R36, R42 ;  /* 0x0000002a00247306 */ /* 0x000e620000201400 */
[----:B------:R-:W-:-:S02]  /*3770*/  FSEL R170, R117, -INF , !P6 ;  /* 0xff80000075aa7808 */ /* 0x000fc40007000000 */
[----:B------:R-:W-:Y:S02]  /*3780*/  FSEL R128, R115, -INF , !P3 ;  /* 0xff80000073807808 */ /* 0x000fe40005800000 */
[----:B------:R-:W-:Y:S02]  /*3790*/  ISETP.GE.AND P6, PT, R45, R2, PT ;  /* 0x000000022d00720c */ /* 0x000fe40003fc6270 */
[----:B------:R-:W-:Y:S01]  /*37a0*/  FSEL R115, R39, -INF , !P0 ;  /* 0xff80000027737808 */ /* 0x000fe20004000000 */
[----:B------:R-:W-:Y:S01]  /*37b0*/  FFMA.FTZ R39, R38, UR4, R34 ;  /* 0x0000000426277c23 */ /* 0x000fe20008010022 */
[----:B------:R-:W-:Y:S01]  /*37c0*/  FSEL R161, R161, -INF , !P6 ;  /* 0xff800000a1a17808 */ /* 0x000fe20007000000 */
[----:B------:R-:W2:Y:S01]  /*37d0*/  I2F R34, R37 ;  /* 0x0000002500227306 */ /* 0x000ea20000201400 */
[----:B------:R-:W-:Y:S02]  /*37e0*/  ISETP.GE.AND P6, PT, R41, R3, PT ;  /* 0x000000032900720c */ /* 0x000fe40003fc6270 */
[----:B------:R-:W-:-:S02]  /*37f0*/  IADD3 R38, R159, 0x41, RZ ;  /* 0x000000419f267810 */ /* 0x000fc40007ffe0ff */
[----:B------:R-:W-:Y:S01]  /*3800*/  FSEL R171, R32, -INF , !P6 ;  /* 0xff80000020ab7808 */ /* 0x000fe20007000000 */
[C---:B-1----:R-:W-:Y:S01]  /*3810*/  FFMA.FTZ R33, R36.reuse, UR4, R33 ;  /* 0x0000000424217c23 */ /* 0x042fe20008010021 */
[-C--:B------:R-:W-:Y:S01]  /*3820*/  ISETP.GE.AND P5, PT, R51, R185.reuse, PT ;  /* 0x000000b93300720c */ /* 0x080fe20003fa6270 */
[----:B------:R-:W1:Y:S01]  /*3830*/  I2F R32, R38 ;  /* 0x0000002600207306 */ /* 0x000e620000201400 */
[-C--:B------:R-:W-:Y:S01]  /*3840*/  ISETP.GE.AND P4, PT, R45, R185.reuse, PT ;  /* 0x000000b92d00720c */ /* 0x080fe20003f86270 */
[C---:B------:R-:W-:Y:S01]  /*3850*/  FFMA.FTZ R109, R36.reuse, UR4, R109 ;  /* 0x00000004246d7c23 */ /* 0x040fe2000801006d */
[----:B------:R-:W-:Y:S01]  /*3860*/  ISETP.GE.AND P2, PT, R41, R185, PT ;  /* 0x000000b92900720c */ /* 0x000fe20003f46270 */
[C---:B------:R-:W-:Y:S01]  /*3870*/  FFMA.FTZ R131, R36.reuse, UR4, R111 ;  /* 0x0000000424837c23 */ /* 0x040fe2000801006f */
[----:B------:R-:W-:Y:S01]  /*3880*/  FSEL R169, R119, -INF , !P5 ;  /* 0xff80000077a97808 */ /* 0x000fe20006800000 */
[----:B------:R-:W-:Y:S01]  /*3890*/  FFMA.FTZ R35, R36, UR4, R35 ;  /* 0x0000000424237c23 */ /* 0x000fe20008010023 */
[----:B------:R-:W-:Y:S01]  /*38a0*/  ISETP.GE.AND P0, PT, R42, R3, PT ;  /* 0x000000032a00720c */ /* 0x000fe20003f06270 */
[----:B--2---:R-:W-:Y:S01]  /*38b0*/  FFMA.FTZ R104, R34, UR4, R104 ;  /* 0x0000000422687c23 */ /* 0x004fe20008010068 */
[----:B------:R-:W-:Y:S01]  /*38c0*/  ISETP.GE.AND P5, PT, R46, R186, PT ;  /* 0x000000ba2e00720c */ /* 0x000fe20003fa6270 */
[----:B------:R-:W-:Y:S01]  /*38d0*/  FFMA.FTZ R28, R34, UR4, R28 ;  /* 0x00000004221c7c23 */ /* 0x000fe2000801001c */
[----:B------:R-:W-:Y:S01]  /*38e0*/  FSEL R126, R114, -INF , !P4 ;  /* 0xff800000727e7808 */ /* 0x000fe20006000000 */
[----:B------:R-:W-:Y:S01]  /*38f0*/  FFMA.FTZ R30, R34, UR4, R30 ;  /* 0x00000004221e7c23 */ /* 0x000fe2000801001e */
[----:B------:R-:W-:-:S02]  /*3900*/  FSEL R127, R110, -INF , !P2 ;  /* 0xff8000006e7f7808 */ /* 0x000fc40005000000 */
[-C--:B------:R-:W-:Y:S01]  /*3910*/  ISETP.GE.AND P4, PT, R41, R186.reuse, PT ;  /* 0x000000ba2900720c */ /* 0x080fe20003f86270 */
[C---:B-1----:R-:W-:Y:S01]  /*3920*/  FFMA.FTZ R140, R32.reuse, UR4, R105 ;  /* 0x00000004208c7c23 */ /* 0x042fe20008010069 */
[----:B------:R-:W-:Y:S01]  /*3930*/  ISETP.GE.AND P2, PT, R37, R186, PT ;  /* 0x000000ba2500720c */ /* 0x000fe20003f46270 */
[C---:B------:R-:W-:Y:S01]  /*3940*/  FFMA.FTZ R29, R32.reuse, UR4, R29 ;  /* 0x00000004201d7c23 */ /* 0x040fe2000801001d */
[----:B------:R-:W-:Y:S01]  /*3950*/  FSEL R172, R33, -INF , !P0 ;  /* 0xff80000021ac7808 */ /* 0x000fe20004000000 */
[----:B------:R-:W-:Y:S01]  /*3960*/  FFMA.FTZ R105, R32, UR4, R107 ;  /* 0x0000000420697c23 */ /* 0x000fe2000801006b */
[----:B------:R-:W-:Y:S02]  /*3970*/  FSEL R118, R113, -INF , !P5 ;  /* 0xff80000071767808 */ /* 0x000fe40006800000 */
[----:B------:R-:W-:Y:S02]  /*3980*/  IADD3 R33, R159, 0x48, RZ ;  /* 0x000000489f217810 */ /* 0x000fe40007ffe0ff */
[----:B------:R-:W-:-:S02]  /*3990*/  ISETP.GE.AND P5, PT, R41, R2, PT ;  /* 0x000000022900720c */ /* 0x000fc40003fa6270 */
[C---:B------:R-:W-:Y:S02]  /*39a0*/  ISETP.GE.AND P3, PT, R42.reuse, R186, PT ;  /* 0x000000ba2a00720c */ /* 0x040fe40003f66270 */
[----:B------:R-:W-:Y:S02]  /*39b0*/  ISETP.GE.AND P1, PT, R42, R185, PT ;  /* 0x000000b92a00720c */ /* 0x000fe40003f26270 */
[----:B------:R-:W-:Y:S02]  /*39c0*/  FSEL R122, R108, -INF , !P4 ;  /* 0xff8000006c7a7808 */ /* 0x000fe40006000000 */
[----:B------:R-:W-:Y:S01]  /*39d0*/  FSEL R130, R104, -INF , !P2 ;  /* 0xff80000068827808 */ /* 0x000fe20005000000 */
[----:B------:R-:W-:Y:S01]  /*39e0*/  FFMA.FTZ R104, R34, UR4, R106 ;  /* 0x0000000422687c23 */ /* 0x000fe2000801006a */
[----:B------:R-:W-:Y:S01]  /*39f0*/  ISETP.GE.AND P4, PT, R42, R2, PT ;  /* 0x000000022a00720c */ /* 0x000fe20003f86270 */
[----:B------:R-:W1:Y:S01]  /*3a00*/  I2F R34, R33 ;  /* 0x0000002100227306 */ /* 0x000e620000201400 */
[----:B------:R-:W-:-:S02]  /*3a10*/  FSEL R111, R39, -INF , !P5 ;  /* 0xff800000276f7808 */ /* 0x000fc40006800000 */
[----:B------:R-:W-:Y:S02]  /*3a20*/  FSEL R129, R109, -INF , !P3 ;  /* 0xff8000006d817808 */ /* 0x000fe40005800000 */
[----:B------:R-:W-:Y:S02]  /*3a30*/  FSEL R131, R131, -INF , !P1 ;  /* 0xff80000083837808 */ /* 0x000fe40004800000 */
[C---:B------:R-:W-:Y:S02]  /*3a40*/  ISETP.GE.AND P6, PT, R37.reuse, R185, PT ;  /* 0x000000b92500720c */ /* 0x040fe40003fc6270 */
[C---:B------:R-:W-:Y:S02]  /*3a50*/  ISETP.GE.AND P5, PT, R37.reuse, R3, PT ;  /* 0x000000032500720c */ /* 0x040fe40003fa6270 */
[----:B------:R-:W-:Y:S02]  /*3a60*/  ISETP.GE.AND P3, PT, R37, R2, PT ;  /* 0x000000022500720c */ /* 0x000fe40003f66270 */
[----:B------:R-:W-:-:S02]  /*3a70*/  ISETP.GE.AND P1, PT, R38, R186, PT ;  /* 0x000000ba2600720c */ /* 0x000fc40003f26270 */
[----:B------:R-:W-:Y:S01]  /*3a80*/  FSEL R110, R35, -INF , !P4 ;  /* 0xff800000236e7808 */ /* 0x000fe20006000000 */
[C---:B-1----:R-:W-:Y:S01]  /*3a90*/  FFMA.FTZ R24, R34.reuse, UR4, R24 ;  /* 0x0000000422187c23 */ /* 0x042fe20008010018 */
[----:B------:R-:W-:Y:S01]  /*3aa0*/  IADD3 R35, R159, 0x49, RZ ;  /* 0x000000499f237810 */ /* 0x000fe20007ffe0ff */
[----:B------:R-:W-:Y:S01]  /*3ab0*/  FFMA.FTZ R100, R34, UR4, R100 ;  /* 0x0000000422647c23 */ /* 0x000fe20008010064 */
[----:B------:R-:W-:Y:S01]  /*3ac0*/  FSEL R104, R104, -INF , !P6 ;  /* 0xff80000068687808 */ /* 0x000fe20007000000 */
[----:B------:R-:W-:Y:S01]  /*3ad0*/  FFMA.FTZ R102, R34, UR4, R102 ;  /* 0x0000000422667c23 */ /* 0x000fe20008010066 */
[----:B------:R-:W-:Y:S01]  /*3ae0*/  FSEL R139, R28, -INF , !P5 ;  /* 0xff8000001c8b7808 */ /* 0x000fe20006800000 */
[----:B------:R-:W-:Y:S01]  /*3af0*/  FFMA.FTZ R28, R32, UR4, R31 ;  /* 0x00000004201c7c23 */ /* 0x000fe2000801001f */
[----:B------:R-:W-:Y:S02]  /*3b00*/  FSEL R30, R30, -INF , !P3 ;  /* 0xff8000001e1e7808 */ /* 0x000fe40005800000 */
[----:B------:R-:W-:-:S02]  /*3b10*/  FSEL R140, R140, -INF , !P1 ;  /* 0xff8000008c8c7808 */ /* 0x000fc40004800000 */
[C---:B------:R-:W-:Y:S02]  /*3b20*/  ISETP.GE.AND P6, PT, R33.reuse, R186, PT ;  /* 0x000000ba2100720c */ /* 0x040fe40003fc6270 */
[C---:B------:R-:W-:Y:S02]  /*3b30*/  ISETP.GE.AND P5, PT, R33.reuse, R185, PT ;  /* 0x000000b92100720c */ /* 0x040fe40003fa6270 */
[CC--:B------:R-:W-:Y:S02]  /*3b40*/  ISETP.GE.AND P3, PT, R33.reuse, R3.reuse, PT ;  /* 0x000000032100720c */ /* 0x0c0fe40003f66270 */
[----:B------:R-:W-:Y:S02]  /*3b50*/  ISETP.GE.AND P1, PT, R33, R2, PT ;  /* 0x000000022100720c */ /* 0x000fe40003f26270 */
[----:B------:R-:W1:Y:S01]  /*3b60*/  I2F R33, R35 ;  /* 0x0000002300217306 */ /* 0x000e620000201400 */
[----:B------:R-:W-:Y:S02]  /*3b70*/  ISETP.GE.AND P4, PT, R38, R3, PT ;  /* 0x000000032600720c */ /* 0x000fe40003f86270 */
[----:B------:R-:W-:-:S02]  /*3b80*/  IADD3 R31, R159, 0x50, RZ ;  /* 0x000000509f1f7810 */ /* 0x000fc40007ffe0ff */
[----:B------:R-:W-:Y:S01]  /*3b90*/  FSEL R151, R29, -INF , !P4 ;  /* 0xff8000001d977808 */ /* 0x000fe20006000000 */
[----:B------:R-:W-:Y:S01]  /*3ba0*/  FFMA.FTZ R29, R34, UR4, R26 ;  /* 0x00000004221d7c23 */ /* 0x000fe2000801001a */
[C---:B------:R-:W-:Y:S01]  /*3bb0*/  ISETP.GE.AND P2, PT, R38.reuse, R2, PT ;  /* 0x000000022600720c */ /* 0x040fe20003f46270 */
[----:B------:R-:W2:Y:S01]  /*3bc0*/  I2F R26, R31 ;  /* 0x0000001f001a7306 */ /* 0x000ea20000201400 */
[----:B------:R-:W-:Y:S02]  /*3bd0*/  IADD3 R32, R159, 0x51, RZ ;  /* 0x000000519f207810 */ /* 0x000fe40007ffe0ff */
[----:B------:R-:W-:Y:S02]  /*3be0*/  ISETP.GE.AND P0, PT, R38, R185, PT ;  /* 0x000000b92600720c */ /* 0x000fe40003f06270 */
[----:B------:R-:W-:Y:S02]  /*3bf0*/  FSEL R28, R28, -INF , !P2 ;  /* 0xff8000001c1c7808 */ /* 0x000fe40005000000 */
[----:B------:R-:W-:Y:S01]  /*3c00*/  FSEL R154, R24, -INF , !P3 ;  /* 0xff800000189a7808 */ /* 0x000fe20005800000 */
[----:B-1----:R-:W-:Y:S01]  /*3c10*/  FFMA.FTZ R25, R33, UR4, R25 ;  /* 0x0000000421197c23 */ /* 0x002fe20008010019 */
[-C--:B------:R-:W-:Y:S01]  /*3c20*/  ISETP.GE.AND P2, PT, R35, R3.reuse, PT ;  /* 0x000000032300720c */ /* 0x080fe20003f46270 */
[----:B------:R-:W1:Y:S01]  /*3c30*/  I2F R24, R32 ;  /* 0x0000002000187306 */ /* 0x000e620000201400 */
[----:B------:R-:W-:Y:S01]  /*3c40*/  FSEL R105, R105, -INF , !P0 ;  /* 0xff80000069697808 */ /* 0x000fe20004000000 */
[----:B------:R-:W-:Y:S01]  /*3c50*/  FFMA.FTZ R101, R33, UR4, R101 ;  /* 0x0000000421657c23 */ /* 0x000fe20008010065 */
[----:B------:R-:W-:Y:S01]  /*3c60*/  ISETP.GE.AND P0, PT, R35, R186, PT ;  /* 0x000000ba2300720c */ /* 0x000fe20003f06270 */
[----:B------:R-:W-:Y:S01]  /*3c70*/  FFMA.FTZ R27, R33, UR4, R27 ;  /* 0x00000004211b7c23 */ /* 0x000fe2000801001b */
[----:B------:R-:W-:Y:S01]  /*3c80*/  FSEL R157, R25, -INF , !P2 ;  /* 0xff800000199d7808 */ /* 0x000fe20005000000 */
[C---:B--2---:R-:W-:Y:S01]  /*3c90*/  FFMA.FTZ R20, R26.reuse, UR4, R20 ;  /* 0x000000041a147c23 */ /* 0x044fe20008010014 */
[----:B------:R-:W-:Y:S01]  /*3ca0*/  IADD3 R25, R159, 0x58, RZ ;  /* 0x000000589f197810 */ /* 0x000fe20007ffe0ff */
[C---:B------:R-:W-:Y:S01]  /*3cb0*/  FFMA.FTZ R96, R26.reuse, UR4, R96 ;  /* 0x000000041a607c23 */ /* 0x040fe20008010060 */
[----:B------:R-:W-:Y:S01]  /*3cc0*/  FSEL R141, R101, -INF , !P0 ;  /* 0xff800000658d7808 */ /* 0x000fe20004000000 */
[----:B------:R-:W-:Y:S01]  /*3cd0*/  FFMA.FTZ R101, R26, UR4, R22 ;  /* 0x000000041a657c23 */ /* 0x000fe20008010016 */
[----:B------:R-:W-:Y:S01]  /*3ce0*/  FSEL R142, R100, -INF , !P6 ;  /* 0xff800000648e7808 */ /* 0x000fe20007000000 */
[----:B------:R-:W2:Y:S01]  /*3cf0*/  I2F R22, R25 ;  /* 0x0000001900167306 */ /* 0x000ea20000201400 */
[----:B------:R-:W-:Y:S01]  /*3d00*/  FSEL R29, R29, -INF , !P1 ;  /* 0xff8000001d1d7808 */ /* 0x000fe20004800000 */
[----:B------:R-:W-:Y:S01]  /*3d10*/  FFMA.FTZ R98, R26, UR4, R98 ;  /* 0x000000041a627c23 */ /* 0x000fe20008010062 */
[----:B------:R-:W-:Y:S01]  /*3d20*/  ISETP.GE.AND P6, PT, R35, R2, PT ;  /* 0x000000022300720c */ /* 0x000fe20003fc6270 */
[C---:B-1----:R-:W-:Y:S01]  /*3d30*/  FFMA.FTZ R21, R24.reuse, UR4, R21 ;  /* 0x0000000418157c23 */ /* 0x042fe20008010015 */
[----:B------:R-:W-:Y:S01]  /*3d40*/  ISETP.GE.AND P1, PT, R31, R3, PT ;  /* 0x000000031f00720c */ /* 0x000fe20003f26270 */
[C---:B------:R-:W-:Y:S01]  /*3d50*/  FFMA.FTZ R23, R24.reuse, UR4, R23 ;  /* 0x0000000418177c23 */ /* 0x040fe20008010017 */
[----:B------:R-:W-:Y:S01]  /*3d60*/  IADD3 R26, R159, 0x59, RZ ;  /* 0x000000599f1a7810 */ /* 0x000fe20007ffe0ff */
[----:B------:R-:W-:Y:S01]  /*3d70*/  FFMA.FTZ R103, R33, UR4, R103 ;  /* 0x0000000421677c23 */ /* 0x000fe20008010067 */
[----:B------:R-:W-:Y:S01]  /*3d80*/  FSEL R145, R27, -INF , !P6 ;  /* 0xff8000001b917808 */ /* 0x000fe20007000000 */
[----:B------:R-:W-:Y:S01]  /*3d90*/  FFMA.FTZ R99, R24, UR4, R99 ;  /* 0x0000000418637c23 */ /* 0x000fe20008010063 */
[----:B------:R-:W-:-:S02]  /*3da0*/  FSEL R112, R20, -INF , !P1 ;  /* 0xff80000014707808 */ /* 0x000fc40004800000 */
[----:B------:R-:W-:Y:S01]  /*3db0*/  ISETP.GE.AND P6, PT, R32, R3, PT ;  /* 0x000000032000720c */ /* 0x000fe20003fc6270 */
[----:B------:R-:W1:Y:S01]  /*3dc0*/  I2F R20, R26 ;  /* 0x0000001a00147306 */ /* 0x000e620000201400 */
[----:B------:R-:W-:Y:S01]  /*3dd0*/  FSEL R106, R102, -INF , !P5 ;  /* 0xff800000666a7808 */ /* 0x000fe20006800000 */
[C---:B--2---:R-:W-:Y:S01]  /*3de0*/  FFMA.FTZ R100, R22.reuse, UR4, R18 ;  /* 0x0000000416647c23 */ /* 0x044fe20008010012 */
[----:B------:R-:W-:Y:S01]  /*3df0*/  FSEL R116, R21, -INF , !P6 ;  /* 0xff80000015747808 */ /* 0x000fe20007000000 */
[C---:B------:R-:W-:Y:S01]  /*3e00*/  FFMA.FTZ R16, R22.reuse, UR4, R16 ;  /* 0x0000000416107c23 */ /* 0x040fe20008010010 */
[----:B------:R-:W-:Y:S01]  /*3e10*/  IADD3 R21, R159, 0x60, RZ ;  /* 0x000000609f157810 */ /* 0x000fe20007ffe0ff */
[C---:B------:R-:W-:Y:S01]  /*3e20*/  FFMA.FTZ R92, R22.reuse, UR4, R92 ;  /* 0x00000004165c7c23 */ /* 0x040fe2000801005c */
[C---:B------:R-:W-:Y:S01]  /*3e30*/  ISETP.GE.AND P5, PT, R31.reuse, R186, PT ;  /* 0x000000ba1f00720c */ /* 0x040fe20003fa6270 */
[----:B------:R-:W-:Y:S01]  /*3e40*/  FFMA.FTZ R94, R22, UR4, R94 ;  /* 0x00000004165e7c23 */ /* 0x000fe2000801005e */
[----:B------:R-:W-:Y:S01]  /*3e50*/  ISETP.GE.AND P0, PT, R31, R2, PT ;  /* 0x000000021f00720c */ /* 0x000fe20003f06270 */
[----:B------:R-:W2:Y:S01]  /*3e60*/  I2F R18, R21 ;  /* 0x0000001500127306 */ /* 0x000ea20000201400 */
[----:B------:R-:W-:-:S02]  /*3e70*/  FSEL R158, R96, -INF , !P5 ;  /* 0xff800000609e7808 */ /* 0x000fc40006800000 */
[----:B------:R-:W-:Y:S02]  /*3e80*/  FSEL R101, R101, -INF , !P0 ;  /* 0xff80000065657808 */ /* 0x000fe40004000000 */
[----:B------:R-:W-:Y:S01]  /*3e90*/  ISETP.GE.AND P5, PT, R32, R2, PT ;  /* 0x000000022000720c */ /* 0x000fe20003fa6270 */
[C---:B-1----:R-:W-:Y:S01]  /*3ea0*/  FFMA.FTZ R17, R20.reuse, UR4, R17 ;  /* 0x0000000414117c23 */ /* 0x042fe20008010011 */
[----:B------:R-:W-:Y:S01]  /*3eb0*/  ISETP.GE.AND P0, PT, R25, R3, PT ;  /* 0x000000031900720c */ /* 0x000fe20003f06270 */
[C---:B------:R-:W-:Y:S01]  /*3ec0*/  FFMA.FTZ R19, R20.reuse, UR4, R19 ;  /* 0x0000000414137c23 */ /* 0x040fe20008010013 */
[----:B------:R-:W-:Y:S01]  /*3ed0*/  IADD3 R22, R159, 0x61, RZ ;  /* 0x000000619f167810 */ /* 0x000fe20007ffe0ff */
[C---:B------:R-:W-:Y:S01]  /*3ee0*/  FFMA.FTZ R93, R20.reuse, UR4, R93 ;  /* 0x00000004145d7c23 */ /* 0x040fe2000801005d */
[----:B------:R-:W-:Y:S01]  /*3ef0*/  FSEL R109, R23, -INF , !P5 ;  /* 0xff800000176d7808 */ /* 0x000fe20006800000 */
[----:B------:R-:W-:Y:S01]  /*3f00*/  FFMA.FTZ R95, R20, UR4, R95 ;  /* 0x00000004145f7c23 */ /* 0x000fe2000801005f */
[----:B------:R-:W-:-:S02]  /*3f10*/  FSEL R117, R16, -INF , !P0 ;  /* 0xff80000010757808 */ /* 0x000fc40004000000 */
[----:B------:R-:W-:Y:S01]  /*3f20*/  ISETP.GE.AND P5, PT, R26, R3, PT ;  /* 0x000000031a00720c */ /* 0x000fe20003fa6270 */
[----:B------:R-:W1:Y:S01]  /*3f30*/  I2F R16, R22 ;  /* 0x0000001600107306 */ /* 0x000e620000201400 */
[-C--:B------:R-:W-:Y:S01]  /*3f40*/  ISETP.GE.AND P3, PT, R31, R185.reuse, PT ;  /* 0x000000b91f00720c */ /* 0x080fe20003f66270 */
[----:B------:R-:W-:Y:S01]  /*3f50*/  FFMA.FTZ R31, R24, UR4, R97 ;  /* 0x00000004181f7c23 */ /* 0x000fe20008010061 */
[----:B------:R-:W-:Y:S01]  /*3f60*/  ISETP.GE.AND P4, PT, R35, R185, PT ;  /* 0x000000b92300720c */ /* 0x000fe20003f86270 */
[C---:B--2---:R-:W-:Y:S01]  /*3f70*/  FFMA.FTZ R35, R18.reuse, UR4, R14 ;  /* 0x0000000412237c23 */ /* 0x044fe2000801000e */
[----:B------:R-:W-:Y:S01]  /*3f80*/  FSEL R119, R17, -INF , !P5 ;  /* 0xff80000011777808 */ /* 0x000fe20006800000 */
[C---:B------:R-:W-:Y:S01]  /*3f90*/  FFMA.FTZ R12, R18.reuse, UR4, R12 ;  /* 0x00000004120c7c23 */ /* 0x040fe2000801000c */
[----:B------:R-:W-:Y:S01]  /*3fa0*/  IADD3 R17, R159, 0x68, RZ ;  /* 0x000000689f117810 */ /* 0x000fe20007ffe0ff */
[----:B------:R-:W-:Y:S01]  /*3fb0*/  FFMA.FTZ R88, R18, UR4, R88 ;  /* 0x0000000412587c23 */ /* 0x000fe20008010058 */
[----:B------:R-:W-:Y:S01]  /*3fc0*/  FSEL R113, R98, -INF , !P3 ;  /* 0xff80000062717808 */ /* 0x000fe20005800000 */
[----:B------:R-:W-:Y:S01]  /*3fd0*/  FFMA.FTZ R90, R18, UR4, R90 ;  /* 0x00000004125a7c23 */ /* 0x000fe2000801005a */
[----:B------:R-:W-:Y:S01]  /*3fe0*/  FSEL R107, R103, -INF , !P4 ;  /* 0xff800000676b7808 */ /* 0x000fe20006000000 */
[----:B------:R-:W2:Y:S01]  /*3ff0*/  I2F R14, R17 ;  /* 0x00000011000e7306 */ /* 0x000ea20000201400 */
[----:B------:R-:W-:-:S02]  /*4000*/  ISETP.GE.AND P3, PT, R25, R186, PT ;  /* 0x000000ba1900720c */ /* 0x000fc40003f66270 */
[----:B------:R-:W-:Y:S01]  /*4010*/  ISETP.GE.AND P4, PT, R32, R186, PT ;  /* 0x000000ba2000720c */ /* 0x000fe20003f86270 */
[----:B-1----:R-:W-:Y:S01]  /*4020*/  FFMA.FTZ R13, R16, UR4, R13 ;  /* 0x00000004100d7c23 */ /* 0x002fe2000801000d */
[----:B------:R-:W-:Y:S01]  /*4030*/  FSEL R135, R92, -INF , !P3 ;  /* 0xff8000005c877808 */ /* 0x000fe20005800000 */
[C---:B------:R-:W-:Y:S01]  /*4040*/  FFMA.FTZ R15, R16.reuse, UR4, R15 ;  /* 0x00000004100f7c23 */ /* 0x040fe2000801000f */
[----:B------:R-:W-:Y:S01]  /*4050*/  FSEL R31, R31, -INF , !P4 ;  /* 0xff8000001f1f7808 */ /* 0x000fe20006000000 */
[----:B------:R-:W-:Y:S01]  /*4060*/  FFMA.FTZ R89, R16, UR4, R89 ;  /* 0x0000000410597c23 */ /* 0x000fe20008010059 */
[-C--:B------:R-:W-:Y:S01]  /*4070*/  ISETP.GE.AND P3, PT, R26, R2.reuse, PT ;  /* 0x000000021a00720c */ /* 0x080fe20003f66270 */
[----:B------:R-:W-:Y:S01]  /*4080*/  FFMA.FTZ R91, R16, UR4, R91 ;  /* 0x00000004105b7c23 */ /* 0x000fe2000801005b */
[----:B------:R-:W-:Y:S02]  /*4090*/  ISETP.GE.AND P4, PT, R25, R2, PT ;  /* 0x000000021900720c */ /* 0x000fe40003f86270 */
[----:B------:R-:W-:-:S02]  /*40a0*/  FSEL R108, R19, -INF , !P3 ;  /* 0xff800000136c7808 */ /* 0x000fc40005800000 */
[----:B------:R-:W-:Y:S01]  /*40b0*/  ISETP.GE.AND P2, PT, R32, R185, PT ;  /* 0x000000b92000720c */ /* 0x000fe20003f46270 */
[----:B--2---:R-:W-:Y:S01]  /*40c0*/  FFMA.FTZ R33, R14, UR4, R10 ;  /* 0x000000040e217c23 */ /* 0x004fe2000801000a */
[----:B------:R-:W-:Y:S01]  /*40d0*/  FSEL R100, R100, -INF , !P4 ;  /* 0xff80000064647808 */ /* 0x000fe20006000000 */
[----:B------:R-:W-:Y:S01]  /*40e0*/  FFMA.FTZ R86, R14, UR4, R86 ;  /* 0x000000040e567c23 */ /* 0x000fe20008010056 */
[-C--:B------:R-:W-:Y:S01]  /*40f0*/  ISETP.GE.AND P3, PT, R22, R3.reuse, PT ;  /* 0x000000031600720c */ /* 0x080fe20003f66270 */
[C---:B------:R-:W-:Y:S01]  /*4100*/  FFMA.FTZ R8, R14.reuse, UR4, R8 ;  /* 0x000000040e087c23 */ /* 0x040fe20008010008 */
[----:B------:R-:W-:Y:S01]  /*4110*/  ISETP.GE.AND P4, PT, R21, R3, PT ;  /* 0x000000031500720c */ /* 0x000fe20003f86270 */
[----:B------:R-:W-:Y:S01]  /*4120*/  FFMA.FTZ R84, R14, UR4, R84 ;  /* 0x000000040e547c23 */ /* 0x000fe20008010054 */
[----:B------:R-:W-:Y:S02]  /*4130*/  IADD3 R18, R159, 0x69, RZ ;  /* 0x000000699f127810 */ /* 0x000fe40007ffe0ff */
[----:B------:R-:W-:-:S02]  /*4140*/  FSEL R114, R99, -INF , !P2 ;  /* 0xff80000063727808 */ /* 0x000fc40005000000 */
[----:B------:R-:W-:Y:S02]  /*4150*/  FSEL R103, R13, -INF , !P3 ;  /* 0xff8000000d677808 */ /* 0x000fe40005800000 */
[----:B------:R-:W-:Y:S02]  /*4160*/  FSEL R99, R12, -INF , !P4 ;  /* 0xff8000000c637808 */ /* 0x000fe40006000000 */
[----:B------:R-:W-:Y:S01]  /*4170*/  IADD3 R13, R159, 0x70, RZ ;  /* 0x000000709f0d7810 */ /* 0x000fe20007ffe0ff */
[----:B------:R-:W1:Y:S01]  /*4180*/  I2F R12, R18 ;  /* 0x00000012000c7306 */ /* 0x000e620000201400 */
[----:B------:R-:W-:Y:S02]  /*4190*/  ISETP.GE.AND P1, PT, R25, R185, PT ;  /* 0x000000b91900720c */ /* 0x000fe40003f26270 */
[----:B------:R-:W-:Y:S02]  /*41a0*/  ISETP.GE.AND P2, PT, R26, R186, PT ;  /* 0x000000ba1a00720c */ /* 0x000fe40003f46270 */
[----:B------:R-:W-:-:S02]  /*41b0*/  FSEL R120, R94, -INF , !P1 ;  /* 0xff8000005e787808 */ /* 0x000fc40004800000 */
[----:B------:R-:W-:Y:S01]  /*41c0*/  ISETP.GE.AND P1, PT, R21, R186, PT ;  /* 0x000000ba1500720c */ /* 0x000fe20003f26270 */
[----:B------:R-:W2:Y:S01]  /*41d0*/  I2F R10, R13 ;  /* 0x0000000d000a7306 */ /* 0x000ea20000201400 */
[----:B------:R-:W-:Y:S02]  /*41e0*/  FSEL R144, R93, -INF , !P2 ;  /* 0xff8000005d907808 */ /* 0x000fe40005000000 */
[----:B------:R-:W-:Y:S02]  /*41f0*/  FSEL R148, R88, -INF , !P1 ;  /* 0xff80000058947808 */ /* 0x000fe40004800000 */
[-C--:B------:R-:W-:Y:S02]  /*4200*/  ISETP.GE.AND P1, PT, R22, R2.reuse, PT ;  /* 0x000000021600720c */ /* 0x080fe40003f26270 */
[----:B------:R-:W-:Y:S01]  /*4210*/  ISETP.GE.AND P2, PT, R21, R2, PT ;  /* 0x000000021500720c */ /* 0x000fe20003f46270 */
[C---:B-1----:R-:W-:Y:S01]  /*4220*/  FFMA.FTZ R9, R12.reuse, UR4, R9 ;  /* 0x000000040c097c23 */ /* 0x042fe20008010009 */
[----:B------:R-:W-:Y:S01]  /*4230*/  ISETP.GE.AND P4, PT, R17, R185, PT ;  /* 0x000000b91100720c */ /* 0x000fe20003f86270 */
[C---:B------:R-:W-:Y:S01]  /*4240*/  FFMA.FTZ R87, R12.reuse, UR4, R87 ;  /* 0x000000040c577c23 */ /* 0x040fe20008010057 */
[----:B------:R-:W-:Y:S01]  /*4250*/  FSEL R34, R15, -INF , !P1 ;  /* 0xff8000000f227808 */ /* 0x000fe20004800000 */
[----:B------:R-:W-:Y:S01]  /*4260*/  FFMA.FTZ R11, R12, UR4, R11 ;  /* 0x000000040c0b7c23 */ /* 0x000fe2000801000b */
[-C--:B------:R-:W-:Y:S01]  /*4270*/  ISETP.GE.AND P1, PT, R18, R3.reuse, PT ;  /* 0x000000031200720c */ /* 0x080fe20003f26270 */
        /* <DEDUP_REMOVED lines=8> */
[----:B------:R-:W-:Y:S02]  /*4300*/  IADD3 R14, R159, 0x71, RZ ;  /* 0x000000719f0e7810 */ /* 0x000fe40007ffe0ff */
[----:B------:R-:W-:Y:S02]  /*4310*/  FSEL R98, R9, -INF , !P1 ;  /* 0xff80000009627808 */ /* 0x000fe40004800000 */
[----:B------:R-:W-:Y:S02]  /*4320*/  IADD3 R9, R159, 0x78, RZ ;  /* 0x000000789f097810 */ /* 0x000fe40007ffe0ff */
[----:B------:R-:W-:Y:S02]  /*4330*/  FSEL R102, R8, -INF , !P2 ;  /* 0xff80000008667808 */ /* 0x000fe40005000000 */
[----:B------:R-:W-:Y:S01]  /*4340*/  FSEL R146, R80, -INF , !P4 ;  /* 0xff80000050927808 */ /* 0x000fe20006000000 */
[----:B------:R-:W1:Y:S01]  /*4350*/  I2F R8, R14 ;  /* 0x0000000e00087306 */ /* 0x000e620000201400 */
[----:B------:R-:W-:Y:S01]  /*4360*/  FFMA.FTZ R80, R10, UR4, R4 ;  /* 0x000000040a507c23 */ /* 0x000fe20008010004 */
[----:B------:R-:W-:-:S02]  /*4370*/  ISETP.GE.AND P0, PT, R21, R185, PT ;  /* 0x000000b91500720c */ /* 0x000fc40003f06270 */
[-C--:B------:R-:W-:Y:S02]  /*4380*/  ISETP.GE.AND P3, PT, R18, R185.reuse, PT ;  /* 0x000000b91200720c */ /* 0x080fe40003f66270 */
[----:B------:R-:W-:Y:S02]  /*4390*/  FSEL R123, R90, -INF , !P0 ;  /* 0xff8000005a7b7808 */ /* 0x000fe40004000000 */
[----:B------:R-:W2:Y:S01]  /*43a0*/  I2F R4, R9 ;  /* 0x0000000900047306 */ /* 0x000ea20000201400 */
[----:B------:R-:W-:Y:S02]  /*43b0*/  ISETP.GE.AND P0, PT, R17, R186, PT ;  /* 0x000000ba1100720c */ /* 0x000fe40003f06270 */
[-C--:B------:R-:W-:Y:S02]  /*43c0*/  ISETP.GE.AND P2, PT, R13, R185.reuse, PT ;  /* 0x000000b90d00720c */ /* 0x080fe40003f46270 */
[----:B------:R-:W-:Y:S02]  /*43d0*/  FSEL R147, R84, -INF , !P0 ;  /* 0xff80000054937808 */ /* 0x000fe40004000000 */
[----:B------:R-:W-:Y:S01]  /*43e0*/  ISETP.GE.AND P0, PT, R18, R2, PT ;  /* 0x000000021200720c */ /* 0x000fe20003f06270 */
[C---:B-1----:R-:W-:Y:S01]  /*43f0*/  FFMA.FTZ R81, R8.reuse, UR4, R81 ;  /* 0x0000000408517c23 */ /* 0x042fe20008010051 */
[----:B------:R-:W-:Y:S01]  /*4400*/  FSEL R143, R87, -INF , !P3 ;  /* 0xff800000578f7808 */ /* 0x000fe20005800000 */
        /* <DEDUP_REMOVED lines=8> */
[----:B------:R-:W-:Y:S01]  /*4490*/  FFMA.FTZ R76, R4, UR4, R76 ;  /* 0x00000004044c7c23 */ /* 0x000fe2000801004c */
[----:B------:R-:W-:Y:S01]  /*44a0*/  ISETP.GE.AND P0, PT, R14, R3, PT ;  /* 0x000000030e00720c */ /* 0x000fe20003f06270 */
[----:B------:R-:W-:Y:S01]  /*44b0*/  FFMA.FTZ R66, R4, UR4, R66 ;  /* 0x0000000404427c23 */ /* 0x000fe20008010042 */
[----:B------:R-:W-:-:S02]  /*44c0*/  ISETP.GE.AND P4, PT, R14, R2, PT ;  /* 0x000000020e00720c */ /* 0x000fc40003f86270 */
[-C--:B------:R-:W-:Y:S02]  /*44d0*/  ISETP.GE.AND P2, PT, R9, R186.reuse, PT ;  /* 0x000000ba0900720c */ /* 0x080fe40003f46270 */
[----:B------:R-:W-:Y:S02]  /*44e0*/  FSEL R153, R81, -INF , !P3 ;  /* 0xff80000051997808 */ /* 0x000fe40005800000 */
[----:B------:R-:W-:Y:S02]  /*44f0*/  FSEL R155, R83, -INF , !P1 ;  /* 0xff800000539b7808 */ /* 0x000fe40004800000 */
[----:B------:R-:W-:Y:S02]  /*4500*/  FSEL R81, R5, -INF , !P0 ;  /* 0xff80000005517808 */ /* 0x000fe40004000000 */
[----:B------:R-:W-:Y:S01]  /*4510*/  FSEL R68, R7, -INF , !P4 ;  /* 0xff80000007447808 */ /* 0x000fe20006000000 */
[----:B------:R-:W1:Y:S01]  /*4520*/  I2F R5, R159 ;  /* 0x0000009f00057306 */ /* 0x000e620000201400 */
[----:B------:R-:W-:Y:S01]  /*4530*/  FSEL R156, R64, -INF , !P2 ;  /* 0xff800000409c7808 */ /* 0x000fe20005000000 */
[----:B------:R-:W-:Y:S01]  /*4540*/  FFMA.FTZ R64, R4, UR4, R78 ;  /* 0x0000000404407c23 */ /* 0x000fe2000801004e */
[----:B------:R-:W-:-:S02]  /*4550*/  ISETP.GE.AND P1, PT, R159, R186, PT ;  /* 0x000000ba9f00720c */ /* 0x000fc40003f26270 */
[C---:B------:R-:W-:Y:S02]  /*4560*/  ISETP.GE.AND P0, PT, R159.reuse, R185, PT ;  /* 0x000000b99f00720c */ /* 0x040fe40003f06270 */
[C---:B------:R-:W-:Y:S02]  /*4570*/  ISETP.GE.AND P4, PT, R159.reuse, R3, PT ;  /* 0x000000039f00720c */ /* 0x040fe40003f86270 */
[----:B------:R-:W-:Y:S02]  /*4580*/  ISETP.GE.AND P2, PT, R159, R2, PT ;  /* 0x000000029f00720c */ /* 0x000fe40003f46270 */
[-C--:B------:R-:W-:Y:S02]  /*4590*/  ISETP.GE.AND P6, PT, R26, R185.reuse, PT ;  /* 0x000000b91a00720c */ /* 0x080fe40003fc6270 */
[C---:B------:R-:W-:Y:S02]  /*45a0*/  ISETP.GE.AND P5, PT, R22.reuse, R185, PT ;  /* 0x000000b91600720c */ /* 0x040fe40003fa6270 */
[----:B------:R-:W-:Y:S01]  /*45b0*/  FSEL R121, R95, -INF , !P6 ;  /* 0xff8000005f797808 */ /* 0x000fe20007000000 */
[----:B-1----:R-:W-:Y:S01]  /*45c0*/  FFMA.FTZ R138, R5, UR4, R138 ;  /* 0x00000004058a7c23 */ /* 0x002fe2000801008a */
[----:B------:R-:W-:Y:S01]  /*45d0*/  IADD3 R159, R159, 0x79, RZ ;  /* 0x000000799f9f7810 */ /* 0x000fe20007ffe0ff */
[C---:B------:R-:W-:Y:S01]  /*45e0*/  FFMA.FTZ R7, R5.reuse, UR4, R136 ;  /* 0x0000000405077c23 */ /* 0x040fe20008010088 */
[----:B------:R-:W-:Y:S01]  /*45f0*/  ISETP.GE.AND P6, PT, R22, R186, PT ;  /* 0x000000ba1600720c */ /* 0x000fe20003fc6270 */
[----:B------:R-:W-:Y:S01]  /*4600*/  FFMA.FTZ R60, R5, UR4, R60 ;  /* 0x00000004053c7c23 */ /* 0x000fe2000801003c */
[----:B------:R-:W1:Y:S01]  /*4610*/  I2F R4, R159 ;  /* 0x0000009f00047306 */ /* 0x000e620000201400 */
[----:B------:R-:W-:-:S02]  /*4620*/  FSEL R125, R91, -INF , !P5 ;  /* 0xff8000005b7d7808 */ /* 0x000fc40006800000 */
[----:B------:R-:W-:Y:S02]  /*4630*/  FSEL R150, R89, -INF , !P6 ;  /* 0xff80000059967808 */ /* 0x000fe40007000000 */
[----:B------:R-:W-:Y:S02]  /*4640*/  ISETP.GE.AND P6, PT, R17, R2, PT ;  /* 0x000000021100720c */ /* 0x000fe40003fc6270 */
[----:B------:R-:W-:Y:S02]  /*4650*/  ISETP.GE.AND P5, PT, R18, R186, PT ;  /* 0x000000ba1200720c */ /* 0x000fe40003fa6270 */
[----:B------:R-:W-:Y:S02]  /*4660*/  FSEL R33, R33, -INF , !P6 ;  /* 0xff80000021217808 */ /* 0x000fe40007000000 */
[----:B------:R-:W-:Y:S02]  /*4670*/  FSEL R149, R85, -INF , !P5 ;  /* 0xff80000055957808 */ /* 0x000fe40006800000 */
[----:B------:R-:W-:-:S02]  /*4680*/  ISETP.GE.AND P6, PT, R13, R3, PT ;  /* 0x000000030d00720c */ /* 0x000fc40003fc6270 */
[----:B------:R-:W-:Y:S01]  /*4690*/  ISETP.GE.AND P5, PT, R13, R2, PT ;  /* 0x000000020d00720c */ /* 0x000fe20003fa6270 */
[----:B-1----:R-:W-:Y:S01]  /*46a0*/  FFMA.FTZ R65, R4, UR4, R65 ;  /* 0x0000000404417c23 */ /* 0x002fe20008010041 */
[----:B------:R-:W-:Y:S01]  /*46b0*/  FSEL R80, R80, -INF , !P6 ;  /* 0xff80000050507808 */ /* 0x000fe20007000000 */
[----:B------:R-:W-:Y:S01]  /*46c0*/  FFMA.FTZ R67, R4, UR4, R67 ;  /* 0x0000000404437c23 */ /* 0x000fe20008010043 */
[----:B------:R-:W-:Y:S01]  /*46d0*/  FSEL R69, R6, -INF , !P5 ;  /* 0xff80000006457808 */ /* 0x000fe20006800000 */
[C---:B------:R-:W-:Y:S01]  /*46e0*/  FFMA.FTZ R77, R4.reuse, UR4, R77 ;  /* 0x00000004044d7c23 */ /* 0x040fe2000801004d */
[----:B------:R-:W-:Y:S01]  /*46f0*/  ISETP.GE.AND P6, PT, R9, R185, PT ;  /* 0x000000b90900720c */ /* 0x000fe20003fc6270 */
[----:B------:R-:W-:Y:S01]  /*4700*/  FFMA.FTZ R71, R4, UR4, R79 ;  /* 0x0000000404477c23 */ /* 0x000fe2000801004f */
[----:B------:R-:W-:Y:S01]  /*4710*/  FSEL R4, R138, -INF , !P0 ;  /* 0xff8000008a047808 */ /* 0x000fe20004000000 */
[----:B------:R-:W-:Y:S01]  /*4720*/  FFMA.FTZ R6, R5, UR4, R62 ;  /* 0x0000000405067c23 */ /* 0x000fe2000801003e */
[----:B------:R-:W-:-:S02]  /*4730*/  PLOP3.LUT P0, PT, PT, PT, UP0, 0x80, 0x0 ;  /* 0x000000000000781c */ /* 0x000fc40003f0f008 */
[C---:B------:R-:W-:Y:S02]  /*4740*/  ISETP.GE.AND P5, PT, R9.reuse, R3, PT ;  /* 0x000000030900720c */ /* 0x040fe40003fa6270 */
[----:B------:R-:W-:Y:S02]  /*4750*/  ISETP.GE.AND P3, PT, R9, R2, PT ;  /* 0x000000020900720c */ /* 0x000fe40003f66270 */
[----:B------:R-:W-:Y:S02]  /*4760*/  FSEL R124, R66, -INF , !P6 ;  /* 0xff800000427c7808 */ /* 0x000fe40007000000 */
[----:B------:R-:W-:Y:S02]  /*4770*/  FSEL R78, R76, -INF , !P5 ;  /* 0xff8000004c4e7808 */ /* 0x000fe40006800000 */
[----:B------:R-:W-:Y:S02]  /*4780*/  FSEL R64, R64, -INF , !P3 ;  /* 0xff80000040407808 */ /* 0x000fe40005800000 */
[----:B------:R-:W-:-:S02]  /*4790*/  FSEL R7, R7, -INF , !P1 ;  /* 0xff80000007077808 */ /* 0x000fc40004800000 */
[C---:B------:R-:W-:Y:S02]  /*47a0*/  ISETP.GE.AND P6, PT, R159.reuse, R186, PT ;  /* 0x000000ba9f00720c */ /* 0x040fe40003fc6270 */
        /* <DEDUP_REMOVED lines=63> */
.L_x_322:
[----:B------:R-:W-:Y:S05]  /*4ba0*/  BSYNC B0 ;  /* 0x0000000000007941 */ /* 0x000fea0003800000 */
.L_x_321:
[----:B------:R-:W0:Y:S02]  /*4bb0*/  LDGDEPBAR ;  /* 0x00000000000079af */ /* 0x000e240000000000 */
.L_x_320:
[----:B------:R-:W-:Y:S01]  /*4bc0*/  FMNMX.FTZ R12, R7, R197, !PT ;  /* 0x000000c5070c7209 */ /* 0x000fe20007810000 */
[----:B------:R-:W-:Y:S01]  /*4bd0*/  USHF.L.U32 UR7, UR30, 0x2, URZ ;  /* 0x000000021e077899 */ /* 0x000fe2000800063f */
[----:B------:R-:W-:Y:S01]  /*4be0*/  FMNMX.FTZ R15, R5, R72, !PT ;  /* 0x00000048050f7209 */ /* 0x000fe20007810000 */
[----:B------:R-:W-:Y:S01]  /*4bf0*/  IMAD.WIDE.U32 R96, R241, -0x2daee0ad, RZ ;  /* 0xd2511f53f1607825 */ /* 0x000fe200078e00ff */
[----:B------:R-:W-:Y:S01]  /*4c00*/  FMNMX.FTZ R12, R61, R12, !PT ;  /* 0x0000000c3d0c7209 */ /* 0x000fe20007810000 */
[----:B------:R-:W-:Y:S01]  /*4c10*/  UIADD3 UR17, UR32, -0x61c88647, URZ ;  /* 0x9e3779b920117890 */ /* 0x000fe2000fffe03f */
[----:B------:R-:W-:Y:S01]  /*4c20*/  FMNMX.FTZ R15, R58, R15, !PT ;  /* 0x0000000f3a0f7209 */ /* 0x000fe20007810000 */
[----:B-1----:R-:W-:Y:S01]  /*4c30*/  IMAD.U32 R20, RZ, RZ, UR7 ;  /* 0x00000007ff147e24 */ /* 0x002fe2000f8e00ff */
[----:B------:R-:W-:Y:S01]  /*4c40*/  FMNMX.FTZ R12, R201, R12, !PT ;  /* 0x0000000cc90c7209 */ /* 0x000fe20007810000 */
[----:B------:R-:W-:Y:S01]  /*4c50*/  IMAD.WIDE.U32 R244, R242, -0x326172a9, RZ ;  /* 0xcd9e8d57f2f47825 */ /* 0x000fe200078e00ff */
[----:B------:R-:W-:Y:S01]  /*4c60*/  FMNMX.FTZ R15, R57, R15, !PT ;  /* 0x0000000f390f7209 */ /* 0x000fe20007810000 */
[----:B------:R-:W-:Y:S01]  /*4c70*/  UIADD3 UR16, UR33, -0x4498517b, URZ ;  /* 0xbb67ae8521107890 */ /* 0x000fe2000fffe03f */
[----:B------:R-:W-:Y:S01]  /*4c80*/  FMNMX.FTZ R12, R59, R12, !PT ;  /* 0x0000000c3b0c7209 */ /* 0x000fe20007810000 */
[----:B------:R-:W-:Y:S01]  /*4c90*/  UIADD3 UR14, UR33, 0x76cf5d0a, URZ ;  /* 0x76cf5d0a210e7890 */ /* 0x000fe2000fffe03f */
[----:B------:R-:W-:Y:S01]  /*4ca0*/  FMNMX.FTZ R15, R198, R15, !PT ;  /* 0x0000000fc60f7209 */ /* 0x000fe20007810000 */
[----:B------:R-:W-:Y:S01]  /*4cb0*/  UIADD3 UR15, UR32, 0x3c6ef372, URZ ;  /* 0x3c6ef372200f7890 */ /* 0x000fe2000fffe03f */
[----:B------:R-:W-:Y:S01]  /*4cc0*/  FMNMX.FTZ R12, R203, R12, !PT ;  /* 0x0000000ccb0c7209 */ /* 0x000fe20007810000 */
[----:B------:R-:W-:Y:S01]  /*4cd0*/  UIADD3 UR12, UR33, 0x32370b8f, URZ ;  /* 0x32370b8f210c7890 */ /* 0x000fe2000fffe03f */
[----:B------:R-:W-:Y:S01]  /*4ce0*/  FMNMX.FTZ R15, R199, R15, !PT ;  /* 0x0000000fc70f7209 */ /* 0x000fe20007810000 */
[----:B------:R-:W-:Y:S01]  /*4cf0*/  UIADD3 UR13, UR32, -0x255992d5, URZ ;  /* 0xdaa66d2b200d7890 */ /* 0x000fe2000fffe03f */
[----:B------:R-:W-:Y:S01]  /*4d00*/  FMNMX.FTZ R12, R204, R12, !PT ;  /* 0x0000000ccc0c7209 */ /* 0x000fe20007810000 */
[----:B------:R-:W-:Y:S01]  /*4d10*/  UIADD3 UR11, UR32, 0x78dde6e4, URZ ;  /* 0x78dde6e4200b7890 */ /* 0x000fe2000fffe03f */
[----:B------:R-:W-:Y:S01]  /*4d20*/  FMNMX.FTZ R15, R48, R15, !PT ;  /* 0x0000000f300f7209 */ /* 0x000fe20007810000 */
[----:B------:R-:W-:Y:S01]  /*4d30*/  UIADD3 UR8, UR33, -0x56f99767, URZ ;  /* 0xa906689921087890 */ /* 0x000fe2000fffe03f */
[----:B------:R-:W-:Y:S01]  /*4d40*/  FMNMX.FTZ R12, R210, R12, !PT ;  /* 0x0000000cd20c7209 */ /* 0x000fe20007810000 */
[----:B------:R-:W-:Y:S01]  /*4d50*/  UIADD3 UR10, UR33, -0x126145ec, URZ ;  /* 0xed9eba14210a7890 */ /* 0x000fe2000fffe03f */
[----:B------:R-:W-:Y:S01]  /*4d60*/  FMNMX.FTZ R15, R202, R15, !PT ;  /* 0x0000000fca0f7209 */ /* 0x000fe20007810000 */
[----:B------:R-:W-:Y:S01]  /*4d70*/  UIADD3 UR9, UR32, 0x1715609d, URZ ;  /* 0x1715609d20097890 */ /* 0x000fe2000fffe03f */
[----:B------:R-:W-:Y:S01]  /*4d80*/  FMNMX.FTZ R12, R134, R12, !PT ;  /* 0x0000000c860c7209 */ /* 0x000fe20007810000 */
[----:B------:R-:W-:Y:S01]  /*4d90*/  IMAD.SHL.U32 R231, R181, 0x2, RZ ;  /* 0x00000002b5e77824 */ /* 0x000fe200078e00ff */
[----:B------:R-:W-:Y:S01]  /*4da0*/  FMNMX.FTZ R15, R227, R15, !PT ;  /* 0x0000000fe30f7209 */ /* 0x000fe20007810000 */
[----:B------:R-:W-:Y:S01]  /*4db0*/  IMAD R180, R180, 0x10000, R180 ;  /* 0x00010000b4b47824 */ /* 0x000fe200078e02b4 */
[----:B------:R-:W-:Y:S01]  /*4dc0*/  FMNMX.FTZ R12, R164, R12, !PT ;  /* 0x0000000ca40c7209 */ /* 0x000fe20007810000 */
[----:B------:R-:W-:Y:S01]  /*4dd0*/  IMAD R240, R0, 0x2, R231 ;  /* 0x0000000200f07824 */ /* 0x000fe200078e02e7 */
[----:B------:R-:W-:Y:S01]  /*4de0*/  FMNMX.FTZ R15, R226, R15, !PT ;  /* 0x0000000fe20f7209 */ /* 0x000fe20007810000 */
[----:B------:R-:W-:Y:S01]  /*4df0*/  LDSM.16.MT88.4 R216, [R231+0x4000] ;  /* 0x00400000e7d8783b */ /* 0x000fe20000004200 */
[----:B------:R-:W-:Y:S01]  /*4e00*/  FMNMX.FTZ R12, R166, R12, !PT ;  /* 0x0000000ca60c7209 */ /* 0x000fe20007810000 */
[----:B------:R-:W-:Y:S01]  /*4e10*/  UIADD3 UR31, UR7, 0x1, URZ ;  /* 0x00000001071f7890 */ /* 0x000fe2000fffe03f */
[----:B------:R-:W-:Y:S01]  /*4e20*/  FMNMX.FTZ R15, R187, R15, !PT ;  /* 0x0000000fbb0f7209 */ /* 0x000fe20007810000 */
[----:B------:R-:W-:Y:S01]  /*4e30*/  STL.64 [R1], R2 ;  /* 0x0000000201007387 */ /* 0x000fe20000100a00 */
        /* <DEDUP_REMOVED lines=9> */
[----:B--2---:R-:W-:Y:S02]  /*4ed0*/  FMNMX.FTZ R11, R6, R193, !PT ;  /* 0x000000c1060b7209 */ /* 0x004fe40007810000 */
[----:B------:R-:W-:Y:S02]  /*4ee0*/  FMNMX.FTZ R12, R130, R12, !PT ;  /* 0x0000000c820c7209 */ /* 0x000fe40007810000 */
[----:B------:R-:W-:Y:S02]  /*4ef0*/  FMNMX.FTZ R15, R172, R15, !PT ;  /* 0x0000000fac0f7209 */ /* 0x000fe40007810000 */
[----:B------:R-:W-:-:S02]  /*4f00*/  FMNMX.FTZ R12, R140, R12, !PT ;  /* 0x0000000c8c0c7209 */ /* 0x000fc40007810000 */
[----:B------:R-:W-:Y:S02]  /*4f10*/  FMNMX.FTZ R11, R56, R11, !PT ;  /* 0x0000000b380b7209 */ /* 0x000fe40007810000 */
[----:B------:R-:W-:Y:S02]  /*4f20*/  FMNMX.FTZ R12, R142, R12, !PT ;  /* 0x0000000c8e0c7209 */ /* 0x000fe40007810000 */
[----:B------:R-:W-:Y:S02]  /*4f30*/  FMNMX.FTZ R15, R139, R15, !PT ;  /* 0x0000000f8b0f7209 */ /* 0x000fe40007810000 */
[----:B------:R-:W-:Y:S02]  /*4f40*/  FMNMX.FTZ R12, R141, R12, !PT ;  /* 0x0000000c8d0c7209 */ /* 0x000fe40007810000 */
[----:B------:R-:W-:Y:S02]  /*4f50*/  IADD3 R10, R242, 0x4, RZ ;  /* 0x00000004f20a7810 */ /* 0x000fe40007ffe0ff */
[----:B------:R-:W-:-:S02]  /*4f60*/  FMNMX.FTZ R12, R158, R12, !PT ;  /* 0x0000000c9e0c7209 */ /* 0x000fc40007810000 */
[----:B------:R-:W-:Y:S01]  /*4f70*/  FMNMX.FTZ R11, R196, R11, !PT ;  /* 0x0000000bc40b7209 */ /* 0x000fe20007810000 */
[----:B------:R-:W-:Y:S01]  /*4f80*/  IMAD.WIDE.U32 R224, R10, -0x326172a9, RZ ;  /* 0xcd9e8d570ae07825 */ /* 0x000fe200078e00ff */
        /* <DEDUP_REMOVED lines=8> */
[----:B------:R-:W-:Y:S02]  /*5010*/  FMNMX.FTZ R15, R154, R15, !PT ;  /* 0x0000000f9a0f7209 */ /* 0x000fe40007810000 */
[----:B------:R-:W-:Y:S02]  /*5020*/  FMNMX.FTZ R12, R150, R12, !PT ;  /* 0x0000000c960c7209 */ /* 0x000fe40007810000 */
[----:B------:R-:W-:Y:S02]  /*5030*/  FMNMX.FTZ R11, R53, R11, !PT ;  /* 0x0000000b350b7209 */ /* 0x000fe40007810000 */
[----:B------:R-:W-:-:S02]  /*5040*/  FMNMX.FTZ R12, R147, R12, !PT ;  /* 0x0000000c930c7209 */ /* 0x000fc40007810000 */
[----:B------:R-:W-:Y:S02]  /*5050*/  LOP3.LUT R8, R21, UR17, R224, 0x96, !PT ;  /* 0x0000001115087c12 */ /* 0x000fe4000f8e96e0 */
[----:B------:R-:W-:Y:S02]  /*5060*/  FMNMX.FTZ R15, R157, R15, !PT ;  /* 0x0000000f9d0f7209 */ /* 0x000fe40007810000 */
[----:B------:R-:W-:Y:S01]  /*5070*/  FMNMX.FTZ R12, R149, R12, !PT ;  /* 0x0000000c950c7209 */ /* 0x000fe20007810000 */
[----:B------:R-:W-:Y:S01]  /*5080*/  IMAD.WIDE.U32 R44, R8, -0x2daee0ad, RZ ;  /* 0xd2511f53082c7825 */ /* 0x000fe200078e00ff */
        /* <DEDUP_REMOVED lines=16> */
[----:B------:R-:W1:Y:S01]  /*5190*/  SHFL.BFLY PT, R13, R12, 0x2, 0x1f ;  /* 0x0c401f000c0d7f89 */ /* 0x000e6200000e0000 */
[----:B------:R-:W-:-:S02]  /*51a0*/  FMNMX.FTZ R8, R173, R8, !PT ;  /* 0x00000008ad087209 */ /* 0x000fc40007810000 */
[----:B------:R-:W-:Y:S02]  /*51b0*/  FMNMX.FTZ R14, R103, R14, !PT ;  /* 0x0000000e670e7209 */ /* 0x000fe40007810000 */
[----:B------:R-:W-:Y:S02]  /*51c0*/  FMNMX.FTZ R8, R161, R8, !PT ;  /* 0x00000008a1087209 */ /* 0x000fe40007810000 */
[----:B------:R-:W-:Y:S02]  /*51d0*/  LOP3.LUT R9, R182, UR32, RZ, 0x3c, !PT ;  /* 0x00000020b6097c12 */ /* 0x000fe4000f8e3cff */
[----:B------:R-:W-:Y:S02]  /*51e0*/  FMNMX.FTZ R14, R102, R14, !PT ;  /* 0x0000000e660e7209 */ /* 0x000fe40007810000 */
[----:B------:R-:W-:Y:S02]  /*51f0*/  FMNMX.FTZ R8, R115, R8, !PT ;  /* 0x0000000873087209 */ /* 0x000fe40007810000 */
[----:B------:R-:W-:-:S02]  /*5200*/  LOP3.LUT R190, R245, R9, RZ, 0x3c, !PT ;  /* 0x00000009f5be7212 */ /* 0x000fc400078e3cff */
[----:B------:R-:W-:Y:S02]  /*5210*/  FMNMX.FTZ R14, R98, R14, !PT ;  /* 0x0000000e620e7209 */ /* 0x000fe40007810000 */
[----:B------:R-:W-:Y:S01]  /*5220*/  FMNMX.FTZ R8, R111, R8, !PT ;  /* 0x000000086f087209 */ /* 0x000fe20007810000 */
[----:B------:R-:W-:Y:S01]  /*5230*/  IMAD.WIDE.U32 R190, R190, -0x2daee0ad, RZ ;  /* 0xd2511f53bebe7825 */ /* 0x000fe200078e00ff */
[----:B------:R-:W-:Y:S02]  /*5240*/  FMNMX.FTZ R15, R4, R208, !PT ;  /* 0x000000d0040f7209 */ /* 0x000fe40007810000 */
[----:B------:R-:W-:Y:S02]  /*5250*/  FMNMX.FTZ R14, R80, R14, !PT ;  /* 0x0000000e500e7209 */ /* 0x000fe40007810000 */
[----:B------:R-:W-:Y:S02]  /*5260*/  FMNMX.FTZ R8, R110, R8, !PT ;  /* 0x000000086e087209 */ /* 0x000fe40007810000 */
[----:B------:R-:W-:-:S02]  /*5270*/  FMNMX.FTZ R14, R81, R14, !PT ;  /* 0x0000000e510e7209 */ /* 0x000fc40007810000 */
[----:B------:R-:W-:Y:S02]  /*5280*/  FMNMX.FTZ R15, R63, R15, !PT ;  /* 0x0000000f3f0f7209 */ /* 0x000fe40007810000 */
[----:B------:R-:W-:Y:S02]  /*5290*/  LOP3.LUT R182, R191, UR16, R96, 0x96, !PT ;  /* 0x00000010bfb67c12 */ /* 0x000fe4000f8e9660 */
[----:B------:R-:W-:Y:S02]  /*52a0*/  FMNMX.FTZ R8, R30, R8, !PT ;  /* 0x000000081e087209 */ /* 0x000fe40007810000 */
[----:B------:R-:W-:Y:S01]  /*52b0*/  FMNMX.FTZ R14, R78, R14, !PT ;  /* 0x0000000e4e0e7209 */ /* 0x000fe20007810000 */
[----:B------:R-:W-:Y:S01]  /*52c0*/  IMAD.WIDE.U32 R182, R182, -0x326172a9, RZ ;  /* 0xcd9e8d57b6b67825 */ /* 0x000fe200078e00ff */
[----:B------:R-:W-:Y:S02]  /*52d0*/  FMNMX.FTZ R15, R200, R15, !PT ;  /* 0x0000000fc80f7209 */ /* 0x000fe40007810000 */
[----:B------:R-:W-:-:S02]  /*52e0*/  LOP3.LUT R188, R225, R9, RZ, 0x3c, !PT ;  /* 0x00000009e1bc7212 */ /* 0x000fc400078e3cff */
[----:B-1----:R-:W-:Y:S02]  /*52f0*/  FMNMX.FTZ R13, R12, R13, !PT ;  /* 0x0000000d0c0d7209 */ /* 0x002fe40007810000 */
[----:B------:R-:W-:Y:S01]  /*5300*/  FMNMX.FTZ R8, R28, R8, !PT ;  /* 0x000000081c087209 */ /* 0x000fe20007810000 */
[----:B------:R-:W-:Y:S01]  /*5310*/  IMAD.WIDE.U32 R188, R188, -0x2daee0ad, RZ ;  /* 0xd2511f53bcbc7825 */ /* 0x000fe200078e00ff */
[----:B------:R-:W-:Y:S01]  /*5320*/  LOP3.LUT R11, R23, UR14, R190, 0x96, !PT ;  /* 0x0000000e170b7c12 */ /* 0x000fe2000f8e96be */
[----:B------:R-:W1:Y:S01]  /*5330*/  SHFL.BFLY PT, R133, R13, 0x1, 0x1f ;  /* 0x0c201f000d857f89 */ /* 0x000e6200000e0000 */
[----:B------:R-:W-:Y:S02]  /*5340*/  FMNMX.FTZ R14, R77, R14, !PT ;  /* 0x0000000e4d0e7209 */ /* 0x000fe40007810000 */
[----:B------:R-:W-:Y:S01]  /*5350*/  FMNMX.FTZ R15, R52, R15, !PT ;  /* 0x0000000f340f7209 */ /* 0x000fe20007810000 */
[----:B------:R-:W-:Y:S01]  /*5360*/  IMAD.WIDE.U32 R16, R11, -0x326172a9, RZ ;  /* 0xcd9e8d570b107825 */ /* 0x000fe200078e00ff */
[----:B------:R-:W-:Y:S01]  /*5370*/  FMNMX.FTZ R8, R29, R8, !PT ;  /* 0x000000081d087209 */ /* 0x000fe20007810000 */
[----:B------:R-:W2:Y:S01]  /*5380*/  SHFL.BFLY PT, R11, R14, 0x2, 0x1f ;  /* 0x0c401f000e0b7f89 */ /* 0x000ea200000e0000 */
[----:B------:R-:W-:-:S02]  /*5390*/  LOP3.LUT R46, R183, UR15, R20, 0x96, !PT ;  /* 0x0000000fb72e7c12 */ /* 0x000fc4000f8e9614 */
        /* <DEDUP_REMOVED lines=18> */
[----:B------:R-:W-:Y:S02]  /*54c0*/  LOP3.LUT R12, R23, UR11, R16, 0x96, !PT ;  /* 0x0000000b170c7c12 */ /* 0x000fe4000f8e9610 */
[----:B------:R-:W-:Y:S01]  /*54d0*/  FMNMX.FTZ R15, R168, R15, !PT ;  /* 0x0000000fa80f7209 */ /* 0x000fe20007810000 */
[----:B------:R-:W-:Y:S01]  /*54e0*/  IMAD.WIDE.U32 R24, R24, -0x2daee0ad, RZ ;  /* 0xd2511f5318187825 */ /* 0x000fe200078e00ff */
[----:B------:R-:W-:Y:S02]  /*54f0*/  FMNMX.FTZ R8, R35, R8, !PT ;  /* 0x0000000823087209 */ /* 0x000fe40007810000 */
[----:B------:R-:W-:Y:S02]  /*5500*/  LOP3.LUT R18, R45, UR14, R188, 0x96, !PT ;  /* 0x0000000e2d127c12 */ /* 0x000fe4000f8e96bc */
[----:B------:R-:W-:-:S02]  /*5510*/  LOP3.LUT R44, R21, UR12, R44, 0x96, !PT ;  /* 0x0000000c152c7c12 */ /* 0x000fc4000f8e962c */
[----:B-1----:R-:W-:Y:S01]  /*5520*/  FMNMX.FTZ R133, R13, R133, !PT ;  /* 0x000000850d857209 */ /* 0x002fe20007810000 */
[----:B------:R-:W-:Y:S01]  /*5530*/  IMAD.WIDE.U32 R12, R12, -0x2daee0ad, RZ ;  /* 0xd2511f530c0c7825 */ /* 0x000fe200078e00ff */
[----:B------:R-:W-:Y:S02]  /*5540*/  FMNMX.FTZ R15, R169, R15, !PT ;  /* 0x0000000fa90f7209 */ /* 0x000fe40007810000 */
[----:B--2---:R-:W-:Y:S01]  /*5550*/  FMNMX.FTZ R11, R14, R11, !PT ;  /* 0x0000000b0e0b7209 */ /* 0x004fe20007810000 */
[----:B------:R-:W-:Y:S01]  /*5560*/  IMAD.WIDE.U32 R18, R18, -0x326172a9, RZ ;  /* 0xcd9e8d5712127825 */ /* 0x000fe200078e00ff */
[----:B------:R-:W-:Y:S02]  /*5570*/  FMNMX.FTZ R8, R34, R8, !PT ;  /* 0x0000000822087209 */ /* 0x000fe40007810000 */
[----:B------:R-:W-:Y:S01]  /*5580*/  FMNMX.FTZ R15, R126, R15, !PT ;  /* 0x0000000f7e0f7209 */ /* 0x000fe20007810000 */
[----:B------:R-:W-:Y:S01]  /*5590*/  IMAD.WIDE.U32 R44, R44, -0x326172a9, RZ ;  /* 0xcd9e8d572c2c7825 */ /* 0x000fe200078e00ff */
[----:B------:R-:W-:-:S02]  /*55a0*/  LOP3.LUT R14, R13, UR8, R24, 0x96, !PT ;  /* 0x000000080d0e7c12 */ /* 0x000fc4000f8e9618 */
[----:B------:R-:W1:Y:S01]  /*55b0*/  SHFL.BFLY PT, R13, R11, 0x1, 0x1f ;  /* 0x0c201f000b0d7f89 */ /* 0x000e6200000e0000 */
[----:B------:R-:W-:Y:S01]  /*55c0*/  FMNMX.FTZ R8, R33, R8, !PT ;  /* 0x0000000821087209 */ /* 0x000fe20007810000 */
[----:B------:R-:W-:Y:S01]  /*55d0*/  FMUL.FTZ R160, R133, c[0x0][0x23c] ;  /* 0x00008f0085a07a20 */ /* 0x000fe20000410000 */
[----:B------:R-:W-:Y:S02]  /*55e0*/  FMNMX.FTZ R15, R128, R15, !PT ;  /* 0x0000000f800f7209 */ /* 0x000fe40007810000 */
[----:B------:R-:W-:Y:S02]  /*55f0*/  LOP3.LUT R16, R19, UR13, R174, 0x96, !PT ;  /* 0x0000000d13107c12 */ /* 0x000fe4000f8e96ae */
[----:B------:R-:W-:Y:S02]  /*5600*/  LOP3.LUT R18, R45, UR11, R18, 0x96, !PT ;  /* 0x0000000b2d127c12 */ /* 0x000fe4000f8e9612 */
[----:B------:R-:W-:Y:S01]  /*5610*/  FMNMX.FTZ R8, R32, R8, !PT ;  /* 0x0000000820087209 */ /* 0x000fe20007810000 */
[----:B------:R-:W-:Y:S01]  /*5620*/  IMAD.WIDE.U32 R16, R16, -0x2daee0ad, RZ ;  /* 0xd2511f5310107825 */ /* 0x000fe200078e00ff */
[----:B------:R-:W-:-:S02]  /*5630*/  FMNMX.FTZ R15, R127, R15, !PT ;  /* 0x0000000f7f0f7209 */ /* 0x000fc40007810000 */
[----:B------:R-:W-:Y:S01]  /*5640*/  FMNMX.FTZ R8, R69, R8, !PT ;  /* 0x0000000845087209 */ /* 0x000fe20007810000 */
[----:B------:R-:W-:Y:S01]  /*5650*/  IMAD.WIDE.U32 R18, R18, -0x2daee0ad, RZ ;  /* 0xd2511f5312127825 */ /* 0x000fe200078e00ff */
[----:B------:R-:W-:Y:S02]  /*5660*/  FMNMX.FTZ R15, R131, R15, !PT ;  /* 0x0000000f830f7209 */ /* 0x000fe40007810000 */
        /* <DEDUP_REMOVED lines=8> */
[----:B-1----:R-:W-:Y:S02]  /*56f0*/  FMNMX.FTZ R13, R11, R13, !PT ;  /* 0x0000000d0b0d7209 */ /* 0x002fe40007810000 */
[----:B------:R-:W1:Y:S01]  /*5700*/  SHFL.BFLY PT, R11, R8, 0x2, 0x1f ;  /* 0x0c401f00080b7f89 */ /* 0x000e6200000e0000 */
[----:B------:R-:W-:Y:S02]  /*5710*/  FMNMX.FTZ R19, R107, R19, !PT ;  /* 0x000000136b137209 */ /* 0x000fe40007810000 */
[----:B------:R-:W-:Y:S01]  /*5720*/  LOP3.LUT R46, R25, UR10, R46, 0x96, !PT ;  /* 0x0000000a192e7c12 */ /* 0x000fe2000f8e962e */
[----:B------:R-:W-:Y:S01]  /*5730*/  FMUL.FTZ R79, R13, c[0x0][0x23c] ;  /* 0x00008f000d4f7a20 */ /* 0x000fe20000410000 */
[----:B------:R-:W-:-:S02]  /*5740*/  FMNMX.FTZ R19, R113, R19, !PT ;  /* 0x0000001371137209 */ /* 0x000fc40007810000 */
[----:B------:R-:W-:Y:S01]  /*5750*/  FSETP.NEU.FTZ.AND P1, PT, R133, -INF , PT ;  /* 0xff8000008500780b */ /* 0x000fe20003f3d000 */
[----:B------:R-:W-:Y:S01]  /*5760*/  IMAD.WIDE.U32 R46, R46, -0x326172a9, RZ ;  /* 0xcd9e8d572e2e7825 */ /* 0x000fe200078e00ff */
[----:B------:R-:W-:Y:S02]  /*5770*/  FMNMX.FTZ R19, R114, R19, !PT ;  /* 0x0000001372137209 */ /* 0x000fe40007810000 */
[----:B------:R-:W-:Y:S02]  /*5780*/  FSEL R160, R160, RZ, P1 ;  /* 0x000000ffa0a07208 */ /* 0x000fe40000800000 */
[----:B------:R-:W-:Y:S02]  /*5790*/  FMNMX.FTZ R19, R120, R19, !PT ;  /* 0x0000001378137209 */ /* 0x000fe40007810000 */
[----:B------:R-:W-:Y:S01]  /*57a0*/  LOP3.LUT R20, R17, UR10, R20, 0x96, !PT ;  /* 0x0000000a11147c12 */ /* 0x000fe2000f8e9614 */
[--C-:B------:R-:W-:Y:S01]  /*57b0*/  FFMA.FTZ R70, R7, c[0x0][0x23c], -R160.reuse ;  /* 0x00008f0007467a23 */ /* 0x100fe200000108a0 */
[----:B------:R-:W-:Y:S01]  /*57c0*/  FMNMX.FTZ R19, R121, R19, !PT ;  /* 0x0000001379137209 */ /* 0x000fe20007810000 */
[----:B------:R-:W-:Y:S01]  /*57d0*/  FFMA.FTZ R51, R59, c[0x0][0x23c], -R160 ;  /* 0x00008f003b337a23 */ /* 0x000fe200000108a0 */
[----:B------:R-:W-:Y:S01]  /*57e0*/  LOP3.LUT R7, R47, UR9, R22, 0x96, !PT ;  /* 0x000000092f077c12 */ /* 0x000fe2000f8e9616 */
[----:B------:R-:W-:Y:S01]  /*57f0*/  IMAD.WIDE.U32 R20, R20, -0x326172a9, RZ ;  /* 0xcd9e8d5714147825 */ /* 0x000fe200078e00ff */
[----:B------:R-:W-:Y:S01]  /*5800*/  FMNMX.FTZ R19, R123, R19, !PT ;  /* 0x000000137b137209 */ /* 0x000fe20007810000 */
[----:B------:R-:W-:Y:S01]  /*5810*/  MUFU.EX2 R70, R70 ;  /* 0x0000004600467308 */ /* 0x000fe20000000800 */
[----:B------:R-:W-:Y:S01]  /*5820*/  FSETP.NEU.FTZ.AND P1, PT, R13, -INF , PT ;  /* 0xff8000000d00780b */ /* 0x000fe20003f3d000 */
[----:B------:R-:W-:Y:S01]  /*5830*/  IMAD.WIDE.U32 R22, R7, -0x2daee0ad, RZ ;  /* 0xd2511f5307167825 */ /* 0x000fe200078e00ff */
[----:B-1----:R-:W-:-:S02]  /*5840*/  FMNMX.FTZ R8, R8, R11, !PT ;  /* 0x0000000b08087209 */ /* 0x002fc40007810000 */
[----:B------:R-:W-:Y:S01]  /*5850*/  FMNMX.FTZ R19, R125, R19, !PT ;  /* 0x000000137d137209 */ /* 0x000fe20007810000 */
[----:B------:R-:W-:Y:S01]  /*5860*/  IMAD.WIDE.U32 R16, R16, -0x326172a9, RZ ;  /* 0xcd9e8d5710107825 */ /* 0x000fe200078e00ff */
[----:B------:R-:W-:Y:S01]  /*5870*/  LOP3.LUT R11, R23, UR18, R12, 0x96, !PT ;  /* 0x00000012170b7c12 */ /* 0x000fe2000f8e960c */
[----:B------:R-:W-:Y:S01]  /*5880*/  MUFU.EX2 R51, R51 ;  /* 0x0000003300337308 */ /* 0x000fe20000000800 */
[----:B------:R-:W1:Y:S01]  /*5890*/  SHFL.BFLY PT, R12, R8, 0x1, 0x1f ;  /* 0x0c201f00080c7f89 */ /* 0x000e6200000e0000 */
[----:B------:R-:W-:Y:S01]  /*58a0*/  FMNMX.FTZ R19, R137, R19, !PT ;  /* 0x0000001389137209 */ /* 0x000fe20007810000 */
[----:B------:R-:W-:Y:S01]  /*58b0*/  FFMA.FTZ R67, R197, c[0x0][0x23c], -R160 ;  /* 0x00008f00c5437a23 */ /* 0x000fe200000108a0 */
[----:B------:R-:W-:Y:S01]  /*58c0*/  LOP3.LUT R44, R21, UR9, R44, 0x96, !PT ;  /* 0x00000009152c7c12 */ /* 0x000fe2000f8e962c */
[--C-:B------:R-:W-:Y:S01]  /*58d0*/  FFMA.FTZ R55, R201, c[0x0][0x23c], -R160.reuse ;  /* 0x00008f00c9377a23 */ /* 0x100fe200000108a0 */
[----:B------:R-:W-:Y:S01]  /*58e0*/  FMNMX.FTZ R19, R143, R19, !PT ;  /* 0x000000138f137209 */ /* 0x000fe20007810000 */
[----:B------:R-:W-:Y:S01]  /*58f0*/  FFMA.FTZ R43, R203, c[0x0][0x23c], -R160 ;  /* 0x00008f00cb2b7a23 */ /* 0x000fe200000108a0 */
[----:B------:R-:W-:Y:S01]  /*5900*/  FSEL R79, R79, RZ, P1 ;  /* 0x000000ff4f4f7208 */ /* 0x000fe20000800000 */
[----:B------:R-:W-:Y:S01]  /*5910*/  IMAD.WIDE.U32 R44, R44, -0x2daee0ad, RZ ;  /* 0xd2511f532c2c7825 */ /* 0x000fe200078e00ff */
[----:B------:R-:W-:Y:S01]  /*5920*/  FMNMX.FTZ R19, R152, R19, !PT ;  /* 0x0000001398137209 */ /* 0x000fe20007810000 */
[----:B------:R-:W-:Y:S01]  /*5930*/  MUFU.EX2 R67, R67 ;  /* 0x0000004300437308 */ /* 0x000fe20000000800 */
[----:B------:R-:W-:Y:S01]  /*5940*/  SHF.R.U32.HI R25, RZ, 0x10, R14 ;  /* 0x00000010ff197819 */ /* 0x000fe2000001160e */
[--C-:B------:R-:W-:Y:S01]  /*5950*/  FFMA.FTZ R59, R72, c[0x0][0x23c], -R79.reuse ;  /* 0x00008f00483b7a23 */ /* 0x100fe2000001084f */
[----:B------:R-:W-:Y:S01]  /*5960*/  FMNMX.FTZ R19, R155, R19, !PT ;  /* 0x000000139b137209 */ /* 0x000fe20007810000 */
[--C-:B------:R-:W-:Y:S01]  /*5970*/  FFMA.FTZ R60, R5, c[0x0][0x23c], -R79.reuse ;  /* 0x00008f00053c7a23 */ /* 0x100fe2000001084f */
[----:B------:R-:W-:Y:S01]  /*5980*/  LOP3.LUT R24, R44, 0xffff, RZ, 0xc0, !PT ;  /* 0x0000ffff2c187812 */ /* 0x000fe200078ec0ff */
[--C-:B------:R-:W-:Y:S01]  /*5990*/  FFMA.FTZ R50, R57, c[0x0][0x23c], -R79.reuse ;  /* 0x00008f0039327a23 */ /* 0x100fe2000001084f */
[----:B------:R-:W-:Y:S01]  /*59a0*/  FMNMX.FTZ R19, R124, R19, !PT ;  /* 0x000000137c137209 */ /* 0x000fe20007810000 */
[--C-:B------:R-:W-:Y:S01]  /*59b0*/  FFMA.FTZ R36, R48, c[0x0][0x23c], -R79.reuse ;  /* 0x00008f0030247a23 */ /* 0x100fe2000001084f */
[----:B------:R-:W-:Y:S01]  /*59c0*/  LOP3.LUT R46, R15, UR19, R46, 0x96, !PT ;  /* 0x000000130f2e7c12 */ /* 0x000fe2000f8e962e */
[--C-:B------:R-:W-:Y:S01]  /*59d0*/  FFMA.FTZ R58, R58, c[0x0][0x23c], -R79.reuse ;  /* 0x00008f003a3a7a23 */ /* 0x100fe2000001084f */
[----:B------:R-:W-:Y:S01]  /*59e0*/  FMNMX.FTZ R19, R95, R19, !PT ;  /* 0x000000135f137209 */ /* 0x000fe20007810000 */
[----:B------:R-:W-:Y:S01]  /*59f0*/  MUFU.EX2 R60, R60 ;  /* 0x0000003c003c7308 */ /* 0x000fe20000000800 */
[----:B------:R-:W-:Y:S01]  /*5a00*/  LOP3.LUT R26, R14, 0xffff, RZ, 0xc0, !PT ;  /* 0x0000ffff0e1a7812 */ /* 0x000fe200078ec0ff */
[--C-:B------:R-:W-:Y:S01]  /*5a10*/  FFMA.FTZ R49, R198, c[0x0][0x23c], -R79.reuse ;  /* 0x00008f00c6317a23 */ /* 0x100fe2000001084f */
[----:B-1----:R-:W-:Y:S01]  /*5a20*/  FMNMX.FTZ R8, R8, R12, !PT ;  /* 0x0000000c08087209 */ /* 0x002fe20007810000 */
[--C-:B------:R-:W-:Y:S01]  /*5a30*/  FFMA.FTZ R41, R199, c[0x0][0x23c], -R79.reuse ;  /* 0x00008f00c7297a23 */ /* 0x100fe2000001084f */
[----:B------:R-:W1:Y:S01]  /*5a40*/  SHFL.BFLY PT, R12, R19, 0x2, 0x1f ;  /* 0x0c401f00130c7f89 */ /* 0x000e6200000e0000 */
[----:B------:R-:W-:Y:S01]  /*5a50*/  LOP3.LUT R15, R22, 0xffff, RZ, 0xc0, !PT ;  /* 0x0000ffff160f7812 */ /* 0x000fe200078ec0ff */
[--C-:B------:R-:W-:Y:S01]  /*5a60*/  FFMA.FTZ R202, R202, c[0x0][0x23c], -R79.reuse ;  /* 0x00008f00caca7a23 */ /* 0x100fe2000001084f */
[C---:B------:R-:W-:Y:S01]  /*5a70*/  FSETP.NEU.FTZ.AND P1, PT, R8.reuse, -INF , PT ;  /* 0xff8000000800780b */ /* 0x040fe20003f3d000 */
[----:B------:R-:W-:Y:S01]  /*5a80*/  FMUL.FTZ R72, R8, c[0x0][0x23c] ;  /* 0x00008f0008487a20 */ /* 0x000fe20000410000 */
[----:B------:R-:W-:Y:S01]  /*5a90*/  LOP3.LUT R7, R17, UR19, R20, 0x96, !PT ;  /* 0x0000001311077c12 */ /* 0x000fe2000f8e9614 */
[----:B------:R-:W2:Y:S01]  /*5aa0*/  MUFU.EX2 R59, R59 ;  /* 0x0000003b003b7308 */ /* 0x000ea20000000800 */
[----:B------:R-:W-:Y:S01]  /*5ab0*/  SHF.R.U32.HI R39, RZ, 0x18, R14 ;  /* 0x00000018ff277819 */ /* 0x000fe2000001160e */
[--C-:B------:R-:W-:Y:S01]  /*5ac0*/  FFMA.FTZ R42, R204, c[0x0][0x23c], -R160.reuse ;  /* 0x00008f00cc2a7a23 */ /* 0x100fe200000108a0 */
[----:B------:R-:W-:Y:S01]  /*5ad0*/  FSEL R72, R72, RZ, P1 ;  /* 0x000000ff48487208 */ /* 0x000fe20000800000 */
[----:B------:R-:W-:Y:S01]  /*5ae0*/  FFMA.FTZ R61, R61, c[0x0][0x23c], -R160 ;  /* 0x00008f003d3d7a23 */ /* 0x000fe200000108a0 */
[----:B------:R-:W-:Y:S01]  /*5af0*/  LOP3.LUT R20, R16, 0xffff, RZ, 0xc0, !PT ;  /* 0x0000ffff10147812 */ /* 0x000fe200078ec0ff */
[----:B------:R-:W-:Y:S01]  /*5b00*/  FFMA.FTZ R54, R54, c[0x0][0x23c], -R79 ;  /* 0x00008f0036367a23 */ /* 0x000fe2000001084f */
[----:B------:R-:W-:Y:S01]  /*5b10*/  SHF.R.U32.HI R23, RZ, 0x10, R16 ;  /* 0x00000010ff177819 */ /* 0x000fe20000011610 */
[----:B------:R-:W-:Y:S01]  /*5b20*/  FFMA.FTZ R57, R6, c[0x0][0x23c], -R72 ;  /* 0x00008f0006397a23 */ /* 0x000fe20000010848 */
[----:B------:R-:W-:Y:S01]  /*5b30*/  LOP3.LUT R5, R45, UR18, R18, 0x96, !PT ;  /* 0x000000122d057c12 */ /* 0x000fe2000f8e9612 */
[--C-:B------:R-:W-:Y:S01]  /*5b40*/  FFMA.FTZ R56, R56, c[0x0][0x23c], -R72.reuse ;  /* 0x00008f0038387a23 */ /* 0x100fe20000010848 */
[----:B------:R-:W-:Y:S01]  /*5b50*/  LOP3.LUT R21, R44, 0xff, RZ, 0xc0, !PT ;  /* 0x000000ff2c157812 */ /* 0x000fe200078ec0ff */
[--C-:B------:R-:W-:Y:S01]  /*5b60*/  FFMA.FTZ R48, R196, c[0x0][0x23c], -R72.reuse ;  /* 0x00008f00c4307a23 */ /* 0x100fe20000010848 */
[----:B------:R-:W-:Y:S01]  /*5b70*/  LOP3.LUT R25, R25, 0xff, RZ, 0xc0, !PT ;  /* 0x000000ff19197812 */ /* 0x000fe200078ec0ff */
[----:B------:R-:W-:Y:S01]  /*5b80*/  FFMA.FTZ R62, R193, c[0x0][0x23c], -R72 ;  /* 0x00008f00c13e7a23 */ /* 0x000fe20000010848 */
[----:B------:R-:W-:Y:S01]  /*5b90*/  SHF.R.U32.HI R24, RZ, 0x8, R24 ;  /* 0x00000008ff187819 */ /* 0x000fe20000011618 */
[--C-:B------:R-:W-:Y:S01]  /*5ba0*/  FFMA.FTZ R38, R194, c[0x0][0x23c], -R72.reuse ;  /* 0x00008f00c2267a23 */ /* 0x100fe20000010848 */
[----:B------:R-:W-:Y:S01]  /*5bb0*/  LOP3.LUT R40, R14, 0xff, RZ, 0xc0, !PT ;  /* 0x000000ff0e287812 */ /* 0x000fe200078ec0ff */
[----:B------:R-:W-:Y:S01]  /*5bc0*/  FFMA.FTZ R37, R195, c[0x0][0x23c], -R72 ;  /* 0x00008f00c3257a23 */ /* 0x000fe20000010848 */
[----:B-1----:R-:W-:Y:S01]  /*5bd0*/  FMNMX.FTZ R12, R19, R12, !PT ;  /* 0x0000000c130c7209 */ /* 0x002fe20007810000 */
[----:B------:R-:W-:Y:S01]  /*5be0*/  MUFU.EX2 R58, R58 ;  /* 0x0000003a003a7308 */ /* 0x000fe20000000800 */
[----:B------:R-:W-:Y:S01]  /*5bf0*/  SHF.R.U32.HI R18, RZ, 0x10, R44 ;  /* 0x00000010ff127819 */ /* 0x000fe2000001162c */
[----:B------:R-:W-:Y:S01]  /*5c00*/  FFMA.FTZ R45, R192, c[0x0][0x23c], -R72 ;  /* 0x00008f00c02d7a23 */ /* 0x000fe20000010848 */
[----:B------:R-:W-:Y:S01]  /*5c10*/  LOP3.LUT R14, R22, 0xff, RZ, 0xc0, !PT ;  /* 0x000000ff160e7812 */ /* 0x000fe200078ec0ff */
[----:B------:R-:W1:Y:S01]  /*5c20*/  SHFL.BFLY PT, R19, R12, 0x1, 0x1f ;  /* 0x0c201f000c137f89 */ /* 0x000e6200000e0000 */
[----:B------:R-:W-:Y:S01]  /*5c30*/  SHF.R.U32.HI R65, RZ, 0x10, R22 ;  /* 0x00000010ff417819 */ /* 0x000fe20000011616 */
[----:B------:R-:W-:Y:S01]  /*5c40*/  FFMA.FTZ R75, R75, c[0x0][0x23c], -R72 ;  /* 0x00008f004b4b7a23 */ /* 0x000fe20000010848 */
[----:B------:R-:W-:Y:S01]  /*5c50*/  SHF.R.U32.HI R47, RZ, 0x18, R22 ;  /* 0x00000018ff2f7819 */ /* 0x000fe20000011616 */
[----:B------:R-:W3:Y:S01]  /*5c60*/  MUFU.EX2 R50, R50 ;  /* 0x0000003200327308 */ /* 0x000ee20000000800 */
[----:B------:R-:W-:Y:S01]  /*5c70*/  LOP3.LUT R22, R16, 0xff, RZ, 0xc0, !PT ;  /* 0x000000ff10167812 */ /* 0x000fe200078ec0ff */
[----:B------:R-:W-:Y:S01]  /*5c80*/  FFMA.FTZ R93, R134, c[0x0][0x23c], -R160 ;  /* 0x00008f00865d7a23 */ /* 0x000fe200000108a0 */
[----:B------:R-:W-:Y:S01]  /*5c90*/  SHF.R.U32.HI R16, RZ, 0x18, R16 ;  /* 0x00000018ff107819 */ /* 0x000fe20000011610 */
[----:B------:R-:W-:Y:S01]  /*5ca0*/  FFMA.FTZ R88, R164, c[0x0][0x23c], -R160 ;  /* 0x00008f00a4587a23 */ /* 0x000fe200000108a0 */
[----:B------:R-:W-:-:S02]  /*5cb0*/  PRMT R39, R25, 0x5410, R39 ;  /* 0x0000541019277816 */ /* 0x000fc40000000027 */
[----:B------:R-:W-:Y:S01]  /*5cc0*/  SHF.R.U32.HI R20, RZ, 0x8, R20 ;  /* 0x00000008ff147819 */ /* 0x000fe20000011614 */
[----:B------:R-:W-:Y:S01]  /*5cd0*/  MUFU.EX2 R57, R57 ;  /* 0x0000003900397308 */ /* 0x000fe20000000800 */
[----:B------:R-:W-:Y:S01]  /*5ce0*/  LOP3.LUT R23, R23, 0xff, RZ, 0xc0, !PT ;  /* 0x000000ff17177812 */ /* 0x000fe200078ec0ff */
[--C-:B------:R-:W-:Y:S01]  /*5cf0*/  HSET2.LE.AND R39, R39, R180.reuse, PT ;  /* 0x000000b427277233 */ /* 0x100fe20003803000 */
[----:B------:R-:W-:Y:S02]  /*5d00*/  PRMT R6, R21, 0x5410, R24 ;  /* 0x0000541015067816 */ /* 0x000fe40000000018 */
[----:B------:R-:W-:Y:S02]  /*5d10*/  SHF.R.U32.HI R26, RZ, 0x8, R26 ;  /* 0x00000008ff1a7819 */ /* 0x000fe4000001161a */
[----:B------:R-:W-:Y:S01]  /*5d20*/  SHF.R.U32.HI R25, RZ, 0x8, R15 ;  /* 0x00000008ff197819 */ /* 0x000fe2000001160f */
[----:B------:R-:W-:Y:S01]  /*5d30*/  MUFU.EX2 R56, R56 ;  /* 0x0000003800387308 */ /* 0x000fe20000000800 */
[----:B------:R-:W-:Y:S01]  /*5d40*/  LOP3.LUT R24, R18, 0xff, RZ, 0xc0, !PT ;  /* 0x000000ff12187812 */ /* 0x000fe200078ec0ff */
[----:B------:R-:W-:Y:S01]  /*5d50*/  HSET2.LE.AND R6, R6, R180, PT ;  /* 0x000000b406067233 */ /* 0x000fe20003803000 */
[----:B------:R-:W-:Y:S01]  /*5d60*/  SHF.R.U32.HI R17, RZ, 0x18, R44 ;  /* 0x00000018ff117819 */ /* 0x000fe2000001162c */
[----:B------:R-:W-:Y:S01]  /*5d70*/  FFMA.FTZ R44, R53, c[0x0][0x23c], -R72 ;  /* 0x00008f00352c7a23 */ /* 0x000fe20000010848 */
[----:B------:R-:W-:-:S02]  /*5d80*/  PRMT R20, R22, 0x5410, R20 ;  /* 0x0000541016147816 */ /* 0x000fc40000000014 */
[----:B------:R-:W-:Y:S01]  /*5d90*/  PRMT R16, R23, 0x5410, R16 ;  /* 0x0000541017107816 */ /* 0x000fe20000000010 */
[----:B------:R-:W4:Y:S01]  /*5da0*/  MUFU.EX2 R48, R48 ;  /* 0x0000003000307308 */ /* 0x000f220000000800 */
[C---:B------:R-:W-:Y:S01]  /*5db0*/  LOP3.LUT R23, R7.reuse, 0xffff, RZ, 0xc0, !PT ;  /* 0x0000ffff07177812 */ /* 0x040fe200078ec0ff */
[--C-:B------:R-:W-:Y:S01]  /*5dc0*/  HSET2.LE.AND R20, R20, R180.reuse, PT ;  /* 0x000000b414147233 */ /* 0x100fe20003803000 */
[----:B------:R-:W-:Y:S01]  /*5dd0*/  LOP3.LUT R18, R7, 0xff, RZ, 0xc0, !PT ;  /* 0x000000ff07127812 */ /* 0x000fe200078ec0ff */
[----:B------:R-:W-:Y:S01]  /*5de0*/  HSET2.LE.AND R16, R16, R180, PT ;  /* 0x000000b410107233 */ /* 0x000fe20003803000 */
[--C-:B------:R-:W-:Y:S02]  /*5df0*/  SHF.R.U32.HI R22, RZ, 0x10, R7.reuse ;  /* 0x00000010ff167819 */ /* 0x100fe40000011607 */
[----:B------:R-:W-:Y:S01]  /*5e00*/  SHF.R.U32.HI R21, RZ, 0x18, R7 ;  /* 0x00000018ff157819 */ /* 0x000fe20000011607 */
[----:B------:R-:W2:Y:S01]  /*5e10*/  MUFU.EX2 R62, R62 ;  /* 0x0000003e003e7308 */ /* 0x000ea20000000800 */
[----:B------:R-:W-:-:S02]  /*5e20*/  PRMT R40, R40, 0x5410, R26 ;  /* 0x0000541028287816 */ /* 0x000fc4000000001a */
[----:B------:R-:W-:Y:S02]  /*5e30*/  PRMT R14, R14, 0x5410, R25 ;  /* 0x000054100e0e7816 */ /* 0x000fe40000000019 */
[----:B------:R-:W-:Y:S02]  /*5e40*/  PRMT R7, R24, 0x5410, R17 ;  /* 0x0000541018077816 */ /* 0x000fe40000000011 */
[----:B------:R-:W4:Y:S01]  /*5e50*/  LDSM.16.MT88.4 R24, [R240+0x4000] ;  /* 0x00400000f018783b */ /* 0x000f220000004200 */
[----:B------:R-:W-:Y:S01]  /*5e60*/  MUFU.EX2 R38, R38 ;  /* 0x0000002600267308 */ /* 0x000fe20000000800 */
[----:B-1----:R-:W-:Y:S01]  /*5e70*/  FMNMX.FTZ R12, R12, R19, !PT ;  /* 0x000000130c0c7209 */ /* 0x002fe20007810000 */
[----:B------:R-:W-:Y:S01]  /*5e80*/  HSET2.LE.AND R7, R7, R180, PT ;  /* 0x000000b407077233 */ /* 0x000fe20003803000 */
[----:B------:R-:W-:Y:S02]  /*5e90*/  SHF.R.U32.HI R23, RZ, 0x8, R23 ;  /* 0x00000008ff177819 */ /* 0x000fe40000011617 */
[----:B------:R-:W-:Y:S01]  /*5ea0*/  LOP3.LUT R22, R22, 0xff, RZ, 0xc0, !PT ;  /* 0x000000ff16167812 */ /* 0x000fe200078ec0ff */
[C---:B------:R-:W-:Y:S01]  /*5eb0*/  FMUL.FTZ R96, R12.reuse, c[0x0][0x23c] ;  /* 0x00008f000c607a20 */ /* 0x040fe20000410000 */
[----:B------:R-:W-:Y:S01]  /*5ec0*/  FSETP.NEU.FTZ.AND P1, PT, R12, -INF , PT ;  /* 0xff8000000c00780b */ /* 0x000fe20003f3d000 */
[----:B------:R-:W1:Y:S01]  /*5ed0*/  MUFU.EX2 R37, R37 ;  /* 0x0000002500257308 */ /* 0x000e620000000800 */
[----:B------:R-:W-:-:S02]  /*5ee0*/  PRMT R18, R18, 0x5410, R23 ;  /* 0x0000541012127816 */ /* 0x000fc40000000017 */
[----:B------:R-:W-:Y:S02]  /*5ef0*/  PRMT R17, R22, 0x5410, R21 ;  /* 0x0000541016117816 */ /* 0x000fe40000000015 */
[C---:B------:R-:W-:Y:S01]  /*5f00*/  LOP3.LUT R21, R5.reuse, 0xffff, RZ, 0xc0, !PT ;  /* 0x0000ffff05157812 */ /* 0x040fe200078ec0ff */
[--C-:B------:R-:W-:Y:S01]  /*5f10*/  HSET2.LE.AND R18, R18, R180.reuse, PT ;  /* 0x000000b412127233 */ /* 0x100fe20003803000 */
[----:B------:R-:W-:Y:S01]  /*5f20*/  SHF.R.U32.HI R66, RZ, 0x10, R5 ;  /* 0x00000010ff427819 */ /* 0x000fe20000011605 */
[----:B------:R-:W-:Y:S01]  /*5f30*/  MUFU.EX2 R49, R49 ;  /* 0x0000003100317308 */ /* 0x000fe20000000800 */
[----:B------:R-:W-:Y:S01]  /*5f40*/  FSEL R96, R96, RZ, P1 ;  /* 0x000000ff60607208 */ /* 0x000fe20000800000 */
[----:B------:R-:W-:Y:S01]  /*5f50*/  HSET2.LE.AND R17, R17, R180, PT ;  /* 0x000000b411117233 */ /* 0x000fe20003803000 */
[----:B------:R-:W-:Y:S02]  /*5f60*/  LOP3.LUT R0, R5, 0xff, RZ, 0xc0, !PT ;  /* 0x000000ff05007812 */ /* 0x000fe400078ec0ff */
[----:B------:R-:W-:Y:S01]  /*5f70*/  SHF.R.U32.HI R21, RZ, 0x8, R21 ;  /* 0x00000008ff157819 */ /* 0x000fe20000011615 */
[--C-:B------:R-:W-:Y:S01]  /*5f80*/  FFMA.FTZ R63, R63, c[0x0][0x23c], -R96.reuse ;  /* 0x00008f003f3f7a23 */ /* 0x100fe20000010860 */
[----:B--2---:R-:W-:Y:S01]  /*5f90*/  F2FP.BF16.PACK_AB R19, R59, R60 ;  /* 0x0000003c3b13723e */ /* 0x004fe200000010ff */
[----:B------:R-:W2:Y:S01]  /*5fa0*/  MUFU.EX2 R41, R41 ;  /* 0x0000002900297308 */ /* 0x000ea20000000800 */
[----:B---3--:R-:W-:Y:S01]  /*5fb0*/  F2FP.BF16.PACK_AB R194, R50, R58 ;  /* 0x0000003a32c2723e */ /* 0x008fe200000010ff */
[--C-:B------:R-:W-:Y:S01]  /*5fc0*/  FFMA.FTZ R52, R52, c[0x0][0x23c], -R96.reuse ;  /* 0x00008f0034347a23 */ /* 0x100fe20000010860 */
[----:B----4-:R-:W-:Y:S01]  /*5fd0*/  F2FP.BF16.PACK_AB R195, R48, R56 ;  /* 0x0000003830c3723e */ /* 0x010fe200000010ff */
[----:B------:R-:W-:Y:S01]  /*5fe0*/  FFMA.FTZ R87, R162, c[0x0][0x23c], -R96 ;  /* 0x00008f00a2577a23 */ /* 0x000fe20000010860 */
[----:B------:R-:W-:-:S02]  /*5ff0*/  F2FP.BF16.PACK_AB R193, R62, R57 ;  /* 0x000000393ec1723e */ /* 0x000fc400000010ff */
[----:B------:R-:W-:Y:S01]  /*6000*/  SHF.R.U32.HI R53, RZ, 0x18, R5 ;  /* 0x00000018ff357819 */ /* 0x000fe20000011605 */
[----:B------:R-:W-:Y:S01]  /*6010*/  MUFU.EX2 R45, R45 ;  /* 0x0000002d002d7308 */ /* 0x000fe20000000800 */
[----:B------:R-:W-:Y:S01]  /*6020*/  LOP3.LUT R5, R66, 0xff, RZ, 0xc0, !PT ;  /* 0x000000ff42057812 */ /* 0x000fe200078ec0ff */
[----:B------:R-:W-:Y:S01]  /*6030*/  FFMA.FTZ R66, R4, c[0x0][0x23c], -R96 ;  /* 0x00008f0004427a23 */ /* 0x000fe20000010860 */
[----:B------:R-:W-:Y:S02]  /*6040*/  PRMT R0, R0, 0x5410, R21 ;  /* 0x0000541000007816 */ /* 0x000fe40000000015 */
[----:B-1----:R-:W-:Y:S02]  /*6050*/  F2FP.BF16.PACK_AB R4, R37, R38 ;  /* 0x000000262504723e */ /* 0x002fe400000010ff */
[----:B------:R-:W-:Y:S01]  /*6060*/  LOP3.LUT R194, R20, R194, RZ, 0xc0, !PT ;  /* 0x000000c214c27212 */ /* 0x000fe200078ec0ff */
[----:B------:R-:W1:Y:S01]  /*6070*/  MUFU.EX2 R44, R44 ;  /* 0x0000002c002c7308 */ /* 0x000e620000000800 */
[----:B------:R-:W-:Y:S01]  /*6080*/  LOP3.LUT R195, R16, R195, RZ, 0xc0, !PT ;  /* 0x000000c310c37212 */ /* 0x000fe200078ec0ff */
[----:B------:R-:W3:Y:S01]  /*6090*/  LDSM.16.MT88.4 R20, [R231+0x4400] ;  /* 0x00440000e714783b */ /* 0x000ee20000004200 */
[----:B------:R-:W-:-:S02]  /*60a0*/  LOP3.LUT R192, R18, R19, RZ, 0xc0, !PT ;  /* 0x0000001312c07212 */ /* 0x000fc400078ec0ff */
[----:B------:R-:W-:Y:S02]  /*60b0*/  LOP3.LUT R193, R17, R193, RZ, 0xc0, !PT ;  /* 0x000000c111c17212 */ /* 0x000fe400078ec0ff */
[----:B------:R-:W4:Y:S01]  /*60c0*/  LDSM.16.MT88.4 R16, [R240+0x4400] ;  /* 0x00440000f010783b */ /* 0x000f220000004200 */
[----:B------:R-:W-:Y:S01]  /*60d0*/  MUFU.EX2 R36, R36 ;  /* 0x0000002400247308 */ /* 0x000fe20000000800 */
[----:B------:R-:W-:Y:S01]  /*60e0*/  LOP3.LUT R7, R7, R4, RZ, 0xc0, !PT ;  /* 0x0000000407077212 */ /* 0x000fe200078ec0ff */
[--C-:B------:R-:W-:Y:S01]  /*60f0*/  HSET2.LE.AND R4, R0, R180.reuse, PT ;  /* 0x000000b400047233 */ /* 0x100fe20003803000 */
[----:B------:R-:W-:Y:S01]  /*6100*/  PRMT R5, R5, 0x5410, R53 ;  /* 0x0000541005057816 */ /* 0x000fe20000000035 */
[C---:B------:R-:W-:Y:S01]  /*6110*/  HMMA.16816.F32.BF16 R204, R192.reuse, R216, RZ ;  /* 0x000000d8c0cc723c */ /* 0x040fe200000418ff */
[----:B--2---:R-:W-:Y:S02]  /*6120*/  F2FP.BF16.PACK_AB R53, R41, R49 ;  /* 0x000000312935723e */ /* 0x004fe400000010ff */
[----:B------:R-:W-:Y:S01]  /*6130*/  LOP3.LUT R83, R65, 0xff, RZ, 0xc0, !PT ;  /* 0x000000ff41537812 */ /* 0x000fe200078ec0ff */
[----:B------:R-:W2:Y:S01]  /*6140*/  MUFU.EX2 R15, R202 ;  /* 0x000000ca000f7308 */ /* 0x000ea20000000800 */
[--C-:B------:R-:W-:Y:S01]  /*6150*/  FFMA.FTZ R65, R208, c[0x0][0x23c], -R96.reuse ;  /* 0x00008f00d0417a23 */ /* 0x100fe20000010860 */
[----:B------:R-:W-:Y:S01]  /*6160*/  HSET2.LE.AND R5, R5, R180, PT ;  /* 0x000000b405057233 */ /* 0x000fe20003803000 */
[----:B------:R-:W-:Y:S01]  /*6170*/  LOP3.LUT R4, R4, R53, RZ, 0xc0, !PT ;  /* 0x0000003504047212 */ /* 0x000fe200078ec0ff */
[----:B------:R-:W-:Y:S01]  /*6180*/  FFMA.FTZ R53, R200, c[0x0][0x23c], -R96 ;  /* 0x00008f00c8357a23 */ /* 0x000fe20000010860 */
[----:B-1----:R-:W-:Y:S01]  /*6190*/  F2FP.BF16.PACK_AB R0, R44, R45 ;  /* 0x0000002d2c00723e */ /* 0x002fe200000010ff */
[----:B------:R-:W-:Y:S01]  /*61a0*/  HMMA.16816.F32.BF16 R196, R192, R24, RZ ;  /* 0x00000018c0c4723c */ /* 0x000fe200000418ff */
[----:B------:R-:W-:Y:S01]  /*61b0*/  LOP3.LUT R82, R46, 0xffff, RZ, 0xc0, !PT ;  /* 0x0000ffff2e527812 */ /* 0x000fe200078ec0ff */
[----:B------:R-:W-:Y:S01]  /*61c0*/  MUFU.EX2 R66, R66 ;  /* 0x0000004200427308 */ /* 0x000fe20000000800 */
[----:B------:R-:W-:-:S02]  /*61d0*/  LOP3.LUT R5, R5, R0, RZ, 0xc0, !PT ;  /* 0x0000000005057212 */ /* 0x000fc400078ec0ff */
[----:B------:R-:W-:Y:S02]  /*61e0*/  SHF.R.U32.HI R0, RZ, 0x10, R46 ;  /* 0x00000010ff007819 */ /* 0x000fe4000001162e */
[----:B------:R-:W-:Y:S02]  /*61f0*/  SHF.R.U32.HI R85, RZ, 0x8, R82 ;  /* 0x00000008ff557819 */ /* 0x000fe40000011652 */
[----:B------:R-:W-:Y:S01]  /*6200*/  SHF.R.U32.HI R82, RZ, 0x18, R46 ;  /* 0x00000018ff527819 */ /* 0x000fe2000001162e */
[----:B------:R-:W1:Y:S01]  /*6210*/  MUFU.EX2 R65, R65 ;  /* 0x0000004100417308 */ /* 0x000e620000000800 */
[----:B--2---:R-:W-:Y:S01]  /*6220*/  F2FP.BF16.PACK_AB R76, R15, R36 ;  /* 0x000000240f4c723e */ /* 0x004fe200000010ff */
[----:B------:R-:W-:Y:S01]  /*6230*/  HMMA.16816.F32.BF16 R200, R192, R218, RZ ;  /* 0x000000dac0c8723c */ /* 0x000fe200000418ff */
[----:B------:R-:W-:Y:S02]  /*6240*/  LOP3.LUT R84, R0, 0xff, RZ, 0xc0, !PT ;  /* 0x000000ff00547812 */ /* 0x000fe400078ec0ff */
[----:B------:R-:W-:-:S02]  /*6250*/  LOP3.LUT R6, R6, R76, RZ, 0xc0, !PT ;  /* 0x0000004c06067212 */ /* 0x000fc400078ec0ff */
[----:B------:R-:W-:Y:S01]  /*6260*/  LOP3.LUT R76, R46, 0xff, RZ, 0xc0, !PT ;  /* 0x000000ff2e4c7812 */ /* 0x000fe200078ec0ff */
[----:B------:R-:W-:Y:S01]  /*6270*/  MUFU.EX2 R63, R63 ;  /* 0x0000003f003f7308 */ /* 0x000fe20000000800 */
[----:B------:R-:W-:Y:S01]  /*6280*/  PRMT R0, R83, 0x5410, R47 ;  /* 0x0000541053007816 */ /* 0x000fe2000000002f */
[----:B------:R-:W-:Y:S01]  /*6290*/  HMMA.16816.F32.BF16 R192, R192, R26, RZ ;  /* 0x0000001ac0c0723c */ /* 0x000fe200000418ff */
[----:B------:R-:W-:Y:S01]  /*62a0*/  PRMT R46, R76, 0x5410, R85 ;  /* 0x000054104c2e7816 */ /* 0x000fe20000000055 */
[----:B------:R-:W-:Y:S01]  /*62b0*/  FFMA.FTZ R76, R210, c[0x0][0x23c], -R160 ;  /* 0x00008f00d24c7a23 */ /* 0x000fe200000108a0 */
[----:B------:R-:W-:Y:S01]  /*62c0*/  PRMT R47, R84, 0x5410, R82 ;  /* 0x00005410542f7816 */ /* 0x000fe20000000052 */
[--C-:B------:R-:W-:Y:S01]  /*62d0*/  HSET2.LE.AND R210, R40, R180.reuse, PT ;  /* 0x000000b428d27233 */ /* 0x100fe20003803000 */
[----:B------:R-:W-:Y:S01]  /*62e0*/  IMAD.U32 R82, RZ, RZ, UR31 ;  /* 0x0000001fff527e24 */ /* 0x000fe2000f8e00ff */
[----:B------:R-:W2:Y:S01]  /*62f0*/  MUFU.EX2 R53, R53 ;  /* 0x0000003500357308 */ /* 0x000ea20000000800 */
[--C-:B------:R-:W-:Y:S01]  /*6300*/  HSET2.LE.AND R208, R46, R180.reuse, PT ;  /* 0x000000b42ed07233 */ /* 0x100fe20003803000 */
[----:B------:R-:W-:Y:S01]  /*6310*/  FFMA.FTZ R46, R209, c[0x0][0x23c], -R96 ;  /* 0x00008f00d12e7a23 */ /* 0x000fe20000010860 */
[----:B------:R-:W-:Y:S01]  /*6320*/  HSET2.LE.AND R47, R47, R180, PT ;  /* 0x000000b42f2f7233 */ /* 0x000fe20003803000 */
[----:B-1----:R-:W-:Y:S01]  /*6330*/  F2FP.BF16.PACK_AB R209, R65, R66 ;  /* 0x0000004241d1723e */ /* 0x002fe200000010ff */
[----:B---3--:R-:W-:Y:S01]  /*6340*/  HMMA.16816.F32.BF16 R204, R4, R20, R204 ;  /* 0x0000001404cc723c */ /* 0x008fe200000418cc */
[----:B------:R-:W-:-:S02]  /*6350*/  LOP3.LUT R82, R97, UR33, R82, 0x96, !PT ;  /* 0x0000002161527c12 */ /* 0x000fc4000f8e9652 */
[----:B------:R-:W-:Y:S01]  /*6360*/  MUFU.EX2 R61, R61 ;  /* 0x0000003d003d7308 */ /* 0x000fe20000000800 */
[----:B------:R-:W-:Y:S01]  /*6370*/  LOP3.LUT R209, R47, R209, RZ, 0xc0, !PT ;  /* 0x000000d12fd17212 */ /* 0x000fe200078ec0ff */
[----:B------:R-:W-:Y:S02]  /*6380*/  FFMA.FTZ R47, R212, c[0x0][0x23c], -R96 ;  /* 0x00008f00d42f7a23 */ /* 0x000fe40000010860 */
[----:B------:R-:W-:Y:S01]  /*6390*/  IMAD.WIDE.U32 R82, R82, -0x326172a9, RZ ;  /* 0xcd9e8d5752527825 */ /* 0x000fe200078e00ff */
[----:B----4-:R-:W-:Y:S03]  /*63a0*/  HMMA.16816.F32.BF16 R196, R4, R16, R196 ;  /* 0x0000001004c4723c */ /* 0x010fe600000418c4 */
[----:B------:R-:W1:Y:S01]  /*63b0*/  MUFU.EX2 R55, R55 ;  /* 0x0000003700377308 */ /* 0x000e620000000800 */
[----:B--2---:R-:W-:-:S04]  /*63c0*/  F2FP.BF16.PACK_AB R211, R53, R63 ;  /* 0x0000003f35d3723e */ /* 0x004fc800000010ff */
[----:B------:R-:W-:Y:S01]  /*63d0*/  LOP3.LUT R211, R39, R211, RZ, 0xc0, !PT ;  /* 0x000000d327d37212 */ /* 0x000fe200078ec0ff */
[C---:B------:R-:W-:Y:S01]  /*63e0*/  HMMA.16816.F32.BF16 R200, R4.reuse, R22, R200 ;  /* 0x0000001604c8723c */ /* 0x040fe200000418c8 */
[----:B------:R-:W-:Y:S01]  /*63f0*/  F2FP.BF16.PACK_AB R39, R67, R70 ;  /* 0x000000464327723e */ /* 0x000fe200000010ff */
[----:B------:R-:W-:Y:S03]  /*6400*/  MUFU.EX2 R42, R42 ;  /* 0x0000002a002a7308 */ /* 0x000fe60000000800 */
[----:B------:R-:W-:Y:S01]  /*6410*/  LOP3.LUT R208, R208, R39, RZ, 0xc0, !PT ;  /* 0x00000027d0d07212 */ /* 0x000fe200078ec0ff */
[----:B------:R-:W-:Y:S02]  /*6420*/  FFMA.FTZ R39, R213, c[0x0][0x23c], -R96 ;  /* 0x00008f00d5277a23 */ /* 0x000fe40000010860 */
[----:B------:R-:W-:Y:S02]  /*6430*/  HMMA.16816.F32.BF16 R192, R4, R18, R192 ;  /* 0x0000001204c0723c */ /* 0x000fe400000418c0 */
[----:B------:R1:W2:Y:S05]  /*6440*/  MUFU.EX2 R40, R76 ;  /* 0x0000004c00287308 */ /* 0x0002aa0000000800 */
[----:B------:R-:W-:Y:S01]  /*6450*/  SHF.R.U32.HI R5, RZ, 0x10, R11 ;  /* 0x00000010ff057819 */ /* 0x000fe2000001160b */
[----:B------:R-:W-:Y:S01]  /*6460*/  HSET2.LE.AND R7, R14, R180, PT ;  /* 0x000000b40e077233 */ /* 0x000fe20003803000 */
[C---:B------:R-:W-:Y:S01]  /*6470*/  LOP3.LUT R6, R11.reuse, 0xffff, RZ, 0xc0, !PT ;  /* 0x0000ffff0b067812 */ /* 0x040fe200078ec0ff */
[----:B------:R-:W-:Y:S01]  /*6480*/  MUFU.EX2 R52, R52 ;  /* 0x0000003400347308 */ /* 0x000fe20000000800 */
[----:B------:R-:W-:-:S02]  /*6490*/  LOP3.LUT R4, R11, 0xff, RZ, 0xc0, !PT ;  /* 0x000000ff0b047812 */ /* 0x000fc400078ec0ff */
[----:B------:R-:W-:Y:S02]  /*64a0*/  SHF.R.U32.HI R11, RZ, 0x18, R11 ;  /* 0x00000018ff0b7819 */ /* 0x000fe4000001160b */
[----:B------:R-:W-:Y:S02]  /*64b0*/  LOP3.LUT R5, R5, 0xff, RZ, 0xc0, !PT ;  /* 0x000000ff05057812 */ /* 0x000fe400078ec0ff */
[----:B------:R-:W-:Y:S01]  /*64c0*/  SHF.R.U32.HI R6, RZ, 0x8, R6 ;  /* 0x00000008ff067819 */ /* 0x000fe20000011606 */
[----:B------:R-:W-:Y:S01]  /*64d0*/  MUFU.EX2 R47, R47 ;  /* 0x0000002f002f7308 */ /* 0x000fe20000000800 */
[----:B-1----:R-:W-:Y:S02]  /*64e0*/  F2FP.BF16.PACK_AB R76, R55, R61 ;  /* 0x0000003d374c723e */ /* 0x002fe400000010ff */
[----:B------:R-:W-:Y:S02]  /*64f0*/  PRMT R14, R5, 0x5410, R11 ;  /* 0x00005410050e7816 */ /* 0x000fe4000000000b */
[----:B------:R-:W-:-:S02]  /*6500*/  LOP3.LUT R210, R210, R76, RZ, 0xc0, !PT ;  /* 0x0000004cd2d27212 */ /* 0x000fc400078ec0ff */
[----:B--2---:R-:W-:Y:S01]  /*6510*/  F2FP.BF16.PACK_AB R76, R40, R42 ;  /* 0x0000002a284c723e */ /* 0x004fe200000010ff */
[----:B------:R-:W1:Y:S01]  /*6520*/  MUFU.EX2 R43, R43 ;  /* 0x0000002b002b7308 */ /* 0x000e620000000800 */
[----:B------:R-:W-:Y:S02]  /*6530*/  PRMT R4, R4, 0x5410, R6 ;  /* 0x0000541004047816 */ /* 0x000fe40000000006 */
[----:B------:R-:W-:Y:S01]  /*6540*/  LOP3.LUT R6, R7, R76, RZ, 0xc0, !PT ;  /* 0x0000004c07067212 */ /* 0x000fe200078ec0ff */
[C---:B------:R-:W-:Y:S01]  /*6550*/  HMMA.16816.F32.BF16 R220, R208.reuse, R216, RZ ;  /* 0x000000d8d0dc723c */ /* 0x040fe200000418ff */
[----:B------:R-:W-:Y:S01]  /*6560*/  LOP3.LUT R5, R83, UR17, R224, 0x96, !PT ;  /* 0x0000001153057c12 */ /* 0x000fe2000f8e96e0 */
[--C-:B------:R-:W-:Y:S01]  /*6570*/  HSET2.LE.AND R7, R0, R180.reuse, PT ;  /* 0x000000b400077233 */ /* 0x100fe20003803000 */
[--C-:B------:R-:W-:Y:S01]  /*6580*/  LOP3.LUT R11, R175, UR15, R82.reuse, 0x96, !PT ;  /* 0x0000000faf0b7c12 */ /* 0x100fe2000f8e9652 */
[----:B------:R-:W-:Y:S01]  /*6590*/  MUFU.EX2 R46, R46 ;  /* 0x0000002e002e7308 */ /* 0x000fe20000000800 */
[--C-:B------:R-:W-:Y:S01]  /*65a0*/  HSET2.LE.AND R0, R14, R180.reuse, PT ;  /* 0x000000b40e007233 */ /* 0x100fe20003803000 */
[----:B------:R-:W-:Y:S01]  /*65b0*/  IMAD.WIDE.U32 R84, R5, -0x2daee0ad, RZ ;  /* 0xd2511f5305547825 */ /* 0x000fe200078e00ff */
[----:B------:R-:W-:Y:S01]  /*65c0*/  HSET2.LE.AND R4, R4, R180, PT ;  /* 0x000000b404047233 */ /* 0x000fe20003803000 */
[----:B------:R-:W-:Y:S01]  /*65d0*/  HMMA.16816.F32.BF16 R212, R208, R24, RZ ;  /* 0x00000018d0d4723c */ /* 0x000fe200000418ff */
[----:B------:R-:W-:-:S03]  /*65e0*/  LOP3.LUT R82, R183, UR15, R82, 0x96, !PT ;  /* 0x0000000fb7527c12 */ /* 0x000fc6000f8e9652 */
[----:B------:R-:W2:Y:S01]  /*65f0*/  MUFU.EX2 R39, R39 ;  /* 0x0000002700277308 */ /* 0x000ea20000000800 */
[----:B-1----:R-:W-:Y:S02]  /*6600*/  F2FP.BF16.PACK_AB R14, R43, R51 ;  /* 0x000000332b0e723e */ /* 0x002fe400000010ff */
[----:B------:R-:W-:Y:S01]  /*6610*/  F2FP.BF16.PACK_AB R24, R47, R52 ;  /* 0x000000342f18723e */ /* 0x000fe200000010ff */
[C---:B------:R-:W-:Y:S01]  /*6620*/  HMMA.16816.F32.BF16 R216, R208.reuse, R218, RZ ;  /* 0x000000dad0d8723c */ /* 0x040fe200000418ff */
[----:B------:R-:W-:Y:S01]  /*6630*/  LOP3.LUT R4, R4, R14, RZ, 0xc0, !PT ;  /* 0x0000000e04047212 */ /* 0x000fe200078ec0ff */
[--C-:B------:R-:W-:Y:S01]  /*6640*/  FFMA.FTZ R14, R227, c[0x0][0x23c], -R79.reuse ;  /* 0x00008f00e30e7a23 */ /* 0x100fe2000001084f */
[----:B------:R-:W-:Y:S01]  /*6650*/  LOP3.LUT R5, R0, R24, RZ, 0xc0, !PT ;  /* 0x0000001800057212 */ /* 0x000fe200078ec0ff */
[----:B------:R-:W-:Y:S01]  /*6660*/  IMAD.WIDE.U32 R24, R11, -0x2daee0ad, RZ ;  /* 0xd2511f530b187825 */ /* 0x000fe200078e00ff */
[----:B------:R-:W-:Y:S01]  /*6670*/  LOP3.LUT R0, R85, UR14, R188, 0x96, !PT ;  /* 0x0000000e55007c12 */ /* 0x000fe2000f8e96bc */
[----:B------:R-:W-:Y:S02]  /*6680*/  MUFU.EX2 R75, R75 ;  /* 0x0000004b004b7308 */ /* 0x000fe40000000800 */
[----:B------:R-:W-:Y:S01]  /*6690*/  HMMA.16816.F32.BF16 R208, R208, R26, RZ ;  /* 0x0000001ad0d0723c */ /* 0x000fe200000418ff */
[----:B------:R-:W-:Y:S01]  /*66a0*/  FFMA.FTZ R11, R226, c[0x0][0x23c], -R79 ;  /* 0x00008f00e20b7a23 */ /* 0x000fe2000001084f */
[----:B--2---:R-:W-:-:S04]  /*66b0*/  F2FP.BF16.PACK_AB R76, R39, R46 ;  /* 0x0000002e274c723e */ /* 0x004fc800000010ff */
[----:B------:R-:W-:Y:S01]  /*66c0*/  MUFU.EX2 R54, R54 ;  /* 0x0000003600367308 */ /* 0x000fe20000000800 */
[----:B------:R-:W-:Y:S01]  /*66d0*/  LOP3.LUT R26, R25, UR12, R84, 0x96, !PT ;  /* 0x0000000c191a7c12 */ /* 0x000fe2000f8e9654 */
[----:B------:R-:W-:Y:S01]  /*66e0*/  IMAD.WIDE.U32 R84, R0, -0x326172a9, RZ ;  /* 0xcd9e8d5700547825 */ /* 0x000fe200078e00ff */
[----:B------:R-:W-:-:S03]  /*66f0*/  LOP3.LUT R7, R7, R76, RZ, 0xc0, !PT ;  /* 0x0000004c07077212 */ /* 0x000fc600078ec0ff */
[----:B------:R-:W-:Y:S02]  /*6700*/  IMAD.WIDE.U32 R26, R26, -0x326172a9, RZ ;  /* 0xcd9e8d571a1a7825 */ /* 0x000fe400078e00ff */
[----:B------:R-:W-:Y:S02]  /*6710*/  MUFU.EX2 R14, R14 ;  /* 0x0000000e000e7308 */ /* 0x000fe40000000800 */
[C---:B------:R-:W-:Y:S01]  /*6720*/  HMMA.16816.F32.BF16 R220, R4.reuse, R20, R220 ;  /* 0x0000001404dc723c */ /* 0x040fe200000418dc */
[----:B------:R-:W-:Y:S01]  /*6730*/  LOP3.LUT R226, R27, UR11, R84, 0x96, !PT ;  /* 0x0000000b1be27c12 */ /* 0x000fe2000f8e9654 */
[--C-:B------:R-:W-:Y:S02]  /*6740*/  FFMA.FTZ R76, R74, c[0x0][0x23c], -R72.reuse ;  /* 0x00008f004a4c7a23 */ /* 0x100fe40000010848 */
[----:B------:R-:W-:Y:S02]  /*6750*/  FFMA.FTZ R74, R73, c[0x0][0x23c], -R72 ;  /* 0x00008f00494a7a23 */ /* 0x000fe40000010848 */
[----:B------:R-:W-:Y:S01]  /*6760*/  IMAD.WIDE.U32 R226, R226, -0x2daee0ad, RZ ;  /* 0xd2511f53e2e27825 */ /* 0x000fe200078e00ff */
[----:B------:R-:W-:Y:S01]  /*6770*/  LOP3.LUT R20, R85, UR13, R174, 0x96, !PT ;  /* 0x0000000d55147c12 */ /* 0x000fe2000f8e96ae */
[----:B------:R-:W-:Y:S01]  /*6780*/  HMMA.16816.F32.BF16 R212, R4, R16, R212 ;  /* 0x0000001004d4723c */ /* 0x000fe200000418d4 */
[----:B------:R-:W-:Y:S01]  /*6790*/  MUFU.EX2 R76, R76 ;  /* 0x0000004c004c7308 */ /* 0x000fe20000000800 */
[----:B------:R-:W-:-:S02]  /*67a0*/  FFMA.FTZ R73, R173, c[0x0][0x23c], -R72 ;  /* 0x00008f00ad497a23 */ /* 0x000fc40000010848 */
[----:B------:R-:W-:-:S04]  /*67b0*/  IMAD.WIDE.U32 R20, R20, -0x2daee0ad, RZ ;  /* 0xd2511f5314147825 */ /* 0x000fc800078e00ff */
[C---:B------:R-:W-:Y:S01]  /*67c0*/  HMMA.16816.F32.BF16 R216, R4.reuse, R22, R216 ;  /* 0x0000001604d8723c */ /* 0x040fe200000418d8 */
[----:B------:R-:W-:Y:S01]  /*67d0*/  LOP3.LUT R84, R227, UR8, R20, 0x96, !PT ;  /* 0x00000008e3547c12 */ /* 0x000fe2000f8e9614 */
[----:B------:R-:W-:Y:S01]  /*67e0*/  MUFU.EX2 R74, R74 ;  /* 0x0000004a004a7308 */ /* 0x000fe20000000800 */
[----:B------:R-:W-:Y:S01]  /*67f0*/  LOP3.LUT R24, R21, UR10, R24, 0x96, !PT ;  /* 0x0000000a15187c12 */ /* 0x000fe2000f8e9618 */
[----:B------:R-:W-:Y:S01]  /*6800*/  FFMA.FTZ R0, R187, c[0x0][0x23c], -R79 ;  /* 0x00008f00bb007a23 */ /* 0x000fe2000001084f */
[----:B------:R-:W1:Y:S01]  /*6810*/  LDSM.16.MT88.4 R20, [R231+0x4800] ;  /* 0x00480000e714783b */ /* 0x000e620000004200 */
[----:B------:R-:W-:Y:S02]  /*6820*/  IMAD.WIDE.U32 R84, R84, -0x326172a9, RZ ;  /* 0xcd9e8d5754547825 */ /* 0x000fe400078e00ff */
[----:B------:R-:W-:Y:S01]  /*6830*/  HMMA.16816.F32.BF16 R208, R4, R18, R208 ;  /* 0x0000001204d0723c */ /* 0x000fe200000418d0 */
[----:B------:R-:W2:Y:S01]  /*6840*/  LDSM.16.MT88.4 R16, [R240+0x4800] ;  /* 0x00480000f010783b */ /* 0x000ea20000004200 */
[----:B------:R-:W-:Y:S01]  /*6850*/  IMAD.WIDE.U32 R90, R24, -0x326172a9, RZ ;  /* 0xcd9e8d57185a7825 */ /* 0x000fe200078e00ff */
[----:B------:R-:W3:Y:S04]  /*6860*/  MUFU.EX2 R73, R73 ;  /* 0x0000004900497308 */ /* 0x000ee80000000800 */
[----:B------:R-:W-:-:S02]  /*6870*/  LOP3.LUT R7, R84, 0xffff, RZ, 0xc0, !PT ;  /* 0x0000ffff54077812 */ /* 0x000fc400078ec0ff */
[----:B------:R-:W-:Y:S02]  /*6880*/  SHF.R.U32.HI R5, RZ, 0x10, R84 ;  /* 0x00000010ff057819 */ /* 0x000fe40000011654 */
[----:B------:R-:W-:Y:S01]  /*6890*/  LOP3.LUT R6, R84, 0xff, RZ, 0xc0, !PT ;  /* 0x000000ff54067812 */ /* 0x000fe200078ec0ff */
[----:B------:R-:W4:Y:S01]  /*68a0*/  MUFU.EX2 R0, R0 ;  /* 0x0000000000007308 */ /* 0x000f220000000800 */
[----:B------:R-:W-:Y:S02]  /*68b0*/  SHF.R.U32.HI R7, RZ, 0x8, R7 ;  /* 0x00000008ff077819 */ /* 0x000fe40000011607 */
[----:B------:R-:W-:Y:S01]  /*68c0*/  LOP3.LUT R24, R85, UR19, R90, 0x96, !PT ;  /* 0x0000001355187c12 */ /* 0x000fe2000f8e965a */
[----:B------:R-:W-:Y:S01]  /*68d0*/  FFMA.FTZ R86, R163, c[0x0][0x23c], -R96 ;  /* 0x00008f00a3567a23 */ /* 0x000fe20000010860 */
[----:B------:R-:W-:Y:S01]  /*68e0*/  SHF.R.U32.HI R4, RZ, 0x18, R84 ;  /* 0x00000018ff047819 */ /* 0x000fe20000011654 */
[--C-:B------:R-:W-:Y:S01]  /*68f0*/  FFMA.FTZ R85, R166, c[0x0][0x23c], -R160.reuse ;  /* 0x00008f00a6557a23 */ /* 0x100fe200000108a0 */
[----:B------:R-:W-:Y:S01]  /*6900*/  LOP3.LUT R5, R5, 0xff, RZ, 0xc0, !PT ;  /* 0x000000ff05057812 */ /* 0x000fe200078ec0ff */
[----:B------:R-:W1:Y:S01]  /*6910*/  MUFU.EX2 R11, R11 ;  /* 0x0000000b000b7308 */ /* 0x000e620000000800 */
[----:B------:R-:W-:Y:S01]  /*6920*/  PRMT R6, R6, 0x5410, R7 ;  /* 0x0000541006067816 */ /* 0x000fe20000000007 */
[----:B------:R-:W-:Y:S01]  /*6930*/  FFMA.FTZ R84, R170, c[0x0][0x23c], -R160 ;  /* 0x00008f00aa547a23 */ /* 0x000fe200000108a0 */
[----:B------:R-:W-:-:S02]  /*6940*/  SHF.R.U32.HI R7, RZ, 0x10, R24 ;  /* 0x00000010ff077819 */ /* 0x000fc40000011618 */
[----:B------:R-:W-:Y:S01]  /*6950*/  PRMT R5, R5, 0x5410, R4 ;  /* 0x0000541005057816 */ /* 0x000fe20000000004 */
[--C-:B------:R-:W-:Y:S01]  /*6960*/  HSET2.LE.AND R6, R6, R180.reuse, PT ;  /* 0x000000b406067233 */ /* 0x100fe20003803000 */
[C---:B------:R-:W-:Y:S01]  /*6970*/  LOP3.LUT R25, R24.reuse, 0xffff, RZ, 0xc0, !PT ;  /* 0x0000ffff18197812 */ /* 0x040fe200078ec0ff */
[----:B------:R-:W-:Y:S01]  /*6980*/  MUFU.EX2 R93, R93 ;  /* 0x0000005d005d7308 */ /* 0x000fe20000000800 */
[----:B------:R-:W-:Y:S01]  /*6990*/  LOP3.LUT R4, R24, 0xff, RZ, 0xc0, !PT ;  /* 0x000000ff18047812 */ /* 0x000fe200078ec0ff */
[----:B------:R-:W-:Y:S01]  /*69a0*/  HSET2.LE.AND R5, R5, R180, PT ;  /* 0x000000b405057233 */ /* 0x000fe20003803000 */
[----:B------:R-:W-:Y:S02]  /*69b0*/  SHF.R.U32.HI R24, RZ, 0x18, R24 ;  /* 0x00000018ff187819 */ /* 0x000fe40000011618 */
[----:B------:R-:W-:Y:S02]  /*69c0*/  LOP3.LUT R7, R7, 0xff, RZ, 0xc0, !PT ;  /* 0x000000ff07077812 */ /* 0x000fe400078ec0ff */
[----:B------:R-:W-:Y:S01]  /*69d0*/  SHF.R.U32.HI R25, RZ, 0x8, R25 ;  /* 0x00000008ff197819 */ /* 0x000fe20000011619 */
[----:B------:R-:W1:Y:S01]  /*69e0*/  MUFU.EX2 R88, R88 ;  /* 0x0000005800587308 */ /* 0x000e620000000800 */
[----:B------:R-:W-:-:S02]  /*69f0*/  PRMT R24, R7, 0x5410, R24 ;  /* 0x0000541007187816 */ /* 0x000fc40000000018 */
[----:B---3--:R-:W-:Y:S02]  /*6a00*/  F2FP.BF16.PACK_AB R7, R73, R74 ;  /* 0x0000004a4907723e */ /* 0x008fe400000010ff */
[----:B------:R-:W-:Y:S02]  /*6a10*/  PRMT R4, R4, 0x5410, R25 ;  /* 0x0000541004047816 */ /* 0x000fe40000000019 */
[----:B------:R-:W-:Y:S01]  /*6a20*/  LOP3.LUT R7, R5, R7, RZ, 0xc0, !PT ;  /* 0x0000000705077212 */ /* 0x000fe200078ec0ff */
[--C-:B------:R-:W-:Y:S01]  /*6a30*/  HSET2.LE.AND R5, R24, R180.reuse, PT ;  /* 0x000000b418057233 */ /* 0x100fe20003803000 */
[----:B------:R-:W-:Y:S01]  /*6a40*/  F2FP.BF16.PACK_AB R24, R75, R76 ;  /* 0x0000004c4b18723e */ /* 0x000fe200000010ff */
[----:B------:R-:W-:Y:S01]  /*6a50*/  HSET2.LE.AND R4, R4, R180, PT ;  /* 0x000000b404047233 */ /* 0x000fe20003803000 */
[----:B----4-:R-:W-:Y:S01]  /*6a60*/  F2FP.BF16.PACK_AB R25, R54, R0 ;  /* 0x000000003619723e */ /* 0x010fe200000010ff */
[----:B------:R-:W-:Y:S01]  /*6a70*/  MUFU.EX2 R87, R87 ;  /* 0x0000005700577308 */ /* 0x000fe20000000800 */
[----:B------:R-:W-:-:S02]  /*6a80*/  LOP3.LUT R5, R5, R24, RZ, 0xc0, !PT ;  /* 0x0000001805057212 */ /* 0x000fc400078ec0ff */
[----:B------:R-:W-:Y:S01]  /*6a90*/  LOP3.LUT R24, R83, UR17, R244, 0x96, !PT ;  /* 0x0000001153187c12 */ /* 0x000fe2000f8e96f4 */
[----:B------:R-:W-:Y:S01]  /*6aa0*/  IMAD.WIDE.U32 R82, R82, -0x2daee0ad, RZ ;  /* 0xd2511f5352527825 */ /* 0x000fe200078e00ff */
[----:B------:R-:W-:Y:S02]  /*6ab0*/  LOP3.LUT R6, R6, R25, RZ, 0xc0, !PT ;  /* 0x0000001906067212 */ /* 0x000fe400078ec0ff */
[----:B-1----:R-:W-:Y:S01]  /*6ac0*/  F2FP.BF16.PACK_AB R25, R11, R14 ;  /* 0x0000000e0b19723e */ /* 0x002fe200000010ff */
[----:B------:R-:W-:Y:S01]  /*6ad0*/  IMAD.WIDE.U32 R250, R24, -0x2daee0ad, RZ ;  /* 0xd2511f5318fa7825 */ /* 0x000fe200078e00ff */
[----:B------:R-:W1:Y:S02]  /*6ae0*/  MUFU.EX2 R86, R86 ;  /* 0x0000005600567308 */ /* 0x000e640000000800 */
[----:B------:R-:W-:Y:S02]  /*6af0*/  LOP3.LUT R4, R4, R25, RZ, 0xc0, !PT ;  /* 0x0000001904047212 */ /* 0x000fe400078ec0ff */
[----:B------:R-:W-:-:S02]  /*6b00*/  LOP3.LUT R24, R251, UR14, R190, 0x96, !PT ;  /* 0x0000000efb187c12 */ /* 0x000fc4000f8e96be */
[----:B------:R-:W-:Y:S02]  /*6b10*/  LOP3.LUT R250, R83, UR12, R250, 0x96, !PT ;  /* 0x0000000c53fa7c12 */ /* 0x000fe4000f8e96fa */
[----:B------:R-:W-:Y:S01]  /*6b20*/  MUFU.EX2 R85, R85 ;  /* 0x0000005500557308 */ /* 0x000fe20000000800 */
[----:B------:R-:W-:Y:S01]  /*6b30*/  IMAD.WIDE.U32 R24, R24, -0x326172a9, RZ ;  /* 0xcd9e8d5718187825 */ /* 0x000fe200078e00ff */
[----:B------:R-:W-:Y:S03]  /*6b40*/  HMMA.16816.F32.BF16 R204, R4, R20, R204 ;  /* 0x0000001404cc723c */ /* 0x000fe600000418cc */
[----:B------:R-:W-:-:S03]  /*6b50*/  IMAD.WIDE.U32 R250, R250, -0x326172a9, RZ ;  /* 0xcd9e8d57fafa7825 */ /* 0x000fc600078e00ff */
[----:B------:R-:W3:Y:S02]  /*6b60*/  MUFU.EX2 R84, R84 ;  /* 0x0000005400547308 */ /* 0x000ee40000000800 */
[----:B--2---:R-:W-:Y:S01]  /*6b70*/  HMMA.16816.F32.BF16 R196, R4, R16, R196 ;  /* 0x0000001004c4723c */ /* 0x004fe200000418c4 */
[----:B------:R-:W-:-:S07]  /*6b80*/  LOP3.LUT R24, R251, UR11, R24, 0x96, !PT ;  /* 0x0000000bfb187c12 */ /* 0x000fce000f8e9618 */
[C---:B------:R-:W-:Y:S08]  /*6b90*/  HMMA.16816.F32.BF16 R200, R4.reuse, R22, R200 ;  /* 0x0000001604c8723c */ /* 0x040ff000000418c8 */
[----:B------:R-:W-:Y:S07]  /*6ba0*/  HMMA.16816.F32.BF16 R192, R4, R18, R192 ;  /* 0x0000001204c0723c */ /* 0x000fee00000418c0 */
[----:B------:R-:W-:Y:S01]  /*6bb0*/  LOP3.LUT R4, R25, UR13, R182, 0x96, !PT ;  /* 0x0000000d19047c12 */ /* 0x000fe2000f8e96b6 */
[----:B------:R-:W-:-:S04]  /*6bc0*/  IMAD.WIDE.U32 R24, R24, -0x2daee0ad, RZ ;  /* 0xd2511f5318187825 */ /* 0x000fc800078e00ff */
[----:B------:R-:W-:-:S05]  /*6bd0*/  IMAD.WIDE.U32 R6, R4, -0x2daee0ad, RZ ;  /* 0xd2511f5304067825 */ /* 0x000fca00078e00ff */
[----:B------:R-:W-:Y:S02]  /*6be0*/  LOP3.LUT R5, R25, UR8, R6, 0x96, !PT ;  /* 0x0000000819057c12 */ /* 0x000fe4000f8e9606 */
[----:B------:R-:W-:-:S03]  /*6bf0*/  LOP3.LUT R4, R7, UR10, R82, 0x96, !PT ;  /* 0x0000000a07047c12 */ /* 0x000fc6000f8e9652 */
[----:B------:R-:W-:-:S04]  /*6c00*/  IMAD.WIDE.U32 R82, R5, -0x326172a9, RZ ;  /* 0xcd9e8d5705527825 */ /* 0x000fc800078e00ff */
[----:B------:R-:W-:Y:S01]  /*6c10*/  IMAD.WIDE.U32 R2, R4, -0x326172a9, RZ ;  /* 0xcd9e8d5704027825 */ /* 0x000fe200078e00ff */
[C---:B------:R-:W-:Y:S02]  /*6c20*/  LOP3.LUT R5, R82.reuse, 0xffff, RZ, 0xc0, !PT ;  /* 0x0000ffff52057812 */ /* 0x040fe400078ec0ff */
[----:B------:R-:W-:Y:S02]  /*6c30*/  LOP3.LUT R6, R82, 0xff, RZ, 0xc0, !PT ;  /* 0x000000ff52067812 */ /* 0x000fe400078ec0ff */
[----:B------:R-:W-:Y:S02]  /*6c40*/  SHF.R.U32.HI R5, RZ, 0x8, R5 ;  /* 0x00000008ff057819 */ /* 0x000fe40000011605 */
[----:B------:R-:W-:Y:S02]  /*6c50*/  SHF.R.U32.HI R7, RZ, 0x10, R82 ;  /* 0x00000010ff077819 */ /* 0x000fe40000011652 */
[----:B------:R-:W-:Y:S02]  /*6c60*/  PRMT R6, R6, 0x5410, R5 ;  /* 0x0000541006067816 */ /* 0x000fe40000000005 */
[----:B------:R-:W-:Y:S01]  /*6c70*/  LOP3.LUT R5, R83, UR19, R2, 0x96, !PT ;  /* 0x0000001353057c12 */ /* 0x000fe2000f8e9602 */
[----:B------:R-:W-:Y:S01]  /*6c80*/  IMAD.MOV.U32 R83, RZ, RZ, R3 ;  /* 0x000000ffff537224 */ /* 0x000fe200078e0003 */
[----:B------:R-:W-:Y:S01]  /*6c90*/  SHF.R.U32.HI R4, RZ, 0x18, R82 ;  /* 0x00000018ff047819 */ /* 0x000fe20000011652 */
[----:B------:R-:W-:Y:S01]  /*6ca0*/  IMAD.MOV.U32 R82, RZ, RZ, R2 ;  /* 0x000000ffff527224 */ /* 0x000fe200078e0002 */
[----:B------:R-:W-:-:S02]  /*6cb0*/  LOP3.LUT R7, R7, 0xff, RZ, 0xc0, !PT ;  /* 0x000000ff07077812 */ /* 0x000fc400078ec0ff */
[C---:B------:R-:W-:Y:S02]  /*6cc0*/  LOP3.LUT R27, R5.reuse, 0xffff, RZ, 0xc0, !PT ;  /* 0x0000ffff051b7812 */ /* 0x040fe400078ec0ff */
[----:B------:R-:W-:Y:S01]  /*6cd0*/  LOP3.LUT R25, R5, 0xff, RZ, 0xc0, !PT ;  /* 0x000000ff05197812 */ /* 0x000fe200078ec0ff */
[----:B------:R-:W-:Y:S01]  /*6ce0*/  IMAD.MOV.U32 R163, RZ, RZ, R83 ;  /* 0x000000ffffa37224 */ /* 0x000fe200078e0053 */
[----:B------:R-:W-:Y:S01]  /*6cf0*/  PRMT R7, R7, 0x5410, R4 ;  /* 0x0000541007077816 */ /* 0x000fe20000000004 */
[--C-:B------:R-:W-:Y:S01]  /*6d00*/  HSET2.LE.AND R6, R6, R180.reuse, PT ;  /* 0x000000b406067233 */ /* 0x100fe20003803000 */
[----:B------:R-:W-:Y:S01]  /*6d10*/  SHF.R.U32.HI R4, RZ, 0x10, R5 ;  /* 0x00000010ff047819 */ /* 0x000fe20000011605 */
[----:B------:R-:W-:Y:S01]  /*6d20*/  UIADD3 UR31, UR7, 0x2, URZ ;  /* 0x00000002071f7890 */ /* 0x000fe2000fffe03f */
[----:B------:R-:W-:Y:S01]  /*6d30*/  SHF.R.U32.HI R27, RZ, 0x8, R27 ;  /* 0x00000008ff1b7819 */ /* 0x000fe2000001161b */
[----:B------:R-:W-:Y:S01]  /*6d40*/  IMAD.MOV.U32 R162, RZ, RZ, R82 ;  /* 0x000000ffffa27224 */ /* 0x000fe200078e0052 */
[----:B------:R-:W-:Y:S01]  /*6d50*/  SHF.R.U32.HI R5, RZ, 0x18, R5 ;  /* 0x00000018ff057819 */ /* 0x000fe20000011605 */
[--C-:B------:R-:W-:Y:S01]  /*6d60*/  FFMA.FTZ R83, R168, c[0x0][0x23c], -R96.reuse ;  /* 0x00008f00a8537a23 */ /* 0x100fe20000010860 */
[----:B------:R-:W-:Y:S01]  /*6d70*/  LOP3.LUT R4, R4, 0xff, RZ, 0xc0, !PT ;  /* 0x000000ff04047812 */ /* 0x000fe200078ec0ff */
[----:B------:R-:W-:Y:S01]  /*6d80*/  FFMA.FTZ R82, R169, c[0x0][0x23c], -R96 ;  /* 0x00008f00a9527a23 */ /* 0x000fe20000010860 */
[----:B------:R-:W-:Y:S01]  /*6d90*/  PRMT R25, R25, 0x5410, R27 ;  /* 0x0000541019197816 */ /* 0x000fe2000000001b */
[--C-:B------:R-:W-:Y:S01]  /*6da0*/  FFMA.FTZ R111, R111, c[0x0][0x23c], -R72.reuse ;  /* 0x00008f006f6f7a23 */ /* 0x100fe20000010848 */
[----:B------:R-:W-:Y:S01]  /*6db0*/  PRMT R5, R4, 0x5410, R5 ;  /* 0x0000541004057816 */ /* 0x000fe20000000005 */
[----:B------:R-:W-:Y:S01]  /*6dc0*/  MUFU.EX2 R83, R83 ;  /* 0x0000005300537308 */ /* 0x000fe20000000800 */
[----:B------:R-:W-:Y:S01]  /*6dd0*/  FFMA.FTZ R110, R110, c[0x0][0x23c], -R72 ;  /* 0x00008f006e6e7a23 */ /* 0x000fe20000010848 */
[--C-:B------:R-:W-:Y:S01]  /*6de0*/  HSET2.LE.AND R4, R25, R180.reuse, PT ;  /* 0x000000b419047233 */ /* 0x100fe20003803000 */
[----:B------:R-:W-:Y:S01]  /*6df0*/  F2FP.BF16.PACK_AB R25, R88, R93 ;  /* 0x0000005d5819723e */ /* 0x000fe200000010ff */
[----:B------:R-:W-:Y:S01]  /*6e00*/  FFMA.FTZ R92, R165, c[0x0][0x23c], -R79 ;  /* 0x00008f00a55c7a23 */ /* 0x000fe2000001084f */
[----:B------:R2:W5:Y:S01]  /*6e10*/  LDL.LU.64 R2, [R1] ;  /* 0x0000000001027983 */ /* 0x0005620000300a00 */
[--C-:B------:R-:W-:Y:S01]  /*6e20*/  HSET2.LE.AND R5, R5, R180.reuse, PT ;  /* 0x000000b405057233 */ /* 0x100fe20003803000 */
[----:B------:R-:W-:Y:S01]  /*6e30*/  LOP3.LUT R4, R4, R25, RZ, 0xc0, !PT ;  /* 0x0000001904047212 */ /* 0x000fe200078ec0ff */
[----:B------:R-:W4:Y:S01]  /*6e40*/  MUFU.EX2 R82, R82 ;  /* 0x0000005200527308 */ /* 0x000f220000000800 */
[----:B-1----:R-:W-:Y:S01]  /*6e50*/  F2FP.BF16.PACK_AB R25, R86, R87 ;  /* 0x000000575619723e */ /* 0x002fe200000010ff */
[----:B------:R-:W-:Y:S01]  /*6e60*/  IMAD.MOV.U32 R169, RZ, RZ, R91 ;  /* 0x000000ffffa97224 */ /* 0x000fe200078e005b */
[----:B------:R-:W-:Y:S01]  /*6e70*/  HSET2.LE.AND R7, R7, R180, PT ;  /* 0x000000b407077233 */ /* 0x000fe20003803000 */
[----:B------:R-:W-:Y:S01]  /*6e80*/  IMAD.MOV.U32 R168, RZ, RZ, R90 ;  /* 0x000000ffffa87224 */ /* 0x000fe200078e005a */
[----:B------:R-:W-:Y:S01]  /*6e90*/  LOP3.LUT R5, R5, R25, RZ, 0xc0, !PT ;  /* 0x0000001905057212 */ /* 0x000fe200078ec0ff */
[----:B------:R-:W-:Y:S01]  /*6ea0*/  IMAD.MOV.U32 R168, RZ, RZ, R162 ;  /* 0x000000ffffa87224 */ /* 0x000fe200078e00a2 */
[----:B---3--:R-:W-:Y:S01]  /*6eb0*/  F2FP.BF16.PACK_AB R25, R84, R85 ;  /* 0x000000555419723e */ /* 0x008fe200000010ff */
[----:B------:R-:W-:Y:S01]  /*6ec0*/  UIADD3 UR7, UR7, 0x3, URZ ;  /* 0x0000000307077890 */ /* 0x000fe2000fffe03f */
[----:B------:R-:W-:Y:S01]  /*6ed0*/  LOP3.LUT R26, R169, UR9, R26, 0x96, !PT ;  /* 0x00000009a91a7c12 */ /* 0x000fe2000f8e961a */
[----:B------:R-:W-:Y:S01]  /*6ee0*/  IMAD.MOV.U32 R169, RZ, RZ, R163 ;  /* 0x000000ffffa97224 */ /* 0x000fe200078e00a3 */
[----:B------:R-:W-:Y:S01]  /*6ef0*/  LOP3.LUT R6, R6, R25, RZ, 0xc0, !PT ;  /* 0x0000001906067212 */ /* 0x000fe200078ec0ff */
[----:B------:R-:W-:Y:S01]  /*6f00*/  FFMA.FTZ R91, R167, c[0x0][0x23c], -R79 ;  /* 0x00008f00a75b7a23 */ /* 0x000fe2000001084f */
[----:B------:R-:W-:Y:S01]  /*6f10*/  MUFU.EX2 R110, R110 ;  /* 0x0000006e006e7308 */ /* 0x000fe20000000800 */
[----:B------:R-:W-:Y:S01]  /*6f20*/  IMAD.WIDE.U32 R162, R26, -0x2daee0ad, RZ ;  /* 0xd2511f531aa27825 */ /* 0x000fe200078e00ff */
[----:B------:R-:W-:-:S02]  /*6f30*/  LOP3.LUT R250, R169, UR9, R250, 0x96, !PT ;  /* 0x00000009a9fa7c12 */ /* 0x000fc4000f8e96fa */
[----:B----4-:R-:W-:Y:S01]  /*6f40*/  F2FP.BF16.PACK_AB R25, R82, R83 ;  /* 0x000000535219723e */ /* 0x010fe200000010ff */
[--C-:B------:R-:W-:Y:S01]  /*6f50*/  FFMA.FTZ R90, R171, c[0x0][0x23c], -R79.reuse ;  /* 0x00008f00ab5a7a23 */ /* 0x100fe2000001084f */
[----:B------:R-:W-:Y:S01]  /*6f60*/  LOP3.LUT R226, R163, UR18, R226, 0x96, !PT ;  /* 0x00000012a3e27c12 */ /* 0x000fe2000f8e96e2 */
[----:B------:R-:W-:Y:S01]  /*6f70*/  FFMA.FTZ R89, R172, c[0x0][0x23c], -R79 ;  /* 0x00008f00ac597a23 */ /* 0x000fe2000001084f */
[----:B------:R-:W-:Y:S01]  /*6f80*/  LOP3.LUT R7, R7, R25, RZ, 0xc0, !PT ;  /* 0x0000001907077212 */ /* 0x000fe200078ec0ff */
[----:B------:R-:W-:Y:S01]  /*6f90*/  IMAD.U32 R25, RZ, RZ, UR31 ;  /* 0x0000001fff197e24 */ /* 0x000fe2000f8e00ff */
[----:B------:R-:W-:Y:S01]  /*6fa0*/  MUFU.EX2 R92, R92 ;  /* 0x0000005c005c7308 */ /* 0x000fe20000000800 */
[----:B------:R-:W-:Y:S01]  /*6fb0*/  FFMA.FTZ R94, R161, c[0x0][0x23c], -R72 ;  /* 0x00008f00a15e7a23 */ /* 0x000fe20000010848 */
[----:B------:R-:W-:Y:S01]  /*6fc0*/  SHF.R.U32.HI R134, RZ, 0x18, R162 ;  /* 0x00000018ff867819 */ /* 0x000fe200000116a2 */
[----:B------:R-:W-:Y:S01]  /*6fd0*/  IMAD.WIDE.U32 R250, R250, -0x2daee0ad, RZ ;  /* 0xd2511f53fafa7825 */ /* 0x000fe200078e00ff */
[----:B------:R-:W-:Y:S01]  /*6fe0*/  LOP3.LUT R25, R97, UR33, R25, 0x96, !PT ;  /* 0x0000002161197c12 */ /* 0x000fe2000f8e9619 */
[----:B------:R-:W-:Y:S01]  /*6ff0*/  HMMA.16816.F32.BF16 R212, R4, R16, R212 ;  /* 0x0000001004d4723c */ /* 0x000fe200000418d4 */
[----:B------:R-:W-:Y:S01]  /*7000*/  LOP3.LUT R27, R162, 0xff, RZ, 0xc0, !PT ;  /* 0x000000ffa21b7812 */ /* 0x000fe200078ec0ff */
[--C-:B------:R-:W-:Y:S01]  /*7010*/  FFMA.FTZ R122, R122, c[0x0][0x23c], -R160.reuse ;  /* 0x00008f007a7a7a23 */ /* 0x100fe200000108a0 */
[----:B------:R-:W-:Y:S01]  /*7020*/  MUFU.EX2 R91, R91 ;  /* 0x0000005b005b7308 */ /* 0x000fe20000000800 */
[----:B------:R-:W-:-:S02]  /*7030*/  FFMA.FTZ R118, R118, c[0x0][0x23c], -R160 ;  /* 0x00008f0076767a23 */ /* 0x000fc400000108a0 */
[----:B------:R-:W-:Y:S01]  /*7040*/  FFMA.FTZ R127, R127, c[0x0][0x23c], -R96 ;  /* 0x00008f007f7f7a23 */ /* 0x000fe20000010860 */
[----:B------:R-:W-:Y:S01]  /*7050*/  LOP3.LUT R16, R162, 0xffff, RZ, 0xc0, !PT ;  /* 0x0000ffffa2107812 */ /* 0x000fe200078ec0ff */
[C---:B------:R-:W-:Y:S01]  /*7060*/  HMMA.16816.F32.BF16 R220, R4.reuse, R20, R220 ;  /* 0x0000001404dc723c */ /* 0x040fe200000418dc */
[----:B------:R-:W-:Y:S01]  /*7070*/  SHF.R.U32.HI R17, RZ, 0x10, R162 ;  /* 0x00000010ff117819 */ /* 0x000fe200000116a2 */
[----:B------:R-:W-:Y:S01]  /*7080*/  IMAD.WIDE.U32 R162, R25, -0x326172a9, RZ ;  /* 0xcd9e8d5719a27825 */ /* 0x000fe200078e00ff */
[----:B------:R-:W-:Y:S03]  /*7090*/  MUFU.EX2 R90, R90 ;  /* 0x0000005a005a7308 */ /* 0x000fe60000000800 */
[----:B------:R-:W-:Y:S01]  /*70a0*/  FFMA.FTZ R128, R128, c[0x0][0x23c], -R96 ;  /* 0x00008f0080807a23 */ /* 0x000fe20000010860 */
[----:B------:R-:W-:Y:S01]  /*70b0*/  LOP3.LUT R25, R163, UR17, R224, 0x96, !PT ;  /* 0x00000011a3197c12 */ /* 0x000fe2000f8e96e0 */
[----:B------:R-:W-:Y:S01]  /*70c0*/  IMAD.U32 R20, RZ, RZ, UR7 ;  /* 0x00000007ff147e24 */ /* 0x000fe2000f8e00ff */
[C---:B------:R-:W-:Y:S01]  /*70d0*/  HMMA.16816.F32.BF16 R216, R4.reuse, R22, R216 ;  /* 0x0000001604d8723c */ /* 0x040fe200000418d8 */
[--C-:B------:R-:W-:Y:S01]  /*70e0*/  FFMA.FTZ R29, R29, c[0x0][0x23c], -R72.reuse ;  /* 0x00008f001d1d7a23 */ /* 0x100fe20000010848 */
[----:B------:R-:W-:Y:S01]  /*70f0*/  MUFU.EX2 R89, R89 ;  /* 0x0000005900597308 */ /* 0x000fe20000000800 */
[----:B------:R-:W-:Y:S01]  /*7100*/  FFMA.FTZ R145, R145, c[0x0][0x23c], -R72 ;  /* 0x00008f0091917a23 */ /* 0x000fe20000010848 */
[----:B------:R-:W-:Y:S01]  /*7110*/  LOP3.LUT R26, R97, UR33, R20, 0x96, !PT ;  /* 0x00000021611a7c12 */ /* 0x000fe2000f8e9614 */
[--C-:B------:R-:W-:Y:S01]  /*7120*/  FFMA.FTZ R135, R135, c[0x0][0x23c], -R160.reuse ;  /* 0x00008f0087877a23 */ /* 0x100fe200000108a0 */
[----:B------:R-:W1:Y:S01]  /*7130*/  LDSM.16.MT88.4 R20, [R231+0x4c00] ;  /* 0x004c0000e714783b */ /* 0x000e620000004200 */
[----:B------:R-:W-:Y:S01]  /*7140*/  FFMA.FTZ R144, R144, c[0x0][0x23c], -R160 ;  /* 0x00008f0090907a23 */ /* 0x000fe200000108a0 */
[----:B------:R-:W-:Y:S01]  /*7150*/  HMMA.16816.F32.BF16 R208, R4, R18, R208 ;  /* 0x0000001204d0723c */ /* 0x000fe200000418d0 */
[----:B------:R-:W-:Y:S01]  /*7160*/  IMAD.WIDE.U32 R170, R26, -0x326172a9, RZ ;  /* 0xcd9e8d571aaa7825 */ /* 0x000fe200078e00ff */
[----:B------:R3:W4:Y:S01]  /*7170*/  MUFU.EX2 R97, R111 ;  /* 0x0000006f00617308 */ /* 0x0007220000000800 */
[----:B------:R-:W-:-:S02]  /*7180*/  LOP3.LUT R26, R183, UR15, R162, 0x96, !PT ;  /* 0x0000000fb71a7c12 */ /* 0x000fc4000f8e96a2 */
[----:B------:R-:W-:Y:S01]  /*7190*/  FFMA.FTZ R148, R148, c[0x0][0x23c], -R160 ;  /* 0x00008f0094947a23 */ /* 0x000fe200000108a0 */
[----:B------:R-:W-:Y:S01]  /*71a0*/  LOP3.LUT R224, R171, UR17, R224, 0x96, !PT ;  /* 0x00000011abe07c12 */ /* 0x000fe2000f8e96e0 */
[----:B------:R-:W-:Y:S01]  /*71b0*/  FFMA.FTZ R150, R150, c[0x0][0x23c], -R160 ;  /* 0x00008f0096967a23 */ /* 0x000fe200000108a0 */
[----:B------:R-:W-:Y:S01]  /*71c0*/  SHF.R.U32.HI R4, RZ, 0x8, R16 ;  /* 0x00000008ff047819 */ /* 0x000fe20000011610 */
[----:B------:R-:W-:Y:S01]  /*71d0*/  FFMA.FTZ R147, R147, c[0x0][0x23c], -R160 ;  /* 0x00008f0093937a23 */ /* 0x000fe200000108a0 */
[----:B------:R-:W-:Y:S01]  /*71e0*/  LOP3.LUT R7, R226, 0xffff, RZ, 0xc0, !PT ;  /* 0x0000ffffe2077812 */ /* 0x000fe200078ec0ff */
[----:B------:R-:W-:Y:S01]  /*71f0*/  MUFU.EX2 R94, R94 ;  /* 0x0000005e005e7308 */ /* 0x000fe20000000800 */
[----:B------:R-:W-:Y:S01]  /*7200*/  SHF.R.U32.HI R16, RZ, 0x10, R226 ;  /* 0x00000010ff107819 */ /* 0x000fe200000116e2 */
[----:B------:R-:W-:Y:S01]  /*7210*/  IMAD.WIDE.U32 R166, R224, -0x2daee0ad, RZ ;  /* 0xd2511f53e0a67825 */ /* 0x000fe200078e00ff */
[----:B------:R-:W-:Y:S02]  /*7220*/  LOP3.LUT R5, R17, 0xff, RZ, 0xc0, !PT ;  /* 0x000000ff11057812 */ /* 0x000fe400078ec0ff */
[----:B------:R-:W-:Y:S01]  /*7230*/  LOP3.LUT R6, R226, 0xff, RZ, 0xc0, !PT ;  /* 0x000000ffe2067812 */ /* 0x000fe200078ec0ff */
[----:B------:R-:W-:Y:S01]  /*7240*/  FFMA.FTZ R149, R149, c[0x0][0x23c], -R160 ;  /* 0x00008f0095957a23 */ /* 0x000fe200000108a0 */
[----:B------:R-:W-:Y:S01]  /*7250*/  SHF.R.U32.HI R226, RZ, 0x18, R226 ;  /* 0x00000018ffe27819 */ /* 0x000fe200000116e2 */
[----:B---3--:R-:W-:Y:S01]  /*7260*/  FFMA.FTZ R111, R115, c[0x0][0x23c], -R72 ;  /* 0x00008f00736f7a23 */ /* 0x008fe20000010848 */
[----:B------:R-:W-:Y:S01]  /*7270*/  SHF.R.U32.HI R115, RZ, 0x8, R7 ;  /* 0x00000008ff737819 */ /* 0x000fe20000011607 */
[----:B------:R-:W-:Y:S01]  /*7280*/  MUFU.EX2 R122, R122 ;  /* 0x0000007a007a7308 */ /* 0x000fe20000000800 */
[----:B------:R-:W-:Y:S01]  /*7290*/  LOP3.LUT R7, R16, 0xff, RZ, 0xc0, !PT ;  /* 0x000000ff10077812 */ /* 0x000fe200078ec0ff */
[----:B------:R-:W-:Y:S01]  /*72a0*/  FFMA.FTZ R146, R146, c[0x0][0x23c], -R160 ;  /* 0x00008f0092927a23 */ /* 0x000fe200000108a0 */
[----:B------:R-:W3:Y:S01]  /*72b0*/  LDSM.16.MT88.4 R16, [R240+0x4c00] ;  /* 0x004c0000f010783b */ /* 0x000ee20000004200 */
[----:B------:R-:W-:Y:S01]  /*72c0*/  PRMT R5, R5, 0x5410, R134 ;  /* 0x0000541005057816 */ /* 0x000fe20000000086 */
[----:B------:R-:W-:Y:S01]  /*72d0*/  FFMA.FTZ R153, R153, c[0x0][0x23c], -R160 ;  /* 0x00008f0099997a23 */ /* 0x000fe200000108a0 */
[----:B------:R-:W-:Y:S01]  /*72e0*/  PRMT R4, R27, 0x5410, R4 ;  /* 0x000054101b047816 */ /* 0x000fe20000000004 */
[--C-:B------:R-:W-:Y:S01]  /*72f0*/  FFMA.FTZ R156, R156, c[0x0][0x23c], -R160.reuse ;  /* 0x00008f009c9c7a23 */ /* 0x100fe200000108a0 */
[----:B------:R-:W1:Y:S01]  /*7300*/  MUFU.EX2 R111, R111 ;  /* 0x0000006f006f7308 */ /* 0x000e620000000800 */
[----:B------:R-:W-:Y:S01]  /*7310*/  PRMT R115, R6, 0x5410, R115 ;  /* 0x0000541006737816 */ /* 0x000fe20000000073 */
[----:B------:R-:W-:Y:S01]  /*7320*/  FFMA.FTZ R159, R159, c[0x0][0x23c], -R160 ;  /* 0x00008f009f9f7a23 */ /* 0x000fe200000108a0 */
[----:B------:R-:W-:Y:S01]  /*7330*/  PRMT R226, R7, 0x5410, R226 ;  /* 0x0000541007e27816 */ /* 0x000fe200000000e2 */
[--C-:B------:R-:W-:Y:S01]  /*7340*/  HSET2.LE.AND R7, R5, R180.reuse, PT ;  /* 0x000000b405077233 */ /* 0x100fe20003803000 */
[----:B----4-:R-:W-:Y:S01]  /*7350*/  F2FP.BF16.PACK_AB R134, R110, R97 ;  /* 0x000000616e86723e */ /* 0x010fe200000010ff */
[--C-:B------:R-:W-:Y:S01]  /*7360*/  HSET2.LE.AND R6, R4, R180.reuse, PT ;  /* 0x000000b404067233 */ /* 0x100fe20003803000 */
[----:B------:R-:W-:Y:S01]  /*7370*/  F2FP.BF16.PACK_AB R136, R89, R90 ;  /* 0x0000005a5988723e */ /* 0x000fe200000010ff */
[--C-:B------:R-:W-:Y:S01]  /*7380*/  HSET2.LE.AND R4, R115, R180.reuse, PT ;  /* 0x000000b473047233 */ /* 0x100fe20003803000 */
[----:B------:R-:W-:Y:S01]  /*7390*/  F2FP.BF16.PACK_AB R115, R91, R92 ;  /* 0x0000005c5b73723e */ /* 0x000fe200000010ff */
[----:B------:R-:W-:Y:S01]  /*73a0*/  HSET2.LE.AND R5, R226, R180, PT ;  /* 0x000000b4e2057233 */ /* 0x000fe20003803000 */
[----:B------:R-:W-:Y:S01]  /*73b0*/  LOP3.LUT R7, R7, R134, RZ, 0xc0, !PT ;  /* 0x0000008607077212 */ /* 0x000fe200078ec0ff */
[----:B------:R-:W-:Y:S01]  /*73c0*/  MUFU.EX2 R118, R118 ;  /* 0x0000007600767308 */ /* 0x000fe20000000800 */
[----:B------:R-:W-:Y:S01]  /*73d0*/  LOP3.LUT R134, R163, UR17, R244, 0x96, !PT ;  /* 0x00000011a3867c12 */ /* 0x000fe2000f8e96f4 */
[----:B------:R-:W-:Y:S01]  /*73e0*/  FFMA.FTZ R104, R104, c[0x0][0x23c], -R96 ;  /* 0x00008f0068687a23 */ /* 0x000fe20000010860 */
[----:B------:R-:W-:Y:S01]  /*73f0*/  LOP3.LUT R4, R4, R115, RZ, 0xc0, !PT ;  /* 0x0000007304047212 */ /* 0x000fe200078ec0ff */
[----:B------:R-:W-:Y:S01]  /*7400*/  FFMA.FTZ R115, R132, c[0x0][0x23c], -R160 ;  /* 0x00008f0084737a23 */ /* 0x000fe200000108a0 */
[----:B-1----:R-:W-:Y:S01]  /*7410*/  F2FP.BF16.PACK_AB R27, R111, R94 ;  /* 0x0000005e6f1b723e */ /* 0x002fe200000010ff */
[----:B------:R-:W-:Y:S01]  /*7420*/  FFMA.FTZ R105, R105, c[0x0][0x23c], -R96 ;  /* 0x00008f0069697a23 */ /* 0x000fe20000010860 */
[----:B------:R-:W-:Y:S01]  /*7430*/  LOP3.LUT R6, R6, R136, RZ, 0xc0, !PT ;  /* 0x0000008806067212 */ /* 0x000fe200078ec0ff */
[----:B------:R-:W-:Y:S01]  /*7440*/  MUFU.EX2 R127, R127 ;  /* 0x0000007f007f7308 */ /* 0x000fe20000000800 */
[----:B------:R-:W-:Y:S01]  /*7450*/  LOP3.LUT R5, R5, R27, RZ, 0xc0, !PT ;  /* 0x0000001b05057212 */ /* 0x000fe200078ec0ff */
[----:B------:R-:W-:Y:S01]  /*7460*/  IMAD.WIDE.U32 R26, R26, -0x2daee0ad, RZ ;  /* 0xd2511f531a1a7825 */ /* 0x000fe200078e00ff */
[----:B------:R-:W-:-:S02]  /*7470*/  LOP3.LUT R132, R175, UR15, R162, 0x96, !PT ;  /* 0x0000000faf847c12 */ /* 0x000fc4000f8e96a2 */
[----:B------:R-:W-:Y:S01]  /*7480*/  LOP3.LUT R244, R171, UR17, R244, 0x96, !PT ;  /* 0x00000011abf47c12 */ /* 0x000fe2000f8e96f4 */
[----:B------:R-:W-:Y:S01]  /*7490*/  IMAD.WIDE.U32 R162, R134, -0x2daee0ad, RZ ;  /* 0xd2511f5386a27825 */ /* 0x000fe200078e00ff */
[----:B------:R-:W-:Y:S01]  /*74a0*/  LOP3.LUT R172, R183, UR15, R170, 0x96, !PT ;  /* 0x0000000fb7ac7c12 */ /* 0x000fe2000f8e96aa */
[C---:B------:R-:W-:Y:S01]  /*74b0*/  HMMA.16816.F32.BF16 R204, R4.reuse, R20, R204 ;  /* 0x0000001404cc723c */ /* 0x040fe200000418cc */
[----:B------:R-:W-:Y:S01]  /*74c0*/  MUFU.EX2 R115, R115 ;  /* 0x0000007300737308 */ /* 0x000fe20000000800 */
[----:B------:R-:W-:Y:S01]  /*74d0*/  FFMA.FTZ R134, R129, c[0x0][0x23c], -R160 ;  /* 0x00008f0081867a23 */ /* 0x000fe200000108a0 */
[----:B------:R-:W-:Y:S01]  /*74e0*/  LOP3.LUT R136, R163, UR14, R190, 0x96, !PT ;  /* 0x0000000ea3887c12 */ /* 0x000fe2000f8e96be */
[----:B------:R-:W-:Y:S01]  /*74f0*/  FFMA.FTZ R129, R126, c[0x0][0x23c], -R96 ;  /* 0x00008f007e817a23 */ /* 0x000fe20000010860 */
[----:B------:R-:W-:Y:S01]  /*7500*/  LOP3.LUT R126, R250, 0xffff, RZ, 0xc0, !PT ;  /* 0x0000fffffa7e7812 */ /* 0x000fe200078ec0ff */
[----:B------:R-:W-:Y:S01]  /*7510*/  IMAD.WIDE.U32 R224, R132, -0x2daee0ad, RZ ;  /* 0xd2511f5384e07825 */ /* 0x000fe200078e00ff */
[----:B------:R-:W-:Y:S01]  /*7520*/  LOP3.LUT R27, R27, UR12, R162, 0x96, !PT ;  /* 0x0000000c1b1b7c12 */ /* 0x000fe2000f8e96a2 */
[----:B------:R-:W-:Y:S01]  /*7530*/  HMMA.16816.F32.BF16 R200, R4, R22, R200 ;  /* 0x0000001604c8723c */ /* 0x000fe200000418c8 */
[----:B------:R-:W-:Y:S01]  /*7540*/  SHF.R.U32.HI R126, RZ, 0x8, R126 ;  /* 0x00000008ff7e7819 */ /* 0x000fe2000001167e */
[----:B------:R-:W1:Y:S01]  /*7550*/  MUFU.EX2 R134, R134 ;  /* 0x0000008600867308 */ /* 0x000e620000000800 */
[----:B------:R-:W-:Y:S01]  /*7560*/  IMAD.WIDE.U32 R244, R244, -0x2daee0ad, RZ ;  /* 0xd2511f53f4f47825 */ /* 0x000fe200078e00ff */
[----:B------:R-:W-:-:S03]  /*7570*/  LOP3.LUT R170, R175, UR15, R170, 0x96, !PT ;  /* 0x0000000fafaa7c12 */ /* 0x000fc6000f8e96aa */
[----:B------:R-:W-:Y:S01]  /*7580*/  IMAD.WIDE.U32 R172, R172, -0x2daee0ad, RZ ;  /* 0xd2511f53acac7825 */ /* 0x000fe200078e00ff */
[----:B---3--:R-:W-:Y:S01]  /*7590*/  HMMA.16816.F32.BF16 R196, R4, R16, R196 ;  /* 0x0000001004c4723c */ /* 0x008fe200000418c4 */
[----:B------:R-:W-:Y:S01]  /*75a0*/  LOP3.LUT R190, R245, UR14, R190, 0x96, !PT ;  /* 0x0000000ef5be7c12 */ /* 0x000fe2000f8e96be */
[----:B------:R-:W-:Y:S01]  /*75b0*/  MUFU.EX2 R129, R129 ;  /* 0x0000008100817308 */ /* 0x000fe20000000800 */
[----:B------:R-:W-:Y:S01]  /*75c0*/  IMAD.WIDE.U32 R162, R25, -0x2daee0ad, RZ ;  /* 0xd2511f5319a27825 */ /* 0x000fe200078e00ff */
[----:B------:R-:W-:-:S03]  /*75d0*/  LOP3.LUT R168, R173, UR12, R244, 0x96, !PT ;  /* 0x0000000cada87c12 */ /* 0x000fc6000f8e96f4 */
[----:B------:R-:W-:Y:S01]  /*75e0*/  IMAD.WIDE.U32 R164, R136, -0x326172a9, RZ ;  /* 0xcd9e8d5788a47825 */ /* 0x000fe200078e00ff */
[----:B------:R-:W-:Y:S01]  /*75f0*/  HMMA.16816.F32.BF16 R192, R4, R18, R192 ;  /* 0x0000001204c0723c */ /* 0x000fe200000418c0 */
[--C-:B------:R-:W-:Y:S01]  /*7600*/  LOP3.LUT R25, R163, UR14, R188.reuse, 0x96, !PT ;  /* 0x0000000ea3197c12 */ /* 0x100fe2000f8e96bc */
[----:B------:R-:W-:Y:S01]  /*7610*/  MUFU.EX2 R128, R128 ;  /* 0x0000008000807308 */ /* 0x000fe20000000800 */
[----:B------:R-:W-:Y:S01]  /*7620*/  LOP3.LUT R188, R167, UR14, R188, 0x96, !PT ;  /* 0x0000000ea7bc7c12 */ /* 0x000fe2000f8e96bc */
[----:B------:R-:W-:Y:S01]  /*7630*/  IMAD.WIDE.U32 R226, R27, -0x326172a9, RZ ;  /* 0xcd9e8d571be27825 */ /* 0x000fe200078e00ff */
[----:B------:R-:W-:Y:S02]  /*7640*/  LOP3.LUT R27, R165, UR13, R182, 0x96, !PT ;  /* 0x0000000da51b7c12 */ /* 0x000fe4000f8e96b6 */
[----:B------:R-:W-:Y:S01]  /*7650*/  LOP3.LUT R4, R250, 0xff, RZ, 0xc0, !PT ;  /* 0x000000fffa047812 */ /* 0x000fe200078ec0ff */
[----:B------:R-:W-:Y:S01]  /*7660*/  IMAD.WIDE.U32 R190, R190, -0x326172a9, RZ ;  /* 0xcd9e8d57bebe7825 */ /* 0x000fe200078e00ff */
[----:B------:R-:W-:Y:S01]  /*7670*/  LOP3.LUT R7, R251, UR18, R24, 0x96, !PT ;  /* 0x00000012fb077c12 */ /* 0x000fe2000f8e9618 */
[----:B------:R-:W-:Y:S01]  /*7680*/  MUFU.EX2 R145, R145 ;  /* 0x0000009100917308 */ /* 0x000fe20000000800 */
[----:B------:R-:W-:Y:S01]  /*7690*/  PRMT R4, R4, 0x5410, R126 ;  /* 0x0000541004047816 */ /* 0x000fe2000000007e */
[----:B------:R-:W-:Y:S01]  /*76a0*/  FFMA.FTZ R126, R131, c[0x0][0x23c], -R96 ;  /* 0x00008f00837e7a23 */ /* 0x000fe20000010860 */
[--C-:B------:R-:W-:Y:S01]  /*76b0*/  SHF.R.U32.HI R6, RZ, 0x10, R250.reuse ;  /* 0x00000010ff067819 */ /* 0x100fe200000116fa */
[----:B------:R-:W-:Y:S01]  /*76c0*/  IMAD.WIDE.U32 R168, R168, -0x326172a9, RZ ;  /* 0xcd9e8d57a8a87825 */ /* 0x000fe200078e00ff */
[----:B------:R-:W-:Y:S01]  /*76d0*/  LOP3.LUT R138, R7, 0xffff, RZ, 0xc0, !PT ;  /* 0x0000ffff078a7812 */ /* 0x000fe200078ec0ff */
[----:B------:R-:W-:Y:S01]  /*76e0*/  HSET2.LE.AND R4, R4, R180, PT ;  /* 0x000000b404047233 */ /* 0x000fe20003803000 */
[----:B------:R-:W-:Y:S01]  /*76f0*/  LOP3.LUT R131, R6, 0xff, RZ, 0xc0, !PT ;  /* 0x000000ff06837812 */ /* 0x000fe200078ec0ff */
[----:B------:R-:W3:Y:S01]  /*7700*/  MUFU.EX2 R126, R126 ;  /* 0x0000007e007e7308 */ /* 0x000ee20000000800 */
[----:B------:R-:W-:Y:S01]  /*7710*/  SHF.R.U32.HI R5, RZ, 0x18, R250 ;  /* 0x00000018ff057819 */ /* 0x000fe200000116fa */
[----:B------:R-:W-:Y:S01]  /*7720*/  IMAD.WIDE.U32 R244, R188, -0x326172a9, RZ ;  /* 0xcd9e8d57bcf47825 */ /* 0x000fe200078e00ff */
[----:B------:R-:W-:-:S02]  /*7730*/  SHF.R.U32.HI R6, RZ, 0x10, R7 ;  /* 0x00000010ff067819 */ /* 0x000fc40000011607 */
[----:B------:R-:W-:Y:S01]  /*7740*/  LOP3.LUT R132, R7, 0xff, RZ, 0xc0, !PT ;  /* 0x000000ff07847812 */ /* 0x000fe200078ec0ff */
[----:B------:R-:W-:Y:S01]  /*7750*/  FFMA.FTZ R136, R157, c[0x0][0x23c], -R79 ;  /* 0x00008f009d887a23 */ /* 0x000fe2000001084f */
[----:B------:R-:W-:Y:S01]  /*7760*/  SHF.R.U32.HI R138, RZ, 0x8, R138 ;  /* 0x00000008ff8a7819 */ /* 0x000fe2000001168a */
[----:B------:R-:W-:Y:S01]  /*7770*/  IMAD.WIDE.U32 R170, R170, -0x2daee0ad, RZ ;  /* 0xd2511f53aaaa7825 */ /* 0x000fe200078e00ff */
[----:B------:R-:W-:Y:S01]  /*7780*/  SHF.R.U32.HI R7, RZ, 0x18, R7 ;  /* 0x00000018ff077819 */ /* 0x000fe20000011607 */
[----:B------:R-:W-:Y:S01]  /*7790*/  MUFU.EX2 R104, R104 ;  /* 0x0000006800687308 */ /* 0x000fe20000000800 */
[----:B------:R-:W-:Y:S01]  /*77a0*/  LOP3.LUT R6, R6, 0xff, RZ, 0xc0, !PT ;  /* 0x000000ff06067812 */ /* 0x000fe200078ec0ff */
[--C-:B------:R-:W-:Y:S01]  /*77b0*/  FFMA.FTZ R106, R106, c[0x0][0x23c], -R96.reuse ;  /* 0x00008f006a6a7a23 */ /* 0x100fe20000010860 */
[----:B------:R-:W-:Y:S01]  /*77c0*/  PRMT R131, R131, 0x5410, R5 ;  /* 0x0000541083837816 */ /* 0x000fe20000000005 */
[----:B------:R-:W-:Y:S01]  /*77d0*/  FFMA.FTZ R107, R107, c[0x0][0x23c], -R96 ;  /* 0x00008f006b6b7a23 */ /* 0x000fe20000010860 */
[----:B------:R-:W-:Y:S01]  /*77e0*/  PRMT R132, R132, 0x5410, R138 ;  /* 0x0000541084847816 */ /* 0x000fe2000000008a */
[----:B------:R-:W-:Y:S01]  /*77f0*/  FFMA.FTZ R112, R112, c[0x0][0x23c], -R79 ;  /* 0x00008f0070707a23 */ /* 0x000fe2000001084f */
[----:B------:R-:W-:Y:S01]  /*7800*/  PRMT R5, R6, 0x5410, R7 ;  /* 0x0000541006057816 */ /* 0x000fe20000000007 */
[--C-:B------:R-:W-:Y:S01]  /*7810*/  HSET2.LE.AND R7, R131, R180.reuse, PT ;  /* 0x000000b483077233 */ /* 0x100fe20003803000 */
[----:B-1----:R-:W-:Y:S01]  /*7820*/  F2FP.BF16.PACK_AB R6, R134, R122 ;  /* 0x0000007a8606723e */ /* 0x002fe200000010ff */
[--C-:B------:R-:W-:Y:S01]  /*7830*/  HSET2.LE.AND R131, R132, R180.reuse, PT ;  /* 0x000000b484837233 */ /* 0x100fe20003803000 */
[--C-:B------:R-:W-:Y:S01]  /*7840*/  FFMA.FTZ R132, R130, c[0x0][0x23c], -R160.reuse ;  /* 0x00008f0082847a23 */ /* 0x100fe200000108a0 */
[----:B------:R-:W-:Y:S01]  /*7850*/  F2FP.BF16.PACK_AB R130, R118, R115 ;  /* 0x000000737682723e */ /* 0x000fe200000010ff */
[----:B------:R-:W-:Y:S01]  /*7860*/  HSET2.LE.AND R5, R5, R180, PT ;  /* 0x000000b405057233 */ /* 0x000fe20003803000 */
[----:B------:R-:W-:Y:S01]  /*7870*/  LOP3.LUT R6, R4, R6, RZ, 0xc0, !PT ;  /* 0x0000000604067212 */ /* 0x000fe200078ec0ff */
[----:B------:R-:W-:Y:S01]  /*7880*/  MUFU.EX2 R136, R136 ;  /* 0x0000008800887308 */ /* 0x000fe20000000800 */
[----:B------:R-:W-:Y:S01]  /*7890*/  LOP3.LUT R4, R131, R130, RZ, 0xc0, !PT ;  /* 0x0000008283047212 */ /* 0x000fe200078ec0ff */
[----:B------:R-:W-:Y:S01]  /*78a0*/  FFMA.FTZ R131, R140, c[0x0][0x23c], -R160 ;  /* 0x00008f008c837a23 */ /* 0x000fe200000108a0 */
[----:B---3--:R-:W-:Y:S01]  /*78b0*/  F2FP.BF16.PACK_AB R138, R126, R127 ;  /* 0x0000007f7e8a723e */ /* 0x008fe200000010ff */
[--C-:B------:R-:W-:Y:S01]  /*78c0*/  FFMA.FTZ R116, R116, c[0x0][0x23c], -R79.reuse ;  /* 0x00008f0074747a23 */ /* 0x100fe2000001084f */
[----:B------:R-:W-:Y:S01]  /*78d0*/  F2FP.BF16.PACK_AB R130, R128, R129 ;  /* 0x000000818082723e */ /* 0x000fe200000010ff */
[--C-:B------:R-:W-:Y:S01]  /*78e0*/  FFMA.FTZ R117, R117, c[0x0][0x23c], -R79.reuse ;  /* 0x00008f0075757a23 */ /* 0x100fe2000001084f */
[----:B------:R-:W-:Y:S01]  /*78f0*/  LOP3.LUT R24, R225, UR12, R162, 0x96, !PT ;  /* 0x0000000ce1187c12 */ /* 0x000fe2000f8e96a2 */
[----:B------:R-:W-:Y:S01]  /*7900*/  MUFU.EX2 R105, R105 ;  /* 0x0000006900697308 */ /* 0x000fe20000000800 */
[----:B------:R-:W-:Y:S01]  /*7910*/  LOP3.LUT R7, R7, R138, RZ, 0xc0, !PT ;  /* 0x0000008a07077212 */ /* 0x000fe200078ec0ff */
[----:B------:R-:W-:Y:S01]  /*7920*/  FFMA.FTZ R138, R154, c[0x0][0x23c], -R79 ;  /* 0x00008f009a8a7a23 */ /* 0x000fe2000001084f */
[----:B------:R-:W-:Y:S01]  /*7930*/  LOP3.LUT R5, R5, R130, RZ, 0xc0, !PT ;  /* 0x0000008205057212 */ /* 0x000fe200078ec0ff */
[----:B------:R-:W-:Y:S01]  /*7940*/  FFMA.FTZ R130, R142, c[0x0][0x23c], -R160 ;  /* 0x00008f008e827a23 */ /* 0x000fe200000108a0 */
[----:B------:R-:W-:Y:S01]  /*7950*/  LOP3.LUT R182, R191, UR13, R182, 0x96, !PT ;  /* 0x0000000dbfb67c12 */ /* 0x000fe2000f8e96b6 */
[----:B------:R-:W-:Y:S01]  /*7960*/  FFMA.FTZ R142, R141, c[0x0][0x23c], -R160 ;  /* 0x00008f008d8e7a23 */ /* 0x000fe200000108a0 */
[----:B------:R-:W-:Y:S01]  /*7970*/  LOP3.LUT R162, R169, UR11, R190, 0x96, !PT ;  /* 0x0000000ba9a27c12 */ /* 0x000fe2000f8e96be */
[----:B------:R-:W-:Y:S01]  /*7980*/  IMAD.WIDE.U32 R140, R25, -0x326172a9, RZ ;  /* 0xcd9e8d57198c7825 */ /* 0x000fe200078e00ff */
[----:B------:R-:W-:Y:S01]  /*7990*/  LOP3.LUT R164, R227, UR11, R164, 0x96, !PT ;  /* 0x0000000be3a47c12 */ /* 0x000fe2000f8e96a4 */
[----:B------:R-:W-:Y:S01]  /*79a0*/  HMMA.16816.F32.BF16 R220, R4, R20, R220 ;  /* 0x0000001404dc723c */ /* 0x000fe200000418dc */
[----:B------:R-:W1:Y:S01]  /*79b0*/  MUFU.EX2 R138, R138 ;  /* 0x0000008a008a7308 */ /* 0x000e620000000800 */
[----:B------:R-:W-:Y:S01]  /*79c0*/  IMAD.WIDE.U32 R188, R24, -0x326172a9, RZ ;  /* 0xcd9e8d5718bc7825 */ /* 0x000fe200078e00ff */
[----:B------:R-:W-:-:S03]  /*79d0*/  LOP3.LUT R166, R171, UR12, R166, 0x96, !PT ;  /* 0x0000000caba67c12 */ /* 0x000fc6000f8e96a6 */
[----:B------:R-:W-:Y:S01]  /*79e0*/  IMAD.WIDE.U32 R190, R27, -0x2daee0ad, RZ ;  /* 0xd2511f531bbe7825 */ /* 0x000fe200078e00ff */
[----:B------:R-:W-:Y:S01]  /*79f0*/  LOP3.LUT R20, R141, UR13, R174, 0x96, !PT ;  /* 0x0000000d8d147c12 */ /* 0x000fe2000f8e96ae */
[C---:B------:R-:W-:Y:S01]  /*7a00*/  HMMA.16816.F32.BF16 R216, R4.reuse, R22, R216 ;  /* 0x0000001604d8723c */ /* 0x040fe200000418d8 */
[----:B------:R-:W-:Y:S01]  /*7a10*/  LOP3.LUT R24, R189, UR11, R140, 0x96, !PT ;  /* 0x0000000bbd187c12 */ /* 0x000fe2000f8e968c */
[----:B------:R-:W-:Y:S01]  /*7a20*/  IMAD.WIDE.U32 R164, R164, -0x2daee0ad, RZ ;  /* 0xd2511f53a4a47825 */ /* 0x000fe200078e00ff */
[----:B------:R-:W-:Y:S01]  /*7a30*/  LOP3.LUT R21, R191, UR10, R26, 0x96, !PT ;  /* 0x0000000abf157c12 */ /* 0x000fe2000f8e961a */
[----:B------:R-:W-:Y:S01]  /*7a40*/  MUFU.EX2 R132, R132 ;  /* 0x0000008400847308 */ /* 0x000fe20000000800 */
[----:B------:R-:W-:Y:S01]  /*7a50*/  LOP3.LUT R174, R245, UR13, R174, 0x96, !PT ;  /* 0x0000000df5ae7c12 */ /* 0x000fe2000f8e96ae */
[----:B------:R-:W-:Y:S01]  /*7a60*/  IMAD.WIDE.U32 R26, R182, -0x2daee0ad, RZ ;  /* 0xd2511f53b61a7825 */ /* 0x000fe200078e00ff */
[----:B------:R-:W-:Y:S01]  /*7a70*/  LOP3.LUT R173, R165, UR8, R190, 0x96, !PT ;  /* 0x00000008a5ad7c12 */ /* 0x000fe2000f8e96be */
[C---:B------:R-:W-:Y:S02]  /*7a80*/  HMMA.16816.F32.BF16 R212, R4.reuse, R16, R212 ;  /* 0x0000001004d4723c */ /* 0x040fe400000418d4 */
[----:B------:R-:W-:Y:S01]  /*7a90*/  IMAD.WIDE.U32 R182, R20, -0x2daee0ad, RZ ;  /* 0xd2511f5314b67825 */ /* 0x000fe200078e00ff */
[----:B------:R-:W-:Y:S01]  /*7aa0*/  LOP3.LUT R27, R27, UR10, R172, 0x96, !PT ;  /* 0x0000000a1b1b7c12 */ /* 0x000fe2000f8e96ac */
[----:B------:R-:W-:Y:S02]  /*7ab0*/  MUFU.EX2 R131, R131 ;  /* 0x0000008300837308 */ /* 0x000fe40000000800 */
[----:B------:R-:W-:Y:S01]  /*7ac0*/  IMAD.WIDE.U32 R24, R24, -0x2daee0ad, RZ ;  /* 0xd2511f5318187825 */ /* 0x000fe200078e00ff */
[----:B------:R-:W-:Y:S01]  /*7ad0*/  LOP3.LUT R224, R183, UR10, R224, 0x96, !PT ;  /* 0x0000000ab7e07c12 */ /* 0x000fe2000f8e96e0 */
[----:B------:R-:W-:Y:S01]  /*7ae0*/  HMMA.16816.F32.BF16 R208, R4, R18, R208 ;  /* 0x0000001204d0723c */ /* 0x000fe200000418d0 */
[----:B------:R-:W3:Y:S01]  /*7af0*/  LDSM.16.MT88.4 R4, [R231+0x5000] ;  /* 0x00500000e704783b */ /* 0x000ee20000004200 */
[----:B------:R-:W-:Y:S01]  /*7b00*/  IMAD.WIDE.U32 R190, R21, -0x326172a9, RZ ;  /* 0xcd9e8d5715be7825 */ /* 0x000fe200078e00ff */
[----:B------:R-:W-:Y:S01]  /*7b10*/  LOP3.LUT R21, R25, UR8, R182, 0x96, !PT ;  /* 0x0000000819157c12 */ /* 0x000fe2000f8e96b6 */
[----:B------:R-:W-:Y:S02]  /*7b20*/  MUFU.EX2 R130, R130 ;  /* 0x0000008200827308 */ /* 0x000fe40000000800 */
[----:B------:R-:W-:Y:S01]  /*7b30*/  IMAD.WIDE.U32 R224, R224, -0x326172a9, RZ ;  /* 0xcd9e8d57e0e07825 */ /* 0x000fe200078e00ff */
[----:B------:R-:W-:-:S03]  /*7b40*/  LOP3.LUT R25, R191, UR9, R226, 0x96, !PT ;  /* 0x00000009bf197c12 */ /* 0x000fc6000f8e96e2 */
[----:B------:R-:W-:Y:S01]  /*7b50*/  IMAD.WIDE.U32 R182, R21, -0x326172a9, RZ ;  /* 0xcd9e8d5715b67825 */ /* 0x000fe200078e00ff */
[----:B------:R-:W-:Y:S01]  /*7b60*/  LOP3.LUT R21, R225, UR9, R188, 0x96, !PT ;  /* 0x00000009e1157c12 */ /* 0x000fe2000f8e96bc */
[----:B------:R-:W-:Y:S02]  /*7b70*/  MUFU.EX2 R142, R142 ;  /* 0x0000008e008e7308 */ /* 0x000fe40000000800 */
[--C-:B------:R-:W-:Y:S01]  /*7b80*/  FFMA.FTZ R140, R139, c[0x0][0x23c], -R79.reuse ;  /* 0x00008f008b8c7a23 */ /* 0x100fe2000001084f */
[----:B------:R-:W-:Y:S01]  /*7b90*/  LOP3.LUT R23, R182, 0xffff, RZ, 0xc0, !PT ;  /* 0x0000ffffb6177812 */ /* 0x000fe200078ec0ff */
[----:B------:R-:W-:Y:S01]  /*7ba0*/  FFMA.FTZ R139, R151, c[0x0][0x23c], -R79 ;  /* 0x00008f00978b7a23 */ /* 0x000fe2000001084f */
[----:B------:R-:W-:Y:S01]  /*7bb0*/  SHF.R.U32.HI R154, RZ, 0x10, R182 ;  /* 0x00000010ff9a7819 */ /* 0x000fe200000116b6 */
[----:B------:R-:W-:Y:S01]  /*7bc0*/  FFMA.FTZ R141, R158, c[0x0][0x23c], -R160 ;  /* 0x00008f009e8d7a23 */ /* 0x000fe200000108a0 */
[----:B------:R-:W-:Y:S01]  /*7bd0*/  LOP3.LUT R158, R182, 0xff, RZ, 0xc0, !PT ;  /* 0x000000ffb69e7812 */ /* 0x000fe200078ec0ff */
[----:B------:R-:W-:Y:S01]  /*7be0*/  FFMA.FTZ R151, R30, c[0x0][0x23c], -R72 ;  /* 0x00008f001e977a23 */ /* 0x000fe20000010848 */
[----:B------:R-:W-:Y:S01]  /*7bf0*/  SHF.R.U32.HI R30, RZ, 0x18, R182 ;  /* 0x00000018ff1e7819 */ /* 0x000fe200000116b6 */
[----:B------:R-:W-:Y:S01]  /*7c00*/  IMAD.WIDE.U32 R166, R166, -0x326172a9, RZ ;  /* 0xcd9e8d57a6a67825 */ /* 0x000fe200078e00ff */
[----:B------:R-:W-:Y:S01]  /*7c10*/  SHF.R.U32.HI R17, RZ, 0x8, R23 ;  /* 0x00000008ff117819 */ /* 0x000fe20000011617 */
[----:B------:R-:W-:Y:S01]  /*7c20*/  MUFU.EX2 R140, R140 ;  /* 0x0000008c008c7308 */ /* 0x000fe20000000800 */
[----:B------:R-:W-:Y:S01]  /*7c30*/  LOP3.LUT R16, R154, 0xff, RZ, 0xc0, !PT ;  /* 0x000000ff9a107812 */ /* 0x000fe200078ec0ff */
[----:B------:R-:W-:Y:S01]  /*7c40*/  IMAD.WIDE.U32 R174, R174, -0x2daee0ad, RZ ;  /* 0xd2511f53aeae7825 */ /* 0x000fe200078e00ff */
[----:B------:R-:W-:-:S02]  /*7c50*/  LOP3.LUT R157, R183, UR19, R224, 0x96, !PT ;  /* 0x00000013b79d7c12 */ /* 0x000fc4000f8e96e0 */
[----:B------:R-:W-:Y:S01]  /*7c60*/  PRMT R17, R158, 0x5410, R17 ;  /* 0x000054109e117816 */ /* 0x000fe20000000011 */
[----:B------:R-:W-:Y:S01]  /*7c70*/  FFMA.FTZ R158, R31, c[0x0][0x23c], -R160 ;  /* 0x00008f001f9e7a23 */ /* 0x000fe200000108a0 */
[----:B------:R-:W-:Y:S01]  /*7c80*/  PRMT R16, R16, 0x5410, R30 ;  /* 0x0000541010107816 */ /* 0x000fe2000000001e */
[----:B------:R4:W1:Y:S01]  /*7c90*/  MUFU.EX2 R154, R29 ;  /* 0x0000001d009a7308 */ /* 0x0008620000000800 */
[----:B------:R-:W-:Y:S01]  /*7ca0*/  LOP3.LUT R30, R157, 0xffff, RZ, 0xc0, !PT ;  /* 0x0000ffff9d1e7812 */ /* 0x000fe200078ec0ff */
[--C-:B------:R-:W-:Y:S01]  /*7cb0*/  HSET2.LE.AND R18, R17, R180.reuse, PT ;  /* 0x000000b411127233 */ /* 0x100fe20003803000 */
[----:B------:R-:W-:Y:S01]  /*7cc0*/  LOP3.LUT R161, R167, UR11, R244, 0x96, !PT ;  /* 0x0000000ba7a17c12 */ /* 0x000fe2000f8e96f4 */
[----:B------:R-:W-:Y:S01]  /*7cd0*/  HSET2.LE.AND R16, R16, R180, PT ;  /* 0x000000b410107233 */ /* 0x000fe20003803000 */
[----:B------:R-:W-:Y:S01]  /*7ce0*/  LOP3.LUT R167, R157, 0xff, RZ, 0xc0, !PT ;  /* 0x000000ff9da77812 */ /* 0x000fe200078ec0ff */
[----:B------:R-:W-:Y:S01]  /*7cf0*/  IMAD.WIDE.U32 R162, R162, -0x2daee0ad, RZ ;  /* 0xd2511f53a2a27825 */ /* 0x000fe200078e00ff */
[----:B------:R-:W-:Y:S01]  /*7d00*/  SHF.R.U32.HI R19, RZ, 0x18, R157 ;  /* 0x00000018ff137819 */ /* 0x000fe2000001169d */
[----:B------:R-:W-:Y:S01]  /*7d10*/  MUFU.EX2 R151, R151 ;  /* 0x0000009700977308 */ /* 0x000fe20000000800 */
[----:B------:R-:W-:Y:S01]  /*7d20*/  SHF.R.U32.HI R30, RZ, 0x8, R30 ;  /* 0x00000008ff1e7819 */ /* 0x000fe2000001161e */
[----:B------:R-:W-:Y:S01]  /*7d30*/  IMAD.WIDE.U32 R172, R173, -0x326172a9, RZ ;  /* 0xcd9e8d57adac7825 */ /* 0x000fe200078e00ff */
[----:B------:R-:W-:-:S02]  /*7d40*/  LOP3.LUT R26, R163, UR8, R26, 0x96, !PT ;  /* 0x00000008a31a7c12 */ /* 0x000fc4000f8e961a */
[----:B------:R-:W-:Y:S01]  /*7d50*/  PRMT R167, R167, 0x5410, R30 ;  /* 0x00005410a7a77816 */ /* 0x000fe2000000001e */
[----:B------:R-:W-:Y:S01]  /*7d60*/  IMAD.WIDE.U32 R182, R25, -0x2daee0ad, RZ ;  /* 0xd2511f5319b67825 */ /* 0x000fe200078e00ff */
[----:B------:R-:W-:Y:S01]  /*7d70*/  LOP3.LUT R20, R173, UR19, R190, 0x96, !PT ;  /* 0x00000013ad147c12 */ /* 0x000fe2000f8e96be */
[----:B------:R-:W2:Y:S01]  /*7d80*/  MUFU.EX2 R139, R139 ;  /* 0x0000008b008b7308 */ /* 0x000ea20000000800 */
[----:B----4-:R-:W-:Y:S01]  /*7d90*/  SHF.R.U32.HI R29, RZ, 0x10, R157 ;  /* 0x00000010ff1d7819 */ /* 0x010fe2000001169d */
[--C-:B------:R-:W-:Y:S01]  /*7da0*/  FFMA.FTZ R157, R28, c[0x0][0x23c], -R72.reuse ;  /* 0x00008f001c9d7a23 */ /* 0x100fe20000010848 */
[----:B-1----:R-:W-:Y:S01]  /*7db0*/  F2FP.BF16.PACK_AB R28, R136, R138 ;  /* 0x0000008a881c723e */ /* 0x002fe200000010ff */
[----:B------:R-:W-:Y:S01]  /*7dc0*/  FFMA.FTZ R119, R119, c[0x0][0x23c], -R79 ;  /* 0x00008f0077777a23 */ /* 0x000fe2000001084f */
[----:B------:R-:W-:Y:S01]  /*7dd0*/  LOP3.LUT R29, R29, 0xff, RZ, 0xc0, !PT ;  /* 0x000000ff1d1d7812 */ /* 0x000fe200078ec0ff */
[--C-:B------:R-:W-:Y:S01]  /*7de0*/  FFMA.FTZ R101, R101, c[0x0][0x23c], -R72.reuse ;  /* 0x00008f0065657a23 */ /* 0x100fe20000010848 */
[----:B------:R-:W-:Y:S01]  /*7df0*/  LOP3.LUT R18, R18, R28, RZ, 0xc0, !PT ;  /* 0x0000001c12127212 */ /* 0x000fe200078ec0ff */
[----:B------:R-:W1:Y:S01]  /*7e00*/  MUFU.EX2 R157, R157 ;  /* 0x0000009d009d7308 */ /* 0x000e620000000800 */
[----:B------:R-:W-:Y:S01]  /*7e10*/  PRMT R17, R29, 0x5410, R19 ;  /* 0x000054101d117816 */ /* 0x000fe20000000013 */
[--C-:B------:R-:W-:Y:S01]  /*7e20*/  FFMA.FTZ R109, R109, c[0x0][0x23c], -R72.reuse ;  /* 0x00008f006d6d7a23 */ /* 0x100fe20000010848 */
[----:B------:R-:W4:Y:S01]  /*7e30*/  LDSM.16.MT88.4 R28, [R240+0x5000] ;  /* 0x00500000f01c783b */ /* 0x000f220000004200 */
[----:B------:R-:W-:Y:S01]  /*7e40*/  F2FP.BF16.PACK_AB R19, R145, R154 ;  /* 0x0000009a9113723e */ /* 0x000fe200000010ff */
[--C-:B------:R-:W-:Y:S01]  /*7e50*/  FFMA.FTZ R100, R100, c[0x0][0x23c], -R72.reuse ;  /* 0x00008f0064647a23 */ /* 0x100fe20000010848 */
[--C-:B------:R-:W-:Y:S01]  /*7e60*/  HSET2.LE.AND R17, R17, R180.reuse, PT ;  /* 0x000000b411117233 */ /* 0x100fe20003803000 */
[----:B------:R-:W-:Y:S01]  /*7e70*/  LOP3.LUT R22, R172, 0xffff, RZ, 0xc0, !PT ;  /* 0x0000ffffac167812 */ /* 0x000fe200078ec0ff */
[----:B------:R-:W-:Y:S01]  /*7e80*/  MUFU.EX2 R106, R106 ;  /* 0x0000006a006a7308 */ /* 0x000fe20000000800 */
[----:B------:R-:W-:Y:S01]  /*7e90*/  LOP3.LUT R19, R16, R19, RZ, 0xc0, !PT ;  /* 0x0000001310137212 */ /* 0x000fe200078ec0ff */
[--C-:B------:R-:W-:Y:S01]  /*7ea0*/  HSET2.LE.AND R16, R167, R180.reuse, PT ;  /* 0x000000b4a7107233 */ /* 0x100fe20003803000 */
[----:B--2---:R-:W-:Y:S01]  /*7eb0*/  F2FP.BF16.PACK_AB R169, R139, R140 ;  /* 0x0000008c8ba9723e */ /* 0x004fe200000010ff */
[----:B------:R-:W-:Y:S01]  /*7ec0*/  FFMA.FTZ R108, R108, c[0x0][0x23c], -R72 ;  /* 0x00008f006c6c7a23 */ /* 0x000fe20000010848 */
[----:B------:R-:W-:Y:S01]  /*7ed0*/  LOP3.LUT R163, R172, 0xff, RZ, 0xc0, !PT ;  /* 0x000000ffaca37812 */ /* 0x000fe200078ec0ff */
[--C-:B------:R-:W-:Y:S01]  /*7ee0*/  FFMA.FTZ R120, R120, c[0x0][0x23c], -R96.reuse ;  /* 0x00008f0078787a23 */ /* 0x100fe20000010860 */
[----:B------:R-:W-:Y:S01]  /*7ef0*/  LOP3.LUT R16, R16, R169, RZ, 0xc0, !PT ;  /* 0x000000a910107212 */ /* 0x000fe200078ec0ff */
[----:B------:R-:W2:Y:S01]  /*7f00*/  MUFU.EX2 R107, R107 ;  /* 0x0000006b006b7308 */ /* 0x000ea20000000800 */
[----:B-1----:R-:W-:Y:S01]  /*7f10*/  F2FP.BF16.PACK_AB R167, R157, R151 ;  /* 0x000000979da7723e */ /* 0x002fe200000010ff */
[----:B------:R-:W-:Y:S01]  /*7f20*/  FFMA.FTZ R121, R121, c[0x0][0x23c], -R96 ;  /* 0x00008f0079797a23 */ /* 0x000fe20000010860 */
[----:B------:R-:W-:Y:S01]  /*7f30*/  SHF.R.U32.HI R165, RZ, 0x10, R172 ;  /* 0x00000010ffa57819 */ /* 0x000fe200000116ac */
[--C-:B------:R-:W-:Y:S01]  /*7f40*/  FFMA.FTZ R113, R113, c[0x0][0x23c], -R96.reuse ;  /* 0x00008f0071717a23 */ /* 0x100fe20000010860 */
[----:B------:R-:W-:Y:S01]  /*7f50*/  LOP3.LUT R17, R17, R167, RZ, 0xc0, !PT ;  /* 0x000000a711117212 */ /* 0x000fe200078ec0ff */
[----:B------:R-:W-:Y:S01]  /*7f60*/  FFMA.FTZ R114, R114, c[0x0][0x23c], -R96 ;  /* 0x00008f0072727a23 */ /* 0x000fe20000010860 */
[----:B------:R-:W-:Y:S01]  /*7f70*/  LOP3.LUT R167, R175, UR10, R170, 0x96, !PT ;  /* 0x0000000aafa77c12 */ /* 0x000fe2000f8e96aa */
[----:B------:R-:W-:Y:S01]  /*7f80*/  IMAD.WIDE.U32 R170, R161, -0x2daee0ad, RZ ;  /* 0xd2511f53a1aa7825 */ /* 0x000fe200078e00ff */
[----:B------:R-:W-:Y:S01]  /*7f90*/  SHF.R.U32.HI R23, RZ, 0x18, R172 ;  /* 0x00000018ff177819 */ /* 0x000fe200000116ac */
[----:B------:R-:W-:Y:S01]  /*7fa0*/  MUFU.EX2 R112, R112 ;  /* 0x0000007000707308 */ /* 0x000fe20000000800 */
[----:B------:R-:W-:Y:S01]  /*7fb0*/  LOP3.LUT R181, R182, 0xff, RZ, 0xc0, !PT ;  /* 0x000000ffb6b57812 */ /* 0x000fe200078ec0ff */
[----:B------:R-:W-:Y:S01]  /*7fc0*/  IMAD.WIDE.U32 R172, R26, -0x326172a9, RZ ;  /* 0xcd9e8d571aac7825 */ /* 0x000fe200078e00ff */
[----:B------:R-:W-:Y:S01]  /*7fd0*/  LOP3.LUT R161, R171, UR8, R174, 0x96, !PT ;  /* 0x00000008aba17c12 */ /* 0x000fe2000f8e96ae */
[C---:B---3--:R-:W-:Y:S01]  /*7fe0*/  HMMA.16816.F32.BF16 R204, R16.reuse, R4, R204 ;  /* 0x0000000410cc723c */ /* 0x048fe200000418cc */
[----:B------:R-:W-:Y:S01]  /*7ff0*/  SHF.R.U32.HI R160, RZ, 0x18, R182 ;  /* 0x00000018ffa07819 */ /* 0x000fe200000116b6 */
[----:B------:R-:W-:Y:S01]  /*8000*/  IMAD.WIDE.U32 R174, R27, -0x326172a9, RZ ;  /* 0xcd9e8d571bae7825 */ /* 0x000fe200078e00ff */
[--C-:B------:R-:W-:Y:S01]  /*8010*/  SHF.R.U32.HI R171, RZ, 0x10, R172.reuse ;  /* 0x00000010ffab7819 */ /* 0x100fe200000116ac */
[----:B------:R-:W1:Y:S01]  /*8020*/  MUFU.EX2 R116, R116 ;  /* 0x0000007400747308 */ /* 0x000e620000000800 */
[----:B------:R-:W-:Y:S01]  /*8030*/  SHF.R.U32.HI R169, RZ, 0x18, R172 ;  /* 0x00000018ffa97819 */ /* 0x000fe200000116ac */
[----:B------:R-:W-:Y:S01]  /*8040*/  FADD.FTZ R67, R70, R67 ;  /* 0x0000004346437221 */ /* 0x000fe20000010000 */
[----:B------:R-:W-:Y:S01]  /*8050*/  LOP3.LUT R168, R175, UR9, R168, 0x96, !PT ;  /* 0x00000009afa87c12 */ /* 0x000fe2000f8e96a8 */
[C---:B------:R-:W-:Y:S01]  /*8060*/  HMMA.16816.F32.BF16 R200, R16.reuse, R6, R200 ;  /* 0x0000000610c8723c */ /* 0x040fe200000418c8 */
[----:B------:R-:W-:Y:S01]  /*8070*/  LOP3.LUT R26, R173, UR19, R174, 0x96, !PT ;  /* 0x00000013ad1a7c12 */ /* 0x000fe2000f8e96ae */
[----:B------:R-:W-:Y:S01]  /*8080*/  IMAD.WIDE.U32 R174, R161, -0x326172a9, RZ ;  /* 0xcd9e8d57a1ae7825 */ /* 0x000fe200078e00ff */
[----:B------:R-:W-:Y:S01]  /*8090*/  LOP3.LUT R161, R183, UR18, R164, 0x96, !PT ;  /* 0x00000012b7a17c12 */ /* 0x000fe2000f8e96a4 */
[----:B------:R-:W-:Y:S01]  /*80a0*/  MUFU.EX2 R117, R117 ;  /* 0x0000007500757308 */ /* 0x000fe20000000800 */
[----:B------:R-:W-:Y:S01]  /*80b0*/  LOP3.LUT R165, R165, 0xff, RZ, 0xc0, !PT ;  /* 0x000000ffa5a57812 */ /* 0x000fe200078ec0ff */
[----:B------:R-:W-:Y:S01]  /*80c0*/  FADD.FTZ R65, R66, R65 ;  /* 0x0000004142417221 */ /* 0x000fe20000010000 */
[----:B------:R-:W-:Y:S01]  /*80d0*/  SHF.R.U32.HI R27, RZ, 0x10, R174 ;  /* 0x00000010ff1b7819 */ /* 0x000fe200000116ae */
[C---:B----4-:R-:W-:Y:S01]  /*80e0*/  HMMA.16816.F32.BF16 R196, R16.reuse, R28, R196 ;  /* 0x0000001c10c4723c */ /* 0x050fe200000418c4 */
[----:B------:R-:W-:Y:S01]  /*80f0*/  PRMT R23, R165, 0x5410, R23 ;  /* 0x00005410a5177816 */ /* 0x000fe20000000017 */
[----:B------:R-:W-:Y:S01]  /*8100*/  FADD.FTZ R59, R60, R59 ;  /* 0x0000003b3c3b7221 */ /* 0x000fe20000010000 */
[----:B------:R-:W-:Y:S01]  /*8110*/  LOP3.LUT R189, R20, 0xff, RZ, 0xc0, !PT ;  /* 0x000000ff14bd7812 */ /* 0x000fe200078ec0ff */
[----:B------:R-:W3:Y:S01]  /*8120*/  MUFU.EX2 R119, R119 ;  /* 0x0000007700777308 */ /* 0x000ee20000000800 */
[----:B------:R-:W-:Y:S01]  /*8130*/  LOP3.LUT R27, R27, 0xff, RZ, 0xc0, !PT ;  /* 0x000000ff1b1b7812 */ /* 0x000fe200078ec0ff */
[----:B------:R-:W-:Y:S01]  /*8140*/  HSET2.LE.AND R23, R23, R180, PT ;  /* 0x000000b417177233 */ /* 0x000fe20003803000 */
[----:B------:R-:W-:Y:S01]  /*8150*/  FADD.FTZ R57, R57, R62 ;  /* 0x0000003e39397221 */ /* 0x000fe20000010000 */
[----:B------:R-:W-:Y:S01]  /*8160*/  HMMA.16816.F32.BF16 R192, R16, R30, R192 ;  /* 0x0000001e10c0723c */ /* 0x000fe200000418c0 */
[----:B------:R-:W-:-:S02]  /*8170*/  FADD.FTZ R67, R61, R67 ;  /* 0x000000433d437221 */ /* 0x000fc40000010000 */
[----:B------:R-:W-:Y:S01]  /*8180*/  FADD.FTZ R63, R63, R65 ;  /* 0x000000413f3f7221 */ /* 0x000fe20000010000 */
[----:B------:R-:W-:Y:S01]  /*8190*/  MUFU.EX2 R101, R101 ;  /* 0x0000006500657308 */ /* 0x000fe20000000800 */
[----:B------:R-:W-:Y:S02]  /*81a0*/  FADD.FTZ R58, R58, R59 ;  /* 0x0000003b3a3a7221 */ /* 0x000fe40000010000 */
[----:B------:R-:W-:Y:S01]  /*81b0*/  IMAD.WIDE.U32 R16, R167, -0x326172a9, RZ ;  /* 0xcd9e8d57a7107825 */ /* 0x000fe200078e00ff */
[C---:B------:R-:W-:Y:S02]  /*81c0*/  LOP3.LUT R18, R172.reuse, 0xffff, RZ, 0xc0, !PT ;  /* 0x0000ffffac127812 */ /* 0x040fe400078ec0ff */
[----:B------:R-:W-:Y:S01]  /*81d0*/  LOP3.LUT R19, R172, 0xff, RZ, 0xc0, !PT ;  /* 0x000000ffac137812 */ /* 0x000fe200078ec0ff */
[----:B------:R-:W-:Y:S01]  /*81e0*/  FADD.FTZ R56, R56, R57 ;  /* 0x0000003938387221 */ /* 0x000fe20000010000 */
[----:B------:R-:W-:Y:S01]  /*81f0*/  LOP3.LUT R167, R17, UR9, R166, 0x96, !PT ;  /* 0x0000000911a77c12 */ /* 0x000fe2000f8e96a6 */
[----:B------:R-:W4:Y:S01]  /*8200*/  MUFU.EX2 R109, R109 ;  /* 0x0000006d006d7308 */ /* 0x000f220000000800 */
[----:B------:R-:W-:Y:S01]  /*8210*/  SHF.R.U32.HI R18, RZ, 0x8, R18 ;  /* 0x00000008ff127819 */ /* 0x000fe20000011612 */
[----:B------:R-:W-:Y:S01]  /*8220*/  FADD.FTZ R55, R55, R67 ;  /* 0x0000004337377221 */ /* 0x000fe20000010000 */
[C---:B------:R-:W-:Y:S01]  /*8230*/  LOP3.LUT R166, R174.reuse, 0xffff, RZ, 0xc0, !PT ;  /* 0x0000ffffaea67812 */ /* 0x040fe200078ec0ff */
[----:B------:R-:W-:Y:S01]  /*8240*/  IMAD.WIDE.U32 R190, R167, -0x2daee0ad, RZ ;  /* 0xd2511f53a7be7825 */ /* 0x000fe200078e00ff */
[----:B------:R-:W-:-:S02]  /*8250*/  LOP3.LUT R172, R174, 0xff, RZ, 0xc0, !PT ;  /* 0x000000ffaeac7812 */ /* 0x000fc400078ec0ff */
[----:B------:R-:W-:Y:S01]  /*8260*/  SHF.R.U32.HI R173, RZ, 0x18, R174 ;  /* 0x00000018ffad7819 */ /* 0x000fe200000116ae */
[----:B------:R-:W-:Y:S01]  /*8270*/  MUFU.EX2 R135, R135 ;  /* 0x0000008700877308 */ /* 0x000fe20000000800 */
[----:B------:R-:W-:Y:S01]  /*8280*/  SHF.R.U32.HI R17, RZ, 0x8, R22 ;  /* 0x00000008ff117819 */ /* 0x000fe20000011616 */
[----:B------:R-:W-:Y:S01]  /*8290*/  FADD.FTZ R63, R53, R63 ;  /* 0x0000003f353f7221 */ /* 0x000fe20000010000 */
[----:B------:R-:W-:Y:S01]  /*82a0*/  LOP3.LUT R22, R182, 0xffff, RZ, 0xc0, !PT ;  /* 0x0000ffffb6167812 */ /* 0x000fe200078ec0ff */
[----:B------:R-:W-:Y:S01]  /*82b0*/  FADD.FTZ R58, R50, R58 ;  /* 0x0000003a323a7221 */ /* 0x000fe20000010000 */
[----:B------:R-:W-:Y:S01]  /*82c0*/  SHF.R.U32.HI R174, RZ, 0x10, R182 ;  /* 0x00000010ffae7819 */ /* 0x000fe200000116b6 */
[----:B------:R-:W-:Y:S01]  /*82d0*/  IMAD.WIDE.U32 R182, R168, -0x2daee0ad, RZ ;  /* 0xd2511f53a8b67825 */ /* 0x000fe200078e00ff */
[----:B------:R-:W-:Y:S01]  /*82e0*/  PRMT R164, R19, 0x5410, R18 ;  /* 0x0000541013a47816 */ /* 0x000fe20000000012 */
[----:B------:R-:W1:Y:S01]  /*82f0*/  MUFU.EX2 R144, R144 ;  /* 0x0000009000907308 */ /* 0x000e620000000800 */
[----:B------:R-:W-:Y:S01]  /*8300*/  LOP3.LUT R16, R175, UR19, R16, 0x96, !PT ;  /* 0x00000013af107c12 */ /* 0x000fe2000f8e9610 */
[----:B------:R-:W-:Y:S01]  /*8310*/  IMAD.WIDE.U32 R18, R21, -0x2daee0ad, RZ ;  /* 0xd2511f5315127825 */ /* 0x000fe200078e00ff */
[----:B------:R-:W-:-:S02]  /*8320*/  LOP3.LUT R162, R183, UR18, R162, 0x96, !PT ;  /* 0x00000012b7a27c12 */ /* 0x000fc4000f8e96a2 */
[----:B------:R-:W-:Y:S01]  /*8330*/  LOP3.LUT R21, R182, 0xffff, RZ, 0xc0, !PT ;  /* 0x0000ffffb6157812 */ /* 0x000fe200078ec0ff */
[----:B------:R-:W-:Y:S01]  /*8340*/  FADD.FTZ R56, R48, R56 ;  /* 0x0000003830387221 */ /* 0x000fe20000010000 */
[----:B------:R-:W-:Y:S01]  /*8350*/  PRMT R17, R163, 0x5410, R17 ;  /* 0x00005410a3117816 */ /* 0x000fe20000000011 */
[----:B------:R-:W-:Y:S01]  /*8360*/  MUFU.EX2 R100, R100 ;  /* 0x0000006400647308 */ /* 0x000fe20000000800 */
[----:B------:R-:W-:Y:S01]  /*8370*/  LOP3.LUT R175, R182, 0xff, RZ, 0xc0, !PT ;  /* 0x000000ffb6af7812 */ /* 0x000fe200078ec0ff */
[----:B------:R-:W-:Y:S01]  /*8380*/  FADD.FTZ R55, R51, R55 ;  /* 0x0000003733377221 */ /* 0x000fe20000010000 */
[--C-:B------:R-:W-:Y:S01]  /*8390*/  SHF.R.U32.HI R183, RZ, 0x10, R182.reuse ;  /* 0x00000010ffb77819 */ /* 0x100fe200000116b6 */
[--C-:B------:R-:W-:Y:S01]  /*83a0*/  HSET2.LE.AND R17, R17, R180.reuse, PT ;  /* 0x000000b411117233 */ /* 0x100fe20003803000 */
[----:B------:R-:W-:Y:S01]  /*83b0*/  SHF.R.U32.HI R168, RZ, 0x18, R182 ;  /* 0x00000018ffa87819 */ /* 0x000fe200000116b6 */
[----:B------:R-:W-:Y:S01]  /*83c0*/  FADD.FTZ R63, R52, R63 ;  /* 0x0000003f343f7221 */ /* 0x000fe20000010000 */
[----:B------:R-:W-:Y:S01]  /*83d0*/  LOP3.LUT R163, R171, 0xff, RZ, 0xc0, !PT ;  /* 0x000000ffaba37812 */ /* 0x000fe200078ec0ff */
[----:B------:R-:W1:Y:S01]  /*83e0*/  MUFU.EX2 R108, R108 ;  /* 0x0000006c006c7308 */ /* 0x000e620000000800 */
[----:B------:R-:W-:Y:S01]  /*83f0*/  LOP3.LUT R24, R19, UR18, R24, 0x96, !PT ;  /* 0x0000001213187c12 */ /* 0x000fe2000f8e9618 */
[----:B------:R-:W-:Y:S01]  /*8400*/  FADD.FTZ R58, R49, R58 ;  /* 0x0000003a313a7221 */ /* 0x000fe20000010000 */
[C---:B------:R-:W-:Y:S01]  /*8410*/  LOP3.LUT R188, R18.reuse, 0xffff, RZ, 0xc0, !PT ;  /* 0x0000ffff12bc7812 */ /* 0x040fe200078ec0ff */
[----:B------:R-:W-:Y:S01]  /*8420*/  FADD.FTZ R56, R45, R56 ;  /* 0x000000382d387221 */ /* 0x000fe20000010000 */
[----:B------:R-:W-:Y:S01]  /*8430*/  LOP3.LUT R187, R18, 0xff, RZ, 0xc0, !PT ;  /* 0x000000ff12bb7812 */ /* 0x000fe200078ec0ff */
[----:B------:R-:W-:Y:S01]  /*8440*/  FADD.FTZ R55, R43, R55 ;  /* 0x000000372b377221 */ /* 0x000fe20000010000 */
[--C-:B------:R-:W-:Y:S01]  /*8450*/  SHF.R.U32.HI R25, RZ, 0x10, R18.reuse ;  /* 0x00000010ff197819 */ /* 0x100fe20000011612 */
[----:B------:R-:W-:Y:S01]  /*8460*/  MUFU.EX2 R120, R120 ;  /* 0x0000007800787308 */ /* 0x000fe20000000800 */
[----:B------:R-:W-:Y:S01]  /*8470*/  SHF.R.U32.HI R182, RZ, 0x18, R18 ;  /* 0x00000018ffb67819 */ /* 0x000fe20000011612 */
[----:B------:R-:W-:Y:S01]  /*8480*/  FADD.FTZ R63, R47, R63 ;  /* 0x0000003f2f3f7221 */ /* 0x000fe20000010000 */
[----:B------:R-:W-:Y:S01]  /*8490*/  LOP3.LUT R165, R191, UR18, R170, 0x96, !PT ;  /* 0x00000012bfa57c12 */ /* 0x000fe2000f8e96aa */
[----:B------:R-:W-:Y:S01]  /*84a0*/  FADD.FTZ R58, R41, R58 ;  /* 0x0000003a293a7221 */ /* 0x000fe20000010000 */
[----:B------:R-:W-:Y:S01]  /*84b0*/  LOP3.LUT R19, R190, 0xffff, RZ, 0xc0, !PT ;  /* 0x0000ffffbe137812 */ /* 0x000fe200078ec0ff */
[----:B------:R-:W-:Y:S01]  /*84c0*/  FADD.FTZ R56, R44, R56 ;  /* 0x000000382c387221 */ /* 0x000fe20000010000 */
[----:B------:R-:W-:Y:S01]  /*84d0*/  LOP3.LUT R171, R190, 0xff, RZ, 0xc0, !PT ;  /* 0x000000ffbeab7812 */ /* 0x000fe200078ec0ff */
[----:B------:R-:W1:Y:S01]  /*84e0*/  MUFU.EX2 R121, R121 ;  /* 0x0000007900797308 */ /* 0x000e620000000800 */
[--C-:B------:R-:W-:Y:S01]  /*84f0*/  SHF.R.U32.HI R18, RZ, 0x10, R190.reuse ;  /* 0x00000010ff127819 */ /* 0x100fe200000116be */
[----:B------:R-:W-:Y:S01]  /*8500*/  FADD.FTZ R55, R42, R55 ;  /* 0x000000372a377221 */ /* 0x000fe20000010000 */
[----:B------:R-:W-:Y:S01]  /*8510*/  SHF.R.U32.HI R170, RZ, 0x18, R190 ;  /* 0x00000018ffaa7819 */ /* 0x000fe200000116be */
[----:B------:R-:W-:Y:S01]  /*8520*/  FADD.FTZ R63, R46, R63 ;  /* 0x0000003f2e3f7221 */ /* 0x000fe20000010000 */
[----:B------:R-:W-:Y:S01]  /*8530*/  SHF.R.U32.HI R190, RZ, 0x10, R20 ;  /* 0x00000010ffbe7819 */ /* 0x000fe20000011614 */
[----:B------:R-:W-:Y:S01]  /*8540*/  FADD.FTZ R58, R36, R58 ;  /* 0x0000003a243a7221 */ /* 0x000fe20000010000 */
[----:B------:R-:W-:Y:S01]  /*8550*/  PRMT R163, R163, 0x5410, R169 ;  /* 0x00005410a3a37816 */ /* 0x000fe200000000a9 */
[----:B------:R-:W-:Y:S01]  /*8560*/  MUFU.EX2 R141, R141 ;  /* 0x0000008d008d7308 */ /* 0x000fe20000000800 */
[----:B------:R-:W-:Y:S01]  /*8570*/  LOP3.LUT R169, R20, 0xffff, RZ, 0xc0, !PT ;  /* 0x0000ffff14a97812 */ /* 0x000fe200078ec0ff */
[----:B------:R-:W-:Y:S01]  /*8580*/  FADD.FTZ R56, R38, R56 ;  /* 0x0000003826387221 */ /* 0x000fe20000010000 */
[----:B------:R-:W-:Y:S01]  /*8590*/  SHF.R.U32.HI R167, RZ, 0x18, R20 ;  /* 0x00000018ffa77819 */ /* 0x000fe20000011614 */
[----:B------:R-:W-:Y:S01]  /*85a0*/  FADD.FTZ R55, R40, R55 ;  /* 0x0000003728377221 */ /* 0x000fe20000010000 */
[----:B------:R-:W-:Y:S01]  /*85b0*/  LOP3.LUT R20, R190, 0xff, RZ, 0xc0, !PT ;  /* 0x000000ffbe147812 */ /* 0x000fe200078ec0ff */
[----:B------:R-:W-:Y:S01]  /*85c0*/  FADD.FTZ R63, R39, R63 ;  /* 0x0000003f273f7221 */ /* 0x000fe20000010000 */
[----:B------:R-:W-:Y:S01]  /*85d0*/  SHF.R.U32.HI R169, RZ, 0x8, R169 ;  /* 0x00000008ffa97819 */ /* 0x000fe200000116a9 */
[----:B------:R-:W1:Y:S01]  /*85e0*/  MUFU.EX2 R158, R158 ;  /* 0x0000009e009e7308 */ /* 0x000e620000000800 */
[----:B------:R-:W-:Y:S01]  /*85f0*/  PRMT R20, R20, 0x5410, R167 ;  /* 0x0000541014147816 */ /* 0x000fe200000000a7 */
[----:B------:R-:W-:Y:S01]  /*8600*/  FADD.FTZ R58, R15, R58 ;  /* 0x0000003a0f3a7221 */ /* 0x000fe20000010000 */
[C---:B------:R-:W-:Y:S01]  /*8610*/  LOP3.LUT R167, R26.reuse, 0xffff, RZ, 0xc0, !PT ;  /* 0x0000ffff1aa77812 */ /* 0x040fe200078ec0ff */
[----:B------:R-:W-:Y:S01]  /*8620*/  FADD.FTZ R56, R37, R56 ;  /* 0x0000003825387221 */ /* 0x000fe20000010000 */
[----:B------:R-:W-:Y:S01]  /*8630*/  PRMT R189, R189, 0x5410, R169 ;  /* 0x00005410bdbd7816 */ /* 0x000fe200000000a9 */
[----:B------:R-:W-:Y:S01]  /*8640*/  FADD.FTZ R55, R93, R55 ;  /* 0x000000375d377221 */ /* 0x000fe20000010000 */
[----:B------:R-:W-:Y:S01]  /*8650*/  SHF.R.U32.HI R167, RZ, 0x8, R167 ;  /* 0x00000008ffa77819 */ /* 0x000fe200000116a7 */
[----:B------:R-:W-:Y:S01]  /*8660*/  MUFU.EX2 R113, R113 ;  /* 0x0000007100717308 */ /* 0x000fe20000000800 */
[----:B------:R-:W-:Y:S01]  /*8670*/  LOP3.LUT R169, R26, 0xff, RZ, 0xc0, !PT ;  /* 0x000000ff1aa97812 */ /* 0x000fe200078ec0ff */
[--C-:B------:R-:W-:Y:S01]  /*8680*/  HSET2.LE.AND R189, R189, R180.reuse, PT ;  /* 0x000000b4bdbd7233 */ /* 0x100fe20003803000 */
[----:B------:R-:W-:Y:S01]  /*8690*/  SHF.R.U32.HI R166, RZ, 0x8, R166 ;  /* 0x00000008ffa67819 */ /* 0x000fe200000116a6 */
[----:B------:R-:W-:Y:S01]  /*86a0*/  FADD.FTZ R63, R87, R63 ;  /* 0x0000003f573f7221 */ /* 0x000fe20000010000 */
[----:B------:R-:W-:Y:S01]  /*86b0*/  PRMT R167, R169, 0x5410, R167 ;  /* 0x00005410a9a77816 */ /* 0x000fe200000000a7 */
[----:B------:R-:W-:Y:S01]  /*86c0*/  FADD.FTZ R58, R14, R58 ;  /* 0x0000003a0e3a7221 */ /* 0x000fe20000010000 */
[----:B------:R-:W-:Y:S01]  /*86d0*/  SHF.R.U32.HI R169, RZ, 0x10, R26 ;  /* 0x00000010ffa97819 */ /* 0x000fe2000001161a */
[----:B------:R-:W1:Y:S01]  /*86e0*/  MUFU.EX2 R114, R114 ;  /* 0x0000007200727308 */ /* 0x000e620000000800 */
[----:B------:R-:W-:Y:S01]  /*86f0*/  SHF.R.U32.HI R21, RZ, 0x8, R21 ;  /* 0x00000008ff157819 */ /* 0x000fe20000011615 */
[----:B------:R-:W-:Y:S01]  /*8700*/  FADD.FTZ R56, R76, R56 ;  /* 0x000000384c387221 */ /* 0x000fe20000010000 */
[----:B------:R-:W-:Y:S01]  /*8710*/  SHF.R.U32.HI R26, RZ, 0x18, R26 ;  /* 0x00000018ff1a7819 */ /* 0x000fe2000001161a */
[----:B------:R-:W-:Y:S01]  /*8720*/  FFMA.FTZ R32, R32, c[0x0][0x23c], -R72 ;  /* 0x00008f0020207a23 */ /* 0x000fe20000010848 */
[----:B------:R-:W-:Y:S01]  /*8730*/  LOP3.LUT R169, R169, 0xff, RZ, 0xc0, !PT ;  /* 0x000000ffa9a97812 */ /* 0x000fe200078ec0ff */
[----:B------:R-:W-:Y:S01]  /*8740*/  FADD.FTZ R55, R88, R55 ;  /* 0x0000003758377221 */ /* 0x000fe20000010000 */
[----:B------:R-:W-:Y:S01]  /*8750*/  PRMT R172, R172, 0x5410, R166 ;  /* 0x00005410acac7816 */ /* 0x000fe200000000a6 */
[----:B------:R-:W-:Y:S01]  /*8760*/  FADD.FTZ R63, R86, R63 ;  /* 0x0000003f563f7221 */ /* 0x000fe20000010000 */
[----:B------:R-:W-:Y:S01]  /*8770*/  PRMT R166, R175, 0x5410, R21 ;  /* 0x00005410afa67816 */ /* 0x000fe20000000015 */
[--C-:B------:R-:W-:Y:S01]  /*8780*/  HSET2.LE.AND R21, R20, R180.reuse, PT ;  /* 0x000000b414157233 */ /* 0x100fe20003803000 */
[----:B------:R-:W-:Y:S01]  /*8790*/  PRMT R169, R169, 0x5410, R26 ;  /* 0x00005410a9a97816 */ /* 0x000fe2000000001a */
[----:B------:R-:W-:Y:S01]  /*87a0*/  FADD.FTZ R58, R11, R58 ;  /* 0x0000003a0b3a7221 */ /* 0x000fe20000010000 */
[----:B------:R-:W-:Y:S01]  /*87b0*/  SHF.R.U32.HI R22, RZ, 0x8, R22 ;  /* 0x00000008ff167819 */ /* 0x000fe20000011616 */
[----:B------:R-:W-:Y:S01]  /*87c0*/  FADD.FTZ R56, R75, R56 ;  /* 0x000000384b387221 */ /* 0x000fe20000010000 */
[----:B------:R-:W-:Y:S01]  /*87d0*/  F2FP.BF16.PACK_AB R26, R105, R104 ;  /* 0x00000068691a723e */ /* 0x000fe200000010ff */
[----:B------:R-:W-:Y:S01]  /*87e0*/  FADD.FTZ R55, R85, R55 ;  /* 0x0000003755377221 */ /* 0x000fe20000010000 */
[----:B------:R-:W-:Y:S01]  /*87f0*/  PRMT R181, R181, 0x5410, R22 ;  /* 0x00005410b5b57816 */ /* 0x000fe20000000016 */
[----:B------:R-:W-:Y:S01]  /*8800*/  FADD.FTZ R63, R83, R63 ;  /* 0x0000003f533f7221 */ /* 0x000fe20000010000 */
[----:B------:R-:W-:Y:S01]  /*8810*/  LOP3.LUT R21, R21, R26, RZ, 0xc0, !PT ;  /* 0x0000001a15157212 */ /* 0x000fe200078ec0ff */
[----:B------:R-:W-:Y:S01]  /*8820*/  FADD.FTZ R58, R0, R58 ;  /* 0x0000003a003a7221 */ /* 0x000fe20000010000 */
[----:B------:R-:W-:Y:S01]  /*8830*/  F2FP.BF16.PACK_AB R20, R131, R132 ;  /* 0x000000848314723e */ /* 0x000fe200000010ff */
[----:B------:R-:W-:Y:S01]  /*8840*/  FADD.FTZ R56, R74, R56 ;  /* 0x000000384a387221 */ /* 0x000fe20000010000 */
[----:B------:R-:W-:Y:S01]  /*8850*/  F2FP.BF16.PACK_AB R22, R142, R130 ;  /* 0x000000828e16723e */ /* 0x000fe200000010ff */
[--C-:B------:R-:W-:Y:S01]  /*8860*/  FFMA.FTZ R99, R99, c[0x0][0x23c], -R79.reuse ;  /* 0x00008f0063637a23 */ /* 0x100fe2000001084f */
[----:B--2---:R-:W-:Y:S01]  /*8870*/  F2FP.BF16.PACK_AB R26, R107, R106 ;  /* 0x0000006a6b1a723e */ /* 0x004fe200000010ff */
[----:B------:R-:W-:Y:S01]  /*8880*/  FFMA.FTZ R103, R103, c[0x0][0x23c], -R79 ;  /* 0x00008f0067677a23 */ /* 0x000fe2000001084f */
[----:B------:R-:W-:Y:S01]  /*8890*/  LOP3.LUT R20, R189, R20, RZ, 0xc0, !PT ;  /* 0x00000014bd147212 */ /* 0x000fe200078ec0ff */
[----:B------:R-:W-:Y:S01]  /*88a0*/  FADD.FTZ R55, R84, R55 ;  /* 0x0000003754377221 */ /* 0x000fe20000010000 */
[----:B------:R-:W-:Y:S01]  /*88b0*/  LOP3.LUT R22, R17, R22, RZ, 0xc0, !PT ;  /* 0x0000001611167212 */ /* 0x000fe200078ec0ff */
[----:B------:R-:W-:Y:S01]  /*88c0*/  FADD.FTZ R63, R82, R63 ;  /* 0x0000003f523f7221 */ /* 0x000fe20000010000 */
[----:B------:R-:W-:Y:S01]  /*88d0*/  LOP3.LUT R23, R23, R26, RZ, 0xc0, !PT ;  /* 0x0000001a17177212 */ /* 0x000fe200078ec0ff */
[----:B------:R-:W-:Y:S01]  /*88e0*/  FADD.FTZ R58, R54, R58 ;  /* 0x0000003a363a7221 */ /* 0x000fe20000010000 */
[C---:B------:R-:W-:Y:S01]  /*88f0*/  LOP3.LUT R17, R16.reuse, 0xffff, RZ, 0xc0, !PT ;  /* 0x0000ffff10117812 */ /* 0x040fe200078ec0ff */
[----:B------:R-:W-:Y:S01]  /*8900*/  FADD.FTZ R56, R73, R56 ;  /* 0x0000003849387221 */ /* 0x000fe20000010000 */
[----:B------:R-:W-:Y:S01]  /*8910*/  LOP3.LUT R175, R16, 0xff, RZ, 0xc0, !PT ;  /* 0x000000ff10af7812 */ /* 0x000fe200078ec0ff */
[----:B------:R-:W-:Y:S01]  /*8920*/  MUFU.EX2 R99, R99 ;  /* 0x0000006300637308 */ /* 0x000fe20000000800 */
[----:B------:R-:W-:Y:S01]  /*8930*/  SHF.R.U32.HI R17, RZ, 0x8, R17 ;  /* 0x00000008ff117819 */ /* 0x000fe20000011611 */
[C---:B------:R-:W-:Y:S01]  /*8940*/  HMMA.16816.F32.BF16 R220, R20.reuse, R4, R220 ;  /* 0x0000000414dc723c */ /* 0x040fe200000418dc */
[----:B------:R-:W-:Y:S01]  /*8950*/  LOP3.LUT R174, R174, 0xff, RZ, 0xc0, !PT ;  /* 0x000000ffaeae7812 */ /* 0x000fe200078ec0ff */
[----:B------:R-:W-:Y:S01]  /*8960*/  FFMA.FTZ R102, R102, c[0x0][0x23c], -R79 ;  /* 0x00008f0066667a23 */ /* 0x000fe2000001084f */
[----:B------:R-:W-:Y:S01]  /*8970*/  PRMT R175, R175, 0x5410, R17 ;  /* 0x00005410afaf7816 */ /* 0x000fe20000000011 */
[----:B------:R-:W-:Y:S01]  /*8980*/  FFMA.FTZ R98, R98, c[0x0][0x23c], -R79 ;  /* 0x00008f0062627a23 */ /* 0x000fe2000001084f */
[----:B------:R-:W-:Y:S01]  /*8990*/  SHF.R.U32.HI R17, RZ, 0x10, R16 ;  /* 0x00000010ff117819 */ /* 0x000fe20000011610 */
[----:B------:R-:W-:Y:S01]  /*89a0*/  MUFU.EX2 R103, R103 ;  /* 0x0000006700677308 */ /* 0x000fe20000000800 */
[C---:B------:R-:W-:Y:S01]  /*89b0*/  LOP3.LUT R5, R24.reuse, 0xffff, RZ, 0xc0, !PT ;  /* 0x0000ffff18057812 */ /* 0x040fe200078ec0ff */
[C---:B------:R-:W-:Y:S01]  /*89c0*/  HMMA.16816.F32.BF16 R216, R20.reuse, R6, R216 ;  /* 0x0000000614d8723c */ /* 0x040fe200000418d8 */
[----:B------:R-:W-:Y:S01]  /*89d0*/  LOP3.LUT R4, R24, 0xff, RZ, 0xc0, !PT ;  /* 0x000000ff18047812 */ /* 0x000fe200078ec0ff */
[--C-:B------:R-:W-:Y:S01]  /*89e0*/  FFMA.FTZ R137, R137, c[0x0][0x23c], -R96.reuse ;  /* 0x00008f0089897a23 */ /* 0x100fe20000010860 */
[----:B------:R-:W-:Y:S01]  /*89f0*/  SHF.R.U32.HI R5, RZ, 0x8, R5 ;  /* 0x00000008ff057819 */ /* 0x000fe20000011605 */
[----:B------:R-:W-:Y:S01]  /*8a00*/  FFMA.FTZ R143, R143, c[0x0][0x23c], -R96 ;  /* 0x00008f008f8f7a23 */ /* 0x000fe20000010860 */
[----:B------:R-:W-:Y:S01]  /*8a10*/  PRMT R160, R174, 0x5410, R160 ;  /* 0x00005410aea07816 */ /* 0x000fe200000000a0 */
[----:B------:R-:W-:Y:S01]  /*8a20*/  FADD.FTZ R55, R115, R55 ;  /* 0x0000003773377221 */ /* 0x000fe20000010000 */
[----:B------:R-:W-:Y:S01]  /*8a30*/  PRMT R4, R4, 0x5410, R5 ;  /* 0x0000541004047816 */ /* 0x000fe20000000005 */
[C---:B------:R-:W-:Y:S01]  /*8a40*/  HMMA.16816.F32.BF16 R212, R20.reuse, R28, R212 ;  /* 0x0000001c14d4723c */ /* 0x040fe200000418d4 */
[----:B------:R-:W-:Y:S01]  /*8a50*/  SHF.R.U32.HI R5, RZ, 0x10, R24 ;  /* 0x00000010ff057819 */ /* 0x000fe20000011618 */
[----:B------:R-:W-:Y:S01]  /*8a60*/  FADD.FTZ R63, R129, R63 ;  /* 0x0000003f813f7221 */ /* 0x000fe20000010000 */
[----:B------:R-:W-:Y:S01]  /*8a70*/  LOP3.LUT R17, R17, 0xff, RZ, 0xc0, !PT ;  /* 0x000000ff11117812 */ /* 0x000fe200078ec0ff */
[--C-:B------:R-:W-:Y:S01]  /*8a80*/  HSET2.LE.AND R4, R4, R180.reuse, PT ;  /* 0x000000b404047233 */ /* 0x100fe20003803000 */
[----:B------:R-:W-:Y:S01]  /*8a90*/  SHF.R.U32.HI R19, RZ, 0x8, R19 ;  /* 0x00000008ff137819 */ /* 0x000fe20000011613 */
[----:B------:R-:W-:Y:S01]  /*8aa0*/  FADD.FTZ R58, R92, R58 ;  /* 0x0000003a5c3a7221 */ /* 0x000fe20000010000 */
[----:B------:R-:W-:Y:S01]  /*8ab0*/  LOP3.LUT R18, R18, 0xff, RZ, 0xc0, !PT ;  /* 0x000000ff12127812 */ /* 0x000fe200078ec0ff */
[----:B------:R-:W-:Y:S01]  /*8ac0*/  HMMA.16816.F32.BF16 R208, R20, R30, R208 ;  /* 0x0000001e14d0723c */ /* 0x000fe200000418d0 */
[----:B------:R-:W-:Y:S01]  /*8ad0*/  SHF.R.U32.HI R174, RZ, 0x18, R16 ;  /* 0x00000018ffae7819 */ /* 0x000fe20000011610 */
[----:B------:R-:W-:Y:S01]  /*8ae0*/  FADD.FTZ R56, R94, R56 ;  /* 0x000000385e387221 */ /* 0x000fe20000010000 */
[----:B------:R-:W-:Y:S01]  /*8af0*/  LOP3.LUT R25, R25, 0xff, RZ, 0xc0, !PT ;  /* 0x000000ff19197812 */ /* 0x000fe200078ec0ff */
[----:B------:R-:W-:Y:S01]  /*8b00*/  FADD.FTZ R55, R118, R55 ;  /* 0x0000003776377221 */ /* 0x000fe20000010000 */
[----:B------:R-:W-:Y:S01]  /*8b10*/  SHF.R.U32.HI R24, RZ, 0x18, R24 ;  /* 0x00000018ff187819 */ /* 0x000fe20000011618 */
[----:B------:R-:W-:Y:S01]  /*8b20*/  FADD.FTZ R63, R128, R63 ;  /* 0x0000003f803f7221 */ /* 0x000fe20000010000 */
[----:B------:R-:W-:Y:S01]  /*8b30*/  LOP3.LUT R5, R5, 0xff, RZ, 0xc0, !PT ;  /* 0x000000ff05057812 */ /* 0x000fe200078ec0ff */
[--C-:B------:R-:W-:Y:S01]  /*8b40*/  HSET2.LE.AND R22, R181, R180.reuse, PT ;  /* 0x000000b4b5167233 */ /* 0x100fe20003803000 */
[----:B------:R-:W-:Y:S01]  /*8b50*/  PRMT R174, R17, 0x5410, R174 ;  /* 0x0000541011ae7816 */ /* 0x000fe200000000ae */
[----:B------:R-:W-:Y:S01]  /*8b60*/  FADD.FTZ R58, R91, R58 ;  /* 0x0000003a5b3a7221 */ /* 0x000fe20000010000 */
[----:B------:R-:W-:Y:S01]  /*8b70*/  PRMT R171, R171, 0x5410, R19 ;  /* 0x00005410abab7816 */ /* 0x000fe20000000013 */
[----:B------:R-:W-:Y:S01]  /*8b80*/  FADD.FTZ R56, R111, R56 ;  /* 0x000000386f387221 */ /* 0x000fe20000010000 */
[----:B------:R-:W-:Y:S01]  /*8b90*/  PRMT R170, R18, 0x5410, R170 ;  /* 0x0000541012aa7816 */ /* 0x000fe200000000aa */
[--C-:B------:R-:W-:Y:S01]  /*8ba0*/  FFMA.FTZ R123, R123, c[0x0][0x23c], -R96.reuse ;  /* 0x00008f007b7b7a23 */ /* 0x100fe20000010860 */
[----:B------:R-:W2:Y:S01]  /*8bb0*/  LDSM.16.MT88.4 R16, [R231+0x5400] ;  /* 0x00540000e710783b */ /* 0x000ea20000004200 */
[----:B------:R-:W-:Y:S01]  /*8bc0*/  PRMT R173, R27, 0x5410, R173 ;  /* 0x000054101bad7816 */ /* 0x000fe200000000ad */
[----:B------:R-:W-:Y:S01]  /*8bd0*/  FFMA.FTZ R125, R125, c[0x0][0x23c], -R96 ;  /* 0x00008f007d7d7a23 */ /* 0x000fe20000010860 */
[----:B------:R-:W-:Y:S01]  /*8be0*/  PRMT R182, R25, 0x5410, R182 ;  /* 0x0000541019b67816 */ /* 0x000fe200000000b6 */
[----:B------:R-:W-:Y:S01]  /*8bf0*/  MUFU.EX2 R102, R102 ;  /* 0x0000006600667308 */ /* 0x000fe20000000800 */
[----:B------:R-:W-:Y:S01]  /*8c00*/  PRMT R5, R5, 0x5410, R24 ;  /* 0x0000541005057816 */ /* 0x000fe20000000018 */
[----:B------:R-:W-:Y:S01]  /*8c10*/  FADD.FTZ R55, R122, R55 ;  /* 0x000000377a377221 */ /* 0x000fe20000010000 */
[----:B------:R-:W2:Y:S01]  /*8c20*/  LDSM.16.MT88.4 R24, [R240+0x5400] ;  /* 0x00540000f018783b */ /* 0x000ea20000004200 */
[----:B------:R-:W-:Y:S01]  /*8c30*/  LOP3.LUT R183, R183, 0xff, RZ, 0xc0, !PT ;  /* 0x000000ffb7b77812 */ /* 0x000fe200078ec0ff */
[----:B------:R-:W-:Y:S01]  /*8c40*/  FADD.FTZ R63, R127, R63 ;  /* 0x0000003f7f3f7221 */ /* 0x000fe20000010000 */
[----:B------:R-:W-:Y:S01]  /*8c50*/  SHF.R.U32.HI R188, RZ, 0x8, R188 ;  /* 0x00000008ffbc7819 */ /* 0x000fe200000116bc */
[--C-:B------:R-:W-:Y:S01]  /*8c60*/  HSET2.LE.AND R5, R5, R180.reuse, PT ;  /* 0x000000b405057233 */ /* 0x100fe20003803000 */
[----:B------:R-:W-:Y:S01]  /*8c70*/  LOP3.LUT R7, R161, 0xffff, RZ, 0xc0, !PT ;  /* 0x0000ffffa1077812 */ /* 0x000fe200078ec0ff */
[----:B------:R-:W-:Y:S01]  /*8c80*/  MUFU.EX2 R98, R98 ;  /* 0x0000006200627308 */ /* 0x000fe20000000800 */
[----:B------:R-:W-:Y:S01]  /*8c90*/  PRMT R168, R183, 0x5410, R168 ;  /* 0x00005410b7a87816 */ /* 0x000fe200000000a8 */
[----:B------:R-:W-:Y:S01]  /*8ca0*/  FADD.FTZ R58, R90, R58 ;  /* 0x0000003a5a3a7221 */ /* 0x000fe20000010000 */
[----:B------:R-:W-:Y:S01]  /*8cb0*/  PRMT R187, R187, 0x5410, R188 ;  /* 0x00005410bbbb7816 */ /* 0x000fe200000000bc */
[----:B------:R-:W-:Y:S01]  /*8cc0*/  FADD.FTZ R56, R97, R56 ;  /* 0x0000003861387221 */ /* 0x000fe20000010000 */
[----:B-1----:R-:W-:Y:S01]  /*8cd0*/  F2FP.BF16.PACK_AB R6, R116, R112 ;  /* 0x000000707406723e */ /* 0x002fe200000010ff */
[----:B------:R-:W-:Y:S01]  /*8ce0*/  FADD.FTZ R55, R134, R55 ;  /* 0x0000003786377221 */ /* 0x000fe20000010000 */
[----:B------:R-:W-:Y:S01]  /*8cf0*/  LOP3.LUT R183, R161, 0xff, RZ, 0xc0, !PT ;  /* 0x000000ffa1b77812 */ /* 0x000fe200078ec0ff */
[----:B------:R-:W-:Y:S01]  /*8d00*/  MUFU.EX2 R137, R137 ;  /* 0x0000008900897308 */ /* 0x000fe20000000800 */
[----:B------:R-:W-:Y:S01]  /*8d10*/  SHF.R.U32.HI R7, RZ, 0x8, R7 ;  /* 0x00000008ff077819 */ /* 0x000fe20000011607 */
[----:B------:R-:W-:Y:S01]  /*8d20*/  FADD.FTZ R63, R126, R63 ;  /* 0x0000003f7e3f7221 */ /* 0x000fe20000010000 */
[----:B------:R-:W-:Y:S01]  /*8d30*/  SHF.R.U32.HI R21, RZ, 0x10, R161 ;  /* 0x00000010ff157819 */ /* 0x000fe200000116a1 */
[----:B------:R-:W-:Y:S01]  /*8d40*/  FADD.FTZ R58, R89, R58 ;  /* 0x0000003a593a7221 */ /* 0x000fe20000010000 */
[----:B------:R-:W-:Y:S01]  /*8d50*/  LOP3.LUT R4, R4, R6, RZ, 0xc0, !PT ;  /* 0x0000000604047212 */ /* 0x000fe200078ec0ff */
[--C-:B------:R-:W-:Y:S01]  /*8d60*/  HSET2.LE.AND R6, R187, R180.reuse, PT ;  /* 0x000000b4bb067233 */ /* 0x100fe20003803000 */
[----:B------:R-:W-:Y:S01]  /*8d70*/  PRMT R183, R183, 0x5410, R7 ;  /* 0x00005410b7b77816 */ /* 0x000fe20000000007 */
[----:B------:R-:W-:Y:S01]  /*8d80*/  MUFU.EX2 R143, R143 ;  /* 0x0000008f008f7308 */ /* 0x000fe20000000800 */
[----:B---3--:R-:W-:Y:S01]  /*8d90*/  F2FP.BF16.PACK_AB R7, R119, R117 ;  /* 0x000000757707723e */ /* 0x008fe200000010ff */
[----:B------:R-:W-:Y:S01]  /*8da0*/  FADD.FTZ R56, R110, R56 ;  /* 0x000000386e387221 */ /* 0x000fe20000010000 */
[----:B------:R-:W-:Y:S01]  /*8db0*/  LOP3.LUT R20, R162, 0xffff, RZ, 0xc0, !PT ;  /* 0x0000ffffa2147812 */ /* 0x000fe200078ec0ff */
[--C-:B------:R-:W-:Y:S01]  /*8dc0*/  HSET2.LE.AND R183, R183, R180.reuse, PT ;  /* 0x000000b4b7b77233 */ /* 0x100fe20003803000 */
[----:B------:R-:W-:Y:S01]  /*8dd0*/  SHF.R.U32.HI R161, RZ, 0x18, R161 ;  /* 0x00000018ffa17819 */ /* 0x000fe200000116a1 */
[--C-:B------:R-:W-:Y:S01]  /*8de0*/  HSET2.LE.AND R175, R175, R180.reuse, PT ;  /* 0x000000b4afaf7233 */ /* 0x100fe20003803000 */
[----:B------:R-:W-:Y:S01]  /*8df0*/  LOP3.LUT R21, R21, 0xff, RZ, 0xc0, !PT ;  /* 0x000000ff15157812 */ /* 0x000fe200078ec0ff */
[----:B------:R-:W-:Y:S01]  /*8e00*/  MUFU.EX2 R148, R148 ;  /* 0x0000009400947308 */ /* 0x000fe20000000800 */
[----:B----4-:R-:W-:Y:S01]  /*8e10*/  F2FP.BF16.PACK_AB R28, R109, R101 ;  /* 0x000000656d1c723e */ /* 0x010fe200000010ff */
[----:B------:R-:W-:Y:S01]  /*8e20*/  FADD.FTZ R55, R132, R55 ;  /* 0x0000003784377221 */ /* 0x000fe20000010000 */
[----:B------:R-:W-:Y:S01]  /*8e30*/  LOP3.LUT R6, R6, R7, RZ, 0xc0, !PT ;  /* 0x0000000706067212 */ /* 0x000fe200078ec0ff */
[--C-:B------:R-:W-:Y:S01]  /*8e40*/  HSET2.LE.AND R7, R182, R180.reuse, PT ;  /* 0x000000b4b6077233 */ /* 0x100fe20003803000 */
[----:B------:R-:W-:Y:S01]  /*8e50*/  SHF.R.U32.HI R23, RZ, 0x8, R20 ;  /* 0x00000008ff177819 */ /* 0x000fe20000011614 */
[----:B------:R-:W-:Y:S01]  /*8e60*/  FADD.FTZ R63, R104, R63 ;  /* 0x0000003f683f7221 */ /* 0x000fe20000010000 */
[----:B------:R-:W-:Y:S01]  /*8e70*/  PRMT R20, R21, 0x5410, R161 ;  /* 0x0000541015147816 */ /* 0x000fe200000000a1 */
[----:B------:R-:W-:Y:S01]  /*8e80*/  FFMA.FTZ R161, R34, c[0x0][0x23c], -R72 ;  /* 0x00008f0022a17a23 */ /* 0x000fe20000010848 */
[----:B------:R-:W-:Y:S01]  /*8e90*/  LOP3.LUT R182, R162, 0xff, RZ, 0xc0, !PT ;  /* 0x000000ffa2b67812 */ /* 0x000fe200078ec0ff */
[----:B------:R-:W-:Y:S01]  /*8ea0*/  MUFU.EX2 R150, R150 ;  /* 0x0000009600967308 */ /* 0x000fe20000000800 */
[----:B------:R-:W-:Y:S01]  /*8eb0*/  F2FP.BF16.PACK_AB R21, R144, R135 ;  /* 0x000000879015723e */ /* 0x000fe200000010ff */
[----:B------:R-:W-:Y:S01]  /*8ec0*/  FADD.FTZ R58, R140, R58 ;  /* 0x0000003a8c3a7221 */ /* 0x000fe20000010000 */
[----:B------:R-:W-:Y:S01]  /*8ed0*/  LOP3.LUT R5, R5, R28, RZ, 0xc0, !PT ;  /* 0x0000001c05057212 */ /* 0x000fe200078ec0ff */
[----:B------:R-:W-:Y:S01]  /*8ee0*/  FADD.FTZ R56, R151, R56 ;  /* 0x0000003897387221 */ /* 0x000fe20000010000 */
[----:B------:R-:W-:Y:S01]  /*8ef0*/  F2FP.BF16.PACK_AB R28, R108, R100 ;  /* 0x000000646c1c723e */ /* 0x000fe200000010ff */
[----:B------:R-:W-:Y:S01]  /*8f00*/  FFMA.FTZ R181, R95, c[0x0][0x23c], -R96 ;  /* 0x00008f005fb57a23 */ /* 0x000fe20000010860 */
[----:B------:R-:W-:Y:S01]  /*8f10*/  PRMT R182, R182, 0x5410, R23 ;  /* 0x00005410b6b67816 */ /* 0x000fe20000000017 */
[--C-:B------:R-:W-:Y:S01]  /*8f20*/  HSET2.LE.AND R23, R160, R180.reuse, PT ;  /* 0x000000b4a0177233 */ /* 0x100fe20003803000 */
[----:B------:R-:W-:Y:S01]  /*8f30*/  LOP3.LUT R22, R22, R21, RZ, 0xc0, !PT ;  /* 0x0000001516167212 */ /* 0x000fe200078ec0ff */
[--C-:B------:R-:W-:Y:S01]  /*8f40*/  HSET2.LE.AND R21, R20, R180.reuse, PT ;  /* 0x000000b414157233 */ /* 0x100fe20003803000 */
[----:B------:R-:W-:Y:S01]  /*8f50*/  LOP3.LUT R7, R7, R28, RZ, 0xc0, !PT ;  /* 0x0000001c07077212 */ /* 0x000fe200078ec0ff */
[----:B------:R-:W-:Y:S01]  /*8f60*/  FFMA.FTZ R160, R35, c[0x0][0x23c], -R72 ;  /* 0x00008f0023a07a23 */ /* 0x000fe20000010848 */
[----:B------:R-:W-:Y:S01]  /*8f70*/  F2FP.BF16.PACK_AB R20, R121, R120 ;  /* 0x000000787914723e */ /* 0x000fe200000010ff */
[----:B------:R-:W-:Y:S01]  /*8f80*/  MUFU.EX2 R161, R161 ;  /* 0x000000a100a17308 */ /* 0x000fe20000000800 */
[----:B------:R-:W-:Y:S01]  /*8f90*/  F2FP.BF16.PACK_AB R29, R158, R141 ;  /* 0x0000008d9e1d723e */ /* 0x000fe200000010ff */
[----:B------:R-:W-:Y:S01]  /*8fa0*/  FADD.FTZ R55, R131, R55 ;  /* 0x0000003783377221 */ /* 0x000fe20000010000 */
[----:B------:R-:W-:Y:S01]  /*8fb0*/  F2FP.BF16.PACK_AB R28, R114, R113 ;  /* 0x00000071721c723e */ /* 0x000fe200000010ff */
[C---:B--2---:R-:W-:Y:S01]  /*8fc0*/  HMMA.16816.F32.BF16 R204, R4.reuse, R16, R204 ;  /* 0x0000001004cc723c */ /* 0x044fe200000418cc */
[----:B------:R-:W-:Y:S01]  /*8fd0*/  LOP3.LUT R23, R23, R20, RZ, 0xc0, !PT ;  /* 0x0000001417177212 */ /* 0x000fe200078ec0ff */
[----:B------:R-:W-:Y:S01]  /*8fe0*/  FADD.FTZ R63, R105, R63 ;  /* 0x0000003f693f7221 */ /* 0x000fe20000010000 */
[----:B------:R-:W-:Y:S01]  /*8ff0*/  LOP3.LUT R20, R183, R29, RZ, 0xc0, !PT ;  /* 0x0000001db7147212 */ /* 0x000fe200078ec0ff */
[----:B------:R-:W1:Y:S01]  /*9000*/  MUFU.EX2 R160, R160 ;  /* 0x000000a000a07308 */ /* 0x000e620000000800 */
[----:B------:R-:W-:Y:S01]  /*9010*/  LOP3.LUT R21, R21, R28, RZ, 0xc0, !PT ;  /* 0x0000001c15157212 */ /* 0x000fe200078ec0ff */
[----:B------:R-:W-:Y:S01]  /*9020*/  FADD.FTZ R58, R139, R58 ;  /* 0x0000003a8b3a7221 */ /* 0x000fe20000010000 */
[--C-:B------:R-:W-:Y:S01]  /*9030*/  SHF.R.U32.HI R29, RZ, 0x10, R162.reuse ;  /* 0x00000010ff1d7819 */ /* 0x100fe200000116a2 */
[----:B------:R-:W-:Y:S01]  /*9040*/  HMMA.16816.F32.BF16 R200, R4, R18, R200 ;  /* 0x0000001204c8723c */ /* 0x000fe200000418c8 */
[----:B------:R-:W-:Y:S01]  /*9050*/  SHF.R.U32.HI R183, RZ, 0x18, R162 ;  /* 0x00000018ffb77819 */ /* 0x000fe200000116a2 */
[----:B------:R-:W-:Y:S01]  /*9060*/  FFMA.FTZ R162, R33, c[0x0][0x23c], -R72 ;  /* 0x00008f0021a27a23 */ /* 0x000fe20000010848 */
[C---:B------:R-:W-:Y:S01]  /*9070*/  LOP3.LUT R28, R165.reuse, 0xffff, RZ, 0xc0, !PT ;  /* 0x0000ffffa51c7812 */ /* 0x040fe200078ec0ff */
[----:B------:R-:W-:Y:S01]  /*9080*/  MUFU.EX2 R147, R147 ;  /* 0x0000009300937308 */ /* 0x000fe20000000800 */
[----:B------:R-:W-:Y:S01]  /*9090*/  LOP3.LUT R187, R165, 0xff, RZ, 0xc0, !PT ;  /* 0x000000ffa5bb7812 */ /* 0x000fe200078ec0ff */
[----:B------:R-:W-:Y:S01]  /*90a0*/  FADD.FTZ R56, R157, R56 ;  /* 0x000000389d387221 */ /* 0x000fe20000010000 */
[----:B------:R-:W-:Y:S01]  /*90b0*/  SHF.R.U32.HI R28, RZ, 0x8, R28 ;  /* 0x00000008ff1c7819 */ /* 0x000fe2000001161c */
[----:B------:R-:W-:Y:S01]  /*90c0*/  HMMA.16816.F32.BF16 R220, R20, R16, R220 ;  /* 0x0000001014dc723c */ /* 0x000fe200000418dc */
[--C-:B------:R-:W-:Y:S01]  /*90d0*/  HSET2.LE.AND R31, R163, R180.reuse, PT ;  /* 0x000000b4a31f7233 */ /* 0x100fe20003803000 */
[----:B------:R-:W-:Y:S01]  /*90e0*/  LOP3.LUT R29, R29, 0xff, RZ, 0xc0, !PT ;  /* 0x000000ff1d1d7812 */ /* 0x000fe200078ec0ff */
[----:B------:R-:W-:Y:S01]  /*90f0*/  FADD.FTZ R55, R130, R55 ;  /* 0x0000003782377221 */ /* 0x000fe20000010000 */
[----:B------:R-:W-:Y:S01]  /*9100*/  MUFU.EX2 R162, R162 ;  /* 0x000000a200a27308 */ /* 0x000fe20000000800 */
[----:B------:R-:W-:Y:S01]  /*9110*/  PRMT R187, R187, 0x5410, R28 ;  /* 0x00005410bbbb7816 */ /* 0x000fe2000000001c */
[----:B------:R-:W-:Y:S01]  /*9120*/  FADD.FTZ R63, R106, R63 ;  /* 0x0000003f6a3f7221 */ /* 0x000fe20000010000 */
[--C-:B------:R-:W-:Y:S01]  /*9130*/  SHF.R.U32.HI R16, RZ, 0x10, R165.reuse ;  /* 0x00000010ff107819 */ /* 0x100fe200000116a5 */
[C---:B------:R-:W-:Y:S01]  /*9140*/  HMMA.16816.F32.BF16 R196, R4.reuse, R24, R196 ;  /* 0x0000001804c4723c */ /* 0x040fe200000418c4 */
[----:B------:R-:W-:Y:S01]  /*9150*/  SHF.R.U32.HI R17, RZ, 0x18, R165 ;  /* 0x00000018ff117819 */ /* 0x000fe200000116a5 */
[----:B------:R-:W-:Y:S01]  /*9160*/  FADD.FTZ R58, R138, R58 ;  /* 0x0000003a8a3a7221 */ /* 0x000fe20000010000 */
[----:B------:R-:W-:Y:S01]  /*9170*/  LOP3.LUT R16, R16, 0xff, RZ, 0xc0, !PT ;  /* 0x000000ff10107812 */ /* 0x000fe200078ec0ff */
[----:B------:R2:W3:Y:S01]  /*9180*/  MUFU.EX2 R165, R32 ;  /* 0x0000002000a57308 */ /* 0x0004e20000000800 */
[----:B-1----:R-:W-:Y:S01]  /*9190*/  F2FP.BF16.PACK_AB R28, R161, R160 ;  /* 0x000000a0a11c723e */ /* 0x002fe200000010ff */
[----:B------:R-:W-:Y:S01]  /*91a0*/  FADD.FTZ R56, R154, R56 ;  /* 0x000000389a387221 */ /* 0x000fe20000010000 */
[----:B------:R-:W-:Y:S01]  /*91b0*/  PRMT R95, R16, 0x5410, R17 ;  /* 0x00005410105f7816 */ /* 0x000fe20000000011 */
[----:B------:R-:W-:Y:S01]  /*91c0*/  HMMA.16816.F32.BF16 R192, R4, R26, R192 ;  /* 0x0000001a04c0723c */ /* 0x000fe200000418c0 */
[----:B------:R-:W1:Y:S01]  /*91d0*/  LDSM.16.MT88.4 R4, [R231+0x5800] ;  /* 0x00580000e704783b */ /* 0x000e620000004200 */
[--C-:B------:R-:W-:Y:S01]  /*91e0*/  HSET2.LE.AND R17, R174, R180.reuse, PT ;  /* 0x000000b4ae117233 */ /* 0x100fe20003803000 */
[----:B------:R-:W-:Y:S01]  /*91f0*/  PRMT R183, R29, 0x5410, R183 ;  /* 0x000054101db77816 */ /* 0x000fe200000000b7 */
[----:B------:R-:W4:Y:S01]  /*9200*/  MUFU.EX2 R149, R149 ;  /* 0x0000009500957308 */ /* 0x000f220000000800 */
[--C-:B------:R-:W-:Y:S01]  /*9210*/  HSET2.LE.AND R30, R164, R180.reuse, PT ;  /* 0x000000b4a41e7233 */ /* 0x100fe20003803000 */
[----:B------:R-:W-:Y:S01]  /*9220*/  FADD.FTZ R55, R142, R55 ;  /* 0x000000378e377221 */ /* 0x000fe20000010000 */
[----:B------:R-:W-:Y:S01]  /*9230*/  LOP3.LUT R17, R17, R28, RZ, 0xc0, !PT ;  /* 0x0000001c11117212 */ /* 0x000fe200078ec0ff */
[C---:B------:R-:W-:Y:S01]  /*9240*/  HMMA.16816.F32.BF16 R216, R20.reuse, R18, R216 ;  /* 0x0000001214d8723c */ /* 0x040fe200000418d8 */
[--C-:B------:R-:W-:Y:S01]  /*9250*/  HSET2.LE.AND R28, R167, R180.reuse, PT ;  /* 0x000000b4a71c7233 */ /* 0x100fe20003803000 */
[----:B------:R-:W-:Y:S01]  /*9260*/  FADD.FTZ R63, R107, R63 ;  /* 0x0000003f6b3f7221 */ /* 0x000fe20000010000 */
[--C-:B------:R-:W-:Y:S01]  /*9270*/  HSET2.LE.AND R29, R169, R180.reuse, PT ;  /* 0x000000b4a91d7233 */ /* 0x100fe20003803000 */
[----:B--2---:R-:W2:Y:S01]  /*9280*/  LDSM.16.MT88.4 R32, [R240+0x5800] ;  /* 0x00580000f020783b */ /* 0x004ea20000004200 */
[----:B------:R-:W-:Y:S01]  /*9290*/  MUFU.EX2 R123, R123 ;  /* 0x0000007b007b7308 */ /* 0x000fe20000000800 */
[----:B------:R-:W-:Y:S01]  /*92a0*/  FADD.FTZ R58, R136, R58 ;  /* 0x0000003a883a7221 */ /* 0x000fe20000010000 */
[----:B------:R-:W-:Y:S01]  /*92b0*/  F2FP.BF16.PACK_AB R18, R103, R99 ;  /* 0x000000636712723e */ /* 0x000fe200000010ff */
[C---:B------:R-:W-:Y:S01]  /*92c0*/  HMMA.16816.F32.BF16 R212, R20.reuse, R24, R212 ;  /* 0x0000001814d4723c */ /* 0x040fe200000418d4 */
[--C-:B------:R-:W-:Y:S01]  /*92d0*/  HSET2.LE.AND R19, R173, R180.reuse, PT ;  /* 0x000000b4ad137233 */ /* 0x100fe20003803000 */
[----:B------:R-:W-:Y:S01]  /*92e0*/  FADD.FTZ R56, R145, R56 ;  /* 0x0000003891387221 */ /* 0x000fe20000010000 */
[----:B------:R-:W-:Y:S01]  /*92f0*/  LOP3.LUT R16, R175, R18, RZ, 0xc0, !PT ;  /* 0x00000012af107212 */ /* 0x000fe200078ec0ff */
[--C-:B------:R-:W-:Y:S01]  /*9300*/  HSET2.LE.AND R18, R172, R180.reuse, PT ;  /* 0x000000b4ac127233 */ /* 0x100fe20003803000 */
[----:B------:R-:W1:Y:S01]  /*9310*/  MUFU.EX2 R125, R125 ;  /* 0x0000007d007d7308 */ /* 0x000e620000000800 */
[----:B------:R-:W-:Y:S01]  /*9320*/  FADD.FTZ R55, R141, R55 ;  /* 0x000000378d377221 */ /* 0x000fe20000010000 */
[----:B------:R-:W-:Y:S01]  /*9330*/  F2FP.BF16.PACK_AB R25, R98, R102 ;  /* 0x000000666219723e */ /* 0x000fe200000010ff */
[----:B------:R-:W-:Y:S01]  /*9340*/  HMMA.16816.F32.BF16 R208, R20, R26, R208 ;  /* 0x0000001a14d0723c */ /* 0x000fe200000418d0 */
[----:B---3--:R-:W-:Y:S01]  /*9350*/  F2FP.BF16.PACK_AB R24, R165, R162 ;  /* 0x000000a2a518723e */ /* 0x008fe200000010ff */
[----:B------:R-:W-:Y:S01]  /*9360*/  FADD.FTZ R63, R113, R63 ;  /* 0x0000003f713f7221 */ /* 0x000fe20000010000 */
[----:B------:R-:W-:Y:S01]  /*9370*/  LOP3.LUT R18, R18, R25, RZ, 0xc0, !PT ;  /* 0x0000001912127212 */ /* 0x000fe200078ec0ff */
[----:B------:R-:W-:Y:S01]  /*9380*/  FADD.FTZ R58, R112, R58 ;  /* 0x0000003a703a7221 */ /* 0x000fe20000010000 */
[----:B------:R-:W-:Y:S01]  /*9390*/  LOP3.LUT R19, R19, R24, RZ, 0xc0, !PT ;  /* 0x0000001813137212 */ /* 0x000fe200078ec0ff */
[----:B------:R-:W-:Y:S01]  /*93a0*/  FADD.FTZ R56, R101, R56 ;  /* 0x0000003865387221 */ /* 0x000fe20000010000 */
[----:B------:R-:W-:Y:S01]  /*93b0*/  F2FP.BF16.PACK_AB R21, R143, R137 ;  /* 0x000000898f15723e */ /* 0x000fe200000010ff */
[--C-:B------:R-:W-:Y:S01]  /*93c0*/  FFMA.FTZ R20, R78, c[0x0][0x23c], -R79.reuse ;  /* 0x00008f004e147a23 */ /* 0x100fe2000001084f */
[----:B----4-:R-:W-:Y:S01]  /*93d0*/  F2FP.BF16.PACK_AB R22, R149, R147 ;  /* 0x000000939516723e */ /* 0x010fe200000010ff */
[----:B------:R-:W-:Y:S01]  /*93e0*/  FFMA.FTZ R78, R77, c[0x0][0x23c], -R79 ;  /* 0x00008f004d4e7a23 */ /* 0x000fe2000001084f */
[----:B------:R-:W-:Y:S01]  /*93f0*/  LOP3.LUT R31, R31, R21, RZ, 0xc0, !PT ;  /* 0x000000151f1f7212 */ /* 0x000fe200078ec0ff */
[----:B------:R3:W-:Y:S01]  /*9400*/  MUFU.EX2 R77, R20 ;  /* 0x00000014004d7308 */ /* 0x0007e20000000800 */
[----:B------:R-:W-:Y:S01]  /*9410*/  F2FP.BF16.PACK_AB R21, R150, R148 ;  /* 0x000000949615723e */ /* 0x000fe200000010ff */
[--C-:B------:R-:W-:Y:S01]  /*9420*/  FFMA.FTZ R69, R69, c[0x0][0x23c], -R72.reuse ;  /* 0x00008f0045457a23 */ /* 0x100fe20000010848 */
[----:B------:R-:W-:Y:S01]  /*9430*/  LOP3.LUT R30, R30, R22, RZ, 0xc0, !PT ;  /* 0x000000161e1e7212 */ /* 0x000fe200078ec0ff */
[----:B------:R-:W-:Y:S01]  /*9440*/  FFMA.FTZ R68, R68, c[0x0][0x23c], -R72 ;  /* 0x00008f0044447a23 */ /* 0x000fe20000010848 */
[C---:B-1----:R-:W-:Y:S01]  /*9450*/  HMMA.16816.F32.BF16 R204, R16.reuse, R4, R204 ;  /* 0x0000000410cc723c */ /* 0x042fe200000418cc */
[----:B------:R-:W-:Y:S01]  /*9460*/  LOP3.LUT R28, R28, R21, RZ, 0xc0, !PT ;  /* 0x000000151c1c7212 */ /* 0x000fe200078ec0ff */
[----:B------:R-:W-:Y:S01]  /*9470*/  FADD.FTZ R55, R158, R55 ;  /* 0x000000379e377221 */ /* 0x000fe20000010000 */
[--C-:B------:R-:W-:Y:S01]  /*9480*/  HSET2.LE.AND R24, R183, R180.reuse, PT ;  /* 0x000000b4b7187233 */ /* 0x100fe20003803000 */
[----:B------:R-:W-:Y:S01]  /*9490*/  FADD.FTZ R63, R114, R63 ;  /* 0x0000003f723f7221 */ /* 0x000fe20000010000 */
[----:B------:R-:W-:Y:S01]  /*94a0*/  MUFU.EX2 R69, R69 ;  /* 0x0000004500457308 */ /* 0x000fe20000000800 */
[----:B------:R-:W-:Y:S01]  /*94b0*/  FADD.FTZ R58, R116, R58 ;  /* 0x0000003a743a7221 */ /* 0x000fe20000010000 */
[--C-:B------:R-:W-:Y:S01]  /*94c0*/  HSET2.LE.AND R25, R95, R180.reuse, PT ;  /* 0x000000b45f197233 */ /* 0x100fe20003803000 */
[C---:B------:R-:W-:Y:S01]  /*94d0*/  HMMA.16816.F32.BF16 R200, R16.reuse, R6, R200 ;  /* 0x0000000610c8723c */ /* 0x040fe200000418c8 */
[----:B------:R-:W-:Y:S01]  /*94e0*/  FADD.FTZ R56, R109, R56 ;  /* 0x000000386d387221 */ /* 0x000fe20000010000 */
[--C-:B------:R-:W-:Y:S01]  /*94f0*/  HSET2.LE.AND R166, R166, R180.reuse, PT ;  /* 0x000000b4a6a67233 */ /* 0x100fe20003803000 */
[----:B---3--:R-:W-:Y:S01]  /*9500*/  F2FP.BF16.PACK_AB R20, R125, R123 ;  /* 0x0000007b7d14723e */ /* 0x008fe200000010ff */
[--C-:B------:R-:W-:Y:S01]  /*9510*/  FFMA.FTZ R152, R152, c[0x0][0x23c], -R96.reuse ;  /* 0x00008f0098987a23 */ /* 0x100fe20000010860 */
[----:B------:R-:W-:Y:S01]  /*9520*/  MUFU.EX2 R68, R68 ;  /* 0x0000004400447308 */ /* 0x000fe20000000800 */
[--C-:B------:R-:W-:Y:S01]  /*9530*/  FFMA.FTZ R155, R155, c[0x0][0x23c], -R96.reuse ;  /* 0x00008f009b9b7a23 */ /* 0x100fe20000010860 */
[----:B------:R-:W-:Y:S01]  /*9540*/  LOP3.LUT R29, R29, R20, RZ, 0xc0, !PT ;  /* 0x000000141d1d7212 */ /* 0x000fe200078ec0ff */
[C---:B--2---:R-:W-:Y:S01]  /*9550*/  HMMA.16816.F32.BF16 R196, R16.reuse, R32, R196 ;  /* 0x0000002010c4723c */ /* 0x044fe200000418c4 */
[----:B------:R-:W1:Y:S01]  /*9560*/  LDSM.16.MT88.4 R20, [R231+0x5c00] ;  /* 0x005c0000e714783b */ /* 0x000e620000004200 */
[----:B------:R-:W-:Y:S01]  /*9570*/  FFMA.FTZ R124, R124, c[0x0][0x23c], -R96 ;  /* 0x00008f007c7c7a23 */ /* 0x000fe20000010860 */
[--C-:B------:R-:W-:Y:S01]  /*9580*/  HSET2.LE.AND R168, R168, R180.reuse, PT ;  /* 0x000000b4a8a87233 */ /* 0x100fe20003803000 */
[--C-:B------:R-:W-:Y:S01]  /*9590*/  FFMA.FTZ R80, R80, c[0x0][0x23c], -R79.reuse ;  /* 0x00008f0050507a23 */ /* 0x100fe2000001084f */
[----:B------:R-:W-:Y:S01]  /*95a0*/  MUFU.EX2 R152, R152 ;  /* 0x0000009800987308 */ /* 0x000fe20000000800 */
[----:B------:R-:W-:Y:S01]  /*95b0*/  FFMA.FTZ R81, R81, c[0x0][0x23c], -R79 ;  /* 0x00008f0051517a23 */ /* 0x000fe2000001084f */
[--C-:B------:R-:W-:Y:S01]  /*95c0*/  HSET2.LE.AND R26, R171, R180.reuse, PT ;  /* 0x000000b4ab1a7233 */ /* 0x100fe20003803000 */
[----:B------:R-:W-:Y:S01]  /*95d0*/  HMMA.16816.F32.BF16 R192, R16, R34, R192 ;  /* 0x0000002210c0723c */ /* 0x000fe200000418c0 */
[----:B------:R-:W2:Y:S01]  /*95e0*/  LDSM.16.MT88.4 R16, [R240+0x5c00] ;  /* 0x005c0000f010783b */ /* 0x000ea20000004200 */
[--C-:B------:R-:W-:Y:S01]  /*95f0*/  FFMA.FTZ R64, R64, c[0x0][0x23c], -R72.reuse ;  /* 0x00008f0040407a23 */ /* 0x100fe20000010848 */
[--C-:B------:R-:W-:Y:S01]  /*9600*/  HSET2.LE.AND R27, R170, R180.reuse, PT ;  /* 0x000000b4aa1b7233 */ /* 0x100fe20003803000 */
[----:B------:R-:W-:Y:S01]  /*9610*/  FFMA.FTZ R183, R71, c[0x0][0x23c], -R72 ;  /* 0x00008f0047b77a23 */ /* 0x000fe20000010848 */
[----:B------:R-:W3:Y:S01]  /*9620*/  MUFU.EX2 R155, R155 ;  /* 0x0000009b009b7308 */ /* 0x000ee20000000800 */
[----:B------:R-:W-:Y:S01]  /*9630*/  FADD.FTZ R55, R135, R55 ;  /* 0x0000003787377221 */ /* 0x000fe20000010000 */
[--C-:B------:R-:W-:Y:S01]  /*9640*/  HSET2.LE.AND R182, R182, R180.reuse, PT ;  /* 0x000000b4b6b67233 */ /* 0x100fe20003803000 */
[----:B------:R-:W-:Y:S01]  /*9650*/  FADD.FTZ R63, R120, R63 ;  /* 0x0000003f783f7221 */ /* 0x000fe20000010000 */
[----:B------:R-:W-:Y:S01]  /*9660*/  HMMA.16816.F32.BF16 R220, R28, R4, R220 ;  /* 0x000000041cdc723c */ /* 0x000fe200000418dc */
[----:B------:R-:W-:Y:S01]  /*9670*/  FADD.FTZ R58, R117, R58 ;  /* 0x0000003a753a7221 */ /* 0x000fe20000010000 */
[----:B------:R-:W-:Y:S01]  /*9680*/  HSET2.LE.AND R187, R187, R180, PT ;  /* 0x000000b4bbbb7233 */ /* 0x000fe20003803000 */
[----:B------:R-:W-:Y:S01]  /*9690*/  FADD.FTZ R56, R100, R56 ;  /* 0x0000003864387221 */ /* 0x000fe20000010000 */
[----:B------:R-:W-:Y:S01]  /*96a0*/  MUFU.EX2 R146, R146 ;  /* 0x0000009200927308 */ /* 0x000fe20000000800 */
[----:B------:R-:W-:-:S02]  /*96b0*/  FADD.FTZ R55, R144, R55 ;  /* 0x0000003790377221 */ /* 0x000fc40000010000 */
[----:B------:R-:W-:Y:S01]  /*96c0*/  FADD.FTZ R63, R121, R63 ;  /* 0x0000003f793f7221 */ /* 0x000fe20000010000 */
[C---:B------:R-:W-:Y:S01]  /*96d0*/  HMMA.16816.F32.BF16 R216, R28.reuse, R6, R216 ;  /* 0x000000061cd8723c */ /* 0x040fe200000418d8 */
[----:B------:R-:W-:Y:S02]  /*96e0*/  FADD.FTZ R58, R119, R58 ;  /* 0x0000003a773a7221 */ /* 0x000fe40000010000 */
[----:B------:R-:W-:Y:S01]  /*96f0*/  FADD.FTZ R56, R108, R56 ;  /* 0x000000386c387221 */ /* 0x000fe20000010000 */
[----:B------:R-:W4:Y:S01]  /*9700*/  MUFU.EX2 R153, R153 ;  /* 0x0000009900997308 */ /* 0x000f220000000800 */
[----:B------:R-:W-:Y:S01]  /*9710*/  FADD.FTZ R55, R148, R55 ;  /* 0x0000003794377221 */ /* 0x000fe20000010000 */
[----:B---3--:R-:W-:Y:S01]  /*9720*/  F2FP.BF16.PACK_AB R5, R155, R152 ;  /* 0x000000989b05723e */ /* 0x008fe200000010ff */
[----:B------:R-:W-:Y:S01]  /*9730*/  FADD.FTZ R63, R123, R63 ;  /* 0x0000003f7b3f7221 */ /* 0x000fe20000010000 */
[----:B------:R-:W-:Y:S01]  /*9740*/  HMMA.16816.F32.BF16 R212, R28, R32, R212 ;  /* 0x000000201cd4723c */ /* 0x000fe200000418d4 */
[----:B------:R-:W-:Y:S01]  /*9750*/  FADD.FTZ R58, R99, R58 ;  /* 0x0000003a633a7221 */ /* 0x000fe20000010000 */
[----:B------:R-:W-:Y:S01]  /*9760*/  LOP3.LUT R5, R24, R5, RZ, 0xc0, !PT ;  /* 0x0000000518057212 */ /* 0x000fe200078ec0ff */
[----:B------:R-:W-:Y:S01]  /*9770*/  FADD.FTZ R56, R160, R56 ;  /* 0x00000038a0387221 */ /* 0x000fe20000010000 */
[----:B------:R-:W-:Y:S01]  /*9780*/  MUFU.EX2 R156, R156 ;  /* 0x0000009c009c7308 */ /* 0x000fe20000000800 */
[----:B------:R-:W-:-:S02]  /*9790*/  FADD.FTZ R55, R150, R55 ;  /* 0x0000003796377221 */ /* 0x000fc40000010000 */
[----:B------:R-:W-:Y:S01]  /*97a0*/  FADD.FTZ R63, R125, R63 ;  /* 0x0000003f7d3f7221 */ /* 0x000fe20000010000 */
[----:B------:R-:W-:Y:S01]  /*97b0*/  HMMA.16816.F32.BF16 R208, R28, R34, R208 ;  /* 0x000000221cd0723c */ /* 0x000fe200000418d0 */
[----:B------:R-:W-:Y:S01]  /*97c0*/  FADD.FTZ R58, R103, R58 ;  /* 0x0000003a673a7221 */ /* 0x000fe20000010000 */
[----:B------:R-:W-:Y:S01]  /*97d0*/  F2FP.BF16.PACK_AB R32, R68, R69 ;  /* 0x000000454420723e */ /* 0x000fe200000010ff */
[----:B------:R-:W-:Y:S01]  /*97e0*/  FADD.FTZ R56, R161, R56 ;  /* 0x00000038a1387221 */ /* 0x000fe20000010000 */
[----:B------:R-:W3:Y:S01]  /*97f0*/  MUFU.EX2 R159, R159 ;  /* 0x0000009f009f7308 */ /* 0x000ee20000000800 */
[----:B------:R-:W-:Y:S01]  /*9800*/  FADD.FTZ R55, R147, R55 ;  /* 0x0000003793377221 */ /* 0x000fe20000010000 */
[----:B------:R-:W-:Y:S01]  /*9810*/  LOP3.LUT R25, R25, R32, RZ, 0xc0, !PT ;  /* 0x0000002019197212 */ /* 0x000fe200078ec0ff */
[----:B------:R-:W-:Y:S01]  /*9820*/  FADD.FTZ R63, R137, R63 ;  /* 0x0000003f893f7221 */ /* 0x000fe20000010000 */
[----:B----4-:R-:W-:Y:S01]  /*9830*/  F2FP.BF16.PACK_AB R4, R153, R146 ;  /* 0x000000929904723e */ /* 0x010fe200000010ff */
[----:B------:R-:W-:-:S02]  /*9840*/  FADD.FTZ R58, R102, R58 ;  /* 0x0000003a663a7221 */ /* 0x000fc40000010000 */
[----:B------:R-:W-:Y:S01]  /*9850*/  FADD.FTZ R56, R162, R56 ;  /* 0x00000038a2387221 */ /* 0x000fe20000010000 */
[----:B------:R-:W-:Y:S01]  /*9860*/  MUFU.EX2 R124, R124 ;  /* 0x0000007c007c7308 */ /* 0x000fe20000000800 */
[----:B------:R-:W-:Y:S01]  /*9870*/  FADD.FTZ R55, R149, R55 ;  /* 0x0000003795377221 */ /* 0x000fe20000010000 */
[----:B------:R-:W-:Y:S01]  /*9880*/  LOP3.LUT R4, R182, R4, RZ, 0xc0, !PT ;  /* 0x00000004b6047212 */ /* 0x000fe200078ec0ff */
[----:B------:R-:W-:Y:S02]  /*9890*/  FADD.FTZ R63, R143, R63 ;  /* 0x0000003f8f3f7221 */ /* 0x000fe40000010000 */
[----:B------:R-:W-:Y:S02]  /*98a0*/  FADD.FTZ R58, R98, R58 ;  /* 0x0000003a623a7221 */ /* 0x000fe40000010000 */
[----:B------:R-:W-:Y:S01]  /*98b0*/  FADD.FTZ R56, R165, R56 ;  /* 0x00000038a5387221 */ /* 0x000fe20000010000 */
[----:B------:R-:W4:Y:S01]  /*98c0*/  MUFU.EX2 R181, R181 ;  /* 0x000000b500b57308 */ /* 0x000f220000000800 */
[----:B---3--:R-:W-:Y:S01]  /*98d0*/  F2FP.BF16.PACK_AB R6, R159, R156 ;  /* 0x0000009c9f06723e */ /* 0x008fe200000010ff */
[----:B------:R-:W-:-:S02]  /*98e0*/  FADD.FTZ R55, R146, R55 ;  /* 0x0000003792377221 */ /* 0x000fc40000010000 */
[----:B------:R-:W-:Y:S01]  /*98f0*/  FADD.FTZ R63, R152, R63 ;  /* 0x0000003f983f7221 */ /* 0x000fe20000010000 */
[----:B------:R-:W-:Y:S01]  /*9900*/  LOP3.LUT R6, R166, R6, RZ, 0xc0, !PT ;  /* 0x00000006a6067212 */ /* 0x000fe200078ec0ff */
[----:B------:R-:W-:Y:S02]  /*9910*/  FADD.FTZ R56, R69, R56 ;  /* 0x0000003845387221 */ /* 0x000fe40000010000 */
[----:B------:R-:W3:Y:S01]  /*9920*/  MUFU.EX2 R80, R80 ;  /* 0x0000005000507308 */ /* 0x000ee20000000800 */
[----:B------:R-:W-:Y:S02]  /*9930*/  FADD.FTZ R55, R153, R55 ;  /* 0x0000003799377221 */ /* 0x000fe40000010000 */
[----:B------:R-:W-:Y:S02]  /*9940*/  FADD.FTZ R63, R155, R63 ;  /* 0x0000003f9b3f7221 */ /* 0x000fe40000010000 */
[----:B------:R-:W-:Y:S02]  /*9950*/  FADD.FTZ R56, R68, R56 ;  /* 0x0000003844387221 */ /* 0x000fe40000010000 */
[----:B------:R-:W-:Y:S01]  /*9960*/  FADD.FTZ R55, R156, R55 ;  /* 0x000000379c377221 */ /* 0x000fe20000010000 */
[----:B------:R-:W2:Y:S01]  /*9970*/  MUFU.EX2 R81, R81 ;  /* 0x0000005100517308 */ /* 0x000ea20000000800 */
[----:B----4-:R-:W-:Y:S01]  /*9980*/  F2FP.BF16.PACK_AB R7, R181, R124 ;  /* 0x0000007cb507723e */ /* 0x010fe200000010ff */
[----:B------:R-:W-:-:S02]  /*9990*/  FADD.FTZ R63, R124, R63 ;  /* 0x0000003f7c3f7221 */ /* 0x000fc40000010000 */
[----:B------:R-:W-:Y:S01]  /*99a0*/  FADD.FTZ R180, R159, R55 ;  /* 0x000000379fb47221 */ /* 0x000fe20000010000 */
[----:B------:R-:W-:Y:S01]  /*99b0*/  LOP3.LUT R7, R168, R7, RZ, 0xc0, !PT ;  /* 0x00000007a8077212 */ /* 0x000fe200078ec0ff */
[----:B------:R-:W-:Y:S02]  /*99c0*/  FADD.FTZ R181, R181, R63 ;  /* 0x0000003fb5b57221 */ /* 0x000fe40000010000 */
[----:B------:R-:W4:Y:S01]  /*99d0*/  MUFU.EX2 R78, R78 ;  /* 0x0000004e004e7308 */ /* 0x000f220000000800 */
[----:B---3--:R-:W-:-:S03]  /*99e0*/  FADD.FTZ R58, R80, R58 ;  /* 0x0000003a503a7221 */ /* 0x008fc60000010000 */
[C---:B-1----:R-:W-:Y:S04]  /*99f0*/  HMMA.16816.F32.BF16 R220, R4.reuse, R20, R220 ;  /* 0x0000001404dc723c */ /* 0x042fe800000418dc */
[----:B------:R-:W1:Y:S01]  /*9a00*/  MUFU.EX2 R64, R64 ;  /* 0x0000004000407308 */ /* 0x000e620000000800 */
[C---:B--2---:R-:W-:Y:S01]  /*9a10*/  F2FP.BF16.PACK_AB R57, R81.reuse, R80 ;  /* 0x000000505139723e */ /* 0x044fe200000010ff */
[----:B------:R-:W-:Y:S02]  /*9a20*/  FADD.FTZ R58, R81, R58 ;  /* 0x0000003a513a7221 */ /* 0x000fe40000010000 */
[----:B------:R-:W-:Y:S01]  /*9a30*/  HMMA.16816.F32.BF16 R216, R4, R22, R216 ;  /* 0x0000001604d8723c */ /* 0x000fe200000418d8 */
[----:B------:R-:W-:Y:S01]  /*9a40*/  LOP3.LUT R24, R187, R57, RZ, 0xc0, !PT ;  /* 0x00000039bb187212 */ /* 0x000fe200078ec0ff */
[----:B------:R-:W-:-:S02]  /*9a50*/  FADD.FTZ R58, R77, R58 ;  /* 0x0000003a4d3a7221 */ /* 0x000fc40000010000 */
[----:B------:R-:W2:Y:S01]  /*9a60*/  MUFU.EX2 R183, R183 ;  /* 0x000000b700b77308 */ /* 0x000ea20000000800 */
[C---:B----4-:R-:W-:Y:S01]  /*9a70*/  F2FP.BF16.PACK_AB R33, R78.reuse, R77 ;  /* 0x0000004d4e21723e */ /* 0x050fe200000010ff */
[----:B------:R-:W-:Y:S02]  /*9a80*/  FADD.FTZ R182, R78, R58 ;  /* 0x0000003a4eb67221 */ /* 0x000fe40000010000 */
[----:B------:R-:W-:Y:S01]  /*9a90*/  HMMA.16816.F32.BF16 R212, R4, R16, R212 ;  /* 0x0000001004d4723c */ /* 0x000fe200000418d4 */
[----:B------:R-:W-:Y:S01]  /*9aa0*/  LOP3.LUT R26, R26, R33, RZ, 0xc0, !PT ;  /* 0x000000211a1a7212 */ /* 0x000fe200078ec0ff */
[----:B-1----:R-:W-:-:S06]  /*9ab0*/  FADD.FTZ R56, R64, R56 ;  /* 0x0000003840387221 */ /* 0x002fcc0000010000 */
[----:B------:R-:W-:Y:S01]  /*9ac0*/  HMMA.16816.F32.BF16 R208, R4, R18, R208 ;  /* 0x0000001204d0723c */ /* 0x000fe200000418d0 */
[C---:B--2---:R-:W-:Y:S01]  /*9ad0*/  F2FP.BF16.PACK_AB R32, R183.reuse, R64 ;  /* 0x00000040b720723e */ /* 0x044fe200000010ff */
[----:B------:R-:W-:-:S03]  /*9ae0*/  FADD.FTZ R183, R183, R56 ;  /* 0x00000038b7b77221 */ /* 0x000fc60000010000 */
[----:B------:R-:W-:-:S07]  /*9af0*/  LOP3.LUT R27, R27, R32, RZ, 0xc0, !PT ;  /* 0x000000201b1b7212 */ /* 0x000fce00078ec0ff */
        /* <DEDUP_REMOVED lines=12> */
[----:B------:R-:W-:Y:S02]  /*9bc0*/  IMAD.U32 R11, RZ, RZ, UR6 ;  /* 0x00000006ff0b7e24 */ /* 0x000fe4000f8e00ff */
[----:B------:R-:W-:Y:S01]  /*9bd0*/  IMAD.WIDE.U32 R14, R14, UR24, R248 ;  /* 0x000000180e0e7c25 */ /* 0x000fe2000f8e00f8 */
[----:B------:R-:W-:Y:S01]  /*9be0*/  UIMAD UR7, UR30, UR24, UR7 ;  /* 0x000000181e0772a4 */ /* 0x000fe2000f8e0207 */
[----:B------:R-:W-:Y:S02]  /*9bf0*/  STL [R1+0x8], R10 ;  /* 0x0000080a01007387 */ /* 0x000fe40000100800 */
[----:B------:R-:W-:Y:S01]  /*9c00*/  IMAD.U32 R7, RZ, RZ, UR6 ;  /* 0x00000006ff077e24 */ /* 0x000fe2000f8e00ff */
[----:B------:R-:W-:Y:S01]  /*9c10*/  @!P1 LEA R11, P2, R11, R14, 0x6 ;  /* 0x0000000e0b0b9211 */ /* 0x000fe200078430ff */
[----:B------:R-:W-:Y:S01]  /*9c20*/  @!P1 IMAD.MOV.U32 R4, RZ, RZ, c[0x0][0x1a4] ;  /* 0x00006900ff049624 */ /* 0x000fe200078e00ff */
[----:B------:R-:W-:Y:S01]  /*9c30*/  IADD3 R15, R15, UR7, RZ ;  /* 0x000000070f0f7c10 */ /* 0x000fe2000fffe0ff */
[----:B------:R-:W-:Y:S01]  /*9c40*/  IMAD.U32 R0, RZ, RZ, UR6 ;  /* 0x00000006ff007e24 */ /* 0x000fe2000f8e00ff */
[C---:B------:R-:W-:Y:S01]  /*9c50*/  @!P1 IADD3 R6, P0, R14.reuse, UR26, RZ ;  /* 0x0000001a0e069c10 */ /* 0x040fe2000ff1e0ff */
[----:B------:R-:W-:Y:S01]  /*9c60*/  UIADD3 UR6, UR5, -0x2, URZ ;  /* 0xfffffffe05067890 */ /* 0x000fe2000fffe03f */
[----:B------:R-:W-:Y:S01]  /*9c70*/  @!P1 LEA R20, P3, R14, c[0x0][0x170], 0x1 ;  /* 0x00005c000e149a11 */ /* 0x000fe200078608ff */
[----:B------:R-:W-:Y:S01]  /*9c80*/  STL [R1+0x4], R9 ;  /* 0x0000040901007387 */ /* 0x000fe20000100800 */
[----:B------:R-:W-:Y:S01]  /*9c90*/  @!P1 LEA.HI.X R7, R7, R15, R4, 0x6, P2 ;  /* 0x0000000f07079211 */ /* 0x000fe200010f3404 */
[----:B------:R-:W-:Y:S01]  /*9ca0*/  @!P1 IMAD R4, R4, 0x60, RZ ;  /* 0x0000006004049824 */ /* 0x000fe200078e02ff */
[----:B------:R-:W-:Y:S01]  /*9cb0*/  @!P1 IADD3.X R5, R15, UR25, RZ, P0, !PT ;  /* 0x000000190f059c10 */ /* 0x000fe200087fe4ff */
[----:B------:R-:W-:Y:S01]  /*9cc0*/  IMAD.U32 R132, RZ, RZ, UR6 ;  /* 0x00000006ff847e24 */ /* 0x000fe2000f8e00ff */
[--C-:B------:R-:W-:Y:S01]  /*9cd0*/  @!P1 LEA.HI.X R21, R14, c[0x0][0x174], R15.reuse, 0x1, P3 ;  /* 0x00005d000e159a11 */ /* 0x100fe200018f0c0f */
[----:B------:R-:W-:Y:S01]  /*9ce0*/  @!P1 IMAD.WIDE.U32 R14, R0, 0x60, R14 ;  /* 0x00000060000e9825 */ /* 0x000fe200078e000e */
[----:B------:R-:W-:Y:S01]  /*9cf0*/  @!P1 LEA R18, P2, R6, c[0x0][0x170], 0x1 ;  /* 0x00005c0006129a11 */ /* 0x000fe200078408ff */
[----:B------:R-:W-:Y:S01]  /*9d00*/  @P1 STS [R230+0x4000], RZ ;  /* 0x004000ffe6001388 */ /* 0x000fe20000000800 */
[C---:B------:R-:W-:Y:S01]  /*9d10*/  @!P1 LEA R16, P0, R11.reuse, c[0x0][0x170], 0x1 ;  /* 0x00005c000b109a11 */ /* 0x040fe200078008ff */
[----:B------:R-:W-:Y:S01]  /*9d20*/  @!P1 IMAD.IADD R4, R4, 0x1, R15 ;  /* 0x0000000104049824 */ /* 0x000fe200078e020f */
[----:B------:R-:W-:Y:S01]  /*9d30*/  @!P1 LEA.HI.X R19, R6, c[0x0][0x174], R5, 0x1, P2 ;  /* 0x00005d0006139a11 */ /* 0x000fe200010f0c05 */
[----:B------:R-:W-:Y:S01]  /*9d40*/  @P1 STS [R230+0x4004], RZ ;  /* 0x004004ffe6001388 */ /* 0x000fe20000000800 */
[----:B------:R-:W-:Y:S01]  /*9d50*/  @!P1 LEA.HI.X R17, R11, c[0x0][0x174], R7, 0x1, P0 ;  /* 0x00005d000b119a11 */ /* 0x000fe200000f0c07 */
[----:B------:R-:W-:Y:S01]  /*9d60*/  IMAD R132, R132, 0x80, R184 ;  /* 0x0000008084847824 */ /* 0x000fe200078e02b8 */
[C---:B------:R-:W-:Y:S01]  /*9d70*/  @!P1 LEA R6, P0, R14.reuse, c[0x0][0x170], 0x1 ;  /* 0x00005c000e069a11 */ /* 0x040fe200078008ff */
[----:B------:R-:W-:Y:S01]  /*9d80*/  @P1 STS.64 [R230+0x4008], RZ ;  /* 0x004008ffe6001388 */ /* 0x000fe20000000a00 */
[----:B------:R-:W-:Y:S01]  /*9d90*/  IMAD.U32 R11, RZ, RZ, UR6 ;  /* 0x00000006ff0b7e24 */ /* 0x000fe2000f8e00ff */
[----:B------:R-:W1:Y:S01]  /*9da0*/  I2F R0, R132 ;  /* 0x0000008400007306 */ /* 0x000e620000201400 */
[----:B------:R-:W-:Y:S01]  /*9db0*/  @!P1 LEA.HI.X R7, R14, c[0x0][0x174], R4, 0x1, P0 ;  /* 0x00005d000e079a11 */ /* 0x000fe200000f0c04 */
[----:B------:R-:W-:Y:S01]  /*9dc0*/  @!PT LDS RZ, [RZ] ;  /* 0x00000000fffff984 */ /* 0x000fe20000000800 */
[----:B------:R-:W-:Y:S01]  /*9dd0*/  @!PT LDS RZ, [RZ] ;  /* 0x00000000fffff984 */ /* 0x000fe20000000800 */
[----:B------:R-:W-:Y:S01]  /*9de0*/  @!PT LDS RZ, [RZ] ;  /* 0x00000000fffff984 */ /* 0x000fe20000000800 */
[----:B------:R2:W-:Y:S01]  /*9df0*/  @!P1 LDGSTS.E.BYPASS.LTC128B.128 [R230+0x4000], [R20.64] ;  /* 0x0400000014e69fae */ /* 0x0005e2000b901d5c */
[C---:B------:R-:W-:Y:S01]  /*9e00*/  IADD3 R15, R132.reuse, 0x1, RZ ;  /* 0x00000001840f7810 */ /* 0x040fe20007ffe0ff */
[----:B------:R-:W-:Y:S01]  /*9e10*/  IMAD R11, R11, 0x80, R184 ;  /* 0x000000800b0b7824 */ /* 0x000fe200078e02b8 */
[----:B------:R-:W-:Y:S01]  /*9e20*/  IADD3 R187, R132, 0x9, RZ ;  /* 0x0000000984bb7810 */ /* 0x000fe20007ffe0ff */
[----:B------:R-:W-:Y:S01]  /*9e30*/  @P1 STS.128 [R230+0x4800], RZ ;  /* 0x004800ffe6001388 */ /* 0x000fe20000000c00 */
[C---:B------:R-:W-:Y:S01]  /*9e40*/  ISETP.GE.AND P6, PT, R15.reuse, R186, PT ;  /* 0x000000ba0f00720c */ /* 0x040fe20003fc6270 */
[----:B------:R-:W-:Y:S01]  /*9e50*/  I2F R14, R15 ;  /* 0x0000000f000e7306 */ /* 0x000fe20000201400 */
[C---:B------:R-:W-:Y:S01]  /*9e60*/  ISETP.GE.AND P4, PT, R15.reuse, R185, PT ;  /* 0x000000b90f00720c */ /* 0x040fe20003f86270 */
[----:B------:R-:W-:Y:S01]  /*9e70*/  @!PT LDS RZ, [RZ] ;  /* 0x00000000fffff984 */ /* 0x000fe20000000800 */
[----:B------:R-:W-:Y:S01]  /*9e80*/  @!PT LDS RZ, [RZ] ;  /* 0x00000000fffff984 */ /* 0x000fe20000000800 */
[----:B------:R-:W-:Y:S01]  /*9e90*/  @!PT LDS RZ, [RZ] ;  /* 0x00000000fffff984 */ /* 0x000fe20000000800 */
[----:B------:R3:W-:Y:S01]  /*9ea0*/  @!P1 LDGSTS.E.BYPASS.LTC128B.128 [R230+0x4800], [R18.64] ;  /* 0x0480000012e69fae */ /* 0x0007e2000b901d5c */
[C---:B-----5:R-:W-:Y:S01]  /*9eb0*/  ISETP.GE.AND P2, PT, R15.reuse, R3, PT ;  /* 0x000000030f00720c */ /* 0x060fe20003f46270 */
[----:B------:R-:W-:Y:S01]  /*9ec0*/  UIADD3 UR7, UR5, -0x2, URZ ;  /* 0xfffffffe05077890 */ /* 0x000fe2000fffe03f */
[----:B------:R-:W-:Y:S01]  /*9ed0*/  ISETP.GE.AND P3, PT, R15, R2, PT ;  /* 0x000000020f00720c */ /* 0x000fe20003f66270 */
[----:B------:R-:W-:Y:S01]  /*9ee0*/  @P1 STS.128 [R230+0x5000], RZ ;  /* 0x005000ffe6001388 */ /* 0x000fe20000000c00 */
[C---:B------:R-:W-:Y:S01]  /*9ef0*/  IADD3 R245, R11.reuse, 0x38, RZ ;  /* 0x000000380bf57810 */ /* 0x040fe20007ffe0ff */
[----:B------:R-:W4:Y:S02]  /*9f00*/  I2F R135, R11 ;  /* 0x0000000b00877306 */ /* 0x000f240000201400 */
        /* <DEDUP_REMOVED lines=10> */
[----:B------:R-:W2:Y:S04]  /*9fb0*/  LDSM.16.M88.4 R188, [R179+0x1000] ;  /* 0x00100000b3bc783b */ /* 0x000ea80000000200 */
[----:B------:R-:W3:Y:S04]  /*9fc0*/  LDSM.16.M88.4 R120, [R178+0x2400] ;  /* 0x00240000b278783b */ /* 0x000ee80000000200 */
[----:B------:R-:W-:Y:S04]  /*9fd0*/  LDSM.16.M88.4 R112, [R178+0x2800] ;  /* 0x00280000b270783b */ /* 0x000fe80000000200 */
[----:B------:R-:W4:Y:S04]  /*9fe0*/  LDSM.16.M88.4 R104, [R178+0x2c00] ;  /* 0x002c0000b268783b */ /* 0x000f280000000200 */
[----:B------:R-:W-:Y:S04]  /*9ff0*/  LDSM.16.M88.4 R96, [R178+0x3000] ;  /* 0x00300000b260783b */ /* 0x000fe80000000200 */
[----:B-1----:R-:W1:Y:S04]  /*a000*/  LDSM.16.M88.4 R4, [R179] ;  /* 0x00000000b304783b */ /* 0x002e680000000200 */
[----:B------:R-:W1:Y:S04]  /*a010*/  LDSM.16.M88.4 R88, [R178+0x3400] ;  /* 0x00340000b258783b */ /* 0x000e680000000200 */
[----:B------:R-:W1:Y:S04]  /*a020*/  LDSM.16.M88.4 R80, [R178+0x3800] ;  /* 0x00380000b250783b */ /* 0x000e680000000200 */
[----:B------:R-:W1:Y:S04]  /*a030*/  LDSM.16.M88.4 R224, [R178+0x3c00] ;  /* 0x003c0000b2e0783b */ /* 0x000e680000000200 */
[----:B------:R-:W-:Y:S04]  /*a040*/  LDSM.16.M88.4 R76, [R177] ;  /* 0x00000000b14c783b */ /* 0x000fe80000000200 */
[----:B------:R-:W1:Y:S01]  /*a050*/  LDSM.16.M88.4 R168, [R176] ;  /* 0x00000000b0a8783b */ /* 0x000e620000000200 */
[C---:B--2---:R-:W-:Y:S03]  /*a060*/  HMMA.16816.F32.BF16 R136, R188.reuse, R128, RZ ;  /* 0x00000080bc88723c */ /* 0x044fe600000418ff */
[----:B------:R-:W2:Y:S04]  /*a070*/  LDSM.16.M88.4 R172, [R177+0x1000] ;  /* 0x00100000b1ac783b */ /* 0x000ea80000000200 */
[----:B------:R-:W2:Y:S01]  /*a080*/  LDSM.16.M88.4 R164, [R176+0x400] ;  /* 0x00040000b0a4783b */ /* 0x000ea20000000200 */
[C---:B---3--:R-:W-:Y:S03]  /*a090*/  HMMA.16816.F32.BF16 R124, R188.reuse, R120, RZ ;  /* 0x00000078bc7c723c */ /* 0x048fe600000418ff */
[----:B------:R-:W3:Y:S04]  /*a0a0*/  LDSM.16.M88.4 R160, [R176+0x800] ;  /* 0x00080000b0a0783b */ /* 0x000ee80000000200 */
[----:B------:R-:W2:Y:S01]  /*a0b0*/  LDSM.16.M88.4 R156, [R176+0xc00] ;  /* 0x000c0000b09c783b */ /* 0x000ea20000000200 */
[----:B----4-:R-:W-:Y:S03]  /*a0c0*/  HMMA.16816.F32.BF16 R108, R188, R104, RZ ;  /* 0x00000068bc6c723c */ /* 0x010fe600000418ff */
[----:B------:R-:W4:Y:S04]  /*a0d0*/  LDSM.16.M88.4 R152, [R176+0x1000] ;  /* 0x00100000b098783b */ /* 0x000f280000000200 */
[----:B------:R-:W2:Y:S01]  /*a0e0*/  LDSM.16.M88.4 R148, [R176+0x1400] ;  /* 0x00140000b094783b */ /* 0x000ea20000000200 */
[C---:B-1----:R-:W-:Y:S03]  /*a0f0*/  HMMA.16816.F32.BF16 R72, R4.reuse, R128, RZ ;  /* 0x000000800448723c */ /* 0x042fe600000418ff */
[----:B------:R-:W1:Y:S04]  /*a100*/  LDSM.16.M88.4 R144, [R176+0x1800] ;  /* 0x00180000b090783b */ /* 0x000e680000000200 */
[----:B------:R-:W1:Y:S01]  /*a110*/  LDSM.16.M88.4 R140, [R176+0x1c00] ;  /* 0x001c0000b08c783b */ /* 0x000e620000000200 */
[C---:B------:R-:W-:Y:S03]  /*a120*/  HMMA.16816.F32.BF16 R68, R4.reuse, R130, RZ ;  /* 0x000000820444723c */ /* 0x040fe600000418ff */
[----:B------:R3:W-:Y:S04]  /*a130*/  STL [R1], R8 ;  /* 0x0000000801007387 */ /* 0x0007e80000100800 */
[----:B------:R-:W0:Y:S01]  /*a140*/  LDGDEPBAR ;  /* 0x00000000000079af */ /* 0x000e220000000000 */
[C---:B------:R-:W-:Y:S08]  /*a150*/  HMMA.16816.F32.BF16 R64, R4.reuse, R120, RZ ;  /* 0x000000780440723c */ /* 0x040ff000000418ff */
[C---:B------:R-:W-:Y:S08]  /*a160*/  HMMA.16816.F32.BF16 R60, R4.reuse, R122, RZ ;  /* 0x0000007a043c723c */ /* 0x040ff000000418ff */
[----:B------:R-:W-:Y:S01]  /*a170*/  HMMA.16816.F32.BF16 R56, R4, R112, RZ ;  /* 0x000000700438723c */ /* 0x000fe200000418ff */
[----:B---3--:R-:W-:Y:S01]  /*a180*/  IADD3 R8, R11, 0x48, RZ ;  /* 0x000000480b087810 */ /* 0x008fe20007ffe0ff */
[----:B------:R-:W-:Y:S01]  /*a190*/  UISETP.GE.AND UP0, UPT, UR5, 0x3, UPT ;  /* 0x000000030500788c */ /* 0x000fe2000bf06270 */
[----:B------:R-:W-:-:S05]  /*a1a0*/  DEPBAR.LE SB0, 0x0 ;  /* 0x000080000000791a */ /* 0x000fca0000000000 */
        /* <DEDUP_REMOVED lines=13> */
[----:B------:R-:W-:Y:S08]  /*a280*/  HMMA.16816.F32.BF16 R116, R188, R112, RZ ;  /* 0x00000070bc74723c */ /* 0x000ff000000418ff */
[-C--:B------:R-:W-:Y:S08]  /*a290*/  HMMA.16816.F32.BF16 R72, R76, R168.reuse, R72 ;  /* 0x000000a84c48723c */ /* 0x080ff00000041848 */
[----:B--2---:R-:W-:Y:S01]  /*a2a0*/  HMMA.16816.F32.BF16 R136, R172, R168, R136 ;  /* 0x000000a8ac88723c */ /* 0x004fe20000041888 */
[----:B------:R-:W2:Y:S07]  /*a2b0*/  I2F R168, R187 ;  /* 0x000000bb00a87306 */ /* 0x000eae0000201400 */
[C---:B------:R-:W-:Y:S08]  /*a2c0*/  HMMA.16816.F32.BF16 R68, R76.reuse, R170, R68 ;  /* 0x000000aa4c44723c */ /* 0x040ff00000041844 */
[----:B------:R-:W-:Y:S01]  /*a2d0*/  HMMA.16816.F32.BF16 R64, R76, R164, R64 ;  /* 0x000000a44c40723c */ /* 0x000fe20000041840 */
[----:B------:R-:W-:Y:S01]  /*a2e0*/  FFMA.FTZ R244, R0, UR4, R72 ;  /* 0x0000000400f47c23 */ /* 0x000fe20008010048 */
[----:B------:R-:W-:Y:S01]  /*a2f0*/  IADD3 R72, R11, 0x40, RZ ;  /* 0x000000400b487810 */ /* 0x000fe20007ffe0ff */
[----:B------:R-:W-:-:S03]  /*a300*/  FFMA.FTZ R74, R135, UR4, R74 ;  /* 0x00000004874a7c23 */ /* 0x000fc6000801004a */
[----:B------:R-:W3:Y:S02]  /*a310*/  I2F R10, R72 ;  /* 0x00000048000a7306 */ /* 0x000ee40000201400 */
[C---:B------:R-:W-:Y:S08]  /*a320*/  HMMA.16816.F32.BF16 R60, R76.reuse, R166, R60 ;  /* 0x000000a64c3c723c */ /* 0x040ff0000004183c */
[----:B------:R-:W-:Y:S01]  /*a330*/  HMMA.16816.F32.BF16 R56, R76, R160, R56 ;  /* 0x000000a04c38723c */ /* 0x000fe20000041838 */
[----:B--2---:R-:W-:-:S07]  /*a340*/  FFMA.FTZ R71, R168, UR4, R71 ;  /* 0x00000004a8477c23 */ /* 0x004fce0008010047 */
[C---:B------:R-:W-:Y:S08]  /*a350*/  HMMA.16816.F32.BF16 R48, R76.reuse, R156, R48 ;  /* 0x0000009c4c30723c */ /* 0x040ff00000041830 */
[C---:B----4-:R-:W-:Y:S08]  /*a360*/  HMMA.16816.F32.BF16 R40, R76.reuse, R152, R40 ;  /* 0x000000984c28723c */ /* 0x050ff00000041828 */
[C---:B------:R-:W-:Y:S08]  /*a370*/  HMMA.16816.F32.BF16 R32, R76.reuse, R148, R32 ;  /* 0x000000944c20723c */ /* 0x040ff00000041820 */
[C---:B-1----:R-:W-:Y:S08]  /*a380*/  HMMA.16816.F32.BF16 R24, R76.reuse, R144, R24 ;  /* 0x000000904c18723c */ /* 0x042ff00000041818 */
[----:B------:R-:W-:Y:S01]  /*a390*/  HMMA.16816.F32.BF16 R16, R76, R140, R16 ;  /* 0x0000008c4c10723c */ /* 0x000fe20000041810 */
[----:B---3--:R-:W-:-:S07]  /*a3a0*/  FFMA.FTZ R42, R10, UR4, R42 ;  /* 0x000000040a2a7c23 */ /* 0x008fce000801002a */
[C---:B------:R-:W-:Y:S08]  /*a3b0*/  HMMA.16816.F32.BF16 R52, R76.reuse, R162, R52 ;  /* 0x000000a24c34723c */ /* 0x040ff00000041834 */
[C---:B------:R-:W-:Y:S08]  /*a3c0*/  HMMA.16816.F32.BF16 R44, R76.reuse, R158, R44 ;  /* 0x0000009e4c2c723c */ /* 0x040ff0000004182c */
[C---:B------:R-:W-:Y:S08]  /*a3d0*/  HMMA.16816.F32.BF16 R36, R76.reuse, R154, R36 ;  /* 0x0000009a4c24723c */ /* 0x040ff00000041824 */
[C---:B------:R-:W-:Y:S08]  /*a3e0*/  HMMA.16816.F32.BF16 R28, R76.reuse, R150, R28 ;  /* 0x000000964c1c723c */ /* 0x040ff0000004181c */
[C---:B------:R-:W-:Y:S08]  /*a3f0*/  HMMA.16816.F32.BF16 R20, R76.reuse, R146, R20 ;  /* 0x000000924c14723c */ /* 0x040ff00000041814 */
[----:B------:R-:W-:Y:S08]  /*a400*/  HMMA.16816.F32.BF16 R4, R76, R142, R4 ;  /* 0x0000008e4c04723c */ /* 0x000ff00000041804 */
[----:B------:R-:W-:Y:S07]  /*a410*/  HMMA.16816.F32.BF16 R76, R188, R224, RZ ;  /* 0x000000e0bc4c723c */ /* 0x000fee00000418ff */
[----:B------:R-:W-:Y:S01]  /*a420*/  IADD3 R224, R132, 0x8, RZ ;  /* 0x0000000884e07810 */ /* 0x000fe20007ffe0ff */
[----:B------:R-:W-:Y:S03]  /*a430*/  HMMA.16816.F32.BF16 R128, R172, R170, R128 ;  /* 0x000000aaac80723c */ /* 0x000fe60000041880 */
[----:B------:R-:W1:Y:S01]  /*a440*/  I2F R171, R224 ;  /* 0x000000e000ab7306 */ /* 0x000e620000201400 */
[----:B------:R-:W-:-:S02]  /*a450*/  ISETP.GE.AND P0, PT, R224, R186, PT ;  /* 0x000000bae000720c */ /* 0x000fc40003f06270 */
[----:B------:R-:W-:Y:S02]  /*a460*/  ISETP.GE.AND P5, PT, R224, R185, PT ;  /* 0x000000b9e000720c */ /* 0x000fe40003fa6270 */
[----:B------:R-:W-:Y:S01]  /*a470*/  HMMA.16816.F32.BF16 R124, R172, R164, R124 ;  /* 0x000000a4ac7c723c */ /* 0x000fe2000004187c */
[----:B------:R-:W-:Y:S02]  /*a480*/  IADD3 R170, R132, 0x10, RZ ;  /* 0x0000001084aa7810 */ /* 0x000fe40007ffe0ff */
[----:B------:R2:W3:Y:S05]  /*a490*/  I2F R165, R15 ;  /* 0x0000000f00a57306 */ /* 0x0004ea0000201400 */
[----:B------:R-:W-:Y:S03]  /*a4a0*/  HMMA.16816.F32.BF16 R112, R188, R114, RZ ;  /* 0x00000072bc70723c */ /* 0x000fe600000418ff */
[----:B------:R-:W4:Y:S01]  /*a4b0*/  I2F R164, R224 ;  /* 0x000000e000a47306 */ /* 0x000f220000201400 */
[----:B-1----:R-:W-:-:S04]  /*a4c0*/  FFMA.FTZ R68, R171, UR4, R68 ;  /* 0x00000004ab447c23 */ /* 0x002fc80008010044 */
[----:B------:R-:W-:Y:S01]  /*a4d0*/  HMMA.16816.F32.BF16 R100, R188, R96, RZ ;  /* 0x00000060bc64723c */ /* 0x000fe200000418ff */
[----:B------:R-:W-:Y:S02]  /*a4e0*/  FFMA.FTZ R129, R168, UR4, R129 ;  /* 0x00000004a8817c23 */ /* 0x000fe40008010081 */
[----:B------:R-:W1:Y:S01]  /*a4f0*/  I2F R169, R170 ;  /* 0x000000aa00a97306 */ /* 0x000e620000201400 */
[----:B--2---:R-:W-:Y:S02]  /*a500*/  FFMA.FTZ R15, R14, UR4, R73 ;  /* 0x000000040e0f7c23 */ /* 0x004fe40008010049 */
[C---:B---3--:R-:W-:Y:S02]  /*a510*/  FFMA.FTZ R14, R165.reuse, UR4, R75 ;  /* 0x00000004a50e7c23 */ /* 0x048fe4000801004b */
[C---:B------:R-:W-:Y:S01]  /*a520*/  HMMA.16816.F32.BF16 R120, R172.reuse, R166, R120 ;  /* 0x000000a6ac78723c */ /* 0x040fe20000041878 */
[----:B------:R-:W-:Y:S01]  /*a530*/  FFMA.FTZ R139, R165, UR4, R139 ;  /* 0x00000004a58b7c23 */ /* 0x000fe2000801008b */
[----:B------:R-:W-:Y:S01]  /*a540*/  FSEL R15, R15, -INF , !P6 ;  /* 0xff8000000f0f7808 */ /* 0x000fe20007000000 */
[----:B------:R-:W2:Y:S01]  /*a550*/  I2F R166, R187 ;  /* 0x000000bb00a67306 */ /* 0x000ea20000201400 */
[----:B------:R-:W-:Y:S01]  /*a560*/  FFMA.FTZ R137, R165, UR4, R137 ;  /* 0x00000004a5897c23 */ /* 0x000fe20008010089 */
[----:B------:R-:W-:Y:S01]  /*a570*/  FSEL R14, R14, -INF , !P4 ;  /* 0xff8000000e0e7808 */ /* 0x000fe20006000000 */
[----:B----4-:R-:W-:Y:S01]  /*a580*/  FFMA.FTZ R70, R164, UR4, R70 ;  /* 0x00000004a4467c23 */ /* 0x010fe20008010046 */
[----:B------:R-:W-:Y:S01]  /*a590*/  IADD3 R167, R132, 0x11, RZ ;  /* 0x0000001184a77810 */ /* 0x000fe20007ffe0ff */
[C---:B------:R-:W-:Y:S01]  /*a5a0*/  HMMA.16816.F32.BF16 R108, R172.reuse, R156, R108 ;  /* 0x0000009cac6c723c */ /* 0x040fe2000004186c */
[----:B------:R-:W-:Y:S01]  /*a5b0*/  FFMA.FTZ R128, R164, UR4, R128 ;  /* 0x00000004a4807c23 */ /* 0x000fe20008010080 */
[-C--:B------:R-:W-:Y:S01]  /*a5c0*/  ISETP.GE.AND P6, PT, R224, R3.reuse, PT ;  /* 0x00000003e000720c */ /* 0x080fe20003fc6270 */
[----:B------:R-:W3:Y:S01]  /*a5d0*/  I2F R134, R170 ;  /* 0x000000aa00867306 */ /* 0x000ee20000201400 */
[----:B------:R-:W-:Y:S01]  /*a5e0*/  FFMA.FTZ R130, R164, UR4, R130 ;  /* 0x00000004a4827c23 */ /* 0x000fe20008010082 */
[----:B------:R-:W-:Y:S01]  /*a5f0*/  ISETP.GE.AND P4, PT, R224, R2, PT ;  /* 0x00000002e000720c */ /* 0x000fe20003f86270 */
[----:B------:R-:W-:Y:S01]  /*a600*/  FFMA.FTZ R131, R168, UR4, R131 ;  /* 0x00000004a8837c23 */ /* 0x000fe20008010083 */
[----:B------:R-:W-:Y:S01]  /*a610*/  FSEL R171, R139, -INF , !P3 ;  /* 0xff8000008bab7808 */ /* 0x000fe20005800000 */
[----:B------:R-:W-:Y:S01]  /*a620*/  HMMA.16816.F32.BF16 R116, R172, R160, R116 ;  /* 0x000000a0ac74723c */ /* 0x000fe20000041874 */
[----:B------:R-:W-:Y:S01]  /*a630*/  FSEL R139, R68, -INF , !P0 ;  /* 0xff800000448b7808 */ /* 0x000fe20004000000 */
[----:B-1----:R-:W-:Y:S01]  /*a640*/  FFMA.FTZ R64, R169, UR4, R64 ;  /* 0x00000004a9407c23 */ /* 0x002fe20008010040 */
[----:B------:R-:W1:Y:S01]  /*a650*/  I2F R156, R167 ;  /* 0x000000a7009c7306 */ /* 0x000e620000201400 */
[----:B------:R-:W-:Y:S01]  /*a660*/  FSEL R225, R137, -INF , !P2 ;  /* 0xff80000089e17808 */ /* 0x000fe20005000000 */
[----:B--2---:R-:W-:Y:S01]  /*a670*/  FFMA.FTZ R69, R166, UR4, R69 ;  /* 0x00000004a6457c23 */ /* 0x004fe20008010045 */
[----:B------:R-:W-:-:S02]  /*a680*/  ISETP.GE.AND P0, PT, R187, R3, PT ;  /* 0x00000003bb00720c */ /* 0x000fc40003f06270 */
[----:B------:R-:W-:Y:S01]  /*a690*/  IADD3 R161, R132, 0x18, RZ ;  /* 0x0000001884a17810 */ /* 0x000fe20007ffe0ff */
[C---:B------:R-:W-:Y:S01]  /*a6a0*/  HMMA.16816.F32.BF16 R92, R188.reuse, R88, RZ ;  /* 0x00000058bc5c723c */ /* 0x040fe200000418ff */
[C---:B------:R-:W-:Y:S01]  /*a6b0*/  ISETP.GE.AND P2, PT, R187.reuse, R186, PT ;  /* 0x000000babb00720c */ /* 0x040fe20003f46270 */
[----:B------:R-:W2:Y:S01]  /*a6c0*/  I2F R160, R167 ;  /* 0x000000a700a07306 */ /* 0x000ea20000201400 */
[----:B------:R-:W-:Y:S01]  /*a6d0*/  FSEL R137, R70, -INF , !P5 ;  /* 0xff80000046897808 */ /* 0x000fe20006800000 */
[----:B---3--:R-:W-:Y:S01]  /*a6e0*/  FFMA.FTZ R66, R134, UR4, R66 ;  /* 0x0000000486427c23 */ /* 0x008fe20008010042 */
[----:B------:R-:W-:Y:S02]  /*a6f0*/  IADD3 R166, R132, 0x19, RZ ;  /* 0x0000001984a67810 */ /* 0x000fe40007ffe0ff */
[----:B------:R-:W-:Y:S01]  /*a700*/  FSEL R224, R130, -INF , !P4 ;  /* 0xff80000082e07808 */ /* 0x000fe20006000000 */
[----:B------:R-:W-:Y:S01]  /*a710*/  HMMA.16816.F32.BF16 R84, R188, R80, RZ ;  /* 0x00000050bc54723c */ /* 0x000fe200000418ff */
[CC--:B------:R-:W-:Y:S01]  /*a720*/  ISETP.GE.AND P3, PT, R187.reuse, R185.reuse, PT ;  /* 0x000000b9bb00720c */ /* 0x0c0fe20003f66270 */
[----:B------:R-:W3:Y:S01]  /*a730*/  I2F R73, R161 ;  /* 0x000000a100497306 */ /* 0x000ee20000201400 */
[----:B------:R-:W-:Y:S01]  /*a740*/  ISETP.GE.AND P5, PT, R187, R2, PT ;  /* 0x00000002bb00720c */ /* 0x000fe20003fa6270 */
[----:B-1----:R-:W-:Y:S01]  /*a750*/  FFMA.FTZ R65, R156, UR4, R65 ;  /* 0x000000049c417c23 */ /* 0x002fe20008010041 */
[----:B------:R-:W-:-:S02]  /*a760*/  ISETP.GE.AND P4, PT, R170, R185, PT ;  /* 0x000000b9aa00720c */ /* 0x000fc40003f86270 */
[----:B------:R-:W-:Y:S01]  /*a770*/  FSEL R243, R129, -INF , !P0 ;  /* 0xff80000081f37808 */ /* 0x000fe20004000000 */
[C---:B------:R-:W-:Y:S01]  /*a780*/  HMMA.16816.F32.BF16 R104, R188.reuse, R106, RZ ;  /* 0x0000006abc68723c */ /* 0x040fe200000418ff */
[C---:B------:R-:W-:Y:S01]  /*a790*/  ISETP.GE.AND P0, PT, R132.reuse, R186, PT ;  /* 0x000000ba8400720c */ /* 0x040fe20003f06270 */
[----:B------:R-:W1:Y:S01]  /*a7a0*/  I2F R157, R161 ;  /* 0x000000a1009d7306 */ /* 0x000e620000201400 */
[----:B------:R-:W-:Y:S01]  /*a7b0*/  IADD3 R130, R132, 0x20, RZ ;  /* 0x0000002084827810 */ /* 0x000fe20007ffe0ff */
[----:B------:R-:W-:Y:S01]  /*a7c0*/  FFMA.FTZ R132, R134, UR4, R124 ;  /* 0x0000000486847c23 */ /* 0x000fe2000801007c */
[----:B------:R-:W-:Y:S01]  /*a7d0*/  FSEL R124, R66, -INF , !P4 ;  /* 0xff800000427c7808 */ /* 0x000fe20006000000 */
[----:B------:R-:W-:Y:S01]  /*a7e0*/  FFMA.FTZ R134, R134, UR4, R126 ;  /* 0x0000000486867c23 */ /* 0x000fe2000801007e */
[----:B------:R-:W-:Y:S01]  /*a7f0*/  ISETP.GE.AND P4, PT, R167, R3, PT ;  /* 0x00000003a700720c */ /* 0x000fe20003f86270 */
[C---:B------:R-:W-:Y:S01]  /*a800*/  HMMA.16816.F32.BF16 R96, R188.reuse, R98, RZ ;  /* 0x00000062bc60723c */ /* 0x040fe200000418ff */
[C---:B--2---:R-:W-:Y:S01]  /*a810*/  FFMA.FTZ R67, R160.reuse, UR4, R67 ;  /* 0x00000004a0437c23 */ /* 0x044fe20008010043 */
[C---:B------:R-:W-:Y:S01]  /*a820*/  IADD3 R70, R11.reuse, 0x29, RZ ;  /* 0x000000290b467810 */ /* 0x040fe20007ffe0ff */
[C---:B------:R-:W-:Y:S01]  /*a830*/  FFMA.FTZ R156, R160.reuse, UR4, R125 ;  /* 0x00000004a09c7c23 */ /* 0x040fe2000801007d */
[----:B------:R-:W-:Y:S01]  /*a840*/  I2F R165, R166 ;  /* 0x000000a600a57306 */ /* 0x000fe20000201400 */
[----:B------:R-:W-:Y:S01]  /*a850*/  IADD3 R68, R11, 0x21, RZ ;  /* 0x000000210b447810 */ /* 0x000fe20007ffe0ff */
[----:B------:R-:W-:Y:S01]  /*a860*/  FFMA.FTZ R127, R160, UR4, R127 ;  /* 0x00000004a07f7c23 */ /* 0x000fe2000801007f */
[----:B------:R-:W-:Y:S01]  /*a870*/  FSEL R244, R244, -INF , !P0 ;  /* 0xff800000f4f47808 */ /* 0x000fe20004000000 */
[----:B------:R-:W-:Y:S01]  /*a880*/  HMMA.16816.F32.BF16 R88, R188, R90, RZ ;  /* 0x0000005abc58723c */ /* 0x000fe200000418ff */
[----:B------:R-:W-:Y:S01]  /*a890*/  FSEL R156, R156, -INF , !P4 ;  /* 0xff8000009c9c7808 */ /* 0x000fe20006000000 */
[----:B---3--:R-:W-:Y:S01]  /*a8a0*/  FFMA.FTZ R60, R73, UR4, R60 ;  /* 0x00000004493c7c23 */ /* 0x008fe2000801003c */
[----:B------:R-:W-:Y:S01]  /*a8b0*/  ISETP.GE.AND P4, PT, R161, R2, PT ;  /* 0x00000002a100720c */ /* 0x000fe20003f86270 */
[----:B------:R-:W2:Y:S01]  /*a8c0*/  I2F R75, R130 ;  /* 0x00000082004b7306 */ /* 0x000ea20000201400 */
[----:B-1----:R-:W-:Y:S01]  /*a8d0*/  FFMA.FTZ R160, R157, UR4, R120 ;  /* 0x000000049da07c23 */ /* 0x002fe20008010078 */
[----:B------:R-:W-:-:S02]  /*a8e0*/  IADD3 R73, R11, 0x31, RZ ;  /* 0x000000310b497810 */ /* 0x000fc40007ffe0ff */
[C---:B------:R-:W-:Y:S01]  /*a8f0*/  HMMA.16816.F32.BF16 R80, R188.reuse, R82, RZ ;  /* 0x00000052bc50723c */ /* 0x040fe200000418ff */
[C---:B------:R-:W-:Y:S02]  /*a900*/  ISETP.GE.AND P0, PT, R11.reuse, R3, PT ;  /* 0x000000030b00720c */ /* 0x040fe40003f06270 */
[----:B------:R-:W-:Y:S01]  /*a910*/  IADD3 R187, R11, 0x61, RZ ;  /* 0x000000610bbb7810 */ /* 0x000fe20007ffe0ff */
[----:B------:R-:W1:Y:S04]  /*a920*/  I2F R66, R68 ;  /* 0x0000004400427306 */ /* 0x000e680000201400 */
[----:B------:R-:W-:Y:S01]  /*a930*/  HMMA.16816.F32.BF16 R188, R188, R226, RZ ;  /* 0x000000e2bcbc723c */ /* 0x000fe200000418ff */
[----:B--2---:R-:W-:Y:S02]  /*a940*/  FFMA.FTZ R0, R75, UR4, R116 ;  /* 0x000000044b007c23 */ /* 0x004fe40008010074 */
[----:B------:R-:W-:-:S04]  /*a950*/  FFMA.FTZ R116, R135, UR4, R136 ;  /* 0x0000000487747c23 */ /* 0x000fc80008010088 */
[----:B------:R-:W-:Y:S01]  /*a960*/  FSEL R227, R128, -INF , !P6 ;  /* 0xff80000080e37808 */ /* 0x000fe20007000000 */
[C---:B------:R-:W-:Y:S01]  /*a970*/  HMMA.16816.F32.BF16 R100, R172.reuse, R152, R100 ;  /* 0x00000098ac64723c */ /* 0x040fe20000041864 */
[----:B------:R-:W-:Y:S02]  /*a980*/  ISETP.GE.AND P6, PT, R170, R186, PT ;  /* 0x000000baaa00720c */ /* 0x000fe40003fc6270 */
[----:B------:R-:W-:Y:S01]  /*a990*/  FSEL R226, R131, -INF , !P5 ;  /* 0xff80000083e27808 */ /* 0x000fe20006800000 */
[----:B-1----:R-:W-:Y:S01]  /*a9a0*/  FFMA.FTZ R57, R66, UR4, R57 ;  /* 0x0000000442397c23 */ /* 0x002fe20008010039 */
[----:B------:R-:W-:Y:S01]  /*a9b0*/  FSEL R128, R64, -INF , !P6 ;  /* 0xff80000040807808 */ /* 0x000fe20007000000 */
[C---:B------:R-:W-:Y:S01]  /*a9c0*/  FFMA.FTZ R59, R66.reuse, UR4, R59 ;  /* 0x00000004423b7c23 */ /* 0x040fe2000801003b */
[----:B------:R-:W-:Y:S01]  /*a9d0*/  FSEL R152, R69, -INF , !P2 ;  /* 0xff80000045987808 */ /* 0x000fe20005000000 */
[----:B------:R-:W-:Y:S01]  /*a9e0*/  HMMA.16816.F32.BF16 R112, R172, R162, R112 ;  /* 0x000000a2ac70723c */ /* 0x000fe20000041870 */
[----:B------:R-:W1:Y:S01]  /*a9f0*/  I2F R69, R166 ;  /* 0x000000a600457306 */ /* 0x000e620000201400 */
[----:B------:R-:W-:Y:S01]  /*aa00*/  FSEL R153, R71, -INF , !P3 ;  /* 0xff80000047997808 */ /* 0x000fe20005800000 */
[----:B------:R-:W-:Y:S01]  /*aa10*/  FFMA.FTZ R117, R66, UR4, R117 ;  /* 0x0000000442757c23 */ /* 0x000fe20008010075 */
[----:B------:R-:W-:Y:S01]  /*aa20*/  ISETP.GE.AND P3, PT, R170, R2, PT ;  /* 0x00000002aa00720c */ /* 0x000fe20003f66270 */
[----:B------:R-:W-:Y:S01]  /*aa30*/  FFMA.FTZ R119, R66, UR4, R119 ;  /* 0x0000000442777c23 */ /* 0x000fe20008010077 */
[----:B------:R-:W-:-:S02]  /*aa40*/  ISETP.GE.AND P5, PT, R167, R186, PT ;  /* 0x000000baa700720c */ /* 0x000fc40003fa6270 */
[----:B------:R-:W-:Y:S01]  /*aa50*/  ISETP.GE.AND P6, PT, R167, R185, PT ;  /* 0x000000b9a700720c */ /* 0x000fe20003fc6270 */
[----:B------:R-:W2:Y:S01]  /*aa60*/  I2F R64, R70 ;  /* 0x0000004600407306 */ /* 0x000ea20000201400 */
[----:B------:R-:W-:Y:S01]  /*aa70*/  ISETP.GE.AND P2, PT, R170, R3, PT ;  /* 0x00000003aa00720c */ /* 0x000fe20003f46270 */
[C---:B------:R-:W-:Y:S01]  /*aa80*/  HMMA.16816.F32.BF16 R104, R172.reuse, R158, R104 ;  /* 0x0000009eac68723c */ /* 0x040fe20000041868 */
[----:B------:R-:W-:Y:S02]  /*aa90*/  FSEL R134, R134, -INF , !P3 ;  /* 0xff80000086867808 */ /* 0x000fe40005800000 */
[----:B------:R-:W-:Y:S01]  /*aaa0*/  FSEL R126, R65, -INF , !P5 ;  /* 0xff800000417e7808 */ /* 0x000fe20006800000 */
[----:B------:R-:W-:Y:S01]  /*aab0*/  FFMA.FTZ R65, R157, UR4, R62 ;  /* 0x000000049d417c23 */ /* 0x000fe2000801003e */
[----:B------:R-:W-:Y:S01]  /*aac0*/  FSEL R125, R67, -INF , !P6 ;  /* 0xff800000437d7808 */ /* 0x000fe20007000000 */
        /* <DEDUP_REMOVED lines=9> */
[----:B------:R-:W-:Y:S01]  /*ab60*/  FSEL R132, R132, -INF , !P2 ;  /* 0xff80000084847808 */ /* 0x000fe20005000000 */
[C---:B--2---:R-:W-:Y:S01]  /*ab70*/  FFMA.FTZ R53, R64.reuse, UR4, R53 ;  /* 0x0000000440357c23 */ /* 0x044fe20008010035 */
[----:B------:R-:W-:Y:S01]  /*ab80*/  ISETP.GE.AND P2, PT, R167, R2, PT ;  /* 0x00000002a700720c */ /* 0x000fe20003f46270 */
[----:B------:R-:W1:Y:S01]  /*ab90*/  I2F R62, R161 ;  /* 0x000000a1003e7306 */ /* 0x000e620000201400 */
[----:B------:R-:W-:Y:S01]  /*aba0*/  IADD3 R71, R11, 0x28, RZ ;  /* 0x000000280b477810 */ /* 0x000fe20007ffe0ff */
[C---:B------:R-:W-:Y:S01]  /*abb0*/  FFMA.FTZ R123, R64.reuse, UR4, R55 ;  /* 0x00000004407b7c23 */ /* 0x040fe20008010037 */
[----:B------:R-:W-:Y:S01]  /*abc0*/  FSEL R129, R127, -INF , !P2 ;  /* 0xff8000007f817808 */ /* 0x000fe20005000000 */
[----:B------:R-:W-:Y:S01]  /*abd0*/  FFMA.FTZ R165, R64, UR4, R113 ;  /* 0x0000000440a57c23 */ /* 0x000fe20008010071 */
[----:B------:R-:W-:Y:S01]  /*abe0*/  FSEL R127, R60, -INF , !P3 ;  /* 0xff8000003c7f7808 */ /* 0x000fe20005800000 */
[----:B------:R-:W-:Y:S01]  /*abf0*/  FFMA.FTZ R170, R64, UR4, R115 ;  /* 0x0000000440aa7c23 */ /* 0x000fe20008010073 */
[----:B------:R-:W-:Y:S01]  /*ac00*/  ISETP.GE.AND P3, PT, R166, R185, PT ;  /* 0x000000b9a600720c */ /* 0x000fe20003f66270 */
[----:B------:R-:W2:Y:S01]  /*ac10*/  I2F R164, R71 ;  /* 0x0000004700a47306 */ /* 0x000ea20000201400 */
[----:B------:R-:W-:Y:S01]  /*ac20*/  FSEL R120, R65, -INF , !P5 ;  /* 0xff80000041787808 */ /* 0x000fe20006800000 */
[----:B------:R-:W-:Y:S01]  /*ac30*/  FFMA.FTZ R158, R135, UR4, R138 ;  /* 0x00000004879e7c23 */ /* 0x000fe2000801008a */
[----:B------:R-:W-:Y:S01]  /*ac40*/  FSEL R160, R160, -INF , !P6 ;  /* 0xff800000a0a07808 */ /* 0x000fe20007000000 */
[----:B------:R-:W-:Y:S01]  /*ac50*/  HMMA.16816.F32.BF16 R96, R172, R154, R96 ;  /* 0x0000009aac60723c */ /* 0x000fe20000041860 */
[----:B------:R-:W-:-:S02]  /*ac60*/  ISETP.GE.AND P2, PT, R166, R186, PT ;  /* 0x000000baa600720c */ /* 0x000fc40003f46270 */
[C---:B------:R-:W-:Y:S01]  /*ac70*/  ISETP.GE.AND P5, PT, R166.reuse, R3, PT ;  /* 0x00000003a600720c */ /* 0x040fe20003fa6270 */
[----:B------:R-:W3:Y:S01]  /*ac80*/  I2F R60, R73 ;  /* 0x00000049003c7306 */ /* 0x000ee20000201400 */
[----:B------:R-:W-:Y:S01]  /*ac90*/  ISETP.GE.AND P6, PT, R166, R2, PT ;  /* 0x00000002a600720c */ /* 0x000fe20003fc6270 */
[C---:B-1----:R-:W-:Y:S01]  /*aca0*/  FFMA.FTZ R67, R62.reuse, UR4, R108 ;  /* 0x000000043e437c23 */ /* 0x042fe2000801006c */
[----:B------:R-:W-:Y:S01]  /*acb0*/  IADD3 R166, R11, 0x39, RZ ;  /* 0x000000390ba67810 */ /* 0x000fe20007ffe0ff */
[----:B------:R-:W-:Y:S01]  /*acc0*/  FFMA.FTZ R48, R62, UR4, R48 ;  /* 0x000000043e307c23 */ /* 0x000fe20008010030 */
[----:B------:R-:W-:Y:S01]  /*acd0*/  FSEL R121, R63, -INF , !P3 ;  /* 0xff8000003f797808 */ /* 0x000fe20005800000 */
[----:B------:R-:W-:Y:S01]  /*ace0*/  FFMA.FTZ R63, R75, UR4, R56 ;  /* 0x000000044b3f7c23 */ /* 0x000fe20008010038 */
[----:B------:R-:W-:Y:S01]  /*acf0*/  IADD3 R64, R11, 0x60, RZ ;  /* 0x000000600b407810 */ /* 0x000fe20007ffe0ff */
        /* <DEDUP_REMOVED lines=8> */
[----:B------:R-:W-:Y:S01]  /*ad80*/  ISETP.GE.AND P3, PT, R130, R3, PT ;  /* 0x000000038200720c */ /* 0x000fe20003f66270 */
[----:B------:R-:W-:Y:S01]  /*ad90*/  I2F R252, R166 ;  /* 0x000000a600fc7306 */ /* 0x000fe20000201400 */
[----:B------:R-:W-:Y:S01]  /*ada0*/  FSEL R108, R56, -INF , !P2 ;  /* 0xff800000386c7808 */ /* 0x000fe20005000000 */
[----:B---3--:R-:W-:Y:S01]  /*adb0*/  FFMA.FTZ R49, R60, UR4, R49 ;  /* 0x000000043c317c23 */ /* 0x008fe20008010031 */
[----:B------:R-:W-:Y:S01]  /*adc0*/  FSEL R157, R157, -INF , !P4 ;  /* 0xff8000009d9d7808 */ /* 0x000fe20006000000 */
[----:B------:R-:W-:Y:S01]  /*add0*/  HMMA.16816.F32.BF16 R92, R172, R148, R92 ;  /* 0x00000094ac5c723c */ /* 0x000fe2000004185c */
[-C--:B------:R-:W-:Y:S01]  /*ade0*/  ISETP.GE.AND P2, PT, R68, R186.reuse, PT ;  /* 0x000000ba4400720c */ /* 0x080fe20003f46270 */
[----:B------:R-:W-:Y:S01]  /*adf0*/  FFMA.FTZ R58, R62, UR4, R50 ;  /* 0x000000043e3a7c23 */ /* 0x000fe20008010032 */
[----:B------:R-:W-:Y:S01]  /*ae00*/  ISETP.GE.AND P4, PT, R130, R186, PT ;  /* 0x000000ba8200720c */ /* 0x000fe20003f86270 */
[----:B------:R-:W2:Y:S01]  /*ae10*/  I2F R163, R64 ;  /* 0x0000004000a37306 */ /* 0x000ea20000201400 */
[----:B------:R-:W-:Y:S01]  /*ae20*/  FSEL R159, R159, -INF , !P5 ;  /* 0xff8000009f9f7808 */ /* 0x000fe20006800000 */
[----:B------:R-:W-:Y:S01]  /*ae30*/  IMAD.U32 R50, RZ, RZ, UR6 ;  /* 0x00000006ff327e24 */ /* 0x000fe2000f8e00ff */
[----:B------:R-:W-:Y:S01]  /*ae40*/  FSEL R135, R0, -INF , !P3 ;  /* 0xff80000000877808 */ /* 0x000fe20005800000 */
[----:B------:R-:W-:Y:S01]  /*ae50*/  FFMA.FTZ R69, R62, UR4, R110 ;  /* 0x000000043e457c23 */ /* 0x000fe2000801006e */
[----:B------:R-:W-:Y:S01]  /*ae60*/  ISETP.GE.AND P5, PT, R130, R2, PT ;  /* 0x000000028200720c */ /* 0x000fe20003fa6270 */
[C---:B------:R-:W-:Y:S01]  /*ae70*/  FFMA.FTZ R130, R164.reuse, UR4, R54 ;  /* 0x00000004a4827c23 */ /* 0x040fe20008010036 */
[-C--:B------:R-:W-:Y:S01]  /*ae80*/  ISETP.GE.AND P3, PT, R71, R186.reuse, PT ;  /* 0x000000ba4700720c */ /* 0x080fe20003f66270 */
[----:B------:R-:W3:Y:S01]  /*ae90*/  I2F R64, R118 ;  /* 0x0000007600407306 */ /* 0x000ee20000201400 */
[C---:B------:R-:W-:Y:S01]  /*aea0*/  IADD3 R155, R11.reuse, 0x49, RZ ;  /* 0x000000490b9b7810 */ /* 0x040fe20007ffe0ff */
[----:B------:R-:W-:Y:S01]  /*aeb0*/  FFMA.FTZ R164, R164, UR4, R114 ;  /* 0x00000004a4a47c23 */ /* 0x000fe20008010072 */
[----:B------:R-:W-:Y:S01]  /*aec0*/  IADD3 R55, R11, 0x50, RZ ;  /* 0x000000500b377810 */ /* 0x000fe20007ffe0ff */
[----:B------:R-:W-:Y:S01]  /*aed0*/  IMAD R50, R50, 0x80, R184 ;  /* 0x0000008032327824 */ /* 0x000fe200078e02b8 */
[----:B------:R-:W-:Y:S01]  /*aee0*/  FSEL R113, R57, -INF , !P2 ;  /* 0xff80000039717808 */ /* 0x000fe20005000000 */
[----:B-1----:R-:W-:Y:S01]  /*aef0*/  FFMA.FTZ R46, R61, UR4, R46 ;  /* 0x000000043d2e7c23 */ /* 0x002fe2000801002e */
[----:B------:R-:W-:Y:S01]  /*af00*/  FSEL R114, R63, -INF , !P4 ;  /* 0xff8000003f727808 */ /* 0x000fe20006000000 */
[----:B------:R-:W1:Y:S01]  /*af10*/  I2F R65, R8 ;  /* 0x0000000800417306 */ /* 0x000e620000201400 */
[-C--:B------:R-:W-:Y:S01]  /*af20*/  ISETP.GE.AND P2, PT, R161, R186.reuse, PT ;  /* 0x000000baa100720c */ /* 0x080fe20003f46270 */
[----:B--2---:R-:W-:Y:S01]  /*af30*/  FFMA.FTZ R24, R163, UR4, R24 ;  /* 0x00000004a3187c23 */ /* 0x004fe20008010018 */
[----:B------:R-:W-:Y:S01]  /*af40*/  IADD3 R63, R11, 0x58, RZ ;  /* 0x000000580b3f7810 */ /* 0x000fe20007ffe0ff */
[----:B------:R-:W-:Y:S01]  /*af50*/  FFMA.FTZ R51, R60, UR4, R51 ;  /* 0x000000043c337c23 */ /* 0x000fe20008010033 */
[----:B------:R-:W-:Y:S01]  /*af60*/  FSEL R112, R52, -INF , !P3 ;  /* 0xff80000034707808 */ /* 0x000fe20005800000 */
[----:B------:R-:W-:Y:S01]  /*af70*/  FFMA.FTZ R109, R60, UR4, R109 ;  /* 0x000000043c6d7c23 */ /* 0x000fe2000801006d */
[----:B------:R-:W-:Y:S01]  /*af80*/  ISETP.GE.AND P3, PT, R73, R186, PT ;  /* 0x000000ba4900720c */ /* 0x000fe20003f66270 */
[----:B------:R-:W2:Y:S01]  /*af90*/  I2F R66, R155 ;  /* 0x0000009b00427306 */ /* 0x000ea20000201400 */
[----:B------:R-:W-:Y:S01]  /*afa0*/  FSEL R168, R168, -INF , !P6 ;  /* 0xff800000a8a87808 */ /* 0x000fe20007000000 */
[----:B------:R-:W-:Y:S01]  /*afb0*/  FFMA.FTZ R47, R252, UR4, R47 ;  /* 0x00000004fc2f7c23 */ /* 0x000fe2000801002f */
[C---:B------:R-:W-:Y:S01]  /*afc0*/  IADD3 R54, R11.reuse, 0x51, RZ ;  /* 0x000000510b367810 */ /* 0x040fe20007ffe0ff */
[----:B---3--:R-:W-:Y:S01]  /*afd0*/  FFMA.FTZ R43, R64, UR4, R43 ;  /* 0x00000004402b7c23 */ /* 0x008fe2000801002b */
[----:B------:R-:W-:Y:S01]  /*afe0*/  ISETP.GE.AND P6, PT, R11, R185, PT ;  /* 0x000000b90b00720c */ /* 0x000fe20003fc6270 */
[----:B------:R-:W-:Y:S01]  /*aff0*/  FFMA.FTZ R26, R163, UR4, R26 ;  /* 0x00000004a31a7c23 */ /* 0x000fe2000801001a */
[C---:B------:R-:W-:Y:S01]  /*b000*/  ISETP.GE.AND P4, PT, R11.reuse, R2, PT ;  /* 0x000000020b00720c */ /* 0x040fe20003f86270 */
[----:B------:R-:W-:Y:S01]  /*b010*/  I2F R9, R55 ;  /* 0x0000003700097306 */ /* 0x000fe20000201400 */
[----:B------:R-:W-:Y:S01]  /*b020*/  IADD3 R131, R11, 0x59, RZ ;  /* 0x000000590b837810 */ /* 0x000fe20007ffe0ff */
[----:B-1----:R-:W-:Y:S01]  /*b030*/  FFMA.FTZ R38, R65, UR4, R38 ;  /* 0x0000000441267c23 */ /* 0x002fe20008010026 */
[C---:B------:R-:W-:Y:S01]  /*b040*/  IADD3 R162, R11.reuse, 0x68, RZ ;  /* 0x000000680ba27810 */ /* 0x040fe20007ffe0ff */
[----:B------:R-:W-:Y:S01]  /*b050*/  FFMA.FTZ R105, R252, UR4, R105 ;  /* 0x00000004fc697c23 */ /* 0x000fe20008010069 */
[----:B------:R-:W-:-:S02]  /*b060*/  IADD3 R154, R11, 0x69, RZ ;  /* 0x000000690b9a7810 */ /* 0x000fc40007ffe0ff */
[C---:B------:R-:W-:Y:S01]  /*b070*/  IADD3 R149, R11.reuse, 0x70, RZ ;  /* 0x000000700b957810 */ /* 0x040fe20007ffe0ff */
[----:B------:R-:W1:Y:S01]  /*b080*/  I2F R251, R63 ;  /* 0x0000003f00fb7306 */ /* 0x000e620000201400 */
[C---:B------:R-:W-:Y:S01]  /*b090*/  IADD3 R148, R11.reuse, 0x71, RZ ;  /* 0x000000710b947810 */ /* 0x040fe20007ffe0ff */
[----:B--2---:R-:W-:Y:S01]  /*b0a0*/  FFMA.FTZ R39, R66, UR4, R39 ;  /* 0x0000000442277c23 */ /* 0x004fe20008010027 */
[C---:B------:R-:W-:Y:S02]  /*b0b0*/  IADD3 R138, R11.reuse, 0x78, RZ ;  /* 0x000000780b8a7810 */ /* 0x040fe40007ffe0ff */
[----:B------:R-:W-:Y:S01]  /*b0c0*/  IADD3 R136, R11, 0x79, RZ ;  /* 0x000000790b887810 */ /* 0x000fe20007ffe0ff */
[----:B------:R-:W-:Y:S01]  /*b0d0*/  FFMA.FTZ R11, R61, UR4, R44 ;  /* 0x000000043d0b7c23 */ /* 0x000fe2000801002c */
[----:B------:R-:W-:Y:S01]  /*b0e0*/  FSEL R115, R75, -INF , !P5 ;  /* 0xff8000004b737808 */ /* 0x000fe20006800000 */
[----:B------:R-:W2:Y:S01]  /*b0f0*/  I2F R8, R54 ;  /* 0x0000003600087306 */ /* 0x000ea20000201400 */
[----:B------:R-:W-:Y:S01]  /*b100*/  FSEL R0, R48, -INF , !P2 ;  /* 0xff80000030007808 */ /* 0x000fe20005000000 */
[----:B------:R-:W-:Y:S01]  /*b110*/  FFMA.FTZ R48, R252, UR4, R45 ;  /* 0x00000004fc307c23 */ /* 0x000fe2000801002d */
[-C--:B------:R-:W-:Y:S01]  /*b120*/  ISETP.GE.AND P5, PT, R70, R186.reuse, PT ;  /* 0x000000ba4600720c */ /* 0x080fe20003fa6270 */
[----:B------:R-:W-:Y:S01]  /*b130*/  FFMA.FTZ R45, R10, UR4, R40 ;  /* 0x000000040a2d7c23 */ /* 0x000fe20008010028 */
[----:B------:R-:W-:Y:S01]  /*b140*/  FSEL R44, R49, -INF , !P3 ;  /* 0xff800000312c7808 */ /* 0x000fe20005800000 */
[----:B------:R-:W-:Y:S01]  /*b150*/  FFMA.FTZ R49, R64, UR4, R41 ;  /* 0x0000000440317c23 */ /* 0x000fe20008010029 */
[-C--:B------:R-:W-:Y:S01]  /*b160*/  ISETP.GE.AND P3, PT, R72, R186.reuse, PT ;  /* 0x000000ba4800720c */ /* 0x080fe20003f66270 */
[----:B------:R-:W3:Y:S01]  /*b170*/  I2F R250, R131 ;  /* 0x0000008300fa7306 */ /* 0x000ee20000201400 */
[----:B------:R-:W-:Y:S01]  /*b180*/  FSEL R110, R53, -INF , !P5 ;  /* 0xff800000356e7808 */ /* 0x000fe20006800000 */
[----:B-1----:R-:W-:Y:S01]  /*b190*/  FFMA.FTZ R52, R251, UR4, R28 ;  /* 0x00000004fb347c23 */ /* 0x002fe2000801001c */
[-C--:B------:R-:W-:Y:S01]  /*b1a0*/  ISETP.GE.AND P5, PT, R245, R186.reuse, PT ;  /* 0x000000baf500720c */ /* 0x080fe20003fa6270 */
[----:B------:R-:W-:Y:S01]  /*b1b0*/  FFMA.FTZ R34, R9, UR4, R34 ;  /* 0x0000000409227c23 */ /* 0x000fe20008010022 */
[----:B------:R-:W-:Y:S01]  /*b1c0*/  FSEL R41, R45, -INF , !P3 ;  /* 0xff8000002d297808 */ /* 0x000fe20005800000 */
[----:B------:R-:W-:Y:S01]  /*b1d0*/  FFMA.FTZ R45, R66, UR4, R37 ;  /* 0x00000004422d7c23 */ /* 0x000fe20008010025 */
[-C--:B------:R-:W-:Y:S01]  /*b1e0*/  ISETP.GE.AND P3, PT, R155, R186.reuse, PT ;  /* 0x000000ba9b00720c */ /* 0x080fe20003f66270 */
[----:B------:R-:W1:Y:S01]  /*b1f0*/  I2F R167, R187 ;  /* 0x000000bb00a77306 */ /* 0x000e620000201400 */
[-C--:B------:R-:W-:Y:S01]  /*b200*/  ISETP.GE.AND P2, PT, R166, R186.reuse, PT ;  /* 0x000000baa600720c */ /* 0x080fe20003f46270 */
[----:B------:R-:W-:Y:S01]  /*b210*/  FFMA.FTZ R37, R9, UR4, R32 ;  /* 0x0000000409257c23 */ /* 0x000fe20008010020 */
[----:B------:R-:W-:Y:S01]  /*b220*/  FSEL R11, R11, -INF , !P5 ;  /* 0xff8000000b0b7808 */ /* 0x000fe20006800000 */
[----:B--2---:R-:W-:Y:S01]  /*b230*/  FFMA.FTZ R33, R8, UR4, R33 ;  /* 0x0000000408217c23 */ /* 0x004fe20008010021 */
[-C--:B------:R-:W-:Y:S01]  /*b240*/  ISETP.GE.AND P5, PT, R118, R186.reuse, PT ;  /* 0x000000ba7600720c */ /* 0x080fe20003fa6270 */
[----:B------:R-:W-:Y:S01]  /*b250*/  FFMA.FTZ R35, R8, UR4, R35 ;  /* 0x0000000408237c23 */ /* 0x000fe20008010023 */
[----:B------:R-:W-:Y:S01]  /*b260*/  IADD3 R50, R50, 0x48, RZ ;  /* 0x0000004832327810 */ /* 0x000fe20007ffe0ff */
[----:B------:R-:W2:Y:S01]  /*b270*/  I2F R155, R162 ;  /* 0x000000a2009b7306 */ /* 0x000ea20000201400 */
[----:B------:R-:W-:Y:S01]  /*b280*/  FSEL R40, R48, -INF , !P2 ;  /* 0xff80000030287808 */ /* 0x000fe20005000000 */
[----:B------:R-:W-:Y:S01]  /*b290*/  FFMA.FTZ R48, R65, UR4, R36 ;  /* 0x0000000441307c23 */ /* 0x000fe20008010024 */
[-C--:B------:R-:W-:Y:S01]  /*b2a0*/  ISETP.GE.AND P2, PT, R50, R186.reuse, PT ;  /* 0x000000ba3200720c */ /* 0x080fe20003f46270 */
[C---:B---3--:R-:W-:Y:S01]  /*b2b0*/  FFMA.FTZ R29, R250.reuse, UR4, R29 ;  /* 0x00000004fa1d7c23 */ /* 0x048fe2000801001d */
        /* <DEDUP_REMOVED lines=11> */
[----:B--2---:R-:W-:Y:S01]  /*b370*/  FFMA.FTZ R20, R155, UR4, R20 ;  /* 0x000000049b147c23 */ /* 0x004fe20008010014 */
[----:B------:R-:W-:Y:S01]  /*b380*/  FSEL R45, R45, -INF , !P3 ;  /* 0xff8000002d2d7808 */ /* 0x000fe20005800000 */
[----:B------:R-:W1:Y:S01]  /*b390*/  I2F R32, R154 ;  /* 0x0000009a00207306 */ /* 0x000e620000201400 */
[----:B------:R-:W-:Y:S01]  /*b3a0*/  FSEL R49, R33, -INF , !P2 ;  /* 0xff80000021317808 */ /* 0x000fe20005000000 */
[----:B------:R-:W-:Y:S01]  /*b3b0*/  IMAD.U32 R33, RZ, RZ, UR6 ;  /* 0x00000006ff217e24 */ /* 0x000fe2000f8e00ff */
[-C--:B------:R-:W-:Y:S01]  /*b3c0*/  ISETP.GE.AND P3, PT, R63, R186.reuse, PT ;  /* 0x000000ba3f00720c */ /* 0x080fe20003f66270 */
[----:B------:R-:W-:Y:S01]  /*b3d0*/  FFMA.FTZ R22, R155, UR4, R22 ;  /* 0x000000049b167c23 */ /* 0x000fe20008010016 */
[----:B------:R-:W-:Y:S01]  /*b3e0*/  FSEL R50, R29, -INF , !P5 ;  /* 0xff8000001d327808 */ /* 0x000fe20006800000 */
[----:B------:R-:W-:Y:S01]  /*b3f0*/  IMAD R33, R33, 0x80, R184 ;  /* 0x0000008021217824 */ /* 0x000fe200078e02b8 */
[-C--:B------:R-:W-:Y:S01]  /*b400*/  ISETP.GE.AND P5, PT, R162, R186.reuse, PT ;  /* 0x000000baa200720c */ /* 0x080fe20003fa6270 */
[----:B---3--:R-:W-:Y:S01]  /*b410*/  FFMA.FTZ R16, R28, UR4, R16 ;  /* 0x000000041c107c23 */ /* 0x008fe20008010010 */
[----:B------:R-:W-:Y:S01]  /*b420*/  FSEL R52, R52, -INF , !P3 ;  /* 0xff80000034347808 */ /* 0x000fe20005800000 */
[----:B------:R-:W-:Y:S01]  /*b430*/  FFMA.FTZ R29, R61, UR4, R106 ;  /* 0x000000043d1d7c23 */ /* 0x000fe2000801006a */
[-C--:B------:R-:W-:Y:S01]  /*b440*/  ISETP.GE.AND P3, PT, R187, R186.reuse, PT ;  /* 0x000000babb00720c */ /* 0x080fe20003f66270 */
[----:B------:R-:W-:Y:S01]  /*b450*/  FFMA.FTZ R18, R28, UR4, R18 ;  /* 0x000000041c127c23 */ /* 0x000fe20008010012 */
[----:B------:R-:W-:Y:S01]  /*b460*/  FSEL R57, R20, -INF , !P5 ;  /* 0xff80000014397808 */ /* 0x000fe20006800000 */
[----:B------:R-:W-:Y:S01]  /*b470*/  FFMA.FTZ R252, R252, UR4, R107 ;  /* 0x00000004fcfc7c23 */ /* 0x000fe2000801006b */
[----:B------:R-:W2:Y:S01]  /*b480*/  I2F R20, R138 ;  /* 0x0000008a00147306 */ /* 0x000ea20000201400 */
[----:B------:R-:W-:Y:S01]  /*b490*/  IADD3 R33, R33, 0x60, RZ ;  /* 0x0000006021217810 */ /* 0x000fe20007ffe0ff */
[C---:B-1----:R-:W-:Y:S01]  /*b4a0*/  FFMA.FTZ R21, R32.reuse, UR4, R21 ;  /* 0x0000000420157c23 */ /* 0x042fe20008010015 */
[----:B------:R-:W-:Y:S01]  /*b4b0*/  FSEL R54, R25, -INF , !P3 ;  /* 0xff80000019367808 */ /* 0x000fe20005800000 */
[----:B------:R-:W-:Y:S01]  /*b4c0*/  FFMA.FTZ R25, R61, UR4, R104 ;  /* 0x000000043d197c23 */ /* 0x000fe20008010068 */
[-C--:B------:R-:W-:Y:S01]  /*b4d0*/  ISETP.GE.AND P3, PT, R149, R186.reuse, PT ;  /* 0x000000ba9500720c */ /* 0x080fe20003f66270 */
[----:B------:R-:W-:Y:S01]  /*b4e0*/  FFMA.FTZ R23, R32, UR4, R23 ;  /* 0x0000000420177c23 */ /* 0x000fe20008010017 */
[----:B------:R-:W-:-:S02]  /*b4f0*/  ISETP.GE.AND P2, PT, R33, R186, PT ;  /* 0x000000ba2100720c */ /* 0x000fc40003f46270 */
[----:B------:R-:W-:Y:S02]  /*b500*/  FSEL R55, R16, -INF , !P3 ;  /* 0xff80000010377808 */ /* 0x000fe40005800000 */
[----:B------:R-:W1:Y:S01]  /*b510*/  I2F R16, R148 ;  /* 0x0000009400107306 */ /* 0x000e620000201400 */
[----:B------:R-:W-:Y:S02]  /*b520*/  FSEL R53, R24, -INF , !P2 ;  /* 0xff80000018357808 */ /* 0x000fe40005000000 */
[-C--:B------:R-:W-:Y:S01]  /*b530*/  ISETP.GE.AND P2, PT, R154, R186.reuse, PT ;  /* 0x000000ba9a00720c */ /* 0x080fe20003f46270 */
[----:B--2---:R-:W-:Y:S01]  /*b540*/  FFMA.FTZ R4, R20, UR4, R4 ;  /* 0x0000000414047c23 */ /* 0x004fe20008010004 */
[-C--:B------:R-:W-:Y:S01]  /*b550*/  ISETP.GE.AND P5, PT, R148, R186.reuse, PT ;  /* 0x000000ba9400720c */ /* 0x080fe20003fa6270 */
[----:B------:R-:W-:Y:S01]  /*b560*/  FFMA.FTZ R6, R20, UR4, R6 ;  /* 0x0000000414067c23 */ /* 0x000fe20008010006 */
[----:B------:R-:W-:Y:S01]  /*b570*/  FSEL R56, R21, -INF , !P2 ;  /* 0xff80000015387808 */ /* 0x000fe20005000000 */
[----:B------:R-:W-:Y:S01]  /*b580*/  FFMA.FTZ R21, R60, UR4, R111 ;  /* 0x000000043c157c23 */ /* 0x000fe2000801006f */
[-C--:B------:R-:W-:Y:S01]  /*b590*/  ISETP.GE.AND P2, PT, R138, R186.reuse, PT ;  /* 0x000000ba8a00720c */ /* 0x080fe20003f46270 */
[----:B------:R-:W-:Y:S01]  /*b5a0*/  IMAD.U32 R111, RZ, RZ, UR7 ;  /* 0x00000007ff6f7e24 */ /* 0x000fe2000f8e00ff */
[----:B------:R-:W-:Y:S01]  /*b5b0*/  ISETP.GE.AND P3, PT, R136, R186, PT ;  /* 0x000000ba8800720c */ /* 0x000fe20003f66270 */
[----:B------:R-:W-:Y:S01]  /*b5c0*/  IMAD.U32 R186, RZ, RZ, UR6 ;  /* 0x00000006ffba7e24 */ /* 0x000fe2000f8e00ff */
[----:B------:R-:W-:Y:S01]  /*b5d0*/  FSEL R61, R4, -INF , !P2 ;  /* 0xff800000043d7808 */ /* 0x000fe20005000000 */
[--C-:B------:R-:W-:Y:S01]  /*b5e0*/  IMAD R111, R111, 0x80, R184.reuse ;  /* 0x000000806f6f7824 */ /* 0x100fe200078e02b8 */
[-C--:B------:R-:W-:Y:S01]  /*b5f0*/  ISETP.GE.AND P2, PT, R71, R185.reuse, PT ;  /* 0x000000b94700720c */ /* 0x080fe20003f46270 */
[----:B-1----:R-:W-:Y:S01]  /*b600*/  FFMA.FTZ R17, R16, UR4, R17 ;  /* 0x0000000410117c23 */ /* 0x002fe20008010011 */
[----:B------:R-:W-:Y:S01]  /*b610*/  FSEL R24, R74, -INF , !P6 ;  /* 0xff8000004a187808 */ /* 0x000fe20007000000 */
[----:B------:R-:W-:Y:S01]  /*b620*/  IMAD R186, R186, 0x80, R184 ;  /* 0x00000080baba7824 */ /* 0x000fe200078e02b8 */
[----:B------:R-:W-:Y:S01]  /*b630*/  FSEL R130, R130, -INF , !P2 ;  /* 0xff80000082827808 */ /* 0x000fe20005000000 */
[----:B------:R-:W-:Y:S01]  /*b640*/  FFMA.FTZ R19, R16, UR4, R19 ;  /* 0x0000000410137c23 */ /* 0x000fe20008010013 */
[----:B------:R-:W-:-:S02]  /*b650*/  ISETP.GE.AND P2, PT, R73, R185, PT ;  /* 0x000000b94900720c */ /* 0x000fc40003f46270 */
[----:B------:R-:W-:Y:S02]  /*b660*/  FSEL R62, R17, -INF , !P5 ;  /* 0xff800000113e7808 */ /* 0x000fe40006800000 */
[-C--:B------:R-:W-:Y:S01]  /*b670*/  ISETP.GE.AND P5, PT, R68, R185.reuse, PT ;  /* 0x000000b94400720c */ /* 0x080fe20003fa6270 */
[----:B------:R-:W1:Y:S01]  /*b680*/  I2F R17, R136 ;  /* 0x0000008800117306 */ /* 0x000e620000201400 */
[----:B------:R-:W-:Y:S02]  /*b690*/  FSEL R104, R51, -INF , !P2 ;  /* 0xff80000033687808 */ /* 0x000fe40005000000 */
[----:B------:R-:W-:Y:S02]  /*b6a0*/  ISETP.GE.AND P2, PT, R72, R185, PT ;  /* 0x000000b94800720c */ /* 0x000fe40003f46270 */
[----:B------:R-:W-:Y:S02]  /*b6b0*/  IADD3 R186, R186, 0x49, RZ ;  /* 0x00000049baba7810 */ /* 0x000fe40007ffe0ff */
[----:B------:R-:W-:-:S02]  /*b6c0*/  FSEL R131, R59, -INF , !P5 ;  /* 0xff8000003b837808 */ /* 0x000fc40006800000 */
[-C--:B------:R-:W-:Y:S02]  /*b6d0*/  ISETP.GE.AND P5, PT, R161, R185.reuse, PT ;  /* 0x000000b9a100720c */ /* 0x080fe40003fa6270 */
[----:B------:R-:W-:Y:S02]  /*b6e0*/  FSEL R60, R42, -INF , !P2 ;  /* 0xff8000002a3c7808 */ /* 0x000fe40005000000 */
[-C--:B------:R-:W-:Y:S01]  /*b6f0*/  ISETP.GE.AND P2, PT, R186, R185.reuse, PT ;  /* 0x000000b9ba00720c */ /* 0x080fe20003f46270 */
[----:B------:R-:W-:Y:S01]  /*b700*/  IMAD.U32 R186, RZ, RZ, UR6 ;  /* 0x00000006ffba7e24 */ /* 0x000fe2000f8e00ff */
[----:B------:R-:W-:Y:S01]  /*b710*/  FSEL R106, R58, -INF , !P5 ;  /* 0xff8000003a6a7808 */ /* 0x000fe20006800000 */
[----:B-1----:R-:W-:Y:S01]  /*b720*/  FFMA.FTZ R5, R17, UR4, R5 ;  /* 0x0000000411057c23 */ /* 0x002fe20008010005 */
[-C--:B------:R-:W-:Y:S01]  /*b730*/  ISETP.GE.AND P5, PT, R166, R185.reuse, PT ;  /* 0x000000b9a600720c */ /* 0x080fe20003fa6270 */
[----:B------:R-:W-:Y:S01]  /*b740*/  IMAD R186, R186, 0x80, R184 ;  /* 0x00000080baba7824 */ /* 0x000fe200078e02b8 */
[----:B------:R-:W-:Y:S01]  /*b750*/  IADD3 R111, R111, 0x48, RZ ;  /* 0x000000486f6f7810 */ /* 0x000fe20007ffe0ff */
[----:B------:R-:W-:Y:S01]  /*b760*/  FFMA.FTZ R7, R17, UR4, R7 ;  /* 0x0000000411077c23 */ /* 0x000fe20008010007 */
[----:B------:R-:W-:-:S02]  /*b770*/  ISETP.GE.AND P6, PT, R70, R185, PT ;  /* 0x000000b94600720c */ /* 0x000fc40003fc6270 */
[----:B------:R-:W-:Y:S02]  /*b780*/  FSEL R74, R47, -INF , !P5 ;  /* 0xff8000002f4a7808 */ /* 0x000fe40006800000 */
[-C--:B------:R-:W-:Y:S01]  /*b790*/  ISETP.GE.AND P5, PT, R111, R185.reuse, PT ;  /* 0x000000b96f00720c */ /* 0x080fe20003fa6270 */
[----:B------:R-:W-:Y:S01]  /*b7a0*/  IMAD.U32 R111, RZ, RZ, UR7 ;  /* 0x00000007ff6f7e24 */ /* 0x000fe2000f8e00ff */
[----:B------:R-:W-:Y:S02]  /*b7b0*/  IADD3 R186, R186, 0x51, RZ ;  /* 0x00000051baba7810 */ /* 0x000fe40007ffe0ff */
[----:B------:R-:W-:Y:S01]  /*b7c0*/  FSEL R123, R123, -INF , !P6 ;  /* 0xff8000007b7b7808 */ /* 0x000fe20007000000 */
[----:B------:R-:W-:Y:S01]  /*b7d0*/  IMAD R111, R111, 0x80, R184 ;  /* 0x000000806f6f7824 */ /* 0x000fe200078e02b8 */
[----:B------:R-:W-:Y:S02]  /*b7e0*/  ISETP.GE.AND P6, PT, R245, R185, PT ;  /* 0x000000b9f500720c */ /* 0x000fe40003fc6270 */
[----:B------:R-:W-:-:S02]  /*b7f0*/  FSEL R58, R38, -INF , !P5 ;  /* 0xff800000263a7808 */ /* 0x000fc40006800000 */
[-C--:B------:R-:W-:Y:S01]  /*b800*/  ISETP.GE.AND P5, PT, R186, R185.reuse, PT ;  /* 0x000000b9ba00720c */ /* 0x080fe20003fa6270 */
[----:B------:R-:W-:Y:S01]  /*b810*/  IMAD.U32 R186, RZ, RZ, UR6 ;  /* 0x00000006ffba7e24 */ /* 0x000fe2000f8e00ff */
[----:B------:R-:W-:Y:S02]  /*b820*/  FSEL R75, R46, -INF , !P6 ;  /* 0xff8000002e4b7808 */ /* 0x000fe40007000000 */
[-C--:B------:R-:W-:Y:S01]  /*b830*/  ISETP.GE.AND P6, PT, R118, R185.reuse, PT ;  /* 0x000000b97600720c */ /* 0x080fe20003fc6270 */
[----:B------:R-:W-:Y:S01]  /*b840*/  IMAD R186, R186, 0x80, R184 ;  /* 0x00000080baba7824 */ /* 0x000fe200078e02b8 */
[----:B------:R-:W-:Y:S02]  /*b850*/  IADD3 R111, R111, 0x50, RZ ;  /* 0x000000506f6f7810 */ /* 0x000fe40007ffe0ff */
[----:B------:R-:W-:Y:S02]  /*b860*/  FSEL R59, R43, -INF , !P6 ;  /* 0xff8000002b3b7808 */ /* 0x000fe40007000000 */
[----:B------:R-:W-:Y:S01]  /*b870*/  ISETP.GE.AND P6, PT, R111, R185, PT ;  /* 0x000000b96f00720c */ /* 0x000fe20003fc6270 */
[----:B------:R-:W-:Y:S01]  /*b880*/  IMAD.MOV.U32 R111, RZ, RZ, R69 ;  /* 0x000000ffff6f7224 */ /* 0x000fe200078e0045 */
[----:B------:R-:W-:-:S02]  /*b890*/  IADD3 R186, R186, 0x59, RZ ;  /* 0x00000059baba7810 */ /* 0x000fc40007ffe0ff */
[----:B------:R-:W-:Y:S01]  /*b8a0*/  FSEL R47, R34, -INF , !P6 ;  /* 0xff800000222f7808 */ /* 0x000fe20007000000 */
[----:B------:R-:W-:Y:S01]  /*b8b0*/  IMAD.MOV.U32 R34, RZ, RZ, R66 ;  /* 0x000000ffff227224 */ /* 0x000fe200078e0042 */
[-C--:B------:R-:W-:Y:S02]  /*b8c0*/  ISETP.GE.AND P6, PT, R186, R185.reuse, PT ;  /* 0x000000b9ba00720c */ /* 0x080fe40003fc6270 */
[----:B------:R-:W-:Y:S01]  /*b8d0*/  FSEL R46, R35, -INF , !P5 ;  /* 0xff800000232e7808 */ /* 0x000fe20006800000 */
[----:B------:R-:W-:Y:S01]  /*b8e0*/  IMAD.MOV.U32 R35, RZ, RZ, R65 ;  /* 0x000000ffff237224 */ /* 0x000fe200078e0041 */
[----:B------:R-:W-:Y:S01]  /*b8f0*/  FSEL R42, R31, -INF , !P6 ;  /* 0xff8000001f2a7808 */ /* 0x000fe20007000000 */
[----:B------:R-:W-:Y:S01]  /*b900*/  IMAD.MOV.U32 R31, RZ, RZ, R67 ;  /* 0x000000ffff1f7224 */ /* 0x000fe200078e0043 */
[-C--:B------:R-:W-:Y:S02]  /*b910*/  ISETP.GE.AND P6, PT, R162, R185.reuse, PT ;  /* 0x000000b9a200720c */ /* 0x080fe40003fc6270 */
[----:B------:R-:W-:-:S02]  /*b920*/  ISETP.GE.AND P5, PT, R33, R185, PT ;  /* 0x000000b92100720c */ /* 0x000fc40003fa6270 */
[----:B------:R-:W-:Y:S02]  /*b930*/  FSEL R65, R22, -INF , !P6 ;  /* 0xff80000016417808 */ /* 0x000fe40007000000 */
[----:B------:R-:W-:Y:S02]  /*b940*/  FSEL R51, R39, -INF , !P2 ;  /* 0xff80000027337808 */ /* 0x000fe40005000000 */
[-C--:B------:R-:W-:Y:S02]  /*b950*/  ISETP.GE.AND P6, PT, R148, R185.reuse, PT ;  /* 0x000000b99400720c */ /* 0x080fe40003fc6270 */
[-C--:B------:R-:W-:Y:S02]  /*b960*/  ISETP.GE.AND P2, PT, R63, R185.reuse, PT ;  /* 0x000000b93f00720c */ /* 0x080fe40003f46270 */
[----:B------:R-:W-:Y:S01]  /*b970*/  FSEL R39, R26, -INF , !P5 ;  /* 0xff8000001a277808 */ /* 0x000fe20006800000 */
[----:B------:R-:W-:Y:S01]  /*b980*/  IMAD.MOV.U32 R26, RZ, RZ, R170 ;  /* 0x000000ffff1a7224 */ /* 0x000fe200078e00aa */
[----:B------:R-:W-:-:S02]  /*b990*/  ISETP.GE.AND P5, PT, R154, R185, PT ;  /* 0x000000b99a00720c */ /* 0x000fc40003fa6270 */
[----:B------:R-:W-:Y:S02]  /*b9a0*/  FSEL R67, R19, -INF , !P6 ;  /* 0xff80000013437808 */ /* 0x000fe40007000000 */
[----:B------:R-:W-:Y:S01]  /*b9b0*/  FSEL R43, R30, -INF , !P2 ;  /* 0xff8000001e2b7808 */ /* 0x000fe20005000000 */
[----:B------:R-:W-:Y:S01]  /*b9c0*/  IMAD.MOV.U32 R30, RZ, RZ, R64 ;  /* 0x000000ffff1e7224 */ /* 0x000fe200078e0040 */
[----:B------:R-:W-:Y:S02]  /*b9d0*/  ISETP.GE.AND P6, PT, R68, R3, PT ;  /* 0x000000034400720c */ /* 0x000fe40003fc6270 */
[----:B------:R-:W-:Y:S02]  /*b9e0*/  FSEL R64, R23, -INF , !P5 ;  /* 0xff80000017407808 */ /* 0x000fe40006800000 */
[----:B------:R-:W-:Y:S02]  /*b9f0*/  ISETP.GE.AND P5, PT, R138, R185, PT ;  /* 0x000000b98a00720c */ /* 0x000fe40003fa6270 */
[----:B------:R-:W-:-:S02]  /*ba00*/  FSEL R170, R117, -INF , !P6 ;  /* 0xff80000075aa7808 */ /* 0x000fc40007000000 */
[----:B------:R-:W-:Y:S02]  /*ba10*/  ISETP.GE.AND P6, PT, R161, R3, PT ;  /* 0x00000003a100720c */ /* 0x000fe40003fc6270 */
[----:B------:R-:W-:Y:S02]  /*ba20*/  ISETP.GE.AND P2, PT, R187, R185, PT ;  /* 0x000000b9bb00720c */ /* 0x000fe40003f46270 */
[----:B------:R-:W-:Y:S02]  /*ba30*/  FSEL R66, R6, -INF , !P5 ;  /* 0xff80000006427808 */ /* 0x000fe40006800000 */
[----:B------:R-:W-:Y:S02]  /*ba40*/  ISETP.GE.AND P5, PT, R68, R2, PT ;  /* 0x000000024400720c */ /* 0x000fe40003fa6270 */
[----:B------:R-:W-:Y:S02]  /*ba50*/  FSEL R69, R5, -INF , !P3 ;  /* 0xff80000005457808 */ /* 0x000fe40005800000 */
[----:B------:R-:W-:-:S02]  /*ba60*/  FSEL R5, R116, -INF , !P0 ;  /* 0xff80000074057808 */ /* 0x000fc40004000000 */
[----:B------:R-:W-:Y:S02]  /*ba70*/  FSEL R4, R158, -INF , !P4 ;  /* 0xff8000009e047808 */ /* 0x000fe40006000000 */
[----:B------:R-:W-:Y:S01]  /*ba80*/  FSEL R117, R31, -INF , !P6 ;  /* 0xff8000001f757808 */ /* 0x000fe20007000000 */
[----:B------:R-:W-:Y:S01]  /*ba90*/  IMAD.U32 R31, RZ, RZ, UR6 ;  /* 0x00000006ff1f7e24 */ /* 0x000fe2000f8e00ff */
[C---:B------:R-:W-:Y:S02]  /*baa0*/  ISETP.GE.AND P0, PT, R70.reuse, R3, PT ;  /* 0x000000034600720c */ /* 0x040fe40003f06270 */
[----:B------:R-:W-:Y:S01]  /*bab0*/  ISETP.GE.AND P4, PT, R70, R2, PT ;  /* 0x000000024600720c */ /* 0x000fe20003f86270 */
[----:B------:R-:W-:Y:S01]  /*bac0*/  IMAD R31, R31, 0x80, R184 ;  /* 0x000000801f1f7824 */ /* 0x000fe200078e02b8 */
[----:B------:R-:W-:Y:S02]  /*bad0*/  FSEL R38, R27, -INF , !P2 ;  /* 0xff8000001b267808 */ /* 0x000fe40005000000 */
[----:B------:R-:W-:-:S02]  /*bae0*/  ISETP.GE.AND P2, PT, R149, R185, PT ;  /* 0x000000b99500720c */ /* 0x000fc40003f46270 */
[----:B------:R-:W-:Y:S02]  /*baf0*/  FSEL R158, R119, -INF , !P5 ;  /* 0xff800000779e7808 */ /* 0x000fe40006800000 */
[-C--:B------:R-:W-:Y:S02]  /*bb00*/  ISETP.GE.AND P5, PT, R161, R2.reuse, PT ;  /* 0x00000002a100720c */ /* 0x080fe40003fa6270 */
[----:B------:R-:W-:Y:S02]  /*bb10*/  FSEL R165, R165, -INF , !P0 ;  /* 0xff800000a5a57808 */ /* 0x000fe40004000000 */
[----:B------:R-:W-:Y:S02]  /*bb20*/  FSEL R161, R26, -INF , !P4 ;  /* 0xff8000001aa17808 */ /* 0x000fe40006000000 */
[C---:B------:R-:W-:Y:S02]  /*bb30*/  ISETP.GE.AND P0, PT, R245.reuse, R3, PT ;  /* 0x00000003f500720c */ /* 0x040fe40003f06270 */
[----:B------:R-:W-:-:S02]  /*bb40*/  ISETP.GE.AND P4, PT, R245, R2, PT ;  /* 0x00000002f500720c */ /* 0x000fc40003f86270 */
[----:B------:R-:W-:Y:S02]  /*bb50*/  FSEL R63, R18, -INF , !P2 ;  /* 0xff800000123f7808 */ /* 0x000fe40005000000 */
[----:B------:R-:W-:Y:S02]  /*bb60*/  ISETP.GE.AND P2, PT, R136, R185, PT ;  /* 0x000000b98800720c */ /* 0x000fe40003f46270 */
[C---:B------:R-:W-:Y:S02]  /*bb70*/  ISETP.GE.AND P6, PT, R166.reuse, R3, PT ;  /* 0x00000003a600720c */ /* 0x040fe40003fc6270 */
[----:B------:R-:W-:Y:S02]  /*bb80*/  FSEL R111, R111, -INF , !P5 ;  /* 0xff8000006f6f7808 */ /* 0x000fe40006800000 */
[----:B------:R-:W-:Y:S02]  /*bb90*/  ISETP.GE.AND P5, PT, R166, R2, PT ;  /* 0x00000002a600720c */ /* 0x000fe40003fa6270 */
[----:B------:R-:W-:-:S02]  /*bba0*/  FSEL R119, R25, -INF , !P0 ;  /* 0xff80000019777808 */ /* 0x000fc40004000000 */
[----:B------:R-:W-:Y:S02]  /*bbb0*/  IADD3 R31, R31, 0x48, RZ ;  /* 0x000000481f1f7810 */ /* 0x000fe40007ffe0ff */
[----:B------:R-:W-:Y:S02]  /*bbc0*/  FSEL R107, R29, -INF , !P4 ;  /* 0xff8000001d6b7808 */ /* 0x000fe40006000000 */
[CC--:B------:R-:W-:Y:S02]  /*bbd0*/  ISETP.GE.AND P0, PT, R118.reuse, R3.reuse, PT ;  /* 0x000000037600720c */ /* 0x0c0fe40003f06270 */
[----:B------:R-:W-:Y:S02]  /*bbe0*/  ISETP.GE.AND P4, PT, R118, R2, PT ;  /* 0x000000027600720c */ /* 0x000fe40003f86270 */
[----:B------:R-:W-:Y:S02]  /*bbf0*/  ISETP.GE.AND P3, PT, R71, R3, PT ;  /* 0x000000034700720c */ /* 0x000fe40003f66270 */
[----:B------:R-:W-:-:S02]  /*bc00*/  FSEL R68, R7, -INF , !P2 ;  /* 0xff80000007447808 */ /* 0x000fc40005000000 */
[----:B------:R-:W-:Y:S02]  /*bc10*/  FSEL R118, R105, -INF , !P6 ;  /* 0xff80000069767808 */ /* 0x000fe40007000000 */
[-C--:B------:R-:W-:Y:S01]  /*bc20*/  ISETP.GE.AND P2, PT, R71, R2.reuse, PT ;  /* 0x000000024700720c */ /* 0x080fe20003f46270 */
[----:B------:R-:W-:Y:S01]  /*bc30*/  FFMA.FTZ R71, R10, UR4, R102 ;  /* 0x000000040a477c23 */ /* 0x000fe20008010066 */
[----:B------:R-:W-:Y:S02]  /*bc40*/  FSEL R105, R252, -INF , !P5 ;  /* 0xff800000fc697808 */ /* 0x000fe40006800000 */
[C---:B------:R-:W-:Y:S02]  /*bc50*/  ISETP.GE.AND P6, PT, R31.reuse, R3, PT ;  /* 0x000000031f00720c */ /* 0x040fe40003fc6270 */
[----:B------:R-:W-:Y:S01]  /*bc60*/  ISETP.GE.AND P5, PT, R31, R2, PT ;  /* 0x000000021f00720c */ /* 0x000fe20003fa6270 */
[----:B------:R-:W-:Y:S01]  /*bc70*/  IMAD.U32 R31, RZ, RZ, UR7 ;  /* 0x00000007ff1f7e24 */ /* 0x000fe2000f8e00ff */
[----:B------:R-:W-:-:S02]  /*bc80*/  FSEL R169, R169, -INF , !P3 ;  /* 0xff800000a9a97808 */ /* 0x000fc40005800000 */
[-C--:B------:R-:W-:Y:S02]  /*bc90*/  ISETP.GE.AND P3, PT, R73, R3.reuse, PT ;  /* 0x000000034900720c */ /* 0x080fe40003f66270 */
[----:B------:R-:W-:Y:S01]  /*bca0*/  FSEL R164, R164, -INF , !P2 ;  /* 0xff800000a4a47808 */ /* 0x000fe20005000000 */
[----:B------:R-:W-:Y:S01]  /*bcb0*/  IMAD R31, R31, 0x80, R184 ;  /* 0x000000801f1f7824 */ /* 0x000fe200078e02b8 */
[-C--:B------:R-:W-:Y:S01]  /*bcc0*/  ISETP.GE.AND P2, PT, R73, R2.reuse, PT ;  /* 0x000000024900720c */ /* 0x080fe20003f46270 */
[----:B------:R-:W-:Y:S01]  /*bcd0*/  FFMA.FTZ R73, R10, UR4, R100 ;  /* 0x000000040a497c23 */ /* 0x000fe20008010064 */
[----:B------:R-:W-:Y:S01]  /*bce0*/  FSEL R116, R109, -INF , !P3 ;  /* 0xff8000006d747808 */ /* 0x000fe20005800000 */
[----:B------:R-:W-:Y:S01]  /*bcf0*/  FFMA.FTZ R96, R35, UR4, R96 ;  /* 0x0000000423607c23 */ /* 0x000fe20008010060 */
[----:B------:R-:W-:Y:S01]  /*bd00*/  FSEL R109, R21, -INF , !P2 ;  /* 0xff800000156d7808 */ /* 0x000fe20005000000 */
[----:B------:R-:W-:Y:S01]  /*bd10*/  FFMA.FTZ R98, R35, UR4, R98 ;  /* 0x0000000423627c23 */ /* 0x000fe20008010062 */
[-C--:B------:R-:W-:Y:S01]  /*bd20*/  ISETP.GE.AND P3, PT, R72, R3.reuse, PT ;  /* 0x000000034800720c */ /* 0x080fe20003f66270 */
[----:B------:R-:W-:Y:S01]  /*bd30*/  FFMA.FTZ R6, R34, UR4, R97 ;  /* 0x0000000422067c23 */ /* 0x000fe20008010061 */
[-C--:B------:R-:W-:Y:S01]  /*bd40*/  ISETP.GE.AND P2, PT, R72, R2.reuse, PT ;  /* 0x000000024800720c */ /* 0x080fe20003f46270 */
[----:B------:R-:W-:Y:S01]  /*bd50*/  FFMA.FTZ R7, R34, UR4, R99 ;  /* 0x0000000422077c23 */ /* 0x000fe20008010063 */
[----:B------:R-:W-:Y:S01]  /*bd60*/  IADD3 R31, R31, 0x49, RZ ;  /* 0x000000491f1f7810 */ /* 0x000fe20007ffe0ff */
[----:B------:R1:W5:Y:S01]  /*bd70*/  LDL.LU R10, [R1+0x8] ;  /* 0x00000800010a7983 */ /* 0x0003620000300800 */
[----:B------:R-:W-:Y:S01]  /*bd80*/  FSEL R73, R73, -INF , !P3 ;  /* 0xff80000049497808 */ /* 0x000fe20005800000 */
[----:B------:R-:W-:Y:S01]  /*bd90*/  FFMA.FTZ R92, R9, UR4, R92 ;  /* 0x00000004095c7c23 */ /* 0x000fe2000801005c */
[----:B------:R-:W-:Y:S01]  /*bda0*/  FSEL R71, R71, -INF , !P2 ;  /* 0xff80000047477808 */ /* 0x000fe20005000000 */
[----:B------:R-:W-:Y:S01]  /*bdb0*/  FFMA.FTZ R94, R9, UR4, R94 ;  /* 0x00000004095e7c23 */ /* 0x000fe2000801005e */
[C---:B------:R-:W-:Y:S01]  /*bdc0*/  ISETP.GE.AND P3, PT, R31.reuse, R3, PT ;  /* 0x000000031f00720c */ /* 0x040fe20003f66270 */
[----:B------:R1:W5:Y:S01]  /*bdd0*/  LDL.LU R9, [R1+0x4] ;  /* 0x0000040001097983 */ /* 0x0003620000300800 */
[----:B------:R-:W-:Y:S01]  /*bde0*/  ISETP.GE.AND P2, PT, R31, R2, PT ;  /* 0x000000021f00720c */ /* 0x000fe20003f46270 */
[C---:B------:R-:W-:Y:S01]  /*bdf0*/  HMMA.16816.F32.BF16 R88, R172.reuse, R150, R88 ;  /* 0x00000096ac58723c */ /* 0x040fe20000041858 */
[----:B------:R-:W-:Y:S01]  /*be00*/  FSEL R99, R96, -INF , !P6 ;  /* 0xff80000060637808 */ /* 0x000fe20007000000 */
[----:B------:R-:W-:Y:S01]  /*be10*/  FFMA.FTZ R72, R30, UR4, R101 ;  /* 0x000000041e487c23 */ /* 0x000fe20008010065 */
[----:B------:R-:W-:Y:S01]  /*be20*/  FSEL R97, R98, -INF , !P5 ;  /* 0xff80000062617808 */ /* 0x000fe20006800000 */
[----:B------:R-:W-:Y:S01]  /*be30*/  FFMA.FTZ R70, R30, UR4, R103 ;  /* 0x000000041e467c23 */ /* 0x000fe20008010067 */
[----:B------:R-:W-:Y:S01]  /*be40*/  FSEL R98, R6, -INF , !P3 ;  /* 0xff80000006627808 */ /* 0x000fe20005800000 */
[C---:B------:R-:W-:Y:S01]  /*be50*/  FFMA.FTZ R6, R8.reuse, UR4, R93 ;  /* 0x0000000408067c23 */ /* 0x040fe2000801005d */
[----:B------:R-:W-:Y:S01]  /*be60*/  FSEL R96, R7, -INF , !P2 ;  /* 0xff80000007607808 */ /* 0x000fe20005000000 */
[----:B------:R-:W-:Y:S01]  /*be70*/  FFMA.FTZ R7, R8, UR4, R95 ;  /* 0x0000000408077c23 */ /* 0x000fe2000801005f */
[----:B------:R-:W-:Y:S01]  /*be80*/  HMMA.16816.F32.BF16 R84, R172, R144, R84 ;  /* 0x00000090ac54723c */ /* 0x000fe20000041854 */
[----:B------:R1:W5:Y:S01]  /*be90*/  LDL.LU R8, [R1] ;  /* 0x0000000001087983 */ /* 0x0003620000300800 */
[----:B------:R-:W-:Y:S01]  /*bea0*/  IMAD.U32 R30, RZ, RZ, UR6 ;  /* 0x00000006ff1e7e24 */ /* 0x000fe2000f8e00ff */
[----:B------:R-:W-:Y:S01]  /*beb0*/  FSEL R70, R70, -INF , !P4 ;  /* 0xff80000046467808 */ /* 0x000fe20006000000 */
[----:B------:R-:W-:Y:S01]  /*bec0*/  IMAD.U32 R35, RZ, RZ, UR7 ;  /* 0x00000007ff237e24 */ /* 0x000fe2000f8e00ff */
[----:B------:R-:W-:Y:S01]  /*bed0*/  FSEL R72, R72, -INF , !P0 ;  /* 0xff80000048487808 */ /* 0x000fe20004000000 */
[----:B------:R-:W-:-:S02]  /*bee0*/  IMAD R30, R30, 0x80, R184 ;  /* 0x000000801e1e7824 */ /* 0x000fc400078e02b8 */
[--C-:B------:R-:W-:Y:S01]  /*bef0*/  IMAD R35, R35, 0x80, R184.reuse ;  /* 0x0000008023237824 */ /* 0x100fe200078e02b8 */
[C---:B------:R-:W-:Y:S01]  /*bf00*/  HMMA.16816.F32.BF16 R80, R172.reuse, R146, R80 ;  /* 0x00000092ac50723c */ /* 0x040fe20000041850 */
[----:B------:R-:W-:Y:S01]  /*bf10*/  IMAD.U32 R34, RZ, RZ, UR6 ;  /* 0x00000006ff227e24 */ /* 0x000fe2000f8e00ff */
[----:B------:R-:W-:Y:S02]  /*bf20*/  IADD3 R30, R30, 0x50, RZ ;  /* 0x000000501e1e7810 */ /* 0x000fe40007ffe0ff */
[----:B------:R-:W-:Y:S01]  /*bf30*/  IADD3 R35, R35, 0x51, RZ ;  /* 0x0000005123237810 */ /* 0x000fe20007ffe0ff */
[----:B------:R-:W-:Y:S01]  /*bf40*/  IMAD R34, R34, 0x80, R184 ;  /* 0x0000008022227824 */ /* 0x000fe200078e02b8 */
[C---:B------:R-:W-:Y:S02]  /*bf50*/  ISETP.GE.AND P4, PT, R30.reuse, R2, PT ;  /* 0x000000021e00720c */ /* 0x040fe40003f86270 */
[-C--:B------:R-:W-:Y:S01]  /*bf60*/  ISETP.GE.AND P6, PT, R35, R3.reuse, PT ;  /* 0x000000032300720c */ /* 0x080fe20003fc6270 */
[----:B------:R-:W-:Y:S01]  /*bf70*/  HMMA.16816.F32.BF16 R76, R172, R140, R76 ;  /* 0x0000008cac4c723c */ /* 0x000fe2000004184c */
[----:B------:R-:W-:-:S02]  /*bf80*/  ISETP.GE.AND P0, PT, R30, R3, PT ;  /* 0x000000031e00720c */ /* 0x000fc40003f06270 */
[----:B------:R-:W-:Y:S01]  /*bf90*/  IADD3 R34, R34, 0x58, RZ ;  /* 0x0000005822227810 */ /* 0x000fe20007ffe0ff */
[C---:B------:R-:W-:Y:S01]  /*bfa0*/  FFMA.FTZ R90, R251.reuse, UR4, R90 ;  /* 0x00000004fb5a7c23 */ /* 0x040fe2000801005a */
[----:B------:R-:W-:Y:S02]  /*bfb0*/  FSEL R93, R94, -INF , !P4 ;  /* 0xff8000005e5d7808 */ /* 0x000fe40006000000 */
[----:B------:R-:W-:Y:S01]  /*bfc0*/  FSEL R94, R6, -INF , !P6 ;  /* 0xff800000065e7808 */ /* 0x000fe20007000000 */
[----:B------:R-:W-:Y:S01]  /*bfd0*/  FFMA.FTZ R6, R250, UR4, R89 ;  /* 0x00000004fa067c23 */ /* 0x000fe20008010059 */
[-C--:B------:R-:W-:Y:S01]  /*bfe0*/  ISETP.GE.AND P2, PT, R34, R2.reuse, PT ;  /* 0x000000022200720c */ /* 0x080fe20003f46270 */
[----:B------:R-:W-:Y:S01]  /*bff0*/  FFMA.FTZ R88, R251, UR4, R88 ;  /* 0x00000004fb587c23 */ /* 0x000fe20008010058 */
[----:B------:R-:W-:Y:S02]  /*c000*/  FSEL R95, R92, -INF , !P0 ;  /* 0xff8000005c5f7808 */ /* 0x000fe40004000000 */
[----:B------:R-:W-:-:S02]  /*c010*/  ISETP.GE.AND P5, PT, R35, R2, PT ;  /* 0x000000022300720c */ /* 0x000fc40003fa6270 */
[-C--:B------:R-:W-:Y:S02]  /*c020*/  ISETP.GE.AND P0, PT, R186, R3.reuse, PT ;  /* 0x00000003ba00720c */ /* 0x080fe40003f06270 */
[----:B------:R-:W-:Y:S01]  /*c030*/  ISETP.GE.AND P3, PT, R34, R3, PT ;  /* 0x000000032200720c */ /* 0x000fe20003f66270 */
[----:B------:R-:W-:Y:S01]  /*c040*/  FFMA.FTZ R250, R250, UR4, R91 ;  /* 0x00000004fafa7c23 */ /* 0x000fe2000801005b */
[----:B------:R-:W-:Y:S01]  /*c050*/  FSEL R89, R90, -INF , !P2 ;  /* 0xff8000005a597808 */ /* 0x000fe20005000000 */
[----:B------:R-:W-:Y:S01]  /*c060*/  FFMA.FTZ R86, R163, UR4, R86 ;  /* 0x00000004a3567c23 */ /* 0x000fe20008010056 */
[----:B------:R-:W-:Y:S02]  /*c070*/  FSEL R92, R7, -INF , !P5 ;  /* 0xff800000075c7808 */ /* 0x000fe40006800000 */
[----:B------:R-:W-:Y:S01]  /*c080*/  FSEL R90, R6, -INF , !P0 ;  /* 0xff800000065a7808 */ /* 0x000fe20004000000 */
[----:B------:R-:W-:Y:S01]  /*c090*/  FFMA.FTZ R6, R167, UR4, R85 ;  /* 0x00000004a7067c23 */ /* 0x000fe20008010055 */
[----:B------:R-:W-:-:S02]  /*c0a0*/  ISETP.GE.AND P5, PT, R33, R2, PT ;  /* 0x000000022100720c */ /* 0x000fc40003fa6270 */
[----:B------:R-:W-:Y:S01]  /*c0b0*/  FSEL R91, R88, -INF , !P3 ;  /* 0xff800000585b7808 */ /* 0x000fe20005800000 */
[----:B------:R-:W-:Y:S01]  /*c0c0*/  FFMA.FTZ R84, R163, UR4, R84 ;  /* 0x00000004a3547c23 */ /* 0x000fe20008010054 */
[-C--:B------:R-:W-:Y:S02]  /*c0d0*/  ISETP.GE.AND P3, PT, R187, R3.reuse, PT ;  /* 0x00000003bb00720c */ /* 0x080fe40003f66270 */
[-C--:B------:R-:W-:Y:S02]  /*c0e0*/  ISETP.GE.AND P4, PT, R186, R2.reuse, PT ;  /* 0x00000002ba00720c */ /* 0x080fe40003f86270 */
[-C--:B------:R-:W-:Y:S02]  /*c0f0*/  ISETP.GE.AND P6, PT, R33, R3.reuse, PT ;  /* 0x000000032100720c */ /* 0x080fe40003fc6270 */
[----:B------:R-:W-:Y:S01]  /*c100*/  FSEL R85, R86, -INF , !P5 ;  /* 0xff80000056557808 */ /* 0x000fe20006800000 */
[----:B------:R-:W-:Y:S01]  /*c110*/  FFMA.FTZ R167, R167, UR4, R87 ;  /* 0x00000004a7a77c23 */ /* 0x000fe20008010057 */
[----:B------:R-:W-:Y:S01]  /*c120*/  FSEL R86, R6, -INF , !P3 ;  /* 0xff80000006567808 */ /* 0x000fe20005800000 */
[C---:B------:R-:W-:Y:S01]  /*c130*/  FFMA.FTZ R80, R155.reuse, UR4, R80 ;  /* 0x000000049b507c23 */ /* 0x040fe20008010050 */
[----:B------:R-:W-:Y:S01]  /*c140*/  FSEL R88, R250, -INF , !P4 ;  /* 0xff800000fa587808 */ /* 0x000fe20006000000 */
[----:B------:R-:W-:Y:S01]  /*c150*/  FFMA.FTZ R82, R155, UR4, R82 ;  /* 0x000000049b527c23 */ /* 0x000fe20008010052 */
[----:B------:R-:W-:Y:S01]  /*c160*/  ISETP.GE.AND P0, PT, R162, R3, PT ;  /* 0x00000003a200720c */ /* 0x000fe20003f06270 */
[----:B------:R-:W-:Y:S01]  /*c170*/  FFMA.FTZ R6, R32, UR4, R81 ;  /* 0x0000000420067c23 */ /* 0x000fe20008010051 */
[----:B------:R-:W-:Y:S01]  /*c180*/  ISETP.GE.AND P4, PT, R162, R2, PT ;  /* 0x00000002a200720c */ /* 0x000fe20003f86270 */
[----:B------:R-:W-:Y:S01]  /*c190*/  FFMA.FTZ R32, R32, UR4, R83 ;  /* 0x0000000420207c23 */ /* 0x000fe20008010053 */
[----:B------:R-:W-:-:S02]  /*c1a0*/  FSEL R87, R84, -INF , !P6 ;  /* 0xff80000054577808 */ /* 0x000fc40007000000 */
[C---:B------:R-:W-:Y:S02]  /*c1b0*/  ISETP.GE.AND P6, PT, R154.reuse, R3, PT ;  /* 0x000000039a00720c */ /* 0x040fe40003fc6270 */
[-C--:B------:R-:W-:Y:S01]  /*c1c0*/  ISETP.GE.AND P5, PT, R154, R2.reuse, PT ;  /* 0x000000029a00720c */ /* 0x080fe20003fa6270 */
[----:B------:R-:W-:Y:S01]  /*c1d0*/  BAR.SYNC.DEFER_BLOCKING 0x0 ;  /* 0x0000000000007b1d */ /* 0x000fe20000010000 */
[----:B------:R-:W-:Y:S02]  /*c1e0*/  ISETP.GE.AND P2, PT, R187, R2, PT ;  /* 0x00000002bb00720c */ /* 0x000fe40003f46270 */
[----:B------:R-:W-:Y:S02]  /*c1f0*/  FSEL R83, R80, -INF , !P0 ;  /* 0xff80000050537808 */ /* 0x000fe40004000000 */
[----:B------:R-:W-:Y:S01]  /*c200*/  FSEL R81, R82, -INF , !P4 ;  /* 0xff80000052517808 */ /* 0x000fe20006000000 */
[----:B------:R-:W-:Y:S01]  /*c210*/  HMMA.16816.F32.BF16 R188, R172, R142, R188 ;  /* 0x0000008eacbc723c */ /* 0x000fe200000418bc */
[----:B------:R-:W-:-:S02]  /*c220*/  FSEL R82, R6, -INF , !P6 ;  /* 0xff80000006527808 */ /* 0x000fc40007000000 */
[----:B------:R-:W-:Y:S01]  /*c230*/  FSEL R80, R32, -INF , !P5 ;  /* 0xff80000020507808 */ /* 0x000fe20006800000 */
[----:B------:R-:W-:Y:S01]  /*c240*/  FFMA.FTZ R76, R28, UR4, R76 ;  /* 0x000000041c4c7c23 */ /* 0x000fe2000801004c */
[-C--:B------:R-:W-:Y:S02]  /*c250*/  ISETP.GE.AND P3, PT, R149, R3.reuse, PT ;  /* 0x000000039500720c */ /* 0x080fe40003f66270 */
[-C--:B------:R-:W-:Y:S02]  /*c260*/  ISETP.GE.AND P0, PT, R148, R3.reuse, PT ;  /* 0x000000039400720c */ /* 0x080fe40003f06270 */
[-C--:B------:R-:W-:Y:S02]  /*c270*/  ISETP.GE.AND P6, PT, R138, R3.reuse, PT ;  /* 0x000000038a00720c */ /* 0x080fe40003fc6270 */
[----:B------:R-:W-:Y:S01]  /*c280*/  ISETP.GE.AND P5, PT, R136, R3, PT ;  /* 0x000000038800720c */ /* 0x000fe20003fa6270 */
[----:B------:R-:W-:Y:S01]  /*c290*/  FFMA.FTZ R3, R28, UR4, R78 ;  /* 0x000000041c037c23 */ /* 0x000fe2000801004e */
[----:B------:R-:W-:-:S02]  /*c2a0*/  FSEL R84, R167, -INF , !P2 ;  /* 0xff800000a7547808 */ /* 0x000fc40005000000 */
[-C--:B------:R-:W-:Y:S02]  /*c2b0*/  ISETP.GE.AND P2, PT, R149, R2.reuse, PT ;  /* 0x000000029500720c */ /* 0x080fe40003f46270 */
[----:B------:R-:W-:Y:S02]  /*c2c0*/  FSEL R76, R76, -INF , !P3 ;  /* 0xff8000004c4c7808 */ /* 0x000fe40005800000 */
[----:B------:R-:W-:Y:S02]  /*c2d0*/  FSEL R3, R3, -INF , !P2 ;  /* 0xff80000003037808 */ /* 0x000fe40005000000 */
[-C--:B------:R-:W-:Y:S02]  /*c2e0*/  ISETP.GE.AND P4, PT, R148, R2.reuse, PT ;  /* 0x000000029400720c */ /* 0x080fe40003f86270 */
[-C--:B------:R-:W-:Y:S02]  /*c2f0*/  ISETP.GE.AND P3, PT, R138, R2.reuse, PT ;  /* 0x000000028a00720c */ /* 0x080fe40003f66270 */
[----:B------:R-:W-:Y:S01]  /*c300*/  ISETP.GE.AND P2, PT, R136, R2, PT ;  /* 0x000000028800720c */ /* 0x000fe20003f46270 */
[----:B------:R-:W-:-:S05]  /*c310*/  FFMA.FTZ R2, R16, UR4, R77 ;  /* 0x0000000410027c23 */ /* 0x000fca000801004d */
[----:B------:R-:W-:Y:S02]  /*c320*/  FSEL R2, R2, -INF , !P0 ;  /* 0xff80000002027808 */ /* 0x000fe40004000000 */
[----:B------:R-:W-:Y:S01]  /*c330*/  PLOP3.LUT P0, PT, PT, PT, UP0, 0x80, 0x0 ;  /* 0x000000000000781c */ /* 0x000fe20003f0f008 */
[----:B------:R-:W-:Y:S02]  /*c340*/  FFMA.FTZ R79, R16, UR4, R79 ;  /* 0x00000004104f7c23 */ /* 0x000fe4000801004f */
[C---:B------:R-:W-:Y:S02]  /*c350*/  FFMA.FTZ R103, R20.reuse, UR4, R188 ;  /* 0x0000000414677c23 */ /* 0x040fe400080100bc */
[----:B------:R-:W-:Y:S02]  /*c360*/  FFMA.FTZ R100, R20, UR4, R190 ;  /* 0x0000000414647c23 */ /* 0x000fe400080100be */
[C---:B------:R-:W-:Y:S02]  /*c370*/  FFMA.FTZ R102, R17.reuse, UR4, R189 ;  /* 0x0000000411667c23 */ /* 0x040fe400080100bd */
[----:B------:R-:W-:Y:S01]  /*c380*/  FFMA.FTZ R191, R17, UR4, R191 ;  /* 0x0000000411bf7c23 */ /* 0x000fe200080100bf */
[----:B------:R-:W-:-:S02]  /*c390*/  FSEL R101, R79, -INF , !P4 ;  /* 0xff8000004f657808 */ /* 0x000fc40006000000 */
[----:B------:R-:W-:Y:S02]  /*c3a0*/  FSEL R103, R103, -INF , !P6 ;  /* 0xff80000067677808 */ /* 0x000fe40007000000 */
[----:B------:R-:W-:Y:S02]  /*c3b0*/  FSEL R102, R102, -INF , !P5 ;  /* 0xff80000066667808 */ /* 0x000fe40006800000 */
[----:B------:R-:W-:Y:S02]  /*c3c0*/  FSEL R100, R100, -INF , !P3 ;  /* 0xff80000064647808 */ /* 0x000fe40005800000 */
[----:B------:R-:W-:Y:S01]  /*c3d0*/  FSEL R79, R191, -INF , !P2 ;  /* 0xff800000bf4f7808 */ /* 0x000fe20005000000 */
[----:B------:R-:W-:Y:S05]  /*c3e0*/  @!P0 BRA `(.L_x_324) ;  /* 0x0000038000008947 */ /* 0x000fea0003800000 */
[----:B-1----:R-:W-:Y:S01]  /*c3f0*/  UIADD3 UR31, UR5, -0x3, URZ ;  /* 0xfffffffd051f7890 */ /* 0x002fe2000fffe03f */
        /* <DEDUP_REMOVED lines=53> */
.L_x_326:
[----:B------:R-:W-:Y:S05]  /*c750*/  BSYNC B0 ;  /* 0x0000000000007941 */ /* 0x000fea0003800000 */
.L_x_325:
[----:B------:R-:W0:Y:S02]  /*c760*/  LDGDEPBAR ;  /* 0x00000000000079af */ /* 0x000e240000000000 */
.L_x_324:
[----:B-1----:R-:W-:Y:S01]  /*c770*/  FMNMX.FTZ R7, R13, R5, !PT ;  /* 0x000000050d077209 */ /* 0x002fe20007810000 */
[----:B------:R-:W-:Y:S01]  /*c780*/  UIADD3 UR30, UR5, -0x2, URZ ;  /* 0xfffffffe051e7890 */ /* 0x000fe2000fffe03f */
[----:B-----5:R-:W-:Y:S01]  /*c790*/  FMNMX.FTZ R21, R8, R4, !PT ;  /* 0x0000000408157209 */ /* 0x020fe20007810000 */
[----:B------:R-:W-:Y:S01]  /*c7a0*/  IMAD.WIDE.U32 R166, R10, -0x326172a9, RZ ;  /* 0xcd9e8d570aa67825 */ /* 0x000fe200078e00ff */
[----:B------:R-:W-:Y:S01]  /*c7b0*/  FMNMX.FTZ R7, R225, R7, !PT ;  /* 0x00000007e1077209 */ /* 0x000fe20007810000 */
[----:B------:R-:W-:Y:S01]  /*c7c0*/  USHF.L.U32 UR6, UR30, 0x2, URZ ;  /* 0x000000021e067899 */ /* 0x000fe2000800063f */
[----:B------:R-:W-:Y:S01]  /*c7d0*/  FMNMX.FTZ R21, R171, R21, !PT ;  /* 0x00000015ab157209 */ /* 0x000fe20007810000 */
[----:B------:R-:W-:Y:S01]  /*c7e0*/  IMAD.WIDE.U32 R186, R241, -0x2daee0ad, RZ ;  /* 0xd2511f53f1ba7825 */ /* 0x000fe200078e00ff */
[----:B------:R-:W-:Y:S01]  /*c7f0*/  FMNMX.FTZ R7, R227, R7, !PT ;  /* 0x00000007e3077209 */ /* 0x000fe20007810000 */
[----:B------:R-:W1:Y:S01]  /*c800*/  LDC.U8 R136, c[0x0][0x2d8] ;  /* 0x0000b600ff887b82 */ /* 0x000e620000000000 */
[----:B------:R-:W-:Y:S01]  /*c810*/  FMNMX.FTZ R21, R224, R21, !PT ;  /* 0x00000015e0157209 */ /* 0x000fe20007810000 */
[----:B------:R-:W-:Y:S01]  /*c820*/  IMAD.U32 R32, RZ, RZ, UR6 ;  /* 0x00000006ff207e24 */ /* 0x000fe2000f8e00ff */
[----:B------:R-:W-:Y:S01]  /*c830*/  FMNMX.FTZ R7, R243, R7, !PT ;  /* 0x00000007f3077209 */ /* 0x000fe20007810000 */
[----:B------:R-:W-:Y:S01]  /*c840*/  IMAD.WIDE.U32 R188, R242, -0x326172a9, RZ ;  /* 0xcd9e8d57f2bc7825 */ /* 0x000fe200078e00ff */
[----:B------:R-:W-:Y:S01]  /*c850*/  FMNMX.FTZ R21, R226, R21, !PT ;  /* 0x00000015e2157209 */ /* 0x000fe20007810000 */
[----:B------:R-:W-:Y:S01]  /*c860*/  UIADD3 UR7, UR6, 0x1, URZ ;  /* 0x0000000106077890 */ /* 0x000fe2000fffe03f */
[----:B------:R-:W-:Y:S01]  /*c870*/  FMNMX.FTZ R7, R132, R7, !PT ;  /* 0x0000000784077209 */ /* 0x000fe20007810000 */
[----:B------:R-:W-:Y:S01]  /*c880*/  @UP0 UIADD3 UR5, UR5, -0x3, URZ ;  /* 0xfffffffd05050890 */ /* 0x000fe2000fffe03f */
        /* <DEDUP_REMOVED lines=49> */
[----:B------:R-:W-:-:S02]  /*cba0*/  LOP3.LUT R32, R187, UR33, R32, 0x96, !PT ;  /* 0x00000021bb207c12 */ /* 0x000fc4000f8e9620 */
[----:B------:R-:W-:Y:S02]  /*cbb0*/  FMNMX.FTZ R7, R2, R7, !PT ;  /* 0x0000000702077209 */ /* 0x000fe40007810000 */
[----:B------:R-:W-:Y:S01]  /*cbc0*/  LOP3.LUT R154, R163, UR16, R186, 0x96, !PT ;  /* 0x00000010a39a7c12 */ /* 0x000fe2000f8e96ba */
[----:B------:R-:W-:Y:S01]  /*cbd0*/  IMAD.WIDE.U32 R32, R32, -0x326172a9, RZ ;  /* 0xcd9e8d5720207825 */ /* 0x000fe200078e00ff */
[----:B------:R-:W-:Y:S02]  /*cbe0*/  FMNMX.FTZ R7, R103, R7, !PT ;  /* 0x0000000767077209 */ /* 0x000fe40007810000 */
[----:B------:R-:W-:Y:S01]  /*cbf0*/  FMNMX.FTZ R21, R80, R21, !PT ;  /* 0x0000001550157209 */ /* 0x000fe20007810000 */
[----:B------:R-:W-:Y:S01]  /*cc00*/  IMAD.WIDE.U32 R154, R154, -0x326172a9, RZ ;  /* 0xcd9e8d579a9a7825 */ /* 0x000fe200078e00ff */
[----:B------:R-:W-:Y:S02]  /*cc10*/  FMNMX.FTZ R7, R102, R7, !PT ;  /* 0x0000000766077209 */ /* 0x000fe40007810000 */
[----:B------:R-:W-:-:S02]  /*cc20*/  FMNMX.FTZ R21, R3, R21, !PT ;  /* 0x0000001503157209 */ /* 0x000fc40007810000 */
[----:B--2---:R-:W-:Y:S01]  /*cc30*/  FMNMX.FTZ R17, R133, R244, !PT ;  /* 0x000000f485117209 */ /* 0x004fe20007810000 */
[----:B------:R-:W2:Y:S01]  /*cc40*/  SHFL.BFLY PT, R20, R7, 0x2, 0x1f ;  /* 0x0c401f0007147f89 */ /* 0x000ea200000e0000 */
        /* <DEDUP_REMOVED lines=10> */
[----:B------:R-:W-:Y:S01]  /*ccf0*/  LOP3.LUT R6, R31, UR14, R162, 0x96, !PT ;  /* 0x0000000e1f067c12 */ /* 0x000fe2000f8e96a2 */
[----:B------:R-:W3:Y:S01]  /*cd00*/  SHFL.BFLY PT, R16, R21, 0x2, 0x1f ;  /* 0x0c401f0015107f89 */ /* 0x000ee200000e0000 */
[----:B------:R-:W-:Y:S02]  /*cd10*/  LOP3.LUT R30, R29, UR12, R30, 0x96, !PT ;  /* 0x0000000c1d1e7c12 */ /* 0x000fe4000f8e961e */
[----:B------:R-:W-:Y:S01]  /*cd20*/  FMNMX.FTZ R17, R128, R17, !PT ;  /* 0x0000001180117209 */ /* 0x000fe20007810000 */
[----:B------:R-:W-:Y:S01]  /*cd30*/  IMAD.WIDE.U32 R26, R6, -0x326172a9, RZ ;  /* 0xcd9e8d57061a7825 */ /* 0x000fe200078e00ff */
[----:B------:R-:W-:-:S02]  /*cd40*/  FMNMX.FTZ R18, R12, R24, !PT ;  /* 0x000000180c127209 */ /* 0x000fc40007810000 */
[----:B--2---:R-:W-:Y:S01]  /*cd50*/  FMNMX.FTZ R20, R7, R20, !PT ;  /* 0x0000001407147209 */ /* 0x004fe20007810000 */
[----:B------:R-:W-:Y:S01]  /*cd60*/  IMAD.WIDE.U32 R30, R30, -0x326172a9, RZ ;  /* 0xcd9e8d571e1e7825 */ /* 0x000fe200078e00ff */
[----:B------:R-:W-:Y:S02]  /*cd70*/  FMNMX.FTZ R17, R126, R17, !PT ;  /* 0x000000117e117209 */ /* 0x000fe40007810000 */
[----:B------:R-:W-:Y:S01]  /*cd80*/  FMNMX.FTZ R18, R14, R18, !PT ;  /* 0x000000120e127209 */ /* 0x000fe20007810000 */
[----:B------:R-:W2:Y:S01]  /*cd90*/  SHFL.BFLY PT, R78, R20, 0x1, 0x1f ;  /* 0x0c201f00144e7f89 */ /* 0x000ea200000e0000 */
        /* <DEDUP_REMOVED lines=10> */
[----:B------:R-:W-:Y:S02]  /*ce40*/  FMNMX.FTZ R18, R124, R18, !PT ;  /* 0x000000127c127209 */ /* 0x000fe40007810000 */
[----:B------:R-:W-:Y:S01]  /*ce50*/  LOP3.LUT R28, R7, UR10, R28, 0x96, !PT ;  /* 0x0000000a071c7c12 */ /* 0x000fe2000f8e961c */
[----:B------:R-:W-:Y:S01]  /*ce60*/  IMAD.WIDE.U32 R34, R6, -0x326172a9, RZ ;  /* 0xcd9e8d5706227825 */ /* 0x000fe200078e00ff */
[----:B------:R-:W-:-:S02]  /*ce70*/  FMNMX.FTZ R17, R113, R17, !PT ;  /* 0x0000001171117209 */ /* 0x000fc40007810000 */
[----:B------:R-:W-:Y:S01]  /*ce80*/  FMNMX.FTZ R18, R125, R18, !PT ;  /* 0x000000127d127209 */ /* 0x000fe20007810000 */
[----:B------:R-:W-:Y:S01]  /*ce90*/  IMAD.WIDE.U32 R28, R28, -0x326172a9, RZ ;  /* 0xcd9e8d571c1c7825 */ /* 0x000fe200078e00ff */
[----:B---3--:R-:W-:Y:S02]  /*cea0*/  FMNMX.FTZ R16, R21, R16, !PT ;  /* 0x0000001015107209 */ /* 0x008fe40007810000 */
[----:B------:R-:W-:Y:S02]  /*ceb0*/  FMNMX.FTZ R17, R112, R17, !PT ;  /* 0x0000001170117209 */ /* 0x000fe40007810000 */
[----:B------:R-:W-:Y:S01]  /*cec0*/  FMNMX.FTZ R18, R120, R18, !PT ;  /* 0x0000001278127209 */ /* 0x000fe20007810000 */
[----:B------:R-:W3:Y:S01]  /*ced0*/  SHFL.BFLY PT, R77, R16, 0x1, 0x1f ;  /* 0x0c201f00104d7f89 */ /* 0x000ee200000e0000 */
[----:B------:R-:W-:Y:S02]  /*cee0*/  LOP3.LUT R19, R35, UR19, R28, 0x96, !PT ;  /* 0x0000001323137c12 */ /* 0x000fe4000f8e961c */
[----:B--2---:R-:W-:-:S02]  /*cef0*/  FMNMX.FTZ R78, R20, R78, !PT ;  /* 0x0000004e144e7209 */ /* 0x004fc40007810000 */
[----:B------:R-:W-:Y:S02]  /*cf00*/  FMNMX.FTZ R17, R110, R17, !PT ;  /* 0x000000116e117209 */ /* 0x000fe40007810000 */
[----:B------:R-:W-:Y:S01]  /*cf10*/  FMNMX.FTZ R18, R121, R18, !PT ;  /* 0x0000001279127209 */ /* 0x000fe20007810000 */
[----:B------:R-:W-:Y:S01]  /*cf20*/  FMUL.FTZ R148, R78, c[0x0][0x23c] ;  /* 0x00008f004e947a20 */ /* 0x000fe20000410000 */
[----:B------:R-:W-:Y:S02]  /*cf30*/  LOP3.LUT R21, R19, 0xffff, RZ, 0xc0, !PT ;  /* 0x0000ffff13157812 */ /* 0x000fe400078ec0ff */
[----:B------:R-:W-:Y:S02]  /*cf40*/  FMNMX.FTZ R17, R0, R17, !PT ;  /* 0x0000001100117209 */ /* 0x000fe40007810000 */
[----:B------:R-:W-:Y:S02]  /*cf50*/  FMNMX.FTZ R18, R108, R18, !PT ;  /* 0x000000126c127209 */ /* 0x000fe40007810000 */
[----:B------:R-:W-:-:S02]  /*cf60*/  FSETP.NEU.FTZ.AND P2, PT, R78, -INF , PT ;  /* 0xff8000004e00780b */ /* 0x000fc40003f5d000 */
[----:B------:R-:W-:Y:S02]  /*cf70*/  LOP3.LUT R20, R19, 0xff, RZ, 0xc0, !PT ;  /* 0x000000ff13147812 */ /* 0x000fe400078ec0ff */
[----:B------:R-:W-:Y:S02]  /*cf80*/  SHF.R.U32.HI R21, RZ, 0x8, R21 ;  /* 0x00000008ff157819 */ /* 0x000fe40000011615 */
[----:B------:R-:W-:Y:S02]  /*cf90*/  FMNMX.FTZ R17, R44, R17, !PT ;  /* 0x000000112c117209 */ /* 0x000fe40007810000 */
[----:B------:R-:W-:Y:S02]  /*cfa0*/  FMNMX.FTZ R18, R131, R18, !PT ;  /* 0x0000001283127209 */ /* 0x000fe40007810000 */
[----:B------:R-:W-:Y:S02]  /*cfb0*/  FSEL R148, R148, RZ, P2 ;  /* 0x000000ff94947208 */ /* 0x000fe40001000000 */
[----:B------:R-:W-:-:S02]  /*cfc0*/  PRMT R20, R20, 0x5410, R21 ;  /* 0x0000541014147816 */ /* 0x000fc40000000015 */
[--C-:B------:R-:W-:Y:S01]  /*cfd0*/  SHF.R.U32.HI R21, RZ, 0x10, R19.reuse ;  /* 0x00000010ff157819 */ /* 0x100fe20000011613 */
[--C-:B------:R-:W-:Y:S01]  /*cfe0*/  FFMA.FTZ R147, R5, c[0x0][0x23c], -R148.reuse ;  /* 0x00008f0005937a23 */ /* 0x100fe20000010894 */
[----:B------:R-:W-:Y:S01]  /*cff0*/  FMNMX.FTZ R17, R11, R17, !PT ;  /* 0x000000110b117209 */ /* 0x000fe20007810000 */
[--C-:B------:R-:W-:Y:S01]  /*d000*/  FFMA.FTZ R146, R225, c[0x0][0x23c], -R148.reuse ;  /* 0x00008f00e1927a23 */ /* 0x100fe20000010894 */
[----:B------:R-:W-:Y:S01]  /*d010*/  FMNMX.FTZ R18, R130, R18, !PT ;  /* 0x0000001282127209 */ /* 0x000fe20007810000 */
[--C-:B------:R-:W-:Y:S01]  /*d020*/  FFMA.FTZ R145, R227, c[0x0][0x23c], -R148.reuse ;  /* 0x00008f00e3917a23 */ /* 0x100fe20000010894 */
[----:B------:R-:W-:Y:S01]  /*d030*/  SHF.R.U32.HI R5, RZ, 0x18, R19 ;  /* 0x00000018ff057819 */ /* 0x000fe20000011613 */
[--C-:B------:R-:W-:Y:S01]  /*d040*/  FFMA.FTZ R144, R243, c[0x0][0x23c], -R148.reuse ;  /* 0x00008f00f3907a23 */ /* 0x100fe20000010894 */
[----:B------:R-:W-:Y:S01]  /*d050*/  LOP3.LUT R21, R21, 0xff, RZ, 0xc0, !PT ;  /* 0x000000ff15157812 */ /* 0x000fe200078ec0ff */
[----:B------:R-:W-:Y:S01]  /*d060*/  MUFU.EX2 R147, R147 ;  /* 0x0000009300937308 */ /* 0x000fe20000000800 */
[----:B------:R-:W-:Y:S01]  /*d070*/  FMNMX.FTZ R17, R40, R17, !PT ;  /* 0x0000001128117209 */ /* 0x000fe20007810000 */
[--C-:B------:R-:W-:Y:S01]  /*d080*/  FFMA.FTZ R160, R160, c[0x0][0x23c], -R148.reuse ;  /* 0x00008f00a0a07a23 */ /* 0x100fe20000010894 */
[----:B------:R-:W-:Y:S01]  /*d090*/  FMNMX.FTZ R18, R123, R18, !PT ;  /* 0x000000127b127209 */ /* 0x000fe20007810000 */
[--C-:B------:R-:W-:Y:S01]  /*d0a0*/  FFMA.FTZ R159, R159, c[0x0][0x23c], -R148.reuse ;  /* 0x00008f009f9f7a23 */ /* 0x100fe20000010894 */
[----:B------:R-:W-:Y:S01]  /*d0b0*/  PRMT R21, R21, 0x5410, R5 ;  /* 0x0000541015157816 */ /* 0x000fe20000000005 */
[--C-:B------:R-:W-:Y:S01]  /*d0c0*/  FFMA.FTZ R132, R132, c[0x0][0x23c], -R148.reuse ;  /* 0x00008f0084847a23 */ /* 0x100fe20000010894 */
[----:B------:R-:W-:Y:S01]  /*d0d0*/  FMNMX.FTZ R17, R41, R17, !PT ;  /* 0x0000001129117209 */ /* 0x000fe20007810000 */
[----:B------:R-:W-:Y:S01]  /*d0e0*/  MUFU.EX2 R146, R146 ;  /* 0x0000009200927308 */ /* 0x000fe20000000800 */
[----:B------:R-:W-:Y:S01]  /*d0f0*/  FMNMX.FTZ R5, R106, R18, !PT ;  /* 0x000000126a057209 */ /* 0x000fe20007810000 */
[--C-:B------:R-:W-:Y:S01]  /*d100*/  FFMA.FTZ R156, R156, c[0x0][0x23c], -R148.reuse ;  /* 0x00008f009c9c7a23 */ /* 0x100fe20000010894 */
[----:B---3--:R-:W-:Y:S01]  /*d110*/  FMNMX.FTZ R77, R16, R77, !PT ;  /* 0x0000004d104d7209 */ /* 0x008fe20007810000 */
[--C-:B------:R-:W-:Y:S01]  /*d120*/  FFMA.FTZ R165, R165, c[0x0][0x23c], -R148.reuse ;  /* 0x00008f00a5a57a23 */ /* 0x100fe20000010894 */
[----:B------:R-:W-:Y:S01]  /*d130*/  FMNMX.FTZ R17, R36, R17, !PT ;  /* 0x0000001124117209 */ /* 0x000fe20007810000 */
[--C-:B------:R-:W-:Y:S01]  /*d140*/  FFMA.FTZ R250, R94, c[0x0][0x23c], -R148.reuse ;  /* 0x00008f005efa7a23 */ /* 0x100fe20000010894 */
[----:B------:R-:W-:Y:S01]  /*d150*/  FMNMX.FTZ R16, R104, R5, !PT ;  /* 0x0000000568107209 */ /* 0x000fe20007810000 */
[----:B------:R-:W-:Y:S01]  /*d160*/  FMUL.FTZ R143, R77, c[0x0][0x23c] ;  /* 0x00008f004d8f7a20 */ /* 0x000fe20000410000 */
[----:B------:R-:W-:Y:S01]  /*d170*/  FSEL R5, R78, RZ, P2 ;  /* 0x000000ff4e057208 */ /* 0x000fe20001000000 */
[----:B------:R-:W-:Y:S01]  /*d180*/  MUFU.EX2 R145, R145 ;  /* 0x0000009100917308 */ /* 0x000fe20000000800 */
[----:B------:R-:W-:Y:S01]  /*d190*/  FMNMX.FTZ R17, R48, R17, !PT ;  /* 0x0000001130117209 */ /* 0x000fe20007810000 */
[--C-:B------:R-:W-:Y:S01]  /*d1a0*/  FFMA.FTZ R103, R103, c[0x0][0x23c], -R148.reuse ;  /* 0x00008f0067677a23 */ /* 0x100fe20000010894 */
[----:B------:R-:W-:Y:S01]  /*d1b0*/  FMNMX.FTZ R16, R75, R16, !PT ;  /* 0x000000104b107209 */ /* 0x000fe20007810000 */
[----:B------:R-:W-:Y:S01]  /*d1c0*/  FADD.FTZ R5, R13, -R5 ;  /* 0x800000050d057221 */ /* 0x000fe20000010000 */
[----:B------:R-:W-:Y:S01]  /*d1d0*/  FMNMX.FTZ R13, R45, R17, !PT ;  /* 0x000000112d0d7209 */ /* 0x000fe20007810000 */
[----:B------:R-:W-:Y:S01]  /*d1e0*/  FFMA.FTZ R102, R102, c[0x0][0x23c], -R148 ;  /* 0x00008f0066667a23 */ /* 0x000fe20000010894 */
[----:B------:R-:W-:Y:S01]  /*d1f0*/  FSETP.NEU.FTZ.AND P1, PT, R77, -INF , PT ;  /* 0xff8000004d00780b */ /* 0x000fe20003f3d000 */
[----:B------:R-:W-:Y:S01]  /*d200*/  MUFU.EX2 R144, R144 ;  /* 0x0000009000907308 */ /* 0x000fe20000000800 */
[----:B------:R-:W-:Y:S01]  /*d210*/  FMNMX.FTZ R13, R37, R13, !PT ;  /* 0x0000000d250d7209 */ /* 0x000fe20007810000 */
[----:B------:R-:W-:Y:S01]  /*d220*/  FMUL.FTZ R5, R5, c[0x0][0x23c] ;  /* 0x00008f0005057a20 */ /* 0x000fe20000410000 */
[----:B------:R-:W-:-:S02]  /*d230*/  FMNMX.FTZ R16, R74, R16, !PT ;  /* 0x000000104a107209 */ /* 0x000fc40007810000 */
[----:B------:R-:W-:Y:S02]  /*d240*/  FMNMX.FTZ R13, R49, R13, !PT ;  /* 0x0000000d310d7209 */ /* 0x000fe40007810000 */
[----:B------:R-:W-:Y:S01]  /*d250*/  FSEL R149, R77, RZ, P1 ;  /* 0x000000ff4d957208 */ /* 0x000fe20000800000 */
[----:B------:R-:W2:Y:S01]  /*d260*/  MUFU.EX2 R150, R5 ;  /* 0x0000000500967308 */ /* 0x000ea20000000800 */
[----:B------:R-:W-:Y:S02]  /*d270*/  FMNMX.FTZ R25, R52, R13, !PT ;  /* 0x0000000d34197209 */ /* 0x000fe40007810000 */
[----:B------:R-:W-:Y:S01]  /*d280*/  FMNMX.FTZ R16, R60, R16, !PT ;  /* 0x000000103c107209 */ /* 0x000fe20007810000 */
[----:B------:R-:W-:Y:S01]  /*d290*/  FADD.FTZ R149, R8, -R149 ;  /* 0x8000009508957221 */ /* 0x000fe20000010000 */
[----:B------:R-:W-:Y:S02]  /*d2a0*/  FMNMX.FTZ R25, R50, R25, !PT ;  /* 0x0000001932197209 */ /* 0x000fe40007810000 */
[----:B------:R-:W-:Y:S01]  /*d2b0*/  FMNMX.FTZ R8, R59, R16, !PT ;  /* 0x000000103b087209 */ /* 0x000fe20007810000 */
[----:B------:R-:W-:Y:S01]  /*d2c0*/  FMUL.FTZ R149, R149, c[0x0][0x23c] ;  /* 0x00008f0095957a20 */ /* 0x000fe20000410000 */
[----:B------:R-:W-:Y:S01]  /*d2d0*/  FMNMX.FTZ R25, R53, R25, !PT ;  /* 0x0000001935197209 */ /* 0x000fe20007810000 */
[----:B------:R-:W-:Y:S01]  /*d2e0*/  LDSM.16.MT88.4 R16, [R231+0x4000] ;  /* 0x00400000e710783b */ /* 0x000fe20000004200 */
[----:B------:R-:W-:Y:S01]  /*d2f0*/  FMNMX.FTZ R8, R58, R8, !PT ;  /* 0x000000083a087209 */ /* 0x000fe20007810000 */
[----:B------:R-:W-:Y:S01]  /*d300*/  MUFU.EX2 R160, R160 ;  /* 0x000000a000a07308 */ /* 0x000fe20000000800 */
[----:B------:R-:W-:-:S02]  /*d310*/  FMNMX.FTZ R25, R54, R25, !PT ;  /* 0x0000001936197209 */ /* 0x000fc40007810000 */
[----:B------:R-:W-:Y:S01]  /*d320*/  FSEL R143, R143, RZ, P1 ;  /* 0x000000ff8f8f7208 */ /* 0x000fe20000800000 */
[----:B--2---:R-:W-:Y:S01]  /*d330*/  FMUL.FTZ R204, R204, R150 ;  /* 0x00000096cccc7220 */ /* 0x004fe20000410000 */
[----:B------:R-:W-:Y:S01]  /*d340*/  FMNMX.FTZ R8, R51, R8, !PT ;  /* 0x0000000833087209 */ /* 0x000fe20007810000 */
[----:B------:R-:W-:Y:S01]  /*d350*/  FMUL.FTZ R205, R205, R150 ;  /* 0x00000096cdcd7220 */ /* 0x000fe20000410000 */
        /* <DEDUP_REMOVED lines=9> */
[----:B------:R-:W-:Y:S01]  /*d3f0*/  FFMA.FTZ R141, R171, c[0x0][0x23c], -R143 ;  /* 0x00008f00ab8d7a23 */ /* 0x000fe2000001088f */
[----:B------:R-:W-:Y:S01]  /*d400*/  FMNMX.FTZ R8, R43, R8, !PT ;  /* 0x000000082b087209 */ /* 0x000fe20007810000 */
[-C--:B------:R-:W-:Y:S01]  /*d410*/  FMUL.FTZ R200, R200, R150.reuse ;  /* 0x00000096c8c87220 */ /* 0x080fe20000410000 */
[----:B------:R-:W-:Y:S01]  /*d420*/  LOP3.LUT R23, R34, 0xffff, RZ, 0xc0, !PT ;  /* 0x0000ffff22177812 */ /* 0x000fe200078ec0ff */
[-C--:B------:R-:W-:Y:S01]  /*d430*/  FMUL.FTZ R201, R201, R150.reuse ;  /* 0x00000096c9c97220 */ /* 0x080fe20000410000 */
[--C-:B------:R-:W-:Y:S01]  /*d440*/  SHF.R.U32.HI R6, RZ, 0x10, R34.reuse ;  /* 0x00000010ff067819 */ /* 0x100fe20000011622 */
[----:B------:R-:W2:Y:S01]  /*d450*/  MUFU.EX2 R138, R138 ;  /* 0x0000008a008a7308 */ /* 0x000ea20000000800 */
[----:B------:R-:W-:Y:S01]  /*d460*/  FMNMX.FTZ R25, R62, R25, !PT ;  /* 0x000000193e197209 */ /* 0x000fe20007810000 */
[----:B------:R-:W-:Y:S01]  /*d470*/  FMUL.FTZ R196, R196, R150 ;  /* 0x00000096c4c47220 */ /* 0x000fe20000410000 */
[----:B------:R-:W-:Y:S01]  /*d480*/  FMNMX.FTZ R8, R42, R8, !PT ;  /* 0x000000082a087209 */ /* 0x000fe20007810000 */
[-C--:B------:R-:W-:Y:S01]  /*d490*/  FMUL.FTZ R197, R197, R150.reuse ;  /* 0x00000096c5c57220 */ /* 0x080fe20000410000 */
[----:B------:R-:W-:Y:S01]  /*d4a0*/  LOP3.LUT R7, R34, 0xff, RZ, 0xc0, !PT ;  /* 0x000000ff22077812 */ /* 0x000fe200078ec0ff */
[-C--:B------:R-:W-:Y:S01]  /*d4b0*/  FMUL.FTZ R192, R192, R150.reuse ;  /* 0x00000096c0c07220 */ /* 0x080fe20000410000 */
[----:B------:R-:W-:Y:S01]  /*d4c0*/  SHF.R.U32.HI R23, RZ, 0x8, R23 ;  /* 0x00000008ff177819 */ /* 0x000fe20000011617 */
[----:B------:R-:W-:Y:S01]  /*d4d0*/  MUFU.EX2 R142, R142 ;  /* 0x0000008e008e7308 */ /* 0x000fe20000000800 */
[----:B------:R-:W-:Y:S01]  /*d4e0*/  SHF.R.U32.HI R22, RZ, 0x18, R34 ;  /* 0x00000018ff167819 */ /* 0x000fe20000011622 */
[----:B------:R-:W-:Y:S01]  /*d4f0*/  FMUL.FTZ R193, R193, R150 ;  /* 0x00000096c1c17220 */ /* 0x000fe20000410000 */
[----:B------:R-:W-:Y:S01]  /*d500*/  LOP3.LUT R6, R6, 0xff, RZ, 0xc0, !PT ;  /* 0x000000ff06067812 */ /* 0x000fe200078ec0ff */
[--C-:B------:R-:W-:Y:S01]  /*d510*/  FFMA.FTZ R157, R157, c[0x0][0x23c], -R143.reuse ;  /* 0x00008f009d9d7a23 */ /* 0x100fe2000001088f */
[----:B-1----:R-:W-:Y:S01]  /*d520*/  PRMT R136, R136, 0x7054, R136 ;  /* 0x0000705488887816 */ /* 0x002fe20000000088 */
[----:B------:R-:W-:Y:S01]  /*d530*/  FFMA.FTZ R168, R168, c[0x0][0x23c], -R143 ;  /* 0x00008f00a8a87a23 */ /* 0x000fe2000001088f */
[----:B------:R-:W-:Y:S01]  /*d540*/  FMNMX.FTZ R25, R61, R25, !PT ;  /* 0x000000193d197209 */ /* 0x000fe20007810000 */
[----:B------:R-:W-:Y:S01]  /*d550*/  MUFU.EX2 R141, R141 ;  /* 0x0000008d008d7308 */ /* 0x000fe20000000800 */
[----:B------:R-:W-:Y:S01]  /*d560*/  FMNMX.FTZ R8, R39, R8, !PT ;  /* 0x0000000827087209 */ /* 0x000fe20007810000 */
[--C-:B------:R-:W-:Y:S01]  /*d570*/  HSET2.LE.AND R20, R20, R136.reuse, PT ;  /* 0x0000008814147233 */ /* 0x100fe20003803000 */
[----:B------:R-:W-:Y:S01]  /*d580*/  PRMT R7, R7, 0x5410, R23 ;  /* 0x0000541007077816 */ /* 0x000fe20000000017 */
[--C-:B------:R-:W-:Y:S01]  /*d590*/  HSET2.LE.AND R21, R21, R136.reuse, PT ;  /* 0x0000008815157233 */ /* 0x100fe20003803000 */
[----:B------:R-:W-:Y:S01]  /*d5a0*/  PRMT R6, R6, 0x5410, R22 ;  /* 0x0000541006067816 */ /* 0x000fe20000000016 */
[--C-:B------:R-:W-:Y:S01]  /*d5b0*/  FFMA.FTZ R134, R134, c[0x0][0x23c], -R143.reuse ;  /* 0x00008f0086867a23 */ /* 0x100fe2000001088f */
[----:B------:R-:W-:Y:S01]  /*d5c0*/  F2FP.BF16.PACK_AB R13, R146, R147 ;  /* 0x00000093920d723e */ /* 0x000fe200000010ff */
[--C-:B------:R-:W-:Y:S01]  /*d5d0*/  HSET2.LE.AND R7, R7, R136.reuse, PT ;  /* 0x0000008807077233 */ /* 0x100fe20003803000 */
[----:B------:R-:W-:Y:S01]  /*d5e0*/  FMNMX.FTZ R25, R69, R25, !PT ;  /* 0x0000001945197209 */ /* 0x000fe20007810000 */
[----:B------:R-:W-:Y:S01]  /*d5f0*/  HSET2.LE.AND R6, R6, R136, PT ;  /* 0x0000008806067233 */ /* 0x000fe20003803000 */
[----:B------:R-:W-:Y:S01]  /*d600*/  FMNMX.FTZ R8, R38, R8, !PT ;  /* 0x0000000826087209 */ /* 0x000fe20007810000 */
[----:B------:R-:W1:Y:S01]  /*d610*/  MUFU.EX2 R149, R149 ;  /* 0x0000009500957308 */ /* 0x000e620000000800 */
[----:B------:R-:W-:Y:S01]  /*d620*/  F2FP.BF16.PACK_AB R22, R144, R145 ;  /* 0x000000919016723e */ /* 0x000fe200000010ff */
[--C-:B------:R-:W-:Y:S01]  /*d630*/  FFMA.FTZ R129, R129, c[0x0][0x23c], -R143.reuse ;  /* 0x00008f0081817a23 */ /* 0x100fe2000001088f */
[----:B--2---:R-:W-:Y:S01]  /*d640*/  F2FP.BF16.PACK_AB R23, R138, R140 ;  /* 0x0000008c8a17723e */ /* 0x004fe200000010ff */
[--C-:B------:R-:W-:Y:S01]  /*d650*/  FFMA.FTZ R164, R164, c[0x0][0x23c], -R143.reuse ;  /* 0x00008f00a4a47a23 */ /* 0x100fe2000001088f */
[----:B------:R-:W-:Y:S01]  /*d660*/  LOP3.LUT R20, R20, R13, RZ, 0xc0, !PT ;  /* 0x0000000d14147212 */ /* 0x000fe200078ec0ff */
[--C-:B------:R-:W-:Y:S01]  /*d670*/  FFMA.FTZ R161, R161, c[0x0][0x23c], -R143.reuse ;  /* 0x00008f00a1a17a23 */ /* 0x100fe2000001088f */
[----:B------:R-:W-:Y:S01]  /*d680*/  FMNMX.FTZ R8, R65, R8, !PT ;  /* 0x0000000841087209 */ /* 0x000fe20007810000 */
[----:B------:R-:W2:Y:S01]  /*d690*/  SHFL.BFLY PT, R13, R25, 0x2, 0x1f ;  /* 0x0c401f00190d7f89 */ /* 0x000ea200000e0000 */
[----:B------:R-:W-:Y:S01]  /*d6a0*/  LOP3.LUT R22, R7, R22, RZ, 0xc0, !PT ;  /* 0x0000001607167212 */ /* 0x000fe200078ec0ff */
[----:B------:R-:W-:Y:S01]  /*d6b0*/  MUFU.EX2 R157, R157 ;  /* 0x0000009d009d7308 */ /* 0x000fe20000000800 */
[----:B------:R-:W-:Y:S01]  /*d6c0*/  LOP3.LUT R23, R6, R23, RZ, 0xc0, !PT ;  /* 0x0000001706177212 */ /* 0x000fe200078ec0ff */
[--C-:B------:R-:W-:Y:S01]  /*d6d0*/  FFMA.FTZ R115, R115, c[0x0][0x23c], -R143.reuse ;  /* 0x00008f0073737a23 */ /* 0x100fe2000001088f */
[----:B------:R-:W3:Y:S01]  /*d6e0*/  LDSM.16.MT88.4 R4, [R240+0x4000] ;  /* 0x00400000f004783b */ /* 0x000ee20000004200 */
[----:B------:R-:W-:Y:S01]  /*d6f0*/  FMNMX.FTZ R8, R64, R8, !PT ;  /* 0x0000000840087209 */ /* 0x000fe20007810000 */
[----:B------:R-:W-:Y:S01]  /*d700*/  FFMA.FTZ R158, R158, c[0x0][0x23c], -R143 ;  /* 0x00008f009e9e7a23 */ /* 0x000fe2000001088f */
[----:B------:R-:W-:Y:S01]  /*d710*/  LOP3.LUT R172, R189, R9, RZ, 0x3c, !PT ;  /* 0x00000009bdac7212 */ /* 0x000fe200078e3cff */
[-C--:B-1----:R-:W-:Y:S01]  /*d720*/  FMUL.FTZ R206, R206, R149.reuse ;  /* 0x00000095cece7220 */ /* 0x082fe20000410000 */
[----:B------:R-:W-:Y:S01]  /*d730*/  FMNMX.FTZ R8, R63, R8, !PT ;  /* 0x000000083f087209 */ /* 0x000fe20007810000 */
[----:B------:R-:W-:Y:S01]  /*d740*/  FMUL.FTZ R207, R207, R149 ;  /* 0x00000095cfcf7220 */ /* 0x000fe20000410000 */
[----:B------:R-:W-:Y:S01]  /*d750*/  F2FP.BF16.PACK_AB R27, R141, R142 ;  /* 0x0000008e8d1b723e */ /* 0x000fe200000010ff */
[----:B------:R-:W-:Y:S01]  /*d760*/  IMAD.WIDE.U32 R172, R172, -0x2daee0ad, RZ ;  /* 0xd2511f53acac7825 */ /* 0x000fe200078e00ff */
[----:B------:R-:W-:Y:S01]  /*d770*/  FMNMX.FTZ R8, R67, R8, !PT ;  /* 0x0000000843087209 */ /* 0x000fe20007810000 */
[----:B------:R-:W-:Y:S01]  /*d780*/  MUFU.EX2 R168, R168 ;  /* 0x000000a800a87308 */ /* 0x000fe20000000800 */
[----:B------:R-:W-:Y:S01]  /*d790*/  LOP3.LUT R21, R21, R27, RZ, 0xc0, !PT ;  /* 0x0000001b15157212 */ /* 0x000fe200078ec0ff */
[-C--:B------:R-:W-:Y:S01]  /*d7a0*/  FMUL.FTZ R202, R202, R149.reuse ;  /* 0x00000095caca7220 */ /* 0x080fe20000410000 */
[----:B------:R-:W-:Y:S01]  /*d7b0*/  FMNMX.FTZ R8, R66, R8, !PT ;  /* 0x0000000842087209 */ /* 0x000fe20007810000 */
[-C--:B------:R-:W-:Y:S01]  /*d7c0*/  FMUL.FTZ R203, R203, R149.reuse ;  /* 0x00000095cbcb7220 */ /* 0x080fe20000410000 */
[----:B------:R-:W-:Y:S01]  /*d7d0*/  LOP3.LUT R190, R173, UR16, R186, 0x96, !PT ;  /* 0x00000010adbe7c12 */ /* 0x000fe2000f8e96ba */
[-C--:B------:R-:W-:Y:S01]  /*d7e0*/  FMUL.FTZ R198, R198, R149.reuse ;  /* 0x00000095c6c67220 */ /* 0x080fe20000410000 */
[----:B------:R-:W-:Y:S01]  /*d7f0*/  FMNMX.FTZ R8, R68, R8, !PT ;  /* 0x0000000844087209 */ /* 0x000fe20007810000 */
[----:B------:R-:W-:Y:S01]  /*d800*/  FMUL.FTZ R199, R199, R149 ;  /* 0x00000095c7c77220 */ /* 0x000fe20000410000 */
[----:B--2---:R-:W-:Y:S01]  /*d810*/  FMNMX.FTZ R25, R25, R13, !PT ;  /* 0x0000000d19197209 */ /* 0x004fe20007810000 */
[----:B------:R-:W-:Y:S01]  /*d820*/  IMAD.WIDE.U32 R190, R190, -0x326172a9, RZ ;  /* 0xcd9e8d57bebe7825 */ /* 0x000fe200078e00ff */
[----:B------:R-:W-:Y:S01]  /*d830*/  LOP3.LUT R27, R33, UR17, R188, 0x96, !PT ;  /* 0x00000011211b7c12 */ /* 0x000fe2000f8e96bc */
[----:B------:R-:W1:Y:S01]  /*d840*/  SHFL.BFLY PT, R13, R8, 0x2, 0x1f ;  /* 0x0c401f00080d7f89 */ /* 0x000e6200000e0000 */
[C---:B------:R-:W-:Y:S01]  /*d850*/  HMMA.16816.F32.BF16 R204, R20.reuse, R16, R204 ;  /* 0x0000001014cc723c */ /* 0x040fe200000418cc */
[-C--:B------:R-:W-:Y:S01]  /*d860*/  FMUL.FTZ R194, R194, R149.reuse ;  /* 0x00000095c2c27220 */ /* 0x080fe20000410000 */
[----:B------:R-:W-:Y:S01]  /*d870*/  LOP3.LUT R32, R191, UR15, R32, 0x96, !PT ;  /* 0x0000000fbf207c12 */ /* 0x000fe2000f8e9620 */
[----:B------:R-:W-:Y:S01]  /*d880*/  FMUL.FTZ R195, R195, R149 ;  /* 0x00000095c3c37220 */ /* 0x000fe20000410000 */
[----:B------:R-:W2:Y:S01]  /*d890*/  SHFL.BFLY PT, R163, R25, 0x1, 0x1f ;  /* 0x0c201f0019a37f89 */ /* 0x000ea200000e0000 */
[----:B------:R-:W-:Y:S01]  /*d8a0*/  IMAD.WIDE.U32 R226, R27, -0x2daee0ad, RZ ;  /* 0xd2511f531be27825 */ /* 0x000fe200078e00ff */
[----:B------:R-:W-:Y:S02]  /*d8b0*/  MUFU.EX2 R159, R159 ;  /* 0x0000009f009f7308 */ /* 0x000fe40000000800 */
[----:B------:R-:W-:Y:S01]  /*d8c0*/  HMMA.16816.F32.BF16 R200, R20, R18, R200 ;  /* 0x0000001214c8723c */ /* 0x000fe200000418c8 */
[----:B------:R-:W-:-:S04]  /*d8d0*/  IMAD.WIDE.U32 R32, R32, -0x2daee0ad, RZ ;  /* 0xd2511f5320207825 */ /* 0x000fc800078e00ff */
[--C-:B------:R-:W-:Y:S01]  /*d8e0*/  FFMA.FTZ R107, R107, c[0x0][0x23c], -R143.reuse ;  /* 0x00008f006b6b7a23 */ /* 0x100fe2000001088f */
[----:B------:R-:W-:Y:S01]  /*d8f0*/  LOP3.LUT R226, R33, UR12, R226, 0x96, !PT ;  /* 0x0000000c21e27c12 */ /* 0x000fe2000f8e96e2 */
[----:B------:R-:W-:Y:S01]  /*d900*/  MUFU.EX2 R132, R132 ;  /* 0x0000008400847308 */ /* 0x000fe20000000800 */
[--C-:B------:R-:W-:Y:S01]  /*d910*/  FFMA.FTZ R105, R105, c[0x0][0x23c], -R143.reuse ;  /* 0x00008f0069697a23 */ /* 0x100fe2000001088f */
[C---:B---3--:R-:W-:Y:S01]  /*d920*/  HMMA.16816.F32.BF16 R196, R20.reuse, R4, R196 ;  /* 0x0000000414c4723c */ /* 0x048fe200000418c4 */
[--C-:B------:R-:W-:Y:S02]  /*d930*/  FFMA.FTZ R111, R111, c[0x0][0x23c], -R143.reuse ;  /* 0x00008f006f6f7a23 */ /* 0x100fe4000001088f */
[--C-:B------:R-:W-:Y:S02]  /*d940*/  FFMA.FTZ R109, R109, c[0x0][0x23c], -R143.reuse ;  /* 0x00008f006d6d7a23 */ /* 0x100fe4000001088f */
[--C-:B------:R-:W-:Y:S01]  /*d950*/  FFMA.FTZ R71, R71, c[0x0][0x23c], -R143.reuse ;  /* 0x00008f0047477a23 */ /* 0x100fe2000001088f */
[----:B-1----:R-:W-:Y:S01]  /*d960*/  FMNMX.FTZ R13, R8, R13, !PT ;  /* 0x0000000d080d7209 */ /* 0x002fe20007810000 */
[----:B------:R-:W-:Y:S01]  /*d970*/  MUFU.EX2 R156, R156 ;  /* 0x0000009c009c7308 */ /* 0x000fe20000000800 */
[----:B------:R-:W-:Y:S01]  /*d980*/  HMMA.16816.F32.BF16 R192, R20, R6, R192 ;  /* 0x0000000614c0723c */ /* 0x000fe200000418c0 */
[----:B------:R-:W-:-:S02]  /*d990*/  FFMA.FTZ R70, R70, c[0x0][0x23c], -R143 ;  /* 0x00008f0046467a23 */ /* 0x000fc4000001088f */
[----:B------:R-:W1:Y:S01]  /*d9a0*/  SHFL.BFLY PT, R8, R13, 0x1, 0x1f ;  /* 0x0c201f000d087f89 */ /* 0x000e6200000e0000 */
[----:B--2---:R-:W-:Y:S01]  /*d9b0*/  FMNMX.FTZ R163, R25, R163, !PT ;  /* 0x000000a319a37209 */ /* 0x004fe20007810000 */
[----:B------:R-:W-:Y:S01]  /*d9c0*/  FFMA.FTZ R89, R89, c[0x0][0x23c], -R143 ;  /* 0x00008f0059597a23 */ /* 0x000fe2000001088f */
[----:B------:R-:W-:Y:S01]  /*d9d0*/  LOP3.LUT R25, R29, UR9, R30, 0x96, !PT ;  /* 0x000000091d197c12 */ /* 0x000fe2000f8e961e */
[----:B------:R-:W-:Y:S01]  /*d9e0*/  MUFU.EX2 R134, R134 ;  /* 0x0000008600867308 */ /* 0x000fe20000000800 */
[----:B------:R-:W-:Y:S01]  /*d9f0*/  LOP3.LUT R20, R227, UR14, R172, 0x96, !PT ;  /* 0x0000000ee3147c12 */ /* 0x000fe2000f8e96ac */
[----:B------:R-:W-:Y:S01]  /*da00*/  IMAD.WIDE.U32 R226, R226, -0x326172a9, RZ ;  /* 0xcd9e8d57e2e27825 */ /* 0x000fe200078e00ff */
[----:B------:R-:W-:-:S03]  /*da10*/  FSETP.NEU.FTZ.AND P2, PT, R163, -INF , PT ;  /* 0xff800000a300780b */ /* 0x000fc60003f5d000 */
[----:B------:R-:W-:Y:S01]  /*da20*/  IMAD.WIDE.U32 R224, R20, -0x326172a9, RZ ;  /* 0xcd9e8d5714e07825 */ /* 0x000fe200078e00ff */
[C---:B------:R-:W-:Y:S01]  /*da30*/  FSEL R23, R163.reuse, RZ, P2 ;  /* 0x000000ffa3177208 */ /* 0x040fe20001000000 */
[----:B------:R-:W-:Y:S02]  /*da40*/  MUFU.EX2 R129, R129 ;  /* 0x0000008100817308 */ /* 0x000fe40000000800 */
[----:B------:R-:W-:Y:S01]  /*da50*/  FMUL.FTZ R174, R163, c[0x0][0x23c] ;  /* 0x00008f00a3ae7a20 */ /* 0x000fe20000410000 */
[----:B------:R-:W-:Y:S01]  /*da60*/  LOP3.LUT R20, R225, UR13, R190, 0x96, !PT ;  /* 0x0000000de1147c12 */ /* 0x000fe2000f8e96be */
[----:B------:R-:W-:Y:S01]  /*da70*/  IMAD.WIDE.U32 R30, R25, -0x2daee0ad, RZ ;  /* 0xd2511f53191e7825 */ /* 0x000fe200078e00ff */
[----:B------:R-:W-:Y:S02]  /*da80*/  LOP3.LUT R224, R227, UR11, R224, 0x96, !PT ;  /* 0x0000000be3e07c12 */ /* 0x000fe4000f8e96e0 */
[----:B------:R-:W-:Y:S01]  /*da90*/  FSEL R174, R174, RZ, P2 ;  /* 0x000000ffaeae7208 */ /* 0x000fe20001000000 */
[----:B------:R-:W-:Y:S01]  /*daa0*/  IMAD.WIDE.U32 R20, R20, -0x2daee0ad, RZ ;  /* 0xd2511f5314147825 */ /* 0x000fe200078e00ff */
[----:B------:R-:W-:Y:S01]  /*dab0*/  SHF.R.U32.HI R33, RZ, 0x18, R30 ;  /* 0x00000018ff217819 */ /* 0x000fe2000001161e */
[----:B------:R-:W-:Y:S01]  /*dac0*/  MUFU.EX2 R165, R165 ;  /* 0x000000a500a57308 */ /* 0x000fe20000000800 */
[----:B------:R-:W-:Y:S01]  /*dad0*/  LOP3.LUT R34, R30, 0xff, RZ, 0xc0, !PT ;  /* 0x000000ff1e227812 */ /* 0x000fe200078ec0ff */
[----:B------:R-:W-:Y:S01]  /*dae0*/  IMAD.WIDE.U32 R224, R224, -0x2daee0ad, RZ ;  /* 0xd2511f53e0e07825 */ /* 0x000fe200078e00ff */
[----:B------:R-:W-:-:S02]  /*daf0*/  LOP3.LUT R245, R21, UR10, R32, 0x96, !PT ;  /* 0x0000000a15f57c12 */ /* 0x000fc4000f8e9620 */
[----:B-1----:R-:W-:Y:S01]  /*db00*/  FMNMX.FTZ R8, R13, R8, !PT ;  /* 0x000000080d087209 */ /* 0x002fe20007810000 */
[----:B------:R-:W-:Y:S01]  /*db10*/  FFMA.FTZ R167, R244, c[0x0][0x23c], -R174 ;  /* 0x00008f00f4a77a23 */ /* 0x000fe200000108ae */
[----:B------:R-:W-:Y:S01]  /*db20*/  LOP3.LUT R20, R225, UR8, R20, 0x96, !PT ;  /* 0x00000008e1147c12 */ /* 0x000fe2000f8e9614 */
[----:B------:R-:W-:Y:S01]  /*db30*/  IMAD.WIDE.U32 R244, R245, -0x326172a9, RZ ;  /* 0xcd9e8d57f5f47825 */ /* 0x000fe200078e00ff */
[----:B------:R-:W-:Y:S01]  /*db40*/  FSETP.NEU.FTZ.AND P1, PT, R8, -INF , PT ;  /* 0xff8000000800780b */ /* 0x000fe20003f3d000 */
[----:B------:R-:W-:Y:S01]  /*db50*/  MUFU.EX2 R164, R164 ;  /* 0x000000a400a47308 */ /* 0x000fe20000000800 */
[----:B------:R-:W-:Y:S01]  /*db60*/  LOP3.LUT R32, R31, UR18, R26, 0x96, !PT ;  /* 0x000000121f207c12 */ /* 0x000fe2000f8e961a */
[----:B------:R-:W-:-:S03]  /*db70*/  IMAD.WIDE.U32 R28, R20, -0x326172a9, RZ ;  /* 0xcd9e8d57141c7825 */ /* 0x000fc600078e00ff */
[----:B------:R-:W-:Y:S01]  /*db80*/  LOP3.LUT R189, R32, 0xffff, RZ, 0xc0, !PT ;  /* 0x0000ffff20bd7812 */ /* 0x000fe200078ec0ff */
[----:B------:R-:W-:Y:S01]  /*db90*/  FFMA.FTZ R151, R15, c[0x0][0x23c], -R174 ;  /* 0x00008f000f977a23 */ /* 0x000fe200000108ae */
[----:B------:R-:W-:Y:S01]  /*dba0*/  SHF.R.U32.HI R21, RZ, 0x10, R28 ;  /* 0x00000010ff157819 */ /* 0x000fe2000001161c */
[----:B------:R-:W-:Y:S01]  /*dbb0*/  FMUL.FTZ R175, R8, c[0x0][0x23c] ;  /* 0x00008f0008af7a20 */ /* 0x000fe20000410000 */
[----:B------:R-:W-:Y:S01]  /*dbc0*/  LOP3.LUT R20, R28, 0xffff, RZ, 0xc0, !PT ;  /* 0x0000ffff1c147812 */ /* 0x000fe200078ec0ff */
[--C-:B------:R-:W-:Y:S01]  /*dbd0*/  FFMA.FTZ R139, R139, c[0x0][0x23c], -R174.reuse ;  /* 0x00008f008b8b7a23 */ /* 0x100fe200000108ae */
[----:B------:R-:W-:Y:S01]  /*dbe0*/  LOP3.LUT R13, R21, 0xff, RZ, 0xc0, !PT ;  /* 0x000000ff150d7812 */ /* 0x000fe200078ec0ff */
[----:B------:R-:W-:Y:S01]  /*dbf0*/  FFMA.FTZ R152, R152, c[0x0][0x23c], -R174 ;  /* 0x00008f0098987a23 */ /* 0x000fe200000108ae */
[----:B------:R-:W-:Y:S01]  /*dc00*/  SHF.R.U32.HI R21, RZ, 0x18, R28 ;  /* 0x00000018ff157819 */ /* 0x000fe2000001161c */
[----:B------:R-:W-:Y:S01]  /*dc10*/  MUFU.EX2 R167, R167 ;  /* 0x000000a700a77308 */ /* 0x000fe20000000800 */
[----:B------:R-:W-:Y:S01]  /*dc20*/  SHF.R.U32.HI R20, RZ, 0x8, R20 ;  /* 0x00000008ff147819 */ /* 0x000fe20000011614 */
[--C-:B------:R-:W-:Y:S01]  /*dc30*/  FFMA.FTZ R127, R127, c[0x0][0x23c], -R174.reuse ;  /* 0x00008f007f7f7a23 */ /* 0x100fe200000108ae */
[----:B------:R-:W-:Y:S01]  /*dc40*/  LOP3.LUT R22, R28, 0xff, RZ, 0xc0, !PT ;  /* 0x000000ff1c167812 */ /* 0x000fe200078ec0ff */
[--C-:B------:R-:W-:Y:S01]  /*dc50*/  FFMA.FTZ R122, R122, c[0x0][0x23c], -R174.reuse ;  /* 0x00008f007a7a7a23 */ /* 0x100fe200000108ae */
[----:B------:R-:W-:Y:S01]  /*dc60*/  PRMT R13, R13, 0x5410, R21 ;  /* 0x000054100d0d7816 */ /* 0x000fe20000000015 */
[----:B------:R-:W-:Y:S01]  /*dc70*/  FFMA.FTZ R128, R128, c[0x0][0x23c], -R174 ;  /* 0x00008f0080807a23 */ /* 0x000fe200000108ae */
[----:B------:R-:W-:Y:S01]  /*dc80*/  LOP3.LUT R21, R29, UR19, R244, 0x96, !PT ;  /* 0x000000131d157c12 */ /* 0x000fe2000f8e96f4 */
[----:B------:R-:W-:Y:S01]  /*dc90*/  MUFU.EX2 R139, R139 ;  /* 0x0000008b008b7308 */ /* 0x000fe20000000800 */
[----:B------:R-:W-:Y:S01]  /*dca0*/  PRMT R15, R22, 0x5410, R20 ;  /* 0x00005410160f7816 */ /* 0x000fe20000000014 */
[--C-:B------:R-:W-:Y:S01]  /*dcb0*/  HSET2.LE.AND R13, R13, R136.reuse, PT ;  /* 0x000000880d0d7233 */ /* 0x100fe20003803000 */
[C---:B------:R-:W-:Y:S01]  /*dcc0*/  LOP3.LUT R20, R21.reuse, 0xffff, RZ, 0xc0, !PT ;  /* 0x0000ffff15147812 */ /* 0x040fe200078ec0ff */
[----:B------:R-:W-:Y:S01]  /*dcd0*/  FFMA.FTZ R126, R126, c[0x0][0x23c], -R174 ;  /* 0x00008f007e7e7a23 */ /* 0x000fe200000108ae */
[----:B------:R-:W-:Y:S01]  /*dce0*/  LOP3.LUT R22, R21, 0xff, RZ, 0xc0, !PT ;  /* 0x000000ff15167812 */ /* 0x000fe200078ec0ff */
[----:B------:R-:W-:Y:S01]  /*dcf0*/  HSET2.LE.AND R15, R15, R136, PT ;  /* 0x000000880f0f7233 */ /* 0x000fe20003803000 */
[----:B------:R-:W-:Y:S01]  /*dd00*/  SHF.R.U32.HI R20, RZ, 0x8, R20 ;  /* 0x00000008ff147819 */ /* 0x000fe20000011614 */
[----:B------:R-:W1:Y:S01]  /*dd10*/  MUFU.EX2 R152, R152 ;  /* 0x0000009800987308 */ /* 0x000e620000000800 */
[----:B------:R-:W-:Y:S01]  /*dd20*/  FSEL R175, R175, RZ, P1 ;  /* 0x000000ffafaf7208 */ /* 0x000fe20000800000 */
[----:B------:R-:W-:Y:S01]  /*dd30*/  FFMA.FTZ R50, R50, c[0x0][0x23c], -R174 ;  /* 0x00008f0032327a23 */ /* 0x000fe200000108ae */
[----:B------:R-:W-:Y:S01]  /*dd40*/  PRMT R20, R22, 0x5410, R20 ;  /* 0x0000541016147816 */ /* 0x000fe20000000014 */
[----:B------:R-:W-:Y:S01]  /*dd50*/  FFMA.FTZ R53, R53, c[0x0][0x23c], -R174 ;  /* 0x00008f0035357a23 */ /* 0x000fe200000108ae */
[----:B------:R-:W-:Y:S01]  /*dd60*/  SHF.R.U32.HI R22, RZ, 0x10, R21 ;  /* 0x00000010ff167819 */ /* 0x000fe20000011615 */
[----:B------:R-:W-:Y:S01]  /*dd70*/  FFMA.FTZ R137, R137, c[0x0][0x23c], -R175 ;  /* 0x00008f0089897a23 */ /* 0x000fe200000108af */
[----:B------:R-:W-:Y:S01]  /*dd80*/  SHF.R.U32.HI R21, RZ, 0x18, R21 ;  /* 0x00000018ff157819 */ /* 0x000fe20000011615 */
[--C-:B------:R-:W-:Y:S01]  /*dd90*/  FFMA.FTZ R153, R153, c[0x0][0x23c], -R175.reuse ;  /* 0x00008f0099997a23 */ /* 0x100fe200000108af */
[----:B------:R-:W-:Y:S01]  /*dda0*/  LOP3.LUT R22, R22, 0xff, RZ, 0xc0, !PT ;  /* 0x000000ff16167812 */ /* 0x000fe200078ec0ff */
[--C-:B------:R-:W-:Y:S01]  /*ddb0*/  FFMA.FTZ R173, R14, c[0x0][0x23c], -R175.reuse ;  /* 0x00008f000ead7a23 */ /* 0x100fe200000108af */
[----:B------:R-:W-:Y:S01]  /*ddc0*/  MUFU.EX2 R151, R151 ;  /* 0x0000009700977308 */ /* 0x000fe20000000800 */
[----:B------:R-:W-:Y:S01]  /*ddd0*/  FFMA.FTZ R171, R24, c[0x0][0x23c], -R175 ;  /* 0x00008f0018ab7a23 */ /* 0x000fe200000108af */
[----:B------:R-:W-:Y:S01]  /*dde0*/  PRMT R21, R22, 0x5410, R21 ;  /* 0x0000541016157816 */ /* 0x000fe20000000015 */
[----:B------:R-:W-:Y:S01]  /*ddf0*/  FADD.FTZ R14, R133, -R23 ;  /* 0x80000017850e7221 */ /* 0x000fe20000010000 */
[----:B------:R-:W-:Y:S01]  /*de00*/  FSEL R22, R8, RZ, P1 ;  /* 0x000000ff08167208 */ /* 0x000fe20000800000 */
[--C-:B------:R-:W-:Y:S01]  /*de10*/  FFMA.FTZ R120, R120, c[0x0][0x23c], -R175.reuse ;  /* 0x00008f0078787a23 */ /* 0x100fe200000108af */
[----:B------:R-:W-:Y:S01]  /*de20*/  SHF.R.U32.HI R29, RZ, 0x10, R30 ;  /* 0x00000010ff1d7819 */ /* 0x000fe2000001161e */
[----:B------:R-:W-:Y:S01]  /*de30*/  FMUL.FTZ R186, R14, c[0x0][0x23c] ;  /* 0x00008f000eba7a20 */ /* 0x000fe20000410000 */
[----:B------:R-:W-:Y:S01]  /*de40*/  MUFU.EX2 R137, R137 ;  /* 0x0000008900897308 */ /* 0x000fe20000000800 */
[----:B------:R-:W-:Y:S01]  /*de50*/  FADD.FTZ R12, R12, -R22 ;  /* 0x800000160c0c7221 */ /* 0x000fe20000010000 */
[----:B-1----:R-:W-:Y:S01]  /*de60*/  F2FP.BF16.PACK_AB R14, R152, R139 ;  /* 0x0000008b980e723e */ /* 0x002fe200000010ff */
[--C-:B------:R-:W-:Y:S01]  /*de70*/  FFMA.FTZ R121, R121, c[0x0][0x23c], -R175.reuse ;  /* 0x00008f0079797a23 */ /* 0x100fe200000108af */
[----:B------:R-:W-:Y:S01]  /*de80*/  LOP3.LUT R28, R30, 0xffff, RZ, 0xc0, !PT ;  /* 0x0000ffff1e1c7812 */ /* 0x000fe200078ec0ff */
[----:B------:R-:W-:Y:S01]  /*de90*/  FMUL.FTZ R12, R12, c[0x0][0x23c] ;  /* 0x00008f000c0c7a20 */ /* 0x000fe20000410000 */
[----:B------:R-:W-:Y:S01]  /*dea0*/  LOP3.LUT R14, R15, R14, RZ, 0xc0, !PT ;  /* 0x0000000e0f0e7212 */ /* 0x000fe200078ec0ff */
[--C-:B------:R-:W-:Y:S01]  /*deb0*/  FFMA.FTZ R131, R131, c[0x0][0x23c], -R175.reuse ;  /* 0x00008f0083837a23 */ /* 0x100fe200000108af */
[----:B------:R-:W1:Y:S01]  /*dec0*/  MUFU.EX2 R153, R153 ;  /* 0x0000009900997308 */ /* 0x000e620000000800 */
[----:B------:R-:W-:Y:S01]  /*ded0*/  SHF.R.U32.HI R28, RZ, 0x8, R28 ;  /* 0x00000008ff1c7819 */ /* 0x000fe2000001161c */
[--C-:B------:R-:W-:Y:S01]  /*dee0*/  FFMA.FTZ R108, R108, c[0x0][0x23c], -R175.reuse ;  /* 0x00008f006c6c7a23 */ /* 0x100fe200000108af */
[----:B------:R-:W-:Y:S01]  /*def0*/  LOP3.LUT R133, R32, 0xff, RZ, 0xc0, !PT ;  /* 0x000000ff20857812 */ /* 0x000fe200078ec0ff */
[--C-:B------:R-:W-:Y:S01]  /*df00*/  FFMA.FTZ R130, R130, c[0x0][0x23c], -R175.reuse ;  /* 0x00008f0082827a23 */ /* 0x100fe200000108af */
[----:B------:R-:W-:Y:S01]  /*df10*/  SHF.R.U32.HI R35, RZ, 0x18, R32 ;  /* 0x00000018ff237819 */ /* 0x000fe20000011620 */
[----:B------:R-:W-:Y:S01]  /*df20*/  FFMA.FTZ R123, R123, c[0x0][0x23c], -R175 ;  /* 0x00008f007b7b7a23 */ /* 0x000fe200000108af */
[----:B------:R-:W-:Y:S01]  /*df30*/  PRMT R34, R34, 0x5410, R28 ;  /* 0x0000541022227816 */ /* 0x000fe2000000001c */
[----:B------:R-:W-:Y:S01]  /*df40*/  MUFU.EX2 R171, R171 ;  /* 0x000000ab00ab7308 */ /* 0x000fe20000000800 */
[----:B------:R-:W-:Y:S01]  /*df50*/  SHF.R.U32.HI R189, RZ, 0x8, R189 ;  /* 0x00000008ffbd7819 */ /* 0x000fe200000116bd */
[----:B------:R-:W-:-:S02]  /*df60*/  FFMA.FTZ R62, R62, c[0x0][0x23c], -R174 ;  /* 0x00008f003e3e7a23 */ /* 0x000fc400000108ae */
[--C-:B------:R-:W-:Y:S01]  /*df70*/  HSET2.LE.AND R34, R34, R136.reuse, PT ;  /* 0x0000008822227233 */ /* 0x100fe20003803000 */
[----:B------:R-:W-:Y:S01]  /*df80*/  PRMT R133, R133, 0x5410, R189 ;  /* 0x0000541085857816 */ /* 0x000fe200000000bd */
[--C-:B------:R-:W-:Y:S01]  /*df90*/  FFMA.FTZ R67, R67, c[0x0][0x23c], -R175.reuse ;  /* 0x00008f0043437a23 */ /* 0x100fe200000108af */
[----:B------:R-:W-:Y:S01]  /*dfa0*/  F2FP.BF16.PACK_AB R189, R159, R160 ;  /* 0x000000a09fbd723e */ /* 0x000fe200000010ff */
[----:B------:R-:W-:Y:S01]  /*dfb0*/  MUFU.EX2 R173, R173 ;  /* 0x000000ad00ad7308 */ /* 0x000fe20000000800 */
[----:B-1----:R-:W-:Y:S01]  /*dfc0*/  F2FP.BF16.PACK_AB R15, R153, R137 ;  /* 0x00000089990f723e */ /* 0x002fe200000010ff */
[----:B------:R-:W-:Y:S01]  /*dfd0*/  HSET2.LE.AND R133, R133, R136, PT ;  /* 0x0000008885857233 */ /* 0x000fe20003803000 */
[----:B------:R-:W-:Y:S01]  /*dfe0*/  LOP3.LUT R34, R34, R189, RZ, 0xc0, !PT ;  /* 0x000000bd22227212 */ /* 0x000fe200078ec0ff */
[--C-:B------:R-:W-:Y:S01]  /*dff0*/  FFMA.FTZ R66, R66, c[0x0][0x23c], -R175.reuse ;  /* 0x00008f0042427a23 */ /* 0x100fe200000108af */
[----:B------:R-:W-:Y:S01]  /*e000*/  LOP3.LUT R15, R13, R15, RZ, 0xc0, !PT ;  /* 0x0000000f0d0f7212 */ /* 0x000fe200078ec0ff */
[----:B------:R-:W-:Y:S01]  /*e010*/  FFMA.FTZ R68, R68, c[0x0][0x23c], -R175 ;  /* 0x00008f0044447a23 */ /* 0x000fe200000108af */
[----:B------:R-:W-:Y:S01]  /*e020*/  F2FP.BF16.PACK_AB R13, R151, R167 ;  /* 0x000000a7970d723e */ /* 0x000fe200000010ff */
[----:B------:R-:W1:Y:S01]  /*e030*/  MUFU.EX2 R186, R186 ;  /* 0x000000ba00ba7308 */ /* 0x000e620000000800 */
[----:B------:R-:W-:Y:S01]  /*e040*/  F2FP.BF16.PACK_AB R189, R129, R134 ;  /* 0x0000008681bd723e */ /* 0x000fe200000010ff */
[----:B------:R-:W-:-:S02]  /*e050*/  FFMA.FTZ R88, R88, c[0x0][0x23c], -R143 ;  /* 0x00008f0058587a23 */ /* 0x000fc4000001088f */
[--C-:B------:R-:W-:Y:S02]  /*e060*/  FFMA.FTZ R94, R84, c[0x0][0x23c], -R143.reuse ;  /* 0x00008f00545e7a23 */ /* 0x100fe4000001088f */
[--C-:B------:R-:W-:Y:S02]  /*e070*/  FFMA.FTZ R101, R101, c[0x0][0x23c], -R143.reuse ;  /* 0x00008f0065657a23 */ /* 0x100fe4000001088f */
[----:B------:R2:W3:Y:S01]  /*e080*/  MUFU.EX2 R185, R12 ;  /* 0x0000000c00b97308 */ /* 0x0004e20000000800 */
[----:B------:R-:W-:Y:S02]  /*e090*/  FFMA.FTZ R100, R100, c[0x0][0x23c], -R143 ;  /* 0x00008f0064647a23 */ /* 0x000fe4000001088f */
[----:B------:R-:W-:Y:S02]  /*e0a0*/  FFMA.FTZ R147, R182, R150, R147 ;  /* 0x00000096b6937223 */ /* 0x000fe40000010093 */
[----:B------:R-:W-:Y:S02]  /*e0b0*/  FFMA.FTZ R142, R183, R149, R142 ;  /* 0x00000095b78e7223 */ /* 0x000fe4000001008e */
[----:B------:R-:W-:Y:S01]  /*e0c0*/  FADD.FTZ R147, R146, R147 ;  /* 0x0000009392937221 */ /* 0x000fe20000010000 */
[----:B------:R-:W-:Y:S01]  /*e0d0*/  MUFU.EX2 R127, R127 ;  /* 0x0000007f007f7308 */ /* 0x000fe20000000800 */
[-C--:B-1----:R-:W-:Y:S01]  /*e0e0*/  FMUL.FTZ R24, R212, R186.reuse ;  /* 0x000000bad4187220 */ /* 0x082fe20000410000 */
[----:B------:R-:W-:Y:S01]  /*e0f0*/  LOP3.LUT R212, R245, UR9, R226, 0x96, !PT ;  /* 0x00000009f5d47c12 */ /* 0x000fe2000f8e96e2 */
[----:B------:R-:W-:-:S02]  /*e100*/  FMUL.FTZ R25, R213, R186 ;  /* 0x000000bad5197220 */ /* 0x000fc40000410000 */
[-C--:B------:R-:W-:Y:S02]  /*e110*/  FMUL.FTZ R216, R216, R186.reuse ;  /* 0x000000bad8d87220 */ /* 0x080fe40000410000 */
[-C--:B------:R-:W-:Y:S01]  /*e120*/  FMUL.FTZ R217, R217, R186.reuse ;  /* 0x000000bad9d97220 */ /* 0x080fe20000410000 */
[--C-:B--2---:R-:W-:Y:S01]  /*e130*/  HSET2.LE.AND R12, R20, R136.reuse, PT ;  /* 0x00000088140c7233 */ /* 0x104fe20003803000 */
[----:B------:R-:W-:Y:S01]  /*e140*/  F2FP.BF16.PACK_AB R20, R173, R171 ;  /* 0x000000abad14723e */ /* 0x000fe200000010ff */
[-C--:B---3--:R-:W-:Y:S01]  /*e150*/  FMUL.FTZ R26, R214, R185.reuse ;  /* 0x000000b9d61a7220 */ /* 0x088fe20000410000 */
[----:B------:R-:W-:Y:S01]  /*e160*/  MUFU.EX2 R122, R122 ;  /* 0x0000007a007a7308 */ /* 0x000fe20000000800 */
[----:B------:R-:W-:Y:S01]  /*e170*/  FMUL.FTZ R27, R215, R185 ;  /* 0x000000b9d71b7220 */ /* 0x000fe20000410000 */
[----:B------:R-:W-:Y:S01]  /*e180*/  LOP3.LUT R12, R12, R13, RZ, 0xc0, !PT ;  /* 0x0000000d0c0c7212 */ /* 0x000fe200078ec0ff */
[----:B------:R-:W-:Y:S01]  /*e190*/  HSET2.LE.AND R13, R21, R136, PT ;  /* 0x00000088150d7233 */ /* 0x000fe20003803000 */
[----:B------:R-:W-:-:S02]  /*e1a0*/  FMUL.FTZ R21, R221, R186 ;  /* 0x000000badd157220 */ /* 0x000fc40000410000 */
[-C--:B------:R-:W-:Y:S02]  /*e1b0*/  FMUL.FTZ R22, R222, R185.reuse ;  /* 0x000000b9de167220 */ /* 0x080fe40000410000 */
[----:B------:R-:W-:Y:S01]  /*e1c0*/  LOP3.LUT R13, R13, R20, RZ, 0xc0, !PT ;  /* 0x000000140d0d7212 */ /* 0x000fe200078ec0ff */
[----:B------:R-:W-:Y:S01]  /*e1d0*/  FMUL.FTZ R20, R220, R186 ;  /* 0x000000badc147220 */ /* 0x000fe20000410000 */
[----:B------:R-:W-:Y:S01]  /*e1e0*/  MUFU.EX2 R120, R120 ;  /* 0x0000007800787308 */ /* 0x000fe20000000800 */
[-C--:B------:R-:W-:Y:S02]  /*e1f0*/  FMUL.FTZ R23, R223, R185.reuse ;  /* 0x000000b9df177220 */ /* 0x080fe40000410000 */
[-C--:B------:R-:W-:Y:S02]  /*e200*/  FMUL.FTZ R218, R218, R185.reuse ;  /* 0x000000b9dada7220 */ /* 0x080fe40000410000 */
[----:B------:R-:W-:Y:S01]  /*e210*/  HMMA.16816.F32.BF16 R24, R12, R4, R24 ;  /* 0x000000040c18723c */ /* 0x000fe20000041818 */
[----:B------:R-:W-:-:S02]  /*e220*/  FMUL.FTZ R219, R219, R185 ;  /* 0x000000b9dbdb7220 */ /* 0x000fc40000410000 */
[-C--:B------:R-:W-:Y:S01]  /*e230*/  FMUL.FTZ R208, R208, R186.reuse ;  /* 0x000000bad0d07220 */ /* 0x080fe20000410000 */
[----:B------:R-:W-:Y:S01]  /*e240*/  MUFU.EX2 R121, R121 ;  /* 0x0000007900797308 */ /* 0x000fe20000000800 */
[-C--:B------:R-:W-:Y:S02]  /*e250*/  FMUL.FTZ R209, R209, R186.reuse ;  /* 0x000000bad1d17220 */ /* 0x080fe40000410000 */
[----:B------:R-:W-:Y:S01]  /*e260*/  LOP3.LUT R4, R29, 0xff, RZ, 0xc0, !PT ;  /* 0x000000ff1d047812 */ /* 0x000fe200078ec0ff */
[-C--:B------:R-:W-:Y:S01]  /*e270*/  FMUL.FTZ R210, R210, R185.reuse ;  /* 0x000000b9d2d27220 */ /* 0x080fe20000410000 */
[C---:B------:R-:W-:Y:S01]  /*e280*/  HMMA.16816.F32.BF16 R20, R12.reuse, R16, R20 ;  /* 0x000000100c14723c */ /* 0x040fe20000041814 */
[-C--:B------:R-:W-:Y:S01]  /*e290*/  FMUL.FTZ R211, R211, R185.reuse ;  /* 0x000000b9d3d37220 */ /* 0x080fe20000410000 */
[----:B------:R-:W-:Y:S01]  /*e2a0*/  PRMT R33, R4, 0x5410, R33 ;  /* 0x0000541004217816 */ /* 0x000fe20000000021 */
[----:B------:R-:W1:Y:S01]  /*e2b0*/  LDSM.16.MT88.4 R28, [R231+0x4400] ;  /* 0x00440000e71c783b */ /* 0x000e620000004200 */
[----:B------:R-:W-:Y:S01]  /*e2c0*/  SHF.R.U32.HI R4, RZ, 0x10, R32 ;  /* 0x00000010ff047819 */ /* 0x000fe20000011620 */
[----:B------:R-:W-:Y:S01]  /*e2d0*/  IMAD.WIDE.U32 R212, R212, -0x2daee0ad, RZ ;  /* 0xd2511f53d4d47825 */ /* 0x000fe200078e00ff */
[----:B------:R-:W2:Y:S01]  /*e2e0*/  MUFU.EX2 R128, R128 ;  /* 0x0000008000807308 */ /* 0x000ea20000000800 */
[--C-:B------:R-:W-:Y:S01]  /*e2f0*/  HSET2.LE.AND R33, R33, R136.reuse, PT ;  /* 0x0000008821217233 */ /* 0x100fe20003803000 */
[C---:B------:R-:W-:Y:S01]  /*e300*/  HMMA.16816.F32.BF16 R16, R12.reuse, R18, R216 ;  /* 0x000000120c10723c */ /* 0x040fe200000418d8 */
[----:B------:R-:W-:Y:S01]  /*e310*/  LOP3.LUT R32, R4, 0xff, RZ, 0xc0, !PT ;  /* 0x000000ff04207812 */ /* 0x000fe200078ec0ff */
[----:B------:R-:W-:Y:S01]  /*e320*/  FFMA.FTZ R167, R180, R186, R167 ;  /* 0x000000bab4a77223 */ /* 0x000fe200000100a7 */
[----:B------:R-:W-:Y:S01]  /*e330*/  LOP3.LUT R224, R213, UR18, R224, 0x96, !PT ;  /* 0x00000012d5e07c12 */ /* 0x000fe2000f8e96e0 */
[----:B------:R-:W-:Y:S01]  /*e340*/  FFMA.FTZ R171, R181, R185, R171 ;  /* 0x000000b9b5ab7223 */ /* 0x000fe200000100ab */
[----:B------:R-:W-:Y:S01]  /*e350*/  PRMT R32, R32, 0x5410, R35 ;  /* 0x0000541020207816 */ /* 0x000fe20000000023 */
[----:B------:R-:W-:Y:S01]  /*e360*/  MUFU.EX2 R126, R126 ;  /* 0x0000007e007e7308 */ /* 0x000fe20000000800 */
[----:B------:R-:W-:Y:S01]  /*e370*/  F2FP.BF16.PACK_AB R35, R168, R157 ;  /* 0x0000009da823723e */ /* 0x000fe200000010ff */
[----:B------:R-:W-:Y:S01]  /*e380*/  HMMA.16816.F32.BF16 R12, R12, R6, R208 ;  /* 0x000000060c0c723c */ /* 0x000fe200000418d0 */
[----:B------:R-:W3:Y:S01]  /*e390*/  LDSM.16.MT88.4 R4, [R240+0x4400] ;  /* 0x00440000f004783b */ /* 0x000ee20000004200 */
[----:B------:R-:W-:Y:S01]  /*e3a0*/  FADD.FTZ R167, R151, R167 ;  /* 0x000000a797a77221 */ /* 0x000fe20000010000 */
[----:B------:R-:W-:Y:S01]  /*e3b0*/  LOP3.LUT R35, R33, R35, RZ, 0xc0, !PT ;  /* 0x0000002321237212 */ /* 0x000fe200078ec0ff */
[----:B------:R-:W-:Y:S01]  /*e3c0*/  HSET2.LE.AND R33, R32, R136, PT ;  /* 0x0000008820217233 */ /* 0x000fe20003803000 */
[----:B------:R-:W-:Y:S01]  /*e3d0*/  F2FP.BF16.PACK_AB R32, R156, R132 ;  /* 0x000000849c20723e */ /* 0x000fe200000010ff */
[----:B------:R-:W-:Y:S01]  /*e3e0*/  MUFU.EX2 R161, R161 ;  /* 0x000000a100a17308 */ /* 0x000fe20000000800 */
[----:B------:R-:W-:Y:S01]  /*e3f0*/  IMAD.U32 R210, RZ, RZ, UR7 ;  /* 0x00000007ffd27e24 */ /* 0x000fe2000f8e00ff */
[----:B------:R-:W-:Y:S01]  /*e400*/  SHF.R.U32.HI R208, RZ, 0x10, R212 ;  /* 0x00000010ffd07819 */ /* 0x000fe200000116d4 */
[----:B------:R-:W-:Y:S01]  /*e410*/  UIADD3 UR7, UR6, 0x2, URZ ;  /* 0x0000000206077890 */ /* 0x000fe2000fffe03f */
[----:B------:R-:W-:Y:S01]  /*e420*/  LOP3.LUT R32, R133, R32, RZ, 0xc0, !PT ;  /* 0x0000002085207212 */ /* 0x000fe200078ec0ff */
[----:B------:R-:W-:Y:S01]  /*e430*/  UIADD3 UR6, UR6, 0x3, URZ ;  /* 0x0000000306067890 */ /* 0x000fe2000fffe03f */
[----:B------:R-:W-:Y:S01]  /*e440*/  LOP3.LUT R133, R212, 0xffff, RZ, 0xc0, !PT ;  /* 0x0000ffffd4857812 */ /* 0x000fe200078ec0ff */
[----:B------:R-:W-:Y:S01]  /*e450*/  FADD.FTZ R171, R173, R171 ;  /* 0x000000abadab7221 */ /* 0x000fe20000010000 */
[----:B------:R-:W-:Y:S01]  /*e460*/  LOP3.LUT R33, R33, R189, RZ, 0xc0, !PT ;  /* 0x000000bd21217212 */ /* 0x000fe200078ec0ff */
[----:B------:R-:W-:Y:S01]  /*e470*/  FFMA.FTZ R189, R124, c[0x0][0x23c], -R175 ;  /* 0x00008f007cbd7a23 */ /* 0x000fe200000108af */
[----:B------:R-:W-:Y:S01]  /*e480*/  LOP3.LUT R210, R187, UR33, R210, 0x96, !PT ;  /* 0x00000021bbd27c12 */ /* 0x000fe2000f8e96d2 */
[----:B------:R-:W-:Y:S01]  /*e490*/  MUFU.EX2 R115, R115 ;  /* 0x0000007300737308 */ /* 0x000fe20000000800 */
[----:B------:R-:W-:Y:S01]  /*e4a0*/  SHF.R.U32.HI R124, RZ, 0x8, R133 ;  /* 0x00000008ff7c7819 */ /* 0x000fe20000011685 */
[----:B------:R-:W-:Y:S01]  /*e4b0*/  FADD.FTZ R142, R141, R142 ;  /* 0x0000008e8d8e7221 */ /* 0x000fe20000010000 */
[----:B------:R-:W-:Y:S01]  /*e4c0*/  SHF.R.U32.HI R133, RZ, 0x18, R212 ;  /* 0x00000018ff857819 */ /* 0x000fe200000116d4 */
[----:B------:R-:W-:Y:S01]  /*e4d0*/  IMAD.WIDE.U32 R210, R210, -0x326172a9, RZ ;  /* 0xcd9e8d57d2d27825 */ /* 0x000fe200078e00ff */
[----:B------:R-:W-:-:S02]  /*e4e0*/  LOP3.LUT R208, R208, 0xff, RZ, 0xc0, !PT ;  /* 0x000000ffd0d07812 */ /* 0x000fc400078ec0ff */
[----:B------:R-:W-:Y:S01]  /*e4f0*/  LOP3.LUT R209, R212, 0xff, RZ, 0xc0, !PT ;  /* 0x000000ffd4d17812 */ /* 0x000fe200078ec0ff */
[----:B------:R-:W4:Y:S01]  /*e500*/  MUFU.EX2 R189, R189 ;  /* 0x000000bd00bd7308 */ /* 0x000f220000000800 */
[----:B------:R-:W-:Y:S01]  /*e510*/  PRMT R133, R208, 0x5410, R133 ;  /* 0x00005410d0857816 */ /* 0x000fe20000000085 */
[----:B------:R-:W-:Y:S01]  /*e520*/  FFMA.FTZ R208, R125, c[0x0][0x23c], -R175 ;  /* 0x00008f007dd07a23 */ /* 0x000fe200000108af */
[C---:B-1----:R-:W-:Y:S01]  /*e530*/  HMMA.16816.F32.BF16 R204, R32.reuse, R28, R204 ;  /* 0x0000001c20cc723c */ /* 0x042fe200000418cc */
[----:B------:R-:W-:Y:S01]  /*e540*/  LOP3.LUT R220, R155, UR15, R210, 0x96, !PT ;  /* 0x0000000f9bdc7c12 */ /* 0x000fe2000f8e96d2 */
[----:B------:R-:W-:Y:S01]  /*e550*/  FADD.FTZ R139, R139, R167 ;  /* 0x000000a78b8b7221 */ /* 0x000fe20000010000 */
[----:B------:R-:W-:Y:S01]  /*e560*/  PRMT R124, R209, 0x5410, R124 ;  /* 0x00005410d17c7816 */ /* 0x000fe2000000007c */
[----:B------:R-:W-:Y:S01]  /*e570*/  FFMA.FTZ R209, R114, c[0x0][0x23c], -R174 ;  /* 0x00008f0072d17a23 */ /* 0x000fe200000108ae */
[----:B------:R-:W1:Y:S01]  /*e580*/  MUFU.EX2 R208, R208 ;  /* 0x000000d000d07308 */ /* 0x000e620000000800 */
[----:B------:R-:W-:Y:S01]  /*e590*/  IMAD.WIDE.U32 R220, R220, -0x2daee0ad, RZ ;  /* 0xd2511f53dcdc7825 */ /* 0x000fe200078e00ff */
[----:B------:R-:W-:Y:S01]  /*e5a0*/  LOP3.LUT R210, R191, UR15, R210, 0x96, !PT ;  /* 0x0000000fbfd27c12 */ /* 0x000fe2000f8e96d2 */
[----:B------:R-:W-:Y:S02]  /*e5b0*/  HMMA.16816.F32.BF16 R200, R32, R30, R200 ;  /* 0x0000001e20c8723c */ /* 0x000fe400000418c8 */
[----:B------:R-:W-:-:S02]  /*e5c0*/  FFMA.FTZ R114, R112, c[0x0][0x23c], -R174 ;  /* 0x00008f0070727a23 */ /* 0x000fc400000108ae */
[----:B------:R-:W-:Y:S01]  /*e5d0*/  FFMA.FTZ R112, R116, c[0x0][0x23c], -R148 ;  /* 0x00008f0074707a23 */ /* 0x000fe20000010894 */
[----:B------:R-:W-:Y:S01]  /*e5e0*/  MUFU.EX2 R158, R158 ;  /* 0x0000009e009e7308 */ /* 0x000fe20000000800 */
[----:B------:R-:W-:Y:S02]  /*e5f0*/  FADD.FTZ R137, R137, R171 ;  /* 0x000000ab89897221 */ /* 0x000fe40000010000 */
[----:B---3--:R-:W-:Y:S01]  /*e600*/  HMMA.16816.F32.BF16 R196, R32, R4, R196 ;  /* 0x0000000420c4723c */ /* 0x008fe200000418c4 */
[----:B------:R-:W-:Y:S02]  /*e610*/  FADD.FTZ R145, R145, R147 ;  /* 0x0000009391917221 */ /* 0x000fe40000010000 */
[----:B------:R-:W-:Y:S02]  /*e620*/  FADD.FTZ R140, R140, R142 ;  /* 0x0000008e8c8c7221 */ /* 0x000fe40000010000 */
[----:B------:R-:W-:Y:S01]  /*e630*/  MUFU.EX2 R209, R209 ;  /* 0x000000d100d17308 */ /* 0x000fe20000000800 */
[----:B------:R-:W-:-:S02]  /*e640*/  FADD.FTZ R139, R152, R139 ;  /* 0x0000008b988b7221 */ /* 0x000fc40000010000 */
[----:B------:R-:W-:Y:S01]  /*e650*/  HMMA.16816.F32.BF16 R192, R32, R6, R192 ;  /* 0x0000000620c0723c */ /* 0x000fe200000418c0 */
[----:B------:R-:W-:Y:S02]  /*e660*/  FADD.FTZ R137, R153, R137 ;  /* 0x0000008999897221 */ /* 0x000fe40000010000 */
[----:B------:R-:W-:Y:S02]  /*e670*/  FADD.FTZ R145, R144, R145 ;  /* 0x0000009190917221 */ /* 0x000fe40000010000 */
[----:B------:R-:W-:Y:S01]  /*e680*/  MUFU.EX2 R131, R131 ;  /* 0x0000008300837308 */ /* 0x000fe20000000800 */
[----:B------:R-:W-:Y:S01]  /*e690*/  FADD.FTZ R140, R138, R140 ;  /* 0x0000008c8a8c7221 */ /* 0x000fe20000010000 */
[----:B------:R-:W-:Y:S01]  /*e6a0*/  LOP3.LUT R33, R211, UR17, R166, 0x96, !PT ;  /* 0x00000011d3217c12 */ /* 0x000fe2000f8e96a6 */
[--C-:B------:R-:W-:Y:S01]  /*e6b0*/  HSET2.LE.AND R35, R133, R136.reuse, PT ;  /* 0x0000008885237233 */ /* 0x100fe20003803000 */
[----:B------:R-:W-:Y:S01]  /*e6c0*/  LOP3.LUT R34, R224, 0xffff, RZ, 0xc0, !PT ;  /* 0x0000ffffe0227812 */ /* 0x000fe200078ec0ff */
[----:B--2---:R-:W-:Y:S01]  /*e6d0*/  FADD.FTZ R139, R128, R139 ;  /* 0x0000008b808b7221 */ /* 0x004fe20000010000 */
[----:B------:R-:W-:Y:S01]  /*e6e0*/  LOP3.LUT R32, R224, 0xff, RZ, 0xc0, !PT ;  /* 0x000000ffe0207812 */ /* 0x000fe200078ec0ff */
[----:B------:R-:W-:Y:S01]  /*e6f0*/  IMAD.WIDE.U32 R216, R33, -0x2daee0ad, RZ ;  /* 0xd2511f5321d87825 */ /* 0x000fe200078e00ff */
[----:B------:R-:W-:Y:S01]  /*e700*/  SHF.R.U32.HI R33, RZ, 0x10, R224 ;  /* 0x00000010ff217819 */ /* 0x000fe200000116e0 */
[----:B------:R-:W-:Y:S01]  /*e710*/  MUFU.EX2 R114, R114 ;  /* 0x0000007200727308 */ /* 0x000fe20000000800 */
[----:B------:R-:W-:Y:S01]  /*e720*/  SHF.R.U32.HI R34, RZ, 0x8, R34 ;  /* 0x00000008ff227819 */ /* 0x000fe20000011622 */
[----:B----4-:R-:W-:Y:S01]  /*e730*/  FADD.FTZ R137, R189, R137 ;  /* 0x00000089bd897221 */ /* 0x010fe20000010000 */
[----:B------:R-:W-:Y:S01]  /*e740*/  SHF.R.U32.HI R224, RZ, 0x18, R224 ;  /* 0x00000018ffe07819 */ /* 0x000fe200000116e0 */
[----:B------:R-:W-:Y:S01]  /*e750*/  FADD.FTZ R145, R132, R145 ;  /* 0x0000009184917221 */ /* 0x000fe20000010000 */
[----:B------:R-:W-:Y:S01]  /*e760*/  LOP3.LUT R33, R33, 0xff, RZ, 0xc0, !PT ;  /* 0x000000ff21217812 */ /* 0x000fe200078ec0ff */
[----:B------:R-:W-:Y:S01]  /*e770*/  FADD.FTZ R140, R134, R140 ;  /* 0x0000008c868c7221 */ /* 0x000fe20000010000 */
[----:B------:R-:W-:Y:S01]  /*e780*/  PRMT R32, R32, 0x5410, R34 ;  /* 0x0000541020207816 */ /* 0x000fe20000000022 */
[--C-:B------:R-:W-:Y:S01]  /*e790*/  HSET2.LE.AND R34, R124, R136.reuse, PT ;  /* 0x000000887c227233 */ /* 0x100fe20003803000 */
[----:B------:R-:W-:Y:S01]  /*e7a0*/  PRMT R33, R33, 0x5410, R224 ;  /* 0x0000541021217816 */ /* 0x000fe200000000e0 */
[----:B------:R-:W-:Y:S01]  /*e7b0*/  MUFU.EX2 R130, R130 ;  /* 0x0000008200827308 */ /* 0x000fe20000000800 */
[----:B------:R-:W-:Y:S01]  /*e7c0*/  F2FP.BF16.PACK_AB R133, R122, R127 ;  /* 0x0000007f7a85723e */ /* 0x000fe200000010ff */
[--C-:B------:R-:W-:Y:S01]  /*e7d0*/  HSET2.LE.AND R32, R32, R136.reuse, PT ;  /* 0x0000008820207233 */ /* 0x100fe20003803000 */
[----:B------:R-:W-:Y:S01]  /*e7e0*/  F2FP.BF16.PACK_AB R124, R121, R120 ;  /* 0x00000078797c723e */ /* 0x000fe200000010ff */
[----:B------:R-:W-:Y:S01]  /*e7f0*/  HSET2.LE.AND R33, R33, R136, PT ;  /* 0x0000008821217233 */ /* 0x000fe20003803000 */
[----:B------:R-:W-:Y:S01]  /*e800*/  LOP3.LUT R125, R217, UR14, R162, 0x96, !PT ;  /* 0x0000000ed97d7c12 */ /* 0x000fe2000f8e96a2 */
[----:B------:R-:W-:Y:S01]  /*e810*/  FADD.FTZ R156, R156, R145 ;  /* 0x000000919c9c7221 */ /* 0x000fe20000010000 */
[----:B------:R-:W-:Y:S01]  /*e820*/  LOP3.LUT R216, R221, UR12, R216, 0x96, !PT ;  /* 0x0000000cddd87c12 */ /* 0x000fe2000f8e96d8 */
[----:B------:R-:W-:Y:S01]  /*e830*/  MUFU.EX2 R123, R123 ;  /* 0x0000007b007b7308 */ /* 0x000fe20000000800 */
[----:B------:R-:W-:Y:S01]  /*e840*/  LOP3.LUT R34, R34, R133, RZ, 0xc0, !PT ;  /* 0x0000008522227212 */ /* 0x000fe200078ec0ff */
[----:B------:R-:W-:Y:S01]  /*e850*/  IMAD.WIDE.U32 R212, R125, -0x326172a9, RZ ;  /* 0xcd9e8d577dd47825 */ /* 0x000fe200078e00ff */
[----:B------:R-:W-:-:S02]  /*e860*/  LOP3.LUT R35, R35, R124, RZ, 0xc0, !PT ;  /* 0x0000007c23237212 */ /* 0x000fc400078ec0ff */
[----:B------:R-:W-:Y:S01]  /*e870*/  F2FP.BF16.PACK_AB R133, R126, R128 ;  /* 0x000000807e85723e */ /* 0x000fe200000010ff */
[----:B------:R-:W-:Y:S01]  /*e880*/  IMAD.WIDE.U32 R216, R216, -0x326172a9, RZ ;  /* 0xcd9e8d57d8d87825 */ /* 0x000fe200078e00ff */
[----:B-1----:R-:W-:Y:S01]  /*e890*/  F2FP.BF16.PACK_AB R124, R208, R189 ;  /* 0x000000bdd07c723e */ /* 0x002fe200000010ff */
[----:B------:R-:W-:Y:S01]  /*e8a0*/  MUFU.EX2 R107, R107 ;  /* 0x0000006b006b7308 */ /* 0x000fe20000000800 */
[----:B------:R-:W-:Y:S01]  /*e8b0*/  LOP3.LUT R32, R32, R133, RZ, 0xc0, !PT ;  /* 0x0000008520207212 */ /* 0x000fe200078ec0ff */
[----:B------:R-:W-:Y:S01]  /*e8c0*/  FFMA.FTZ R125, R170, c[0x0][0x23c], -R148 ;  /* 0x00008f00aa7d7a23 */ /* 0x000fe20000010894 */
[----:B------:R-:W-:Y:S01]  /*e8d0*/  LOP3.LUT R33, R33, R124, RZ, 0xc0, !PT ;  /* 0x0000007c21217212 */ /* 0x000fe200078ec0ff */
[----:B------:R-:W-:Y:S01]  /*e8e0*/  FADD.FTZ R126, R126, R139 ;  /* 0x0000008b7e7e7221 */ /* 0x000fe20000010000 */
[----:B------:R-:W-:Y:S01]  /*e8f0*/  LOP3.LUT R124, R213, UR13, R154, 0x96, !PT ;  /* 0x0000000dd57c7c12 */ /* 0x000fe2000f8e969a */
[----:B------:R-:W-:Y:S01]  /*e900*/  FADD.FTZ R208, R208, R137 ;  /* 0x00000089d0d07221 */ /* 0x000fe20000010000 */
[----:B------:R-:W-:Y:S01]  /*e910*/  LOP3.LUT R212, R217, UR11, R212, 0x96, !PT ;  /* 0x0000000bd9d47c12 */ /* 0x000fe2000f8e96d4 */
[----:B------:R-:W-:Y:S01]  /*e920*/  MUFU.EX2 R125, R125 ;  /* 0x0000007d007d7308 */ /* 0x000fe20000000800 */
[----:B------:R-:W-:Y:S01]  /*e930*/  FADD.FTZ R129, R129, R140 ;  /* 0x0000008c81817221 */ /* 0x000fe20000010000 */
[----:B------:R-:W-:Y:S01]  /*e940*/  HMMA.16816.F32.BF16 R20, R32, R28, R20 ;  /* 0x0000001c2014723c */ /* 0x000fe20000041814 */
[----:B------:R-:W-:-:S02]  /*e950*/  FADD.FTZ R126, R127, R126 ;  /* 0x0000007e7f7e7221 */ /* 0x000fc40000010000 */
[----:B------:R-:W-:-:S03]  /*e960*/  IMAD.WIDE.U32 R212, R212, -0x2daee0ad, RZ ;  /* 0xd2511f53d4d47825 */ /* 0x000fc600078e00ff */
[----:B------:R-:W-:Y:S01]  /*e970*/  MUFU.EX2 R105, R105 ;  /* 0x0000006900697308 */ /* 0x000fe20000000800 */
[----:B------:R-:W-:Y:S01]  /*e980*/  IMAD.WIDE.U32 R28, R124, -0x2daee0ad, RZ ;  /* 0xd2511f537c1c7825 */ /* 0x000fe200078e00ff */
[C---:B------:R-:W-:Y:S03]  /*e990*/  HMMA.16816.F32.BF16 R16, R32.reuse, R30, R16 ;  /* 0x0000001e2010723c */ /* 0x040fe60000041810 */
[----:B------:R-:W-:Y:S01]  /*e9a0*/  FFMA.FTZ R124, R135, c[0x0][0x23c], -R148 ;  /* 0x00008f00877c7a23 */ /* 0x000fe20000010894 */
[----:B------:R-:W-:Y:S01]  /*e9b0*/  LOP3.LUT R28, R213, UR8, R28, 0x96, !PT ;  /* 0x00000008d51c7c12 */ /* 0x000fe2000f8e961c */
[----:B------:R-:W-:Y:S01]  /*e9c0*/  FFMA.FTZ R135, R169, c[0x0][0x23c], -R148 ;  /* 0x00008f00a9877a23 */ /* 0x000fe20000010894 */
[----:B------:R-:W-:Y:S01]  /*e9d0*/  LOP3.LUT R220, R29, UR10, R220, 0x96, !PT ;  /* 0x0000000a1ddc7c12 */ /* 0x000fe2000f8e96dc */
[----:B------:R-:W-:Y:S01]  /*e9e0*/  MUFU.EX2 R112, R112 ;  /* 0x0000007000707308 */ /* 0x000fe20000000800 */
[----:B------:R-:W-:Y:S01]  /*e9f0*/  HMMA.16816.F32.BF16 R24, R32, R4, R24 ;  /* 0x000000042018723c */ /* 0x000fe20000041818 */
[----:B------:R-:W-:-:S04]  /*ea00*/  IMAD.WIDE.U32 R30, R28, -0x326172a9, RZ ;  /* 0xcd9e8d571c1e7825 */ /* 0x000fc800078e00ff */
[----:B------:R-:W-:Y:S01]  /*ea10*/  IMAD.WIDE.U32 R220, R220, -0x326172a9, RZ ;  /* 0xcd9e8d57dcdc7825 */ /* 0x000fe200078e00ff */
[C---:B------:R-:W-:Y:S01]  /*ea20*/  LOP3.LUT R28, R30.reuse, 0xffff, RZ, 0xc0, !PT ;  /* 0x0000ffff1e1c7812 */ /* 0x040fe200078ec0ff */
[----:B------:R-:W1:Y:S01]  /*ea30*/  MUFU.EX2 R135, R135 ;  /* 0x0000008700877308 */ /* 0x000e620000000800 */
[----:B------:R-:W-:Y:S01]  /*ea40*/  LOP3.LUT R170, R30, 0xff, RZ, 0xc0, !PT ;  /* 0x000000ff1eaa7812 */ /* 0x000fe200078ec0ff */
[----:B------:R-:W-:Y:S01]  /*ea50*/  HMMA.16816.F32.BF16 R12, R32, R6, R12 ;  /* 0x00000006200c723c */ /* 0x000fe2000004180c */
[----:B------:R-:W-:Y:S01]  /*ea60*/  LOP3.LUT R4, R31, UR19, R220, 0x96, !PT ;  /* 0x000000131f047c12 */ /* 0x000fe2000f8e96dc */
[----:B------:R-:W-:Y:S01]  /*ea70*/  FADD.FTZ R208, R120, R208 ;  /* 0x000000d078d07221 */ /* 0x000fe20000010000 */
[----:B------:R-:W-:Y:S01]  /*ea80*/  SHF.R.U32.HI R5, RZ, 0x8, R28 ;  /* 0x00000008ff057819 */ /* 0x000fe2000001161c */
[----:B------:R-:W-:Y:S01]  /*ea90*/  FADD.FTZ R156, R160, R156 ;  /* 0x0000009ca09c7221 */ /* 0x000fe20000010000 */
[----:B------:R-:W-:Y:S01]  /*eaa0*/  SHF.R.U32.HI R28, RZ, 0x10, R30 ;  /* 0x00000010ff1c7819 */ /* 0x000fe2000001161e */
[----:B------:R-:W2:Y:S01]  /*eab0*/  MUFU.EX2 R124, R124 ;  /* 0x0000007c007c7308 */ /* 0x000ea20000000800 */
[----:B------:R-:W-:Y:S01]  /*eac0*/  LOP3.LUT R133, R4, 0xffff, RZ, 0xc0, !PT ;  /* 0x0000ffff04857812 */ /* 0x000fe200078ec0ff */
[----:B------:R-:W-:Y:S01]  /*ead0*/  FADD.FTZ R129, R157, R129 ;  /* 0x000000819d817221 */ /* 0x000fe20000010000 */
[----:B------:R-:W-:Y:S01]  /*eae0*/  PRMT R170, R170, 0x5410, R5 ;  /* 0x00005410aaaa7816 */ /* 0x000fe20000000005 */
[----:B------:R-:W-:Y:S01]  /*eaf0*/  FADD.FTZ R126, R122, R126 ;  /* 0x0000007e7a7e7221 */ /* 0x000fe20000010000 */
[----:B------:R-:W-:Y:S01]  /*eb00*/  LOP3.LUT R28, R28, 0xff, RZ, 0xc0, !PT ;  /* 0x000000ff1c1c7812 */ /* 0x000fe200078ec0ff */
[----:B------:R-:W-:Y:S01]  /*eb10*/  FADD.FTZ R208, R121, R208 ;  /* 0x000000d079d07221 */ /* 0x000fe20000010000 */
[----:B------:R-:W-:Y:S01]  /*eb20*/  LOP3.LUT R5, R4, 0xff, RZ, 0xc0, !PT ;  /* 0x000000ff04057812 */ /* 0x000fe200078ec0ff */
[--C-:B------:R-:W-:Y:S01]  /*eb30*/  HSET2.LE.AND R34, R170, R136.reuse, PT ;  /* 0x00000088aa227233 */ /* 0x100fe20003803000 */
[----:B------:R-:W-:Y:S01]  /*eb40*/  SHF.R.U32.HI R169, RZ, 0x18, R30 ;  /* 0x00000018ffa97819 */ /* 0x000fe2000001161e */
[----:B------:R-:W-:Y:S01]  /*eb50*/  FFMA.FTZ R170, R113, c[0x0][0x23c], -R174 ;  /* 0x00008f0071aa7a23 */ /* 0x000fe200000108ae */
[----:B------:R-:W-:Y:S01]  /*eb60*/  SHF.R.U32.HI R133, RZ, 0x8, R133 ;  /* 0x00000008ff857819 */ /* 0x000fe20000011685 */
[----:B------:R-:W-:Y:S01]  /*eb70*/  FFMA.FTZ R113, R117, c[0x0][0x23c], -R148 ;  /* 0x00008f0075717a23 */ /* 0x000fe20000010894 */
[----:B------:R-:W-:Y:S01]  /*eb80*/  PRMT R169, R28, 0x5410, R169 ;  /* 0x000054101ca97816 */ /* 0x000fe200000000a9 */
[----:B------:R-:W-:Y:S01]  /*eb90*/  MUFU.EX2 R111, R111 ;  /* 0x0000006f006f7308 */ /* 0x000fe20000000800 */
[----:B------:R-:W-:Y:S01]  /*eba0*/  PRMT R133, R5, 0x5410, R133 ;  /* 0x0000541005857816 */ /* 0x000fe20000000085 */
[----:B------:R-:W3:Y:S01]  /*ebb0*/  LDSM.16.MT88.4 R28, [R231+0x4800] ;  /* 0x00480000e71c783b */ /* 0x000ee20000004200 */
[--C-:B------:R-:W-:Y:S01]  /*ebc0*/  SHF.R.U32.HI R33, RZ, 0x10, R4.reuse ;  /* 0x00000010ff217819 */ /* 0x100fe20000011604 */
[----:B------:R-:W-:Y:S01]  /*ebd0*/  HSET2.LE.AND R35, R169, R136, PT ;  /* 0x00000088a9237233 */ /* 0x000fe20003803000 */
[----:B------:R-:W-:Y:S01]  /*ebe0*/  SHF.R.U32.HI R32, RZ, 0x18, R4 ;  /* 0x00000018ff207819 */ /* 0x000fe20000011604 */
[----:B------:R-:W-:Y:S01]  /*ebf0*/  FFMA.FTZ R169, R110, c[0x0][0x23c], -R174 ;  /* 0x00008f006ea97a23 */ /* 0x000fe200000108ae */
[----:B------:R-:W4:Y:S01]  /*ec00*/  LDSM.16.MT88.4 R4, [R240+0x4800] ;  /* 0x00480000f004783b */ /* 0x000f220000004200 */
[----:B------:R-:W-:Y:S01]  /*ec10*/  LOP3.LUT R33, R33, 0xff, RZ, 0xc0, !PT ;  /* 0x000000ff21217812 */ /* 0x000fe200078ec0ff */
[----:B------:R-:W-:Y:S01]  /*ec20*/  MUFU.EX2 R170, R170 ;  /* 0x000000aa00aa7308 */ /* 0x000fe20000000800 */
[----:B------:R-:W-:Y:S01]  /*ec30*/  LOP3.LUT R216, R221, UR9, R216, 0x96, !PT ;  /* 0x00000009ddd87c12 */ /* 0x000fe2000f8e96d8 */
[----:B------:R-:W-:Y:S01]  /*ec40*/  FADD.FTZ R156, R159, R156 ;  /* 0x0000009c9f9c7221 */ /* 0x000fe20000010000 */
[----:B------:R-:W-:Y:S01]  /*ec50*/  PRMT R33, R33, 0x5410, R32 ;  /* 0x0000541021217816 */ /* 0x000fe20000000020 */
[----:B------:R-:W-:Y:S01]  /*ec60*/  FADD.FTZ R168, R168, R129 ;  /* 0x00000081a8a87221 */ /* 0x000fe20000010000 */
[----:B-1----:R-:W-:Y:S01]  /*ec70*/  F2FP.BF16.PACK_AB R32, R165, R135 ;  /* 0x00000087a520723e */ /* 0x002fe200000010ff */
[----:B------:R-:W-:-:S02]  /*ec80*/  IMAD.WIDE.U32 R216, R216, -0x2daee0ad, RZ ;  /* 0xd2511f53d8d87825 */ /* 0x000fc400078e00ff */
[--C-:B------:R-:W-:Y:S01]  /*ec90*/  HSET2.LE.AND R33, R33, R136.reuse, PT ;  /* 0x0000008821217233 */ /* 0x100fe20003803000 */
[----:B------:R-:W-:Y:S01]  /*eca0*/  LOP3.LUT R34, R34, R32, RZ, 0xc0, !PT ;  /* 0x0000002022227212 */ /* 0x000fe200078ec0ff */
[----:B------:R-:W-:Y:S01]  /*ecb0*/  MUFU.EX2 R169, R169 ;  /* 0x000000a900a97308 */ /* 0x000fe20000000800 */
[----:B------:R-:W-:Y:S01]  /*ecc0*/  F2FP.BF16.PACK_AB R32, R161, R164 ;  /* 0x000000a4a120723e */ /* 0x000fe200000010ff */
[----:B------:R-:W-:Y:S01]  /*ecd0*/  FADD.FTZ R168, R115, R168 ;  /* 0x000000a873a87221 */ /* 0x000fe20000010000 */
[----:B------:R-:W-:Y:S02]  /*ece0*/  SHF.R.U32.HI R116, RZ, 0x10, R216 ;  /* 0x00000010ff747819 */ /* 0x000fe400000116d8 */
[----:B------:R-:W-:Y:S01]  /*ecf0*/  LOP3.LUT R35, R35, R32, RZ, 0xc0, !PT ;  /* 0x0000002023237212 */ /* 0x000fe200078ec0ff */
[----:B------:R-:W-:Y:S01]  /*ed00*/  HSET2.LE.AND R32, R133, R136, PT ;  /* 0x0000008885207233 */ /* 0x000fe20003803000 */
[----:B--2---:R-:W-:Y:S01]  /*ed10*/  F2FP.BF16.PACK_AB R133, R125, R124 ;  /* 0x0000007c7d85723e */ /* 0x004fe200000010ff */
[----:B------:R-:W1:Y:S01]  /*ed20*/  MUFU.EX2 R113, R113 ;  /* 0x0000007100717308 */ /* 0x000e620000000800 */
[----:B------:R-:W-:Y:S01]  /*ed30*/  LOP3.LUT R212, R217, UR18, R212, 0x96, !PT ;  /* 0x00000012d9d47c12 */ /* 0x000fe2000f8e96d4 */
[----:B------:R-:W-:Y:S01]  /*ed40*/  FADD.FTZ R124, R124, R156 ;  /* 0x0000009c7c7c7221 */ /* 0x000fe20000010000 */
[----:B------:R-:W-:Y:S01]  /*ed50*/  LOP3.LUT R32, R32, R133, RZ, 0xc0, !PT ;  /* 0x0000008520207212 */ /* 0x000fe200078ec0ff */
[C---:B------:R-:W-:Y:S01]  /*ed60*/  FADD.FTZ R168, R158.reuse, R168 ;  /* 0x000000a89ea87221 */ /* 0x040fe20000010000 */
[----:B------:R-:W-:Y:S01]  /*ed70*/  F2FP.BF16.PACK_AB R133, R158, R115 ;  /* 0x000000739e85723e */ /* 0x000fe200000010ff */
[----:B------:R-:W-:-:S02]  /*ed80*/  FADD.FTZ R124, R125, R124 ;  /* 0x0000007c7d7c7221 */ /* 0x000fc40000010000 */
[----:B------:R-:W-:Y:S01]  /*ed90*/  MUFU.EX2 R109, R109 ;  /* 0x0000006d006d7308 */ /* 0x000fe20000000800 */
[----:B------:R-:W-:Y:S01]  /*eda0*/  LOP3.LUT R33, R33, R133, RZ, 0xc0, !PT ;  /* 0x0000008521217212 */ /* 0x000fe200078ec0ff */
[----:B------:R-:W-:Y:S01]  /*edb0*/  FADD.FTZ R124, R135, R124 ;  /* 0x0000007c877c7221 */ /* 0x000fe20000010000 */
[----:B------:R-:W-:Y:S01]  /*edc0*/  LOP3.LUT R133, R211, UR17, R188, 0x96, !PT ;  /* 0x00000011d3857c12 */ /* 0x000fe2000f8e96bc */
[----:B------:R-:W-:-:S04]  /*edd0*/  IMAD.WIDE.U32 R210, R210, -0x2daee0ad, RZ ;  /* 0xd2511f53d2d27825 */ /* 0x000fc800078e00ff */
[----:B------:R-:W-:Y:S01]  /*ede0*/  IMAD.WIDE.U32 R218, R133, -0x2daee0ad, RZ ;  /* 0xd2511f5385da7825 */ /* 0x000fe200078e00ff */
[C---:B---3--:R-:W-:Y:S01]  /*edf0*/  HMMA.16816.F32.BF16 R204, R32.reuse, R28, R204 ;  /* 0x0000001c20cc723c */ /* 0x048fe200000418cc */
[----:B-1----:R-:W-:Y:S01]  /*ee00*/  F2FP.BF16.PACK_AB R117, R112, R113 ;  /* 0x000000717075723e */ /* 0x002fe200000010ff */
[----:B------:R-:W-:Y:S01]  /*ee10*/  MUFU.EX2 R94, R94 ;  /* 0x0000005e005e7308 */ /* 0x000fe20000000800 */
[----:B------:R-:W-:Y:S01]  /*ee20*/  FADD.FTZ R164, R164, R168 ;  /* 0x000000a8a4a47221 */ /* 0x000fe20000010000 */
[----:B------:R-:W-:Y:S01]  /*ee30*/  LOP3.LUT R218, R211, UR12, R218, 0x96, !PT ;  /* 0x0000000cd3da7c12 */ /* 0x000fe2000f8e96da */
[----:B------:R-:W-:Y:S02]  /*ee40*/  FADD.FTZ R165, R165, R124 ;  /* 0x0000007ca5a57221 */ /* 0x000fe40000010000 */
[----:B------:R-:W-:Y:S01]  /*ee50*/  FADD.FTZ R164, R161, R164 ;  /* 0x000000a4a1a47221 */ /* 0x000fe20000010000 */
[----:B------:R-:W-:Y:S01]  /*ee60*/  HMMA.16816.F32.BF16 R200, R32, R30, R200 ;  /* 0x0000001e20c8723c */ /* 0x000fe200000418c8 */
[----:B------:R-:W-:Y:S01]  /*ee70*/  FADD.FTZ R165, R113, R165 ;  /* 0x000000a571a57221 */ /* 0x000fe20000010000 */
[----:B------:R-:W-:Y:S01]  /*ee80*/  MUFU.EX2 R53, R53 ;  /* 0x0000003500357308 */ /* 0x000fe20000000800 */
[----:B------:R-:W-:-:S02]  /*ee90*/  FADD.FTZ R164, R111, R164 ;  /* 0x000000a46fa47221 */ /* 0x000fc40000010000 */
[----:B------:R-:W-:-:S03]  /*eea0*/  FADD.FTZ R165, R112, R165 ;  /* 0x000000a570a57221 */ /* 0x000fc60000010000 */
[C---:B----4-:R-:W-:Y:S02]  /*eeb0*/  HMMA.16816.F32.BF16 R196, R32.reuse, R4, R196 ;  /* 0x0000000420c4723c */ /* 0x050fe400000418c4 */
[----:B------:R-:W-:Y:S06]  /*eec0*/  MUFU.EX2 R100, R100 ;  /* 0x0000006400647308 */ /* 0x000fec0000000800 */
[----:B------:R-:W-:Y:S02]  /*eed0*/  HMMA.16816.F32.BF16 R192, R32, R6, R192 ;  /* 0x0000000620c0723c */ /* 0x000fe400000418c0 */
[----:B------:R-:W-:Y:S05]  /*eee0*/  MUFU.EX2 R103, R103 ;  /* 0x0000006700677308 */ /* 0x000fea0000000800 */
[----:B------:R-:W-:Y:S01]  /*eef0*/  LOP3.LUT R32, R219, UR14, R172, 0x96, !PT ;  /* 0x0000000edb207c12 */ /* 0x000fe2000f8e96ac */
[----:B------:R-:W-:-:S02]  /*ef00*/  IMAD.WIDE.U32 R218, R218, -0x326172a9, RZ ;  /* 0xcd9e8d57dada7825 */ /* 0x000fc400078e00ff */
[----:B------:R-:W-:Y:S02]  /*ef10*/  MUFU.EX2 R102, R102 ;  /* 0x0000006600667308 */ /* 0x000fe40000000800 */
[----:B------:R-:W-:-:S05]  /*ef20*/  IMAD.WIDE.U32 R214, R32, -0x326172a9, RZ ;  /* 0xcd9e8d5720d67825 */ /* 0x000fca00078e00ff */
[----:B------:R-:W-:Y:S01]  /*ef30*/  LOP3.LUT R32, R215, UR13, R190, 0x96, !PT ;  /* 0x0000000dd7207c12 */ /* 0x000fe2000f8e96be */
[----:B------:R-:W-:Y:S01]  /*ef40*/  MUFU.EX2 R101, R101 ;  /* 0x0000006500657308 */ /* 0x000fe20000000800 */
[----:B------:R-:W-:-:S03]  /*ef50*/  LOP3.LUT R214, R219, UR11, R214, 0x96, !PT ;  /* 0x0000000bdbd67c12 */ /* 0x000fc6000f8e96d6 */
[----:B------:R-:W-:-:S04]  /*ef60*/  IMAD.WIDE.U32 R32, R32, -0x2daee0ad, RZ ;  /* 0xd2511f5320207825 */ /* 0x000fc800078e00ff */
[----:B------:R-:W-:Y:S01]  /*ef70*/  IMAD.WIDE.U32 R214, R214, -0x2daee0ad, RZ ;  /* 0xd2511f53d6d67825 */ /* 0x000fe200078e00ff */
[----:B------:R-:W-:Y:S01]  /*ef80*/  LOP3.LUT R210, R33, UR10, R210, 0x96, !PT ;  /* 0x0000000a21d27c12 */ /* 0x000fe2000f8e96d2 */
[----:B------:R-:W-:Y:S03]  /*ef90*/  MUFU.EX2 R66, R66 ;  /* 0x0000004200427308 */ /* 0x000fe60000000800 */
[----:B------:R-:W-:Y:S01]  /*efa0*/  LOP3.LUT R32, R215, UR8, R32, 0x96, !PT ;  /* 0x00000008d7207c12 */ /* 0x000fe2000f8e9620 */
[----:B------:R-:W-:-:S04]  /*efb0*/  IMAD.WIDE.U32 R210, R210, -0x326172a9, RZ ;  /* 0xcd9e8d57d2d27825 */ /* 0x000fc800078e00ff */
[----:B------:R-:W-:Y:S01]  /*efc0*/  IMAD.WIDE.U32 R222, R32, -0x326172a9, RZ ;  /* 0xcd9e8d5720de7825 */ /* 0x000fe200078e00ff */
[----:B------:R-:W-:Y:S01]  /*efd0*/  LOP3.LUT R211, R211, UR9, R218, 0x96, !PT ;  /* 0x00000009d3d37c12 */ /* 0x000fe2000f8e96da */
[----:B------:R-:W-:Y:S03]  /*efe0*/  MUFU.EX2 R68, R68 ;  /* 0x0000004400447308 */ /* 0x000fe60000000800 */
[C---:B------:R-:W-:Y:S01]  /*eff0*/  LOP3.LUT R32, R222.reuse, 0xffff, RZ, 0xc0, !PT ;  /* 0x0000ffffde207812 */ /* 0x040fe200078ec0ff */
[----:B------:R-:W-:Y:S01]  /*f000*/  IMAD.WIDE.U32 R218, R211, -0x2daee0ad, RZ ;  /* 0xd2511f53d3da7825 */ /* 0x000fe200078e00ff */
[----:B------:R-:W-:Y:S02]  /*f010*/  LOP3.LUT R34, R222, 0xff, RZ, 0xc0, !PT ;  /* 0x000000ffde227812 */ /* 0x000fe400078ec0ff */
[----:B------:R-:W-:Y:S01]  /*f020*/  SHF.R.U32.HI R32, RZ, 0x8, R32 ;  /* 0x00000008ff207819 */ /* 0x000fe20000011620 */
[----:B------:R-:W-:Y:S01]  /*f030*/  MUFU.EX2 R67, R67 ;  /* 0x0000004300437308 */ /* 0x000fe20000000800 */
[----:B------:R-:W-:-:S02]  /*f040*/  SHF.R.U32.HI R35, RZ, 0x10, R222 ;  /* 0x00000010ff237819 */ /* 0x000fc400000116de */
[----:B------:R-:W-:Y:S02]  /*f050*/  LOP3.LUT R33, R223, UR19, R210, 0x96, !PT ;  /* 0x00000013df217c12 */ /* 0x000fe4000f8e96d2 */
[----:B------:R-:W-:Y:S02]  /*f060*/  PRMT R34, R34, 0x5410, R32 ;  /* 0x0000541022227816 */ /* 0x000fe40000000020 */
[----:B------:R-:W-:Y:S01]  /*f070*/  SHF.R.U32.HI R32, RZ, 0x18, R222 ;  /* 0x00000018ff207819 */ /* 0x000fe200000116de */
[----:B------:R1:W2:Y:S01]  /*f080*/  MUFU.EX2 R210, R108 ;  /* 0x0000006c00d27308 */ /* 0x0002a20000000800 */
[----:B------:R-:W-:Y:S01]  /*f090*/  LOP3.LUT R35, R35, 0xff, RZ, 0xc0, !PT ;  /* 0x000000ff23237812 */ /* 0x000fe200078ec0ff */
[----:B------:R-:W-:Y:S01]  /*f0a0*/  HSET2.LE.AND R34, R34, R136, PT ;  /* 0x0000008822227233 */ /* 0x000fe20003803000 */
[----:B------:R-:W-:Y:S02]  /*f0b0*/  LOP3.LUT R110, R33, 0xffff, RZ, 0xc0, !PT ;  /* 0x0000ffff216e7812 */ /* 0x000fe400078ec0ff */
[----:B------:R-:W-:-:S02]  /*f0c0*/  PRMT R35, R35, 0x5410, R32 ;  /* 0x0000541023237816 */ /* 0x000fc40000000020 */
[--C-:B------:R-:W-:Y:S02]  /*f0d0*/  SHF.R.U32.HI R32, RZ, 0x10, R33.reuse ;  /* 0x00000010ff207819 */ /* 0x100fe40000011621 */
[----:B------:R-:W-:Y:S01]  /*f0e0*/  SHF.R.U32.HI R110, RZ, 0x8, R110 ;  /* 0x00000008ff6e7819 */ /* 0x000fe2000001166e */
[----:B------:R-:W-:Y:S01]  /*f0f0*/  HSET2.LE.AND R35, R35, R136, PT ;  /* 0x0000008823237233 */ /* 0x000fe20003803000 */
[----:B------:R-:W-:Y:S02]  /*f100*/  LOP3.LUT R32, R32, 0xff, RZ, 0xc0, !PT ;  /* 0x000000ff20207812 */ /* 0x000fe400078ec0ff */
[----:B-1----:R-:W-:Y:S02]  /*f110*/  LOP3.LUT R108, R33, 0xff, RZ, 0xc0, !PT ;  /* 0x000000ff216c7812 */ /* 0x002fe400078ec0ff */
[----:B------:R-:W-:Y:S02]  /*f120*/  SHF.R.U32.HI R33, RZ, 0x18, R33 ;  /* 0x00000018ff217819 */ /* 0x000fe40000011621 */
[----:B------:R-:W-:Y:S01]  /*f130*/  PRMT R108, R108, 0x5410, R110 ;  /* 0x000054106c6c7816 */ /* 0x000fe2000000006e */
[----:B------:R-:W-:Y:S01]  /*f140*/  FFMA.FTZ R110, R119, c[0x0][0x23c], -R148 ;  /* 0x00008f00776e7a23 */ /* 0x000fe20000010894 */
[----:B------:R-:W-:-:S03]  /*f150*/  PRMT R33, R32, 0x5410, R33 ;  /* 0x0000541020217816 */ /* 0x000fc60000000021 */
[--C-:B------:R-:W-:Y:S01]  /*f160*/  HSET2.LE.AND R32, R108, R136.reuse, PT ;  /* 0x000000886c207233 */ /* 0x100fe20003803000 */
[----:B------:R-:W-:Y:S01]  /*f170*/  F2FP.BF16.PACK_AB R108, R170, R209 ;  /* 0x000000d1aa6c723e */ /* 0x000fe200000010ff */
[----:B------:R-:W-:Y:S01]  /*f180*/  HSET2.LE.AND R33, R33, R136, PT ;  /* 0x0000008821217233 */ /* 0x000fe20003803000 */
[----:B------:R-:W-:Y:S01]  /*f190*/  MUFU.EX2 R110, R110 ;  /* 0x0000006e006e7308 */ /* 0x000fe20000000800 */
[----:B------:R-:W-:Y:S01]  /*f1a0*/  FADD.FTZ R209, R209, R126 ;  /* 0x0000007ed1d17221 */ /* 0x000fe20000010000 */
[----:B------:R-:W-:Y:S02]  /*f1b0*/  LOP3.LUT R32, R32, R108, RZ, 0xc0, !PT ;  /* 0x0000006c20207212 */ /* 0x000fe400078ec0ff */
[----:B--2---:R-:W-:Y:S01]  /*f1c0*/  F2FP.BF16.PACK_AB R108, R131, R210 ;  /* 0x000000d2836c723e */ /* 0x004fe200000010ff */
[----:B------:R-:W-:Y:S02]  /*f1d0*/  FADD.FTZ R210, R210, R208 ;  /* 0x000000d0d2d27221 */ /* 0x000fe40000010000 */
[----:B------:R-:W-:Y:S01]  /*f1e0*/  FADD.FTZ R209, R170, R209 ;  /* 0x000000d1aad17221 */ /* 0x000fe20000010000 */
[----:B------:R-:W-:Y:S01]  /*f1f0*/  LOP3.LUT R33, R33, R108, RZ, 0xc0, !PT ;  /* 0x0000006c21217212 */ /* 0x000fe200078ec0ff */
[----:B------:R-:W-:Y:S01]  /*f200*/  FADD.FTZ R210, R131, R210 ;  /* 0x000000d283d27221 */ /* 0x000fe20000010000 */
[----:B------:R-:W-:Y:S01]  /*f210*/  F2FP.BF16.PACK_AB R108, R169, R114 ;  /* 0x00000072a96c723e */ /* 0x000fe200000010ff */
[----:B------:R-:W-:-:S02]  /*f220*/  FADD.FTZ R209, R114, R209 ;  /* 0x000000d172d17221 */ /* 0x000fc40000010000 */
[----:B------:R-:W-:Y:S01]  /*f230*/  FADD.FTZ R210, R130, R210 ;  /* 0x000000d282d27221 */ /* 0x000fe20000010000 */
[----:B------:R-:W-:Y:S01]  /*f240*/  LOP3.LUT R34, R34, R108, RZ, 0xc0, !PT ;  /* 0x0000006c22227212 */ /* 0x000fe200078ec0ff */
[----:B------:R-:W-:Y:S01]  /*f250*/  FADD.FTZ R169, R169, R209 ;  /* 0x000000d1a9a97221 */ /* 0x000fe20000010000 */
[C---:B------:R-:W-:Y:S01]  /*f260*/  F2FP.BF16.PACK_AB R108, R123.reuse, R130 ;  /* 0x000000827b6c723e */ /* 0x040fe200000010ff */
[----:B------:R-:W-:-:S03]  /*f270*/  FADD.FTZ R123, R123, R210 ;  /* 0x000000d27b7b7221 */ /* 0x000fc60000010000 */
[----:B------:R-:W-:Y:S01]  /*f280*/  LOP3.LUT R35, R35, R108, RZ, 0xc0, !PT ;  /* 0x0000006c23237212 */ /* 0x000fe200078ec0ff */
[----:B------:R-:W-:Y:S02]  /*f290*/  FFMA.FTZ R108, R118, c[0x0][0x23c], -R148 ;  /* 0x00008f00766c7a23 */ /* 0x000fe40000010894 */
[----:B------:R-:W-:-:S04]  /*f2a0*/  FFMA.FTZ R118, R11, c[0x0][0x23c], -R174 ;  /* 0x00008f000b767a23 */ /* 0x000fc800000108ae */
[C---:B------:R-:W-:Y:S01]  /*f2b0*/  HMMA.16816.F32.BF16 R20, R32.reuse, R28, R20 ;  /* 0x0000001c2014723c */ /* 0x040fe20000041814 */
[----:B------:R-:W1:Y:S06]  /*f2c0*/  MUFU.EX2 R108, R108 ;  /* 0x0000006c006c7308 */ /* 0x000e6c0000000800 */
[----:B------:R-:W-:Y:S01]  /*f2d0*/  LOP3.LUT R28, R216, 0xffff, RZ, 0xc0, !PT ;  /* 0x0000ffffd81c7812 */ /* 0x000fe200078ec0ff */
[----:B------:R-:W-:Y:S01]  /*f2e0*/  HMMA.16816.F32.BF16 R16, R32, R30, R16 ;  /* 0x0000001e2010723c */ /* 0x000fe20000041810 */
[----:B------:R-:W-:Y:S02]  /*f2f0*/  MUFU.EX2 R118, R118 ;  /* 0x0000007600767308 */ /* 0x000fe40000000800 */
[----:B------:R-:W-:-:S05]  /*f300*/  SHF.R.U32.HI R28, RZ, 0x8, R28 ;  /* 0x00000008ff1c7819 */ /* 0x000fca000001161c */
[C---:B------:R-:W-:Y:S07]  /*f310*/  HMMA.16816.F32.BF16 R24, R32.reuse, R4, R24 ;  /* 0x000000042018723c */ /* 0x040fee0000041818 */
[----:B------:R-:W-:Y:S01]  /*f320*/  SHF.R.U32.HI R5, RZ, 0x18, R216 ;  /* 0x00000018ff057819 */ /* 0x000fe200000116d8 */
[----:B------:R-:W-:Y:S01]  /*f330*/  HMMA.16816.F32.BF16 R12, R32, R6, R12 ;  /* 0x00000006200c723c */ /* 0x000fe2000004180c */
[----:B------:R-:W-:-:S04]  /*f340*/  LOP3.LUT R4, R216, 0xff, RZ, 0xc0, !PT ;  /* 0x000000ffd8047812 */ /* 0x000fc800078ec0ff */
[----:B------:R-:W-:Y:S02]  /*f350*/  PRMT R4, R4, 0x5410, R28 ;  /* 0x0000541004047816 */ /* 0x000fe4000000001c */
[----:B------:R-:W-:Y:S01]  /*f360*/  LOP3.LUT R32, R116, 0xff, RZ, 0xc0, !PT ;  /* 0x000000ff74207812 */ /* 0x000fe200078ec0ff */
[----:B------:R-:W2:Y:S01]  /*f370*/  LDSM.16.MT88.4 R28, [R231+0x4c00] ;  /* 0x004c0000e71c783b */ /* 0x000ea20000004200 */
[----:B------:R-:W-:Y:S01]  /*f380*/  LOP3.LUT R6, R212, 0xffff, RZ, 0xc0, !PT ;  /* 0x0000ffffd4067812 */ /* 0x000fe200078ec0ff */
[----:B------:R-:W-:Y:S01]  /*f390*/  HSET2.LE.AND R34, R4, R136, PT ;  /* 0x0000008804227233 */ /* 0x000fe20003803000 */
[----:B------:R-:W-:Y:S02]  /*f3a0*/  SHF.R.U32.HI R7, RZ, 0x10, R212 ;  /* 0x00000010ff077819 */ /* 0x000fe400000116d4 */
[----:B------:R-:W-:Y:S02]  /*f3b0*/  PRMT R32, R32, 0x5410, R5 ;  /* 0x0000541020207816 */ /* 0x000fe40000000005 */
[----:B------:R-:W-:-:S02]  /*f3c0*/  SHF.R.U32.HI R6, RZ, 0x8, R6 ;  /* 0x00000008ff067819 */ /* 0x000fc40000011606 */
[----:B------:R-:W-:Y:S01]  /*f3d0*/  LOP3.LUT R5, R7, 0xff, RZ, 0xc0, !PT ;  /* 0x000000ff07057812 */ /* 0x000fe200078ec0ff */
[--C-:B------:R-:W-:Y:S01]  /*f3e0*/  HSET2.LE.AND R32, R32, R136.reuse, PT ;  /* 0x0000008820207233 */ /* 0x100fe20003803000 */
[----:B------:R-:W-:Y:S02]  /*f3f0*/  LOP3.LUT R35, R212, 0xff, RZ, 0xc0, !PT ;  /* 0x000000ffd4237812 */ /* 0x000fe400078ec0ff */
[----:B------:R-:W-:Y:S02]  /*f400*/  SHF.R.U32.HI R33, RZ, 0x18, R212 ;  /* 0x00000018ff217819 */ /* 0x000fe400000116d4 */
[----:B------:R-:W-:Y:S02]  /*f410*/  PRMT R35, R35, 0x5410, R6 ;  /* 0x0000541023237816 */ /* 0x000fe40000000006 */
[----:B------:R-:W-:Y:S02]  /*f420*/  PRMT R33, R5, 0x5410, R33 ;  /* 0x0000541005217816 */ /* 0x000fe40000000021 */
[----:B------:R-:W3:Y:S01]  /*f430*/  LDSM.16.MT88.4 R4, [R240+0x4c00] ;  /* 0x004c0000f004783b */ /* 0x000ee20000004200 */
[----:B-1----:R-:W-:Y:S01]  /*f440*/  F2FP.BF16.PACK_AB R116, R108, R110 ;  /* 0x0000006e6c74723e */ /* 0x002fe200000010ff */
[----:B------:R-:W-:Y:S01]  /*f450*/  FADD.FTZ R110, R110, R165 ;  /* 0x000000a56e6e7221 */ /* 0x000fe20000010000 */
[----:B------:R-:W-:-:S02]  /*f460*/  HSET2.LE.AND R33, R33, R136, PT ;  /* 0x0000008821217233 */ /* 0x000fc40003803000 */
[----:B------:R-:W-:Y:S01]  /*f470*/  LOP3.LUT R34, R34, R116, RZ, 0xc0, !PT ;  /* 0x0000007422227212 */ /* 0x000fe200078ec0ff */
[----:B------:R-:W-:Y:S01]  /*f480*/  HSET2.LE.AND R116, R35, R136, PT ;  /* 0x0000008823747233 */ /* 0x000fe20003803000 */
[----:B------:R-:W-:Y:S01]  /*f490*/  F2FP.BF16.PACK_AB R35, R105, R107 ;  /* 0x0000006b6923723e */ /* 0x000fe200000010ff */
[----:B------:R-:W-:-:S03]  /*f4a0*/  FADD.FTZ R110, R108, R110 ;  /* 0x0000006e6c6e7221 */ /* 0x000fc60000010000 */
[----:B------:R-:W-:Y:S02]  /*f4b0*/  LOP3.LUT R35, R32, R35, RZ, 0xc0, !PT ;  /* 0x0000002320237212 */ /* 0x000fe400078ec0ff */
[----:B------:R-:W-:Y:S01]  /*f4c0*/  LOP3.LUT R32, R116, R117, RZ, 0xc0, !PT ;  /* 0x0000007574207212 */ /* 0x000fe200078ec0ff */
[--C-:B------:R-:W-:Y:S01]  /*f4d0*/  FFMA.FTZ R117, R0, c[0x0][0x23c], -R174.reuse ;  /* 0x00008f0000757a23 */ /* 0x100fe200000108ae */
[----:B------:R-:W-:Y:S01]  /*f4e0*/  F2FP.BF16.PACK_AB R0, R109, R111 ;  /* 0x0000006f6d00723e */ /* 0x000fe200000010ff */
[----:B------:R-:W-:Y:S02]  /*f4f0*/  FFMA.FTZ R116, R44, c[0x0][0x23c], -R174 ;  /* 0x00008f002c747a23 */ /* 0x000fe400000108ae */
[----:B------:R-:W-:Y:S01]  /*f500*/  IMAD.U32 R44, RZ, RZ, UR7 ;  /* 0x00000007ff2c7e24 */ /* 0x000fe2000f8e00ff */
[----:B------:R-:W-:Y:S01]  /*f510*/  LOP3.LUT R33, R33, R0, RZ, 0xc0, !PT ;  /* 0x0000000021217212 */ /* 0x000fe200078ec0ff */
[----:B------:R-:W-:Y:S01]  /*f520*/  IMAD.U32 R0, RZ, RZ, UR6 ;  /* 0x00000006ff007e24 */ /* 0x000fe2000f8e00ff */
[----:B------:R-:W1:Y:S01]  /*f530*/  MUFU.EX2 R117, R117 ;  /* 0x0000007500757308 */ /* 0x000e620000000800 */
[----:B------:R-:W-:Y:S01]  /*f540*/  FADD.FTZ R109, R109, R164 ;  /* 0x000000a46d6d7221 */ /* 0x000fe20000010000 */
[----:B------:R-:W-:-:S02]  /*f550*/  LOP3.LUT R44, R187, UR33, R44, 0x96, !PT ;  /* 0x00000021bb2c7c12 */ /* 0x000fc4000f8e962c */
[----:B------:R-:W-:Y:S01]  /*f560*/  LOP3.LUT R0, R187, UR33, R0, 0x96, !PT ;  /* 0x00000021bb007c12 */ /* 0x000fe2000f8e9600 */
[C---:B--2---:R-:W-:Y:S01]  /*f570*/  HMMA.16816.F32.BF16 R204, R32.reuse, R28, R204 ;  /* 0x0000001c20cc723c */ /* 0x044fe200000418cc */
[--C-:B------:R-:W-:Y:S02]  /*f580*/  FFMA.FTZ R187, R106, c[0x0][0x23c], -R175.reuse ;  /* 0x00008f006abb7a23 */ /* 0x100fe400000108af */
[----:B------:R-:W-:Y:S01]  /*f590*/  IMAD.WIDE.U32 R216, R44, -0x326172a9, RZ ;  /* 0xcd9e8d572cd87825 */ /* 0x000fe200078e00ff */
[----:B------:R-:W-:Y:S03]  /*f5a0*/  MUFU.EX2 R116, R116 ;  /* 0x0000007400747308 */ /* 0x000fe60000000800 */
[----:B------:R-:W-:Y:S01]  /*f5b0*/  IMAD.WIDE.U32 R220, R0, -0x326172a9, RZ ;  /* 0xcd9e8d5700dc7825 */ /* 0x000fe200078e00ff */
[----:B------:R-:W-:Y:S01]  /*f5c0*/  LOP3.LUT R44, R217, UR17, R188, 0x96, !PT ;  /* 0x00000011d92c7c12 */ /* 0x000fe2000f8e96bc */
[C---:B------:R-:W-:Y:S01]  /*f5d0*/  HMMA.16816.F32.BF16 R200, R32.reuse, R30, R200 ;  /* 0x0000001e20c8723c */ /* 0x040fe200000418c8 */
[----:B------:R-:W-:Y:S01]  /*f5e0*/  LOP3.LUT R212, R191, UR15, R216, 0x96, !PT ;  /* 0x0000000fbfd47c12 */ /* 0x000fe2000f8e96d8 */
[----:B------:R-:W-:Y:S01]  /*f5f0*/  FFMA.FTZ R0, R40, c[0x0][0x23c], -R174 ;  /* 0x00008f0028007a23 */ /* 0x000fe200000108ae */
[----:B------:R-:W-:Y:S01]  /*f600*/  LOP3.LUT R188, R221, UR17, R188, 0x96, !PT ;  /* 0x00000011ddbc7c12 */ /* 0x000fe2000f8e96bc */
[--C-:B------:R-:W-:Y:S01]  /*f610*/  FFMA.FTZ R106, R74, c[0x0][0x23c], -R175.reuse ;  /* 0x00008f004a6a7a23 */ /* 0x100fe200000108af */
[----:B------:R-:W-:Y:S01]  /*f620*/  LOP3.LUT R40, R217, UR17, R166, 0x96, !PT ;  /* 0x00000011d9287c12 */ /* 0x000fe2000f8e96a6 */
[----:B------:R-:W-:Y:S01]  /*f630*/  IMAD.WIDE.U32 R212, R212, -0x2daee0ad, RZ ;  /* 0xd2511f53d4d47825 */ /* 0x000fe200078e00ff */
[----:B------:R-:W-:Y:S01]  /*f640*/  LOP3.LUT R11, R155, UR15, R216, 0x96, !PT ;  /* 0x0000000f9b0b7c12 */ /* 0x000fe2000f8e96d8 */
[C---:B---3--:R-:W-:Y:S01]  /*f650*/  HMMA.16816.F32.BF16 R196, R32.reuse, R4, R196 ;  /* 0x0000000420c4723c */ /* 0x048fe200000418c4 */
[----:B------:R-:W-:Y:S01]  /*f660*/  LOP3.LUT R119, R221, UR17, R166, 0x96, !PT ;  /* 0x00000011dd777c12 */ /* 0x000fe2000f8e96a6 */
[----:B------:R-:W-:Y:S01]  /*f670*/  IMAD.WIDE.U32 R216, R188, -0x2daee0ad, RZ ;  /* 0xd2511f53bcd87825 */ /* 0x000fe200078e00ff */
[----:B------:R-:W-:Y:S01]  /*f680*/  LOP3.LUT R133, R155, UR15, R220, 0x96, !PT ;  /* 0x0000000f9b857c12 */ /* 0x000fe2000f8e96dc */
[----:B------:R-:W-:Y:S01]  /*f690*/  MUFU.EX2 R0, R0 ;  /* 0x0000000000007308 */ /* 0x000fe20000000800 */
[----:B------:R-:W-:Y:S01]  /*f6a0*/  LOP3.LUT R74, R219, UR18, R214, 0x96, !PT ;  /* 0x00000012db4a7c12 */ /* 0x000fe2000f8e96d6 */
[----:B------:R-:W-:Y:S01]  /*f6b0*/  FFMA.FTZ R166, R75, c[0x0][0x23c], -R175 ;  /* 0x00008f004ba67a23 */ /* 0x000fe200000108af */
[----:B------:R-:W-:Y:S01]  /*f6c0*/  LOP3.LUT R155, R217, UR14, R172, 0x96, !PT ;  /* 0x0000000ed99b7c12 */ /* 0x000fe2000f8e96ac */
[----:B------:R-:W-:Y:S01]  /*f6d0*/  HMMA.16816.F32.BF16 R192, R32, R6, R192 ;  /* 0x0000000620c0723c */ /* 0x000fe200000418c0 */
[----:B------:R-:W-:Y:S01]  /*f6e0*/  SHF.R.U32.HI R188, RZ, 0x10, R218 ;  /* 0x00000010ffbc7819 */ /* 0x000fe200000116da */
[----:B------:R-:W-:Y:S01]  /*f6f0*/  IMAD.WIDE.U32 R224, R119, -0x2daee0ad, RZ ;  /* 0xd2511f5377e07825 */ /* 0x000fe200078e00ff */
[----:B------:R-:W-:Y:S01]  /*f700*/  LOP3.LUT R191, R191, UR15, R220, 0x96, !PT ;  /* 0x0000000fbfbf7c12 */ /* 0x000fe2000f8e96dc */
[----:B------:R-:W2:Y:S01]  /*f710*/  MUFU.EX2 R187, R187 ;  /* 0x000000bb00bb7308 */ /* 0x000ea20000000800 */
[----:B------:R-:W-:Y:S01]  /*f720*/  LOP3.LUT R188, R188, 0xff, RZ, 0xc0, !PT ;  /* 0x000000ffbcbc7812 */ /* 0x000fe200078ec0ff */
[----:B------:R-:W-:Y:S01]  /*f730*/  IMAD.WIDE.U32 R220, R11, -0x2daee0ad, RZ ;  /* 0xd2511f530bdc7825 */ /* 0x000fe200078e00ff */
[----:B------:R-:W-:-:S02]  /*f740*/  LOP3.LUT R34, R218, 0xff, RZ, 0xc0, !PT ;  /* 0x000000ffda227812 */ /* 0x000fc400078ec0ff */
[----:B------:R-:W-:Y:S01]  /*f750*/  SHF.R.U32.HI R35, RZ, 0x18, R218 ;  /* 0x00000018ff237819 */ /* 0x000fe200000116da */
[----:B------:R-:W-:Y:S02]  /*f760*/  IMAD.WIDE.U32 R32, R44, -0x2daee0ad, RZ ;  /* 0xd2511f532c207825 */ /* 0x000fe400078e00ff */
[----:B------:R-:W-:Y:S01]  /*f770*/  MUFU.EX2 R166, R166 ;  /* 0x000000a600a67308 */ /* 0x000fe20000000800 */
[----:B------:R-:W-:Y:S01]  /*f780*/  PRMT R35, R188, 0x5410, R35 ;  /* 0x00005410bc237816 */ /* 0x000fe20000000023 */
[----:B------:R-:W-:Y:S01]  /*f790*/  IMAD.WIDE.U32 R222, R191, -0x2daee0ad, RZ ;  /* 0xd2511f53bfde7825 */ /* 0x000fe200078e00ff */
[----:B------:R-:W-:Y:S02]  /*f7a0*/  LOP3.LUT R75, R33, UR14, R172, 0x96, !PT ;  /* 0x0000000e214b7c12 */ /* 0x000fe4000f8e96ac */
[----:B------:R-:W-:Y:S01]  /*f7b0*/  LOP3.LUT R44, R213, UR12, R32, 0x96, !PT ;  /* 0x0000000cd52c7c12 */ /* 0x000fe2000f8e9620 */
[----:B------:R-:W-:Y:S01]  /*f7c0*/  FFMA.FTZ R172, R104, c[0x0][0x23c], -R175 ;  /* 0x00008f0068ac7a23 */ /* 0x000fe200000108af */
[----:B------:R-:W-:Y:S01]  /*f7d0*/  LOP3.LUT R32, R218, 0xffff, RZ, 0xc0, !PT ;  /* 0x0000ffffda207812 */ /* 0x000fe200078ec0ff */
[----:B------:R-:W3:Y:S01]  /*f7e0*/  MUFU.EX2 R106, R106 ;  /* 0x0000006a006a7308 */ /* 0x000ee20000000800 */
[----:B------:R-:W-:Y:S01]  /*f7f0*/  LOP3.LUT R104, R74, 0xffff, RZ, 0xc0, !PT ;  /* 0x0000ffff4a687812 */ /* 0x000fe200078ec0ff */
[----:B------:R-:W-:Y:S01]  /*f800*/  HSET2.LE.AND R35, R35, R136, PT ;  /* 0x0000008823237233 */ /* 0x000fe20003803000 */
[----:B------:R-:W-:Y:S01]  /*f810*/  SHF.R.U32.HI R32, RZ, 0x8, R32 ;  /* 0x00000008ff207819 */ /* 0x000fe20000011620 */
[----:B------:R-:W-:Y:S01]  /*f820*/  IMAD.WIDE.U32 R218, R133, -0x2daee0ad, RZ ;  /* 0xd2511f5385da7825 */ /* 0x000fe200078e00ff */
[----:B------:R-:W-:-:S02]  /*f830*/  SHF.R.U32.HI R33, RZ, 0x10, R74 ;  /* 0x00000010ff217819 */ /* 0x000fc4000001164a */
[----:B------:R-:W-:Y:S01]  /*f840*/  PRMT R34, R34, 0x5410, R32 ;  /* 0x0000541022227816 */ /* 0x000fe20000000020 */
[----:B------:R-:W4:Y:S01]  /*f850*/  MUFU.EX2 R172, R172 ;  /* 0x000000ac00ac7308 */ /* 0x000f220000000800 */
[----:B------:R-:W-:Y:S01]  /*f860*/  LOP3.LUT R32, R74, 0xff, RZ, 0xc0, !PT ;  /* 0x000000ff4a207812 */ /* 0x000fe200078ec0ff */
[----:B-1----:R-:W-:Y:S01]  /*f870*/  FADD.FTZ R169, R117, R169 ;  /* 0x000000a975a97221 */ /* 0x002fe20000010000 */
[----:B------:R-:W-:Y:S01]  /*f880*/  SHF.R.U32.HI R74, RZ, 0x18, R74 ;  /* 0x00000018ff4a7819 */ /* 0x000fe2000001164a */
[----:B------:R-:W-:Y:S01]  /*f890*/  HSET2.LE.AND R34, R34, R136, PT ;  /* 0x0000008822227233 */ /* 0x000fe20003803000 */
[----:B------:R-:W-:Y:S01]  /*f8a0*/  SHF.R.U32.HI R104, RZ, 0x8, R104 ;  /* 0x00000008ff687819 */ /* 0x000fe20000011668 */
[----:B--2---:R-:W-:Y:S01]  /*f8b0*/  FADD.FTZ R123, R187, R123 ;  /* 0x0000007bbb7b7221 */ /* 0x004fe20000010000 */
[----:B------:R-:W-:Y:S01]  /*f8c0*/  LOP3.LUT R33, R33, 0xff, RZ, 0xc0, !PT ;  /* 0x000000ff21217812 */ /* 0x000fe200078ec0ff */
[----:B------:R-:W-:Y:S01]  /*f8d0*/  FADD.FTZ R169, R116, R169 ;  /* 0x000000a974a97221 */ /* 0x000fe20000010000 */
[----:B------:R-:W-:Y:S01]  /*f8e0*/  PRMT R32, R32, 0x5410, R104 ;  /* 0x0000541020207816 */ /* 0x000fe20000000068 */
[----:B------:R-:W-:Y:S01]  /*f8f0*/  FADD.FTZ R109, R107, R109 ;  /* 0x0000006d6b6d7221 */ /* 0x000fe20000010000 */
[----:B------:R-:W-:-:S02]  /*f900*/  PRMT R33, R33, 0x5410, R74 ;  /* 0x0000541021217816 */ /* 0x000fc4000000004a */
[----:B------:R-:W-:Y:S01]  /*f910*/  LOP3.LUT R214, R223, UR12, R216, 0x96, !PT ;  /* 0x0000000cdfd67c12 */ /* 0x000fe2000f8e96d8 */
[--C-:B------:R-:W-:Y:S01]  /*f920*/  HSET2.LE.AND R32, R32, R136.reuse, PT ;  /* 0x0000008820207233 */ /* 0x100fe20003803000 */
[----:B------:R-:W-:Y:S01]  /*f930*/  F2FP.BF16.PACK_AB R191, R0, R118 ;  /* 0x0000007600bf723e */ /* 0x000fe200000010ff */
[----:B------:R-:W-:Y:S01]  /*f940*/  HSET2.LE.AND R33, R33, R136, PT ;  /* 0x0000008821217233 */ /* 0x000fe20003803000 */
[----:B---3--:R-:W-:Y:S01]  /*f950*/  F2FP.BF16.PACK_AB R188, R106, R166 ;  /* 0x000000a66abc723e */ /* 0x008fe200000010ff */
[----:B------:R-:W-:Y:S01]  /*f960*/  IMAD.WIDE.U32 R216, R40, -0x2daee0ad, RZ ;  /* 0xd2511f5328d87825 */ /* 0x000fe200078e00ff */
[----:B------:R-:W-:Y:S02]  /*f970*/  F2FP.BF16.PACK_AB R104, R116, R117 ;  /* 0x000000757468723e */ /* 0x000fe400000010ff */
[----:B----4-:R-:W-:Y:S01]  /*f980*/  F2FP.BF16.PACK_AB R74, R172, R187 ;  /* 0x000000bbac4a723e */ /* 0x010fe200000010ff */
[----:B------:R-:W-:Y:S01]  /*f990*/  IMAD.WIDE.U32 R214, R214, -0x326172a9, RZ ;  /* 0xcd9e8d57d6d67825 */ /* 0x000fe200078e00ff */
[----:B------:R-:W-:-:S02]  /*f9a0*/  LOP3.LUT R34, R34, R191, RZ, 0xc0, !PT ;  /* 0x000000bf22227212 */ /* 0x000fc400078ec0ff */
[----:B------:R-:W-:Y:S01]  /*f9b0*/  LOP3.LUT R35, R35, R188, RZ, 0xc0, !PT ;  /* 0x000000bc23237212 */ /* 0x000fe200078ec0ff */
[----:B------:R-:W-:Y:S01]  /*f9c0*/  FFMA.FTZ R188, R41, c[0x0][0x23c], -R174 ;  /* 0x00008f0029bc7a23 */ /* 0x000fe200000108ae */
[----:B------:R-:W-:Y:S01]  /*f9d0*/  LOP3.LUT R32, R32, R104, RZ, 0xc0, !PT ;  /* 0x0000006820207212 */ /* 0x000fe200078ec0ff */
[----:B------:R-:W-:Y:S01]  /*f9e0*/  FADD.FTZ R123, R172, R123 ;  /* 0x0000007bac7b7221 */ /* 0x000fe20000010000 */
[----:B------:R-:W-:Y:S01]  /*f9f0*/  LOP3.LUT R33, R33, R74, RZ, 0xc0, !PT ;  /* 0x0000004a21217212 */ /* 0x000fe200078ec0ff */
[----:B------:R-:W-:Y:S01]  /*fa00*/  IMAD.WIDE.U32 R74, R75, -0x326172a9, RZ ;  /* 0xcd9e8d574b4a7825 */ /* 0x000fe200078e00ff */
[--C-:B------:R-:W-:Y:S01]  /*fa10*/  LOP3.LUT R11, R217, UR14, R162.reuse, 0x96, !PT ;  /* 0x0000000ed90b7c12 */ /* 0x100fe2000f8e96a2 */
[----:B------:R-:W1:Y:S01]  /*fa20*/  MUFU.EX2 R188, R188 ;  /* 0x000000bc00bc7308 */ /* 0x000e620000000800 */
[----:B------:R-:W-:Y:S01]  /*fa30*/  LOP3.LUT R162, R225, UR14, R162, 0x96, !PT ;  /* 0x0000000ee1a27c12 */ /* 0x000fe2000f8e96a2 */
[----:B------:R-:W-:Y:S01]  /*fa40*/  FADD.FTZ R118, R118, R169 ;  /* 0x000000a976767221 */ /* 0x000fe20000010000 */
[----:B------:R-:W-:Y:S01]  /*fa50*/  LOP3.LUT R191, R219, UR12, R224, 0x96, !PT ;  /* 0x0000000cdbbf7c12 */ /* 0x000fe2000f8e96e0 */
[----:B------:R-:W-:Y:S01]  /*fa60*/  IMAD.WIDE.U32 R224, R44, -0x326172a9, RZ ;  /* 0xcd9e8d572ce07825 */ /* 0x000fe200078e00ff */
[----:B------:R-:W-:Y:S01]  /*fa70*/  HMMA.16816.F32.BF16 R20, R32, R28, R20 ;  /* 0x0000001c2014723c */ /* 0x000fe20000041814 */
[----:B------:R-:W-:-:S02]  /*fa80*/  LOP3.LUT R216, R221, UR12, R216, 0x96, !PT ;  /* 0x0000000cddd87c12 */ /* 0x000fc4000f8e96d8 */
[----:B------:R-:W-:Y:S01]  /*fa90*/  LOP3.LUT R40, R75, UR13, R190, 0x96, !PT ;  /* 0x0000000d4b287c12 */ /* 0x000fe2000f8e96be */
[----:B------:R-:W-:-:S04]  /*faa0*/  IMAD.WIDE.U32 R226, R11, -0x326172a9, RZ ;  /* 0xcd9e8d570be27825 */ /* 0x000fc800078e00ff */
[----:B------:R-:W-:Y:S01]  /*fab0*/  IMAD.WIDE.U32 R28, R155, -0x326172a9, RZ ;  /* 0xcd9e8d579b1c7825 */ /* 0x000fe200078e00ff */
[----:B------:R-:W-:Y:S01]  /*fac0*/  LOP3.LUT R155, R225, UR11, R74, 0x96, !PT ;  /* 0x0000000be19b7c12 */ /* 0x000fe2000f8e964a */
[C---:B------:R-:W-:Y:S02]  /*fad0*/  HMMA.16816.F32.BF16 R16, R32.reuse, R30, R16 ;  /* 0x0000001e2010723c */ /* 0x040fe40000041810 */
[----:B------:R-:W-:Y:S01]  /*fae0*/  IMAD.WIDE.U32 R74, R162, -0x326172a9, RZ ;  /* 0xcd9e8d57a24a7825 */ /* 0x000fe200078e00ff */
[----:B------:R-:W-:Y:S02]  /*faf0*/  LOP3.LUT R29, R29, UR13, R190, 0x96, !PT ;  /* 0x0000000d1d1d7c12 */ /* 0x000fe4000f8e96be */
[----:B------:R-:W-:Y:S01]  /*fb00*/  LOP3.LUT R28, R215, UR11, R28, 0x96, !PT ;  /* 0x0000000bd71c7c12 */ /* 0x000fe2000f8e961c */
[----:B------:R-:W-:Y:S01]  /*fb10*/  IMAD.WIDE.U32 R216, R216, -0x326172a9, RZ ;  /* 0xcd9e8d57d8d87825 */ /* 0x000fe200078e00ff */
[--C-:B------:R-:W-:Y:S01]  /*fb20*/  LOP3.LUT R30, R227, UR13, R154.reuse, 0x96, !PT ;  /* 0x0000000de31e7c12 */ /* 0x100fe2000f8e969a */
[----:B------:R-:W-:Y:S01]  /*fb30*/  HMMA.16816.F32.BF16 R24, R32, R4, R24 ;  /* 0x000000042018723c */ /* 0x000fe20000041818 */
[----:B------:R-:W-:Y:S01]  /*fb40*/  LOP3.LUT R11, R75, UR13, R154, 0x96, !PT ;  /* 0x0000000d4b0b7c12 */ /* 0x000fe2000f8e969a */
[----:B------:R-:W-:Y:S01]  /*fb50*/  IMAD.WIDE.U32 R244, R40, -0x2daee0ad, RZ ;  /* 0xd2511f5328f47825 */ /* 0x000fe200078e00ff */
[----:B------:R-:W-:-:S03]  /*fb60*/  LOP3.LUT R213, R217, UR11, R226, 0x96, !PT ;  /* 0x0000000bd9d57c12 */ /* 0x000fc6000f8e96e2 */
[----:B------:R-:W-:Y:S01]  /*fb70*/  IMAD.WIDE.U32 R154, R155, -0x2daee0ad, RZ ;  /* 0xd2511f539b9a7825 */ /* 0x000fe200078e00ff */
[----:B------:R-:W-:Y:S01]  /*fb80*/  LOP3.LUT R75, R245, UR10, R212, 0x96, !PT ;  /* 0x0000000af54b7c12 */ /* 0x000fe2000f8e96d4 */
[----:B------:R-:W-:Y:S02]  /*fb90*/  HMMA.16816.F32.BF16 R32, R32, R6, R12 ;  /* 0x000000062020723c */ /* 0x000fe4000004180c */
[----:B------:R-:W-:Y:S01]  /*fba0*/  IMAD.WIDE.U32 R226, R29, -0x2daee0ad, RZ ;  /* 0xd2511f531de27825 */ /* 0x000fe200078e00ff */
[----:B------:R-:W-:-:S03]  /*fbb0*/  LOP3.LUT R44, R155, UR8, R244, 0x96, !PT ;  /* 0x000000089b2c7c12 */ /* 0x000fc6000f8e96f4 */
        /* <DEDUP_REMOVED lines=15> */
[----:B------:R-:W-:Y:S02]  /*fcb0*/  LOP3.LUT R11, R223, UR19, R226, 0x96, !PT ;  /* 0x00000013df0b7c12 */ /* 0x000fe4000f8e96e2 */
[----:B------:R-:W-:Y:S01]  /*fcc0*/  LOP3.LUT R104, R222, 0xffff, RZ, 0xc0, !PT ;  /* 0x0000ffffde687812 */ /* 0x000fe200078ec0ff */
[----:B------:R-:W-:Y:S01]  /*fcd0*/  IMAD.WIDE.U32 R14, R40, -0x326172a9, RZ ;  /* 0xcd9e8d57280e7825 */ /* 0x000fe200078e00ff */
[----:B------:R-:W-:Y:S02]  /*fce0*/  LOP3.LUT R243, R222, 0xff, RZ, 0xc0, !PT ;  /* 0x000000ffdef37812 */ /* 0x000fe400078ec0ff */
[--C-:B------:R-:W-:Y:S01]  /*fcf0*/  SHF.R.U32.HI R119, RZ, 0x10, R222.reuse ;  /* 0x00000010ff777819 */ /* 0x100fe200000116de */
[----:B------:R-:W-:Y:S01]  /*fd00*/  IMAD.WIDE.U32 R218, R133, -0x326172a9, RZ ;  /* 0xcd9e8d5785da7825 */ /* 0x000fe200078e00ff */
[----:B------:R-:W-:Y:S02]  /*fd10*/  SHF.R.U32.HI R44, RZ, 0x18, R222 ;  /* 0x00000018ff2c7819 */ /* 0x000fe400000116de */
[----:B------:R-:W-:Y:S01]  /*fd20*/  LOP3.LUT R5, R75, UR8, R220, 0x96, !PT ;  /* 0x000000084b057c12 */ /* 0x000fe2000f8e96dc */
[----:B------:R-:W-:Y:S01]  /*fd30*/  IMAD.WIDE.U32 R222, R155, -0x326172a9, RZ ;  /* 0xcd9e8d579bde7825 */ /* 0x000fe200078e00ff */
[----:B------:R-:W-:-:S02]  /*fd40*/  LOP3.LUT R40, R15, UR9, R216, 0x96, !PT ;  /* 0x000000090f287c12 */ /* 0x000fc4000f8e96d8 */
[----:B------:R-:W-:Y:S01]  /*fd50*/  LOP3.LUT R6, R218, 0xffff, RZ, 0xc0, !PT ;  /* 0x0000ffffda067812 */ /* 0x000fe200078ec0ff */
[----:B------:R-:W-:Y:S01]  /*fd60*/  IMAD.WIDE.U32 R12, R31, -0x326172a9, RZ ;  /* 0xcd9e8d571f0c7825 */ /* 0x000fe200078e00ff */
[----:B------:R-:W-:Y:S02]  /*fd70*/  LOP3.LUT R4, R223, UR9, R214, 0x96, !PT ;  /* 0x00000009df047c12 */ /* 0x000fe4000f8e96d6 */
[----:B------:R-:W-:Y:S01]  /*fd80*/  LOP3.LUT R162, R219, UR19, R222, 0x96, !PT ;  /* 0x00000013dba27c12 */ /* 0x000fe2000f8e96de */
[----:B------:R-:W-:Y:S01]  /*fd90*/  IMAD.WIDE.U32 R216, R30, -0x2daee0ad, RZ ;  /* 0xd2511f531ed87825 */ /* 0x000fe200078e00ff */
[----:B------:R-:W-:Y:S02]  /*fda0*/  LOP3.LUT R215, R218, 0xff, RZ, 0xc0, !PT ;  /* 0x000000ffdad77812 */ /* 0x000fe400078ec0ff */
[--C-:B------:R-:W-:Y:S01]  /*fdb0*/  SHF.R.U32.HI R75, RZ, 0x10, R218.reuse ;  /* 0x00000010ff4b7819 */ /* 0x100fe200000116da */
[----:B------:R-:W-:Y:S01]  /*fdc0*/  IMAD.WIDE.U32 R222, R29, -0x326172a9, RZ ;  /* 0xcd9e8d571dde7825 */ /* 0x000fe200078e00ff */
[----:B------:R-:W-:-:S02]  /*fdd0*/  SHF.R.U32.HI R214, RZ, 0x18, R218 ;  /* 0x00000018ffd67819 */ /* 0x000fc400000116da */
[----:B------:R-:W-:Y:S01]  /*fde0*/  LOP3.LUT R15, R12, 0xffff, RZ, 0xc0, !PT ;  /* 0x0000ffff0c0f7812 */ /* 0x000fe200078ec0ff */
[----:B------:R-:W-:Y:S01]  /*fdf0*/  IMAD.WIDE.U32 R218, R5, -0x326172a9, RZ ;  /* 0xcd9e8d5705da7825 */ /* 0x000fe200078e00ff */
[----:B------:R-:W-:Y:S02]  /*fe00*/  LOP3.LUT R211, R13, UR19, R14, 0x96, !PT ;  /* 0x000000130dd37c12 */ /* 0x000fe4000f8e960e */
[----:B------:R-:W-:Y:S01]  /*fe10*/  LOP3.LUT R7, R217, UR18, R154, 0x96, !PT ;  /* 0x00000012d9077c12 */ /* 0x000fe2000f8e969a */
[----:B------:R-:W-:Y:S01]  /*fe20*/  IMAD.WIDE.U32 R40, R40, -0x2daee0ad, RZ ;  /* 0xd2511f5328287825 */ /* 0x000fe200078e00ff */
[C---:B------:R-:W-:Y:S02]  /*fe30*/  LOP3.LUT R224, R216.reuse, 0xffff, RZ, 0xc0, !PT ;  /* 0x0000ffffd8e07812 */ /* 0x040fe400078ec0ff */
[----:B------:R-:W-:Y:S01]  /*fe40*/  LOP3.LUT R244, R216, 0xff, RZ, 0xc0, !PT ;  /* 0x000000ffd8f47812 */ /* 0x000fe200078ec0ff */
[----:B------:R-:W-:Y:S01]  /*fe50*/  FFMA.FTZ R154, R37, c[0x0][0x23c], -R174 ;  /* 0x00008f00259a7a23 */ /* 0x000fe200000108ae */
[----:B------:R-:W-:Y:S01]  /*fe60*/  SHF.R.U32.HI R220, RZ, 0x10, R216 ;  /* 0x00000010ffdc7819 */ /* 0x000fe200000116d8 */
[----:B------:R-:W-:Y:S01]  /*fe70*/  FFMA.FTZ R155, R48, c[0x0][0x23c], -R174 ;  /* 0x00008f00309b7a23 */ /* 0x000fe200000108ae */
[----:B------:R-:W-:Y:S01]  /*fe80*/  SHF.R.U32.HI R225, RZ, 0x18, R216 ;  /* 0x00000018ffe17819 */ /* 0x000fe200000116d8 */
[----:B------:R-:W-:Y:S01]  /*fe90*/  IMAD.WIDE.U32 R216, R4, -0x2daee0ad, RZ ;  /* 0xd2511f5304d87825 */ /* 0x000fe200078e00ff */
[----:B------:R-:W-:Y:S01]  /*fea0*/  LOP3.LUT R14, R223, UR9, R190, 0x96, !PT ;  /* 0x00000009df0e7c12 */ /* 0x000fe2000f8e96be */
[----:B------:R-:W-:Y:S01]  /*feb0*/  MUFU.EX2 R154, R154 ;  /* 0x0000009a009a7308 */ /* 0x000fe20000000800 */
[----:B------:R-:W-:Y:S01]  /*fec0*/  SHF.R.U32.HI R6, RZ, 0x8, R6 ;  /* 0x00000008ff067819 */ /* 0x000fe20000011606 */
[----:B------:R-:W-:Y:S01]  /*fed0*/  FFMA.FTZ R190, R36, c[0x0][0x23c], -R174 ;  /* 0x00008f0024be7a23 */ /* 0x000fe200000108ae */
[----:B------:R-:W-:Y:S01]  /*fee0*/  LOP3.LUT R119, R119, 0xff, RZ, 0xc0, !PT ;  /* 0x000000ff77777812 */ /* 0x000fe200078ec0ff */
[----:B------:R-:W-:Y:S01]  /*fef0*/  IMAD.WIDE.U32 R36, R14, -0x2daee0ad, RZ ;  /* 0xd2511f530e247825 */ /* 0x000fe200078e00ff */
[----:B------:R-:W-:-:S02]  /*ff00*/  LOP3.LUT R31, R12, 0xff, RZ, 0xc0, !PT ;  /* 0x000000ff0c1f7812 */ /* 0x000fc400078ec0ff */
[----:B------:R-:W-:Y:S01]  /*ff10*/  LOP3.LUT R5, R218, 0xffff, RZ, 0xc0, !PT ;  /* 0x0000ffffda057812 */ /* 0x000fe200078ec0ff */
[----:B------:R-:W-:Y:S01]  /*ff20*/  FFMA.FTZ R48, R69, c[0x0][0x23c], -R174 ;  /* 0x00008f0045307a23 */ /* 0x000fe200000108ae */
[----:B------:R-:W-:Y:S01]  /*ff30*/  SHF.R.U32.HI R15, RZ, 0x8, R15 ;  /* 0x00000008ff0f7819 */ /* 0x000fe2000001160f */
[----:B------:R-:W-:Y:S01]  /*ff40*/  FFMA.FTZ R69, R47, c[0x0][0x23c], -R175 ;  /* 0x00008f002f457a23 */ /* 0x000fe200000108af */
[----:B------:R-:W-:Y:S01]  /*ff50*/  PRMT R215, R215, 0x5410, R6 ;  /* 0x00005410d7d77816 */ /* 0x000fe20000000006 */
[----:B------:R-:W-:Y:S01]  /*ff60*/  FFMA.FTZ R245, R91, c[0x0][0x23c], -R148 ;  /* 0x00008f005bf57a23 */ /* 0x000fe20000010894 */
[----:B------:R-:W-:Y:S01]  /*ff70*/  LOP3.LUT R222, R219, UR19, R222, 0x96, !PT ;  /* 0x00000013dbde7c12 */ /* 0x000fe2000f8e96de */
[----:B------:R-:W-:Y:S01]  /*ff80*/  FFMA.FTZ R91, R80, c[0x0][0x23c], -R143 ;  /* 0x00008f00505b7a23 */ /* 0x000fe2000001088f */
[----:B------:R-:W-:Y:S01]  /*ff90*/  PRMT R44, R119, 0x5410, R44 ;  /* 0x00005410772c7816 */ /* 0x000fe2000000002c */
[----:B------:R-:W-:Y:S01]  /*ffa0*/  FFMA.FTZ R119, R45, c[0x0][0x23c], -R174 ;  /* 0x00008f002d777a23 */ /* 0x000fe200000108ae */
[----:B------:R-:W-:Y:S01]  /*ffb0*/  LOP3.LUT R6, R217, UR18, R28, 0x96, !PT ;  /* 0x00000012d9067c12 */ /* 0x000fe2000f8e961c */
[----:B------:R-:W-:Y:S01]  /*ffc0*/  MUFU.EX2 R190, R190 ;  /* 0x000000be00be7308 */ /* 0x000fe20000000800 */
[----:B------:R-:W-:Y:S01]  /*ffd0*/  LOP3.LUT R219, R218, 0xff, RZ, 0xc0, !PT ;  /* 0x000000ffdadb7812 */ /* 0x000fe200078ec0ff */
[----:B------:R-:W-:Y:S01]  /*ffe0*/  HSET2.LE.AND R44, R44, R136, PT ;  /* 0x000000882c2c7233 */ /* 0x000fe20003803000 */
[----:B------:R-:W-:Y:S01]  /*fff0*/  PRMT R28, R31, 0x5410, R15 ;  /* 0x000054101f1c7816 */ /* 0x000fe2000000000f */
[----:B------:R-:W-:Y:S01]  /*10000*/  FFMA.FTZ R15, R56, c[0x0][0x23c], -R174 ;  /* 0x00008f00380f7a23 */ /* 0x000fe200000108ae */
[----:B------:R-:W-:Y:S01]  /*10010*/  SHF.R.U32.HI R14, RZ, 0x8, R5 ;  /* 0x00000008ff0e7819 */ /* 0x000fe20000011605 */
[----:B------:R-:W-:Y:S01]  /*10020*/  FFMA.FTZ R56, R39, c[0x0][0x23c], -R175 ;  /* 0x00008f0027387a23 */ /* 0x000fe200000108af */
[--C-:B------:R-:W-:Y:S01]  /*10030*/  SHF.R.U32.HI R29, RZ, 0x10, R12.reuse ;  /* 0x00000010ff1d7819 */ /* 0x100fe2000001160c */
[----:B------:R-:W-:Y:S01]  /*10040*/  MUFU.EX2 R155, R155 ;  /* 0x0000009b009b7308 */ /* 0x000fe20000000800 */
[----:B------:R-:W-:Y:S01]  /*10050*/  SHF.R.U32.HI R13, RZ, 0x18, R12 ;  /* 0x00000018ff0d7819 */ /* 0x000fe2000001160c */
[----:B------:R-:W-:Y:S01]  /*10060*/  FADD.FTZ R166, R166, R123 ;  /* 0x0000007ba6a67221 */ /* 0x000fe20000010000 */
[----:B------:R-:W-:Y:S01]  /*10070*/  LOP3.LUT R223, R40, 0xffff, RZ, 0xc0, !PT ;  /* 0x0000ffff28df7812 */ /* 0x000fe200078ec0ff */
[----:B------:R-:W-:Y:S01]  /*10080*/  FADD.FTZ R118, R0, R118 ;  /* 0x0000007600767221 */ /* 0x000fe20000010000 */
[----:B------:R-:W-:Y:S01]  /*10090*/  LOP3.LUT R31, R40, 0xff, RZ, 0xc0, !PT ;  /* 0x000000ff281f7812 */ /* 0x000fe200078ec0ff */
[----:B------:R-:W-:Y:S01]  /*100a0*/  FADD.FTZ R166, R106, R166 ;  /* 0x000000a66aa67221 */ /* 0x000fe20000010000 */
[--C-:B------:R-:W-:Y:S01]  /*100b0*/  SHF.R.U32.HI R227, RZ, 0x10, R40.reuse ;  /* 0x00000010ffe37819 */ /* 0x100fe20000011628 */
[----:B------:R-:W-:Y:S01]  /*100c0*/  MUFU.EX2 R119, R119 ;  /* 0x0000007700777308 */ /* 0x000fe20000000800 */
[----:B------:R-:W-:Y:S01]  /*100d0*/  SHF.R.U32.HI R45, RZ, 0x18, R40 ;  /* 0x00000018ff2d7819 */ /* 0x000fe20000011628 */
[----:B------:R-:W-:Y:S01]  /*100e0*/  FADD.FTZ R109, R105, R109 ;  /* 0x0000006d696d7221 */ /* 0x000fe20000010000 */
[----:B------:R-:W-:Y:S01]  /*100f0*/  SHF.R.U32.HI R12, RZ, 0x10, R218 ;  /* 0x00000010ff0c7819 */ /* 0x000fe200000116da */
[----:B-1----:R-:W-:Y:S01]  /*10100*/  FADD.FTZ R118, R188, R118 ;  /* 0x00000076bc767221 */ /* 0x002fe20000010000 */
[----:B------:R-:W-:-:S02]  /*10110*/  SHF.R.U32.HI R40, RZ, 0x10, R11 ;  /* 0x00000010ff287819 */ /* 0x000fc4000001160b */
[----:B------:R-:W-:Y:S01]  /*10120*/  LOP3.LUT R4, R41, UR18, R212, 0x96, !PT ;  /* 0x0000001229047c12 */ /* 0x000fe2000f8e96d4 */
[----:B------:R-:W-:Y:S01]  /*10130*/  MUFU.EX2 R69, R69 ;  /* 0x0000004500457308 */ /* 0x000fe20000000800 */
[----:B------:R-:W-:Y:S02]  /*10140*/  PRMT R219, R219, 0x5410, R14 ;  /* 0x00005410dbdb7816 */ /* 0x000fe4000000000e */
[C---:B------:R-:W-:Y:S02]  /*10150*/  LOP3.LUT R14, R11.reuse, 0xffff, RZ, 0xc0, !PT ;  /* 0x0000ffff0b0e7812 */ /* 0x040fe400078ec0ff */
[----:B------:R-:W-:Y:S02]  /*10160*/  LOP3.LUT R41, R11, 0xff, RZ, 0xc0, !PT ;  /* 0x000000ff0b297812 */ /* 0x000fe400078ec0ff */
[----:B------:R-:W-:Y:S01]  /*10170*/  SHF.R.U32.HI R218, RZ, 0x18, R218 ;  /* 0x00000018ffda7819 */ /* 0x000fe200000116da */
[----:B------:R-:W-:Y:S01]  /*10180*/  MUFU.EX2 R91, R91 ;  /* 0x0000005b005b7308 */ /* 0x000fe20000000800 */
[----:B------:R-:W-:-:S02]  /*10190*/  LOP3.LUT R226, R216, 0xffff, RZ, 0xc0, !PT ;  /* 0x0000ffffd8e27812 */ /* 0x000fc400078ec0ff */
[----:B------:R-:W-:Y:S02]  /*101a0*/  LOP3.LUT R213, R216, 0xff, RZ, 0xc0, !PT ;  /* 0x000000ffd8d57812 */ /* 0x000fe400078ec0ff */
[--C-:B------:R-:W-:Y:S02]  /*101b0*/  SHF.R.U32.HI R133, RZ, 0x10, R216.reuse ;  /* 0x00000010ff857819 */ /* 0x100fe400000116d8 */
[----:B------:R-:W-:Y:S01]  /*101c0*/  SHF.R.U32.HI R30, RZ, 0x18, R216 ;  /* 0x00000018ff1e7819 */ /* 0x000fe200000116d8 */
[----:B------:R-:W-:Y:S01]  /*101d0*/  MUFU.EX2 R15, R15 ;  /* 0x0000000f000f7308 */ /* 0x000fe20000000800 */
[----:B------:R-:W-:Y:S02]  /*101e0*/  LOP3.LUT R29, R29, 0xff, RZ, 0xc0, !PT ;  /* 0x000000ff1d1d7812 */ /* 0x000fe400078ec0ff */
[----:B------:R-:W-:Y:S02]  /*101f0*/  LOP3.LUT R12, R12, 0xff, RZ, 0xc0, !PT ;  /* 0x000000ff0c0c7812 */ /* 0x000fe400078ec0ff */
[----:B------:R-:W-:-:S02]  /*10200*/  SHF.R.U32.HI R11, RZ, 0x18, R11 ;  /* 0x00000018ff0b7819 */ /* 0x000fc4000001160b */
[----:B------:R-:W-:Y:S01]  /*10210*/  LOP3.LUT R40, R40, 0xff, RZ, 0xc0, !PT ;  /* 0x000000ff28287812 */ /* 0x000fe200078ec0ff */
[----:B------:R-:W-:Y:S01]  /*10220*/  MUFU.EX2 R56, R56 ;  /* 0x0000003800387308 */ /* 0x000fe20000000800 */
[----:B------:R-:W-:Y:S02]  /*10230*/  LOP3.LUT R75, R75, 0xff, RZ, 0xc0, !PT ;  /* 0x000000ff4b4b7812 */ /* 0x000fe400078ec0ff */
[----:B------:R-:W-:Y:S02]  /*10240*/  LOP3.LUT R216, R162, 0xffff, RZ, 0xc0, !PT ;  /* 0x0000ffffa2d87812 */ /* 0x000fe400078ec0ff */
[----:B------:R-:W-:Y:S02]  /*10250*/  SHF.R.U32.HI R104, RZ, 0x8, R104 ;  /* 0x00000008ff687819 */ /* 0x000fe40000011668 */
[----:B------:R-:W-:Y:S01]  /*10260*/  PRMT R13, R29, 0x5410, R13 ;  /* 0x000054101d0d7816 */ /* 0x000fe2000000000d */
[----:B------:R-:W-:Y:S01]  /*10270*/  MUFU.EX2 R48, R48 ;  /* 0x0000003000307308 */ /* 0x000fe20000000800 */
[----:B------:R-:W-:-:S02]  /*10280*/  PRMT R218, R12, 0x5410, R218 ;  /* 0x000054100cda7816 */ /* 0x000fc400000000da */
[----:B------:R-:W-:Y:S01]  /*10290*/  PRMT R40, R40, 0x5410, R11 ;  /* 0x0000541028287816 */ /* 0x000fe2000000000b */
[----:B------:R-:W-:Y:S01]  /*102a0*/  HSET2.LE.AND R13, R13, R136, PT ;  /* 0x000000880d0d7233 */ /* 0x000fe20003803000 */
[----:B------:R-:W-:Y:S01]  /*102b0*/  PRMT R214, R75, 0x5410, R214 ;  /* 0x000054104bd67816 */ /* 0x000fe200000000d6 */
[--C-:B------:R-:W-:Y:S01]  /*102c0*/  FFMA.FTZ R75, R52, c[0x0][0x23c], -R174.reuse ;  /* 0x00008f00344b7a23 */ /* 0x100fe200000108ae */
[C---:B------:R-:W-:Y:S01]  /*102d0*/  LOP3.LUT R12, R36.reuse, 0xffff, RZ, 0xc0, !PT ;  /* 0x0000ffff240c7812 */ /* 0x040fe200078ec0ff */
[----:B------:R-:W-:Y:S01]  /*102e0*/  FFMA.FTZ R52, R57, c[0x0][0x23c], -R174 ;  /* 0x00008f0039347a23 */ /* 0x000fe200000108ae */
[----:B------:R-:W-:Y:S01]  /*102f0*/  LOP3.LUT R212, R36, 0xff, RZ, 0xc0, !PT ;  /* 0x000000ff24d47812 */ /* 0x000fe200078ec0ff */
[----:B------:R-:W-:Y:S01]  /*10300*/  FFMA.FTZ R57, R46, c[0x0][0x23c], -R175 ;  /* 0x00008f002e397a23 */ /* 0x000fe200000108af */
[--C-:B------:R-:W-:Y:S01]  /*10310*/  SHF.R.U32.HI R29, RZ, 0x10, R36.reuse ;  /* 0x00000010ff1d7819 */ /* 0x100fe20000011624 */
[----:B------:R-:W-:Y:S01]  /*10320*/  MUFU.EX2 R75, R75 ;  /* 0x0000004b004b7308 */ /* 0x000fe20000000800 */
[----:B------:R-:W-:-:S02]  /*10330*/  SHF.R.U32.HI R191, RZ, 0x18, R36 ;  /* 0x00000018ffbf7819 */ /* 0x000fc40000011624 */
[----:B------:R-:W-:Y:S02]  /*10340*/  SHF.R.U32.HI R216, RZ, 0x8, R216 ;  /* 0x00000008ffd87819 */ /* 0x000fe400000116d8 */
[----:B------:R-:W-:Y:S02]  /*10350*/  LOP3.LUT R11, R162, 0xff, RZ, 0xc0, !PT ;  /* 0x000000ffa20b7812 */ /* 0x000fe400078ec0ff */
[----:B------:R-:W-:Y:S01]  /*10360*/  LOP3.LUT R5, R37, UR18, R74, 0x96, !PT ;  /* 0x0000001225057c12 */ /* 0x000fe2000f8e964a */
[----:B------:R-:W-:Y:S01]  /*10370*/  MUFU.EX2 R57, R57 ;  /* 0x0000003900397308 */ /* 0x000fe20000000800 */
[----:B------:R-:W-:Y:S02]  /*10380*/  SHF.R.U32.HI R36, RZ, 0x10, R211 ;  /* 0x00000010ff247819 */ /* 0x000fe400000116d3 */
[----:B------:R-:W-:Y:S01]  /*10390*/  PRMT R243, R243, 0x5410, R104 ;  /* 0x00005410f3f37816 */ /* 0x000fe20000000068 */
[----:B------:R-:W-:Y:S01]  /*103a0*/  FFMA.FTZ R104, R49, c[0x0][0x23c], -R174 ;  /* 0x00008f0031687a23 */ /* 0x000fe200000108ae */
[----:B------:R-:W-:Y:S01]  /*103b0*/  PRMT R216, R11, 0x5410, R216 ;  /* 0x000054100bd87816 */ /* 0x000fe200000000d8 */
[--C-:B------:R-:W-:Y:S01]  /*103c0*/  FFMA.FTZ R11, R55, c[0x0][0x23c], -R174.reuse ;  /* 0x00008f00370b7a23 */ /* 0x100fe200000108ae */
[----:B------:R-:W-:Y:S01]  /*103d0*/  LOP3.LUT R37, R211, 0xff, RZ, 0xc0, !PT ;  /* 0x000000ffd3257812 */ /* 0x000fe200078ec0ff */
[----:B------:R1:W-:Y:S01]  /*103e0*/  MUFU.EX2 R74, R50 ;  /* 0x00000032004a7308 */ /* 0x0003e20000000800 */
[----:B------:R-:W-:Y:S01]  /*103f0*/  SHF.R.U32.HI R46, RZ, 0x8, R223 ;  /* 0x00000008ff2e7819 */ /* 0x000fe200000116df */
[----:B------:R-:W-:Y:S01]  /*10400*/  FFMA.FTZ R49, R61, c[0x0][0x23c], -R174 ;  /* 0x00008f003d317a23 */ /* 0x000fe200000108ae */
[----:B------:R-:W-:Y:S01]  /*10410*/  LOP3.LUT R36, R36, 0xff, RZ, 0xc0, !PT ;  /* 0x000000ff24247812 */ /* 0x000fe200078ec0ff */
[--C-:B------:R-:W-:Y:S01]  /*10420*/  FFMA.FTZ R223, R64, c[0x0][0x23c], -R175.reuse ;  /* 0x00008f0040df7a23 */ /* 0x100fe200000108af */
[----:B------:R-:W-:Y:S01]  /*10430*/  LOP3.LUT R227, R227, 0xff, RZ, 0xc0, !PT ;  /* 0x000000ffe3e37812 */ /* 0x000fe200078ec0ff */
[----:B------:R-:W-:Y:S01]  /*10440*/  FFMA.FTZ R64, R98, c[0x0][0x23c], -R148 ;  /* 0x00008f0062407a23 */ /* 0x000fe20000010894 */
[----:B------:R-:W-:Y:S01]  /*10450*/  PRMT R46, R31, 0x5410, R46 ;  /* 0x000054101f2e7816 */ /* 0x000fe2000000002e */
[----:B------:R-:W-:Y:S01]  /*10460*/  FFMA.FTZ R55, R42, c[0x0][0x23c], -R175 ;  /* 0x00008f002a377a23 */ /* 0x000fe200000108af */
[----:B------:R-:W-:Y:S01]  /*10470*/  SHF.R.U32.HI R31, RZ, 0x10, R7 ;  /* 0x00000010ff1f7819 */ /* 0x000fe20000011607 */
[--C-:B------:R-:W-:Y:S01]  /*10480*/  FFMA.FTZ R98, R86, c[0x0][0x23c], -R148.reuse ;  /* 0x00008f0056627a23 */ /* 0x100fe20000010894 */
[----:B------:R-:W-:Y:S01]  /*10490*/  PRMT R45, R227, 0x5410, R45 ;  /* 0x00005410e32d7816 */ /* 0x000fe2000000002d */
[----:B------:R-:W-:Y:S01]  /*104a0*/  FFMA.FTZ R86, R2, c[0x0][0x23c], -R148 ;  /* 0x00008f0002567a23 */ /* 0x000fe20000010894 */
[----:B------:R-:W-:Y:S01]  /*104b0*/  LOP3.LUT R227, R7, 0xff, RZ, 0xc0, !PT ;  /* 0x000000ff07e37812 */ /* 0x000fe200078ec0ff */
[----:B------:R-:W-:Y:S01]  /*104c0*/  MUFU.EX2 R64, R64 ;  /* 0x0000004000407308 */ /* 0x000fe20000000800 */
[----:B------:R-:W-:Y:S01]  /*104d0*/  SHF.R.U32.HI R12, RZ, 0x8, R12 ;  /* 0x00000008ff0c7819 */ /* 0x000fe2000001160c */
[----:B-1----:R-:W-:Y:S01]  /*104e0*/  FFMA.FTZ R50, R54, c[0x0][0x23c], -R174 ;  /* 0x00008f0036327a23 */ /* 0x002fe200000108ae */
[----:B------:R-:W-:Y:S01]  /*104f0*/  LOP3.LUT R54, R211, 0xffff, RZ, 0xc0, !PT ;  /* 0x0000ffffd3367812 */ /* 0x000fe200078ec0ff */
[----:B------:R-:W-:Y:S01]  /*10500*/  FFMA.FTZ R174, R59, c[0x0][0x23c], -R175 ;  /* 0x00008f003bae7a23 */ /* 0x000fe200000108af */
[----:B------:R-:W-:Y:S01]  /*10510*/  SHF.R.U32.HI R211, RZ, 0x18, R211 ;  /* 0x00000018ffd37819 */ /* 0x000fe200000116d3 */
[----:B------:R-:W-:Y:S01]  /*10520*/  FFMA.FTZ R2, R97, c[0x0][0x23c], -R143 ;  /* 0x00008f0061027a23 */ /* 0x000fe2000001088f */
[----:B------:R-:W-:Y:S01]  /*10530*/  LOP3.LUT R59, R133, 0xff, RZ, 0xc0, !PT ;  /* 0x000000ff853b7812 */ /* 0x000fe200078ec0ff */
[----:B------:R-:W-:Y:S01]  /*10540*/  FFMA.FTZ R42, R87, c[0x0][0x23c], -R148 ;  /* 0x00008f00572a7a23 */ /* 0x000fe20000010894 */
[----:B------:R-:W-:Y:S01]  /*10550*/  PRMT R36, R36, 0x5410, R211 ;  /* 0x0000541024247816 */ /* 0x000fe200000000d3 */
[----:B------:R-:W-:Y:S01]  /*10560*/  FFMA.FTZ R211, R60, c[0x0][0x23c], -R175 ;  /* 0x00008f003cd37a23 */ /* 0x000fe200000108af */
[----:B------:R-:W-:Y:S01]  /*10570*/  SHF.R.U32.HI R60, RZ, 0x8, R226 ;  /* 0x00000008ff3c7819 */ /* 0x000fe200000116e2 */
[----:B------:R-:W-:Y:S01]  /*10580*/  MUFU.EX2 R2, R2 ;  /* 0x0000000200027308 */ /* 0x000fe20000000800 */
[----:B------:R-:W-:Y:S01]  /*10590*/  PRMT R59, R59, 0x5410, R30 ;  /* 0x000054103b3b7816 */ /* 0x000fe2000000001e */
[----:B------:R-:W-:Y:S01]  /*105a0*/  FFMA.FTZ R87, R76, c[0x0][0x23c], -R148 ;  /* 0x00008f004c577a23 */ /* 0x000fe20000010894 */
[----:B------:R-:W-:Y:S01]  /*105b0*/  LOP3.LUT R30, R7, 0xffff, RZ, 0xc0, !PT ;  /* 0x0000ffff071e7812 */ /* 0x000fe200078ec0ff */
[----:B------:R-:W-:Y:S01]  /*105c0*/  HSET2.LE.AND R46, R46, R136, PT ;  /* 0x000000882e2e7233 */ /* 0x000fe20003803000 */
[----:B------:R-:W-:Y:S01]  /*105d0*/  SHF.R.U32.HI R226, RZ, 0x18, R7 ;  /* 0x00000018ffe27819 */ /* 0x000fe20000011607 */
[--C-:B------:R-:W-:Y:S01]  /*105e0*/  IMAD.MOV.U32 R133, RZ, RZ, R163.reuse ;  /* 0x000000ffff857224 */ /* 0x100fe200078e00a3 */
[----:B------:R-:W-:Y:S01]  /*105f0*/  LOP3.LUT R29, R29, 0xff, RZ, 0xc0, !PT ;  /* 0x000000ff1d1d7812 */ /* 0x000fe200078ec0ff */
[----:B------:R-:W1:Y:S01]  /*10600*/  MUFU.EX2 R211, R211 ;  /* 0x000000d300d37308 */ /* 0x000e620000000800 */
[----:B------:R-:W-:Y:S01]  /*10610*/  LOP3.LUT R7, R31, 0xff, RZ, 0xc0, !PT ;  /* 0x000000ff1f077812 */ /* 0x000fe200078ec0ff */
[----:B------:R-:W-:Y:S01]  /*10620*/  @P0 IMAD.MOV.U32 R133, RZ, RZ, R163 ;  /* 0x000000ffff850224 */ /* 0x000fe200078e00a3 */
[----:B------:R-:W-:-:S02]  /*10630*/  PRMT R212, R212, 0x5410, R12 ;  /* 0x00005410d4d47816 */ /* 0x000fc4000000000c */
[----:B------:R-:W-:Y:S02]  /*10640*/  PRMT R191, R29, 0x5410, R191 ;  /* 0x000054101dbf7816 */ /* 0x000fe400000000bf */
[----:B------:R-:W-:Y:S01]  /*10650*/  PRMT R226, R7, 0x5410, R226 ;  /* 0x0000541007e27816 */ /* 0x000fe200000000e2 */
[----:B------:R-:W-:Y:S01]  /*10660*/  MUFU.EX2 R174, R174 ;  /* 0x000000ae00ae7308 */ /* 0x000fe20000000800 */
[----:B------:R-:W-:Y:S02]  /*10670*/  SHF.R.U32.HI R224, RZ, 0x8, R224 ;  /* 0x00000008ffe07819 */ /* 0x000fe400000116e0 */
[C---:B------:R-:W-:Y:S02]  /*10680*/  LOP3.LUT R29, R6.reuse, 0xffff, RZ, 0xc0, !PT ;  /* 0x0000ffff061d7812 */ /* 0x040fe400078ec0ff */
[----:B------:R-:W-:Y:S02]  /*10690*/  LOP3.LUT R12, R6, 0xff, RZ, 0xc0, !PT ;  /* 0x000000ff060c7812 */ /* 0x000fe400078ec0ff */
[--C-:B------:R-:W-:Y:S01]  /*106a0*/  SHF.R.U32.HI R61, RZ, 0x10, R6.reuse ;  /* 0x00000010ff3d7819 */ /* 0x100fe20000011606 */
[----:B------:R-:W-:Y:S01]  /*106b0*/  MUFU.EX2 R104, R104 ;  /* 0x0000006800687308 */ /* 0x000fe20000000800 */
[----:B------:R-:W-:Y:S01]  /*106c0*/  SHF.R.U32.HI R7, RZ, 0x18, R6 ;  /* 0x00000018ff077819 */ /* 0x000fe20000011606 */
[----:B-1----:R-:W-:Y:S01]  /*106d0*/  FADD.FTZ R166, R211, R166 ;  /* 0x000000a6d3a67221 */ /* 0x002fe20000010000 */
[----:B------:R-:W-:-:S02]  /*106e0*/  LOP3.LUT R6, R4, 0xffff, RZ, 0xc0, !PT ;  /* 0x0000ffff04067812 */ /* 0x000fc400078ec0ff */
[----:B------:R-:W-:Y:S02]  /*106f0*/  SHF.R.U32.HI R14, RZ, 0x8, R14 ;  /* 0x00000008ff0e7819 */ /* 0x000fe4000001160e */
[----:B------:R-:W-:Y:S01]  /*10700*/  SHF.R.U32.HI R54, RZ, 0x8, R54 ;  /* 0x00000008ff367819 */ /* 0x000fe20000011636 */
[----:B------:R-:W-:Y:S01]  /*10710*/  MUFU.EX2 R55, R55 ;  /* 0x0000003700377308 */ /* 0x000fe20000000800 */
[----:B------:R-:W-:Y:S02]  /*10720*/  LOP3.LUT R221, R222, 0xffff, RZ, 0xc0, !PT ;  /* 0x0000ffffdedd7812 */ /* 0x000fe400078ec0ff */
[----:B------:R-:W-:Y:S02]  /*10730*/  PRMT R224, R244, 0x5410, R224 ;  /* 0x00005410f4e07816 */ /* 0x000fe400000000e0 */
[----:B------:R-:W-:Y:S02]  /*10740*/  LOP3.LUT R244, R4, 0xff, RZ, 0xc0, !PT ;  /* 0x000000ff04f47812 */ /* 0x000fe400078ec0ff */
[----:B------:R-:W-:Y:S01]  /*10750*/  SHF.R.U32.HI R6, RZ, 0x8, R6 ;  /* 0x00000008ff067819 */ /* 0x000fe20000011606 */
[----:B------:R-:W-:Y:S01]  /*10760*/  MUFU.EX2 R52, R52 ;  /* 0x0000003400347308 */ /* 0x000fe20000000800 */
[----:B------:R-:W-:-:S02]  /*10770*/  PRMT R41, R41, 0x5410, R14 ;  /* 0x0000541029297816 */ /* 0x000fc4000000000e */
[----:B------:R-:W-:Y:S02]  /*10780*/  PRMT R37, R37, 0x5410, R54 ;  /* 0x0000541025257816 */ /* 0x000fe40000000036 */
[----:B------:R-:W-:Y:S02]  /*10790*/  SHF.R.U32.HI R14, RZ, 0x10, R162 ;  /* 0x00000010ff0e7819 */ /* 0x000fe400000116a2 */
[----:B------:R-:W-:Y:S01]  /*107a0*/  SHF.R.U32.HI R221, RZ, 0x8, R221 ;  /* 0x00000008ffdd7819 */ /* 0x000fe200000116dd */
[----:B------:R-:W-:Y:S01]  /*107b0*/  HSET2.LE.AND R37, R37, R136, PT ;  /* 0x0000008825257233 */ /* 0x000fe20003803000 */
[----:B------:R-:W-:Y:S01]  /*107c0*/  LOP3.LUT R54, R222, 0xff, RZ, 0xc0, !PT ;  /* 0x000000ffde367812 */ /* 0x000fe200078ec0ff */
[----:B------:R-:W-:Y:S01]  /*107d0*/  MUFU.EX2 R50, R50 ;  /* 0x0000003200327308 */ /* 0x000fe20000000800 */
[----:B------:R-:W-:Y:S02]  /*107e0*/  LOP3.LUT R220, R220, 0xff, RZ, 0xc0, !PT ;  /* 0x000000ffdcdc7812 */ /* 0x000fe400078ec0ff */
[----:B------:R-:W-:-:S02]  /*107f0*/  PRMT R244, R244, 0x5410, R6 ;  /* 0x00005410f4f47816 */ /* 0x000fc40000000006 */
[--C-:B------:R-:W-:Y:S02]  /*10800*/  SHF.R.U32.HI R6, RZ, 0x10, R4.reuse ;  /* 0x00000010ff067819 */ /* 0x100fe40000011604 */
[----:B------:R-:W-:Y:S01]  /*10810*/  SHF.R.U32.HI R47, RZ, 0x18, R4 ;  /* 0x00000018ff2f7819 */ /* 0x000fe20000011604 */
[----:B------:R-:W-:Y:S01]  /*10820*/  MUFU.EX2 R87, R87 ;  /* 0x0000005700577308 */ /* 0x000fe20000000800 */
[----:B------:R-:W-:Y:S02]  /*10830*/  LOP3.LUT R14, R14, 0xff, RZ, 0xc0, !PT ;  /* 0x000000ff0e0e7812 */ /* 0x000fe400078ec0ff */
[----:B------:R-:W-:Y:S02]  /*10840*/  PRMT R221, R54, 0x5410, R221 ;  /* 0x0000541036dd7816 */ /* 0x000fe400000000dd */
[----:B------:R-:W-:Y:S02]  /*10850*/  LOP3.LUT R4, R5, 0xffff, RZ, 0xc0, !PT ;  /* 0x0000ffff05047812 */ /* 0x000fe400078ec0ff */
[----:B------:R-:W-:Y:S01]  /*10860*/  SHF.R.U32.HI R217, RZ, 0x18, R162 ;  /* 0x00000018ffd97819 */ /* 0x000fe200000116a2 */
[--C-:B------:R-:W-:Y:S01]  /*10870*/  FFMA.FTZ R162, R58, c[0x0][0x23c], -R175.reuse ;  /* 0x00008f003aa27a23 */ /* 0x100fe200000108af */
[----:B------:R-:W-:Y:S01]  /*10880*/  SHF.R.U32.HI R54, RZ, 0x10, R222 ;  /* 0x00000010ff367819 */ /* 0x000fe200000116de */
[----:B------:R-:W-:Y:S01]  /*10890*/  FFMA.FTZ R58, R43, c[0x0][0x23c], -R175 ;  /* 0x00008f002b3a7a23 */ /* 0x000fe200000108af */
[----:B------:R-:W-:Y:S01]  /*108a0*/  LOP3.LUT R61, R61, 0xff, RZ, 0xc0, !PT ;  /* 0x000000ff3d3d7812 */ /* 0x000fe200078ec0ff */
[----:B------:R-:W-:Y:S01]  /*108b0*/  FFMA.FTZ R43, R92, c[0x0][0x23c], -R143 ;  /* 0x00008f005c2b7a23 */ /* 0x000fe2000001088f */
[----:B------:R-:W-:Y:S01]  /*108c0*/  PRMT R225, R220, 0x5410, R225 ;  /* 0x00005410dce17816 */ /* 0x000fe200000000e1 */
[----:B------:R-:W-:Y:S01]  /*108d0*/  FFMA.FTZ R220, R73, c[0x0][0x23c], -R148 ;  /* 0x00008f0049dc7a23 */ /* 0x000fe20000010894 */
[----:B------:R-:W-:Y:S01]  /*108e0*/  LOP3.LUT R73, R5, 0xff, RZ, 0xc0, !PT ;  /* 0x000000ff05497812 */ /* 0x000fe200078ec0ff */
[----:B------:R-:W-:Y:S01]  /*108f0*/  FFMA.FTZ R92, R81, c[0x0][0x23c], -R143 ;  /* 0x00008f00515c7a23 */ /* 0x000fe2000001088f */
[----:B------:R-:W-:Y:S01]  /*10900*/  SHF.R.U32.HI R4, RZ, 0x8, R4 ;  /* 0x00000008ff047819 */ /* 0x000fe20000011604 */
[----:B------:R-:W-:Y:S01]  /*10910*/  MUFU.EX2 R162, R162 ;  /* 0x000000a200a27308 */ /* 0x000fe20000000800 */
[----:B------:R-:W-:-:S02]  /*10920*/  PRMT R217, R14, 0x5410, R217 ;  /* 0x000054100ed97816 */ /* 0x000fc400000000d9 */
[----:B------:R-:W-:Y:S02]  /*10930*/  SHF.R.U32.HI R222, RZ, 0x18, R222 ;  /* 0x00000018ffde7819 */ /* 0x000fe400000116de */
[----:B------:R-:W-:Y:S02]  /*10940*/  LOP3.LUT R54, R54, 0xff, RZ, 0xc0, !PT ;  /* 0x000000ff36367812 */ /* 0x000fe400078ec0ff */
[----:B------:R-:W-:Y:S01]  /*10950*/  SHF.R.U32.HI R29, RZ, 0x8, R29 ;  /* 0x00000008ff1d7819 */ /* 0x000fe2000001161d */
[----:B------:R1:W-:Y:S01]  /*10960*/  MUFU.EX2 R14, R62 ;  /* 0x0000003e000e7308 */ /* 0x0003e20000000800 */
[----:B------:R-:W-:Y:S02]  /*10970*/  PRMT R61, R61, 0x5410, R7 ;  /* 0x000054103d3d7816 */ /* 0x000fe40000000007 */
[----:B------:R-:W-:Y:S02]  /*10980*/  SHF.R.U32.HI R7, RZ, 0x10, R5 ;  /* 0x00000010ff077819 */ /* 0x000fe40000011605 */
[----:B------:R-:W-:Y:S01]  /*10990*/  PRMT R73, R73, 0x5410, R4 ;  /* 0x0000541049497816 */ /* 0x000fe20000000004 */
[----:B------:R-:W-:Y:S01]  /*109a0*/  FFMA.FTZ R4, R99, c[0x0][0x23c], -R148 ;  /* 0x00008f0063047a23 */ /* 0x000fe20000010894 */
[----:B------:R-:W-:Y:S01]  /*109b0*/  PRMT R222, R54, 0x5410, R222 ;  /* 0x0000541036de7816 */ /* 0x000fe200000000de */
[--C-:B------:R-:W-:Y:S01]  /*109c0*/  FFMA.FTZ R54, R38, c[0x0][0x23c], -R175.reuse ;  /* 0x00008f0026367a23 */ /* 0x100fe200000108af */
[----:B------:R-:W-:Y:S01]  /*109d0*/  SHF.R.U32.HI R30, RZ, 0x8, R30 ;  /* 0x00000008ff1e7819 */ /* 0x000fe2000001161e */
[----:B------:R-:W-:Y:S01]  /*109e0*/  FFMA.FTZ R99, R63, c[0x0][0x23c], -R175 ;  /* 0x00008f003f637a23 */ /* 0x000fe200000108af */
[----:B------:R-:W-:Y:S01]  /*109f0*/  SHF.R.U32.HI R5, RZ, 0x18, R5 ;  /* 0x00000018ff057819 */ /* 0x000fe20000011605 */
[----:B------:R2:W3:Y:S01]  /*10a00*/  MUFU.EX2 R63, R4 ;  /* 0x00000004003f7308 */ /* 0x0004e20000000800 */
[----:B------:R-:W-:Y:S01]  /*10a10*/  LOP3.LUT R6, R6, 0xff, RZ, 0xc0, !PT ;  /* 0x000000ff06067812 */ /* 0x000fe200078ec0ff */
[--C-:B------:R-:W-:Y:S01]  /*10a20*/  HSET2.LE.AND R38, R28, R136.reuse, PT ;  /* 0x000000881c267233 */ /* 0x100fe20003803000 */
[----:B------:R-:W-:Y:S01]  /*10a30*/  LOP3.LUT R7, R7, 0xff, RZ, 0xc0, !PT ;  /* 0x000000ff07077812 */ /* 0x000fe200078ec0ff */
[--C-:B-1----:R-:W-:Y:S01]  /*10a40*/  FFMA.FTZ R62, R51, c[0x0][0x23c], -R175.reuse ;  /* 0x00008f00333e7a23 */ /* 0x102fe200000108af */
[----:B------:R-:W-:Y:S01]  /*10a50*/  PRMT R60, R213, 0x5410, R60 ;  /* 0x00005410d53c7816 */ /* 0x000fe2000000003c */
[----:B------:R-:W-:Y:S01]  /*10a60*/  FFMA.FTZ R51, R65, c[0x0][0x23c], -R175 ;  /* 0x00008f0041337a23 */ /* 0x000fe200000108af */
[----:B------:R-:W-:Y:S01]  /*10a70*/  PRMT R65, R12, 0x5410, R29 ;  /* 0x000054100c417816 */ /* 0x000fe2000000001d */
[----:B------:R-:W-:Y:S01]  /*10a80*/  FFMA.FTZ R29, R95, c[0x0][0x23c], -R148 ;  /* 0x00008f005f1d7a23 */ /* 0x000fe20000010894 */
[----:B------:R-:W-:Y:S01]  /*10a90*/  PRMT R227, R227, 0x5410, R30 ;  /* 0x00005410e3e37816 */ /* 0x000fe2000000001e */
[--C-:B------:R-:W-:Y:S01]  /*10aa0*/  FFMA.FTZ R175, R90, c[0x0][0x23c], -R148.reuse ;  /* 0x00008f005aaf7a23 */ /* 0x100fe20000010894 */
[----:B------:R-:W-:Y:S01]  /*10ab0*/  PRMT R47, R6, 0x5410, R47 ;  /* 0x00005410062f7816 */ /* 0x000fe2000000002f */
[--C-:B------:R-:W-:Y:S01]  /*10ac0*/  FFMA.FTZ R90, R82, c[0x0][0x23c], -R148.reuse ;  /* 0x00008f00525a7a23 */ /* 0x100fe20000010894 */
[----:B------:R1:W-:Y:S01]  /*10ad0*/  MUFU.EX2 R80, R29 ;  /* 0x0000001d00507308 */ /* 0x0003e20000000800 */
[--C-:B------:R-:W-:Y:S01]  /*10ae0*/  FFMA.FTZ R213, R72, c[0x0][0x23c], -R148.reuse ;  /* 0x00008f0048d57a23 */ /* 0x100fe20000010894 */
[----:B------:R-:W-:Y:S01]  /*10af0*/  PRMT R72, R7, 0x5410, R5 ;  /* 0x0000541007487816 */ /* 0x000fe20000000005 */
[----:B------:R-:W-:Y:S01]  /*10b00*/  FFMA.FTZ R95, R83, c[0x0][0x23c], -R148 ;  /* 0x00008f00535f7a23 */ /* 0x000fe20000010894 */
[----:B--2---:R-:W2:Y:S01]  /*10b10*/  LDSM.16.MT88.4 R4, [R231+0x5000] ;  /* 0x00500000e704783b */ /* 0x004ea20000004200 */
[--C-:B------:R-:W-:Y:S01]  /*10b20*/  FFMA.FTZ R83, R93, c[0x0][0x23c], -R143.reuse ;  /* 0x00008f005d537a23 */ /* 0x100fe2000001088f */
[----:B------:R-:W-:Y:S01]  /*10b30*/  F2FP.BF16.PACK_AB R81, R190, R188 ;  /* 0x000000bcbe51723e */ /* 0x000fe200000010ff */
[--C-:B------:R-:W-:Y:S01]  /*10b40*/  FFMA.FTZ R93, R85, c[0x0][0x23c], -R143.reuse ;  /* 0x00008f00555d7a23 */ /* 0x100fe2000001088f */
[----:B------:R4:W-:Y:S01]  /*10b50*/  MUFU.EX2 R82, R71 ;  /* 0x0000004700527308 */ /* 0x0009e20000000800 */
[----:B------:R-:W-:Y:S01]  /*10b60*/  FFMA.FTZ R85, R3, c[0x0][0x23c], -R143 ;  /* 0x00008f0003557a23 */ /* 0x000fe2000001088f */
[----:B---3--:R-:W-:Y:S01]  /*10b70*/  F2FP.BF16.PACK_AB R3, R64, R63 ;  /* 0x0000003f4003723e */ /* 0x008fe200000010ff */
[--C-:B------:R-:W-:Y:S01]  /*10b80*/  IMAD.MOV.U32 R12, RZ, RZ, R8.reuse ;  /* 0x000000ffff0c7224 */ /* 0x100fe200078e0008 */
[----:B------:R-:W-:Y:S01]  /*10b90*/  F2FP.BF16.PACK_AB R84, R119, R155 ;  /* 0x0000009b7754723e */ /* 0x000fe200000010ff */
[----:B------:R-:W-:Y:S01]  /*10ba0*/  @P0 IMAD.MOV.U32 R12, RZ, RZ, R8 ;  /* 0x000000ffff0c0224 */ /* 0x000fe200078e0008 */
[----:B------:R-:W-:Y:S01]  /*10bb0*/  LOP3.LUT R38, R38, R3, RZ, 0xc0, !PT ;  /* 0x0000000326267212 */ /* 0x000fe200078ec0ff */
[----:B------:R-:W-:Y:S01]  /*10bc0*/  HSET2.LE.AND R3, R36, R136, PT ;  /* 0x0000008824037233 */ /* 0x000fe20003803000 */
[----:B-1----:R-:W1:Y:S01]  /*10bd0*/  LDSM.16.MT88.4 R28, [R240+0x5000] ;  /* 0x00500000f01c783b */ /* 0x002e620000004200 */
[----:B------:R-:W3:Y:S01]  /*10be0*/  MUFU.EX2 R220, R220 ;  /* 0x000000dc00dc7308 */ /* 0x000ee20000000800 */
[----:B------:R-:W-:-:S04]  /*10bf0*/  FADD.FTZ R190, R190, R118 ;  /* 0x00000076bebe7221 */ /* 0x000fc80000010000 */
[----:B------:R-:W-:Y:S02]  /*10c00*/  FADD.FTZ R190, R155, R190 ;  /* 0x000000be9bbe7221 */ /* 0x000fe40000010000 */
[--C-:B----4-:R-:W-:Y:S01]  /*10c10*/  FFMA.FTZ R71, R96, c[0x0][0x23c], -R143.reuse ;  /* 0x00008f0060477a23 */ /* 0x110fe2000001088f */
[----:B------:R-:W4:Y:S01]  /*10c20*/  MUFU.EX2 R213, R213 ;  /* 0x000000d500d57308 */ /* 0x000f220000000800 */
[----:B------:R-:W-:Y:S02]  /*10c30*/  FFMA.FTZ R143, R79, c[0x0][0x23c], -R143 ;  /* 0x00008f004f8f7a23 */ /* 0x000fe4000001088f */
[----:B------:R-:W-:-:S04]  /*10c40*/  FADD.FTZ R190, R119, R190 ;  /* 0x000000be77be7221 */ /* 0x000fc80000010000 */
[----:B------:R-:W-:Y:S01]  /*10c50*/  FADD.FTZ R190, R154, R190 ;  /* 0x000000be9abe7221 */ /* 0x000fe20000010000 */
[----:B------:R-:W2:Y:S01]  /*10c60*/  MUFU.EX2 R71, R71 ;  /* 0x0000004700477308 */ /* 0x000ea20000000800 */
[----:B---3--:R-:W-:-:S07]  /*10c70*/  FADD.FTZ R110, R220, R110 ;  /* 0x0000006edc6e7221 */ /* 0x008fce0000010000 */
[----:B------:R-:W3:Y:S01]  /*10c80*/  MUFU.EX2 R79, R70 ;  /* 0x00000046004f7308 */ /* 0x000ee20000000800 */
[C---:B----4-:R-:W-:Y:S01]  /*10c90*/  F2FP.BF16.PACK_AB R36, R213.reuse, R220 ;  /* 0x000000dcd524723e */ /* 0x050fe200000010ff */
[----:B------:R-:W-:-:S03]  /*10ca0*/  FADD.FTZ R213, R213, R110 ;  /* 0x0000006ed5d57221 */ /* 0x000fc60000010000 */
[----:B------:R-:W-:Y:S01]  /*10cb0*/  LOP3.LUT R36, R37, R36, RZ, 0xc0, !PT ;  /* 0x0000002425247212 */ /* 0x000fe200078ec0ff */
[----:B------:R-:W-:Y:S02]  /*10cc0*/  FADD.FTZ R213, R63, R213 ;  /* 0x000000d53fd57221 */ /* 0x000fe40000010000 */
[----:B------:R-:W4:Y:S01]  /*10cd0*/  MUFU.EX2 R62, R62 ;  /* 0x0000003e003e7308 */ /* 0x000f220000000800 */
[----:B--2---:R-:W-:Y:S01]  /*10ce0*/  F2FP.BF16.PACK_AB R39, R71, R2 ;  /* 0x000000024727723e */ /* 0x004fe200000010ff */
[----:B------:R-:W-:-:S03]  /*10cf0*/  FADD.FTZ R213, R64, R213 ;  /* 0x000000d540d57221 */ /* 0x000fc60000010000 */
[----:B------:R-:W-:Y:S01]  /*10d00*/  LOP3.LUT R39, R13, R39, RZ, 0xc0, !PT ;  /* 0x000000270d277212 */ /* 0x000fe200078ec0ff */
[--C-:B------:R-:W-:Y:S01]  /*10d10*/  IMAD.MOV.U32 R13, RZ, RZ, R78.reuse ;  /* 0x000000ffff0d7224 */ /* 0x100fe200078e004e */
[----:B---3--:R-:W-:Y:S01]  /*10d20*/  F2FP.BF16.PACK_AB R8, R79, R82 ;  /* 0x000000524f08723e */ /* 0x008fe200000010ff */
[----:B------:R-:W-:Y:S01]  /*10d30*/  @P0 IMAD.MOV.U32 R13, RZ, RZ, R78 ;  /* 0x000000ffff0d0224 */ /* 0x000fe200078e004e */
[--C-:B------:R-:W-:Y:S01]  /*10d40*/  HSET2.LE.AND R78, R41, R136.reuse, PT ;  /* 0x00000088294e7233 */ /* 0x100fe20003803000 */
[----:B------:R-:W-:Y:S01]  /*10d50*/  MUFU.EX2 R76, R175 ;  /* 0x000000af004c7308 */ /* 0x000fe20000000800 */
[----:B------:R-:W-:Y:S01]  /*10d60*/  LOP3.LUT R37, R3, R8, RZ, 0xc0, !PT ;  /* 0x0000000803257212 */ /* 0x000fe200078ec0ff */
[--C-:B------:R-:W-:Y:S01]  /*10d70*/  IMAD.MOV.U32 R8, RZ, RZ, R77.reuse ;  /* 0x000000ffff087224 */ /* 0x100fe200078e004d */
[----:B------:R-:W-:Y:S01]  /*10d80*/  HSET2.LE.AND R41, R40, R136, PT ;  /* 0x0000008828297233 */ /* 0x000fe20003803000 */
[----:B------:R-:W-:Y:S01]  /*10d90*/  @P0 IMAD.MOV.U32 R8, RZ, RZ, R77 ;  /* 0x000000ffff080224 */ /* 0x000fe200078e004d */
[----:B------:R-:W-:Y:S01]  /*10da0*/  LOP3.LUT R40, R78, R81, RZ, 0xc0, !PT ;  /* 0x000000514e287212 */ /* 0x000fe200078ec0ff */
[----:B------:R-:W-:Y:S01]  /*10db0*/  FADD.FTZ R82, R82, R109 ;  /* 0x0000006d52527221 */ /* 0x000fe20000010000 */
[----:B----4-:R-:W-:Y:S01]  /*10dc0*/  F2FP.BF16.PACK_AB R81, R62, R162 ;  /* 0x000000a23e51723e */ /* 0x010fe200000010ff */
[----:B------:R2:W-:Y:S01]  /*10dd0*/  MUFU.EX2 R77, R42 ;  /* 0x0000002a004d7308 */ /* 0x0005e20000000800 */
[----:B------:R-:W-:Y:S01]  /*10de0*/  HMMA.16816.F32.BF16 R204, R36, R4, R204 ;  /* 0x0000000424cc723c */ /* 0x000fe200000418cc */
[----:B------:R-:W-:-:S04]  /*10df0*/  FADD.FTZ R82, R79, R82 ;  /* 0x000000524f527221 */ /* 0x000fc80000010000 */
[----:B------:R-:W-:Y:S02]  /*10e00*/  FADD.FTZ R82, R2, R82 ;  /* 0x0000005202527221 */ /* 0x000fe40000010000 */
[----:B------:R3:W-:Y:S01]  /*10e10*/  MUFU.EX2 R78, R43 ;  /* 0x0000002b004e7308 */ /* 0x0007e20000000800 */
[----:B------:R-:W-:Y:S01]  /*10e20*/  HMMA.16816.F32.BF16 R200, R36, R6, R200 ;  /* 0x0000000624c8723c */ /* 0x000fe200000418c8 */
[----:B------:R-:W-:Y:S01]  /*10e30*/  FADD.FTZ R82, R71, R82 ;  /* 0x0000005247527221 */ /* 0x000fe20000010000 */
[----:B--2---:R-:W-:-:S06]  /*10e40*/  F2FP.BF16.PACK_AB R42, R174, R211 ;  /* 0x000000d3ae2a723e */ /* 0x004fcc00000010ff */
[C---:B-1----:R-:W-:Y:S01]  /*10e50*/  HMMA.16816.F32.BF16 R196, R36.reuse, R28, R196 ;  /* 0x0000001c24c4723c */ /* 0x042fe200000418c4 */
[----:B------:R-:W1:Y:S01]  /*10e60*/  MUFU.EX2 R3, R245 ;  /* 0x000000f500037308 */ /* 0x000e620000000800 */
[----:B------:R-:W-:Y:S01]  /*10e70*/  FADD.FTZ R174, R174, R166 ;  /* 0x000000a6aeae7221 */ /* 0x000fe20000010000 */
[----:B------:R-:W-:Y:S01]  /*10e80*/  LOP3.LUT R41, R41, R42, RZ, 0xc0, !PT ;  /* 0x0000002a29297212 */ /* 0x000fe200078ec0ff */
[--C-:B------:R-:W-:Y:S01]  /*10e90*/  HSET2.LE.AND R42, R243, R136.reuse, PT ;  /* 0x00000088f32a7233 */ /* 0x100fe20003803000 */
[----:B------:R-:W-:Y:S01]  /*10ea0*/  LDSM.16.MT88.4 R208, [R240+0x5c00] ;  /* 0x005c0000f0d0783b */ /* 0x000fe20000004200 */
[----:B------:R-:W-:Y:S01]  /*10eb0*/  FADD.FTZ R174, R162, R174 ;  /* 0x000000aea2ae7221 */ /* 0x000fe20000010000 */
[----:B---3--:R-:W-:Y:S01]  /*10ec0*/  LOP3.LUT R43, R44, R81, RZ, 0xc0, !PT ;  /* 0x000000512c2b7212 */ /* 0x008fe200078ec0ff */
[----:B------:R-:W-:Y:S01]  /*10ed0*/  HMMA.16816.F32.BF16 R192, R36, R30, R192 ;  /* 0x0000001e24c0723c */ /* 0x000fe200000418c0 */
[----:B------:R-:W-:Y:S01]  /*10ee0*/  LOP3.LUT R42, R42, R84, RZ, 0xc0, !PT ;  /* 0x000000542a2a7212 */ /* 0x000fe200078ec0ff */
[----:B------:R-:W2:Y:S01]  /*10ef0*/  LDSM.16.MT88.4 R36, [R231+0x5400] ;  /* 0x00540000e724783b */ /* 0x000ea20000004200 */
[----:B------:R-:W-:Y:S01]  /*10f00*/  MUFU.EX2 R81, R89 ;  /* 0x0000005900517308 */ /* 0x000fe20000000800 */
[----:B------:R-:W-:Y:S01]  /*10f10*/  HSET2.LE.AND R44, R244, R136, PT ;  /* 0x00000088f42c7233 */ /* 0x000fe20003803000 */
[----:B------:R-:W-:-:S03]  /*10f20*/  FADD.FTZ R174, R62, R174 ;  /* 0x000000ae3eae7221 */ /* 0x000fc60000010000 */
[C---:B------:R-:W-:Y:S03]  /*10f30*/  HMMA.16816.F32.BF16 R20, R40.reuse, R4, R20 ;  /* 0x000000042814723c */ /* 0x040fe60000041814 */
[----:B------:R-:W3:Y:S05]  /*10f40*/  MUFU.EX2 R84, R88 ;  /* 0x0000005800547308 */ /* 0x000eea0000000800 */
[C---:B------:R-:W-:Y:S01]  /*10f50*/  HMMA.16816.F32.BF16 R16, R40.reuse, R6, R16 ;  /* 0x000000062810723c */ /* 0x040fe20000041810 */
[----:B------:R-:W4:Y:S02]  /*10f60*/  LDSM.16.MT88.4 R4, [R240+0x5400] ;  /* 0x00540000f004783b */ /* 0x000f240000004200 */
[----:B------:R-:W-:Y:S05]  /*10f70*/  MUFU.EX2 R58, R58 ;  /* 0x0000003a003a7308 */ /* 0x000fea0000000800 */
[C---:B------:R-:W-:Y:S03]  /*10f80*/  HMMA.16816.F32.BF16 R24, R40.reuse, R28, R24 ;  /* 0x0000001c2818723c */ /* 0x040fe60000041818 */
[----:B------:R-:W2:Y:S04]  /*10f90*/  MUFU.EX2 R70, R250 ;  /* 0x000000fa00467308 */ /* 0x000ea80000000800 */
[--C-:B------:R-:W-:Y:S01]  /*10fa0*/  HSET2.LE.AND R28, R45, R136.reuse, PT ;  /* 0x000000882d1c7233 */ /* 0x100fe20003803000 */
[----:B-1----:R-:W-:Y:S01]  /*10fb0*/  F2FP.BF16.PACK_AB R29, R76, R3 ;  /* 0x000000034c1d723e */ /* 0x002fe200000010ff */
[--C-:B------:R-:W-:Y:S01]  /*10fc0*/  HSET2.LE.AND R45, R47, R136.reuse, PT ;  /* 0x000000882f2d7233 */ /* 0x100fe20003803000 */
[----:B---3--:R-:W-:Y:S01]  /*10fd0*/  F2FP.BF16.PACK_AB R47, R84, R81 ;  /* 0x00000051542f723e */ /* 0x008fe200000010ff */
[----:B------:R-:W1:Y:S01]  /*10fe0*/  MUFU.EX2 R83, R83 ;  /* 0x0000005300537308 */ /* 0x000e620000000800 */
[----:B------:R-:W-:Y:S01]  /*10ff0*/  LOP3.LUT R46, R46, R29, RZ, 0xc0, !PT ;  /* 0x0000001d2e2e7212 */ /* 0x000fe200078ec0ff */
[----:B------:R-:W-:Y:S01]  /*11000*/  HMMA.16816.F32.BF16 R32, R40, R30, R32 ;  /* 0x0000001e2820723c */ /* 0x000fe20000041820 */
[----:B------:R-:W-:Y:S01]  /*11010*/  LOP3.LUT R47, R28, R47, RZ, 0xc0, !PT ;  /* 0x0000002f1c2f7212 */ /* 0x000fe200078ec0ff */
[----:B------:R-:W-:-:S02]  /*11020*/  HSET2.LE.AND R28, R227, R136, PT ;  /* 0x00000088e31c7233 */ /* 0x000fc40003803000 */
[--C-:B------:R-:W-:Y:S01]  /*11030*/  HSET2.LE.AND R29, R226, R136.reuse, PT ;  /* 0x00000088e21d7233 */ /* 0x100fe20003803000 */
[----:B--2---:R-:W-:Y:S02]  /*11040*/  F2FP.BF16.PACK_AB R89, R70, R80 ;  /* 0x000000504659723e */ /* 0x004fe400000010ff */
[--C-:B------:R-:W-:Y:S01]  /*11050*/  HSET2.LE.AND R30, R224, R136.reuse, PT ;  /* 0x00000088e01e7233 */ /* 0x100fe20003803000 */
[----:B------:R-:W-:Y:S01]  /*11060*/  F2FP.BF16.PACK_AB R41, R74, R75 ;  /* 0x0000004b4a29723e */ /* 0x000fe200000010ff */
[----:B------:R-:W-:Y:S01]  /*11070*/  HSET2.LE.AND R31, R225, R136, PT ;  /* 0x00000088e11f7233 */ /* 0x000fe20003803000 */
[----:B------:R-:W-:Y:S01]  /*11080*/  F2FP.BF16.PACK_AB R40, R55, R58 ;  /* 0x0000003a3728723e */ /* 0x000fe200000010ff */
[----:B------:R-:W-:Y:S01]  /*11090*/  MUFU.EX2 R88, R98 ;  /* 0x0000006200587308 */ /* 0x000fe20000000800 */
[----:B------:R-:W-:Y:S01]  /*110a0*/  F2FP.BF16.PACK_AB R43, R104, R154 ;  /* 0x0000009a682b723e */ /* 0x000fe200000010ff */
[----:B------:R-:W-:Y:S01]  /*110b0*/  FADD.FTZ R80, R80, R213 ;  /* 0x000000d550507221 */ /* 0x000fe20000010000 */
[----:B-1----:R-:W-:Y:S01]  /*110c0*/  F2FP.BF16.PACK_AB R96, R78, R83 ;  /* 0x000000534e60723e */ /* 0x002fe200000010ff */
[----:B------:R-:W-:Y:S01]  /*110d0*/  FADD.FTZ R83, R83, R82 ;  /* 0x0000005253537221 */ /* 0x000fe20000010000 */
[----:B------:R-:W-:Y:S01]  /*110e0*/  F2FP.BF16.PACK_AB R42, R57, R69 ;  /* 0x00000045392a723e */ /* 0x000fe200000010ff */
[----:B------:R-:W-:Y:S01]  /*110f0*/  FADD.FTZ R69, R69, R174 ;  /* 0x000000ae45457221 */ /* 0x000fe20000010000 */
[----:B------:R-:W-:Y:S01]  /*11100*/  LOP3.LUT R44, R44, R89, RZ, 0xc0, !PT ;  /* 0x000000592c2c7212 */ /* 0x000fe200078ec0ff */
[----:B------:R-:W1:Y:S01]  /*11110*/  MUFU.EX2 R93, R93 ;  /* 0x0000005d005d7308 */ /* 0x000e620000000800 */
[----:B------:R-:W-:Y:S01]  /*11120*/  LOP3.LUT R45, R45, R96, RZ, 0xc0, !PT ;  /* 0x000000602d2d7212 */ /* 0x000fe200078ec0ff */
[----:B------:R-:W-:Y:S01]  /*11130*/  FADD.FTZ R104, R104, R190 ;  /* 0x000000be68687221 */ /* 0x000fe20000010000 */
[----:B------:R-:W-:Y:S01]  /*11140*/  LOP3.LUT R30, R30, R41, RZ, 0xc0, !PT ;  /* 0x000000291e1e7212 */ /* 0x000fe200078ec0ff */
[----:B------:R-:W-:Y:S01]  /*11150*/  FADD.FTZ R69, R57, R69 ;  /* 0x0000004539457221 */ /* 0x000fe20000010000 */
[----:B------:R-:W-:Y:S01]  /*11160*/  LOP3.LUT R31, R31, R40, RZ, 0xc0, !PT ;  /* 0x000000281f1f7212 */ /* 0x000fe200078ec0ff */
[----:B------:R-:W-:Y:S01]  /*11170*/  FADD.FTZ R80, R70, R80 ;  /* 0x0000005046507221 */ /* 0x000fe20000010000 */
[----:B------:R-:W-:Y:S01]  /*11180*/  LOP3.LUT R28, R28, R43, RZ, 0xc0, !PT ;  /* 0x0000002b1c1c7212 */ /* 0x000fe200078ec0ff */
[----:B------:R-:W2:Y:S01]  /*11190*/  MUFU.EX2 R89, R95 ;  /* 0x0000005f00597308 */ /* 0x000ea20000000800 */
[----:B------:R-:W-:Y:S01]  /*111a0*/  LOP3.LUT R29, R29, R42, RZ, 0xc0, !PT ;  /* 0x0000002a1d1d7212 */ /* 0x000fe200078ec0ff */
[----:B------:R-:W-:Y:S01]  /*111b0*/  HMMA.16816.F32.BF16 R204, R44, R36, R204 ;  /* 0x000000242ccc723c */ /* 0x000fe200000418cc */
[----:B------:R-:W3:Y:S01]  /*111c0*/  LDSM.16.MT88.4 R40, [R231+0x5800] ;  /* 0x00580000e728783b */ /* 0x000ee20000004200 */
[----:B------:R-:W-:-:S02]  /*111d0*/  FADD.FTZ R83, R78, R83 ;  /* 0x000000534e537221 */ /* 0x000fc40000010000 */
[----:B------:R-:W-:Y:S02]  /*111e0*/  FADD.FTZ R104, R75, R104 ;  /* 0x000000684b687221 */ /* 0x000fe40000010000 */
[----:B------:R-:W-:Y:S01]  /*111f0*/  MUFU.EX2 R90, R90 ;  /* 0x0000005a005a7308 */ /* 0x000fe20000000800 */
[----:B------:R-:W-:Y:S01]  /*11200*/  FADD.FTZ R69, R58, R69 ;  /* 0x000000453a457221 */ /* 0x000fe20000010000 */
[----:B------:R-:W-:Y:S01]  /*11210*/  HMMA.16816.F32.BF16 R200, R44, R38, R200 ;  /* 0x000000262cc8723c */ /* 0x000fe200000418c8 */
[----:B------:R-:W-:Y:S02]  /*11220*/  FADD.FTZ R80, R3, R80 ;  /* 0x0000005003507221 */ /* 0x000fe40000010000 */
[----:B------:R-:W-:Y:S02]  /*11230*/  FADD.FTZ R83, R81, R83 ;  /* 0x0000005351537221 */ /* 0x000fe40000010000 */
[----:B------:R-:W-:Y:S01]  /*11240*/  FADD.FTZ R104, R74, R104 ;  /* 0x000000684a687221 */ /* 0x000fe20000010000 */
[----:B------:R-:W2:Y:S01]  /*11250*/  MUFU.EX2 R92, R92 ;  /* 0x0000005c005c7308 */ /* 0x000ea20000000800 */
[----:B------:R-:W-:Y:S01]  /*11260*/  FADD.FTZ R69, R55, R69 ;  /* 0x0000004537457221 */ /* 0x000fe20000010000 */
[----:B------:R-:W-:Y:S01]  /*11270*/  HMMA.16816.F32.BF16 R20, R28, R36, R20 ;  /* 0x000000241c14723c */ /* 0x000fe20000041814 */
[----:B------:R-:W-:-:S02]  /*11280*/  FADD.FTZ R80, R76, R80 ;  /* 0x000000504c507221 */ /* 0x000fc40000010000 */
[----:B------:R-:W-:Y:S02]  /*11290*/  FADD.FTZ R83, R84, R83 ;  /* 0x0000005354537221 */ /* 0x000fe40000010000 */
[----:B------:R-:W-:Y:S01]  /*112a0*/  FADD.FTZ R104, R53, R104 ;  /* 0x0000006835687221 */ /* 0x000fe20000010000 */
[----:B------:R-:W-:Y:S01]  /*112b0*/  MUFU.EX2 R51, R51 ;  /* 0x0000003300337308 */ /* 0x000fe20000000800 */
[----:B------:R-:W-:Y:S01]  /*112c0*/  FADD.FTZ R69, R56, R69 ;  /* 0x0000004538457221 */ /* 0x000fe20000010000 */
[----:B------:R-:W-:Y:S01]  /*112d0*/  HMMA.16816.F32.BF16 R16, R28, R38, R16 ;  /* 0x000000261c10723c */ /* 0x000fe20000041810 */
[----:B------:R-:W3:Y:S01]  /*112e0*/  LDSM.16.MT88.4 R36, [R240+0x5800] ;  /* 0x00580000f024783b */ /* 0x000ee20000004200 */
[----:B------:R-:W-:Y:S02]  /*112f0*/  FADD.FTZ R80, R77, R80 ;  /* 0x000000504d507221 */ /* 0x000fe40000010000 */
[----:B-1----:R-:W-:Y:S02]  /*11300*/  FADD.FTZ R83, R93, R83 ;  /* 0x000000535d537221 */ /* 0x002fe40000010000 */
[----:B------:R-:W-:Y:S01]  /*11310*/  MUFU.EX2 R95, R223 ;  /* 0x000000df005f7308 */ /* 0x000fe20000000800 */
[----:B------:R-:W-:Y:S01]  /*11320*/  FADD.FTZ R104, R50, R104 ;  /* 0x0000006832687221 */ /* 0x000fe20000010000 */
[----:B----4-:R-:W-:Y:S01]  /*11330*/  HMMA.16816.F32.BF16 R196, R44, R4, R196 ;  /* 0x000000042cc4723c */ /* 0x010fe200000418c4 */
[----:B------:R-:W-:-:S02]  /*11340*/  FADD.FTZ R80, R88, R80 ;  /* 0x0000005058507221 */ /* 0x000fc40000010000 */
[----:B------:R-:W-:Y:S02]  /*11350*/  FADD.FTZ R83, R94, R83 ;  /* 0x000000535e537221 */ /* 0x000fe40000010000 */
[----:B------:R-:W-:Y:S01]  /*11360*/  FADD.FTZ R104, R52, R104 ;  /* 0x0000006834687221 */ /* 0x000fe20000010000 */
[----:B------:R-:W1:Y:S01]  /*11370*/  MUFU.EX2 R54, R54 ;  /* 0x0000003600367308 */ /* 0x000e620000000800 */
[----:B--2---:R-:W-:Y:S01]  /*11380*/  FADD.FTZ R80, R89, R80 ;  /* 0x0000005059507221 */ /* 0x004fe20000010000 */
[----:B------:R-:W-:Y:S01]  /*11390*/  HMMA.16816.F32.BF16 R192, R44, R6, R192 ;  /* 0x000000062cc0723c */ /* 0x000fe200000418c0 */
[----:B------:R-:W-:Y:S02]  /*113a0*/  FADD.FTZ R83, R92, R83 ;  /* 0x000000535c537221 */ /* 0x000fe40000010000 */
[----:B------:R-:W-:Y:S02]  /*113b0*/  FADD.FTZ R104, R15, R104 ;  /* 0x000000680f687221 */ /* 0x000fe40000010000 */
[----:B------:R-:W-:Y:S01]  /*113c0*/  FADD.FTZ R80, R90, R80 ;  /* 0x000000505a507221 */ /* 0x000fe20000010000 */
[----:B------:R-:W2:Y:S01]  /*113d0*/  MUFU.EX2 R86, R86 ;  /* 0x0000005600567308 */ /* 0x000ea20000000800 */
[--C-:B------:R-:W-:Y:S01]  /*113e0*/  HSET2.LE.AND R44, R221, R136.reuse, PT ;  /* 0x00000088dd2c7233 */ /* 0x100fe20003803000 */
[----:B------:R-:W-:Y:S01]  /*113f0*/  F2FP.BF16.PACK_AB R47, R88, R77 ;  /* 0x0000004d582f723e */ /* 0x000fe200000010ff */
[--C-:B------:R-:W-:Y:S01]  /*11400*/  HSET2.LE.AND R45, R222, R136.reuse, PT ;  /* 0x00000088de2d7233 */ /* 0x100fe20003803000 */
[----:B------:R-:W-:Y:S01]  /*11410*/  F2FP.BF16.PACK_AB R46, R94, R93 ;  /* 0x0000005d5e2e723e */ /* 0x000fe200000010ff */
[C---:B------:R-:W-:Y:S01]  /*11420*/  HMMA.16816.F32.BF16 R24, R28.reuse, R4, R24 ;  /* 0x000000041c18723c */ /* 0x040fe20000041818 */
[----:B------:R-:W-:Y:S01]  /*11430*/  LOP3.LUT R44, R44, R47, RZ, 0xc0, !PT ;  /* 0x0000002f2c2c7212 */ /* 0x000fe200078ec0ff */
[--C-:B------:R-:W-:Y:S01]  /*11440*/  HSET2.LE.AND R47, R218, R136.reuse, PT ;  /* 0x00000088da2f7233 */ /* 0x100fe20003803000 */
[----:B------:R-:W-:Y:S01]  /*11450*/  LOP3.LUT R45, R45, R46, RZ, 0xc0, !PT ;  /* 0x0000002e2d2d7212 */ /* 0x000fe200078ec0ff */
[--C-:B------:R-:W-:Y:S01]  /*11460*/  HSET2.LE.AND R46, R219, R136.reuse, PT ;  /* 0x00000088db2e7233 */ /* 0x100fe20003803000 */
[----:B------:R-:W4:Y:S01]  /*11470*/  MUFU.EX2 R143, R143 ;  /* 0x0000008f008f7308 */ /* 0x000f220000000800 */
[----:B-1----:R-:W-:Y:S01]  /*11480*/  FADD.FTZ R69, R54, R69 ;  /* 0x0000004536457221 */ /* 0x002fe20000010000 */
[----:B------:R-:W-:Y:S01]  /*11490*/  F2FP.BF16.PACK_AB R5, R90, R89 ;  /* 0x000000595a05723e */ /* 0x000fe200000010ff */
[----:B------:R-:W-:Y:S01]  /*114a0*/  HMMA.16816.F32.BF16 R32, R28, R6, R32 ;  /* 0x000000061c20723c */ /* 0x000fe20000041820 */
[----:B------:R-:W-:Y:S01]  /*114b0*/  F2FP.BF16.PACK_AB R4, R91, R92 ;  /* 0x0000005c5b04723e */ /* 0x000fe200000010ff */
[----:B------:R-:W-:Y:S01]  /*114c0*/  FADD.FTZ R69, R51, R69 ;  /* 0x0000004533457221 */ /* 0x000fe20000010000 */
[----:B------:R-:W-:Y:S01]  /*114d0*/  LOP3.LUT R46, R46, R5, RZ, 0xc0, !PT ;  /* 0x000000052e2e7212 */ /* 0x000fe200078ec0ff */
[----:B------:R-:W-:Y:S01]  /*114e0*/  FADD.FTZ R83, R91, R83 ;  /* 0x000000535b537221 */ /* 0x000fe20000010000 */
[----:B------:R-:W-:Y:S01]  /*114f0*/  LOP3.LUT R47, R47, R4, RZ, 0xc0, !PT ;  /* 0x000000042f2f7212 */ /* 0x000fe200078ec0ff */
[----:B------:R-:W1:Y:S01]  /*11500*/  MUFU.EX2 R49, R49 ;  /* 0x0000003100317308 */ /* 0x000e620000000800 */
[--C-:B------:R-:W-:Y:S01]  /*11510*/  HSET2.LE.AND R6, R215, R136.reuse, PT ;  /* 0x00000088d7067233 */ /* 0x100fe20003803000 */
[----:B------:R-:W-:Y:S01]  /*11520*/  F2FP.BF16.PACK_AB R5, R15, R52 ;  /* 0x000000340f05723e */ /* 0x000fe200000010ff */
[--C-:B------:R-:W-:Y:S01]  /*11530*/  HSET2.LE.AND R7, R214, R136.reuse, PT ;  /* 0x00000088d6077233 */ /* 0x100fe20003803000 */
[----:B------:R-:W-:Y:S01]  /*11540*/  F2FP.BF16.PACK_AB R4, R95, R51 ;  /* 0x000000335f04723e */ /* 0x000fe200000010ff */
[--C-:B------:R-:W-:Y:S01]  /*11550*/  HSET2.LE.AND R31, R191, R136.reuse, PT ;  /* 0x00000088bf1f7233 */ /* 0x100fe20003803000 */
[----:B------:R-:W-:Y:S01]  /*11560*/  LOP3.LUT R6, R6, R5, RZ, 0xc0, !PT ;  /* 0x0000000506067212 */ /* 0x000fe200078ec0ff */
[--C-:B------:R-:W-:Y:S01]  /*11570*/  HSET2.LE.AND R5, R217, R136.reuse, PT ;  /* 0x00000088d9057233 */ /* 0x100fe20003803000 */
[----:B------:R-:W-:Y:S01]  /*11580*/  LOP3.LUT R7, R7, R4, RZ, 0xc0, !PT ;  /* 0x0000000407077212 */ /* 0x000fe200078ec0ff */
[--C-:B------:R-:W-:Y:S01]  /*11590*/  HSET2.LE.AND R4, R216, R136.reuse, PT ;  /* 0x00000088d8047233 */ /* 0x100fe20003803000 */
[----:B------:R-:W-:Y:S01]  /*115a0*/  F2FP.BF16.PACK_AB R29, R50, R53 ;  /* 0x00000035321d723e */ /* 0x000fe200000010ff */
[----:B------:R-:W1:Y:S01]  /*115b0*/  LDSM.16.MT88.4 R216, [R231+0x5c00] ;  /* 0x005c0000e7d8783b */ /* 0x000e620000004200 */
[----:B------:R-:W-:Y:S01]  /*115c0*/  F2FP.BF16.PACK_AB R28, R54, R56 ;  /* 0x00000038361c723e */ /* 0x000fe200000010ff */
[----:B------:R-:W1:Y:S01]  /*115d0*/  MUFU.EX2 R11, R11 ;  /* 0x0000000b000b7308 */ /* 0x000e620000000800 */
[----:B------:R-:W-:Y:S01]  /*115e0*/  LOP3.LUT R4, R4, R29, RZ, 0xc0, !PT ;  /* 0x0000001d04047212 */ /* 0x000fe200078ec0ff */
[C---:B---3--:R-:W-:Y:S01]  /*115f0*/  HMMA.16816.F32.BF16 R204, R44.reuse, R40, R204 ;  /* 0x000000282ccc723c */ /* 0x048fe200000418cc */
[----:B------:R-:W-:Y:S01]  /*11600*/  LOP3.LUT R5, R5, R28, RZ, 0xc0, !PT ;  /* 0x0000001c05057212 */ /* 0x000fe200078ec0ff */
[--C-:B------:R-:W-:Y:S01]  /*11610*/  HSET2.LE.AND R28, R73, R136.reuse, PT ;  /* 0x00000088491c7233 */ /* 0x100fe20003803000 */
[----:B--2---:R-:W-:Y:S01]  /*11620*/  F2FP.BF16.PACK_AB R0, R86, R87 ;  /* 0x000000575600723e */ /* 0x004fe200000010ff */
[--C-:B------:R-:W-:Y:S01]  /*11630*/  HSET2.LE.AND R30, R212, R136.reuse, PT ;  /* 0x00000088d41e7233 */ /* 0x100fe20003803000 */
[----:B------:R-:W-:Y:S01]  /*11640*/  FADD.FTZ R69, R95, R69 ;  /* 0x000000455f457221 */ /* 0x000fe20000010000 */
[----:B------:R-:W2:Y:S01]  /*11650*/  MUFU.EX2 R85, R85 ;  /* 0x0000005500557308 */ /* 0x000ea20000000800 */
[----:B------:R-:W-:Y:S01]  /*11660*/  LOP3.LUT R28, R28, R0, RZ, 0xc0, !PT ;  /* 0x000000001c1c7212 */ /* 0x000fe200078ec0ff */
[----:B------:R-:W-:Y:S01]  /*11670*/  HMMA.16816.F32.BF16 R200, R44, R42, R200 ;  /* 0x0000002a2cc8723c */ /* 0x000fe200000418c8 */
[----:B----4-:R-:W-:Y:S01]  /*11680*/  F2FP.BF16.PACK_AB R0, R143, R100 ;  /* 0x000000648f00723e */ /* 0x010fe200000010ff */
[----:B------:R-:W-:Y:S01]  /*11690*/  HSET2.LE.AND R29, R72, R136, PT ;  /* 0x00000088481d7233 */ /* 0x000fe20003803000 */
[----:B------:R-:W-:-:S02]  /*116a0*/  FADD.FTZ R80, R87, R80 ;  /* 0x0000005057507221 */ /* 0x000fc40000010000 */
[----:B------:R-:W-:Y:S01]  /*116b0*/  LOP3.LUT R31, R31, R0, RZ, 0xc0, !PT ;  /* 0x000000001f1f7212 */ /* 0x000fe200078ec0ff */
[----:B------:R-:W3:Y:S01]  /*116c0*/  MUFU.EX2 R99, R99 ;  /* 0x0000006300637308 */ /* 0x000ee20000000800 */
[----:B-1----:R-:W-:Y:S01]  /*116d0*/  F2FP.BF16.PACK_AB R0, R48, R49 ;  /* 0x000000313000723e */ /* 0x002fe200000010ff */
[C---:B------:R-:W-:Y:S01]  /*116e0*/  HMMA.16816.F32.BF16 R196, R44.reuse, R36, R196 ;  /* 0x000000242cc4723c */ /* 0x040fe200000418c4 */
[----:B------:R-:W-:Y:S01]  /*116f0*/  F2FP.BF16.PACK_AB R2, R14, R11 ;  /* 0x0000000b0e02723e */ /* 0x000fe200000010ff */
[----:B------:R-:W-:Y:S02]  /*11700*/  FADD.FTZ R104, R11, R104 ;  /* 0x000000680b687221 */ /* 0x000fe40000010000 */
[----:B------:R-:W-:Y:S02]  /*11710*/  FADD.FTZ R80, R86, R80 ;  /* 0x0000005056507221 */ /* 0x000fe40000010000 */
[----:B--2---:R-:W-:Y:S02]  /*11720*/  FADD.FTZ R83, R85, R83 ;  /* 0x0000005355537221 */ /* 0x004fe40000010000 */
[----:B------:R-:W-:Y:S01]  /*11730*/  HMMA.16816.F32.BF16 R192, R44, R38, R192 ;  /* 0x000000262cc0723c */ /* 0x000fe200000418c0 */
[----:B------:R-:W-:-:S02]  /*11740*/  FADD.FTZ R104, R14, R104 ;  /* 0x000000680e687221 */ /* 0x000fc40000010000 */
[----:B------:R-:W-:Y:S02]  /*11750*/  FADD.FTZ R83, R101, R83 ;  /* 0x0000005365537221 */ /* 0x000fe40000010000 */
[----:B------:R-:W-:Y:S02]  /*11760*/  FADD.FTZ R104, R49, R104 ;  /* 0x0000006831687221 */ /* 0x000fe40000010000 */
[----:B---3--:R-:W-:Y:S01]  /*11770*/  FADD.FTZ R69, R99, R69 ;  /* 0x0000004563457221 */ /* 0x008fe20000010000 */
        /* <DEDUP_REMOVED lines=8> */
[C---:B------:R-:W-:Y:S02]  /*11800*/  FADD.FTZ R182, R102.reuse, R80 ;  /* 0x0000005066b67221 */ /* 0x040fe40000010000 */
[----:B------:R-:W-:Y:S01]  /*11810*/  F2FP.BF16.PACK_AB R36, R102, R103 ;  /* 0x000000676624723e */ /* 0x000fe200000010ff */
[----:B------:R-:W-:Y:S01]  /*11820*/  HMMA.16816.F32.BF16 R16, R4, R42, R16 ;  /* 0x0000002a0410723c */ /* 0x000fe20000041810 */
[----:B------:R-:W-:Y:S01]  /*11830*/  F2FP.BF16.PACK_AB R37, R101, R85 ;  /* 0x000000556525723e */ /* 0x000fe200000010ff */
[----:B------:R-:W-:Y:S01]  /*11840*/  FADD.FTZ R183, R143, R83 ;  /* 0x000000538fb77221 */ /* 0x000fe20000010000 */
[----:B------:R-:W-:-:S02]  /*11850*/  LOP3.LUT R30, R30, R36, RZ, 0xc0, !PT ;  /* 0x000000241e1e7212 */ /* 0x000fc400078ec0ff */
[----:B------:R-:W-:Y:S02]  /*11860*/  F2FP.BF16.PACK_AB R36, R68, R66 ;  /* 0x000000424424723e */ /* 0x000fe400000010ff */
[----:B------:R-:W-:Y:S01]  /*11870*/  LOP3.LUT R29, R29, R37, RZ, 0xc0, !PT ;  /* 0x000000251d1d7212 */ /* 0x000fe200078ec0ff */
[----:B------:R-:W-:Y:S07]  /*11880*/  HMMA.16816.F32.BF16 R32, R4, R38, R32 ;  /* 0x000000260420723c */ /* 0x000fee0000041820 */
[--C-:B------:R-:W-:Y:S01]  /*11890*/  HSET2.LE.AND R6, R60, R136.reuse, PT ;  /* 0x000000883c067233 */ /* 0x100fe20003803000 */
[----:B------:R-:W-:Y:S01]  /*118a0*/  HMMA.16816.F32.BF16 R204, R28, R216, R204 ;  /* 0x000000d81ccc723c */ /* 0x000fe200000418cc */
[----:B------:R-:W-:-:S02]  /*118b0*/  HSET2.LE.AND R7, R59, R136, PT ;  /* 0x000000883b077233 */ /* 0x000fc40003803000 */
[--C-:B------:R-:W-:Y:S01]  /*118c0*/  HSET2.LE.AND R4, R65, R136.reuse, PT ;  /* 0x0000008841047233 */ /* 0x100fe20003803000 */
[----:B------:R-:W-:Y:S01]  /*118d0*/  LOP3.LUT R6, R6, R0, RZ, 0xc0, !PT ;  /* 0x0000000006067212 */ /* 0x000fe200078ec0ff */
[----:B------:R-:W-:Y:S01]  /*118e0*/  HSET2.LE.AND R5, R61, R136, PT ;  /* 0x000000883d057233 */ /* 0x000fe20003803000 */
[----:B------:R-:W-:Y:S02]  /*118f0*/  F2FP.BF16.PACK_AB R0, R67, R99 ;  /* 0x000000634300723e */ /* 0x000fe400000010ff */
[----:B------:R-:W-:Y:S01]  /*11900*/  LOP3.LUT R7, R7, R36, RZ, 0xc0, !PT ;  /* 0x0000002407077212 */ /* 0x000fe200078ec0ff */
[----:B------:R-:W-:Y:S01]  /*11910*/  HMMA.16816.F32.BF16 R200, R28, R218, R200 ;  /* 0x000000da1cc8723c */ /* 0x000fe200000418c8 */
[----:B------:R-:W-:Y:S02]  /*11920*/  LOP3.LUT R4, R4, R2, RZ, 0xc0, !PT ;  /* 0x0000000204047212 */ /* 0x000fe400078ec0ff */
[----:B------:R-:W-:-:S05]  /*11930*/  LOP3.LUT R5, R5, R0, RZ, 0xc0, !PT ;  /* 0x0000000005057212 */ /* 0x000fca00078ec0ff */
[C---:B------:R-:W-:Y:S08]  /*11940*/  HMMA.16816.F32.BF16 R196, R28.reuse, R208, R196 ;  /* 0x000000d01cc4723c */ /* 0x040ff000000418c4 */
[----:B------:R-:W-:Y:S08]  /*11950*/  HMMA.16816.F32.BF16 R192, R28, R210, R192 ;  /* 0x000000d21cc0723c */ /* 0x000ff000000418c0 */
[C---:B------:R-:W-:Y:S08]  /*11960*/  HMMA.16816.F32.BF16 R220, R4.reuse, R216, R20 ;  /* 0x000000d804dc723c */ /* 0x040ff00000041814 */
[C---:B------:R-:W-:Y:S08]  /*11970*/  HMMA.16816.F32.BF16 R212, R4.reuse, R208, R24 ;  /* 0x000000d004d4723c */ /* 0x040ff00000041818 */
[C---:B------:R-:W-:Y:S08]  /*11980*/  HMMA.16816.F32.BF16 R216, R4.reuse, R218, R16 ;  /* 0x000000da04d8723c */ /* 0x040ff00000041810 */
[----:B------:R-:W-:Y:S01]  /*11990*/  HMMA.16816.F32.BF16 R208, R4, R210, R32 ;  /* 0x000000d204d0723c */ /* 0x000fe20000041820 */
[----:B------:R-:W-:Y:S11]  /*119a0*/  @P0 BRA `(.L_x_327) ;  /* 0x0000001000000947 */ /* 0x000ff60003800000 */
.L_x_323:
[----:B------:R-:W-:-:S12]  /*119b0*/  UIADD3 UR5, UR30, -0x1, URZ ;  /* 0xffffffff1e057890 */ /* 0x000fd8000fffe03f */
.L_x_327:
[----:B------:R-:W-:-:S13]  /*119c0*/  ISETP.LE.AND P0, PT, RZ, UR5, PT ;  /* 0x00000005ff007c0c */ /* 0x000fda000bf03270 */
[----:B------:R-:W-:Y:S05]  /*119d0*/  @!P0 BRA `(.L_x_328) ;  /* 0x00006bc000008947 */ /* 0x000fea0003800000 */
[----:B------:R-:W1:Y:S01]  /*119e0*/  LDC.U8 R189, c[0x0][0x2d8] ;  /* 0x0000b600ffbd7b82 */ /* 0x000e620000000000 */
[----:B------:R-:W-:Y:S01]  /*119f0*/  IMAD.WIDE.U32 R242, R242, -0x326172a9, RZ ;  /* 0xcd9e8d57f2f27825 */ /* 0x000fe200078e00ff */
[----:B------:R-:W-:Y:S01]  /*11a00*/  ULDC.64 UR6, c[0x0][0x1a0] ;  /* 0x0000680000067ab9 */ /* 0x000fe20000000a00 */
[----:B------:R-:W-:Y:S01]  /*11a10*/  MOV R187, R12 ;  /* 0x0000000c00bb7202 */ /* 0x000fe20000000f00 */
[----:B------:R-:W-:Y:S01]  /*11a20*/  USHF.L.U64.HI UR30, UR6, 0x6, UR7 ;  /* 0x00000006061e7899 */ /* 0x000fe20008010207 */
[----:B------:R-:W-:Y:S01]  /*11a30*/  IMAD.WIDE.U32 R224, R10, -0x326172a9, RZ ;  /* 0xcd9e8d570ae07825 */ /* 0x000fe200078e00ff */
[----:B------:R-:W-:Y:S01]  /*11a40*/  LOP3.LUT R226, R243, R9, RZ, 0x3c, !PT ;  /* 0x00000009f3e27212 */ /* 0x000fe200078e3cff */
[----:B------:R-:W-:Y:S01]  /*11a50*/  USHF.L.U32 UR31, UR6, 0x6, URZ ;  /* 0x00000006061f7899 */ /* 0x000fe2000800063f */
[----:B------:R-:W-:Y:S01]  /*11a60*/  MOV R188, R133 ;  /* 0x0000008500bc7202 */ /* 0x000fe20000000f00 */
[----:B------:R-:W-:Y:S01]  /*11a70*/  UIMAD.WIDE.U32 UR36, UR6, 0x60, URZ ;  /* 0x00000060062478a5 */ /* 0x000fe2000f8e003f */
[----:B------:R-:W-:Y:S01]  /*11a80*/  LOP3.LUT R190, R225, R9, RZ, 0x3c, !PT ;  /* 0x00000009e1be7212 */ /* 0x000fe200078e3cff */
[----:B------:R-:W-:Y:S01]  /*11a90*/  UIMAD UR38, UR7, 0x60, URZ ;  /* 0x00000060072678a4 */ /* 0x000fe2000f8e023f */
[----:B------:R-:W-:Y:S01]  /*11aa0*/  IMAD.MOV.U32 R185, RZ, RZ, R8 ;  /* 0x000000ffffb97224 */ /* 0x000fe200078e0008 */
[----:B------:R-:W-:Y:S01]  /*11ab0*/  MOV R186, R13 ;  /* 0x0000000d00ba7202 */ /* 0x000fe20000000f00 */
[----:B------:R-:W-:Y:S01]  /*11ac0*/  ULDC.64 UR6, c[0x0][0x198] ;  /* 0x0000660000067ab9 */ /* 0x000fe20000000a00 */
[----:B------:R-:W-:Y:S01]  /*11ad0*/  ISETP.GE.AND P1, PT, R236, c[0x0][0x220], PT ;  /* 0x00008800ec007a0c */ /* 0x000fe20003f26270 */
[----:B------:R-:W-:Y:S01]  /*11ae0*/  UIMAD.WIDE.U32 UR42, UR6, 0x60, URZ ;  /* 0x00000060062a78a5 */ /* 0x000fe2000f8e003f */
[----:B------:R-:W-:Y:S01]  /*11af0*/  IMAD.WIDE.U32 R244, R241, -0x2daee0ad, RZ ;  /* 0xd2511f53f1f47825 */ /* 0x000fe200078e00ff */
[----:B------:R-:W-:-:S02]  /*11b00*/  UIMAD UR40, UR7, 0x60, URZ ;  /* 0x00000060072878a4 */ /* 0x000fc4000f8e023f */
[----:B------:R-:W-:Y:S01]  /*11b10*/  USHF.L.U64.HI UR34, UR6, 0x6, UR7 ;  /* 0x0000000606227899 */ /* 0x000fe20008010207 */
[----:B------:R-:W-:Y:S01]  /*11b20*/  IMAD.WIDE.U32 R226, R226, -0x2daee0ad, RZ ;  /* 0xd2511f53e2e27825 */ /* 0x000fe200078e00ff */
[----:B------:R-:W-:Y:S01]  /*11b30*/  USHF.L.U32 UR39, UR6, 0x6, URZ ;  /* 0x0000000606277899 */ /* 0x000fe2000800063f */
[----:B-1----:R-:W-:Y:S02]  /*11b40*/  PRMT R189, R189, 0x7054, R189 ;  /* 0x00007054bdbd7816 */ /* 0x002fe400000000bd */
[----:B------:R-:W-:Y:S01]  /*11b50*/  IMAD.WIDE.U32 R190, R190, -0x2daee0ad, RZ ;  /* 0xd2511f53bebe7825 */ /* 0x000fe200078e00ff */
[----:B------:R-:W-:Y:S02]  /*11b60*/  UIADD3 UR38, UR38, UR37, URZ ;  /* 0x0000002526267290 */ /* 0x000fe4000fffe03f */
[----:B------:R-:W-:Y:S01]  /*11b70*/  UIADD3 UR40, UR40, UR43, URZ ;  /* 0x0000002b28287290 */ /* 0x000fe2000fffe03f */
[----:B------:R-:W-:Y:S01]  /*11b80*/  IMAD.MOV.U32 R247, RZ, RZ, R249 ;  /* 0x000000fffff77224 */ /* 0x000fe200078e00f9 */
[----:B------:R-:W-:Y:S05]  /*11b90*/  BRA `(.L_x_329) ;  /* 0x0000032000007947 */ /* 0x000fea0003800000 */
.L_x_331:
        /* <DEDUP_REMOVED lines=18> */
[----:B------:R-:W-:Y:S02]  /*11cc0*/  @!P1 LEA.HI.X R145, R2, c[0x0][0x16c], R0, 0x1, P6 ;  /* 0x00005b0002919a11 */ /* 0x000fe400030f0c00 */
[----:B------:R-:W-:Y:S02]  /*11cd0*/  @!P1 IADD3.X R3, R0, UR21, RZ, P4, !PT ;  /* 0x0000001500039c10 */ /* 0x000fe4000a7fe4ff */
        /* <DEDUP_REMOVED lines=30> */
.L_x_329:
        /* <DEDUP_REMOVED lines=8> */
[C---:B-----5:R-:W-:Y:S02]  /*11f40*/  @!P1 IADD3 R3, P3, R8.reuse, UR26, RZ ;  /* 0x0000001a08039c10 */ /* 0x060fe4000ff7e0ff */
        /* <DEDUP_REMOVED lines=38> */
[----:B--2---:R-:W3:Y:S06]  /*121b0*/  LDSM.16.M88.4 R12, [R178+0x2000] ;  /* 0x00200000b20c783b */ /* 0x004eec0000000200 */
[----:B------:R-:W2:Y:S06]  /*121c0*/  LDSM.16.M88.4 R28, [R178+0x2400] ;  /* 0x00240000b21c783b */ /* 0x000eac0000000200 */
[----:B------:R-:W4:Y:S06]  /*121d0*/  LDSM.16.M88.4 R44, [R178+0x2800] ;  /* 0x00280000b22c783b */ /* 0x000f2c0000000200 */
[----:B------:R-:W1:Y:S06]  /*121e0*/  LDSM.16.M88.4 R60, [R178+0x2c00] ;  /* 0x002c0000b23c783b */ /* 0x000e6c0000000200 */
[----:B------:R-:W1:Y:S06]  /*121f0*/  LDSM.16.M88.4 R76, [R178+0x3000] ;  /* 0x00300000b24c783b */ /* 0x000e6c0000000200 */
[----:B------:R-:W1:Y:S06]  /*12200*/  LDSM.16.M88.4 R92, [R178+0x3400] ;  /* 0x00340000b25c783b */ /* 0x000e6c0000000200 */
[----:B------:R-:W1:Y:S01]  /*12210*/  LDSM.16.M88.4 R108, [R178+0x3800] ;  /* 0x00380000b26c783b */ /* 0x000e620000000200 */
[C---:B---3--:R-:W-:Y:S05]  /*12220*/  HMMA.16816.F32.BF16 R8, R128.reuse, R12, RZ ;  /* 0x0000000c8008723c */ /* 0x048fea00000418ff */
[----:B------:R-:W3:Y:S03]  /*12230*/  LDSM.16.M88.4 R172, [R178+0x3c00] ;  /* 0x003c0000b2ac783b */ /* 0x000ee60000000200 */
[C---:B--2---:R-:W-:Y:S03]  /*12240*/  HMMA.16816.F32.BF16 R24, R128.reuse, R28, RZ ;  /* 0x0000001c8018723c */ /* 0x044fe600000418ff */
[----:B------:R-:W2:Y:S06]  /*12250*/  LDSM.16.M88.4 R124, [R179] ;  /* 0x00000000b37c783b */ /* 0x000eac0000000200 */
[----:B------:R-:W-:Y:S01]  /*12260*/  LDSM.16.M88.4 R164, [R176] ;  /* 0x00000000b0a4783b */ /* 0x000fe20000000200 */
[C---:B----4-:R-:W-:Y:S05]  /*12270*/  HMMA.16816.F32.BF16 R40, R128.reuse, R44, RZ ;  /* 0x0000002c8028723c */ /* 0x050fea00000418ff */
[----:B------:R-:W4:Y:S03]  /*12280*/  LDSM.16.M88.4 R168, [R177+0x1000] ;  /* 0x00100000b1a8783b */ /* 0x000f260000000200 */
[C---:B-1----:R-:W-:Y:S03]  /*12290*/  HMMA.16816.F32.BF16 R56, R128.reuse, R60, RZ ;  /* 0x0000003c8038723c */ /* 0x042fe600000418ff */
[----:B------:R-:W1:Y:S05]  /*122a0*/  LDSM.16.M88.4 R160, [R176+0x400] ;  /* 0x00040000b0a0783b */ /* 0x000e6a0000000200 */
[C---:B------:R-:W-:Y:S01]  /*122b0*/  HMMA.16816.F32.BF16 R72, R128.reuse, R76, RZ ;  /* 0x0000004c8048723c */ /* 0x040fe200000418ff */
[----:B------:R-:W1:Y:S06]  /*122c0*/  LDSM.16.M88.4 R156, [R176+0x800] ;  /* 0x00080000b09c783b */ /* 0x000e6c0000000200 */
[----:B------:R-:W1:Y:S01]  /*122d0*/  LDSM.16.M88.4 R152, [R176+0xc00] ;  /* 0x000c0000b098783b */ /* 0x000e620000000200 */
[C---:B------:R-:W-:Y:S05]  /*122e0*/  HMMA.16816.F32.BF16 R88, R128.reuse, R92, RZ ;  /* 0x0000005c8058723c */ /* 0x040fea00000418ff */
[----:B------:R-:W1:Y:S03]  /*122f0*/  LDSM.16.M88.4 R148, [R176+0x1000] ;  /* 0x00100000b094783b */ /* 0x000e660000000200 */
[C---:B------:R-:W-:Y:S03]  /*12300*/  HMMA.16816.F32.BF16 R104, R128.reuse, R108, RZ ;  /* 0x0000006c8068723c */ /* 0x040fe600000418ff */
[----:B------:R-:W1:Y:S05]  /*12310*/  LDSM.16.M88.4 R144, [R176+0x1400] ;  /* 0x00140000b090783b */ /* 0x000e6a0000000200 */
[C---:B---3--:R-:W-:Y:S01]  /*12320*/  HMMA.16816.F32.BF16 R120, R128.reuse, R172, RZ ;  /* 0x000000ac8078723c */ /* 0x048fe200000418ff */
[----:B------:R-:W3:Y:S06]  /*12330*/  LDSM.16.M88.4 R140, [R176+0x1800] ;  /* 0x00180000b08c783b */ /* 0x000eec0000000200 */
        /* <DEDUP_REMOVED lines=29> */
[C---:B-1----:R-:W-:Y:S08]  /*12510*/  HMMA.16816.F32.BF16 R24, R168.reuse, R160, R24 ;  /* 0x000000a0a818723c */ /* 0x042ff00000041818 */
[C---:B------:R-:W-:Y:S08]  /*12520*/  HMMA.16816.F32.BF16 R40, R168.reuse, R156, R40 ;  /* 0x0000009ca828723c */ /* 0x040ff00000041828 */
[C---:B------:R-:W-:Y:S08]  /*12530*/  HMMA.16816.F32.BF16 R56, R168.reuse, R152, R56 ;  /* 0x00000098a838723c */ /* 0x040ff00000041838 */
[C---:B------:R-:W-:Y:S08]  /*12540*/  HMMA.16816.F32.BF16 R72, R168.reuse, R148, R72 ;  /* 0x00000094a848723c */ /* 0x040ff00000041848 */
[C---:B------:R-:W-:Y:S08]  /*12550*/  HMMA.16816.F32.BF16 R88, R168.reuse, R144, R88 ;  /* 0x00000090a858723c */ /* 0x040ff00000041858 */
[C---:B---3--:R-:W-:Y:S08]  /*12560*/  HMMA.16816.F32.BF16 R104, R168.reuse, R140, R104 ;  /* 0x0000008ca868723c */ /* 0x048ff00000041868 */
        /* <DEDUP_REMOVED lines=26> */
.L_x_330:
[----:B------:R-:W-:Y:S01]  /*12710*/  STL.64 [R1+0x20], R234 ;  /* 0x000020ea01007387 */ /* 0x000fe20000100a00 */
[--C-:B------:R-:W-:Y:S01]  /*12720*/  LOP3.LUT R166, R191, UR16, R244.reuse, 0x96, !PT ;  /* 0x00000010bfa67c12 */ /* 0x100fe2000f8e96f4 */
[----:B------:R-:W-:Y:S01]  /*12730*/  IMAD.U32 R0, RZ, RZ, UR5 ;  /* 0x00000005ff007e24 */ /* 0x000fe2000f8e00ff */
[----:B------:R-:W-:Y:S01]  /*12740*/  LOP3.LUT R168, R227, UR16, R244, 0x96, !PT ;  /* 0x00000010e3a87c12 */ /* 0x000fe2000f8e96f4 */
[----:B------:R-:W-:Y:S02]  /*12750*/  USHF.L.U32 UR7, UR5, 0x2, URZ ;  /* 0x0000000205077899 */ /* 0x000fe4000800063f */
[----:B------:R-:W-:Y:S01]  /*12760*/  STL.64 [R1+0x18], R232 ;  /* 0x000018e801007387 */ /* 0x000fe20000100a00 */
[----:B------:R-:W-:Y:S01]  /*12770*/  IMAD.WIDE.U32 R166, R166, -0x326172a9, RZ ;  /* 0xcd9e8d57a6a67825 */ /* 0x000fe200078e00ff */
[----:B------:R-:W-:Y:S02]  /*12780*/  UIADD3 UR6, UR7, 0x1, URZ ;  /* 0x0000000107067890 */ /* 0x000fe4000fffe03f */
[----:B------:R-:W-:Y:S01]  /*12790*/  UIADD3 UR5, UR5, -0x1, URZ ;  /* 0xffffffff05057890 */ /* 0x000fe2000fffe03f */
[----:B------:R-:W-:Y:S01]  /*127a0*/  IMAD.WIDE.U32 R168, R168, -0x326172a9, RZ ;  /* 0xcd9e8d57a8a87825 */ /* 0x000fe200078e00ff */
[----:B------:R-:W-:Y:S03]  /*127b0*/  STL.64 [R1+0x10], R228 ;  /* 0x000010e401007387 */ /* 0x000fe60000100a00 */
[----:B-1----:R-:W-:Y:S03]  /*127c0*/  IMAD R144, R0, 0x80, R184 ;  /* 0x0000008000907824 */ /* 0x002fe600078e02b8 */
[----:B------:R-:W-:Y:S01]  /*127d0*/  STL.64 [R1+0x8], R178 ;  /* 0x000008b201007387 */ /* 0x000fe20000100a00 */
[----:B------:R-:W1:Y:S01]  /*127e0*/  I2F R0, R144 ;  /* 0x0000009000007306 */ /* 0x000e620000201400 */
[C---:B------:R-:W-:Y:S02]  /*127f0*/  IADD3 R134, R144.reuse, 0x11, RZ ;  /* 0x0000001190867810 */ /* 0x040fe40007ffe0ff */
[C---:B------:R-:W-:Y:S02]  /*12800*/  IADD3 R135, R144.reuse, 0x18, RZ ;  /* 0x0000001890877810 */ /* 0x040fe40007ffe0ff */
[----:B------:R-:W-:Y:S01]  /*12810*/  STL.64 [R1], R176 ;  /* 0x000000b001007387 */ /* 0x000fe20000100a00 */
[C---:B------:R-:W-:Y:S02]  /*12820*/  IADD3 R136, R144.reuse, 0x19, RZ ;  /* 0x0000001990887810 */ /* 0x040fe40007ffe0ff */
[C---:B------:R-:W-:Y:S02]  /*12830*/  IADD3 R2, R144.reuse, 0x1, RZ ;  /* 0x0000000190027810 */ /* 0x040fe40007ffe0ff */
[----:B------:R-:W-:Y:S01]  /*12840*/  I2F R134, R134 ;  /* 0x0000008600867306 */ /* 0x000fe20000201400 */
[C---:B------:R-:W-:Y:S02]  /*12850*/  IADD3 R3, R144.reuse, 0x8, RZ ;  /* 0x0000000890037810 */ /* 0x040fe40007ffe0ff */
[C---:B------:R-:W-:Y:S02]  /*12860*/  IADD3 R132, R144.reuse, 0x9, RZ ;  /* 0x0000000990847810 */ /* 0x040fe40007ffe0ff */
[C---:B------:R-:W-:Y:S02]  /*12870*/  IADD3 R133, R144.reuse, 0x10, RZ ;  /* 0x0000001090857810 */ /* 0x040fe40007ffe0ff */
[C---:B------:R-:W-:Y:S02]  /*12880*/  IADD3 R137, R144.reuse, 0x20, RZ ;  /* 0x0000002090897810 */ /* 0x040fe40007ffe0ff */
[C---:B------:R-:W-:Y:S01]  /*12890*/  IADD3 R138, R144.reuse, 0x21, RZ ;  /* 0x00000021908a7810 */ /* 0x040fe20007ffe0ff */
[----:B------:R-:W2:Y:S01]  /*128a0*/  I2F R2, R2 ;  /* 0x0000000200027306 */ /* 0x000ea20000201400 */
[C---:B------:R-:W-:Y:S02]  /*128b0*/  IADD3 R139, R144.reuse, 0x28, RZ ;  /* 0x00000028908b7810 */ /* 0x040fe40007ffe0ff */
[C---:B------:R-:W-:Y:S02]  /*128c0*/  IADD3 R140, R144.reuse, 0x29, RZ ;  /* 0x00000029908c7810 */ /* 0x040fe40007ffe0ff */
[C---:B------:R-:W-:Y:S02]  /*128d0*/  IADD3 R141, R144.reuse, 0x30, RZ ;  /* 0x00000030908d7810 */ /* 0x040fe40007ffe0ff */
[C---:B------:R-:W-:Y:S02]  /*128e0*/  IADD3 R142, R144.reuse, 0x31, RZ ;  /* 0x00000031908e7810 */ /* 0x040fe40007ffe0ff */
[----:B------:R-:W-:Y:S01]  /*128f0*/  IADD3 R143, R144, 0x38, RZ ;  /* 0x00000038908f7810 */ /* 0x000fe20007ffe0ff */
[----:B------:R-:W3:Y:S10]  /*12900*/  I2F R3, R3 ;  /* 0x0000000300037306 */ /* 0x000ef40000201400 */
[----:B------:R-:W4:Y:S10]  /*12910*/  I2F R132, R132 ;  /* 0x0000008400847306 */ /* 0x000f340000201400 */
[----:B------:R-:W1:Y:S10]  /*12920*/  I2F R133, R133 ;  /* 0x0000008500857306 */ /* 0x000e740000201400 */
[----:B------:R-:W1:Y:S10]  /*12930*/  I2F R135, R135 ;  /* 0x0000008700877306 */ /* 0x000e740000201400 */
[----:B------:R-:W1:Y:S10]  /*12940*/  I2F R136, R136 ;  /* 0x0000008800887306 */ /* 0x000e740000201400 */
[----:B------:R-:W1:Y:S10]  /*12950*/  I2F R137, R137 ;  /* 0x0000008900897306 */ /* 0x000e740000201400 */
[----:B------:R-:W1:Y:S10]  /*12960*/  I2F R138, R138 ;  /* 0x0000008a008a7306 */ /* 0x000e740000201400 */
[----:B------:R-:W1:Y:S10]  /*12970*/  I2F R139, R139 ;  /* 0x0000008b008b7306 */ /* 0x000e740000201400 */
[----:B------:R-:W1:Y:S10]  /*12980*/  I2F R140, R140 ;  /* 0x0000008c008c7306 */ /* 0x000e740000201400 */
[----:B------:R-:W2:Y:S10]  /*12990*/  I2F R141, R141 ;  /* 0x0000008d008d7306 */ /* 0x000eb40000201400 */
[----:B------:R-:W3:Y:S10]  /*129a0*/  I2F R142, R142 ;  /* 0x0000008e008e7306 */ /* 0x000ef40000201400 */
[----:B------:R-:W4:Y:S01]  /*129b0*/  I2F R143, R143 ;  /* 0x0000008f008f7306 */ /* 0x000f220000201400 */
[C---:B-1----:R-:W-:Y:S02]  /*129c0*/  FFMA.FTZ R4, R0.reuse, UR4, R4 ;  /* 0x0000000400047c23 */ /* 0x042fe40008010004 */
[C---:B------:R-:W-:Y:S02]  /*129d0*/  FFMA.FTZ R6, R0.reuse, UR4, R6 ;  /* 0x0000000400067c23 */ /* 0x040fe40008010006 */
[C---:B------:R-:W-:Y:S02]  /*129e0*/  FFMA.FTZ R8, R0.reuse, UR4, R8 ;  /* 0x0000000400087c23 */ /* 0x040fe40008010008 */
[----:B------:R-:W-:Y:S01]  /*129f0*/  FFMA.FTZ R10, R0, UR4, R10 ;  /* 0x00000004000a7c23 */ /* 0x000fe2000801000a */
[----:B------:R-:W-:Y:S01]  /*12a00*/  IADD3 R0, R144, 0x39, RZ ;  /* 0x0000003990007810 */ /* 0x000fe20007ffe0ff */
[C---:B--2---:R-:W-:Y:S02]  /*12a10*/  FFMA.FTZ R5, R2.reuse, UR4, R5 ;  /* 0x0000000402057c23 */ /* 0x044fe40008010005 */
[C---:B------:R-:W-:Y:S02]  /*12a20*/  FFMA.FTZ R7, R2.reuse, UR4, R7 ;  /* 0x0000000402077c23 */ /* 0x040fe40008010007 */
[C---:B------:R-:W-:Y:S01]  /*12a30*/  FFMA.FTZ R9, R2.reuse, UR4, R9 ;  /* 0x0000000402097c23 */ /* 0x040fe20008010009 */
[----:B------:R-:W1:Y:S01]  /*12a40*/  I2F R0, R0 ;  /* 0x0000000000007306 */ /* 0x000e620000201400 */
[----:B------:R-:W-:Y:S01]  /*12a50*/  FFMA.FTZ R11, R2, UR4, R11 ;  /* 0x00000004020b7c23 */ /* 0x000fe2000801000b */
[----:B------:R-:W-:Y:S01]  /*12a60*/  IADD3 R2, R144, 0x40, RZ ;  /* 0x0000004090027810 */ /* 0x000fe20007ffe0ff */
[C---:B---3--:R-:W-:Y:S02]  /*12a70*/  FFMA.FTZ R12, R3.reuse, UR4, R12 ;  /* 0x00000004030c7c23 */ /* 0x048fe4000801000c */
[C---:B------:R-:W-:Y:S02]  /*12a80*/  FFMA.FTZ R14, R3.reuse, UR4, R14 ;  /* 0x00000004030e7c23 */ /* 0x040fe4000801000e */
[C---:B------:R-:W-:Y:S02]  /*12a90*/  FFMA.FTZ R16, R3.reuse, UR4, R16 ;  /* 0x0000000403107c23 */ /* 0x040fe40008010010 */
[----:B------:R-:W-:Y:S01]  /*12aa0*/  FFMA.FTZ R18, R3, UR4, R18 ;  /* 0x0000000403127c23 */ /* 0x000fe20008010012 */
[----:B------:R-:W2:Y:S01]  /*12ab0*/  I2F R2, R2 ;  /* 0x0000000200027306 */ /* 0x000ea20000201400 */
[----:B----4-:R-:W-:Y:S01]  /*12ac0*/  FFMA.FTZ R13, R132, UR4, R13 ;  /* 0x00000004840d7c23 */ /* 0x010fe2000801000d */
[----:B------:R-:W-:Y:S01]  /*12ad0*/  IADD3 R3, R144, 0x41, RZ ;  /* 0x0000004190037810 */ /* 0x000fe20007ffe0ff */
[C---:B------:R-:W-:Y:S02]  /*12ae0*/  FFMA.FTZ R15, R132.reuse, UR4, R15 ;  /* 0x00000004840f7c23 */ /* 0x040fe4000801000f */
[C---:B------:R-:W-:Y:S02]  /*12af0*/  FFMA.FTZ R17, R132.reuse, UR4, R17 ;  /* 0x0000000484117c23 */ /* 0x040fe40008010011 */
[----:B------:R-:W-:Y:S01]  /*12b00*/  FFMA.FTZ R19, R132, UR4, R19 ;  /* 0x0000000484137c23 */ /* 0x000fe20008010013 */
[C---:B------:R-:W-:Y:S01]  /*12b10*/  IADD3 R132, R144.reuse, 0x48, RZ ;  /* 0x0000004890847810 */ /* 0x040fe20007ffe0ff */
[C---:B------:R-:W-:Y:S01]  /*12b20*/  FFMA.FTZ R20, R133.reuse, UR4, R20 ;  /* 0x0000000485147c23 */ /* 0x040fe20008010014 */
[----:B------:R-:W3:Y:S01]  /*12b30*/  I2F R3, R3 ;  /* 0x0000000300037306 */ /* 0x000ee20000201400 */
[C---:B------:R-:W-:Y:S02]  /*12b40*/  FFMA.FTZ R22, R133.reuse, UR4, R22 ;  /* 0x0000000485167c23 */ /* 0x040fe40008010016 */
[C---:B------:R-:W-:Y:S02]  /*12b50*/  FFMA.FTZ R24, R133.reuse, UR4, R24 ;  /* 0x0000000485187c23 */ /* 0x040fe40008010018 */
[----:B------:R-:W-:Y:S01]  /*12b60*/  FFMA.FTZ R26, R133, UR4, R26 ;  /* 0x00000004851a7c23 */ /* 0x000fe2000801001a */
[----:B------:R-:W-:Y:S01]  /*12b70*/  IADD3 R133, R144, 0x49, RZ ;  /* 0x0000004990857810 */ /* 0x000fe20007ffe0ff */
[C---:B------:R-:W-:Y:S02]  /*12b80*/  FFMA.FTZ R21, R134.reuse, UR4, R21 ;  /* 0x0000000486157c23 */ /* 0x040fe40008010015 */
[C---:B------:R-:W-:Y:S01]  /*12b90*/  FFMA.FTZ R23, R134.reuse, UR4, R23 ;  /* 0x0000000486177c23 */ /* 0x040fe20008010017 */
[----:B------:R-:W4:Y:S01]  /*12ba0*/  I2F R132, R132 ;  /* 0x0000008400847306 */ /* 0x000f220000201400 */
[C---:B------:R-:W-:Y:S02]  /*12bb0*/  FFMA.FTZ R25, R134.reuse, UR4, R25 ;  /* 0x0000000486197c23 */ /* 0x040fe40008010019 */
[----:B------:R-:W-:Y:S01]  /*12bc0*/  FFMA.FTZ R27, R134, UR4, R27 ;  /* 0x00000004861b7c23 */ /* 0x000fe2000801001b */
[----:B------:R-:W-:Y:S01]  /*12bd0*/  IADD3 R134, R144, 0x50, RZ ;  /* 0x0000005090867810 */ /* 0x000fe20007ffe0ff */
[C---:B------:R-:W-:Y:S02]  /*12be0*/  FFMA.FTZ R28, R135.reuse, UR4, R28 ;  /* 0x00000004871c7c23 */ /* 0x040fe4000801001c */
[C---:B------:R-:W-:Y:S02]  /*12bf0*/  FFMA.FTZ R30, R135.reuse, UR4, R30 ;  /* 0x00000004871e7c23 */ /* 0x040fe4000801001e */
[C---:B------:R-:W-:Y:S01]  /*12c00*/  FFMA.FTZ R32, R135.reuse, UR4, R32 ;  /* 0x0000000487207c23 */ /* 0x040fe20008010020 */
[----:B------:R-:W1:Y:S01]  /*12c10*/  I2F R133, R133 ;  /* 0x0000008500857306 */ /* 0x000e620000201400 */
[----:B------:R-:W-:Y:S01]  /*12c20*/  FFMA.FTZ R34, R135, UR4, R34 ;  /* 0x0000000487227c23 */ /* 0x000fe20008010022 */
[----:B------:R-:W-:Y:S01]  /*12c30*/  FMNMX.FTZ R135, R4, R188, !PT ;  /* 0x000000bc04877209 */ /* 0x000fe20007810000 */
[C---:B------:R-:W-:Y:S02]  /*12c40*/  FFMA.FTZ R29, R136.reuse, UR4, R29 ;  /* 0x00000004881d7c23 */ /* 0x040fe4000801001d */
[C---:B------:R-:W-:Y:S01]  /*12c50*/  FFMA.FTZ R31, R136.reuse, UR4, R31 ;  /* 0x00000004881f7c23 */ /* 0x040fe2000801001f */
[----:B------:R-:W-:Y:S01]  /*12c60*/  FMNMX.FTZ R135, R5, R135, !PT ;  /* 0x0000008705877209 */ /* 0x000fe20007810000 */
[C---:B------:R-:W-:Y:S02]  /*12c70*/  FFMA.FTZ R33, R136.reuse, UR4, R33 ;  /* 0x0000000488217c23 */ /* 0x040fe40008010021 */
[----:B------:R-:W-:Y:S01]  /*12c80*/  FFMA.FTZ R35, R136, UR4, R35 ;  /* 0x0000000488237c23 */ /* 0x000fe20008010023 */
[----:B------:R-:W1:Y:S01]  /*12c90*/  I2F R134, R134 ;  /* 0x0000008600867306 */ /* 0x000e620000201400 */
[C---:B------:R-:W-:Y:S01]  /*12ca0*/  FFMA.FTZ R36, R137.reuse, UR4, R36 ;  /* 0x0000000489247c23 */ /* 0x040fe20008010024 */
[----:B------:R-:W-:Y:S01]  /*12cb0*/  IADD3 R136, R144, 0x58, RZ ;  /* 0x0000005890887810 */ /* 0x000fe20007ffe0ff */
[C---:B------:R-:W-:Y:S01]  /*12cc0*/  FFMA.FTZ R38, R137.reuse, UR4, R38 ;  /* 0x0000000489267c23 */ /* 0x040fe20008010026 */
[----:B------:R-:W-:Y:S01]  /*12cd0*/  FMNMX.FTZ R135, R12, R135, !PT ;  /* 0x000000870c877209 */ /* 0x000fe20007810000 */
[C---:B------:R-:W-:Y:S02]  /*12ce0*/  FFMA.FTZ R40, R137.reuse, UR4, R40 ;  /* 0x0000000489287c23 */ /* 0x040fe40008010028 */
[----:B------:R-:W-:Y:S01]  /*12cf0*/  FFMA.FTZ R42, R137, UR4, R42 ;  /* 0x00000004892a7c23 */ /* 0x000fe2000801002a */
[----:B------:R-:W-:Y:S01]  /*12d00*/  FMNMX.FTZ R137, R13, R135, !PT ;  /* 0x000000870d897209 */ /* 0x000fe20007810000 */
[C---:B------:R-:W-:Y:S01]  /*12d10*/  FFMA.FTZ R37, R138.reuse, UR4, R37 ;  /* 0x000000048a257c23 */ /* 0x040fe20008010025 */
[----:B------:R-:W-:Y:S01]  /*12d20*/  I2F R136, R136 ;  /* 0x0000008800887306 */ /* 0x000fe20000201400 */
[----:B------:R-:W-:Y:S01]  /*12d30*/  FFMA.FTZ R39, R138, UR4, R39 ;  /* 0x000000048a277c23 */ /* 0x000fe20008010027 */
[----:B------:R-:W-:Y:S01]  /*12d40*/  FMNMX.FTZ R137, R20, R137, !PT ;  /* 0x0000008914897209 */ /* 0x000fe20007810000 */
[----:B------:R-:W-:Y:S01]  /*12d50*/  FFMA.FTZ R41, R138, UR4, R41 ;  /* 0x000000048a297c23 */ /* 0x000fe20008010029 */
[----:B------:R-:W-:Y:S01]  /*12d60*/  IADD3 R135, R144, 0x51, RZ ;  /* 0x0000005190877810 */ /* 0x000fe20007ffe0ff */
[----:B------:R-:W-:Y:S01]  /*12d70*/  FFMA.FTZ R43, R138, UR4, R43 ;  /* 0x000000048a2b7c23 */ /* 0x000fe2000801002b */
[----:B------:R-:W-:Y:S01]  /*12d80*/  FMNMX.FTZ R137, R21, R137, !PT ;  /* 0x0000008915897209 */ /* 0x000fe20007810000 */
[C---:B------:R-:W-:Y:S02]  /*12d90*/  FFMA.FTZ R44, R139.reuse, UR4, R44 ;  /* 0x000000048b2c7c23 */ /* 0x040fe4000801002c */
[C---:B------:R-:W-:Y:S01]  /*12da0*/  FFMA.FTZ R46, R139.reuse, UR4, R46 ;  /* 0x000000048b2e7c23 */ /* 0x040fe2000801002e */
[----:B------:R-:W1:Y:S01]  /*12db0*/  I2F R135, R135 ;  /* 0x0000008700877306 */ /* 0x000e620000201400 */
[C---:B------:R-:W-:Y:S01]  /*12dc0*/  FFMA.FTZ R48, R139.reuse, UR4, R48 ;  /* 0x000000048b307c23 */ /* 0x040fe20008010030 */
[----:B------:R-:W-:Y:S01]  /*12dd0*/  FMNMX.FTZ R137, R28, R137, !PT ;  /* 0x000000891c897209 */ /* 0x000fe20007810000 */
[----:B------:R-:W-:Y:S02]  /*12de0*/  FFMA.FTZ R50, R139, UR4, R50 ;  /* 0x000000048b327c23 */ /* 0x000fe40008010032 */
[C---:B------:R-:W-:Y:S01]  /*12df0*/  FFMA.FTZ R45, R140.reuse, UR4, R45 ;  /* 0x000000048c2d7c23 */ /* 0x040fe2000801002d */
[----:B------:R-:W-:Y:S01]  /*12e00*/  FMNMX.FTZ R138, R29, R137, !PT ;  /* 0x000000891d8a7209 */ /* 0x000fe20007810000 */
[----:B------:R-:W-:Y:S01]  /*12e10*/  FFMA.FTZ R47, R140, UR4, R47 ;  /* 0x000000048c2f7c23 */ /* 0x000fe2000801002f */
[----:B------:R-:W-:Y:S01]  /*12e20*/  FMNMX.FTZ R137, R6, R187, !PT ;  /* 0x000000bb06897209 */ /* 0x000fe20007810000 */
[----:B------:R-:W-:Y:S01]  /*12e30*/  FFMA.FTZ R49, R140, UR4, R49 ;  /* 0x000000048c317c23 */ /* 0x000fe20008010031 */
[----:B------:R-:W-:Y:S01]  /*12e40*/  FMNMX.FTZ R138, R36, R138, !PT ;  /* 0x0000008a248a7209 */ /* 0x000fe20007810000 */
[----:B------:R-:W-:Y:S01]  /*12e50*/  FFMA.FTZ R51, R140, UR4, R51 ;  /* 0x000000048c337c23 */ /* 0x000fe20008010033 */
        /* <DEDUP_REMOVED lines=9> */
[C---:B------:R-:W-:Y:S01]  /*12ef0*/  FFMA.FTZ R53, R142.reuse, UR4, R53 ;  /* 0x000000048e357c23 */ /* 0x040fe20008010035 */
[----:B------:R-:W-:Y:S01]  /*12f00*/  FMNMX.FTZ R138, R45, R138, !PT ;  /* 0x0000008a2d8a7209 */ /* 0x000fe20007810000 */
[----:B------:R-:W-:Y:S01]  /*12f10*/  FFMA.FTZ R55, R142, UR4, R55 ;  /* 0x000000048e377c23 */ /* 0x000fe20008010037 */
[----:B------:R-:W-:Y:S01]  /*12f20*/  FMNMX.FTZ R137, R22, R137, !PT ;  /* 0x0000008916897209 */ /* 0x000fe20007810000 */
[C---:B------:R-:W-:Y:S02]  /*12f30*/  FFMA.FTZ R57, R142.reuse, UR4, R57 ;  /* 0x000000048e397c23 */ /* 0x040fe40008010039 */
[----:B------:R-:W-:Y:S02]  /*12f40*/  FFMA.FTZ R59, R142, UR4, R59 ;  /* 0x000000048e3b7c23 */ /* 0x000fe4000801003b */
[C---:B------:R-:W-:Y:S02]  /*12f50*/  FFMA.FTZ R60, R143.reuse, UR4, R60 ;  /* 0x000000048f3c7c23 */ /* 0x040fe4000801003c */
[C---:B------:R-:W-:Y:S02]  /*12f60*/  FFMA.FTZ R62, R143.reuse, UR4, R62 ;  /* 0x000000048f3e7c23 */ /* 0x040fe4000801003e */
[C---:B------:R-:W-:Y:S02]  /*12f70*/  FFMA.FTZ R64, R143.reuse, UR4, R64 ;  /* 0x000000048f407c23 */ /* 0x040fe40008010040 */
[----:B------:R-:W-:Y:S02]  /*12f80*/  FFMA.FTZ R66, R143, UR4, R66 ;  /* 0x000000048f427c23 */ /* 0x000fe40008010042 */
        /* <DEDUP_REMOVED lines=21> */
[----:B------:R-:W-:Y:S01]  /*130e0*/  FMNMX.FTZ R132, R52, R138, !PT ;  /* 0x0000008a34847209 */ /* 0x000fe20007810000 */
[C---:B------:R-:W-:Y:S01]  /*130f0*/  FFMA.FTZ R77, R133.reuse, UR4, R77 ;  /* 0x00000004854d7c23 */ /* 0x040fe2000801004d */
[----:B------:R-:W3:Y:S01]  /*13100*/  I2F R3, R3 ;  /* 0x0000000300037306 */ /* 0x000ee20000201400 */
        /* <DEDUP_REMOVED lines=9> */
[----:B------:R-:W-:Y:S01]  /*131a0*/  IADD3 R132, R144, 0x68, RZ ;  /* 0x0000006890847810 */ /* 0x000fe20007ffe0ff */
[C---:B------:R-:W-:Y:S01]  /*131b0*/  FFMA.FTZ R88, R134.reuse, UR4, R88 ;  /* 0x0000000486587c23 */ /* 0x040fe20008010058 */
[----:B------:R-:W-:Y:S01]  /*131c0*/  FMNMX.FTZ R137, R61, R137, !PT ;  /* 0x000000893d897209 */ /* 0x000fe20007810000 */
[----:B------:R-:W-:Y:S01]  /*131d0*/  FFMA.FTZ R90, R134, UR4, R90 ;  /* 0x00000004865a7c23 */ /* 0x000fe2000801005a */
[----:B------:R-:W-:Y:S01]  /*131e0*/  FMNMX.FTZ R134, R31, R133, !PT ;  /* 0x000000851f867209 */ /* 0x000fe20007810000 */
[C---:B------:R-:W-:Y:S01]  /*131f0*/  FFMA.FTZ R85, R135.reuse, UR4, R85 ;  /* 0x0000000487557c23 */ /* 0x040fe20008010055 */
[----:B------:R-:W4:Y:S01]  /*13200*/  I2F R132, R132 ;  /* 0x0000008400847306 */ /* 0x000f220000201400 */
[----:B------:R-:W-:Y:S01]  /*13210*/  FMNMX.FTZ R137, R68, R137, !PT ;  /* 0x0000008944897209 */ /* 0x000fe20007810000 */
[C---:B------:R-:W-:Y:S01]  /*13220*/  FFMA.FTZ R87, R135.reuse, UR4, R87 ;  /* 0x0000000487577c23 */ /* 0x040fe20008010057 */
[----:B------:R-:W-:Y:S01]  /*13230*/  IADD3 R133, R144, 0x69, RZ ;  /* 0x0000006990857810 */ /* 0x000fe20007ffe0ff */
[----:B------:R-:W-:Y:S01]  /*13240*/  FFMA.FTZ R89, R135, UR4, R89 ;  /* 0x0000000487597c23 */ /* 0x000fe20008010059 */
[----:B------:R-:W-:Y:S01]  /*13250*/  FMNMX.FTZ R137, R69, R137, !PT ;  /* 0x0000008945897209 */ /* 0x000fe20007810000 */
[----:B------:R-:W-:Y:S01]  /*13260*/  FFMA.FTZ R91, R135, UR4, R91 ;  /* 0x00000004875b7c23 */ /* 0x000fe2000801005b */
[----:B------:R-:W-:Y:S01]  /*13270*/  FMNMX.FTZ R134, R38, R134, !PT ;  /* 0x0000008626867209 */ /* 0x000fe20007810000 */
[C---:B------:R-:W-:Y:S02]  /*13280*/  FFMA.FTZ R92, R136.reuse, UR4, R92 ;  /* 0x00000004885c7c23 */ /* 0x040fe4000801005c */
[----:B------:R-:W3:Y:S01]  /*13290*/  I2F R133, R133 ;  /* 0x0000008500857306 */ /* 0x000ee20000201400 */
[C---:B------:R-:W-:Y:S01]  /*132a0*/  FFMA.FTZ R94, R136.reuse, UR4, R94 ;  /* 0x00000004885e7c23 */ /* 0x040fe2000801005e */
[----:B------:R-:W-:Y:S01]  /*132b0*/  FMNMX.FTZ R135, R39, R134, !PT ;  /* 0x0000008627877209 */ /* 0x000fe20007810000 */
[----:B------:R-:W-:Y:S01]  /*132c0*/  FFMA.FTZ R96, R136, UR4, R96 ;  /* 0x0000000488607c23 */ /* 0x000fe20008010060 */
[----:B------:R-:W-:Y:S01]  /*132d0*/  IADD3 R134, R144, 0x70, RZ ;  /* 0x0000007090867810 */ /* 0x000fe20007ffe0ff */
[----:B------:R-:W-:Y:S01]  /*132e0*/  FFMA.FTZ R98, R136, UR4, R98 ;  /* 0x0000000488627c23 */ /* 0x000fe20008010062 */
[----:B------:R-:W-:Y:S01]  /*132f0*/  FMNMX.FTZ R136, R76, R137, !PT ;  /* 0x000000894c887209 */ /* 0x000fe20007810000 */
[----:B-1----:R-:W-:Y:S01]  /*13300*/  FFMA.FTZ R93, R0, UR4, R93 ;  /* 0x00000004005d7c23 */ /* 0x002fe2000801005d */
[----:B------:R-:W-:Y:S01]  /*13310*/  FMNMX.FTZ R135, R46, R135, !PT ;  /* 0x000000872e877209 */ /* 0x000fe20007810000 */
[C---:B------:R-:W-:Y:S01]  /*13320*/  FFMA.FTZ R95, R0.reuse, UR4, R95 ;  /* 0x00000004005f7c23 */ /* 0x040fe2000801005f */
[----:B------:R-:W1:Y:S01]  /*13330*/  I2F R134, R134 ;  /* 0x0000008600867306 */ /* 0x000e620000201400 */
[----:B------:R-:W-:Y:S01]  /*13340*/  FMNMX.FTZ R136, R77, R136, !PT ;  /* 0x000000884d887209 */ /* 0x000fe20007810000 */
[C---:B------:R-:W-:Y:S01]  /*13350*/  FFMA.FTZ R97, R0.reuse, UR4, R97 ;  /* 0x0000000400617c23 */ /* 0x040fe20008010061 */
[----:B------:R-:W-:Y:S01]  /*13360*/  FMNMX.FTZ R135, R47, R135, !PT ;  /* 0x000000872f877209 */ /* 0x000fe20007810000 */
[----:B------:R-:W-:Y:S01]  /*13370*/  FFMA.FTZ R99, R0, UR4, R99 ;  /* 0x0000000400637c23 */ /* 0x000fe20008010063 */
[----:B------:R-:W-:Y:S01]  /*13380*/  IADD3 R0, R144, 0x71, RZ ;  /* 0x0000007190007810 */ /* 0x000fe20007ffe0ff */
[----:B--2---:R-:W-:Y:S01]  /*13390*/  FFMA.FTZ R100, R2, UR4, R100 ;  /* 0x0000000402647c23 */ /* 0x004fe20008010064 */
[----:B------:R-:W-:Y:S01]  /*133a0*/  FMNMX.FTZ R136, R84, R136, !PT ;  /* 0x0000008854887209 */ /* 0x000fe20007810000 */
[----:B------:R-:W-:Y:S01]  /*133b0*/  FFMA.FTZ R102, R2, UR4, R102 ;  /* 0x0000000402667c23 */ /* 0x000fe20008010066 */
[----:B------:R-:W-:Y:S01]  /*133c0*/  FMNMX.FTZ R135, R54, R135, !PT ;  /* 0x0000008736877209 */ /* 0x000fe20007810000 */
[C---:B------:R-:W-:Y:S01]  /*133d0*/  FFMA.FTZ R104, R2.reuse, UR4, R104 ;  /* 0x0000000402687c23 */ /* 0x040fe20008010068 */
[----:B------:R-:W2:Y:S01]  /*133e0*/  I2F R0, R0 ;  /* 0x0000000000007306 */ /* 0x000ea20000201400 */
[----:B------:R-:W-:Y:S01]  /*133f0*/  FFMA.FTZ R106, R2, UR4, R106 ;  /* 0x00000004026a7c23 */ /* 0x000fe2000801006a */
[----:B------:R-:W-:Y:S01]  /*13400*/  IADD3 R2, R144, 0x78, RZ ;  /* 0x0000007890027810 */ /* 0x000fe20007ffe0ff */
[----:B---3--:R-:W-:Y:S01]  /*13410*/  FFMA.FTZ R101, R3, UR4, R101 ;  /* 0x0000000403657c23 */ /* 0x008fe20008010065 */
[----:B------:R-:W-:Y:S01]  /*13420*/  FMNMX.FTZ R136, R85, R136, !PT ;  /* 0x0000008855887209 */ /* 0x000fe20007810000 */
[----:B------:R-:W-:Y:S01]  /*13430*/  FFMA.FTZ R103, R3, UR4, R103 ;  /* 0x0000000403677c23 */ /* 0x000fe20008010067 */
[----:B------:R-:W-:Y:S01]  /*13440*/  FMNMX.FTZ R135, R55, R135, !PT ;  /* 0x0000008737877209 */ /* 0x000fe20007810000 */
[C---:B------:R-:W-:Y:S01]  /*13450*/  FFMA.FTZ R105, R3.reuse, UR4, R105 ;  /* 0x0000000403697c23 */ /* 0x040fe20008010069 */
[----:B------:R-:W-:Y:S01]  /*13460*/  FMNMX.FTZ R136, R92, R136, !PT ;  /* 0x000000885c887209 */ /* 0x000fe20007810000 */
[----:B------:R-:W-:Y:S01]  /*13470*/  FFMA.FTZ R107, R3, UR4, R107 ;  /* 0x00000004036b7c23 */ /* 0x000fe2000801006b */
[----:B------:R-:W3:Y:S01]  /*13480*/  I2F R2, R2 ;  /* 0x0000000200027306 */ /* 0x000ee20000201400 */
[C---:B----4-:R-:W-:Y:S01]  /*13490*/  FFMA.FTZ R108, R132.reuse, UR4, R108 ;  /* 0x00000004846c7c23 */ /* 0x050fe2000801006c */
[----:B------:R-:W-:Y:S01]  /*134a0*/  FMNMX.FTZ R136, R93, R136, !PT ;  /* 0x000000885d887209 */ /* 0x000fe20007810000 */
[----:B------:R-:W-:Y:S01]  /*134b0*/  FFMA.FTZ R110, R132, UR4, R110 ;  /* 0x00000004846e7c23 */ /* 0x000fe2000801006e */
[----:B------:R-:W-:Y:S01]  /*134c0*/  IADD3 R3, R144, 0x79, RZ ;  /* 0x0000007990037810 */ /* 0x000fe20007ffe0ff */
[----:B------:R-:W-:Y:S01]  /*134d0*/  FFMA.FTZ R112, R132, UR4, R112 ;  /* 0x0000000484707c23 */ /* 0x000fe20008010070 */
[----:B------:R-:W-:Y:S01]  /*134e0*/  FMNMX.FTZ R136, R100, R136, !PT ;  /* 0x0000008864887209 */ /* 0x000fe20007810000 */
[----:B------:R-:W-:Y:S01]  /*134f0*/  FFMA.FTZ R114, R132, UR4, R114 ;  /* 0x0000000484727c23 */ /* 0x000fe20008010072 */
[----:B------:R-:W-:Y:S01]  /*13500*/  FMNMX.FTZ R135, R62, R135, !PT ;  /* 0x000000873e877209 */ /* 0x000fe20007810000 */
[C---:B------:R-:W-:Y:S01]  /*13510*/  FFMA.FTZ R109, R133.reuse, UR4, R109 ;  /* 0x00000004856d7c23 */ /* 0x040fe2000801006d */
[----:B------:R-:W4:Y:S01]  /*13520*/  I2F R3, R3 ;  /* 0x0000000300037306 */ /* 0x000f220000201400 */
[----:B------:R-:W-:Y:S01]  /*13530*/  FFMA.FTZ R111, R133, UR4, R111 ;  /* 0x00000004856f7c23 */ /* 0x000fe2000801006f */
[----:B------:R-:W-:Y:S01]  /*13540*/  FMNMX.FTZ R136, R101, R136, !PT ;  /* 0x0000008865887209 */ /* 0x000fe20007810000 */
[----:B------:R-:W-:Y:S01]  /*13550*/  FFMA.FTZ R113, R133, UR4, R113 ;  /* 0x0000000485717c23 */ /* 0x000fe20008010071 */
[----:B------:R-:W-:Y:S01]  /*13560*/  FMNMX.FTZ R135, R63, R135, !PT ;  /* 0x000000873f877209 */ /* 0x000fe20007810000 */
[----:B------:R-:W-:Y:S01]  /*13570*/  FFMA.FTZ R115, R133, UR4, R115 ;  /* 0x0000000485737c23 */ /* 0x000fe20008010073 */
[----:B------:R-:W-:Y:S01]  /*13580*/  FMNMX.FTZ R133, R108, R136, !PT ;  /* 0x000000886c857209 */ /* 0x000fe20007810000 */
[----:B-1----:R-:W-:Y:S01]  /*13590*/  FFMA.FTZ R116, R134, UR4, R116 ;  /* 0x0000000486747c23 */ /* 0x002fe20008010074 */
[----:B------:R-:W-:Y:S01]  /*135a0*/  FMNMX.FTZ R135, R70, R135, !PT ;  /* 0x0000008746877209 */ /* 0x000fe20007810000 */
[C---:B------:R-:W-:Y:S01]  /*135b0*/  FFMA.FTZ R118, R134.reuse, UR4, R118 ;  /* 0x0000000486767c23 */ /* 0x040fe20008010076 */
[----:B------:R-:W-:Y:S01]  /*135c0*/  FMNMX.FTZ R133, R109, R133, !PT ;  /* 0x000000856d857209 */ /* 0x000fe20007810000 */
[C---:B------:R-:W-:Y:S01]  /*135d0*/  FFMA.FTZ R120, R134.reuse, UR4, R120 ;  /* 0x0000000486787c23 */ /* 0x040fe20008010078 */
[----:B------:R-:W-:Y:S01]  /*135e0*/  FMNMX.FTZ R132, R71, R135, !PT ;  /* 0x0000008747847209 */ /* 0x000fe20007810000 */
[----:B------:R-:W-:Y:S01]  /*135f0*/  FFMA.FTZ R122, R134, UR4, R122 ;  /* 0x00000004867a7c23 */ /* 0x000fe2000801007a */
[----:B------:R-:W-:Y:S01]  /*13600*/  FMNMX.FTZ R133, R116, R133, !PT ;  /* 0x0000008574857209 */ /* 0x000fe20007810000 */
[----:B--2---:R-:W-:Y:S01]  /*13610*/  FFMA.FTZ R117, R0, UR4, R117 ;  /* 0x0000000400757c23 */ /* 0x004fe20008010075 */
[----:B------:R-:W-:Y:S01]  /*13620*/  FMNMX.FTZ R132, R78, R132, !PT ;  /* 0x000000844e847209 */ /* 0x000fe20007810000 */
[C---:B------:R-:W-:Y:S02]  /*13630*/  FFMA.FTZ R119, R0.reuse, UR4, R119 ;  /* 0x0000000400777c23 */ /* 0x040fe40008010077 */
[C---:B------:R-:W-:Y:S01]  /*13640*/  FFMA.FTZ R121, R0.reuse, UR4, R121 ;  /* 0x0000000400797c23 */ /* 0x040fe20008010079 */
[----:B------:R-:W-:Y:S01]  /*13650*/  FMNMX.FTZ R132, R79, R132, !PT ;  /* 0x000000844f847209 */ /* 0x000fe20007810000 */
[----:B------:R-:W-:Y:S01]  /*13660*/  FFMA.FTZ R123, R0, UR4, R123 ;  /* 0x00000004007b7c23 */ /* 0x000fe2000801007b */
[----:B------:R-:W-:Y:S01]  /*13670*/  FMNMX.FTZ R0, R117, R133, !PT ;  /* 0x0000008575007209 */ /* 0x000fe20007810000 */
[----:B---3--:R-:W-:Y:S01]  /*13680*/  FFMA.FTZ R124, R2, UR4, R124 ;  /* 0x00000004027c7c23 */ /* 0x008fe2000801007c */
[----:B------:R-:W-:Y:S01]  /*13690*/  FMNMX.FTZ R132, R86, R132, !PT ;  /* 0x0000008456847209 */ /* 0x000fe20007810000 */
[C---:B------:R-:W-:Y:S02]  /*136a0*/  FFMA.FTZ R126, R2.reuse, UR4, R126 ;  /* 0x00000004027e7c23 */ /* 0x040fe4000801007e */
[C---:B------:R-:W-:Y:S01]  /*136b0*/  FFMA.FTZ R128, R2.reuse, UR4, R128 ;  /* 0x0000000402807c23 */ /* 0x040fe20008010080 */
[----:B------:R-:W-:Y:S01]  /*136c0*/  FMNMX.FTZ R132, R87, R132, !PT ;  /* 0x0000008457847209 */ /* 0x000fe20007810000 */
[----:B------:R-:W-:Y:S01]  /*136d0*/  FFMA.FTZ R130, R2, UR4, R130 ;  /* 0x0000000402827c23 */ /* 0x000fe20008010082 */
[----:B------:R-:W-:Y:S01]  /*136e0*/  FMNMX.FTZ R2, R124, R0, !PT ;  /* 0x000000007c027209 */ /* 0x000fe20007810000 */
[C---:B----4-:R-:W-:Y:S01]  /*136f0*/  FFMA.FTZ R125, R3.reuse, UR4, R125 ;  /* 0x00000004037d7c23 */ /* 0x050fe2000801007d */
[----:B------:R-:W-:Y:S01]  /*13700*/  FMNMX.FTZ R132, R94, R132, !PT ;  /* 0x000000845e847209 */ /* 0x000fe20007810000 */
[C---:B------:R-:W-:Y:S02]  /*13710*/  FFMA.FTZ R127, R3.reuse, UR4, R127 ;  /* 0x00000004037f7c23 */ /* 0x040fe4000801007f */
[----:B------:R-:W-:Y:S01]  /*13720*/  FFMA.FTZ R129, R3, UR4, R129 ;  /* 0x0000000403817c23 */ /* 0x000fe20008010081 */
[----:B------:R-:W-:Y:S01]  /*13730*/  FMNMX.FTZ R0, R95, R132, !PT ;  /* 0x000000845f007209 */ /* 0x000fe20007810000 */
[----:B------:R-:W-:Y:S01]  /*13740*/  FFMA.FTZ R131, R3, UR4, R131 ;  /* 0x0000000403837c23 */ /* 0x000fe20008010083 */
        /* <DEDUP_REMOVED lines=10> */
[----:B------:R-:W-:Y:S03]  /*137f0*/  FMNMX.FTZ R0, R127, R0, !PT ;  /* 0x000000007f007209 */ /* 0x000fe60007810000 */
[----:B------:R-:W1:Y:S08]  /*13800*/  SHFL.BFLY PT, R133, R2, 0x1, 0x1f ;  /* 0x0c201f0002857f89 */ /* 0x000e7000000e0000 */
[----:B------:R-:W2:Y:S01]  /*13810*/  SHFL.BFLY PT, R135, R0, 0x2, 0x1f ;  /* 0x0c401f0000877f89 */ /* 0x000ea200000e0000 */
[----:B-1----:R-:W-:Y:S04]  /*13820*/  FMNMX.FTZ R133, R2, R133, !PT ;  /* 0x0000008502857209 */ /* 0x002fe80007810000 */
[C---:B------:R-:W-:Y:S01]  /*13830*/  FSETP.NEU.FTZ.AND P0, PT, R133.reuse, -INF , PT ;  /* 0xff8000008500780b */ /* 0x040fe20003f1d000 */
[C---:B------:R-:W-:Y:S01]  /*13840*/  FADD.FTZ R2, -R133.reuse, R188 ;  /* 0x000000bc85027221 */ /* 0x040fe20000010100 */
[----:B--2---:R-:W-:Y:S03]  /*13850*/  FMNMX.FTZ R135, R0, R135, !PT ;  /* 0x0000008700877209 */ /* 0x004fe60007810000 */
[----:B------:R-:W-:Y:S02]  /*13860*/  FMUL.FTZ R2, R2, c[0x0][0x23c] ;  /* 0x00008f0002027a20 */ /* 0x000fe40000410000 */
[----:B------:R-:W-:Y:S02]  /*13870*/  FMUL.FTZ R0, R133, c[0x0][0x23c] ;  /* 0x00008f0085007a20 */ /* 0x000fe40000410000 */
[----:B------:R-:W1:Y:S01]  /*13880*/  MUFU.EX2 R134, R2 ;  /* 0x0000000200867308 */ /* 0x000e620000000800 */
[----:B------:R-:W2:Y:S02]  /*13890*/  SHFL.BFLY PT, R136, R135, 0x1, 0x1f ;  /* 0x0c201f0087887f89 */ /* 0x000ea400000e0000 */
[----:B------:R-:W-:Y:S05]  /*138a0*/  FSEL R132, R0, RZ, P0 ;  /* 0x000000ff00847208 */ /* 0x000fea0000000000 */
        /* <DEDUP_REMOVED lines=10> */
[C---:B-1----:R-:W-:Y:S02]  /*13950*/  FMUL.FTZ R216, R134.reuse, R216 ;  /* 0x000000d886d87220 */ /* 0x042fe40000410000 */
[C---:B------:R-:W-:Y:S02]  /*13960*/  FMUL.FTZ R217, R134.reuse, R217 ;  /* 0x000000d986d97220 */ /* 0x040fe40000410000 */
[C---:B------:R-:W-:Y:S02]  /*13970*/  FMUL.FTZ R208, R134.reuse, R208 ;  /* 0x000000d086d07220 */ /* 0x040fe40000410000 */
[----:B------:R-:W-:Y:S02]  /*13980*/  FMUL.FTZ R209, R134, R209 ;  /* 0x000000d186d17220 */ /* 0x000fe40000410000 */
[--C-:B------:R-:W-:Y:S01]  /*13990*/  FFMA.FTZ R68, R68, c[0x0][0x23c], -R132.reuse ;  /* 0x00008f0044447a23 */ /* 0x100fe20000010884 */
[----:B------:R-:W-:Y:S01]  /*139a0*/  MUFU.EX2 R45, R45 ;  /* 0x0000002d002d7308 */ /* 0x000fe20000000800 */
[--C-:B------:R-:W-:Y:S02]  /*139b0*/  FFMA.FTZ R69, R69, c[0x0][0x23c], -R132.reuse ;  /* 0x00008f0045457a23 */ /* 0x100fe40000010884 */
[--C-:B------:R-:W-:Y:S02]  /*139c0*/  FFMA.FTZ R92, R92, c[0x0][0x23c], -R132.reuse ;  /* 0x00008f005c5c7a23 */ /* 0x100fe40000010884 */
[--C-:B------:R-:W-:Y:S02]  /*139d0*/  FFMA.FTZ R93, R93, c[0x0][0x23c], -R132.reuse ;  /* 0x00008f005d5d7a23 */ /* 0x100fe40000010884 */
[--C-:B------:R-:W-:Y:S01]  /*139e0*/  FFMA.FTZ R149, R12, c[0x0][0x23c], -R132.reuse ;  /* 0x00008f000c957a23 */ /* 0x100fe20000010884 */
[----:B--2---:R-:W-:Y:S01]  /*139f0*/  FMNMX.FTZ R12, R135, R136, !PT ;  /* 0x00000088870c7209 */ /* 0x004fe20007810000 */
[--C-:B------:R-:W-:Y:S01]  /*13a00*/  FFMA.FTZ R0, R4, c[0x0][0x23c], -R132.reuse ;  /* 0x00008f0004007a23 */ /* 0x100fe20000010884 */
[----:B------:R-:W-:Y:S01]  /*13a10*/  MUFU.EX2 R156, R156 ;  /* 0x0000009c009c7308 */ /* 0x000fe20000000800 */
[--C-:B------:R-:W-:Y:S01]  /*13a20*/  FFMA.FTZ R153, R20, c[0x0][0x23c], -R132.reuse ;  /* 0x00008f0014997a23 */ /* 0x100fe20000010884 */
[----:B------:R-:W-:Y:S01]  /*13a30*/  FMNMX.FTZ R20, R8, R186, !PT ;  /* 0x000000ba08147209 */ /* 0x000fe20007810000 */
[C---:B------:R-:W-:Y:S01]  /*13a40*/  FADD.FTZ R2, -R12.reuse, R187 ;  /* 0x000000bb0c027221 */ /* 0x040fe20000010100 */
[----:B------:R-:W-:Y:S01]  /*13a50*/  FSETP.NEU.FTZ.AND P0, PT, R12, -INF , PT ;  /* 0xff8000000c00780b */ /* 0x000fe20003f1d000 */
[--C-:B------:R-:W-:Y:S01]  /*13a60*/  FFMA.FTZ R150, R5, c[0x0][0x23c], -R132.reuse ;  /* 0x00008f0005967a23 */ /* 0x100fe20000010884 */
[----:B------:R-:W-:Y:S01]  /*13a70*/  FMNMX.FTZ R20, R9, R20, !PT ;  /* 0x0000001409147209 */ /* 0x000fe20007810000 */
[--C-:B------:R-:W-:Y:S02]  /*13a80*/  FFMA.FTZ R148, R13, c[0x0][0x23c], -R132.reuse ;  /* 0x00008f000d947a23 */ /* 0x100fe40000010884 */
[--C-:B------:R-:W-:Y:S01]  /*13a90*/  FFMA.FTZ R151, R28, c[0x0][0x23c], -R132.reuse ;  /* 0x00008f001c977a23 */ /* 0x100fe20000010884 */
[----:B------:R-:W-:Y:S01]  /*13aa0*/  MUFU.EX2 R149, R149 ;  /* 0x0000009500957308 */ /* 0x000fe20000000800 */
[----:B------:R-:W-:Y:S01]  /*13ab0*/  FMNMX.FTZ R20, R16, R20, !PT ;  /* 0x0000001410147209 */ /* 0x000fe20007810000 */
[--C-:B------:R-:W-:Y:S02]  /*13ac0*/  FFMA.FTZ R152, R29, c[0x0][0x23c], -R132.reuse ;  /* 0x00008f001d987a23 */ /* 0x100fe40000010884 */
[--C-:B------:R-:W-:Y:S01]  /*13ad0*/  FFMA.FTZ R154, R21, c[0x0][0x23c], -R132.reuse ;  /* 0x00008f00159a7a23 */ /* 0x100fe20000010884 */
[----:B------:R-:W-:Y:S01]  /*13ae0*/  FMNMX.FTZ R20, R17, R20, !PT ;  /* 0x0000001411147209 */ /* 0x000fe20007810000 */
[----:B------:R-:W-:Y:S02]  /*13af0*/  FMUL.FTZ R3, R12, c[0x0][0x23c] ;  /* 0x00008f000c037a20 */ /* 0x000fe40000410000 */
[----:B------:R-:W-:Y:S01]  /*13b00*/  FMUL.FTZ R220, R134, R220 ;  /* 0x000000dc86dc7220 */ /* 0x000fe20000410000 */
[----:B------:R-:W-:Y:S01]  /*13b10*/  FMNMX.FTZ R20, R24, R20, !PT ;  /* 0x0000001418147209 */ /* 0x000fe20007810000 */
[----:B------:R-:W-:Y:S01]  /*13b20*/  MUFU.EX2 R148, R148 ;  /* 0x0000009400947308 */ /* 0x000fe20000000800 */
[C---:B------:R-:W-:Y:S02]  /*13b30*/  FMUL.FTZ R221, R134.reuse, R221 ;  /* 0x000000dd86dd7220 */ /* 0x040fe40000410000 */
[----:B------:R-:W-:Y:S01]  /*13b40*/  FMNMX.FTZ R20, R25, R20, !PT ;  /* 0x0000001419147209 */ /* 0x000fe20007810000 */
[C---:B------:R-:W-:Y:S02]  /*13b50*/  FMUL.FTZ R212, R134.reuse, R212 ;  /* 0x000000d486d47220 */ /* 0x040fe40000410000 */
[----:B------:R-:W-:Y:S01]  /*13b60*/  FMUL.FTZ R213, R134, R213 ;  /* 0x000000d586d57220 */ /* 0x000fe20000410000 */
[----:B------:R-:W-:Y:S01]  /*13b70*/  FMNMX.FTZ R20, R32, R20, !PT ;  /* 0x0000001420147209 */ /* 0x000fe20007810000 */
        /* <DEDUP_REMOVED lines=16> */
[----:B------:R-:W-:Y:S05]  /*13c80*/  IMAD.U32 R4, RZ, RZ, UR7 ;  /* 0x00000007ff047e24 */ /* 0x000fea000f8e00ff */
[----:B------:R-:W1:Y:S01]  /*13c90*/  MUFU.EX2 R135, R2 ;  /* 0x0000000200877308 */ /* 0x000e620000000800 */
[----:B------:R-:W-:Y:S05]  /*13ca0*/  LOP3.LUT R4, R245, UR33, R4, 0x96, !PT ;  /* 0x00000021f5047c12 */ /* 0x000fea000f8e9604 */
[----:B------:R-:W-:Y:S04]  /*13cb0*/  IMAD.WIDE.U32 R4, R4, -0x326172a9, RZ ;  /* 0xcd9e8d5704047825 */ /* 0x000fe800078e00ff */
[----:B------:R-:W-:Y:S01]  /*13cc0*/  MUFU.EX2 R152, R152 ;  /* 0x0000009800987308 */ /* 0x000fe20000000800 */
[--C-:B------:R-:W-:Y:S02]  /*13cd0*/  LOP3.LUT R158, R167, UR15, R4.reuse, 0x96, !PT ;  /* 0x0000000fa79e7c12 */ /* 0x100fe4000f8e9604 */
[----:B------:R-:W-:Y:S02]  /*13ce0*/  LOP3.LUT R160, R169, UR15, R4, 0x96, !PT ;  /* 0x0000000fa9a07c12 */ /* 0x000fe4000f8e9604 */
[----:B------:R-:W-:Y:S01]  /*13cf0*/  LOP3.LUT R13, R5, UR17, R242, 0x96, !PT ;  /* 0x00000011050d7c12 */ /* 0x000fe2000f8e96f2 */
[----:B------:R-:W-:Y:S04]  /*13d00*/  IMAD.WIDE.U32 R158, R158, -0x2daee0ad, RZ ;  /* 0xd2511f539e9e7825 */ /* 0x000fe800078e00ff */
[----:B------:R-:W2:Y:S01]  /*13d10*/  MUFU.EX2 R153, R153 ;  /* 0x0000009900997308 */ /* 0x000ea20000000800 */
[----:B------:R-:W-:Y:S04]  /*13d20*/  IMAD.WIDE.U32 R138, R13, -0x2daee0ad, RZ ;  /* 0xd2511f530d8a7825 */ /* 0x000fe800078e00ff */
[C---:B-1----:R-:W-:Y:S02]  /*13d30*/  FMUL.FTZ R218, R135.reuse, R218 ;  /* 0x000000da87da7220 */ /* 0x042fe40000410000 */
[C---:B------:R-:W-:Y:S02]  /*13d40*/  FMUL.FTZ R219, R135.reuse, R219 ;  /* 0x000000db87db7220 */ /* 0x040fe40000410000 */
[C---:B------:R-:W-:Y:S01]  /*13d50*/  FMUL.FTZ R210, R135.reuse, R210 ;  /* 0x000000d287d27220 */ /* 0x040fe20000410000 */
[----:B------:R-:W-:Y:S01]  /*13d60*/  MUFU.EX2 R154, R154 ;  /* 0x0000009a009a7308 */ /* 0x000fe20000000800 */
[C---:B------:R-:W-:Y:S02]  /*13d70*/  FMUL.FTZ R211, R135.reuse, R211 ;  /* 0x000000d387d37220 */ /* 0x040fe40000410000 */
[----:B------:R-:W-:Y:S04]  /*13d80*/  IMAD.WIDE.U32 R160, R160, -0x2daee0ad, RZ ;  /* 0xd2511f53a0a07825 */ /* 0x000fe800078e00ff */
[----:B------:R-:W-:Y:S01]  /*13d90*/  FMUL.FTZ R222, R135, R222 ;  /* 0x000000de87de7220 */ /* 0x000fe20000410000 */
[----:B------:R-:W-:Y:S01]  /*13da0*/  LOP3.LUT R138, R161, UR12, R138, 0x96, !PT ;  /* 0x0000000ca18a7c12 */ /* 0x000fe2000f8e968a */
[C---:B------:R-:W-:Y:S01]  /*13db0*/  FMUL.FTZ R223, R135.reuse, R223 ;  /* 0x000000df87df7220 */ /* 0x040fe20000410000 */
[----:B------:R-:W-:Y:S01]  /*13dc0*/  MUFU.EX2 R60, R60 ;  /* 0x0000003c003c7308 */ /* 0x000fe20000000800 */
[C---:B------:R-:W-:Y:S02]  /*13dd0*/  FMUL.FTZ R214, R135.reuse, R214 ;  /* 0x000000d687d67220 */ /* 0x040fe40000410000 */
[----:B------:R-:W-:Y:S02]  /*13de0*/  FMUL.FTZ R215, R135, R215 ;  /* 0x000000d787d77220 */ /* 0x000fe40000410000 */
[----:B------:R-:W-:Y:S01]  /*13df0*/  IMAD.U32 R2, RZ, RZ, UR6 ;  /* 0x00000006ff027e24 */ /* 0x000fe2000f8e00ff */
[----:B------:R-:W-:Y:S02]  /*13e00*/  UIADD3 UR6, UR7, 0x2, URZ ;  /* 0x0000000207067890 */ /* 0x000fe4000fffe03f */
[----:B------:R-:W-:Y:S02]  /*13e10*/  UIADD3 UR7, UR7, 0x3, URZ ;  /* 0x0000000307077890 */ /* 0x000fe4000fffe03f */
[----:B------:R-:W-:Y:S01]  /*13e20*/  MUFU.EX2 R61, R61 ;  /* 0x0000003d003d7308 */ /* 0x000fe20000000800 */
[----:B------:R-:W-:Y:S05]  /*13e30*/  LOP3.LUT R2, R245, UR33, R2, 0x96, !PT ;  /* 0x00000021f5027c12 */ /* 0x000fea000f8e9602 */
[----:B------:R-:W-:Y:S01]  /*13e40*/  IMAD.WIDE.U32 R174, R2, -0x326172a9, RZ ;  /* 0xcd9e8d5702ae7825 */ /* 0x000fe200078e00ff */
[----:B------:R-:W-:Y:S03]  /*13e50*/  LOP3.LUT R2, R5, UR17, R224, 0x96, !PT ;  /* 0x0000001105027c12 */ /* 0x000fe6000f8e96e0 */
[----:B------:R-:W-:Y:S01]  /*13e60*/  MUFU.EX2 R52, R52 ;  /* 0x0000003400347308 */ /* 0x000fe20000000800 */
[--C-:B------:R-:W-:Y:S01]  /*13e70*/  LOP3.LUT R140, R169, UR15, R174.reuse, 0x96, !PT ;  /* 0x0000000fa98c7c12 */ /* 0x100fe2000f8e96ae */
[----:B------:R-:W-:Y:S01]  /*13e80*/  IMAD.WIDE.U32 R142, R2, -0x2daee0ad, RZ ;  /* 0xd2511f53028e7825 */ /* 0x000fe200078e00ff */
[----:B------:R-:W-:Y:S02]  /*13e90*/  LOP3.LUT R174, R167, UR15, R174, 0x96, !PT ;  /* 0x0000000fa7ae7c12 */ /* 0x000fe4000f8e96ae */
[----:B------:R-:W-:Y:S01]  /*13ea0*/  LOP3.LUT R2, R139, UR14, R226, 0x96, !PT ;  /* 0x0000000e8b027c12 */ /* 0x000fe2000f8e96e2 */
[----:B------:R-:W-:Y:S01]  /*13eb0*/  IMAD.WIDE.U32 R138, R138, -0x326172a9, RZ ;  /* 0xcd9e8d578a8a7825 */ /* 0x000fe200078e00ff */
[C---:B------:R-:W-:Y:S02]  /*13ec0*/  LOP3.LUT R5, R175.reuse, UR17, R224, 0x96, !PT ;  /* 0x00000011af057c12 */ /* 0x040fe4000f8e96e0 */
[----:B------:R-:W-:Y:S01]  /*13ed0*/  LOP3.LUT R4, R175, UR17, R242, 0x96, !PT ;  /* 0x00000011af047c12 */ /* 0x000fe2000f8e96f2 */
[----:B------:R-:W-:Y:S01]  /*13ee0*/  MUFU.EX2 R53, R53 ;  /* 0x0000003500357308 */ /* 0x000fe20000000800 */
[----:B------:R-:W-:Y:S01]  /*13ef0*/  IMAD.WIDE.U32 R146, R2, -0x326172a9, RZ ;  /* 0xcd9e8d5702927825 */ /* 0x000fe200078e00ff */
[----:B------:R-:W-:Y:S02]  /*13f00*/  LOP3.LUT R13, R143, UR14, R190, 0x96, !PT ;  /* 0x0000000e8f0d7c12 */ /* 0x000fe4000f8e96be */
[----:B------:R-:W-:Y:S01]  /*13f10*/  LOP3.LUT R142, R159, UR12, R142, 0x96, !PT ;  /* 0x0000000c9f8e7c12 */ /* 0x000fe2000f8e968e */
[----:B------:R-:W-:Y:S01]  /*13f20*/  IMAD.WIDE.U32 R162, R5, -0x2daee0ad, RZ ;  /* 0xd2511f5305a27825 */ /* 0x000fe200078e00ff */
[----:B------:R-:W-:Y:S02]  /*13f30*/  LOP3.LUT R146, R139, UR11, R146, 0x96, !PT ;  /* 0x0000000b8b927c12 */ /* 0x000fe4000f8e9692 */
[----:B------:R-:W-:Y:S01]  /*13f40*/  LOP3.LUT R2, R147, UR13, R168, 0x96, !PT ;  /* 0x0000000d93027c12 */ /* 0x000fe2000f8e96a8 */
[----:B------:R-:W-:Y:S01]  /*13f50*/  IMAD.WIDE.U32 R136, R4, -0x2daee0ad, RZ ;  /* 0xd2511f5304887825 */ /* 0x000fe200078e00ff */
[----:B------:R-:W-:Y:S01]  /*13f60*/  MUFU.EX2 R76, R76 ;  /* 0x0000004c004c7308 */ /* 0x000fe20000000800 */
[----:B------:R-:W-:Y:S02]  /*13f70*/  LOP3.LUT R5, R163, UR14, R190, 0x96, !PT ;  /* 0x0000000ea3057c12 */ /* 0x000fe4000f8e96be */
[----:B------:R-:W-:Y:S01]  /*13f80*/  IMAD.WIDE.U32 R164, R2, -0x2daee0ad, RZ ;  /* 0xd2511f5302a47825 */ /* 0x000fe200078e00ff */
[----:B------:R-:W-:Y:S03]  /*13f90*/  LOP3.LUT R4, R137, UR14, R226, 0x96, !PT ;  /* 0x0000000e89047c12 */ /* 0x000fe6000f8e96e2 */
[----:B------:R-:W-:Y:S01]  /*13fa0*/  IMAD.WIDE.U32 R146, R146, -0x2daee0ad, RZ ;  /* 0xd2511f5392927825 */ /* 0x000fe200078e00ff */
[----:B------:R-:W-:Y:S02]  /*13fb0*/  LOP3.LUT R2, R165, UR10, R160, 0x96, !PT ;  /* 0x0000000aa5027c12 */ /* 0x000fe4000f8e96a0 */
[----:B------:R-:W-:Y:S01]  /*13fc0*/  MUFU.EX2 R77, R77 ;  /* 0x0000004d004d7308 */ /* 0x000fe20000000800 */
[----:B------:R-:W-:Y:S04]  /*13fd0*/  IMAD.WIDE.U32 R36, R5, -0x326172a9, RZ ;  /* 0xcd9e8d5705247825 */ /* 0x000fe800078e00ff */
[----:B------:R-:W-:Y:S01]  /*13fe0*/  IMAD.WIDE.U32 R28, R13, -0x326172a9, RZ ;  /* 0xcd9e8d570d1c7825 */ /* 0x000fe200078e00ff */
[--C-:B------:R-:W-:Y:S02]  /*13ff0*/  LOP3.LUT R5, R37, UR13, R166.reuse, 0x96, !PT ;  /* 0x0000000d25057c12 */ /* 0x100fe4000f8e96a6 */
[----:B------:R-:W-:Y:S01]  /*14000*/  FMNMX.FTZ R37, R33, R20, !PT ;  /* 0x0000001421257209 */ /* 0x000fe20007810000 */
[----:B------:R-:W-:Y:S01]  /*14010*/  IMAD.WIDE.U32 R142, R142, -0x326172a9, RZ ;  /* 0xcd9e8d578e8e7825 */ /* 0x000fe200078e00ff */
[----:B------:R-:W-:Y:S01]  /*14020*/  MUFU.EX2 R68, R68 ;  /* 0x0000004400447308 */ /* 0x000fe20000000800 */
[----:B------:R-:W-:Y:S02]  /*14030*/  FMNMX.FTZ R20, R10, R185, !PT ;  /* 0x000000b90a147209 */ /* 0x000fe40007810000 */
[----:B------:R-:W-:Y:S01]  /*14040*/  FMNMX.FTZ R37, R40, R37, !PT ;  /* 0x0000002528257209 */ /* 0x000fe20007810000 */
[----:B------:R-:W-:Y:S01]  /*14050*/  IMAD.WIDE.U32 R234, R5, -0x2daee0ad, RZ ;  /* 0xd2511f5305ea7825 */ /* 0x000fe200078e00ff */
[----:B------:R-:W-:Y:S02]  /*14060*/  FMNMX.FTZ R20, R11, R20, !PT ;  /* 0x000000140b147209 */ /* 0x000fe40007810000 */
[----:B------:R-:W-:Y:S01]  /*14070*/  FMNMX.FTZ R37, R41, R37, !PT ;  /* 0x0000002529257209 */ /* 0x000fe20007810000 */
[----:B------:R-:W-:Y:S01]  /*14080*/  IMAD.WIDE.U32 R144, R4, -0x326172a9, RZ ;  /* 0xcd9e8d5704907825 */ /* 0x000fe200078e00ff */
[----:B------:R-:W-:Y:S01]  /*14090*/  LOP3.LUT R4, R29, UR13, R166, 0x96, !PT ;  /* 0x0000000d1d047c12 */ /* 0x000fe2000f8e96a6 */
[----:B------:R-:W-:Y:S01]  /*140a0*/  MUFU.EX2 R69, R69 ;  /* 0x0000004500457308 */ /* 0x000fe20000000800 */
[----:B------:R-:W-:Y:S01]  /*140b0*/  FMNMX.FTZ R20, R18, R20, !PT ;  /* 0x0000001412147209 */ /* 0x000fe20007810000 */
[----:B------:R-:W-:Y:S01]  /*140c0*/  IMAD.WIDE.U32 R140, R140, -0x2daee0ad, RZ ;  /* 0xd2511f538c8c7825 */ /* 0x000fe200078e00ff */
[----:B------:R-:W-:Y:S02]  /*140d0*/  LOP3.LUT R28, R143, UR11, R28, 0x96, !PT ;  /* 0x0000000b8f1c7c12 */ /* 0x000fe4000f8e961c */
[----:B------:R-:W-:Y:S01]  /*140e0*/  FMNMX.FTZ R20, R19, R20, !PT ;  /* 0x0000001413147209 */ /* 0x000fe20007810000 */
[----:B------:R-:W-:Y:S01]  /*140f0*/  IMAD.WIDE.U32 R160, R4, -0x2daee0ad, RZ ;  /* 0xd2511f5304a07825 */ /* 0x000fe200078e00ff */
[----:B------:R-:W-:Y:S02]  /*14100*/  LOP3.LUT R136, R141, UR12, R136, 0x96, !PT ;  /* 0x0000000c8d887c12 */ /* 0x000fe4000f8e9688 */
[----:B------:R-:W-:Y:S01]  /*14110*/  FMNMX.FTZ R20, R26, R20, !PT ;  /* 0x000000141a147209 */ /* 0x000fe20007810000 */
[----:B------:R-:W-:Y:S01]  /*14120*/  MUFU.EX2 R92, R92 ;  /* 0x0000005c005c7308 */ /* 0x000fe20000000800 */
[----:B------:R-:W-:Y:S01]  /*14130*/  IMAD.WIDE.U32 R28, R28, -0x2daee0ad, RZ ;  /* 0xd2511f531c1c7825 */ /* 0x000fe200078e00ff */
[----:B------:R-:W-:Y:S02]  /*14140*/  LOP3.LUT R13, R145, UR13, R168, 0x96, !PT ;  /* 0x0000000d910d7c12 */ /* 0x000fe4000f8e96a8 */
[----:B------:R-:W-:Y:S01]  /*14150*/  FMNMX.FTZ R20, R27, R20, !PT ;  /* 0x000000141b147209 */ /* 0x000fe20007810000 */
[----:B------:R-:W-:Y:S01]  /*14160*/  IMAD.WIDE.U32 R136, R136, -0x326172a9, RZ ;  /* 0xcd9e8d5788887825 */ /* 0x000fe200078e00ff */
[----:B------:R-:W-:Y:S02]  /*14170*/  LOP3.LUT R21, R29, UR8, R160, 0x96, !PT ;  /* 0x000000081d157c12 */ /* 0x000fe4000f8e96a0 */
[----:B------:R-:W-:Y:S01]  /*14180*/  FMNMX.FTZ R20, R34, R20, !PT ;  /* 0x0000001422147209 */ /* 0x000fe20007810000 */
[----:B------:R-:W-:Y:S01]  /*14190*/  IMAD.WIDE.U32 R174, R174, -0x2daee0ad, RZ ;  /* 0xd2511f53aeae7825 */ /* 0x000fe200078e00ff */
[----:B------:R-:W-:Y:S01]  /*141a0*/  MUFU.EX2 R93, R93 ;  /* 0x0000005d005d7308 */ /* 0x000fe20000000800 */
[----:B------:R-:W-:Y:S02]  /*141b0*/  LOP3.LUT R144, R137, UR11, R144, 0x96, !PT ;  /* 0x0000000b89907c12 */ /* 0x000fe4000f8e9690 */
[----:B------:R-:W-:Y:S02]  /*141c0*/  FMNMX.FTZ R20, R35, R20, !PT ;  /* 0x0000001423147209 */ /* 0x000fe40007810000 */
[----:B------:R-:W-:Y:S01]  /*141d0*/  LOP3.LUT R174, R235, UR10, R174, 0x96, !PT ;  /* 0x0000000aebae7c12 */ /* 0x000fe2000f8e96ae */
[----:B------:R-:W-:Y:S01]  /*141e0*/  IMAD.WIDE.U32 R144, R144, -0x2daee0ad, RZ ;  /* 0xd2511f5390907825 */ /* 0x000fe200078e00ff */
[----:B------:R-:W-:Y:S02]  /*141f0*/  LOP3.LUT R162, R175, UR12, R162, 0x96, !PT ;  /* 0x0000000cafa27c12 */ /* 0x000fe4000f8e96a2 */
[----:B------:R-:W-:Y:S01]  /*14200*/  LOP3.LUT R4, R147, UR8, R164, 0x96, !PT ;  /* 0x0000000893047c12 */ /* 0x000fe2000f8e96a4 */
[----:B------:R-:W-:Y:S01]  /*14210*/  MUFU.EX2 R84, R84 ;  /* 0x0000005400547308 */ /* 0x000fe20000000800 */
[----:B------:R-:W-:Y:S01]  /*14220*/  FMNMX.FTZ R20, R42, R20, !PT ;  /* 0x000000142a147209 */ /* 0x000fe20007810000 */
[----:B------:R-:W-:Y:S01]  /*14230*/  IMAD.WIDE.U32 R162, R162, -0x326172a9, RZ ;  /* 0xcd9e8d57a2a27825 */ /* 0x000fe200078e00ff */
[----:B------:R-:W-:Y:S02]  /*14240*/  FMNMX.FTZ R37, R48, R37, !PT ;  /* 0x0000002530257209 */ /* 0x000fe40007810000 */
[----:B------:R-:W-:Y:S02]  /*14250*/  FMNMX.FTZ R20, R43, R20, !PT ;  /* 0x000000142b147209 */ /* 0x000fe40007810000 */
[----:B------:R-:W-:Y:S02]  /*14260*/  LOP3.LUT R233, R163, UR11, R36, 0x96, !PT ;  /* 0x0000000ba3e97c12 */ /* 0x000fe4000f8e9624 */
[----:B------:R-:W-:Y:S01]  /*14270*/  LOP3.LUT R36, R161, UR10, R158, 0x96, !PT ;  /* 0x0000000aa1247c12 */ /* 0x000fe2000f8e969e */
[----:B------:R-:W-:Y:S01]  /*14280*/  MUFU.EX2 R85, R85 ;  /* 0x0000005500557308 */ /* 0x000fe20000000800 */
[----:B------:R-:W-:Y:S01]  /*14290*/  IMAD.WIDE.U32 R158, R13, -0x2daee0ad, RZ ;  /* 0xd2511f530d9e7825 */ /* 0x000fe200078e00ff */
[----:B------:R-:W-:Y:S02]  /*142a0*/  FMNMX.FTZ R20, R50, R20, !PT ;  /* 0x0000001432147209 */ /* 0x000fe40007810000 */
[----:B------:R-:W-:Y:S01]  /*142b0*/  FMNMX.FTZ R37, R49, R37, !PT ;  /* 0x0000002531257209 */ /* 0x000fe20007810000 */
[----:B------:R-:W-:Y:S01]  /*142c0*/  IMAD.WIDE.U32 R178, R233, -0x2daee0ad, RZ ;  /* 0xd2511f53e9b27825 */ /* 0x000fe200078e00ff */
[----:B------:R-:W-:Y:S02]  /*142d0*/  LOP3.LUT R13, R159, UR10, R140, 0x96, !PT ;  /* 0x0000000a9f0d7c12 */ /* 0x000fe4000f8e968c */
[----:B------:R-:W-:Y:S01]  /*142e0*/  LOP3.LUT R5, R145, UR8, R158, 0x96, !PT ;  /* 0x0000000891057c12 */ /* 0x000fe2000f8e969e */
[----:B------:R-:W-:Y:S01]  /*142f0*/  IMAD.WIDE.U32 R140, R2, -0x326172a9, RZ ;  /* 0xcd9e8d57028c7825 */ /* 0x000fe200078e00ff */
[----:B------:R-:W-:Y:S01]  /*14300*/  MUFU.EX2 R100, R100 ;  /* 0x0000006400647308 */ /* 0x000fe20000000800 */
[----:B------:R-:W-:Y:S02]  /*14310*/  FMNMX.FTZ R20, R51, R20, !PT ;  /* 0x0000001433147209 */ /* 0x000fe40007810000 */
[----:B------:R-:W-:Y:S01]  /*14320*/  IMAD.WIDE.U32 R158, R4, -0x326172a9, RZ ;  /* 0xcd9e8d57049e7825 */ /* 0x000fe200078e00ff */
[----:B------:R-:W-:Y:S02]  /*14330*/  FMNMX.FTZ R37, R56, R37, !PT ;  /* 0x0000002538257209 */ /* 0x000fe40007810000 */
[----:B------:R-:W-:Y:S01]  /*14340*/  FMNMX.FTZ R20, R58, R20, !PT ;  /* 0x000000143a147209 */ /* 0x000fe20007810000 */
[----:B------:R-:W-:Y:S01]  /*14350*/  IMAD.WIDE.U32 R160, R13, -0x326172a9, RZ ;  /* 0xcd9e8d570da07825 */ /* 0x000fe200078e00ff */
[C---:B------:R-:W-:Y:S02]  /*14360*/  LOP3.LUT R2, R158.reuse, 0xffff, RZ, 0xc0, !PT ;  /* 0x0000ffff9e027812 */ /* 0x040fe400078ec0ff */
[----:B------:R-:W-:Y:S01]  /*14370*/  MUFU.EX2 R101, R101 ;  /* 0x0000006500657308 */ /* 0x000fe20000000800 */
[----:B------:R-:W-:Y:S02]  /*14380*/  FMNMX.FTZ R137, R59, R20, !PT ;  /* 0x000000143b897209 */ /* 0x000fe40007810000 */
[----:B------:R-:W-:Y:S02]  /*14390*/  LOP3.LUT R20, R141, UR9, R138, 0x96, !PT ;  /* 0x000000098d147c12 */ /* 0x000fe4000f8e968a */
[----:B------:R-:W-:Y:S02]  /*143a0*/  LOP3.LUT R138, R159, UR19, R140, 0x96, !PT ;  /* 0x000000139f8a7c12 */ /* 0x000fe4000f8e968c */
[----:B------:R-:W-:Y:S02]  /*143b0*/  LOP3.LUT R140, R158, 0xff, RZ, 0xc0, !PT ;  /* 0x000000ff9e8c7812 */ /* 0x000fe400078ec0ff */
[----:B------:R-:W-:Y:S01]  /*143c0*/  SHF.R.U32.HI R141, RZ, 0x18, R158 ;  /* 0x00000018ff8d7819 */ /* 0x000fe2000001169e */
[----:B------:R-:W-:Y:S01]  /*143d0*/  MUFU.EX2 R108, R108 ;  /* 0x0000006c006c7308 */ /* 0x000fe20000000800 */
[----:B------:R-:W-:Y:S02]  /*143e0*/  SHF.R.U32.HI R143, RZ, 0x8, R2 ;  /* 0x00000008ff8f7819 */ /* 0x000fe40000011602 */
[----:B------:R-:W-:Y:S01]  /*143f0*/  SHF.R.U32.HI R4, RZ, 0x10, R158 ;  /* 0x00000010ff047819 */ /* 0x000fe2000001169e */
[----:B------:R-:W-:Y:S01]  /*14400*/  IMAD.WIDE.U32 R158, R36, -0x326172a9, RZ ;  /* 0xcd9e8d57249e7825 */ /* 0x000fe200078e00ff */
[----:B------:R-:W-:Y:S02]  /*14410*/  PRMT R140, R140, 0x5410, R143 ;  /* 0x000054108c8c7816 */ /* 0x000fe4000000008f */
[----:B------:R-:W-:Y:S02]  /*14420*/  LOP3.LUT R145, R4, 0xff, RZ, 0xc0, !PT ;  /* 0x000000ff04917812 */ /* 0x000fe400078ec0ff */
[----:B------:R-:W-:Y:S01]  /*14430*/  FMNMX.FTZ R37, R57, R37, !PT ;  /* 0x0000002539257209 */ /* 0x000fe20007810000 */
[----:B------:R-:W-:Y:S01]  /*14440*/  MUFU.EX2 R109, R109 ;  /* 0x0000006d006d7308 */ /* 0x000fe20000000800 */
[--C-:B------:R-:W-:Y:S01]  /*14450*/  HSET2.LE.AND R140, R140, R189.reuse, PT ;  /* 0x000000bd8c8c7233 */ /* 0x100fe20003803000 */
[----:B------:R-:W-:Y:S02]  /*14460*/  PRMT R141, R145, 0x5410, R141 ;  /* 0x00005410918d7816 */ /* 0x000fe4000000008d */
[----:B------:R-:W-:Y:S02]  /*14470*/  FMNMX.FTZ R37, R64, R37, !PT ;  /* 0x0000002540257209 */ /* 0x000fe40007810000 */
[----:B------:R-:W-:Y:S01]  /*14480*/  FMNMX.FTZ R137, R66, R137, !PT ;  /* 0x0000008942897209 */ /* 0x000fe20007810000 */
[--C-:B------:R-:W-:Y:S01]  /*14490*/  HSET2.LE.AND R141, R141, R189.reuse, PT ;  /* 0x000000bd8d8d7233 */ /* 0x100fe20003803000 */
[----:B------:R-:W-:Y:S01]  /*144a0*/  FMNMX.FTZ R29, R65, R37, !PT ;  /* 0x00000025411d7209 */ /* 0x000fe20007810000 */
[----:B------:R-:W-:Y:S01]  /*144b0*/  IMAD.WIDE.U32 R36, R21, -0x326172a9, RZ ;  /* 0xcd9e8d5715247825 */ /* 0x000fe200078e00ff */
[----:B------:R-:W-:Y:S01]  /*144c0*/  MUFU.EX2 R124, R124 ;  /* 0x0000007c007c7308 */ /* 0x000fe20000000800 */
[----:B------:R-:W-:Y:S02]  /*144d0*/  LOP3.LUT R21, R159, UR9, R142, 0x96, !PT ;  /* 0x000000099f157c12 */ /* 0x000fe4000f8e968e */
[----:B------:R-:W-:Y:S02]  /*144e0*/  FMNMX.FTZ R29, R72, R29, !PT ;  /* 0x0000001d481d7209 */ /* 0x000fe40007810000 */
[----:B------:R-:W-:Y:S01]  /*144f0*/  LOP3.LUT R139, R37, UR19, R158, 0x96, !PT ;  /* 0x00000013258b7c12 */ /* 0x000fe2000f8e969e */
[----:B------:R-:W-:Y:S01]  /*14500*/  IMAD.WIDE.U32 R158, R5, -0x326172a9, RZ ;  /* 0xcd9e8d57059e7825 */ /* 0x000fe200078e00ff */
[----:B------:R-:W-:Y:S02]  /*14510*/  SHF.R.U32.HI R142, RZ, 0x10, R36 ;  /* 0x00000010ff8e7819 */ /* 0x000fe40000011624 */
[----:B------:R-:W-:Y:S01]  /*14520*/  LOP3.LUT R173, R139, 0xff, RZ, 0xc0, !PT ;  /* 0x000000ff8bad7812 */ /* 0x000fe200078ec0ff */
[----:B------:R-:W-:Y:S01]  /*14530*/  MUFU.EX2 R125, R125 ;  /* 0x0000007d007d7308 */ /* 0x000fe20000000800 */
[----:B------:R-:W-:Y:S02]  /*14540*/  LOP3.LUT R163, R159, UR19, R160, 0x96, !PT ;  /* 0x000000139fa37c12 */ /* 0x000fe4000f8e96a0 */
[----:B------:R-:W-:Y:S02]  /*14550*/  LOP3.LUT R241, R158, 0xff, RZ, 0xc0, !PT ;  /* 0x000000ff9ef17812 */ /* 0x000fe400078ec0ff */
[--C-:B------:R-:W-:Y:S02]  /*14560*/  SHF.R.U32.HI R165, RZ, 0x18, R158.reuse ;  /* 0x00000018ffa57819 */ /* 0x100fe4000001169e */
[----:B------:R-:W-:Y:S02]  /*14570*/  SHF.R.U32.HI R172, RZ, 0x18, R139 ;  /* 0x00000018ffac7819 */ /* 0x000fe4000001168b */
[----:B------:R-:W-:Y:S01]  /*14580*/  LOP3.LUT R142, R142, 0xff, RZ, 0xc0, !PT ;  /* 0x000000ff8e8e7812 */ /* 0x000fe200078ec0ff */
[----:B------:R-:W-:Y:S01]  /*14590*/  MUFU.EX2 R116, R116 ;  /* 0x0000007400747308 */ /* 0x000fe20000000800 */
[----:B------:R-:W-:Y:S02]  /*145a0*/  LOP3.LUT R170, R36, 0xff, RZ, 0xc0, !PT ;  /* 0x000000ff24aa7812 */ /* 0x000fe400078ec0ff */
[----:B------:R-:W-:Y:S02]  /*145b0*/  FMNMX.FTZ R29, R73, R29, !PT ;  /* 0x0000001d491d7209 */ /* 0x000fe40007810000 */
[----:B------:R-:W-:Y:S02]  /*145c0*/  FMNMX.FTZ R137, R67, R137, !PT ;  /* 0x0000008943897209 */ /* 0x000fe40007810000 */
[----:B------:R-:W-:Y:S02]  /*145d0*/  FMNMX.FTZ R29, R80, R29, !PT ;  /* 0x0000001d501d7209 */ /* 0x000fe40007810000 */
[----:B------:R-:W-:Y:S01]  /*145e0*/  FMNMX.FTZ R137, R74, R137, !PT ;  /* 0x000000894a897209 */ /* 0x000fe20007810000 */
[----:B------:R-:W-:Y:S01]  /*145f0*/  MUFU.EX2 R132, R132 ;  /* 0x0000008400847308 */ /* 0x000fe20000000800 */
        /* <DEDUP_REMOVED lines=22> */
[----:B------:R-:W-:Y:S02]  /*14760*/  SHF.R.U32.HI R137, RZ, 0x10, R158 ;  /* 0x00000010ff897819 */ /* 0x000fe4000001169e */
[----:B------:R-:W-:Y:S02]  /*14770*/  FMNMX.FTZ R13, R128, R29, !PT ;  /* 0x0000001d800d7209 */ /* 0x000fe40007810000 */
[----:B------:R-:W-:Y:S02]  /*14780*/  LOP3.LUT R137, R137, 0xff, RZ, 0xc0, !PT ;  /* 0x000000ff89897812 */ /* 0x000fe400078ec0ff */
[----:B------:R-:W-:Y:S02]  /*14790*/  FMNMX.FTZ R5, R129, R13, !PT ;  /* 0x0000000d81057209 */ /* 0x000fe40007810000 */
[----:B------:R-:W-:Y:S02]  /*147a0*/  PRMT R165, R137, 0x5410, R165 ;  /* 0x0000541089a57816 */ /* 0x000fe400000000a5 */
[----:B------:R-:W-:Y:S01]  /*147b0*/  LOP3.LUT R29, R36, 0xffff, RZ, 0xc0, !PT ;  /* 0x0000ffff241d7812 */ /* 0x000fe200078ec0ff */
[----:B------:R-:W1:Y:S01]  /*147c0*/  SHFL.BFLY PT, R13, R5, 0x2, 0x1f ;  /* 0x0c401f00050d7f89 */ /* 0x000e6200000e0000 */
[----:B------:R-:W-:Y:S01]  /*147d0*/  LOP3.LUT R37, R161, UR9, R136, 0x96, !PT ;  /* 0x00000009a1257c12 */ /* 0x000fe2000f8e9688 */
[----:B------:R-:W-:Y:S01]  /*147e0*/  IMAD.WIDE.U32 R160, R20, -0x2daee0ad, RZ ;  /* 0xd2511f5314a07825 */ /* 0x000fe200078e00ff */
[----:B------:R-:W-:Y:S02]  /*147f0*/  LOP3.LUT R136, R158, 0xffff, RZ, 0xc0, !PT ;  /* 0x0000ffff9e887812 */ /* 0x000fe400078ec0ff */
[----:B------:R-:W-:Y:S01]  /*14800*/  SHF.R.U32.HI R29, RZ, 0x8, R29 ;  /* 0x00000008ff1d7819 */ /* 0x000fe2000001161d */
[----:B------:R-:W-:Y:S01]  /*14810*/  IMAD.WIDE.U32 R248, R37, -0x2daee0ad, RZ ;  /* 0xd2511f5325f87825 */ /* 0x000fe200078e00ff */
[----:B------:R-:W-:Y:S02]  /*14820*/  SHF.R.U32.HI R136, RZ, 0x8, R136 ;  /* 0x00000008ff887819 */ /* 0x000fe40000011688 */
[----:B------:R-:W-:Y:S01]  /*14830*/  LOP3.LUT R20, R161, UR18, R146, 0x96, !PT ;  /* 0x00000012a1147c12 */ /* 0x000fe2000f8e9692 */
[----:B------:R-:W-:Y:S01]  /*14840*/  IMAD.WIDE.U32 R146, R21, -0x2daee0ad, RZ ;  /* 0xd2511f5315927825 */ /* 0x000fe200078e00ff */
[----:B------:R-:W-:Y:S02]  /*14850*/  PRMT R241, R241, 0x5410, R136 ;  /* 0x00005410f1f17816 */ /* 0x000fe40000000088 */
[----:B------:R-:W-:Y:S02]  /*14860*/  LOP3.LUT R250, R248, 0xffff, RZ, 0xc0, !PT ;  /* 0x0000fffff8fa7812 */ /* 0x000fe400078ec0ff */
[----:B------:R-:W-:Y:S02]  /*14870*/  SHF.R.U32.HI R21, RZ, 0x18, R146 ;  /* 0x00000018ff157819 */ /* 0x000fe40000011692 */
[----:B------:R-:W-:Y:S02]  /*14880*/  SHF.R.U32.HI R251, RZ, 0x10, R248 ;  /* 0x00000010fffb7819 */ /* 0x000fe400000116f8 */
[----:B------:R-:W-:Y:S02]  /*14890*/  LOP3.LUT R171, R147, UR18, R28, 0x96, !PT ;  /* 0x0000001293ab7c12 */ /* 0x000fe4000f8e961c */
[----:B------:R-:W-:Y:S02]  /*148a0*/  SHF.R.U32.HI R28, RZ, 0x10, R146 ;  /* 0x00000010ff1c7819 */ /* 0x000fe40000011692 */
[C---:B------:R-:W-:Y:S02]  /*148b0*/  LOP3.LUT R252, R146.reuse, 0xffff, RZ, 0xc0, !PT ;  /* 0x0000ffff92fc7812 */ /* 0x040fe400078ec0ff */
[----:B------:R-:W-:Y:S02]  /*148c0*/  LOP3.LUT R187, R146, 0xff, RZ, 0xc0, !PT ;  /* 0x000000ff92bb7812 */ /* 0x000fe400078ec0ff */
[----:B------:R-:W-:Y:S02]  /*148d0*/  F2FP.BF16.PACK_AB R146, R148, R149 ;  /* 0x000000959492723e */ /* 0x000fe400000010ff */
[----:B------:R-:W-:Y:S02]  /*148e0*/  LOP3.LUT R37, R249, UR18, R144, 0x96, !PT ;  /* 0x00000012f9257c12 */ /* 0x000fe4000f8e9690 */
[----:B------:R-:W-:Y:S02]  /*148f0*/  LOP3.LUT R146, R140, R146, RZ, 0xc0, !PT ;  /* 0x000000928c927212 */ /* 0x000fe400078ec0ff */
[----:B------:R-:W-:Y:S01]  /*14900*/  F2FP.BF16.PACK_AB R144, R150, R0 ;  /* 0x000000009690723e */ /* 0x000fe200000010ff */
[----:B------:R-:W-:Y:S01]  /*14910*/  FFMA.FTZ R0, R180, R134, R0 ;  /* 0x00000086b4007223 */ /* 0x000fe20000010000 */
[----:B------:R-:W-:Y:S02]  /*14920*/  LOP3.LUT R249, R248, 0xff, RZ, 0xc0, !PT ;  /* 0x000000fff8f97812 */ /* 0x000fe400078ec0ff */
[----:B------:R-:W-:Y:S01]  /*14930*/  SHF.R.U32.HI R248, RZ, 0x18, R248 ;  /* 0x00000018fff87819 */ /* 0x000fe200000116f8 */
[----:B------:R-:W-:Y:S01]  /*14940*/  FADD.FTZ R150, R150, R0 ;  /* 0x0000000096967221 */ /* 0x000fe20000010000 */
[----:B------:R-:W-:Y:S02]  /*14950*/  PRMT R170, R170, 0x5410, R29 ;  /* 0x00005410aaaa7816 */ /* 0x000fe4000000001d */
[----:B------:R-:W-:Y:S01]  /*14960*/  SHF.R.U32.HI R29, RZ, 0x18, R160 ;  /* 0x00000018ff1d7819 */ /* 0x000fe200000116a0 */
[----:B------:R-:W-:Y:S01]  /*14970*/  FADD.FTZ R150, R149, R150 ;  /* 0x0000009695967221 */ /* 0x000fe20000010000 */
[----:B-1----:R-:W-:Y:S02]  /*14980*/  FMNMX.FTZ R13, R5, R13, !PT ;  /* 0x0000000d050d7209 */ /* 0x002fe40007810000 */
[----:B------:R-:W-:Y:S01]  /*14990*/  FSEL R5, R3, RZ, P0 ;  /* 0x000000ff03057208 */ /* 0x000fe20000000000 */
[----:B------:R-:W-:Y:S01]  /*149a0*/  FADD.FTZ R148, R148, R150 ;  /* 0x0000009694947221 */ /* 0x000fe20000010000 */
[----:B------:R-:W-:Y:S01]  /*149b0*/  SHF.R.U32.HI R36, RZ, 0x18, R36 ;  /* 0x00000018ff247819 */ /* 0x000fe20000011624 */
[----:B------:R-:W1:Y:S01]  /*149c0*/  SHFL.BFLY PT, R143, R13, 0x1, 0x1f ;  /* 0x0c201f000d8f7f89 */ /* 0x000e6200000e0000 */
[----:B------:R-:W-:Y:S01]  /*149d0*/  LOP3.LUT R175, R160, 0xffff, RZ, 0xc0, !PT ;  /* 0x0000ffffa0af7812 */ /* 0x000fe200078ec0ff */
[--C-:B------:R-:W-:Y:S01]  /*149e0*/  FFMA.FTZ R157, R14, c[0x0][0x23c], -R5.reuse ;  /* 0x00008f000e9d7a23 */ /* 0x100fe20000010805 */
[----:B------:R-:W-:Y:S01]  /*149f0*/  LOP3.LUT R14, R138, 0xffff, RZ, 0xc0, !PT ;  /* 0x0000ffff8a0e7812 */ /* 0x000fe200078ec0ff */
[--C-:B------:R-:W-:Y:S01]  /*14a00*/  FFMA.FTZ R158, R15, c[0x0][0x23c], -R5.reuse ;  /* 0x00008f000f9e7a23 */ /* 0x100fe20000010805 */
[----:B------:R-:W-:Y:S01]  /*14a10*/  SHF.R.U32.HI R15, RZ, 0x10, R138 ;  /* 0x00000010ff0f7819 */ /* 0x000fe2000001168a */
[----:B------:R-:W-:Y:S01]  /*14a20*/  FFMA.FTZ R161, R7, c[0x0][0x23c], -R5 ;  /* 0x00008f0007a17a23 */ /* 0x000fe20000010805 */
[----:B------:R-:W-:Y:S01]  /*14a30*/  SHF.R.U32.HI R7, RZ, 0x10, R139 ;  /* 0x00000010ff077819 */ /* 0x000fe2000001168b */
[----:B------:R-:W-:Y:S01]  /*14a40*/  MUFU.EX2 R157, R157 ;  /* 0x0000009d009d7308 */ /* 0x000fe20000000800 */
[----:B------:R-:W-:Y:S01]  /*14a50*/  PRMT R36, R142, 0x5410, R36 ;  /* 0x000054108e247816 */ /* 0x000fe20000000024 */
[--C-:B------:R-:W-:Y:S01]  /*14a60*/  FFMA.FTZ R30, R30, c[0x0][0x23c], -R5.reuse ;  /* 0x00008f001e1e7a23 */ /* 0x100fe20000010805 */
[----:B------:R-:W-:Y:S01]  /*14a70*/  LOP3.LUT R142, R138, 0xff, RZ, 0xc0, !PT ;  /* 0x000000ff8a8e7812 */ /* 0x000fe200078ec0ff */
[--C-:B------:R-:W-:Y:S01]  /*14a80*/  FFMA.FTZ R78, R78, c[0x0][0x23c], -R5.reuse ;  /* 0x00008f004e4e7a23 */ /* 0x100fe20000010805 */
[----:B------:R-:W-:Y:S01]  /*14a90*/  SHF.R.U32.HI R138, RZ, 0x18, R138 ;  /* 0x00000018ff8a7819 */ /* 0x000fe2000001168a */
[--C-:B------:R-:W-:Y:S01]  /*14aa0*/  FFMA.FTZ R38, R38, c[0x0][0x23c], -R5.reuse ;  /* 0x00008f0026267a23 */ /* 0x100fe20000010805 */
[----:B------:R-:W-:Y:S01]  /*14ab0*/  LOP3.LUT R145, R7, 0xff, RZ, 0xc0, !PT ;  /* 0x000000ff07917812 */ /* 0x000fe200078ec0ff */
[--C-:B------:R-:W-:Y:S01]  /*14ac0*/  FFMA.FTZ R46, R46, c[0x0][0x23c], -R5.reuse ;  /* 0x00008f002e2e7a23 */ /* 0x100fe20000010805 */
[----:B------:R-:W-:Y:S01]  /*14ad0*/  SHF.R.U32.HI R14, RZ, 0x8, R14 ;  /* 0x00000008ff0e7819 */ /* 0x000fe2000001160e */
[----:B------:R-:W3:Y:S01]  /*14ae0*/  MUFU.EX2 R158, R158 ;  /* 0x0000009e009e7308 */ /* 0x000ee20000000800 */
[----:B------:R-:W-:Y:S01]  /*14af0*/  PRMT R172, R145, 0x5410, R172 ;  /* 0x0000541091ac7816 */ /* 0x000fe200000000ac */
[--C-:B------:R-:W-:Y:S01]  /*14b00*/  FFMA.FTZ R47, R47, c[0x0][0x23c], -R5.reuse ;  /* 0x00008f002f2f7a23 */ /* 0x100fe20000010805 */
[----:B------:R-:W-:Y:S01]  /*14b10*/  PRMT R142, R142, 0x5410, R14 ;  /* 0x000054108e8e7816 */ /* 0x000fe2000000000e */
[--C-:B------:R-:W-:Y:S01]  /*14b20*/  FFMA.FTZ R62, R62, c[0x0][0x23c], -R5.reuse ;  /* 0x00008f003e3e7a23 */ /* 0x100fe20000010805 */
[----:B------:R-:W-:Y:S01]  /*14b30*/  SHF.R.U32.HI R188, RZ, 0x10, R160 ;  /* 0x00000010ffbc7819 */ /* 0x000fe200000116a0 */
[--C-:B------:R-:W-:Y:S01]  /*14b40*/  FFMA.FTZ R63, R63, c[0x0][0x23c], -R5.reuse ;  /* 0x00008f003f3f7a23 */ /* 0x100fe20000010805 */
[----:B-1----:R-:W-:Y:S01]  /*14b50*/  FMNMX.FTZ R13, R13, R143, !PT ;  /* 0x0000008f0d0d7209 */ /* 0x002fe20007810000 */
[--C-:B------:R-:W-:Y:S01]  /*14b60*/  HSET2.LE.AND R142, R142, R189.reuse, PT ;  /* 0x000000bd8e8e7233 */ /* 0x100fe20003803000 */
[----:B------:R-:W-:Y:S01]  /*14b70*/  LOP3.LUT R143, R139, 0xffff, RZ, 0xc0, !PT ;  /* 0x0000ffff8b8f7812 */ /* 0x000fe200078ec0ff */
[----:B------:R-:W-:Y:S01]  /*14b80*/  MUFU.EX2 R161, R161 ;  /* 0x000000a100a17308 */ /* 0x000fe20000000800 */
[----:B------:R-:W-:Y:S01]  /*14b90*/  LOP3.LUT R139, R15, 0xff, RZ, 0xc0, !PT ;  /* 0x000000ff0f8b7812 */ /* 0x000fe200078ec0ff */
[----:B------:R-:W-:Y:S01]  /*14ba0*/  FFMA.FTZ R54, R54, c[0x0][0x23c], -R5 ;  /* 0x00008f0036367a23 */ /* 0x000fe20000010805 */
[----:B------:R-:W-:Y:S01]  /*14bb0*/  SHF.R.U32.HI R143, RZ, 0x8, R143 ;  /* 0x00000008ff8f7819 */ /* 0x000fe2000001168f */
[----:B------:R-:W-:Y:S01]  /*14bc0*/  FFMA.FTZ R55, R55, c[0x0][0x23c], -R5 ;  /* 0x00008f0037377a23 */ /* 0x000fe20000010805 */
[----:B------:R-:W-:Y:S01]  /*14bd0*/  PRMT R7, R139, 0x5410, R138 ;  /* 0x000054108b077816 */ /* 0x000fe2000000008a */
[----:B--2---:R-:W-:Y:S01]  /*14be0*/  FADD.FTZ R148, R153, R148 ;  /* 0x0000009499947221 */ /* 0x004fe20000010000 */
[----:B------:R-:W-:Y:S01]  /*14bf0*/  LDSM.16.MT88.4 R136, [R231+0x4000] ;  /* 0x00400000e788783b */ /* 0x000fe20000004200 */
[----:B------:R-:W-:Y:S02]  /*14c00*/  PRMT R173, R173, 0x5410, R143 ;  /* 0x00005410adad7816 */ /* 0x000fe4000000008f */
[----:B------:R-:W-:Y:S01]  /*14c10*/  MUFU.EX2 R46, R46 ;  /* 0x0000002e002e7308 */ /* 0x000fe20000000800 */
[----:B------:R-:W-:Y:S01]  /*14c20*/  LOP3.LUT R144, R142, R144, RZ, 0xc0, !PT ;  /* 0x000000908e907212 */ /* 0x000fe200078ec0ff */
[--C-:B------:R-:W-:Y:S01]  /*14c30*/  HSET2.LE.AND R145, R7, R189.reuse, PT ;  /* 0x000000bd07917233 */ /* 0x100fe20003803000 */
[----:B------:R-:W-:Y:S02]  /*14c40*/  LOP3.LUT R188, R188, 0xff, RZ, 0xc0, !PT ;  /* 0x000000ffbcbc7812 */ /* 0x000fe400078ec0ff */
[----:B---3--:R-:W-:Y:S02]  /*14c50*/  F2FP.BF16.PACK_AB R147, R158, R157 ;  /* 0x0000009d9e93723e */ /* 0x008fe400000010ff */
[----:B------:R-:W-:Y:S02]  /*14c60*/  FSETP.NEU.FTZ.AND P0, PT, R13, -INF , PT ;  /* 0xff8000000d00780b */ /* 0x000fe40003f1d000 */
[----:B------:R-:W-:Y:S01]  /*14c70*/  LOP3.LUT R147, R141, R147, RZ, 0xc0, !PT ;  /* 0x000000938d937212 */ /* 0x000fe200078ec0ff */
[----:B------:R-:W1:Y:S01]  /*14c80*/  MUFU.EX2 R47, R47 ;  /* 0x0000002f002f7308 */ /* 0x000e620000000800 */
[----:B------:R-:W-:Y:S01]  /*14c90*/  LDSM.16.MT88.4 R140, [R240+0x4000] ;  /* 0x00400000f08c783b */ /* 0x000fe20000004200 */
[----:B------:R-:W-:Y:S02]  /*14ca0*/  LOP3.LUT R164, R160, 0xff, RZ, 0xc0, !PT ;  /* 0x000000ffa0a47812 */ /* 0x000fe400078ec0ff */
[----:B------:R-:W-:Y:S04]  /*14cb0*/  FMNMX.FTZ R2, R122, R2, !PT ;  /* 0x000000027a027209 */ /* 0x000fe80007810000 */
[----:B------:R-:W-:Y:S02]  /*14cc0*/  FMNMX.FTZ R2, R123, R2, !PT ;  /* 0x000000027b027209 */ /* 0x000fe40007810000 */
[----:B------:R-:W-:Y:S02]  /*14cd0*/  MUFU.EX2 R62, R62 ;  /* 0x0000003e003e7308 */ /* 0x000fe40000000800 */
[----:B------:R-:W-:Y:S04]  /*14ce0*/  FMNMX.FTZ R2, R130, R2, !PT ;  /* 0x0000000282027209 */ /* 0x000fe80007810000 */
[----:B------:R-:W-:Y:S01]  /*14cf0*/  FMNMX.FTZ R4, R131, R2, !PT ;  /* 0x0000000283047209 */ /* 0x000fe20007810000 */
[----:B------:R-:W-:Y:S02]  /*14d00*/  FFMA.FTZ R2, R6, c[0x0][0x23c], -R5 ;  /* 0x00008f0006027a23 */ /* 0x000fe40000010805 */
[----:B------:R-:W-:Y:S01]  /*14d10*/  FADD.FTZ R6, -R13, R186 ;  /* 0x000000ba0d067221 */ /* 0x000fe20000010100 */
[----:B------:R-:W-:Y:S01]  /*14d20*/  MUFU.EX2 R63, R63 ;  /* 0x0000003f003f7308 */ /* 0x000fe20000000800 */
[----:B------:R-:W2:Y:S02]  /*14d30*/  SHFL.BFLY PT, R3, R4, 0x2, 0x1f ;  /* 0x0c401f0004037f89 */ /* 0x000ea400000e0000 */
[----:B------:R-:W-:Y:S01]  /*14d40*/  FMUL.FTZ R6, R6, c[0x0][0x23c] ;  /* 0x00008f0006067a20 */ /* 0x000fe20000410000 */
[----:B-1----:R-:W-:Y:S06]  /*14d50*/  F2FP.BF16.PACK_AB R117, R47, R46 ;  /* 0x0000002e2f75723e */ /* 0x002fec00000010ff */
[----:B------:R-:W1:Y:S10]  /*14d60*/  MUFU.EX2 R15, R6 ;  /* 0x00000006000f7308 */ /* 0x000e740000000800 */
[----:B------:R-:W3:Y:S01]  /*14d70*/  MUFU.EX2 R2, R2 ;  /* 0x0000000200027308 */ /* 0x000ee20000000800 */
[----:B--2---:R-:W-:Y:S01]  /*14d80*/  FMNMX.FTZ R14, R4, R3, !PT ;  /* 0x00000003040e7209 */ /* 0x004fe20007810000 */
[----:B------:R-:W-:Y:S08]  /*14d90*/  FMUL.FTZ R3, R13, c[0x0][0x23c] ;  /* 0x00008f000d037a20 */ /* 0x000ff00000410000 */
[----:B------:R-:W-:Y:S01]  /*14da0*/  MUFU.EX2 R54, R54 ;  /* 0x0000003600367308 */ /* 0x000fe20000000800 */
[----:B------:R-:W2:Y:S01]  /*14db0*/  SHFL.BFLY PT, R4, R14, 0x1, 0x1f ;  /* 0x0c201f000e047f89 */ /* 0x000ea200000e0000 */
[----:B-1----:R-:W-:Y:S01]  /*14dc0*/  FMUL.FTZ R204, R15, R204 ;  /* 0x000000cc0fcc7220 */ /* 0x002fe20000410000 */
[----:B------:R-:W-:Y:S01]  /*14dd0*/  FSEL R6, R3, RZ, P0 ;  /* 0x000000ff03067208 */ /* 0x000fe20000000000 */
[C---:B------:R-:W-:Y:S02]  /*14de0*/  FMUL.FTZ R205, R15.reuse, R205 ;  /* 0x000000cd0fcd7220 */ /* 0x040fe40000410000 */
[C---:B------:R-:W-:Y:S04]  /*14df0*/  FMUL.FTZ R200, R15.reuse, R200 ;  /* 0x000000c80fc87220 */ /* 0x040fe80000410000 */
        /* <DEDUP_REMOVED lines=9> */
[--C-:B------:R-:W-:Y:S01]  /*14e90*/  FFMA.FTZ R3, R8, c[0x0][0x23c], -R6.reuse ;  /* 0x00008f0008037a23 */ /* 0x100fe20000010806 */
[----:B--2---:R-:W-:Y:S01]  /*14ea0*/  FMNMX.FTZ R8, R14, R4, !PT ;  /* 0x000000040e087209 */ /* 0x004fe20007810000 */
[--C-:B------:R-:W-:Y:S01]  /*14eb0*/  FFMA.FTZ R159, R16, c[0x0][0x23c], -R6.reuse ;  /* 0x00008f00109f7a23 */ /* 0x100fe20000010806 */
[----:B---3--:R-:W-:Y:S01]  /*14ec0*/  F2FP.BF16.PACK_AB R4, R161, R2 ;  /* 0x00000002a104723e */ /* 0x008fe200000010ff */
[--C-:B------:R-:W-:Y:S01]  /*14ed0*/  FFMA.FTZ R160, R17, c[0x0][0x23c], -R6.reuse ;  /* 0x00008f0011a07a23 */ /* 0x100fe20000010806 */
[----:B------:R1:W-:Y:S01]  /*14ee0*/  MUFU.EX2 R14, R9 ;  /* 0x00000009000e7308 */ /* 0x0003e20000000800 */
[C---:B------:R-:W-:Y:S01]  /*14ef0*/  FMUL.FTZ R7, R8.reuse, c[0x0][0x23c] ;  /* 0x00008f0008077a20 */ /* 0x040fe20000410000 */
[----:B------:R-:W-:Y:S01]  /*14f00*/  FSETP.NEU.FTZ.AND P0, PT, R8, -INF , PT ;  /* 0xff8000000800780b */ /* 0x000fe20003f1d000 */
[----:B------:R-:W-:Y:S01]  /*14f10*/  IMAD.WIDE.U32 R16, R174, -0x326172a9, RZ ;  /* 0xcd9e8d57ae107825 */ /* 0x000fe200078e00ff */
[----:B------:R-:W-:Y:S02]  /*14f20*/  LOP3.LUT R145, R145, R4, RZ, 0xc0, !PT ;  /* 0x0000000491917212 */ /* 0x000fe400078ec0ff */
[----:B------:R-:W-:Y:S01]  /*14f30*/  FSEL R7, R7, RZ, P0 ;  /* 0x000000ff07077208 */ /* 0x000fe20000000000 */
[----:B------:R-:W-:Y:S01]  /*14f40*/  FFMA.FTZ R134, R113, c[0x0][0x23c], -R6 ;  /* 0x00008f0071867a23 */ /* 0x000fe20000010806 */
[----:B------:R-:W-:Y:S01]  /*14f50*/  LOP3.LUT R17, R17, UR9, R162, 0x96, !PT ;  /* 0x0000000911117c12 */ /* 0x000fe2000f8e96a2 */
[----:B------:R-:W-:Y:S01]  /*14f60*/  FFMA.FTZ R56, R56, c[0x0][0x23c], -R6 ;  /* 0x00008f0038387a23 */ /* 0x000fe20000010806 */
[----:B------:R-:W-:Y:S01]  /*14f70*/  MUFU.EX2 R159, R159 ;  /* 0x0000009f009f7308 */ /* 0x000fe20000000800 */
[C---:B------:R-:W-:Y:S01]  /*14f80*/  HMMA.16816.F32.BF16 R216, R144.reuse, R138, R216 ;  /* 0x0000008a90d8723c */ /* 0x040fe200000418d8 */
[--C-:B------:R-:W-:Y:S01]  /*14f90*/  FFMA.FTZ R162, R19, c[0x0][0x23c], -R7.reuse ;  /* 0x00008f0013a27a23 */ /* 0x100fe20000010807 */
[----:B------:R-:W-:Y:S01]  /*14fa0*/  F2FP.BF16.PACK_AB R113, R109, R108 ;  /* 0x0000006c6d71723e */ /* 0x000fe200000010ff */
[--C-:B------:R-:W-:Y:S02]  /*14fb0*/  FFMA.FTZ R4, R10, c[0x0][0x23c], -R7.reuse ;  /* 0x00008f000a047a23 */ /* 0x100fe40000010807 */
[--C-:B------:R-:W-:Y:S02]  /*14fc0*/  FFMA.FTZ R10, R11, c[0x0][0x23c], -R7.reuse ;  /* 0x00008f000b0a7a23 */ /* 0x100fe40000010807 */
[--C-:B------:R-:W-:Y:S01]  /*14fd0*/  FFMA.FTZ R11, R18, c[0x0][0x23c], -R7.reuse ;  /* 0x00008f00120b7a23 */ /* 0x100fe20000010807 */
[C---:B------:R-:W-:Y:S01]  /*14fe0*/  HMMA.16816.F32.BF16 R208, R144.reuse, R142, R208 ;  /* 0x0000008e90d0723c */ /* 0x040fe200000418d0 */
[----:B------:R-:W2:Y:S03]  /*14ff0*/  MUFU.EX2 R160, R160 ;  /* 0x000000a000a07308 */ /* 0x000ea60000000800 */
[--C-:B------:R-:W-:Y:S01]  /*15000*/  HSET2.LE.AND R18, R170, R189.reuse, PT ;  /* 0x000000bdaa127233 */ /* 0x100fe20003803000 */
[----:B-1----:R-:W-:Y:S01]  /*15010*/  LOP3.LUT R9, R179, UR8, R234, 0x96, !PT ;  /* 0x00000008b3097c12 */ /* 0x002fe2000f8e96ea */
[--C-:B------:R-:W-:Y:S02]  /*15020*/  FFMA.FTZ R58, R58, c[0x0][0x23c], -R7.reuse ;  /* 0x00008f003a3a7a23 */ /* 0x100fe40000010807 */
[C---:B------:R-:W-:Y:S01]  /*15030*/  HMMA.16816.F32.BF16 R220, R144.reuse, R136, R220 ;  /* 0x0000008890dc723c */ /* 0x040fe200000418dc */
[----:B------:R-:W-:Y:S02]  /*15040*/  FFMA.FTZ R59, R59, c[0x0][0x23c], -R7 ;  /* 0x00008f003b3b7a23 */ /* 0x000fe40000010807 */
[----:B------:R-:W1:Y:S01]  /*15050*/  MUFU.EX2 R3, R3 ;  /* 0x0000000300037308 */ /* 0x000e620000000800 */
[----:B------:R-:W-:Y:S04]  /*15060*/  IMAD.WIDE.U32 R176, R9, -0x326172a9, RZ ;  /* 0xcd9e8d5709b07825 */ /* 0x000fe800078e00ff */
[----:B------:R-:W-:Y:S01]  /*15070*/  HMMA.16816.F32.BF16 R212, R144, R140, R212 ;  /* 0x0000008c90d4723c */ /* 0x000fe200000418d4 */
[----:B------:R-:W-:Y:S03]  /*15080*/  FADD.FTZ R9, -R8, R185 ;  /* 0x000000b908097221 */ /* 0x000fe60000010100 */
[----:B------:R-:W-:Y:S01]  /*15090*/  LOP3.LUT R185, R177, UR19, R16, 0x96, !PT ;  /* 0x00000013b1b97c12 */ /* 0x000fe2000f8e9610 */
[----:B------:R-:W-:Y:S01]  /*150a0*/  MUFU.EX2 R4, R4 ;  /* 0x0000000400047308 */ /* 0x000fe20000000800 */
[--C-:B------:R-:W-:Y:S01]  /*150b0*/  HSET2.LE.AND R16, R173, R189.reuse, PT ;  /* 0x000000bdad107233 */ /* 0x100fe20003803000 */
[----:B------:R-:W-:Y:S01]  /*150c0*/  LOP3.LUT R147, R176, 0xffff, RZ, 0xc0, !PT ;  /* 0x0000ffffb0937812 */ /* 0x000fe200078ec0ff */
[----:B------:R-:W-:Y:S01]  /*150d0*/  FMUL.FTZ R9, R9, c[0x0][0x23c] ;  /* 0x00008f0009097a20 */ /* 0x000fe20000410000 */
[----:B--2---:R-:W-:Y:S03]  /*150e0*/  F2FP.BF16.PACK_AB R19, R160, R159 ;  /* 0x0000009fa013723e */ /* 0x004fe600000010ff */
[----:B------:R-:W-:Y:S01]  /*150f0*/  LOP3.LUT R146, R176, 0xff, RZ, 0xc0, !PT ;  /* 0x000000ffb0927812 */ /* 0x000fe200078ec0ff */
[--C-:B------:R-:W-:Y:S01]  /*15100*/  FFMA.FTZ R82, R82, c[0x0][0x23c], -R7.reuse ;  /* 0x00008f0052527a23 */ /* 0x100fe20000010807 */
[----:B------:R-:W-:Y:S01]  /*15110*/  LOP3.LUT R18, R18, R19, RZ, 0xc0, !PT ;  /* 0x0000001312127212 */ /* 0x000fe200078ec0ff */
[----:B------:R-:W2:Y:S01]  /*15120*/  MUFU.EX2 R10, R10 ;  /* 0x0000000a000a7308 */ /* 0x000ea20000000800 */
[--C-:B------:R-:W-:Y:S01]  /*15130*/  HSET2.LE.AND R19, R36, R189.reuse, PT ;  /* 0x000000bd24137233 */ /* 0x100fe20003803000 */
[--C-:B------:R-:W-:Y:S01]  /*15140*/  SHF.R.U32.HI R145, RZ, 0x10, R176.reuse ;  /* 0x00000010ff917819 */ /* 0x100fe200000116b0 */
[--C-:B------:R-:W-:Y:S01]  /*15150*/  FFMA.FTZ R83, R83, c[0x0][0x23c], -R7.reuse ;  /* 0x00008f0053537a23 */ /* 0x100fe20000010807 */
[----:B-1----:R-:W-:Y:S01]  /*15160*/  F2FP.BF16.PACK_AB R170, R14, R3 ;  /* 0x000000030eaa723e */ /* 0x002fe200000010ff */
[--C-:B------:R-:W-:Y:S01]  /*15170*/  FFMA.FTZ R74, R74, c[0x0][0x23c], -R7.reuse ;  /* 0x00008f004a4a7a23 */ /* 0x100fe20000010807 */
[----:B------:R-:W-:Y:S01]  /*15180*/  SHF.R.U32.HI R144, RZ, 0x18, R176 ;  /* 0x00000018ff907819 */ /* 0x000fe200000116b0 */
[----:B------:R-:W-:Y:S01]  /*15190*/  IMAD.WIDE.U32 R176, R17, -0x2daee0ad, RZ ;  /* 0xd2511f5311b07825 */ /* 0x000fe200078e00ff */
[----:B------:R-:W-:Y:S01]  /*151a0*/  LOP3.LUT R16, R16, R170, RZ, 0xc0, !PT ;  /* 0x000000aa10107212 */ /* 0x000fe200078ec0ff */
[--C-:B------:R-:W-:Y:S01]  /*151b0*/  HSET2.LE.AND R17, R172, R189.reuse, PT ;  /* 0x000000bdac117233 */ /* 0x100fe20003803000 */
[----:B------:R-:W-:Y:S01]  /*151c0*/  MUFU.EX2 R11, R11 ;  /* 0x0000000b000b7308 */ /* 0x000fe20000000800 */
[----:B------:R-:W-:Y:S01]  /*151d0*/  LOP3.LUT R145, R145, 0xff, RZ, 0xc0, !PT ;  /* 0x000000ff91917812 */ /* 0x000fe200078ec0ff */
[--C-:B------:R-:W-:Y:S01]  /*151e0*/  FFMA.FTZ R75, R75, c[0x0][0x23c], -R7.reuse ;  /* 0x00008f004b4b7a23 */ /* 0x100fe20000010807 */
[----:B------:R-:W-:Y:S01]  /*151f0*/  LOP3.LUT R36, R177, UR18, R178, 0x96, !PT ;  /* 0x00000012b1247c12 */ /* 0x000fe2000f8e96b2 */
[--C-:B------:R-:W-:Y:S01]  /*15200*/  FFMA.FTZ R90, R90, c[0x0][0x23c], -R7.reuse ;  /* 0x00008f005a5a7a23 */ /* 0x100fe20000010807 */
[----:B------:R-:W-:Y:S01]  /*15210*/  LOP3.LUT R186, R176, 0xffff, RZ, 0xc0, !PT ;  /* 0x0000ffffb0ba7812 */ /* 0x000fe200078ec0ff */
[----:B------:R-:W-:Y:S01]  /*15220*/  FFMA.FTZ R91, R91, c[0x0][0x23c], -R7 ;  /* 0x00008f005b5b7a23 */ /* 0x000fe20000010807 */
[----:B------:R-:W-:Y:S01]  /*15230*/  SHF.R.U32.HI R174, RZ, 0x10, R176 ;  /* 0x00000010ffae7819 */ /* 0x000fe200000116b0 */
[----:B------:R-:W-:Y:S01]  /*15240*/  FFMA.FTZ R57, R57, c[0x0][0x23c], -R6 ;  /* 0x00008f0039397a23 */ /* 0x000fe20000010806 */
[----:B------:R-:W-:Y:S01]  /*15250*/  SHF.R.U32.HI R147, RZ, 0x8, R147 ;  /* 0x00000008ff937819 */ /* 0x000fe20000011693 */
[----:B------:R-:W1:Y:S01]  /*15260*/  MUFU.EX2 R162, R162 ;  /* 0x000000a200a27308 */ /* 0x000e620000000800 */
[----:B------:R-:W-:Y:S01]  /*15270*/  SHF.R.U32.HI R173, RZ, 0x18, R176 ;  /* 0x00000018ffad7819 */ /* 0x000fe200000116b0 */
[--C-:B------:R-:W-:Y:S01]  /*15280*/  FFMA.FTZ R64, R64, c[0x0][0x23c], -R6.reuse ;  /* 0x00008f0040407a23 */ /* 0x100fe20000010806 */
[----:B--2---:R-:W-:Y:S01]  /*15290*/  F2FP.BF16.PACK_AB R172, R10, R4 ;  /* 0x000000040aac723e */ /* 0x004fe200000010ff */
[--C-:B------:R-:W-:Y:S02]  /*152a0*/  FFMA.FTZ R65, R65, c[0x0][0x23c], -R6.reuse ;  /* 0x00008f0041417a23 */ /* 0x100fe40000010806 */
[--C-:B------:R-:W-:Y:S01]  /*152b0*/  FFMA.FTZ R48, R48, c[0x0][0x23c], -R6.reuse ;  /* 0x00008f0030307a23 */ /* 0x100fe20000010806 */
[----:B------:R-:W-:Y:S01]  /*152c0*/  LOP3.LUT R17, R17, R172, RZ, 0xc0, !PT ;  /* 0x000000ac11117212 */ /* 0x000fe200078ec0ff */
[----:B------:R-:W-:Y:S02]  /*152d0*/  FFMA.FTZ R49, R49, c[0x0][0x23c], -R6 ;  /* 0x00008f0031317a23 */ /* 0x000fe40000010806 */
[----:B------:R-:W2:Y:S01]  /*152e0*/  MUFU.EX2 R9, R9 ;  /* 0x0000000900097308 */ /* 0x000ea20000000800 */
[----:B------:R-:W-:Y:S01]  /*152f0*/  PRMT R172, R146, 0x5410, R147 ;  /* 0x0000541092ac7816 */ /* 0x000fe20000000093 */
[--C-:B------:R-:W-:Y:S01]  /*15300*/  FFMA.FTZ R147, R34, c[0x0][0x23c], -R7.reuse ;  /* 0x00008f0022937a23 */ /* 0x100fe20000010807 */
[----:B------:R-:W-:Y:S01]  /*15310*/  SHF.R.U32.HI R146, RZ, 0x8, R252 ;  /* 0x00000008ff927819 */ /* 0x000fe200000116fc */
[----:B------:R-:W-:Y:S01]  /*15320*/  FFMA.FTZ R66, R66, c[0x0][0x23c], -R7 ;  /* 0x00008f0042427a23 */ /* 0x000fe20000010807 */
[----:B------:R-:W-:Y:S01]  /*15330*/  SHF.R.U32.HI R252, RZ, 0x10, R185 ;  /* 0x00000010fffc7819 */ /* 0x000fe200000116b9 */
[----:B------:R-:W-:Y:S01]  /*15340*/  FFMA.FTZ R67, R67, c[0x0][0x23c], -R7 ;  /* 0x00008f0043437a23 */ /* 0x000fe20000010807 */
[----:B------:R-:W-:Y:S01]  /*15350*/  PRMT R146, R187, 0x5410, R146 ;  /* 0x00005410bb927816 */ /* 0x000fe20000000092 */
[--C-:B------:R-:W-:Y:S01]  /*15360*/  FFMA.FTZ R80, R80, c[0x0][0x23c], -R6.reuse ;  /* 0x00008f0050507a23 */ /* 0x100fe20000010806 */
[----:B------:R-:W-:Y:S01]  /*15370*/  LOP3.LUT R252, R252, 0xff, RZ, 0xc0, !PT ;  /* 0x000000fffcfc7812 */ /* 0x000fe200078ec0ff */
[----:B------:R-:W-:Y:S01]  /*15380*/  MUFU.EX2 R147, R147 ;  /* 0x0000009300937308 */ /* 0x000fe20000000800 */
[--C-:B------:R-:W-:Y:S02]  /*15390*/  FFMA.FTZ R81, R81, c[0x0][0x23c], -R6.reuse ;  /* 0x00008f0051517a23 */ /* 0x100fe40000010806 */
[--C-:B------:R-:W-:Y:S01]  /*153a0*/  FFMA.FTZ R72, R72, c[0x0][0x23c], -R6.reuse ;  /* 0x00008f0048487a23 */ /* 0x100fe20000010806 */
[----:B-1----:R-:W-:Y:S01]  /*153b0*/  F2FP.BF16.PACK_AB R170, R162, R11 ;  /* 0x0000000ba2aa723e */ /* 0x002fe200000010ff */
[----:B------:R-:W-:Y:S02]  /*153c0*/  FFMA.FTZ R73, R73, c[0x0][0x23c], -R6 ;  /* 0x00008f0049497a23 */ /* 0x000fe40000010806 */
[----:B------:R-:W-:Y:S01]  /*153d0*/  FFMA.FTZ R2, R181, R135, R2 ;  /* 0x00000087b5027223 */ /* 0x000fe20000010002 */
[----:B------:R-:W-:Y:S01]  /*153e0*/  LOP3.LUT R19, R19, R170, RZ, 0xc0, !PT ;  /* 0x000000aa13137212 */ /* 0x000fe200078ec0ff */
[----:B------:R-:W-:Y:S01]  /*153f0*/  FFMA.FTZ R3, R182, R15, R3 ;  /* 0x0000000fb6037223 */ /* 0x000fe20000010003 */
[----:B------:R-:W-:Y:S01]  /*15400*/  MUFU.EX2 R56, R56 ;  /* 0x0000003800387308 */ /* 0x000fe20000000800 */
[----:B------:R-:W-:Y:S01]  /*15410*/  LOP3.LUT R170, R176, 0xff, RZ, 0xc0, !PT ;  /* 0x000000ffb0aa7812 */ /* 0x000fe200078ec0ff */
[--C-:B------:R-:W-:Y:S02]  /*15420*/  FFMA.FTZ R96, R96, c[0x0][0x23c], -R6.reuse ;  /* 0x00008f0060607a23 */ /* 0x100fe40000010806 */
[C---:B--2---:R-:W-:Y:S02]  /*15430*/  FMUL.FTZ R206, R9.reuse, R206 ;  /* 0x000000ce09ce7220 */ /* 0x044fe40000410000 */
[C---:B------:R-:W-:Y:S02]  /*15440*/  FMUL.FTZ R207, R9.reuse, R207 ;  /* 0x000000cf09cf7220 */ /* 0x040fe40000410000 */
[C---:B------:R-:W-:Y:S02]  /*15450*/  FMUL.FTZ R202, R9.reuse, R202 ;  /* 0x000000ca09ca7220 */ /* 0x040fe40000410000 */
[----:B------:R-:W-:Y:S01]  /*15460*/  MUFU.EX2 R57, R57 ;  /* 0x0000003900397308 */ /* 0x000fe20000000800 */
[C---:B------:R-:W-:Y:S02]  /*15470*/  FMUL.FTZ R203, R9.reuse, R203 ;  /* 0x000000cb09cb7220 */ /* 0x040fe40000410000 */
[C---:B------:R-:W-:Y:S01]  /*15480*/  HMMA.16816.F32.BF16 R204, R16.reuse, R136, R204 ;  /* 0x0000008810cc723c */ /* 0x040fe200000418cc */
[C---:B------:R-:W-:Y:S02]  /*15490*/  FMUL.FTZ R198, R9.reuse, R198 ;  /* 0x000000c609c67220 */ /* 0x040fe40000410000 */
[C---:B------:R-:W-:Y:S02]  /*154a0*/  FMUL.FTZ R199, R9.reuse, R199 ;  /* 0x000000c709c77220 */ /* 0x040fe40000410000 */
[----:B------:R-:W-:Y:S02]  /*154b0*/  FMUL.FTZ R194, R9, R194 ;  /* 0x000000c209c27220 */ /* 0x000fe40000410000 */
[----:B------:R-:W-:Y:S01]  /*154c0*/  MUFU.EX2 R64, R64 ;  /* 0x0000004000407308 */ /* 0x000fe20000000800 */
[C---:B------:R-:W-:Y:S01]  /*154d0*/  HMMA.16816.F32.BF16 R200, R16.reuse, R138, R200 ;  /* 0x0000008a10c8723c */ /* 0x040fe200000418c8 */
[----:B------:R-:W-:Y:S03]  /*154e0*/  LOP3.LUT R137, R163, 0xffff, RZ, 0xc0, !PT ;  /* 0x0000ffffa3897812 */ /* 0x000fe600078ec0ff */
[----:B------:R-:W-:Y:S01]  /*154f0*/  FMUL.FTZ R195, R9, R195 ;  /* 0x000000c309c37220 */ /* 0x000fe20000410000 */
[----:B------:R-:W-:Y:S01]  /*15500*/  SHF.R.U32.HI R136, RZ, 0x8, R175 ;  /* 0x00000008ff887819 */ /* 0x000fe200000116af */
[--C-:B------:R-:W-:Y:S01]  /*15510*/  FFMA.FTZ R97, R97, c[0x0][0x23c], -R6.reuse ;  /* 0x00008f0061617a23 */ /* 0x100fe20000010806 */
[----:B------:R-:W-:Y:S01]  /*15520*/  LOP3.LUT R138, R28, 0xff, RZ, 0xc0, !PT ;  /* 0x000000ff1c8a7812 */ /* 0x000fe200078ec0ff */
[C---:B------:R-:W-:Y:S01]  /*15530*/  HMMA.16816.F32.BF16 R196, R16.reuse, R140, R196 ;  /* 0x0000008c10c4723c */ /* 0x040fe200000418c4 */
[----:B------:R-:W-:Y:S03]  /*15540*/  MUFU.EX2 R65, R65 ;  /* 0x0000004100417308 */ /* 0x000fe60000000800 */
[----:B------:R-:W-:Y:S01]  /*15550*/  LOP3.LUT R28, R20, 0xff, RZ, 0xc0, !PT ;  /* 0x000000ff141c7812 */ /* 0x000fe200078ec0ff */
[----:B------:R-:W-:Y:S01]  /*15560*/  FFMA.FTZ R139, R31, c[0x0][0x23c], -R5 ;  /* 0x00008f001f8b7a23 */ /* 0x000fe20000010805 */
[----:B------:R-:W-:Y:S01]  /*15570*/  SHF.R.U32.HI R31, RZ, 0x8, R137 ;  /* 0x00000008ff1f7819 */ /* 0x000fe20000011689 */
[----:B------:R-:W-:Y:S01]  /*15580*/  FFMA.FTZ R88, R88, c[0x0][0x23c], -R6 ;  /* 0x00008f0058587a23 */ /* 0x000fe20000010806 */
[----:B------:R-:W-:Y:S01]  /*15590*/  HMMA.16816.F32.BF16 R192, R16, R142, R192 ;  /* 0x0000008e10c0723c */ /* 0x000fe200000418c0 */
[----:B------:R-:W1:Y:S02]  /*155a0*/  LDSM.16.MT88.4 R16, [R240+0x4400] ;  /* 0x00440000f010783b */ /* 0x000e640000004200 */
[----:B------:R2:W-:Y:S01]  /*155b0*/  MUFU.EX2 R137, R139 ;  /* 0x0000008b00897308 */ /* 0x0005e20000000800 */
[----:B------:R-:W-:Y:S01]  /*155c0*/  PRMT R164, R164, 0x5410, R136 ;  /* 0x00005410a4a47816 */ /* 0x000fe20000000088 */
[----:B------:R-:W-:Y:S01]  /*155d0*/  FFMA.FTZ R89, R89, c[0x0][0x23c], -R6 ;  /* 0x00008f0059597a23 */ /* 0x000fe20000010806 */
[----:B------:R-:W-:Y:S01]  /*155e0*/  PRMT R228, R138, 0x5410, R21 ;  /* 0x000054108ae47816 */ /* 0x000fe20000000015 */
[----:B------:R-:W-:Y:S01]  /*155f0*/  FFMA.FTZ R138, R23, c[0x0][0x23c], -R5 ;  /* 0x00008f00178a7a23 */ /* 0x000fe20000010805 */
[----:B------:R-:W-:Y:S01]  /*15600*/  PRMT R175, R145, 0x5410, R144 ;  /* 0x0000541091af7816 */ /* 0x000fe20000000090 */
[----:B------:R-:W-:Y:S03]  /*15610*/  FFMA.FTZ R143, R24, c[0x0][0x23c], -R6 ;  /* 0x00008f00188f7a23 */ /* 0x000fe60000010806 */
[----:B------:R-:W-:Y:S01]  /*15620*/  PRMT R144, R188, 0x5410, R29 ;  /* 0x00005410bc907816 */ /* 0x000fe2000000001d */
[----:B------:R3:W-:Y:S01]  /*15630*/  MUFU.EX2 R136, R30 ;  /* 0x0000001e00887308 */ /* 0x0007e20000000800 */
[----:B------:R-:W-:Y:S01]  /*15640*/  LOP3.LUT R29, R163, 0xff, RZ, 0xc0, !PT ;  /* 0x000000ffa31d7812 */ /* 0x000fe200078ec0ff */
[--C-:B------:R-:W-:Y:S01]  /*15650*/  FFMA.FTZ R98, R98, c[0x0][0x23c], -R7.reuse ;  /* 0x00008f0062627a23 */ /* 0x100fe20000010807 */
[----:B------:R-:W-:Y:S01]  /*15660*/  F2FP.BF16.PACK_AB R23, R152, R151 ;  /* 0x000000979817723e */ /* 0x000fe200000010ff */
[----:B------:R-:W-:Y:S01]  /*15670*/  FFMA.FTZ R99, R99, c[0x0][0x23c], -R7 ;  /* 0x00008f0063637a23 */ /* 0x000fe20000010807 */
[----:B------:R-:W-:Y:S01]  /*15680*/  PRMT R177, R29, 0x5410, R31 ;  /* 0x000054101db17816 */ /* 0x000fe2000000001f */
[----:B------:R-:W-:Y:S01]  /*15690*/  FFMA.FTZ R4, R183, R9, R4 ;  /* 0x00000009b7047223 */ /* 0x000fe20000010004 */
[----:B------:R-:W-:Y:S01]  /*156a0*/  F2FP.BF16.PACK_AB R142, R154, R153 ;  /* 0x000000999a8e723e */ /* 0x000fe200000010ff */
[----:B------:R-:W-:Y:S01]  /*156b0*/  FADD.FTZ R161, R161, R2 ;  /* 0x00000002a1a17221 */ /* 0x000fe20000010000 */
[----:B------:R-:W-:Y:S01]  /*156c0*/  SHF.R.U32.HI R140, RZ, 0x10, R20 ;  /* 0x00000010ff8c7819 */ /* 0x000fe20000011614 */
[----:B------:R-:W-:Y:S01]  /*156d0*/  MUFU.EX2 R138, R138 ;  /* 0x0000008a008a7308 */ /* 0x000fe20000000800 */
[----:B------:R-:W-:Y:S02]  /*156e0*/  FADD.FTZ R14, R14, R3 ;  /* 0x000000030e0e7221 */ /* 0x000fe40000010000 */
[----:B------:R-:W-:Y:S01]  /*156f0*/  LOP3.LUT R140, R140, 0xff, RZ, 0xc0, !PT ;  /* 0x000000ff8c8c7812 */ /* 0x000fe200078ec0ff */
[----:B--2---:R-:W-:Y:S02]  /*15700*/  FFMA.FTZ R139, R22, c[0x0][0x23c], -R5 ;  /* 0x00008f00168b7a23 */ /* 0x004fe40000010805 */
[----:B------:R-:W-:Y:S02]  /*15710*/  IMAD.U32 R22, RZ, RZ, UR6 ;  /* 0x00000006ff167e24 */ /* 0x000fe4000f8e00ff */
[----:B------:R-:W-:Y:S02]  /*15720*/  FADD.FTZ R4, R10, R4 ;  /* 0x000000040a047221 */ /* 0x000fe40000010000 */
[----:B------:R-:W2:Y:S01]  /*15730*/  MUFU.EX2 R139, R139 ;  /* 0x0000008b008b7308 */ /* 0x000ea20000000800 */
[----:B------:R-:W-:Y:S01]  /*15740*/  LOP3.LUT R22, R245, UR33, R22, 0x96, !PT ;  /* 0x00000021f5167c12 */ /* 0x000fe2000f8e9616 */
[----:B------:R-:W-:Y:S01]  /*15750*/  FADD.FTZ R161, R157, R161 ;  /* 0x000000a19da17221 */ /* 0x000fe20000010000 */
[----:B---3--:R-:W-:Y:S01]  /*15760*/  LOP3.LUT R30, R20, 0xffff, RZ, 0xc0, !PT ;  /* 0x0000ffff141e7812 */ /* 0x008fe200078ec0ff */
[----:B------:R-:W-:Y:S01]  /*15770*/  FADD.FTZ R159, R159, R14 ;  /* 0x0000000e9f9f7221 */ /* 0x000fe20000010000 */
[----:B------:R-:W-:Y:S01]  /*15780*/  SHF.R.U32.HI R20, RZ, 0x18, R20 ;  /* 0x00000018ff147819 */ /* 0x000fe20000011614 */
[----:B------:R-:W-:Y:S01]  /*15790*/  IMAD.WIDE.U32 R178, R22, -0x326172a9, RZ ;  /* 0xcd9e8d5716b27825 */ /* 0x000fe200078e00ff */
[----:B------:R-:W-:Y:S01]  /*157a0*/  SHF.R.U32.HI R30, RZ, 0x8, R30 ;  /* 0x00000008ff1e7819 */ /* 0x000fe2000001161e */
[--C-:B------:R-:W-:Y:S02]  /*157b0*/  HSET2.LE.AND R22, R164, R189.reuse, PT ;  /* 0x000000bda4167233 */ /* 0x100fe40003803000 */
[----:B------:R-:W-:Y:S01]  /*157c0*/  MUFU.EX2 R143, R143 ;  /* 0x0000008f008f7308 */ /* 0x000fe20000000800 */
[----:B------:R-:W-:Y:S01]  /*157d0*/  PRMT R140, R140, 0x5410, R20 ;  /* 0x000054108c8c7816 */ /* 0x000fe20000000014 */
[----:B------:R-:W-:Y:S01]  /*157e0*/  FFMA.FTZ R164, R27, c[0x0][0x23c], -R7 ;  /* 0x00008f001ba47a23 */ /* 0x000fe20000010807 */
[----:B------:R-:W-:Y:S01]  /*157f0*/  PRMT R21, R28, 0x5410, R30 ;  /* 0x000054101c157816 */ /* 0x000fe2000000001e */
[----:B------:R-:W-:Y:S01]  /*15800*/  FADD.FTZ R4, R11, R4 ;  /* 0x000000040b047221 */ /* 0x000fe20000010000 */
[----:B------:R-:W3:Y:S01]  /*15810*/  LDSM.16.MT88.4 R28, [R231+0x4400] ;  /* 0x00440000e71c783b */ /* 0x000ee20000004200 */
[----:B------:R-:W-:Y:S01]  /*15820*/  LOP3.LUT R141, R179, UR17, R242, 0x96, !PT ;  /* 0x00000011b38d7c12 */ /* 0x000fe2000f8e96f2 */
[----:B------:R-:W-:Y:S01]  /*15830*/  FADD.FTZ R161, R158, R161 ;  /* 0x000000a19ea17221 */ /* 0x000fe20000010000 */
[----:B------:R-:W-:Y:S01]  /*15840*/  LOP3.LUT R22, R22, R23, RZ, 0xc0, !PT ;  /* 0x0000001716167212 */ /* 0x000fe200078ec0ff */
[--C-:B------:R-:W-:Y:S01]  /*15850*/  HSET2.LE.AND R23, R144, R189.reuse, PT ;  /* 0x000000bd90177233 */ /* 0x100fe20003803000 */
[----:B------:R-:W-:Y:S01]  /*15860*/  MUFU.EX2 R164, R164 ;  /* 0x000000a400a47308 */ /* 0x000fe20000000800 */
[----:B------:R-:W-:Y:S01]  /*15870*/  IMAD.WIDE.U32 R234, R141, -0x2daee0ad, RZ ;  /* 0xd2511f538dea7825 */ /* 0x000fe200078e00ff */
[----:B------:R-:W-:Y:S02]  /*15880*/  LOP3.LUT R20, R169, UR15, R178, 0x96, !PT ;  /* 0x0000000fa9147c12 */ /* 0x000fe4000f8e96b2 */
[----:B--2---:R-:W-:Y:S01]  /*15890*/  F2FP.BF16.PACK_AB R24, R138, R139 ;  /* 0x0000008b8a18723e */ /* 0x004fe200000010ff */
[----:B------:R-:W-:Y:S01]  /*158a0*/  FADD.FTZ R159, R160, R159 ;  /* 0x0000009fa09f7221 */ /* 0x000fe20000010000 */
[----:B------:R-:W-:Y:S01]  /*158b0*/  LOP3.LUT R145, R235, UR14, R226, 0x96, !PT ;  /* 0x0000000eeb917c12 */ /* 0x000fe2000f8e96e2 */
[----:B------:R-:W-:Y:S01]  /*158c0*/  IMAD.WIDE.U32 R232, R20, -0x2daee0ad, RZ ;  /* 0xd2511f5314e87825 */ /* 0x000fe200078e00ff */
[--C-:B------:R-:W-:Y:S01]  /*158d0*/  HSET2.LE.AND R20, R21, R189.reuse, PT ;  /* 0x000000bd15147233 */ /* 0x100fe20003803000 */
[----:B------:R-:W-:Y:S01]  /*158e0*/  F2FP.BF16.PACK_AB R21, R137, R136 ;  /* 0x000000888915723e */ /* 0x000fe200000010ff */
[----:B------:R-:W-:Y:S01]  /*158f0*/  MUFU.EX2 R48, R48 ;  /* 0x0000003000307308 */ /* 0x000fe20000000800 */
[----:B------:R-:W-:Y:S01]  /*15900*/  IMAD.WIDE.U32 R144, R145, -0x326172a9, RZ ;  /* 0xcd9e8d5791907825 */ /* 0x000fe200078e00ff */
[----:B------:R-:W-:Y:S02]  /*15910*/  LOP3.LUT R141, R233, UR12, R234, 0x96, !PT ;  /* 0x0000000ce98d7c12 */ /* 0x000fe4000f8e96ea */
[----:B------:R-:W-:Y:S01]  /*15920*/  LOP3.LUT R23, R23, R21, RZ, 0xc0, !PT ;  /* 0x0000001517177212 */ /* 0x000fe200078ec0ff */
[--C-:B------:R-:W-:Y:S01]  /*15930*/  HSET2.LE.AND R21, R140, R189.reuse, PT ;  /* 0x000000bd8c157233 */ /* 0x100fe20003803000 */
[----:B------:R-:W-:Y:S01]  /*15940*/  LOP3.LUT R20, R20, R142, RZ, 0xc0, !PT ;  /* 0x0000008e14147212 */ /* 0x000fe200078ec0ff */
[--C-:B------:R-:W-:Y:S02]  /*15950*/  FFMA.FTZ R140, R25, c[0x0][0x23c], -R6.reuse ;  /* 0x00008f00198c7a23 */ /* 0x100fe40000010806 */
[----:B------:R-:W-:Y:S01]  /*15960*/  FFMA.FTZ R142, R32, c[0x0][0x23c], -R6 ;  /* 0x00008f00208e7a23 */ /* 0x000fe20000010806 */
[----:B------:R-:W-:Y:S01]  /*15970*/  MUFU.EX2 R49, R49 ;  /* 0x0000003100317308 */ /* 0x000fe20000000800 */
[----:B------:R-:W-:Y:S01]  /*15980*/  LOP3.LUT R21, R21, R24, RZ, 0xc0, !PT ;  /* 0x0000001815157212 */ /* 0x000fe200078ec0ff */
[----:B------:R-:W-:Y:S01]  /*15990*/  FADD.FTZ R162, R162, R4 ;  /* 0x00000004a2a27221 */ /* 0x000fe20000010000 */
[----:B------:R-:W-:Y:S01]  /*159a0*/  LOP3.LUT R24, R145, UR13, R168, 0x96, !PT ;  /* 0x0000000d91187c12 */ /* 0x000fe2000f8e96a8 */
[----:B------:R-:W-:Y:S02]  /*159b0*/  FFMA.FTZ R145, R35, c[0x0][0x23c], -R7 ;  /* 0x00008f0023917a23 */ /* 0x000fe40000010807 */
[----:B------:R-:W-:Y:S02]  /*159c0*/  FADD.FTZ R161, R139, R161 ;  /* 0x000000a18ba17221 */ /* 0x000fe40000010000 */
[----:B------:R-:W-:Y:S01]  /*159d0*/  IMAD.WIDE.U32 R234, R24, -0x2daee0ad, RZ ;  /* 0xd2511f5318ea7825 */ /* 0x000fe200078e00ff */
[C---:B-1----:R-:W-:Y:S01]  /*159e0*/  HMMA.16816.F32.BF16 R208, R20.reuse, R18, R208 ;  /* 0x0000001214d0723c */ /* 0x042fe200000418d0 */
[----:B------:R-:W-:Y:S02]  /*159f0*/  MUFU.EX2 R140, R140 ;  /* 0x0000008c008c7308 */ /* 0x000fe40000000800 */
[----:B------:R-:W-:Y:S01]  /*15a00*/  FADD.FTZ R154, R154, R148 ;  /* 0x000000949a9a7221 */ /* 0x000fe20000010000 */
[----:B------:R-:W-:Y:S01]  /*15a10*/  LOP3.LUT R24, R235, UR10, R232, 0x96, !PT ;  /* 0x0000000aeb187c12 */ /* 0x000fe2000f8e96e8 */
[----:B------:R-:W-:Y:S03]  /*15a20*/  IMAD.WIDE.U32 R232, R141, -0x326172a9, RZ ;  /* 0xcd9e8d578de87825 */ /* 0x000fe600078e00ff */
[C---:B---3--:R-:W-:Y:S01]  /*15a30*/  HMMA.16816.F32.BF16 R216, R20.reuse, R30, R216 ;  /* 0x0000001e14d8723c */ /* 0x048fe200000418d8 */
[----:B------:R-:W-:Y:S02]  /*15a40*/  FFMA.FTZ R141, R33, c[0x0][0x23c], -R6 ;  /* 0x00008f00218d7a23 */ /* 0x000fe40000010806 */
[----:B------:R-:W-:Y:S01]  /*15a50*/  MUFU.EX2 R142, R142 ;  /* 0x0000008e008e7308 */ /* 0x000fe20000000800 */
[----:B------:R-:W-:Y:S01]  /*15a60*/  LOP3.LUT R32, R233, UR11, R144, 0x96, !PT ;  /* 0x0000000be9207c12 */ /* 0x000fe2000f8e9690 */
[----:B------:R-:W-:Y:S02]  /*15a70*/  FFMA.FTZ R144, R26, c[0x0][0x23c], -R7 ;  /* 0x00008f001a907a23 */ /* 0x000fe40000010807 */
[----:B------:R-:W-:Y:S01]  /*15a80*/  FADD.FTZ R161, R138, R161 ;  /* 0x000000a18aa17221 */ /* 0x000fe20000010000 */
[C---:B------:R-:W-:Y:S01]  /*15a90*/  HMMA.16816.F32.BF16 R220, R20.reuse, R28, R220 ;  /* 0x0000001c14dc723c */ /* 0x040fe200000418dc */
[----:B------:R-:W-:Y:S04]  /*15aa0*/  IMAD.WIDE.U32 R32, R32, -0x2daee0ad, RZ ;  /* 0xd2511f5320207825 */ /* 0x000fe800078e00ff */
[----:B------:R-:W1:Y:S01]  /*15ab0*/  MUFU.EX2 R144, R144 ;  /* 0x0000009000907308 */ /* 0x000e620000000800 */
[----:B------:R-:W-:Y:S01]  /*15ac0*/  LOP3.LUT R25, R33, UR8, R234, 0x96, !PT ;  /* 0x0000000821197c12 */ /* 0x000fe2000f8e96ea */
[----:B------:R-:W-:Y:S01]  /*15ad0*/  FADD.FTZ R154, R151, R154 ;  /* 0x0000009a979a7221 */ /* 0x000fe20000010000 */
[----:B------:R-:W-:Y:S01]  /*15ae0*/  SHF.R.U32.HI R33, RZ, 0x18, R163 ;  /* 0x00000018ff217819 */ /* 0x000fe200000116a3 */
[----:B------:R-:W-:Y:S01]  /*15af0*/  HMMA.16816.F32.BF16 R212, R20, R16, R212 ;  /* 0x0000001014d4723c */ /* 0x000fe200000418d4 */
[----:B------:R2:W5:Y:S02]  /*15b00*/  LDL.LU.64 R234, [R1+0x20] ;  /* 0x0000200001ea7983 */ /* 0x0005640000300a00 */
[----:B------:R-:W-:Y:S02]  /*15b10*/  FADD.FTZ R161, R136, R161 ;  /* 0x000000a188a17221 */ /* 0x000fe40000010000 */
[----:B------:R-:W-:Y:S01]  /*15b20*/  FADD.FTZ R152, R152, R154 ;  /* 0x0000009a98987221 */ /* 0x000fe20000010000 */
[----:B------:R-:W-:Y:S01]  /*15b30*/  MUFU.EX2 R145, R145 ;  /* 0x0000009100917308 */ /* 0x000fe20000000800 */
[----:B------:R-:W-:Y:S01]  /*15b40*/  SHF.R.U32.HI R22, RZ, 0x10, R163 ;  /* 0x00000010ff167819 */ /* 0x000fe200000116a3 */
[----:B------:R-:W-:Y:S04]  /*15b50*/  IMAD.MOV.U32 R21, RZ, RZ, R233 ;  /* 0x000000ffff157224 */ /* 0x000fe800078e00e9 */
[----:B------:R-:W-:Y:S01]  /*15b60*/  LOP3.LUT R22, R22, 0xff, RZ, 0xc0, !PT ;  /* 0x000000ff16167812 */ /* 0x000fe200078ec0ff */
[----:B------:R-:W-:Y:S02]  /*15b70*/  IMAD.MOV.U32 R20, RZ, RZ, R232 ;  /* 0x000000ffff147224 */ /* 0x000fe400078e00e8 */
[----:B------:R-:W-:Y:S01]  /*15b80*/  IMAD.MOV.U32 R27, RZ, RZ, R21 ;  /* 0x000000ffff1b7224 */ /* 0x000fe200078e0015 */
[C---:B------:R-:W-:Y:S01]  /*15b90*/  LOP3.LUT R21, R185.reuse, 0xffff, RZ, 0xc0, !PT ;  /* 0x0000ffffb9157812 */ /* 0x040fe200078ec0ff */
[----:B------:R-:W3:Y:S01]  /*15ba0*/  MUFU.EX2 R141, R141 ;  /* 0x0000008d008d7308 */ /* 0x000ee20000000800 */
[----:B------:R-:W-:Y:S01]  /*15bb0*/  PRMT R33, R22, 0x5410, R33 ;  /* 0x0000541016217816 */ /* 0x000fe20000000021 */
[----:B------:R-:W-:Y:S01]  /*15bc0*/  IMAD.WIDE.U32 R232, R24, -0x326172a9, RZ ;  /* 0xcd9e8d5718e87825 */ /* 0x000fe200078e00ff */
[----:B------:R-:W-:Y:S02]  /*15bd0*/  SHF.R.U32.HI R21, RZ, 0x8, R21 ;  /* 0x00000008ff157819 */ /* 0x000fe40000011615 */
[----:B------:R-:W-:Y:S01]  /*15be0*/  SHF.R.U32.HI R22, RZ, 0x10, R171 ;  /* 0x00000010ff167819 */ /* 0x000fe200000116ab */
[----:B------:R-:W-:Y:S01]  /*15bf0*/  IMAD.MOV.U32 R26, RZ, RZ, R20 ;  /* 0x000000ffff1a7224 */ /* 0x000fe200078e0014 */
[----:B------:R-:W-:Y:S01]  /*15c00*/  LOP3.LUT R20, R185, 0xff, RZ, 0xc0, !PT ;  /* 0x000000ffb9147812 */ /* 0x000fe200078ec0ff */
[----:B------:R-:W-:Y:S01]  /*15c10*/  IMAD.MOV.U32 R34, RZ, RZ, R232 ;  /* 0x000000ffff227224 */ /* 0x000fe200078e00e8 */
[----:B------:R-:W-:Y:S01]  /*15c20*/  LOP3.LUT R22, R22, 0xff, RZ, 0xc0, !PT ;  /* 0x000000ff16167812 */ /* 0x000fe200078ec0ff */
[----:B------:R-:W-:Y:S01]  /*15c30*/  IMAD.MOV.U32 R35, RZ, RZ, R233 ;  /* 0x000000ffff237224 */ /* 0x000fe200078e00e9 */
[----:B------:R-:W-:Y:S01]  /*15c40*/  PRMT R176, R20, 0x5410, R21 ;  /* 0x0000541014b07816 */ /* 0x000fe20000000015 */
[--C-:B------:R-:W-:Y:S01]  /*15c50*/  HSET2.LE.AND R33, R33, R189.reuse, PT ;  /* 0x000000bd21217233 */ /* 0x100fe20003803000 */
[----:B------:R-:W-:Y:S01]  /*15c60*/  LOP3.LUT R21, R171, 0xffff, RZ, 0xc0, !PT ;  /* 0x0000ffffab157812 */ /* 0x000fe200078ec0ff */
[--C-:B------:R-:W-:Y:S01]  /*15c70*/  HSET2.LE.AND R35, R165, R189.reuse, PT ;  /* 0x000000bda5237233 */ /* 0x100fe20003803000 */
[----:B------:R-:W-:Y:S01]  /*15c80*/  LOP3.LUT R24, R233, UR9, R26, 0x96, !PT ;  /* 0x00000009e9187c12 */ /* 0x000fe2000f8e961a */
[----:B------:R-:W-:Y:S01]  /*15c90*/  IMAD.WIDE.U32 R26, R25, -0x326172a9, RZ ;  /* 0xcd9e8d57191a7825 */ /* 0x000fe200078e00ff */
[----:B------:R-:W-:Y:S01]  /*15ca0*/  LOP3.LUT R20, R171, 0xff, RZ, 0xc0, !PT ;  /* 0x000000ffab147812 */ /* 0x000fe200078ec0ff */
[----:B------:R2:W5:Y:S01]  /*15cb0*/  LDL.LU.64 R232, [R1+0x18] ;  /* 0x0000180001e87983 */ /* 0x0005620000300a00 */
[----:B------:R-:W-:Y:S01]  /*15cc0*/  SHF.R.U32.HI R21, RZ, 0x8, R21 ;  /* 0x00000008ff157819 */ /* 0x000fe20000011615 */
[----:B------:R-:W-:Y:S01]  /*15cd0*/  MUFU.EX2 R66, R66 ;  /* 0x0000004200427308 */ /* 0x000fe20000000800 */
[----:B------:R-:W-:Y:S01]  /*15ce0*/  SHF.R.U32.HI R171, RZ, 0x18, R171 ;  /* 0x00000018ffab7819 */ /* 0x000fe200000116ab */
[----:B------:R-:W-:Y:S01]  /*15cf0*/  FFMA.FTZ R165, R40, c[0x0][0x23c], -R6 ;  /* 0x00008f0028a57a23 */ /* 0x000fe20000010806 */
[----:B------:R-:W-:Y:S01]  /*15d00*/  LOP3.LUT R23, R26, 0xffff, RZ, 0xc0, !PT ;  /* 0x0000ffff1a177812 */ /* 0x000fe200078ec0ff */
[----:B------:R-:W-:Y:S01]  /*15d10*/  FFMA.FTZ R163, R39, c[0x0][0x23c], -R5 ;  /* 0x00008f0027a37a23 */ /* 0x000fe20000010805 */
[----:B------:R-:W-:Y:S01]  /*15d20*/  PRMT R20, R20, 0x5410, R21 ;  /* 0x0000541014147816 */ /* 0x000fe20000000015 */
[----:B-1----:R-:W-:Y:S01]  /*15d30*/  FADD.FTZ R162, R144, R162 ;  /* 0x000000a290a27221 */ /* 0x002fe20000010000 */
[----:B------:R-:W-:Y:S01]  /*15d40*/  PRMT R21, R22, 0x5410, R171 ;  /* 0x0000541016157816 */ /* 0x000fe200000000ab */
[----:B------:R-:W-:Y:S01]  /*15d50*/  FADD.FTZ R161, R137, R161 ;  /* 0x000000a189a17221 */ /* 0x000fe20000010000 */
[----:B------:R-:W-:Y:S01]  /*15d60*/  LOP3.LUT R188, R26, 0xff, RZ, 0xc0, !PT ;  /* 0x000000ff1abc7812 */ /* 0x000fe200078ec0ff */
[----:B------:R-:W-:Y:S01]  /*15d70*/  MUFU.EX2 R163, R163 ;  /* 0x000000a300a37308 */ /* 0x000fe20000000800 */
[----:B------:R-:W-:Y:S01]  /*15d80*/  SHF.R.U32.HI R23, RZ, 0x8, R23 ;  /* 0x00000008ff177819 */ /* 0x000fe20000011617 */
[--C-:B------:R-:W-:Y:S01]  /*15d90*/  HSET2.LE.AND R20, R20, R189.reuse, PT ;  /* 0x000000bd14147233 */ /* 0x100fe20003803000 */
[----:B------:R-:W-:Y:S01]  /*15da0*/  F2FP.BF16.PACK_AB R22, R140, R143 ;  /* 0x0000008f8c16723e */ /* 0x000fe200000010ff */
[--C-:B------:R-:W-:Y:S01]  /*15db0*/  HSET2.LE.AND R21, R21, R189.reuse, PT ;  /* 0x000000bd15157233 */ /* 0x100fe20003803000 */
[----:B------:R-:W-:Y:S01]  /*15dc0*/  PRMT R188, R188, 0x5410, R23 ;  /* 0x00005410bcbc7816 */ /* 0x000fe20000000017 */
[----:B------:R-:W-:Y:S01]  /*15dd0*/  FADD.FTZ R143, R143, R159 ;  /* 0x0000009f8f8f7221 */ /* 0x000fe20000010000 */
[C---:B------:R-:W-:Y:S01]  /*15de0*/  F2FP.BF16.PACK_AB R23, R164.reuse, R144 ;  /* 0x00000090a417723e */ /* 0x040fe200000010ff */
[----:B------:R-:W-:Y:S01]  /*15df0*/  FADD.FTZ R164, R164, R162 ;  /* 0x000000a2a4a47221 */ /* 0x000fe20000010000 */
[----:B------:R-:W-:Y:S01]  /*15e00*/  SHF.R.U32.HI R185, RZ, 0x18, R185 ;  /* 0x00000018ffb97819 */ /* 0x000fe200000116b9 */
[----:B------:R-:W1:Y:S01]  /*15e10*/  MUFU.EX2 R165, R165 ;  /* 0x000000a500a57308 */ /* 0x000e620000000800 */
[----:B------:R-:W-:Y:S01]  /*15e20*/  LOP3.LUT R20, R20, R22, RZ, 0xc0, !PT ;  /* 0x0000001614147212 */ /* 0x000fe200078ec0ff */
[--C-:B------:R-:W-:Y:S01]  /*15e30*/  HSET2.LE.AND R22, R146, R189.reuse, PT ;  /* 0x000000bd92167233 */ /* 0x100fe20003803000 */
[----:B------:R-:W-:Y:S01]  /*15e40*/  LOP3.LUT R21, R21, R23, RZ, 0xc0, !PT ;  /* 0x0000001715157212 */ /* 0x000fe200078ec0ff */
[--C-:B------:R-:W-:Y:S01]  /*15e50*/  HSET2.LE.AND R23, R228, R189.reuse, PT ;  /* 0x000000bde4177233 */ /* 0x100fe20003803000 */
[----:B------:R-:W-:Y:S01]  /*15e60*/  PRMT R252, R252, 0x5410, R185 ;  /* 0x00005410fcfc7816 */ /* 0x000fe200000000b9 */
[----:B------:R-:W-:Y:S01]  /*15e70*/  FADD.FTZ R143, R140, R143 ;  /* 0x0000008f8c8f7221 */ /* 0x000fe20000010000 */
[----:B------:R-:W-:Y:S01]  /*15e80*/  LOP3.LUT R187, R27, UR19, R34, 0x96, !PT ;  /* 0x000000131bbb7c12 */ /* 0x000fe2000f8e9622 */
[--C-:B------:R-:W-:Y:S01]  /*15e90*/  HSET2.LE.AND R34, R241, R189.reuse, PT ;  /* 0x000000bdf1227233 */ /* 0x100fe20003803000 */
[--C-:B------:R-:W-:Y:S01]  /*15ea0*/  SHF.R.U32.HI R25, RZ, 0x10, R26.reuse ;  /* 0x00000010ff197819 */ /* 0x100fe2000001161a */
[----:B------:R-:W4:Y:S01]  /*15eb0*/  MUFU.EX2 R146, R38 ;  /* 0x0000002600927308 */ /* 0x000f220000000800 */
[----:B------:R-:W-:Y:S01]  /*15ec0*/  SHF.R.U32.HI R185, RZ, 0x18, R26 ;  /* 0x00000018ffb97819 */ /* 0x000fe2000001161a */
[----:B------:R-:W-:Y:S01]  /*15ed0*/  FADD.FTZ R164, R147, R164 ;  /* 0x000000a493a47221 */ /* 0x000fe20000010000 */
[----:B---3--:R-:W-:Y:S01]  /*15ee0*/  F2FP.BF16.PACK_AB R26, R141, R142 ;  /* 0x0000008e8d1a723e */ /* 0x008fe200000010ff */
[----:B------:R-:W-:Y:S01]  /*15ef0*/  FADD.FTZ R142, R142, R143 ;  /* 0x0000008f8e8e7221 */ /* 0x000fe20000010000 */
[C---:B------:R-:W-:Y:S01]  /*15f00*/  F2FP.BF16.PACK_AB R27, R145.reuse, R147 ;  /* 0x00000093911b723e */ /* 0x040fe200000010ff */
[----:B------:R-:W-:Y:S01]  /*15f10*/  FADD.FTZ R164, R145, R164 ;  /* 0x000000a491a47221 */ /* 0x000fe20000010000 */
[----:B------:R-:W-:Y:S01]  /*15f20*/  LOP3.LUT R22, R22, R26, RZ, 0xc0, !PT ;  /* 0x0000001a16167212 */ /* 0x000fe200078ec0ff */
[----:B------:R-:W-:Y:S01]  /*15f30*/  FADD.FTZ R142, R141, R142 ;  /* 0x0000008e8d8e7221 */ /* 0x000fe20000010000 */
[----:B------:R-:W-:Y:S01]  /*15f40*/  LOP3.LUT R23, R23, R27, RZ, 0xc0, !PT ;  /* 0x0000001b17177212 */ /* 0x000fe200078ec0ff */
[----:B------:R-:W-:Y:S01]  /*15f50*/  MUFU.EX2 R67, R67 ;  /* 0x0000004300437308 */ /* 0x000fe20000000800 */
[----:B------:R-:W-:Y:S01]  /*15f60*/  LOP3.LUT R25, R25, 0xff, RZ, 0xc0, !PT ;  /* 0x000000ff19197812 */ /* 0x000fe200078ec0ff */
[----:B------:R-:W-:Y:S01]  /*15f70*/  FADD.FTZ R152, R155, R152 ;  /* 0x000000989b987221 */ /* 0x000fe20000010000 */
[----:B------:R-:W-:Y:S01]  /*15f80*/  SHF.R.U32.HI R26, RZ, 0x8, R250 ;  /* 0x00000008ff1a7819 */ /* 0x000fe200000116fa */
[----:B-1----:R-:W-:Y:S01]  /*15f90*/  FADD.FTZ R142, R165, R142 ;  /* 0x0000008ea58e7221 */ /* 0x002fe20000010000 */
[----:B------:R-:W-:Y:S01]  /*15fa0*/  PRMT R185, R25, 0x5410, R185 ;  /* 0x0000541019b97816 */ /* 0x000fe200000000b9 */
[C---:B------:R-:W-:Y:S01]  /*15fb0*/  HMMA.16816.F32.BF16 R204, R20.reuse, R28, R204 ;  /* 0x0000001c14cc723c */ /* 0x040fe200000418cc */
[----:B------:R-:W-:Y:S01]  /*15fc0*/  LOP3.LUT R25, R251, 0xff, RZ, 0xc0, !PT ;  /* 0x000000fffb197812 */ /* 0x000fe200078ec0ff */
[----:B------:R-:W-:Y:S01]  /*15fd0*/  IMAD.WIDE.U32 R250, R24, -0x2daee0ad, RZ ;  /* 0xd2511f5318fa7825 */ /* 0x000fe200078e00ff */
[----:B------:R-:W-:Y:S01]  /*15fe0*/  PRMT R249, R249, 0x5410, R26 ;  /* 0x00005410f9f97816 */ /* 0x000fe2000000001a */
[----:B------:R-:W-:Y:S01]  /*15ff0*/  MUFU.EX2 R58, R58 ;  /* 0x0000003a003a7308 */ /* 0x000fe20000000800 */
[----:B------:R-:W-:Y:S01]  /*16000*/  PRMT R248, R25, 0x5410, R248 ;  /* 0x0000541019f87816 */ /* 0x000fe200000000f8 */
[C---:B------:R-:W-:Y:S01]  /*16010*/  FADD.FTZ R152, R156.reuse, R152 ;  /* 0x000000989c987221 */ /* 0x040fe20000010000 */
[----:B------:R-:W-:Y:S01]  /*16020*/  LOP3.LUT R171, R251, UR18, R32, 0x96, !PT ;  /* 0x00000012fbab7c12 */ /* 0x000fe2000f8e9620 */
[--C-:B------:R-:W-:Y:S01]  /*16030*/  HSET2.LE.AND R32, R177, R189.reuse, PT ;  /* 0x000000bdb1207233 */ /* 0x100fe20003803000 */
[----:B------:R-:W-:Y:S01]  /*16040*/  F2FP.BF16.PACK_AB R29, R45, R44 ;  /* 0x0000002c2d1d723e */ /* 0x000fe200000010ff */
[----:B------:R-:W1:Y:S01]  /*16050*/  LDSM.16.MT88.4 R24, [R231+0x4800] ;  /* 0x00480000e718783b */ /* 0x000e620000004200 */
[C---:B------:R-:W-:Y:S01]  /*16060*/  HMMA.16816.F32.BF16 R200, R20.reuse, R30, R200 ;  /* 0x0000001e14c8723c */ /* 0x040fe200000418c8 */
[----:B------:R-:W-:Y:S01]  /*16070*/  F2FP.BF16.PACK_AB R28, R156, R155 ;  /* 0x0000009b9c1c723e */ /* 0x000fe200000010ff */
[----:B------:R-:W-:Y:S01]  /*16080*/  FFMA.FTZ R177, R103, c[0x0][0x23c], -R5 ;  /* 0x00008f0067b17a23 */ /* 0x000fe20000010805 */
[----:B------:R-:W-:Y:S01]  /*16090*/  LOP3.LUT R34, R34, R29, RZ, 0xc0, !PT ;  /* 0x0000001d22227212 */ /* 0x000fe200078ec0ff */
[----:B------:R-:W-:Y:S01]  /*160a0*/  MUFU.EX2 R59, R59 ;  /* 0x0000003b003b7308 */ /* 0x000fe20000000800 */
[----:B------:R-:W-:Y:S01]  /*160b0*/  LOP3.LUT R32, R32, R28, RZ, 0xc0, !PT ;  /* 0x0000001c20207212 */ /* 0x000fe200078ec0ff */
[----:B----4-:R-:W-:Y:S01]  /*160c0*/  FADD.FTZ R161, R146, R161 ;  /* 0x000000a192a17221 */ /* 0x010fe20000010000 */
[----:B------:R-:W-:Y:S01]  /*160d0*/  LOP3.LUT R38, R179, UR17, R224, 0x96, !PT ;  /* 0x00000011b3267c12 */ /* 0x000fe2000f8e96e0 */
[----:B------:R-:W3:Y:S01]  /*160e0*/  LDSM.16.MT88.4 R28, [R240+0x4800] ;  /* 0x00480000f01c783b */ /* 0x000ee20000004200 */
[----:B------:R-:W-:Y:S01]  /*160f0*/  LOP3.LUT R39, R167, UR15, R178, 0x96, !PT ;  /* 0x0000000fa7277c12 */ /* 0x000fe2000f8e96b2 */
[C---:B------:R-:W-:Y:S02]  /*16100*/  HMMA.16816.F32.BF16 R192, R20.reuse, R18, R192 ;  /* 0x0000001214c0723c */ /* 0x040fe400000418c0 */
[----:B------:R-:W-:Y:S01]  /*16110*/  LOP3.LUT R35, R35, R117, RZ, 0xc0, !PT ;  /* 0x0000007523237212 */ /* 0x000fe200078ec0ff */
[----:B------:R-:W-:Y:S01]  /*16120*/  IMAD.WIDE.U32 R228, R38, -0x2daee0ad, RZ ;  /* 0xd2511f5326e47825 */ /* 0x000fe200078e00ff */
[----:B------:R-:W-:Y:S01]  /*16130*/  F2FP.BF16.PACK_AB R117, R53, R52 ;  /* 0x000000343575723e */ /* 0x000fe200000010ff */
[----:B------:R-:W-:Y:S02]  /*16140*/  MUFU.EX2 R80, R80 ;  /* 0x0000005000507308 */ /* 0x000fe40000000800 */
[----:B------:R-:W-:Y:S01]  /*16150*/  IMAD.WIDE.U32 R178, R39, -0x2daee0ad, RZ ;  /* 0xd2511f5327b27825 */ /* 0x000fe200078e00ff */
[----:B------:R-:W-:Y:S01]  /*16160*/  LOP3.LUT R39, R229, UR14, R190, 0x96, !PT ;  /* 0x0000000ee5277c12 */ /* 0x000fe2000f8e96be */
[----:B------:R-:W-:Y:S03]  /*16170*/  HMMA.16816.F32.BF16 R196, R20, R16, R196 ;  /* 0x0000001014c4723c */ /* 0x000fe600000418c4 */
[----:B------:R-:W-:Y:S01]  /*16180*/  LOP3.LUT R38, R179, UR12, R228, 0x96, !PT ;  /* 0x0000000cb3267c12 */ /* 0x000fe2000f8e96e4 */
[C---:B------:R-:W-:Y:S02]  /*16190*/  FADD.FTZ R161, R163.reuse, R161 ;  /* 0x000000a1a3a17221 */ /* 0x040fe40000010000 */
[----:B------:R-:W-:Y:S01]  /*161a0*/  MUFU.EX2 R82, R82 ;  /* 0x0000005200527308 */ /* 0x000fe20000000800 */
[----:B------:R-:W-:Y:S01]  /*161b0*/  F2FP.BF16.PACK_AB R16, R163, R146 ;  /* 0x00000092a310723e */ /* 0x000fe200000010ff */
[--C-:B------:R-:W-:Y:S01]  /*161c0*/  HSET2.LE.AND R22, R249, R189.reuse, PT ;  /* 0x000000bdf9167233 */ /* 0x100fe20003803000 */
[--C-:B------:R-:W-:Y:S03]  /*161d0*/  SHF.R.U32.HI R21, RZ, 0x10, R37.reuse ;  /* 0x00000010ff157819 */ /* 0x100fe60000011625 */
[----:B------:R-:W-:Y:S01]  /*161e0*/  LOP3.LUT R33, R33, R16, RZ, 0xc0, !PT ;  /* 0x0000001021217212 */ /* 0x000fe200078ec0ff */
[--C-:B------:R-:W-:Y:S01]  /*161f0*/  HSET2.LE.AND R23, R248, R189.reuse, PT ;  /* 0x000000bdf8177233 */ /* 0x100fe20003803000 */
[----:B------:R-:W-:Y:S01]  /*16200*/  LOP3.LUT R16, R37, 0xffff, RZ, 0xc0, !PT ;  /* 0x0000ffff25107812 */ /* 0x000fe200078ec0ff */
[----:B------:R-:W-:Y:S01]  /*16210*/  IMAD.WIDE.U32 R248, R39, -0x326172a9, RZ ;  /* 0xcd9e8d5727f87825 */ /* 0x000fe200078e00ff */
[----:B------:R-:W-:Y:S01]  /*16220*/  LOP3.LUT R20, R37, 0xff, RZ, 0xc0, !PT ;  /* 0x000000ff25147812 */ /* 0x000fe200078ec0ff */
[----:B------:R-:W-:Y:S01]  /*16230*/  MUFU.EX2 R83, R83 ;  /* 0x0000005300537308 */ /* 0x000fe20000000800 */
[----:B------:R-:W-:Y:S01]  /*16240*/  SHF.R.U32.HI R37, RZ, 0x18, R37 ;  /* 0x00000018ff257819 */ /* 0x000fe20000011625 */
[--C-:B------:R-:W-:Y:S01]  /*16250*/  FFMA.FTZ R39, R79, c[0x0][0x23c], -R5.reuse ;  /* 0x00008f004f277a23 */ /* 0x100fe20000010805 */
[----:B------:R-:W-:Y:S01]  /*16260*/  LOP3.LUT R21, R21, 0xff, RZ, 0xc0, !PT ;  /* 0x000000ff15157812 */ /* 0x000fe200078ec0ff */
[C---:B-1----:R-:W-:Y:S01]  /*16270*/  HMMA.16816.F32.BF16 R220, R32.reuse, R24, R220 ;  /* 0x0000001820dc723c */ /* 0x042fe200000418dc */
[----:B------:R-:W-:Y:S01]  /*16280*/  SHF.R.U32.HI R16, RZ, 0x8, R16 ;  /* 0x00000008ff107819 */ /* 0x000fe20000011610 */
[----:B------:R-:W-:Y:S01]  /*16290*/  FFMA.FTZ R79, R70, c[0x0][0x23c], -R5 ;  /* 0x00008f00464f7a23 */ /* 0x000fe20000010805 */
[----:B------:R-:W-:Y:S01]  /*162a0*/  PRMT R21, R21, 0x5410, R37 ;  /* 0x0000541015157816 */ /* 0x000fe20000000025 */
[----:B------:R-:W-:Y:S01]  /*162b0*/  FFMA.FTZ R70, R43, c[0x0][0x23c], -R7 ;  /* 0x00008f002b467a23 */ /* 0x000fe20000010807 */
[----:B------:R-:W-:Y:S01]  /*162c0*/  F2FP.BF16.PACK_AB R17, R61, R60 ;  /* 0x0000003c3d11723e */ /* 0x000fe200000010ff */
[----:B------:R-:W-:Y:S01]  /*162d0*/  MUFU.EX2 R74, R74 ;  /* 0x0000004a004a7308 */ /* 0x000fe20000000800 */
[----:B------:R-:W-:Y:S01]  /*162e0*/  F2FP.BF16.PACK_AB R37, R63, R62 ;  /* 0x0000003e3f25723e */ /* 0x000fe200000010ff */
[--C-:B------:R-:W-:Y:S01]  /*162f0*/  HSET2.LE.AND R21, R21, R189.reuse, PT ;  /* 0x000000bd15157233 */ /* 0x100fe20003803000 */
[----:B------:R-:W-:Y:S01]  /*16300*/  PRMT R20, R20, 0x5410, R16 ;  /* 0x0000541014147816 */ /* 0x000fe20000000010 */
[C---:B------:R-:W-:Y:S02]  /*16310*/  HMMA.16816.F32.BF16 R216, R32.reuse, R26, R216 ;  /* 0x0000001a20d8723c */ /* 0x040fe400000418d8 */
[----:B------:R-:W-:Y:S01]  /*16320*/  LOP3.LUT R22, R22, R17, RZ, 0xc0, !PT ;  /* 0x0000001116167212 */ /* 0x000fe200078ec0ff */
[----:B------:R-:W-:Y:S01]  /*16330*/  FFMA.FTZ R120, R120, c[0x0][0x23c], -R6 ;  /* 0x00008f0078787a23 */ /* 0x000fe20000010806 */
[----:B------:R-:W-:Y:S01]  /*16340*/  LOP3.LUT R23, R23, R37, RZ, 0xc0, !PT ;  /* 0x0000002517177212 */ /* 0x000fe200078ec0ff */
[----:B------:R-:W1:Y:S01]  /*16350*/  LDSM.16.MT88.4 R16, [R231+0x4c00] ;  /* 0x004c0000e710783b */ /* 0x000e620000004200 */
[----:B------:R-:W-:Y:S01]  /*16360*/  F2FP.BF16.PACK_AB R37, R55, R54 ;  /* 0x000000363725723e */ /* 0x000fe200000010ff */
[----:B------:R-:W-:Y:S01]  /*16370*/  MUFU.EX2 R79, R79 ;  /* 0x0000004f004f7308 */ /* 0x000fe20000000800 */
[----:B------:R-:W-:Y:S01]  /*16380*/  F2FP.BF16.PACK_AB R43, R49, R48 ;  /* 0x00000030312b723e */ /* 0x000fe200000010ff */
[C---:B---3--:R-:W-:Y:S03]  /*16390*/  HMMA.16816.F32.BF16 R212, R32.reuse, R28, R212 ;  /* 0x0000001c20d4723c */ /* 0x048fe600000418d4 */
[----:B------:R-:W-:Y:S01]  /*163a0*/  LOP3.LUT R21, R21, R37, RZ, 0xc0, !PT ;  /* 0x0000002515157212 */ /* 0x000fe200078ec0ff */
[--C-:B------:R-:W-:Y:S01]  /*163b0*/  HSET2.LE.AND R20, R20, R189.reuse, PT ;  /* 0x000000bd14147233 */ /* 0x100fe20003803000 */
[----:B------:R-:W-:Y:S01]  /*163c0*/  LOP3.LUT R37, R249, UR13, R166, 0x96, !PT ;  /* 0x0000000df9257c12 */ /* 0x000fe2000f8e96a6 */
[--C-:B------:R-:W-:Y:S02]  /*163d0*/  FFMA.FTZ R121, R121, c[0x0][0x23c], -R6.reuse ;  /* 0x00008f0079797a23 */ /* 0x100fe40000010806 */
[----:B------:R-:W-:Y:S01]  /*163e0*/  HMMA.16816.F32.BF16 R208, R32, R30, R208 ;  /* 0x0000001e20d0723c */ /* 0x000fe200000418d0 */
[----:B------:R-:W-:Y:S01]  /*163f0*/  LOP3.LUT R20, R20, R117, RZ, 0xc0, !PT ;  /* 0x0000007514147212 */ /* 0x000fe200078ec0ff */
[----:B------:R-:W3:Y:S01]  /*16400*/  LDSM.16.MT88.4 R32, [R240+0x4c00] ;  /* 0x004c0000f020783b */ /* 0x000ee20000004200 */
[----:B------:R-:W-:Y:S01]  /*16410*/  MUFU.EX2 R70, R70 ;  /* 0x0000004600467308 */ /* 0x000fe20000000800 */
[----:B------:R-:W-:Y:S04]  /*16420*/  IMAD.WIDE.U32 R228, R37, -0x2daee0ad, RZ ;  /* 0xd2511f5325e47825 */ /* 0x000fe800078e00ff */
[----:B------:R-:W-:Y:S01]  /*16430*/  FFMA.FTZ R117, R41, c[0x0][0x23c], -R6 ;  /* 0x00008f0029757a23 */ /* 0x000fe20000010806 */
[----:B------:R-:W-:Y:S03]  /*16440*/  LOP3.LUT R37, R229, UR10, R178, 0x96, !PT ;  /* 0x0000000ae5257c12 */ /* 0x000fe6000f8e96b2 */
[----:B------:R-:W-:Y:S01]  /*16450*/  IMAD.WIDE.U32 R178, R38, -0x326172a9, RZ ;  /* 0xcd9e8d5726b27825 */ /* 0x000fe200078e00ff */
[----:B------:R-:W-:Y:S03]  /*16460*/  MUFU.EX2 R75, R75 ;  /* 0x0000004b004b7308 */ /* 0x000fe60000000800 */
[----:B------:R-:W-:Y:S01]  /*16470*/  IMAD.WIDE.U32 R40, R37, -0x326172a9, RZ ;  /* 0xcd9e8d5725287825 */ /* 0x000fe200078e00ff */
[----:B------:R-:W-:Y:S02]  /*16480*/  LOP3.LUT R248, R179, UR11, R248, 0x96, !PT ;  /* 0x0000000bb3f87c12 */ /* 0x000fe4000f8e96f8 */
[----:B------:R-:W-:Y:S01]  /*16490*/  SHF.R.U32.HI R37, RZ, 0x10, R36 ;  /* 0x00000010ff257819 */ /* 0x000fe20000011624 */
[----:B------:R-:W-:Y:S01]  /*164a0*/  FADD.FTZ R152, R44, R152 ;  /* 0x000000982c987221 */ /* 0x000fe20000010000 */
[----:B------:R-:W-:Y:S01]  /*164b0*/  LOP3.LUT R241, R41, UR9, R178, 0x96, !PT ;  /* 0x0000000929f17c12 */ /* 0x000fe2000f8e96b2 */
[----:B------:R-:W-:Y:S01]  /*164c0*/  IMAD.WIDE.U32 R248, R248, -0x2daee0ad, RZ ;  /* 0xd2511f53f8f87825 */ /* 0x000fe200078e00ff */
[----:B------:R-:W-:Y:S01]  /*164d0*/  LOP3.LUT R37, R37, 0xff, RZ, 0xc0, !PT ;  /* 0x000000ff25257812 */ /* 0x000fe200078ec0ff */
[----:B------:R-:W-:Y:S02]  /*164e0*/  MUFU.EX2 R90, R90 ;  /* 0x0000005a005a7308 */ /* 0x000fe40000000800 */
[--C-:B------:R-:W-:Y:S01]  /*164f0*/  FFMA.FTZ R41, R86, c[0x0][0x23c], -R5.reuse ;  /* 0x00008f0056297a23 */ /* 0x100fe20000010805 */
[----:B------:R-:W-:Y:S01]  /*16500*/  LOP3.LUT R38, R249, UR8, R228, 0x96, !PT ;  /* 0x00000008f9267c12 */ /* 0x000fe2000f8e96e4 */
[C---:B-1----:R-:W-:Y:S01]  /*16510*/  HMMA.16816.F32.BF16 R220, R20.reuse, R16, R220 ;  /* 0x0000001014dc723c */ /* 0x042fe200000418dc */
[--C-:B------:R-:W-:Y:S02]  /*16520*/  FFMA.FTZ R178, R110, c[0x0][0x23c], -R5.reuse ;  /* 0x00008f006eb27a23 */ /* 0x100fe40000010805 */
[--C-:B------:R-:W-:Y:S02]  /*16530*/  FFMA.FTZ R110, R111, c[0x0][0x23c], -R5.reuse ;  /* 0x00008f006f6e7a23 */ /* 0x100fe40000010805 */
[----:B------:R-:W-:Y:S01]  /*16540*/  IMAD.WIDE.U32 R228, R38, -0x326172a9, RZ ;  /* 0xcd9e8d5726e47825 */ /* 0x000fe200078e00ff */
[----:B------:R-:W-:Y:S01]  /*16550*/  SHF.R.U32.HI R38, RZ, 0x8, R186 ;  /* 0x00000008ff267819 */ /* 0x000fe200000116ba */
[----:B------:R-:W-:Y:S01]  /*16560*/  MUFU.EX2 R91, R91 ;  /* 0x0000005b005b7308 */ /* 0x000fe20000000800 */
[C---:B------:R-:W-:Y:S01]  /*16570*/  HMMA.16816.F32.BF16 R216, R20.reuse, R18, R216 ;  /* 0x0000001214d8723c */ /* 0x040fe200000418d8 */
[----:B------:R-:W-:Y:S03]  /*16580*/  FFMA.FTZ R111, R102, c[0x0][0x23c], -R5 ;  /* 0x00008f00666f7a23 */ /* 0x000fe60000010805 */
[----:B------:R-:W-:Y:S01]  /*16590*/  PRMT R38, R170, 0x5410, R38 ;  /* 0x00005410aa267816 */ /* 0x000fe20000000026 */
[--C-:B------:R-:W-:Y:S01]  /*165a0*/  FFMA.FTZ R170, R50, c[0x0][0x23c], -R7.reuse ;  /* 0x00008f0032aa7a23 */ /* 0x100fe20000010807 */
[----:B------:R-:W-:Y:S01]  /*165b0*/  SHF.R.U32.HI R179, RZ, 0x10, R228 ;  /* 0x00000010ffb37819 */ /* 0x000fe200000116e4 */
[--C-:B------:R-:W-:Y:S01]  /*165c0*/  FFMA.FTZ R50, R51, c[0x0][0x23c], -R7.reuse ;  /* 0x00008f0033327a23 */ /* 0x100fe20000010807 */
[----:B------:R-:W-:Y:S01]  /*165d0*/  LOP3.LUT R40, R229, UR19, R40, 0x96, !PT ;  /* 0x00000013e5287c12 */ /* 0x000fe2000f8e9628 */
[----:B------:R-:W1:Y:S01]  /*165e0*/  MUFU.EX2 R117, R117 ;  /* 0x0000007500757308 */ /* 0x000e620000000800 */
[C---:B---3--:R-:W-:Y:S02]  /*165f0*/  HMMA.16816.F32.BF16 R208, R20.reuse, R34, R208 ;  /* 0x0000002214d0723c */ /* 0x048fe400000418d0 */
[----:B------:R-:W-:Y:S01]  /*16600*/  LOP3.LUT R249, R228, 0xffff, RZ, 0xc0, !PT ;  /* 0x0000ffffe4f97812 */ /* 0x000fe200078ec0ff */
[----:B------:R-:W-:Y:S01]  /*16610*/  FFMA.FTZ R51, R42, c[0x0][0x23c], -R7 ;  /* 0x00008f002a337a23 */ /* 0x000fe20000010807 */
[----:B------:R-:W-:Y:S01]  /*16620*/  LOP3.LUT R186, R228, 0xff, RZ, 0xc0, !PT ;  /* 0x000000ffe4ba7812 */ /* 0x000fe200078ec0ff */
[--C-:B------:R-:W-:Y:S01]  /*16630*/  HSET2.LE.AND R38, R38, R189.reuse, PT ;  /* 0x000000bd26267233 */ /* 0x100fe20003803000 */
[----:B------:R-:W-:Y:S01]  /*16640*/  SHF.R.U32.HI R249, RZ, 0x8, R249 ;  /* 0x00000008fff97819 */ /* 0x000fe200000116f9 */
[--C-:B------:R-:W-:Y:S01]  /*16650*/  FFMA.FTZ R42, R95, c[0x0][0x23c], -R5.reuse ;  /* 0x00008f005f2a7a23 */ /* 0x100fe20000010805 */
[----:B------:R-:W-:Y:S01]  /*16660*/  HMMA.16816.F32.BF16 R212, R20, R32, R212 ;  /* 0x0000002014d4723c */ /* 0x000fe200000418d4 */
[----:B------:R-:W-:Y:S03]  /*16670*/  MUFU.EX2 R170, R170 ;  /* 0x000000aa00aa7308 */ /* 0x000fe60000000800 */
[----:B------:R-:W-:Y:S02]  /*16680*/  FFMA.FTZ R95, R87, c[0x0][0x23c], -R5 ;  /* 0x00008f00575f7a23 */ /* 0x000fe40000010805 */
[----:B------:R-:W-:Y:S01]  /*16690*/  FADD.FTZ R161, R46, R161 ;  /* 0x000000a12ea17221 */ /* 0x000fe20000010000 */
[----:B------:R-:W-:Y:S01]  /*166a0*/  LOP3.LUT R23, R36, 0xffff, RZ, 0xc0, !PT ;  /* 0x0000ffff24177812 */ /* 0x000fe200078ec0ff */
[--C-:B------:R-:W-:Y:S01]  /*166b0*/  FFMA.FTZ R104, R104, c[0x0][0x23c], -R6.reuse ;  /* 0x00008f0068687a23 */ /* 0x100fe20000010806 */
[----:B------:R-:W-:Y:S02]  /*166c0*/  LOP3.LUT R21, R174, 0xff, RZ, 0xc0, !PT ;  /* 0x000000ffae157812 */ /* 0x000fe400078ec0ff */
[----:B------:R-:W3:Y:S01]  /*166d0*/  MUFU.EX2 R50, R50 ;  /* 0x0000003200327308 */ /* 0x000ee20000000800 */
[----:B------:R-:W-:Y:S01]  /*166e0*/  LOP3.LUT R20, R36, 0xff, RZ, 0xc0, !PT ;  /* 0x000000ff24147812 */ /* 0x000fe200078ec0ff */
[----:B------:R-:W-:Y:S01]  /*166f0*/  FFMA.FTZ R105, R105, c[0x0][0x23c], -R6 ;  /* 0x00008f0069697a23 */ /* 0x000fe20000010806 */
[----:B------:R-:W-:Y:S01]  /*16700*/  SHF.R.U32.HI R22, RZ, 0x18, R36 ;  /* 0x00000018ff167819 */ /* 0x000fe20000011624 */
[----:B-1----:R-:W-:Y:S01]  /*16710*/  FADD.FTZ R142, R117, R142 ;  /* 0x0000008e758e7221 */ /* 0x002fe20000010000 */
[----:B------:R-:W-:Y:S01]  /*16720*/  SHF.R.U32.HI R36, RZ, 0x8, R23 ;  /* 0x00000008ff247819 */ /* 0x000fe20000011617 */
[----:B------:R-:W-:Y:S01]  /*16730*/  FFMA.FTZ R23, R71, c[0x0][0x23c], -R5 ;  /* 0x00008f0047177a23 */ /* 0x000fe20000010805 */
[----:B------:R-:W-:Y:S01]  /*16740*/  PRMT R173, R21, 0x5410, R173 ;  /* 0x0000541015ad7816 */ /* 0x000fe200000000ad */
[----:B------:R-:W-:Y:S01]  /*16750*/  IMAD.MOV.U32 R21, RZ, RZ, R176 ;  /* 0x000000ffff157224 */ /* 0x000fe200078e00b0 */
[----:B------:R-:W-:Y:S01]  /*16760*/  PRMT R36, R20, 0x5410, R36 ;  /* 0x0000541014247816 */ /* 0x000fe20000000024 */
[----:B------:R-:W1:Y:S01]  /*16770*/  MUFU.EX2 R51, R51 ;  /* 0x0000003300337308 */ /* 0x000e620000000800 */
[----:B------:R-:W-:Y:S01]  /*16780*/  PRMT R37, R37, 0x5410, R22 ;  /* 0x0000541025257816 */ /* 0x000fe20000000016 */
[----:B------:R-:W-:Y:S01]  /*16790*/  IMAD.U32 R20, RZ, RZ, UR7 ;  /* 0x00000007ff147e24 */ /* 0x000fe2000f8e00ff */
[----:B------:R-:W-:Y:S01]  /*167a0*/  SHF.R.U32.HI R174, RZ, 0x18, R228 ;  /* 0x00000018ffae7819 */ /* 0x000fe200000116e4 */
[--C-:B------:R-:W-:Y:S01]  /*167b0*/  FFMA.FTZ R176, R126, c[0x0][0x23c], -R5.reuse ;  /* 0x00008f007eb07a23 */ /* 0x100fe20000010805 */
[--C-:B------:R-:W-:Y:S01]  /*167c0*/  HSET2.LE.AND R36, R36, R189.reuse, PT ;  /* 0x000000bd24247233 */ /* 0x100fe20003803000 */
[--C-:B------:R-:W-:Y:S01]  /*167d0*/  FFMA.FTZ R126, R127, c[0x0][0x23c], -R5.reuse ;  /* 0x00008f007f7e7a23 */ /* 0x100fe20000010805 */
[--C-:B------:R-:W-:Y:S01]  /*167e0*/  HSET2.LE.AND R22, R172, R189.reuse, PT ;  /* 0x000000bdac167233 */ /* 0x100fe20003803000 */
[--C-:B------:R-:W-:Y:S01]  /*167f0*/  FFMA.FTZ R127, R118, c[0x0][0x23c], -R5.reuse ;  /* 0x00008f00767f7a23 */ /* 0x100fe20000010805 */
[----:B------:R-:W-:Y:S01]  /*16800*/  LOP3.LUT R118, R245, UR33, R20, 0x96, !PT ;  /* 0x00000021f5767c12 */ /* 0x000fe2000f8e9614 */
[--C-:B------:R-:W-:Y:S01]  /*16810*/  HSET2.LE.AND R20, R21, R189.reuse, PT ;  /* 0x000000bd15147233 */ /* 0x100fe20003803000 */
[----:B------:R-:W-:Y:S01]  /*16820*/  F2FP.BF16.PACK_AB R21, R65, R64 ;  /* 0x000000404115723e */ /* 0x000fe200000010ff */
[----:B------:R-:W-:Y:S01]  /*16830*/  FFMA.FTZ R71, R94, c[0x0][0x23c], -R5 ;  /* 0x00008f005e477a23 */ /* 0x000fe20000010805 */
[----:B------:R-:W-:Y:S01]  /*16840*/  LOP3.LUT R22, R22, R43, RZ, 0xc0, !PT ;  /* 0x0000002b16167212 */ /* 0x000fe200078ec0ff */
[----:B------:R-:W-:Y:S01]  /*16850*/  IMAD.MOV.U32 R94, RZ, RZ, R23 ;  /* 0x000000ffff5e7224 */ /* 0x000fe200078e0017 */
[----:B------:R-:W-:Y:S01]  /*16860*/  F2FP.BF16.PACK_AB R23, R117, R165 ;  /* 0x000000a57517723e */ /* 0x000fe200000010ff */
[----:B------:R2:W5:Y:S01]  /*16870*/  LDL.LU.64 R228, [R1+0x10] ;  /* 0x0000100001e47983 */ /* 0x0005620000300a00 */
[----:B------:R-:W-:Y:S01]  /*16880*/  LOP3.LUT R38, R38, R21, RZ, 0xc0, !PT ;  /* 0x0000001526267212 */ /* 0x000fe200078ec0ff */
[--C-:B------:R-:W-:Y:S01]  /*16890*/  HSET2.LE.AND R21, R252, R189.reuse, PT ;  /* 0x000000bdfc157233 */ /* 0x100fe20003803000 */
[----:B------:R-:W-:Y:S01]  /*168a0*/  LOP3.LUT R20, R20, R23, RZ, 0xc0, !PT ;  /* 0x0000001714147212 */ /* 0x000fe200078ec0ff */
[--C-:B------:R-:W-:Y:S01]  /*168b0*/  HSET2.LE.AND R23, R175, R189.reuse, PT ;  /* 0x000000bdaf177233 */ /* 0x100fe20003803000 */
[----:B------:R-:W-:Y:S01]  /*168c0*/  SHF.R.U32.HI R252, RZ, 0x10, R250 ;  /* 0x00000010fffc7819 */ /* 0x000fe200000116fa */
[----:B------:R-:W-:Y:S01]  /*168d0*/  IMAD.MOV.U32 R175, RZ, RZ, R71 ;  /* 0x000000ffffaf7224 */ /* 0x000fe200078e0047 */
[----:B---3--:R-:W-:Y:S01]  /*168e0*/  F2FP.BF16.PACK_AB R71, R50, R170 ;  /* 0x000000aa3247723e */ /* 0x008fe200000010ff */
[----:B------:R-:W-:Y:S01]  /*168f0*/  MUFU.EX2 R94, R94 ;  /* 0x0000005e005e7308 */ /* 0x000fe20000000800 */
[----:B-1----:R-:W-:Y:S01]  /*16900*/  F2FP.BF16.PACK_AB R43, R70, R51 ;  /* 0x00000033462b723e */ /* 0x002fe200000010ff */
[--C-:B------:R-:W-:Y:S01]  /*16910*/  HSET2.LE.AND R37, R37, R189.reuse, PT ;  /* 0x000000bd25257233 */ /* 0x100fe20003803000 */
[----:B------:R-:W-:Y:S01]  /*16920*/  LOP3.LUT R23, R23, R71, RZ, 0xc0, !PT ;  /* 0x0000004717177212 */ /* 0x000fe200078ec0ff */
[----:B------:R-:W-:Y:S01]  /*16930*/  FFMA.FTZ R5, R119, c[0x0][0x23c], -R5 ;  /* 0x00008f0077057a23 */ /* 0x000fe20000010805 */
[----:B------:R-:W-:Y:S01]  /*16940*/  F2FP.BF16.PACK_AB R71, R57, R56 ;  /* 0x000000383947723e */ /* 0x000fe200000010ff */
[----:B------:R-:W-:Y:S01]  /*16950*/  IMAD.WIDE.U32 R118, R118, -0x326172a9, RZ ;  /* 0xcd9e8d5776767825 */ /* 0x000fe200078e00ff */
[----:B------:R-:W-:Y:S02]  /*16960*/  LOP3.LUT R21, R21, R43, RZ, 0xc0, !PT ;  /* 0x0000002b15157212 */ /* 0x000fe400078ec0ff */
[----:B------:R-:W-:Y:S01]  /*16970*/  LOP3.LUT R36, R36, R71, RZ, 0xc0, !PT ;  /* 0x0000004724247212 */ /* 0x000fe200078ec0ff */
[----:B------:R-:W-:Y:S01]  /*16980*/  MUFU.EX2 R111, R111 ;  /* 0x0000006f006f7308 */ /* 0x000fe20000000800 */
[----:B------:R-:W-:Y:S01]  /*16990*/  LOP3.LUT R43, R119, UR17, R242, 0x96, !PT ;  /* 0x00000011772b7c12 */ /* 0x000fe2000f8e96f2 */
[----:B------:R-:W-:Y:S02]  /*169a0*/  FADD.FTZ R164, R51, R164 ;  /* 0x000000a433a47221 */ /* 0x000fe40000010000 */
[C---:B------:R-:W-:Y:S01]  /*169b0*/  HMMA.16816.F32.BF16 R204, R20.reuse, R24, R204 ;  /* 0x0000001814cc723c */ /* 0x040fe200000418cc */
[----:B------:R-:W-:Y:S02]  /*169c0*/  FADD.FTZ R142, R48, R142 ;  /* 0x0000008e308e7221 */ /* 0x000fe40000010000 */
[----:B------:R-:W-:Y:S03]  /*169d0*/  IMAD.WIDE.U32 R86, R43, -0x2daee0ad, RZ ;  /* 0xd2511f532b567825 */ /* 0x000fe600078e00ff */
[----:B------:R1:W3:Y:S01]  /*169e0*/  MUFU.EX2 R71, R39 ;  /* 0x0000002700477308 */ /* 0x0002e20000000800 */
[----:B------:R-:W-:Y:S01]  /*169f0*/  F2FP.BF16.PACK_AB R25, R67, R66 ;  /* 0x000000424319723e */ /* 0x000fe200000010ff */
[C---:B------:R-:W-:Y:S01]  /*16a00*/  HMMA.16816.F32.BF16 R200, R20.reuse, R26, R200 ;  /* 0x0000001a14c8723c */ /* 0x040fe200000418c8 */
[----:B------:R-:W-:Y:S03]  /*16a10*/  LOP3.LUT R24, R87, UR14, R226, 0x96, !PT ;  /* 0x0000000e57187c12 */ /* 0x000fe6000f8e96e2 */
[----:B------:R-:W-:Y:S02]  /*16a20*/  FADD.FTZ R164, R70, R164 ;  /* 0x000000a446a47221 */ /* 0x000fe40000010000 */
[----:B------:R-:W-:Y:S02]  /*16a30*/  FFMA.FTZ R112, R112, c[0x0][0x23c], -R6 ;  /* 0x00008f0070707a23 */ /* 0x000fe40000010806 */
[C---:B------:R-:W-:Y:S01]  /*16a40*/  HMMA.16816.F32.BF16 R196, R20.reuse, R28, R196 ;  /* 0x0000001c14c4723c */ /* 0x040fe200000418c4 */
[----:B------:R4:W-:Y:S03]  /*16a50*/  MUFU.EX2 R87, R175 ;  /* 0x000000af00577308 */ /* 0x0009e60000000800 */
[----:B------:R-:W-:Y:S02]  /*16a60*/  FADD.FTZ R164, R170, R164 ;  /* 0x000000a4aaa47221 */ /* 0x000fe40000010000 */
[--C-:B------:R-:W-:Y:S01]  /*16a70*/  FFMA.FTZ R115, R115, c[0x0][0x23c], -R7.reuse ;  /* 0x00008f0073737a23 */ /* 0x100fe20000010807 */
[----:B------:R-:W-:Y:S01]  /*16a80*/  F2FP.BF16.PACK_AB R28, R59, R58 ;  /* 0x0000003a3b1c723e */ /* 0x000fe200000010ff */
[----:B------:R-:W-:Y:S01]  /*16a90*/  HMMA.16816.F32.BF16 R192, R20, R30, R192 ;  /* 0x0000001e14c0723c */ /* 0x000fe200000418c0 */
[----:B------:R-:W-:Y:S02]  /*16aa0*/  FFMA.FTZ R6, R129, c[0x0][0x23c], -R6 ;  /* 0x00008f0081067a23 */ /* 0x000fe40000010806 */
[----:B------:R-:W-:Y:S01]  /*16ab0*/  MUFU.EX2 R95, R95 ;  /* 0x0000005f005f7308 */ /* 0x000fe20000000800 */
[----:B------:R-:W-:Y:S01]  /*16ac0*/  LOP3.LUT R37, R37, R28, RZ, 0xc0, !PT ;  /* 0x0000001c25257212 */ /* 0x000fe200078ec0ff */
[----:B------:R-:W-:Y:S01]  /*16ad0*/  FFMA.FTZ R114, R114, c[0x0][0x23c], -R7 ;  /* 0x00008f0072727a23 */ /* 0x000fe20000010807 */
[--C-:B-1----:R-:W-:Y:S01]  /*16ae0*/  HSET2.LE.AND R39, R173, R189.reuse, PT ;  /* 0x000000bdad277233 */ /* 0x102fe20003803000 */
[----:B------:R-:W-:Y:S01]  /*16af0*/  SHF.R.U32.HI R22, RZ, 0x18, R250 ;  /* 0x00000018ff167819 */ /* 0x000fe200000116fa */
[----:B------:R-:W-:Y:S01]  /*16b00*/  IMAD.WIDE.U32 R172, R24, -0x326172a9, RZ ;  /* 0xcd9e8d5718ac7825 */ /* 0x000fe200078e00ff */
[----:B------:R-:W-:Y:S03]  /*16b10*/  LOP3.LUT R24, R169, UR15, R118, 0x96, !PT ;  /* 0x0000000fa9187c12 */ /* 0x000fe6000f8e9676 */
[----:B------:R-:W-:Y:S01]  /*16b20*/  LOP3.LUT R39, R39, R25, RZ, 0xc0, !PT ;  /* 0x0000001927277212 */ /* 0x000fe200078ec0ff */
[----:B------:R-:W-:Y:S01]  /*16b30*/  IMAD.WIDE.U32 R20, R241, -0x2daee0ad, RZ ;  /* 0xd2511f53f1147825 */ /* 0x000fe200078e00ff */
[----:B------:R-:W-:Y:S01]  /*16b40*/  LOP3.LUT R168, R173, UR13, R168, 0x96, !PT ;  /* 0x0000000dada87c12 */ /* 0x000fe2000f8e96a8 */
[----:B------:R-:W-:Y:S01]  /*16b50*/  MUFU.EX2 R81, R81 ;  /* 0x0000005100517308 */ /* 0x000fe20000000800 */
[----:B------:R-:W-:Y:S01]  /*16b60*/  LOP3.LUT R118, R167, UR15, R118, 0x96, !PT ;  /* 0x0000000fa7767c12 */ /* 0x000fe2000f8e9676 */
[----:B------:R-:W-:Y:S01]  /*16b70*/  IMAD.WIDE.U32 R24, R24, -0x2daee0ad, RZ ;  /* 0xd2511f5318187825 */ /* 0x000fe200078e00ff */
[----:B------:R-:W-:Y:S01]  /*16b80*/  SHF.R.U32.HI R241, RZ, 0x18, R20 ;  /* 0x00000018fff17819 */ /* 0x000fe20000011614 */
[C---:B------:R-:W-:Y:S01]  /*16b90*/  HMMA.16816.F32.BF16 R204, R36.reuse, R16, R204 ;  /* 0x0000001024cc723c */ /* 0x040fe200000418cc */
[----:B------:R-:W-:Y:S01]  /*16ba0*/  F2FP.BF16.PACK_AB R31, R69, R68 ;  /* 0x00000044451f723e */ /* 0x000fe200000010ff */
[----:B----4-:R-:W-:Y:S01]  /*16bb0*/  IMAD.MOV.U32 R175, RZ, RZ, R179 ;  /* 0x000000ffffaf7224 */ /* 0x010fe200078e00b3 */
[----:B------:R-:W-:Y:S01]  /*16bc0*/  LOP3.LUT R25, R25, UR12, R86, 0x96, !PT ;  /* 0x0000000c19197c12 */ /* 0x000fe2000f8e9656 */
[----:B------:R-:W-:Y:S01]  /*16bd0*/  IMAD.WIDE.U32 R102, R168, -0x2daee0ad, RZ ;  /* 0xd2511f53a8667825 */ /* 0x000fe200078e00ff */
[----:B---3--:R-:W-:Y:S01]  /*16be0*/  F2FP.BF16.PACK_AB R30, R71, R78 ;  /* 0x0000004e471e723e */ /* 0x008fe200000010ff */
[----:B------:R1:W3:Y:S02]  /*16bf0*/  MUFU.EX2 R86, R42 ;  /* 0x0000002a00567308 */ /* 0x0002e40000000800 */
[----:B------:R-:W-:Y:S01]  /*16c00*/  IMAD.WIDE.U32 R168, R25, -0x326172a9, RZ ;  /* 0xcd9e8d5719a87825 */ /* 0x000fe200078e00ff */
[----:B------:R-:W-:Y:S01]  /*16c10*/  LOP3.LUT R24, R103, UR10, R24, 0x96, !PT ;  /* 0x0000000a67187c12 */ /* 0x000fe2000f8e9618 */
[C---:B------:R-:W-:Y:S01]  /*16c20*/  HMMA.16816.F32.BF16 R200, R36.reuse, R18, R200 ;  /* 0x0000001224c8723c */ /* 0x040fe200000418c8 */
[----:B------:R-:W4:Y:S01]  /*16c30*/  LDSM.16.MT88.4 R16, [R231+0x5000] ;  /* 0x00500000e710783b */ /* 0x000f220000004200 */
[----:B------:R-:W-:Y:S02]  /*16c40*/  FADD.FTZ R152, R45, R152 ;  /* 0x000000982d987221 */ /* 0x000fe40000010000 */
[----:B------:R-:W-:Y:S02]  /*16c50*/  FADD.FTZ R161, R47, R161 ;  /* 0x000000a12fa17221 */ /* 0x000fe40000010000 */
[----:B------:R-:W-:Y:S01]  /*16c60*/  MUFU.EX2 R103, R178 ;  /* 0x000000b200677308 */ /* 0x000fe20000000800 */
[----:B------:R-:W-:Y:S01]  /*16c70*/  FADD.FTZ R142, R49, R142 ;  /* 0x0000008e318e7221 */ /* 0x000fe20000010000 */
[C---:B------:R-:W-:Y:S01]  /*16c80*/  HMMA.16816.F32.BF16 R192, R36.reuse, R34, R192 ;  /* 0x0000002224c0723c */ /* 0x040fe200000418c0 */
[----:B------:R-:W-:Y:S03]  /*16c90*/  FADD.FTZ R164, R50, R164 ;  /* 0x000000a432a47221 */ /* 0x000fe60000010000 */
[----:B------:R-:W-:Y:S02]  /*16ca0*/  FADD.FTZ R152, R52, R152 ;  /* 0x0000009834987221 */ /* 0x000fe40000010000 */
[----:B------:R-:W-:Y:S02]  /*16cb0*/  FADD.FTZ R161, R54, R161 ;  /* 0x000000a136a17221 */ /* 0x000fe40000010000 */
[----:B------:R-:W-:Y:S01]  /*16cc0*/  HMMA.16816.F32.BF16 R196, R36, R32, R196 ;  /* 0x0000002024c4723c */ /* 0x000fe200000418c4 */
[----:B------:R-:W-:Y:S03]  /*16cd0*/  MUFU.EX2 R72, R72 ;  /* 0x0000004800487308 */ /* 0x000fe60000000800 */
[----:B-1----:R-:W-:Y:S01]  /*16ce0*/  LOP3.LUT R42, R169, UR11, R172, 0x96, !PT ;  /* 0x0000000ba92a7c12 */ /* 0x002fe2000f8e96ac */
[----:B------:R-:W-:Y:S02]  /*16cf0*/  IMAD.WIDE.U32 R172, R24, -0x326172a9, RZ ;  /* 0xcd9e8d5718ac7825 */ /* 0x000fe400078e00ff */
[--C-:B------:R-:W-:Y:S02]  /*16d00*/  SHF.R.U32.HI R32, RZ, 0x10, R171.reuse ;  /* 0x00000010ff207819 */ /* 0x100fe400000116ab */
[C---:B------:R-:W-:Y:S02]  /*16d10*/  LOP3.LUT R33, R171.reuse, 0xffff, RZ, 0xc0, !PT ;  /* 0x0000ffffab217812 */ /* 0x040fe400078ec0ff */
[----:B------:R-:W-:Y:S01]  /*16d20*/  MUFU.EX2 R73, R73 ;  /* 0x0000004900497308 */ /* 0x000fe20000000800 */
[----:B------:R-:W-:Y:S01]  /*16d30*/  SHF.R.U32.HI R39, RZ, 0x18, R171 ;  /* 0x00000018ff277819 */ /* 0x000fe200000116ab */
[----:B------:R-:W-:Y:S01]  /*16d40*/  IMAD.WIDE.U32 R42, R42, -0x2daee0ad, RZ ;  /* 0xd2511f532a2a7825 */ /* 0x000fe200078e00ff */
[----:B------:R-:W-:Y:S02]  /*16d50*/  LOP3.LUT R32, R32, 0xff, RZ, 0xc0, !PT ;  /* 0x000000ff20207812 */ /* 0x000fe400078ec0ff */
[----:B------:R-:W-:Y:S01]  /*16d60*/  LOP3.LUT R36, R171, 0xff, RZ, 0xc0, !PT ;  /* 0x000000ffab247812 */ /* 0x000fe200078ec0ff */
[----:B------:R-:W-:Y:S01]  /*16d70*/  FADD.FTZ R142, R56, R142 ;  /* 0x0000008e388e7221 */ /* 0x000fe20000010000 */
[----:B------:R-:W-:Y:S01]  /*16d80*/  LOP3.LUT R25, R43, UR8, R102, 0x96, !PT ;  /* 0x000000082b197c12 */ /* 0x000fe2000f8e9666 */
[----:B------:R-:W-:Y:S01]  /*16d90*/  FADD.FTZ R164, R58, R164 ;  /* 0x000000a43aa47221 */ /* 0x000fe20000010000 */
[----:B------:R-:W-:Y:S01]  /*16da0*/  LOP3.LUT R43, R175, 0xff, RZ, 0xc0, !PT ;  /* 0x000000ffaf2b7812 */ /* 0x000fe200078ec0ff */
[----:B------:R1:W-:Y:S01]  /*16db0*/  MUFU.EX2 R102, R41 ;  /* 0x0000002900667308 */ /* 0x0003e20000000800 */
[----:B------:R-:W-:Y:S01]  /*16dc0*/  LOP3.LUT R175, R250, 0xffff, RZ, 0xc0, !PT ;  /* 0x0000fffffaaf7812 */ /* 0x000fe200078ec0ff */
[----:B------:R-:W-:Y:S01]  /*16dd0*/  IMAD.WIDE.U32 R24, R25, -0x326172a9, RZ ;  /* 0xcd9e8d5719187825 */ /* 0x000fe200078e00ff */
[----:B------:R-:W-:Y:S02]  /*16de0*/  PRMT R251, R186, 0x5410, R249 ;  /* 0x00005410bafb7816 */ /* 0x000fe400000000f9 */
[----:B------:R-:W-:Y:S01]  /*16df0*/  PRMT R43, R43, 0x5410, R174 ;  /* 0x000054102b2b7816 */ /* 0x000fe200000000ae */
[----:B------:R-:W-:Y:S01]  /*16e00*/  FADD.FTZ R152, R53, R152 ;  /* 0x0000009835987221 */ /* 0x000fe20000010000 */
[----:B------:R-:W-:Y:S01]  /*16e10*/  LOP3.LUT R172, R25, UR19, R172, 0x96, !PT ;  /* 0x0000001319ac7c12 */ /* 0x000fe2000f8e96ac */
[----:B------:R-:W-:Y:S01]  /*16e20*/  FADD.FTZ R161, R55, R161 ;  /* 0x000000a137a17221 */ /* 0x000fe20000010000 */
[----:B------:R-:W-:Y:S01]  /*16e30*/  LOP3.LUT R26, R24, 0xffff, RZ, 0xc0, !PT ;  /* 0x0000ffff181a7812 */ /* 0x000fe200078ec0ff */
[--C-:B------:R-:W-:Y:S01]  /*16e40*/  HSET2.LE.AND R43, R43, R189.reuse, PT ;  /* 0x000000bd2b2b7233 */ /* 0x100fe20003803000 */
[--C-:B------:R-:W-:Y:S01]  /*16e50*/  SHF.R.U32.HI R27, RZ, 0x10, R24.reuse ;  /* 0x00000010ff1b7819 */ /* 0x100fe20000011618 */
[----:B------:R-:W-:Y:S01]  /*16e60*/  MUFU.EX2 R96, R96 ;  /* 0x0000006000607308 */ /* 0x000fe20000000800 */
[----:B------:R-:W-:Y:S01]  /*16e70*/  SHF.R.U32.HI R25, RZ, 0x18, R24 ;  /* 0x00000018ff197819 */ /* 0x000fe20000011618 */
[----:B------:R-:W-:Y:S01]  /*16e80*/  FADD.FTZ R142, R57, R142 ;  /* 0x0000008e398e7221 */ /* 0x000fe20000010000 */
[----:B------:R-:W-:Y:S01]  /*16e90*/  SHF.R.U32.HI R26, RZ, 0x8, R26 ;  /* 0x00000008ff1a7819 */ /* 0x000fe2000001161a */
[----:B------:R-:W-:Y:S01]  /*16ea0*/  FADD.FTZ R164, R59, R164 ;  /* 0x000000a43ba47221 */ /* 0x000fe20000010000 */
[----:B------:R-:W-:Y:S01]  /*16eb0*/  LOP3.LUT R174, R21, UR18, R248, 0x96, !PT ;  /* 0x0000001215ae7c12 */ /* 0x000fe2000f8e96f8 */
[----:B------:R-:W-:Y:S01]  /*16ec0*/  FADD.FTZ R152, R60, R152 ;  /* 0x000000983c987221 */ /* 0x000fe20000010000 */
[----:B------:R-:W-:Y:S01]  /*16ed0*/  LOP3.LUT R27, R27, 0xff, RZ, 0xc0, !PT ;  /* 0x000000ff1b1b7812 */ /* 0x000fe200078ec0ff */
[----:B------:R-:W-:Y:S01]  /*16ee0*/  FADD.FTZ R161, R62, R161 ;  /* 0x000000a13ea17221 */ /* 0x000fe20000010000 */
[----:B------:R-:W-:Y:S01]  /*16ef0*/  LOP3.LUT R249, R20, 0xffff, RZ, 0xc0, !PT ;  /* 0x0000ffff14f97812 */ /* 0x000fe200078ec0ff */
[----:B------:R-:W-:Y:S01]  /*16f00*/  MUFU.EX2 R97, R97 ;  /* 0x0000006100617308 */ /* 0x000fe20000000800 */
[----:B------:R-:W-:Y:S01]  /*16f10*/  LOP3.LUT R21, R187, 0xffff, RZ, 0xc0, !PT ;  /* 0x0000ffffbb157812 */ /* 0x000fe200078ec0ff */
[----:B------:R-:W-:Y:S01]  /*16f20*/  FADD.FTZ R142, R64, R142 ;  /* 0x0000008e408e7221 */ /* 0x000fe20000010000 */
[----:B-1----:R-:W-:Y:S01]  /*16f30*/  LOP3.LUT R41, R173, UR9, R168, 0x96, !PT ;  /* 0x00000009ad297c12 */ /* 0x002fe2000f8e96a8 */
[----:B------:R-:W-:Y:S01]  /*16f40*/  FADD.FTZ R164, R66, R164 ;  /* 0x000000a442a47221 */ /* 0x000fe20000010000 */
[----:B------:R-:W-:Y:S01]  /*16f50*/  LOP3.LUT R173, R24, 0xff, RZ, 0xc0, !PT ;  /* 0x000000ff18ad7812 */ /* 0x000fe200078ec0ff */
[----:B------:R-:W-:Y:S01]  /*16f60*/  FADD.FTZ R152, R61, R152 ;  /* 0x000000983d987221 */ /* 0x000fe20000010000 */
[----:B------:R-:W-:Y:S01]  /*16f70*/  LOP3.LUT R24, R119, UR17, R224, 0x96, !PT ;  /* 0x0000001177187c12 */ /* 0x000fe2000f8e96e0 */
[----:B------:R-:W-:Y:S01]  /*16f80*/  IMAD.WIDE.U32 R118, R118, -0x2daee0ad, RZ ;  /* 0xd2511f5376767825 */ /* 0x000fe200078e00ff */
[----:B------:R-:W-:Y:S01]  /*16f90*/  PRMT R173, R173, 0x5410, R26 ;  /* 0x00005410adad7816 */ /* 0x000fe2000000001a */
[--C-:B------:R-:W-:Y:S01]  /*16fa0*/  HSET2.LE.AND R26, R188, R189.reuse, PT ;  /* 0x000000bdbc1a7233 */ /* 0x100fe20003803000 */
[----:B------:R-:W-:Y:S01]  /*16fb0*/  SHF.R.U32.HI R248, RZ, 0x10, R20 ;  /* 0x00000010fff87819 */ /* 0x000fe20000011614 */
[----:B------:R-:W-:Y:S01]  /*16fc0*/  IMAD.WIDE.U32 R178, R24, -0x2daee0ad, RZ ;  /* 0xd2511f5318b27825 */ /* 0x000fe200078e00ff */
[----:B------:R-:W-:Y:S01]  /*16fd0*/  SHF.R.U32.HI R21, RZ, 0x8, R21 ;  /* 0x00000008ff157819 */ /* 0x000fe20000011615 */
[----:B------:R-:W-:Y:S01]  /*16fe0*/  MUFU.EX2 R88, R88 ;  /* 0x0000005800587308 */ /* 0x000fe20000000800 */
[----:B------:R-:W-:Y:S01]  /*16ff0*/  SHF.R.U32.HI R175, RZ, 0x8, R175 ;  /* 0x00000008ffaf7819 */ /* 0x000fe200000116af */
[----:B------:R-:W-:Y:S01]  /*17000*/  IMAD.MOV.U32 R188, RZ, RZ, R22 ;  /* 0x000000ffffbc7224 */ /* 0x000fe200078e0016 */
[----:B------:R-:W-:Y:S01]  /*17010*/  LOP3.LUT R24, R179, UR14, R190, 0x96, !PT ;  /* 0x0000000eb3187c12 */ /* 0x000fe2000f8e96be */
[----:B------:R-:W-:Y:S01]  /*17020*/  FADD.FTZ R161, R63, R161 ;  /* 0x000000a13fa17221 */ /* 0x000fe20000010000 */
[----:B------:R-:W-:Y:S01]  /*17030*/  SHF.R.U32.HI R33, RZ, 0x8, R33 ;  /* 0x00000008ff217819 */ /* 0x000fe20000011621 */
[----:B------:R-:W-:Y:S01]  /*17040*/  FADD.FTZ R142, R65, R142 ;  /* 0x0000008e418e7221 */ /* 0x000fe20000010000 */
[----:B------:R-:W-:Y:S01]  /*17050*/  PRMT R39, R32, 0x5410, R39 ;  /* 0x0000541020277816 */ /* 0x000fe20000000027 */
[----:B------:R-:W-:Y:S01]  /*17060*/  IMAD.WIDE.U32 R168, R24, -0x326172a9, RZ ;  /* 0xcd9e8d5718a87825 */ /* 0x000fe200078e00ff */
[----:B------:R-:W-:Y:S01]  /*17070*/  LOP3.LUT R24, R119, UR12, R178, 0x96, !PT ;  /* 0x0000000c77187c12 */ /* 0x000fe2000f8e96b2 */
[----:B------:R-:W1:Y:S01]  /*17080*/  MUFU.EX2 R89, R89 ;  /* 0x0000005900597308 */ /* 0x000e620000000800 */
[----:B------:R-:W-:Y:S01]  /*17090*/  F2FP.BF16.PACK_AB R32, R93, R92 ;  /* 0x0000005c5d20723e */ /* 0x000fe200000010ff */
[----:B------:R-:W-:Y:S01]  /*170a0*/  FADD.FTZ R164, R67, R164 ;  /* 0x000000a443a47221 */ /* 0x000fe20000010000 */
[----:B------:R-:W-:Y:S01]  /*170b0*/  LOP3.LUT R167, R169, UR13, R166, 0x96, !PT ;  /* 0x0000000da9a77c12 */ /* 0x000fe2000f8e96a6 */
[----:B------:R-:W-:Y:S01]  /*170c0*/  FFMA.FTZ R122, R122, c[0x0][0x23c], -R7 ;  /* 0x00008f007a7a7a23 */ /* 0x000fe20000010807 */
[----:B------:R-:W-:Y:S01]  /*170d0*/  PRMT R36, R36, 0x5410, R33 ;  /* 0x0000541024247816 */ /* 0x000fe20000000021 */
[--C-:B------:R-:W-:Y:S01]  /*170e0*/  FFMA.FTZ R123, R123, c[0x0][0x23c], -R7.reuse ;  /* 0x00008f007b7b7a23 */ /* 0x100fe20000010807 */
[----:B------:R-:W-:Y:S01]  /*170f0*/  LOP3.LUT R37, R252, 0xff, RZ, 0xc0, !PT ;  /* 0x000000fffc257812 */ /* 0x000fe200078ec0ff */
[----:B------:R-:W-:Y:S01]  /*17100*/  IMAD.WIDE.U32 R178, R167, -0x2daee0ad, RZ ;  /* 0xd2511f53a7b27825 */ /* 0x000fe200078e00ff */
[----:B------:R-:W-:Y:S01]  /*17110*/  F2FP.BF16.PACK_AB R171, R85, R84 ;  /* 0x0000005455ab723e */ /* 0x000fe200000010ff */
[----:B------:R-:W-:Y:S01]  /*17120*/  MUFU.EX2 R166, R177 ;  /* 0x000000b100a67308 */ /* 0x000fe20000000800 */
[----:B------:R-:W-:Y:S01]  /*17130*/  PRMT R37, R37, 0x5410, R188 ;  /* 0x0000541025257816 */ /* 0x000fe200000000bc */
[--C-:B------:R-:W-:Y:S01]  /*17140*/  HSET2.LE.AND R36, R36, R189.reuse, PT ;  /* 0x000000bd24247233 */ /* 0x100fe20003803000 */
[----:B------:R-:W-:Y:S01]  /*17150*/  LOP3.LUT R28, R179, UR10, R118, 0x96, !PT ;  /* 0x0000000ab31c7c12 */ /* 0x000fe2000f8e9676 */
[----:B------:R-:W-:Y:S01]  /*17160*/  FFMA.FTZ R130, R130, c[0x0][0x23c], -R7 ;  /* 0x00008f0082827a23 */ /* 0x000fe20000010807 */
[----:B------:R-:W-:Y:S01]  /*17170*/  F2FP.BF16.PACK_AB R188, R75, R74 ;  /* 0x0000004a4bbc723e */ /* 0x000fe200000010ff */
[--C-:B------:R-:W-:Y:S01]  /*17180*/  HSET2.LE.AND R37, R37, R189.reuse, PT ;  /* 0x000000bd25257233 */ /* 0x100fe20003803000 */
[----:B------:R-:W-:Y:S01]  /*17190*/  LOP3.LUT R36, R36, R171, RZ, 0xc0, !PT ;  /* 0x000000ab24247212 */ /* 0x000fe200078ec0ff */
[----:B------:R-:W-:Y:S01]  /*171a0*/  IMAD.WIDE.U32 R28, R28, -0x326172a9, RZ ;  /* 0xcd9e8d571c1c7825 */ /* 0x000fe200078e00ff */
[--C-:B------:R-:W-:Y:S01]  /*171b0*/  HSET2.LE.AND R171, R39, R189.reuse, PT ;  /* 0x000000bd27ab7233 */ /* 0x100fe20003803000 */
[----:B---3--:R-:W-:Y:S01]  /*171c0*/  F2FP.BF16.PACK_AB R39, R86, R87 ;  /* 0x000000575627723e */ /* 0x008fe200000010ff */
[----:B------:R3:W-:Y:S01]  /*171d0*/  MUFU.EX2 R119, R176 ;  /* 0x000000b000777308 */ /* 0x0007e20000000800 */
[----:B------:R-:W-:Y:S02]  /*171e0*/  FADD.FTZ R152, R68, R152 ;  /* 0x0000009844987221 */ /* 0x000fe40000010000 */
[----:B------:R-:W-:Y:S01]  /*171f0*/  LOP3.LUT R39, R37, R39, RZ, 0xc0, !PT ;  /* 0x0000002725277212 */ /* 0x000fe200078ec0ff */
[----:B------:R-:W-:Y:S01]  /*17200*/  FADD.FTZ R161, R79, R161 ;  /* 0x000000a14fa17221 */ /* 0x000fe20000010000 */
[----:B-1----:R-:W-:Y:S01]  /*17210*/  F2FP.BF16.PACK_AB R15, R89, R88 ;  /* 0x00000058590f723e */ /* 0x002fe200000010ff */
[----:B------:R-:W-:Y:S02]  /*17220*/  FADD.FTZ R142, R72, R142 ;  /* 0x0000008e488e7221 */ /* 0x000fe40000010000 */
[----:B------:R-:W-:Y:S02]  /*17230*/  FADD.FTZ R164, R74, R164 ;  /* 0x000000a44aa47221 */ /* 0x000fe40000010000 */
[----:B------:R-:W-:Y:S01]  /*17240*/  MUFU.EX2 R98, R98 ;  /* 0x0000006200627308 */ /* 0x000fe20000000800 */
        /* <DEDUP_REMOVED lines=8> */
[----:B---3--:R-:W-:Y:S04]  /*172d0*/  IMAD.WIDE.U32 R176, R24, -0x326172a9, RZ ;  /* 0xcd9e8d5718b07825 */ /* 0x008fe800078e00ff */
[----:B------:R-:W-:Y:S01]  /*172e0*/  FADD.FTZ R164, R82, R164 ;  /* 0x000000a452a47221 */ /* 0x000fe20000010000 */
[----:B------:R-:W-:Y:S01]  /*172f0*/  LOP3.LUT R168, R177, UR11, R168, 0x96, !PT ;  /* 0x0000000bb1a87c12 */ /* 0x000fe2000f8e96a8 */
[----:B------:R-:W-:Y:S01]  /*17300*/  MUFU.EX2 R110, R110 ;  /* 0x0000006e006e7308 */ /* 0x000fe20000000800 */
[----:B------:R-:W-:Y:S01]  /*17310*/  LOP3.LUT R167, R29, UR9, R176, 0x96, !PT ;  /* 0x000000091da77c12 */ /* 0x000fe2000f8e96b0 */
[C---:B------:R-:W-:Y:S01]  /*17320*/  FADD.FTZ R152, R77.reuse, R152 ;  /* 0x000000984d987221 */ /* 0x040fe20000010000 */
[----:B------:R-:W-:Y:S01]  /*17330*/  LOP3.LUT R29, R250, 0xff, RZ, 0xc0, !PT ;  /* 0x000000fffa1d7812 */ /* 0x000fe200078ec0ff */
[----:B------:R-:W-:Y:S01]  /*17340*/  IMAD.WIDE.U32 R168, R168, -0x2daee0ad, RZ ;  /* 0xd2511f53a8a87825 */ /* 0x000fe200078e00ff */
[----:B------:R-:W-:Y:S02]  /*17350*/  LOP3.LUT R250, R20, 0xff, RZ, 0xc0, !PT ;  /* 0x000000ff14fa7812 */ /* 0x000fe400078ec0ff */
[----:B------:R-:W-:Y:S01]  /*17360*/  F2FP.BF16.PACK_AB R20, R77, R76 ;  /* 0x0000004c4d14723e */ /* 0x000fe200000010ff */
[----:B------:R-:W-:Y:S01]  /*17370*/  FADD.FTZ R161, R71, R161 ;  /* 0x000000a147a17221 */ /* 0x000fe20000010000 */
[----:B------:R-:W-:Y:S01]  /*17380*/  LOP3.LUT R24, R169, UR8, R178, 0x96, !PT ;  /* 0x00000008a9187c12 */ /* 0x000fe2000f8e96b2 */
[----:B------:R-:W1:Y:S01]  /*17390*/  MUFU.EX2 R118, R126 ;  /* 0x0000007e00767308 */ /* 0x000e620000000800 */
[----:B------:R-:W-:Y:S01]  /*173a0*/  PRMT R169, R27, 0x5410, R25 ;  /* 0x000054101ba97816 */ /* 0x000fe20000000019 */
[----:B------:R2:W5:Y:S01]  /*173b0*/  LDL.LU.64 R178, [R1+0x8] ;  /* 0x0000080001b27983 */ /* 0x0005620000300a00 */
[----:B------:R-:W-:Y:S01]  /*173c0*/  LOP3.LUT R25, R187, 0xff, RZ, 0xc0, !PT ;  /* 0x000000ffbb197812 */ /* 0x000fe200078ec0ff */
[--C-:B------:R-:W-:Y:S01]  /*173d0*/  HSET2.LE.AND R27, R185, R189.reuse, PT ;  /* 0x000000bdb91b7233 */ /* 0x100fe20003803000 */
[----:B------:R-:W-:Y:S01]  /*173e0*/  LOP3.LUT R26, R26, R20, RZ, 0xc0, !PT ;  /* 0x000000141a1a7212 */ /* 0x000fe200078ec0ff */
[----:B------:R-:W-:Y:S01]  /*173f0*/  IMAD.MOV.U32 R185, RZ, RZ, R29 ;  /* 0x000000ffffb97224 */ /* 0x000fe200078e001d */
[----:B------:R-:W-:Y:S01]  /*17400*/  PRMT R25, R25, 0x5410, R21 ;  /* 0x0000541019197816 */ /* 0x000fe20000000015 */
[----:B------:R2:W5:Y:S01]  /*17410*/  LDL.LU.64 R176, [R1] ;  /* 0x0000000001b07983 */ /* 0x0005620000300a00 */
[----:B------:R-:W-:Y:S01]  /*17420*/  F2FP.BF16.PACK_AB R29, R94, R79 ;  /* 0x0000004f5e1d723e */ /* 0x000fe200000010ff */
[----:B------:R3:W-:Y:S01]  /*17430*/  MUFU.EX2 R126, R5 ;  /* 0x00000005007e7308 */ /* 0x0007e20000000800 */
[----:B------:R-:W-:Y:S01]  /*17440*/  PRMT R38, R185, 0x5410, R175 ;  /* 0x00005410b9267816 */ /* 0x000fe200000000af */
[----:B------:R-:W-:Y:S01]  /*17450*/  FADD.FTZ R142, R81, R142 ;  /* 0x0000008e518e7221 */ /* 0x000fe20000010000 */
[----:B------:R-:W-:Y:S01]  /*17460*/  LOP3.LUT R27, R27, R30, RZ, 0xc0, !PT ;  /* 0x0000001e1b1b7212 */ /* 0x000fe200078ec0ff */
[----:B------:R-:W2:Y:S01]  /*17470*/  LDSM.16.MT88.4 R20, [R240+0x5000] ;  /* 0x00500000f014783b */ /* 0x000ea20000004200 */
[----:B------:R-:W-:Y:S01]  /*17480*/  F2FP.BF16.PACK_AB R175, R95, R102 ;  /* 0x000000665faf723e */ /* 0x000fe200000010ff */
[--C-:B------:R-:W-:Y:S01]  /*17490*/  HSET2.LE.AND R38, R38, R189.reuse, PT ;  /* 0x000000bd26267233 */ /* 0x100fe20003803000 */
[----:B------:R-:W-:Y:S02]  /*174a0*/  FADD.FTZ R164, R83, R164 ;  /* 0x000000a453a47221 */ /* 0x000fe40000010000 */
[----:B------:R-:W-:Y:S01]  /*174b0*/  LOP3.LUT R37, R171, R175, RZ, 0xc0, !PT ;  /* 0x000000afab257212 */ /* 0x000fe200078ec0ff */
[----:B------:R-:W-:Y:S01]  /*174c0*/  MUFU.EX2 R2, R120 ;  /* 0x0000007800027308 */ /* 0x000fe20000000800 */
[----:B------:R-:W-:Y:S01]  /*174d0*/  LOP3.LUT R38, R38, R32, RZ, 0xc0, !PT ;  /* 0x0000002026267212 */ /* 0x000fe200078ec0ff */
[----:B------:R-:W-:Y:S01]  /*174e0*/  FADD.FTZ R152, R84, R152 ;  /* 0x0000009854987221 */ /* 0x000fe20000010000 */
[----:B------:R-:W-:Y:S01]  /*174f0*/  LDSM.16.MT88.4 R32, [R240+0x5400] ;  /* 0x00540000f020783b */ /* 0x000fe20000004200 */
[----:B-1----:R-:W-:Y:S01]  /*17500*/  F2FP.BF16.PACK_AB R14, R118, R119 ;  /* 0x00000077760e723e */ /* 0x002fe200000010ff */
[----:B------:R-:W-:Y:S02]  /*17510*/  FADD.FTZ R161, R102, R161 ;  /* 0x000000a166a17221 */ /* 0x000fe40000010000 */
[----:B------:R-:W-:Y:S02]  /*17520*/  FADD.FTZ R142, R88, R142 ;  /* 0x0000008e588e7221 */ /* 0x000fe40000010000 */
[----:B------:R-:W-:Y:S01]  /*17530*/  FADD.FTZ R164, R90, R164 ;  /* 0x000000a45aa47221 */ /* 0x000fe20000010000 */
[----:B------:R-:W1:Y:S01]  /*17540*/  MUFU.EX2 R104, R104 ;  /* 0x0000006800687308 */ /* 0x000e620000000800 */
[----:B------:R-:W-:Y:S02]  /*17550*/  FADD.FTZ R152, R85, R152 ;  /* 0x0000009855987221 */ /* 0x000fe40000010000 */
[----:B------:R-:W-:Y:S01]  /*17560*/  FADD.FTZ R161, R95, R161 ;  /* 0x000000a15fa17221 */ /* 0x000fe20000010000 */
[--C-:B---3--:R-:W-:Y:S01]  /*17570*/  SHF.R.U32.HI R5, RZ, 0x10, R187.reuse ;  /* 0x00000010ff057819 */ /* 0x108fe200000116bb */
[----:B------:R-:W-:Y:S01]  /*17580*/  FADD.FTZ R142, R89, R142 ;  /* 0x0000008e598e7221 */ /* 0x000fe20000010000 */
[----:B------:R-:W-:Y:S01]  /*17590*/  SHF.R.U32.HI R187, RZ, 0x18, R187 ;  /* 0x00000018ffbb7819 */ /* 0x000fe200000116bb */
[----:B------:R-:W-:Y:S01]  /*175a0*/  FADD.FTZ R164, R91, R164 ;  /* 0x000000a45ba47221 */ /* 0x000fe20000010000 */
[----:B------:R-:W-:Y:S01]  /*175b0*/  LOP3.LUT R5, R5, 0xff, RZ, 0xc0, !PT ;  /* 0x000000ff05057812 */ /* 0x000fe200078ec0ff */
[----:B------:R-:W-:Y:S01]  /*175c0*/  FADD.FTZ R152, R92, R152 ;  /* 0x000000985c987221 */ /* 0x000fe20000010000 */
[----:B------:R-:W3:Y:S01]  /*175d0*/  MUFU.EX2 R105, R105 ;  /* 0x0000006900697308 */ /* 0x000ee20000000800 */
[----:B------:R-:W-:Y:S01]  /*175e0*/  FADD.FTZ R161, R87, R161 ;  /* 0x000000a157a17221 */ /* 0x000fe20000010000 */
[----:B------:R-:W-:Y:S01]  /*175f0*/  PRMT R5, R5, 0x5410, R187 ;  /* 0x0000541005057816 */ /* 0x000fe200000000bb */
[----:B------:R-:W-:Y:S01]  /*17600*/  IMAD.WIDE.U32 R186, R24, -0x326172a9, RZ ;  /* 0xcd9e8d5718ba7825 */ /* 0x000fe200078e00ff */
[--C-:B------:R-:W-:Y:S03]  /*17610*/  HSET2.LE.AND R24, R25, R189.reuse, PT ;  /* 0x000000bd19187233 */ /* 0x100fe60003803000 */
[--C-:B------:R-:W-:Y:S01]  /*17620*/  HSET2.LE.AND R25, R5, R189.reuse, PT ;  /* 0x000000bd05197233 */ /* 0x100fe20003803000 */
[----:B------:R-:W-:Y:S01]  /*17630*/  LOP3.LUT R5, R187, UR19, R28, 0x96, !PT ;  /* 0x00000013bb057c12 */ /* 0x000fe2000f8e961c */
[----:B------:R-:W-:Y:S01]  /*17640*/  FADD.FTZ R142, R96, R142 ;  /* 0x0000008e608e7221 */ /* 0x000fe20000010000 */
[----:B------:R-:W-:Y:S01]  /*17650*/  LOP3.LUT R24, R24, R31, RZ, 0xc0, !PT ;  /* 0x0000001f18187212 */ /* 0x000fe200078ec0ff */
[----:B------:R-:W1:Y:S01]  /*17660*/  MUFU.EX2 R112, R112 ;  /* 0x0000007000707308 */ /* 0x000e620000000800 */
[----:B------:R-:W-:Y:S01]  /*17670*/  LOP3.LUT R25, R25, R29, RZ, 0xc0, !PT ;  /* 0x0000001d19197212 */ /* 0x000fe200078ec0ff */
[----:B------:R-:W-:Y:S01]  /*17680*/  FADD.FTZ R164, R98, R164 ;  /* 0x000000a462a47221 */ /* 0x000fe20000010000 */
[----:B------:R-:W3:Y:S01]  /*17690*/  LDSM.16.MT88.4 R28, [R231+0x5400] ;  /* 0x00540000e71c783b */ /* 0x000ee20000004200 */
[----:B------:R-:W-:Y:S01]  /*176a0*/  LOP3.LUT R171, R186, 0xffff, RZ, 0xc0, !PT ;  /* 0x0000ffffbaab7812 */ /* 0x000fe200078ec0ff */
[----:B------:R-:W-:Y:S01]  /*176b0*/  FADD.FTZ R152, R93, R152 ;  /* 0x000000985d987221 */ /* 0x000fe20000010000 */
[--C-:B------:R-:W-:Y:S01]  /*176c0*/  SHF.R.U32.HI R175, RZ, 0x10, R186.reuse ;  /* 0x00000010ffaf7819 */ /* 0x100fe200000116ba */
[----:B------:R-:W-:Y:S01]  /*176d0*/  FADD.FTZ R161, R86, R161 ;  /* 0x000000a156a17221 */ /* 0x000fe20000010000 */
[C---:B----4-:R-:W-:Y:S01]  /*176e0*/  HMMA.16816.F32.BF16 R220, R24.reuse, R16, R220 ;  /* 0x0000001018dc723c */ /* 0x050fe200000418dc */
[----:B------:R-:W-:Y:S01]  /*176f0*/  LOP3.LUT R185, R186, 0xff, RZ, 0xc0, !PT ;  /* 0x000000ffbab97812 */ /* 0x000fe200078ec0ff */
[----:B------:R-:W4:Y:S01]  /*17700*/  MUFU.EX2 R0, R134 ;  /* 0x0000008600007308 */ /* 0x000f220000000800 */
[----:B------:R-:W-:Y:S01]  /*17710*/  SHF.R.U32.HI R186, RZ, 0x18, R186 ;  /* 0x00000018ffba7819 */ /* 0x000fe200000116ba */
[----:B------:R-:W-:Y:S01]  /*17720*/  FADD.FTZ R142, R97, R142 ;  /* 0x0000008e618e7221 */ /* 0x000fe20000010000 */
[----:B------:R-:W-:Y:S01]  /*17730*/  SHF.R.U32.HI R171, RZ, 0x8, R171 ;  /* 0x00000008ffab7819 */ /* 0x000fe200000116ab */
[----:B------:R-:W-:Y:S01]  /*17740*/  FADD.FTZ R164, R99, R164 ;  /* 0x000000a463a47221 */ /* 0x000fe20000010000 */
[----:B------:R-:W-:Y:S01]  /*17750*/  LOP3.LUT R175, R175, 0xff, RZ, 0xc0, !PT ;  /* 0x000000ffafaf7812 */ /* 0x000fe200078ec0ff */
[C---:B------:R-:W-:Y:S01]  /*17760*/  HMMA.16816.F32.BF16 R216, R24.reuse, R18, R216 ;  /* 0x0000001218d8723c */ /* 0x040fe200000418d8 */
[----:B------:R-:W-:Y:S03]  /*17770*/  PRMT R185, R185, 0x5410, R171 ;  /* 0x00005410b9b97816 */ /* 0x000fe600000000ab */
[----:B------:R-:W-:Y:S01]  /*17780*/  MUFU.EX2 R3, R114 ;  /* 0x0000007200037308 */ /* 0x000fe20000000800 */
[----:B------:R-:W-:Y:S01]  /*17790*/  PRMT R186, R175, 0x5410, R186 ;  /* 0x00005410afba7816 */ /* 0x000fe200000000ba */
[----:B------:R-:W-:Y:S02]  /*177a0*/  FADD.FTZ R152, R100, R152 ;  /* 0x0000009864987221 */ /* 0x000fe40000010000 */
[C---:B--2---:R-:W-:Y:S01]  /*177b0*/  HMMA.16816.F32.BF16 R212, R24.reuse, R20, R212 ;  /* 0x0000001418d4723c */ /* 0x044fe200000418d4 */
[----:B------:R-:W-:Y:S03]  /*177c0*/  FADD.FTZ R161, R111, R161 ;  /* 0x000000a16fa17221 */ /* 0x000fe60000010000 */
[----:B-1----:R-:W-:Y:S02]  /*177d0*/  FADD.FTZ R142, R104, R142 ;  /* 0x0000008e688e7221 */ /* 0x002fe40000010000 */
[----:B------:R-:W-:Y:S01]  /*177e0*/  MUFU.EX2 R115, R115 ;  /* 0x0000007300737308 */ /* 0x000fe20000000800 */
[----:B------:R-:W-:Y:S01]  /*177f0*/  FADD.FTZ R152, R101, R152 ;  /* 0x0000009865987221 */ /* 0x000fe20000010000 */
[----:B------:R-:W-:Y:S01]  /*17800*/  HMMA.16816.F32.BF16 R208, R24, R22, R208 ;  /* 0x0000001618d0723c */ /* 0x000fe200000418d0 */
[----:B------:R-:W-:Y:S03]  /*17810*/  FADD.FTZ R161, R166, R161 ;  /* 0x000000a1a6a17221 */ /* 0x000fe60000010000 */
[----:B---3--:R-:W-:Y:S02]  /*17820*/  FADD.FTZ R142, R105, R142 ;  /* 0x0000008e698e7221 */ /* 0x008fe40000010000 */
[----:B------:R-:W-:Y:S01]  /*17830*/  FADD.FTZ R152, R108, R152 ;  /* 0x000000986c987221 */ /* 0x000fe20000010000 */
[C---:B------:R-:W-:Y:S01]  /*17840*/  LOP3.LUT R27, R40.reuse, 0xffff, RZ, 0xc0, !PT ;  /* 0x0000ffff281b7812 */ /* 0x040fe200078ec0ff */
[----:B------:R-:W-:Y:S01]  /*17850*/  IMAD.WIDE.U32 R24, R41, -0x2daee0ad, RZ ;  /* 0xd2511f5329187825 */ /* 0x000fe200078e00ff */
[----:B------:R-:W-:Y:S01]  /*17860*/  SHF.R.U32.HI R41, RZ, 0x10, R40 ;  /* 0x00000010ff297819 */ /* 0x000fe20000011628 */
[----:B------:R-:W-:Y:S01]  /*17870*/  MUFU.EX2 R182, R6 ;  /* 0x0000000600b67308 */ /* 0x000fe20000000800 */
[C---:B------:R-:W-:Y:S01]  /*17880*/  HMMA.16816.F32.BF16 R220, R36.reuse, R28, R220 ;  /* 0x0000001c24dc723c */ /* 0x040fe200000418dc */
[----:B------:R-:W-:Y:S01]  /*17890*/  LOP3.LUT R26, R40, 0xff, RZ, 0xc0, !PT ;  /* 0x000000ff281a7812 */ /* 0x000fe200078ec0ff */
[----:B------:R-:W-:Y:S01]  /*178a0*/  FADD.FTZ R161, R103, R161 ;  /* 0x000000a167a17221 */ /* 0x000fe20000010000 */
[----:B------:R-:W-:Y:S01]  /*178b0*/  SHF.R.U32.HI R27, RZ, 0x8, R27 ;  /* 0x00000008ff1b7819 */ /* 0x000fe2000001161b */
[----:B------:R-:W-:Y:S01]  /*178c0*/  FADD.FTZ R142, R112, R142 ;  /* 0x0000008e708e7221 */ /* 0x000fe20000010000 */
[----:B------:R-:W-:Y:S01]  /*178d0*/  SHF.R.U32.HI R40, RZ, 0x18, R40 ;  /* 0x00000018ff287819 */ /* 0x000fe20000011628 */
[----:B------:R-:W-:Y:S01]  /*178e0*/  FADD.FTZ R152, R109, R152 ;  /* 0x000000986d987221 */ /* 0x000fe20000010000 */
[----:B------:R-:W-:Y:S01]  /*178f0*/  LOP3.LUT R41, R41, 0xff, RZ, 0xc0, !PT ;  /* 0x000000ff29297812 */ /* 0x000fe200078ec0ff */
[C---:B------:R-:W-:Y:S01]  /*17900*/  HMMA.16816.F32.BF16 R216, R36.reuse, R30, R216 ;  /* 0x0000001e24d8723c */ /* 0x040fe200000418d8 */
[----:B------:R-:W-:Y:S01]  /*17910*/  PRMT R26, R26, 0x5410, R27 ;  /* 0x000054101a1a7816 */ /* 0x000fe2000000001b */
[----:B------:R-:W1:Y:S02]  /*17920*/  MUFU.EX2 R127, R127 ;  /* 0x0000007f007f7308 */ /* 0x000e640000000800 */
[----:B------:R-:W-:Y:S01]  /*17930*/  PRMT R40, R41, 0x5410, R40 ;  /* 0x0000541029287816 */ /* 0x000fe20000000028 */
[----:B------:R-:W-:Y:S01]  /*17940*/  FADD.FTZ R161, R110, R161 ;  /* 0x000000a16ea17221 */ /* 0x000fe20000010000 */
[----:B------:R-:W-:Y:S01]  /*17950*/  LOP3.LUT R187, R25, UR18, R42, 0x96, !PT ;  /* 0x0000001219bb7c12 */ /* 0x000fe2000f8e962a */
[--C-:B------:R-:W-:Y:S01]  /*17960*/  HSET2.LE.AND R42, R251, R189.reuse, PT ;  /* 0x000000bdfb2a7233 */ /* 0x100fe20003803000 */
[----:B------:R-:W-:Y:S01]  /*17970*/  F2FP.BF16.PACK_AB R27, R81, R80 ;  /* 0x00000050511b723e */ /* 0x000fe200000010ff */
[C---:B------:R-:W-:Y:S03]  /*17980*/  HMMA.16816.F32.BF16 R212, R36.reuse, R32, R212 ;  /* 0x0000002024d4723c */ /* 0x040fe600000418d4 */
[----:B------:R-:W-:Y:S01]  /*17990*/  LOP3.LUT R42, R42, R27, RZ, 0xc0, !PT ;  /* 0x0000001b2a2a7212 */ /* 0x000fe200078ec0ff */
[--C-:B------:R-:W-:Y:S01]  /*179a0*/  HSET2.LE.AND R26, R26, R189.reuse, PT ;  /* 0x000000bd1a1a7233 */ /* 0x100fe20003803000 */
[----:B------:R-:W-:Y:S01]  /*179b0*/  F2FP.BF16.PACK_AB R27, R73, R72 ;  /* 0x00000048491b723e */ /* 0x000fe200000010ff */
[--C-:B------:R-:W-:Y:S01]  /*179c0*/  HSET2.LE.AND R41, R40, R189.reuse, PT ;  /* 0x000000bd28297233 */ /* 0x100fe20003803000 */
[----:B------:R-:W-:Y:S01]  /*179d0*/  F2FP.BF16.PACK_AB R251, R83, R82 ;  /* 0x0000005253fb723e */ /* 0x000fe200000010ff */
[----:B------:R-:W-:Y:S01]  /*179e0*/  HMMA.16816.F32.BF16 R208, R36, R34, R208 ;  /* 0x0000002224d0723c */ /* 0x000fe200000418d0 */
[----:B------:R-:W-:Y:S01]  /*179f0*/  LOP3.LUT R40, R26, R27, RZ, 0xc0, !PT ;  /* 0x0000001b1a287212 */ /* 0x000fe200078ec0ff */
[----:B------:R-:W-:Y:S02]  /*17a00*/  MUFU.EX2 R122, R122 ;  /* 0x0000007a007a7308 */ /* 0x000fe40000000800 */
[----:B------:R-:W-:Y:S01]  /*17a10*/  LOP3.LUT R43, R43, R251, RZ, 0xc0, !PT ;  /* 0x000000fb2b2b7212 */ /* 0x000fe200078ec0ff */
[----:B----4-:R-:W-:Y:S01]  /*17a20*/  FADD.FTZ R142, R0, R142 ;  /* 0x0000008e008e7221 */ /* 0x010fe20000010000 */
[----:B------:R-:W-:Y:S01]  /*17a30*/  LOP3.LUT R41, R41, R188, RZ, 0xc0, !PT ;  /* 0x000000bc29297212 */ /* 0x000fe200078ec0ff */
[----:B------:R-:W-:Y:S01]  /*17a40*/  FADD.FTZ R152, R116, R152 ;  /* 0x0000009874987221 */ /* 0x000fe20000010000 */
[C---:B------:R-:W-:Y:S01]  /*17a50*/  LOP3.LUT R27, R172.reuse, 0xffff, RZ, 0xc0, !PT ;  /* 0x0000ffffac1b7812 */ /* 0x040fe200078ec0ff */
[----:B-1----:R-:W-:Y:S03]  /*17a60*/  FADD.FTZ R161, R127, R161 ;  /* 0x000000a17fa17221 */ /* 0x002fe60000010000 */
[--C-:B------:R-:W-:Y:S01]  /*17a70*/  SHF.R.U32.HI R26, RZ, 0x10, R172.reuse ;  /* 0x00000010ff1a7819 */ /* 0x100fe200000116ac */
[C---:B------:R-:W-:Y:S01]  /*17a80*/  HMMA.16816.F32.BF16 R204, R40.reuse, R16, R204 ;  /* 0x0000001028cc723c */ /* 0x040fe200000418cc */
[----:B------:R-:W-:Y:S01]  /*17a90*/  LOP3.LUT R36, R172, 0xff, RZ, 0xc0, !PT ;  /* 0x000000ffac247812 */ /* 0x000fe200078ec0ff */
[----:B------:R-:W-:Y:S01]  /*17aa0*/  MUFU.EX2 R123, R123 ;  /* 0x0000007b007b7308 */ /* 0x000fe20000000800 */
[----:B------:R-:W-:Y:S01]  /*17ab0*/  SHF.R.U32.HI R37, RZ, 0x18, R172 ;  /* 0x00000018ff257819 */ /* 0x000fe200000116ac */
[----:B------:R-:W-:Y:S01]  /*17ac0*/  FADD.FTZ R142, R2, R142 ;  /* 0x0000008e028e7221 */ /* 0x000fe20000010000 */
[----:B------:R-:W-:Y:S01]  /*17ad0*/  SHF.R.U32.HI R27, RZ, 0x8, R27 ;  /* 0x00000008ff1b7819 */ /* 0x000fe2000001161b */
[----:B------:R-:W-:Y:S01]  /*17ae0*/  FADD.FTZ R152, R132, R152 ;  /* 0x0000009884987221 */ /* 0x000fe20000010000 */
[----:B------:R-:W-:Y:S01]  /*17af0*/  SHF.R.U32.HI R17, RZ, 0x10, R174 ;  /* 0x00000010ff117819 */ /* 0x000fe200000116ae */
[C---:B------:R-:W-:Y:S01]  /*17b00*/  HMMA.16816.F32.BF16 R200, R40.reuse, R18, R200 ;  /* 0x0000001228c8723c */ /* 0x040fe200000418c8 */
[----:B------:R-:W-:Y:S03]  /*17b10*/  LOP3.LUT R26, R26, 0xff, RZ, 0xc0, !PT ;  /* 0x000000ff1a1a7812 */ /* 0x000fe600078ec0ff */
[----:B------:R-:W-:Y:S01]  /*17b20*/  LOP3.LUT R172, R24, 0xffff, RZ, 0xc0, !PT ;  /* 0x0000ffff18ac7812 */ /* 0x000fe200078ec0ff */
[----:B------:R-:W-:Y:S01]  /*17b30*/  MUFU.EX2 R130, R130 ;  /* 0x0000008200827308 */ /* 0x000fe20000000800 */
[----:B------:R-:W-:Y:S01]  /*17b40*/  SHF.R.U32.HI R25, RZ, 0x8, R249 ;  /* 0x00000008ff197819 */ /* 0x000fe200000116f9 */
[----:B------:R-:W-:Y:S01]  /*17b50*/  FADD.FTZ R161, R126, R161 ;  /* 0x000000a17ea17221 */ /* 0x000fe20000010000 */
[----:B------:R-:W-:Y:S01]  /*17b60*/  LOP3.LUT R16, R248, 0xff, RZ, 0xc0, !PT ;  /* 0x000000fff8107812 */ /* 0x000fe200078ec0ff */
[C---:B------:R-:W-:Y:S03]  /*17b70*/  HMMA.16816.F32.BF16 R196, R40.reuse, R20, R196 ;  /* 0x0000001428c4723c */ /* 0x040fe600000418c4 */
[----:B------:R-:W-:Y:S01]  /*17b80*/  LOP3.LUT R38, R174, 0xffff, RZ, 0xc0, !PT ;  /* 0x0000ffffae267812 */ /* 0x000fe200078ec0ff */
[----:B------:R-:W-:Y:S01]  /*17b90*/  FADD.FTZ R152, R124, R152 ;  /* 0x000000987c987221 */ /* 0x000fe20000010000 */
[----:B------:R-:W-:Y:S01]  /*17ba0*/  LOP3.LUT R248, R174, 0xff, RZ, 0xc0, !PT ;  /* 0x000000ffaef87812 */ /* 0x000fe200078ec0ff */
[----:B------:R-:W-:Y:S01]  /*17bb0*/  FADD.FTZ R161, R119, R161 ;  /* 0x000000a177a17221 */ /* 0x000fe20000010000 */
[----:B------:R-:W-:Y:S01]  /*17bc0*/  SHF.R.U32.HI R174, RZ, 0x18, R174 ;  /* 0x00000018ffae7819 */ /* 0x000fe200000116ae */
[----:B------:R-:W-:Y:S01]  /*17bd0*/  HMMA.16816.F32.BF16 R192, R40, R22, R192 ;  /* 0x0000001628c0723c */ /* 0x000fe200000418c0 */
[----:B------:R-:W-:Y:S03]  /*17be0*/  LOP3.LUT R17, R17, 0xff, RZ, 0xc0, !PT ;  /* 0x000000ff11117812 */ /* 0x000fe600078ec0ff */
[----:B------:R-:W-:Y:S01]  /*17bf0*/  SHF.R.U32.HI R188, RZ, 0x10, R24 ;  /* 0x00000010ffbc7819 */ /* 0x000fe20000011618 */
[----:B------:R-:W-:Y:S01]  /*17c00*/  FADD.FTZ R180, R125, R152 ;  /* 0x000000987db47221 */ /* 0x000fe20000010000 */
[----:B------:R-:W-:Y:S01]  /*17c10*/  LOP3.LUT R251, R24, 0xff, RZ, 0xc0, !PT ;  /* 0x000000ff18fb7812 */ /* 0x000fe200078ec0ff */
[----:B------:R-:W-:Y:S01]  /*17c20*/  FADD.FTZ R181, R118, R161 ;  /* 0x000000a176b57221 */ /* 0x000fe20000010000 */
[----:B------:R-:W-:Y:S04]  /*17c30*/  SHF.R.U32.HI R249, RZ, 0x18, R24 ;  /* 0x00000018fff97819 */ /* 0x000fe80000011618 */
[----:B------:R-:W-:Y:S02]  /*17c40*/  PRMT R36, R36, 0x5410, R27 ;  /* 0x0000541024247816 */ /* 0x000fe4000000001b */
[----:B------:R-:W-:Y:S02]  /*17c50*/  PRMT R37, R26, 0x5410, R37 ;  /* 0x000054101a257816 */ /* 0x000fe40000000025 */
[----:B------:R-:W-:Y:S01]  /*17c60*/  PRMT R250, R250, 0x5410, R25 ;  /* 0x00005410fafa7816 */ /* 0x000fe20000000019 */
[--C-:B------:R-:W-:Y:S01]  /*17c70*/  HSET2.LE.AND R36, R36, R189.reuse, PT ;  /* 0x000000bd24247233 */ /* 0x100fe20003803000 */
[----:B------:R-:W1:Y:S01]  /*17c80*/  LDSM.16.MT88.4 R24, [R231+0x5800] ;  /* 0x00580000e718783b */ /* 0x000e620000004200 */
[----:B------:R-:W-:Y:S01]  /*17c90*/  PRMT R241, R16, 0x5410, R241 ;  /* 0x0000541010f17816 */ /* 0x000fe200000000f1 */
[--C-:B------:R-:W-:Y:S01]  /*17ca0*/  HSET2.LE.AND R37, R37, R189.reuse, PT ;  /* 0x000000bd25257233 */ /* 0x100fe20003803000 */
[----:B------:R-:W-:Y:S01]  /*17cb0*/  PRMT R174, R17, 0x5410, R174 ;  /* 0x0000541011ae7816 */ /* 0x000fe200000000ae */
[--C-:B------:R-:W-:Y:S01]  /*17cc0*/  HSET2.LE.AND R42, R250, R189.reuse, PT ;  /* 0x000000bdfa2a7233 */ /* 0x100fe20003803000 */
[----:B------:R-:W-:Y:S01]  /*17cd0*/  LOP3.LUT R23, R5, 0xffff, RZ, 0xc0, !PT ;  /* 0x0000ffff05177812 */ /* 0x000fe200078ec0ff */
[--C-:B------:R-:W-:Y:S01]  /*17ce0*/  HSET2.LE.AND R43, R241, R189.reuse, PT ;  /* 0x000000bdf12b7233 */ /* 0x100fe20003803000 */
[----:B------:R-:W-:Y:S01]  /*17cf0*/  F2FP.BF16.PACK_AB R20, R166, R111 ;  /* 0x0000006fa614723e */ /* 0x000fe200000010ff */
[----:B------:R-:W2:Y:S01]  /*17d00*/  LDSM.16.MT88.4 R16, [R240+0x5800] ;  /* 0x00580000f010783b */ /* 0x000ea20000004200 */
[--C-:B------:R-:W-:Y:S01]  /*17d10*/  HSET2.LE.AND R41, R174, R189.reuse, PT ;  /* 0x000000bdae297233 */ /* 0x100fe20003803000 */
[----:B------:R-:W-:Y:S02]  /*17d20*/  F2FP.BF16.PACK_AB R22, R99, R98 ;  /* 0x000000626316723e */ /* 0x000fe400000010ff */
[----:B------:R-:W-:Y:S01]  /*17d30*/  LOP3.LUT R37, R37, R20, RZ, 0xc0, !PT ;  /* 0x0000001425257212 */ /* 0x000fe200078ec0ff */
[----:B------:R-:W-:Y:S01]  /*17d40*/  FFMA.FTZ R20, R106, c[0x0][0x23c], -R7 ;  /* 0x00008f006a147a23 */ /* 0x000fe20000010807 */
[----:B------:R-:W-:Y:S01]  /*17d50*/  LOP3.LUT R43, R43, R22, RZ, 0xc0, !PT ;  /* 0x000000162b2b7212 */ /* 0x000fe200078ec0ff */
[----:B------:R3:W-:Y:S01]  /*17d60*/  MUFU.EX2 R106, R128 ;  /* 0x00000080006a7308 */ /* 0x0007e20000000800 */
[----:B------:R-:W-:Y:S02]  /*17d70*/  SHF.R.U32.HI R22, RZ, 0x10, R5 ;  /* 0x00000010ff167819 */ /* 0x000fe40000011605 */
[----:B------:R-:W-:Y:S02]  /*17d80*/  F2FP.BF16.PACK_AB R21, R110, R103 ;  /* 0x000000676e15723e */ /* 0x000fe400000010ff */
[----:B------:R-:W-:Y:S02]  /*17d90*/  LOP3.LUT R22, R22, 0xff, RZ, 0xc0, !PT ;  /* 0x000000ff16167812 */ /* 0x000fe400078ec0ff */
[----:B------:R-:W-:Y:S02]  /*17da0*/  F2FP.BF16.PACK_AB R39, R101, R100 ;  /* 0x000000646527723e */ /* 0x000fe400000010ff */
[----:B------:R-:W-:Y:S02]  /*17db0*/  SHF.R.U32.HI R38, RZ, 0x8, R38 ;  /* 0x00000008ff267819 */ /* 0x000fe40000011626 */
[----:B------:R-:W-:Y:S01]  /*17dc0*/  LOP3.LUT R36, R36, R39, RZ, 0xc0, !PT ;  /* 0x0000002724247212 */ /* 0x000fe200078ec0ff */
[--C-:B------:R-:W-:Y:S01]  /*17dd0*/  HSET2.LE.AND R39, R169, R189.reuse, PT ;  /* 0x000000bda9277233 */ /* 0x100fe20003803000 */
[----:B------:R-:W-:Y:S01]  /*17de0*/  PRMT R248, R248, 0x5410, R38 ;  /* 0x00005410f8f87816 */ /* 0x000fe20000000026 */
[--C-:B------:R-:W-:Y:S01]  /*17df0*/  HSET2.LE.AND R38, R173, R189.reuse, PT ;  /* 0x000000bdad267233 */ /* 0x100fe20003803000 */
[----:B------:R-:W-:Y:S02]  /*17e00*/  SHF.R.U32.HI R172, RZ, 0x8, R172 ;  /* 0x00000008ffac7819 */ /* 0x000fe400000116ac */
[----:B------:R-:W-:Y:S01]  /*17e10*/  LOP3.LUT R39, R39, R21, RZ, 0xc0, !PT ;  /* 0x0000001527277212 */ /* 0x000fe200078ec0ff */
[--C-:B------:R-:W-:Y:S01]  /*17e20*/  HSET2.LE.AND R40, R248, R189.reuse, PT ;  /* 0x000000bdf8287233 */ /* 0x100fe20003803000 */
[----:B------:R-:W-:Y:S02]  /*17e30*/  F2FP.BF16.PACK_AB R21, R97, R96 ;  /* 0x000000606115723e */ /* 0x000fe400000010ff */
[----:B------:R-:W-:Y:S01]  /*17e40*/  LOP3.LUT R38, R38, R113, RZ, 0xc0, !PT ;  /* 0x0000007126267212 */ /* 0x000fe200078ec0ff */
[----:B------:R-:W-:Y:S01]  /*17e50*/  FFMA.FTZ R113, R107, c[0x0][0x23c], -R7 ;  /* 0x00008f006b717a23 */ /* 0x000fe20000010807 */
[----:B------:R-:W-:Y:S01]  /*17e60*/  LOP3.LUT R42, R42, R21, RZ, 0xc0, !PT ;  /* 0x000000152a2a7212 */ /* 0x000fe200078ec0ff */
[----:B------:R4:W2:Y:S01]  /*17e70*/  MUFU.EX2 R107, R20 ;  /* 0x00000014006b7308 */ /* 0x0008a20000000800 */
[----:B---3--:R-:W-:Y:S01]  /*17e80*/  SHF.R.U32.HI R128, RZ, 0x8, R23 ;  /* 0x00000008ff807819 */ /* 0x008fe20000011617 */
[----:B------:R-:W-:Y:S01]  /*17e90*/  FFMA.FTZ R7, R131, c[0x0][0x23c], -R7 ;  /* 0x00008f0083077a23 */ /* 0x000fe20000010807 */
[----:B------:R-:W-:Y:S01]  /*17ea0*/  F2FP.BF16.PACK_AB R21, R91, R90 ;  /* 0x0000005a5b15723e */ /* 0x000fe200000010ff */
[C---:B-1----:R-:W-:Y:S01]  /*17eb0*/  HMMA.16816.F32.BF16 R220, R36.reuse, R24, R220 ;  /* 0x0000001824dc723c */ /* 0x042fe200000418dc */
[----:B------:R-:W-:Y:S02]  /*17ec0*/  LOP3.LUT R40, R40, R15, RZ, 0xc0, !PT ;  /* 0x0000000f28287212 */ /* 0x000fe400078ec0ff */
[----:B------:R-:W-:Y:S02]  /*17ed0*/  LOP3.LUT R41, R41, R21, RZ, 0xc0, !PT ;  /* 0x0000001529297212 */ /* 0x000fe400078ec0ff */
[----:B------:R-:W-:Y:S01]  /*17ee0*/  LOP3.LUT R21, R5, 0xff, RZ, 0xc0, !PT ;  /* 0x000000ff05157812 */ /* 0x000fe200078ec0ff */
[----:B------:R1:W3:Y:S01]  /*17ef0*/  MUFU.EX2 R15, R121 ;  /* 0x00000079000f7308 */ /* 0x0002e20000000800 */
[----:B------:R-:W-:Y:S01]  /*17f00*/  SHF.R.U32.HI R5, RZ, 0x18, R5 ;  /* 0x00000018ff057819 */ /* 0x000fe20000011605 */
[----:B------:R-:W-:Y:S01]  /*17f10*/  HMMA.16816.F32.BF16 R216, R36, R26, R216 ;  /* 0x0000001a24d8723c */ /* 0x000fe200000418d8 */
[----:B------:R-:W-:Y:S03]  /*17f20*/  PRMT R128, R21, 0x5410, R128 ;  /* 0x0000541015807816 */ /* 0x000fe60000000080 */
[----:B------:R-:W-:Y:S02]  /*17f30*/  PRMT R5, R22, 0x5410, R5 ;  /* 0x0000541016057816 */ /* 0x000fe40000000005 */
[----:B------:R-:W-:Y:S02]  /*17f40*/  PRMT R251, R251, 0x5410, R172 ;  /* 0x00005410fbfb7816 */ /* 0x000fe400000000ac */
[----:B------:R-:W-:Y:S01]  /*17f50*/  HMMA.16816.F32.BF16 R204, R40, R28, R204 ;  /* 0x0000001c28cc723c */ /* 0x000fe200000418cc */
[----:B------:R-:W3:Y:S01]  /*17f60*/  MUFU.EX2 R113, R113 ;  /* 0x0000007100717308 */ /* 0x000ee20000000800 */
[----:B----4-:R-:W4:Y:S02]  /*17f70*/  LDSM.16.MT88.4 R20, [R231+0x5c00] ;  /* 0x005c0000e714783b */ /* 0x010f240000004200 */
[----:B------:R-:W-:Y:S01]  /*17f80*/  F2FP.BF16.PACK_AB R6, R0, R112 ;  /* 0x000000700006723e */ /* 0x000fe200000010ff */
[----:B--2---:R-:W-:Y:S02]  /*17f90*/  FADD.FTZ R164, R107, R164 ;  /* 0x000000a46ba47221 */ /* 0x004fe40000010000 */
[----:B------:R-:W-:Y:S01]  /*17fa0*/  LOP3.LUT R28, R187, 0xffff, RZ, 0xc0, !PT ;  /* 0x0000ffffbb1c7812 */ /* 0x000fe200078ec0ff */
[C---:B------:R-:W-:Y:S01]  /*17fb0*/  HMMA.16816.F32.BF16 R212, R36.reuse, R16, R212 ;  /* 0x0000001024d4723c */ /* 0x040fe200000418d4 */
[----:B------:R-:W-:Y:S02]  /*17fc0*/  F2FP.BF16.PACK_AB R10, R126, R127 ;  /* 0x0000007f7e0a723e */ /* 0x000fe400000010ff */
[----:B------:R2:W2:Y:S01]  /*17fd0*/  MUFU.EX2 R183, R7 ;  /* 0x0000000700b77308 */ /* 0x0004a20000000800 */
[----:B------:R-:W-:Y:S02]  /*17fe0*/  SHF.R.U32.HI R28, RZ, 0x8, R28 ;  /* 0x00000008ff1c7819 */ /* 0x000fe4000001161c */
[----:B------:R-:W-:Y:S01]  /*17ff0*/  LOP3.LUT R188, R188, 0xff, RZ, 0xc0, !PT ;  /* 0x000000ffbcbc7812 */ /* 0x000fe200078ec0ff */
[----:B-1----:R-:W-:Y:S01]  /*18000*/  IMAD.WIDE.U32 R120, R167, -0x2daee0ad, RZ ;  /* 0xd2511f53a7787825 */ /* 0x002fe200078e00ff */
[----:B------:R-:W-:Y:S01]  /*18010*/  HMMA.16816.F32.BF16 R208, R36, R18, R208 ;  /* 0x0000001224d0723c */ /* 0x000fe200000418d0 */
[----:B------:R-:W-:Y:S03]  /*18020*/  F2FP.BF16.PACK_AB R11, R123, R122 ;  /* 0x0000007a7b0b723e */ /* 0x000fe600000010ff */
[----:B------:R-:W-:Y:S01]  /*18030*/  LOP3.LUT R168, R121, UR18, R168, 0x96, !PT ;  /* 0x0000001279a87c12 */ /* 0x000fe2000f8e96a8 */
[----:B---3--:R-:W-:Y:S01]  /*18040*/  FADD.FTZ R142, R15, R142 ;  /* 0x0000008e0f8e7221 */ /* 0x008fe20000010000 */
[----:B------:R-:W-:Y:S01]  /*18050*/  PRMT R249, R188, 0x5410, R249 ;  /* 0x00005410bcf97816 */ /* 0x000fe200000000f9 */
[--C-:B------:R-:W-:Y:S01]  /*18060*/  HSET2.LE.AND R38, R251, R189.reuse, PT ;  /* 0x000000bdfb267233 */ /* 0x100fe20003803000 */
[C---:B------:R-:W-:Y:S01]  /*18070*/  HMMA.16816.F32.BF16 R200, R40.reuse, R30, R200 ;  /* 0x0000001e28c8723c */ /* 0x040fe200000418c8 */
[----:B------:R-:W-:Y:S03]  /*18080*/  LOP3.LUT R37, R187, 0xff, RZ, 0xc0, !PT ;  /* 0x000000ffbb257812 */ /* 0x000fe600078ec0ff */
[--C-:B------:R-:W-:Y:S01]  /*18090*/  SHF.R.U32.HI R36, RZ, 0x10, R187.reuse ;  /* 0x00000010ff247819 */ /* 0x100fe200000116bb */
[--C-:B------:R-:W-:Y:S01]  /*180a0*/  HSET2.LE.AND R39, R249, R189.reuse, PT ;  /* 0x000000bdf9277233 */ /* 0x100fe20003803000 */
[----:B------:R-:W-:Y:S01]  /*180b0*/  PRMT R37, R37, 0x5410, R28 ;  /* 0x0000541025257816 */ /* 0x000fe2000000001c */
[----:B------:R-:W-:Y:S01]  /*180c0*/  FADD.FTZ R164, R113, R164 ;  /* 0x000000a471a47221 */ /* 0x000fe20000010000 */
[C---:B------:R-:W-:Y:S01]  /*180d0*/  HMMA.16816.F32.BF16 R196, R40.reuse, R32, R196 ;  /* 0x0000002028c4723c */ /* 0x040fe200000418c4 */
[----:B------:R-:W1:Y:S03]  /*180e0*/  LDSM.16.MT88.4 R28, [R240+0x5c00] ;  /* 0x005c0000f01c783b */ /* 0x000e660000004200 */
[----:B------:R-:W-:Y:S01]  /*180f0*/  SHF.R.U32.HI R187, RZ, 0x18, R187 ;  /* 0x00000018ffbb7819 */ /* 0x000fe200000116bb */
[--C-:B------:R-:W-:Y:S01]  /*18100*/  HSET2.LE.AND R9, R37, R189.reuse, PT ;  /* 0x000000bd25097233 */ /* 0x100fe20003803000 */
[----:B------:R-:W-:Y:S01]  /*18110*/  LOP3.LUT R36, R36, 0xff, RZ, 0xc0, !PT ;  /* 0x000000ff24247812 */ /* 0x000fe200078ec0ff */
[--C-:B------:R-:W-:Y:S01]  /*18120*/  HSET2.LE.AND R33, R5, R189.reuse, PT ;  /* 0x000000bd05217233 */ /* 0x100fe20003803000 */
[----:B------:R-:W-:Y:S01]  /*18130*/  HMMA.16816.F32.BF16 R192, R40, R34, R192 ;  /* 0x0000002228c0723c */ /* 0x000fe200000418c0 */
[----:B------:R-:W-:Y:S03]  /*18140*/  F2FP.BF16.PACK_AB R32, R125, R124 ;  /* 0x0000007c7d20723e */ /* 0x000fe600000010ff */
[----:B------:R-:W-:Y:S01]  /*18150*/  PRMT R36, R36, 0x5410, R187 ;  /* 0x0000541024247816 */ /* 0x000fe200000000bb */
[----:B------:R-:W-:Y:S01]  /*18160*/  FADD.FTZ R164, R3, R164 ;  /* 0x000000a403a47221 */ /* 0x000fe20000010000 */
[----:B------:R-:W-:Y:S01]  /*18170*/  F2FP.BF16.PACK_AB R4, R113, R107 ;  /* 0x0000006b7104723e */ /* 0x000fe200000010ff */
[--C-:B------:R-:W-:Y:S01]  /*18180*/  HSET2.LE.AND R34, R185, R189.reuse, PT ;  /* 0x000000bdb9227233 */ /* 0x100fe20003803000 */
[----:B------:R-:W-:Y:S01]  /*18190*/  LOP3.LUT R38, R38, R32, RZ, 0xc0, !PT ;  /* 0x0000002026267212 */ /* 0x000fe200078ec0ff */
[--C-:B------:R-:W-:Y:S03]  /*181a0*/  HSET2.LE.AND R37, R36, R189.reuse, PT ;  /* 0x000000bd24257233 */ /* 0x100fe60003803000 */
[----:B------:R-:W-:Y:S01]  /*181b0*/  F2FP.BF16.PACK_AB R36, R132, R116 ;  /* 0x000000748424723e */ /* 0x000fe200000010ff */
[--C-:B------:R-:W-:Y:S01]  /*181c0*/  HSET2.LE.AND R32, R128, R189.reuse, PT ;  /* 0x000000bd80207233 */ /* 0x100fe20003803000 */
[----:B------:R-:W-:Y:S01]  /*181d0*/  F2FP.BF16.PACK_AB R5, R115, R3 ;  /* 0x000000037305723e */ /* 0x000fe200000010ff */
[--C-:B------:R-:W-:Y:S01]  /*181e0*/  HSET2.LE.AND R35, R186, R189.reuse, PT ;  /* 0x000000bdba237233 */ /* 0x100fe20003803000 */
[----:B------:R-:W-:Y:S01]  /*181f0*/  LOP3.LUT R36, R9, R36, RZ, 0xc0, !PT ;  /* 0x0000002409247212 */ /* 0x000fe200078ec0ff */
[----:B------:R-:W-:Y:S01]  /*18200*/  FADD.FTZ R164, R115, R164 ;  /* 0x000000a473a47221 */ /* 0x000fe20000010000 */
[----:B------:R-:W-:Y:S01]  /*18210*/  F2FP.BF16.PACK_AB R9, R105, R104 ;  /* 0x000000686909723e */ /* 0x000fe200000010ff */
[----:B------:R-:W-:Y:S01]  /*18220*/  FADD.FTZ R142, R106, R142 ;  /* 0x0000008e6a8e7221 */ /* 0x000fe20000010000 */
[----:B------:R-:W-:Y:S01]  /*18230*/  LOP3.LUT R33, R33, R4, RZ, 0xc0, !PT ;  /* 0x0000000421217212 */ /* 0x000fe200078ec0ff */
[----:B------:R-:W-:Y:S01]  /*18240*/  FADD.FTZ R164, R122, R164 ;  /* 0x000000a47aa47221 */ /* 0x000fe20000010000 */
[----:B------:R-:W-:Y:S01]  /*18250*/  LOP3.LUT R4, R120, 0xffff, RZ, 0xc0, !PT ;  /* 0x0000ffff78047812 */ /* 0x000fe200078ec0ff */
[----:B------:R-:W-:Y:S01]  /*18260*/  IMAD.MOV.U32 R188, RZ, RZ, R133 ;  /* 0x000000ffffbc7224 */ /* 0x000fe200078e0085 */
[----:B------:R-:W-:Y:S01]  /*18270*/  LOP3.LUT R32, R32, R9, RZ, 0xc0, !PT ;  /* 0x0000000920207212 */ /* 0x000fe200078ec0ff */
[----:B------:R-:W-:Y:S01]  /*18280*/  FADD.FTZ R164, R123, R164 ;  /* 0x000000a47ba47221 */ /* 0x000fe20000010000 */
[----:B------:R-:W-:Y:S01]  /*18290*/  LOP3.LUT R34, R34, R6, RZ, 0xc0, !PT ;  /* 0x0000000622227212 */ /* 0x000fe200078ec0ff */
[----:B------:R-:W-:Y:S01]  /*182a0*/  IMAD.MOV.U32 R187, RZ, RZ, R12 ;  /* 0x000000ffffbb7224 */ /* 0x000fe200078e000c */
[----:B------:R-:W-:Y:S01]  /*182b0*/  LOP3.LUT R35, R35, R5, RZ, 0xc0, !PT ;  /* 0x0000000523237212 */ /* 0x000fe200078ec0ff */
[----:B------:R-:W-:Y:S01]  /*182c0*/  FADD.FTZ R164, R130, R164 ;  /* 0x000000a482a47221 */ /* 0x000fe20000010000 */
[----:B------:R-:W-:Y:S01]  /*182d0*/  LOP3.LUT R9, R168, 0xffff, RZ, 0xc0, !PT ;  /* 0x0000ffffa8097812 */ /* 0x000fe200078ec0ff */
[----:B------:R-:W-:Y:S01]  /*182e0*/  IMAD.MOV.U32 R186, RZ, RZ, R13 ;  /* 0x000000ffffba7224 */ /* 0x000fe200078e000d */
[----:B------:R-:W-:Y:S01]  /*182f0*/  LOP3.LUT R5, R120, 0xff, RZ, 0xc0, !PT ;  /* 0x000000ff78057812 */ /* 0x000fe200078ec0ff */
[----:B------:R-:W-:Y:S01]  /*18300*/  IMAD.MOV.U32 R185, RZ, RZ, R8 ;  /* 0x000000ffffb97224 */ /* 0x000fe200078e0008 */
[----:B------:R-:W-:Y:S01]  /*18310*/  SHF.R.U32.HI R4, RZ, 0x8, R4 ;  /* 0x00000008ff047819 */ /* 0x000fe20000011604 */
[C---:B------:R-:W-:Y:S01]  /*18320*/  HMMA.16816.F32.BF16 R204, R32.reuse, R24, R204 ;  /* 0x0000001820cc723c */ /* 0x040fe200000418cc */
[----:B------:R-:W-:Y:S02]  /*18330*/  LOP3.LUT R6, R168, 0xff, RZ, 0xc0, !PT ;  /* 0x000000ffa8067812 */ /* 0x000fe400078ec0ff */
[----:B------:R-:W-:Y:S02]  /*18340*/  SHF.R.U32.HI R9, RZ, 0x8, R9 ;  /* 0x00000008ff097819 */ /* 0x000fe40000011609 */
[----:B------:R-:W-:Y:S02]  /*18350*/  LOP3.LUT R37, R37, R10, RZ, 0xc0, !PT ;  /* 0x0000000a25257212 */ /* 0x000fe400078ec0ff */
[----:B------:R-:W-:Y:S01]  /*18360*/  SHF.R.U32.HI R10, RZ, 0x10, R120 ;  /* 0x00000010ff0a7819 */ /* 0x000fe20000011678 */
[C---:B------:R-:W-:Y:S01]  /*18370*/  HMMA.16816.F32.BF16 R200, R32.reuse, R26, R200 ;  /* 0x0000001a20c8723c */ /* 0x040fe200000418c8 */
[----:B------:R-:W-:Y:S03]  /*18380*/  PRMT R5, R5, 0x5410, R4 ;  /* 0x0000541005057816 */ /* 0x000fe60000000004 */
[----:B------:R-:W-:Y:S02]  /*18390*/  SHF.R.U32.HI R4, RZ, 0x10, R168 ;  /* 0x00000010ff047819 */ /* 0x000fe400000116a8 */
[----:B------:R-:W-:Y:S01]  /*183a0*/  PRMT R6, R6, 0x5410, R9 ;  /* 0x0000541006067816 */ /* 0x000fe20000000009 */
[--C-:B------:R-:W-:Y:S01]  /*183b0*/  HSET2.LE.AND R5, R5, R189.reuse, PT ;  /* 0x000000bd05057233 */ /* 0x100fe20003803000 */
[C---:B------:R-:W-:Y:S01]  /*183c0*/  HMMA.16816.F32.BF16 R196, R32.reuse, R16, R196 ;  /* 0x0000001020c4723c */ /* 0x040fe200000418c4 */
[----:B------:R-:W-:Y:S03]  /*183d0*/  SHF.R.U32.HI R120, RZ, 0x18, R120 ;  /* 0x00000018ff787819 */ /* 0x000fe60000011678 */
[----:B------:R-:W-:Y:S02]  /*183e0*/  LOP3.LUT R10, R10, 0xff, RZ, 0xc0, !PT ;  /* 0x000000ff0a0a7812 */ /* 0x000fe400078ec0ff */
[----:B------:R-:W-:Y:S02]  /*183f0*/  SHF.R.U32.HI R168, RZ, 0x18, R168 ;  /* 0x00000018ffa87819 */ /* 0x000fe400000116a8 */
[----:B------:R-:W-:Y:S01]  /*18400*/  HMMA.16816.F32.BF16 R192, R32, R18, R192 ;  /* 0x0000001220c0723c */ /* 0x000fe200000418c0 */
[----:B------:R-:W-:Y:S03]  /*18410*/  LOP3.LUT R9, R4, 0xff, RZ, 0xc0, !PT ;  /* 0x000000ff04097812 */ /* 0x000fe600078ec0ff */
[--C-:B------:R-:W-:Y:S01]  /*18420*/  HSET2.LE.AND R4, R6, R189.reuse, PT ;  /* 0x000000bd06047233 */ /* 0x100fe20003803000 */
[----:B------:R-:W-:Y:S02]  /*18430*/  PRMT R120, R10, 0x5410, R120 ;  /* 0x000054100a787816 */ /* 0x000fe40000000078 */
[----:B------:R-:W-:Y:S02]  /*18440*/  PRMT R6, R9, 0x5410, R168 ;  /* 0x0000541009067816 */ /* 0x000fe400000000a8 */
[----:B--2---:R-:W-:Y:S03]  /*18450*/  F2FP.BF16.PACK_AB R7, R15, R2 ;  /* 0x000000020f07723e */ /* 0x004fe600000010ff */
[--C-:B------:R-:W-:Y:S01]  /*18460*/  HSET2.LE.AND R10, R6, R189.reuse, PT ;  /* 0x000000bd060a7233 */ /* 0x100fe20003803000 */
[----:B------:R-:W-:Y:S01]  /*18470*/  LOP3.LUT R4, R4, R7, RZ, 0xc0, !PT ;  /* 0x0000000704047212 */ /* 0x000fe200078ec0ff */
[----:B------:R-:W-:Y:S01]  /*18480*/  HSET2.LE.AND R7, R120, R189, PT ;  /* 0x000000bd78077233 */ /* 0x000fe20003803000 */
[C---:B------:R-:W-:Y:S01]  /*18490*/  F2FP.BF16.PACK_AB R6, R182.reuse, R106 ;  /* 0x0000006ab606723e */ /* 0x040fe200000010ff */
[----:B------:R-:W-:Y:S01]  /*184a0*/  FADD.FTZ R182, R182, R142 ;  /* 0x0000008eb6b67221 */ /* 0x000fe20000010000 */
[C---:B------:R-:W-:Y:S01]  /*184b0*/  F2FP.BF16.PACK_AB R9, R183.reuse, R130 ;  /* 0x00000082b709723e */ /* 0x040fe200000010ff */
[----:B------:R-:W-:Y:S01]  /*184c0*/  FADD.FTZ R183, R183, R164 ;  /* 0x000000a4b7b77221 */ /* 0x000fe20000010000 */
[----:B------:R-:W-:Y:S02]  /*184d0*/  LOP3.LUT R39, R39, R14, RZ, 0xc0, !PT ;  /* 0x0000000e27277212 */ /* 0x000fe400078ec0ff */
[----:B------:R-:W-:Y:S02]  /*184e0*/  LOP3.LUT R6, R5, R6, RZ, 0xc0, !PT ;  /* 0x0000000605067212 */ /* 0x000fe400078ec0ff */
[----:B------:R-:W-:Y:S02]  /*184f0*/  LOP3.LUT R5, R10, R11, RZ, 0xc0, !PT ;  /* 0x0000000b0a057212 */ /* 0x000fe400078ec0ff */
[----:B------:R-:W-:Y:S01]  /*18500*/  LOP3.LUT R7, R7, R9, RZ, 0xc0, !PT ;  /* 0x0000000907077212 */ /* 0x000fe200078ec0ff */
[C---:B----4-:R-:W-:Y:S08]  /*18510*/  HMMA.16816.F32.BF16 R220, R36.reuse, R20, R220 ;  /* 0x0000001424dc723c */ /* 0x050ff000000418dc */
[C---:B------:R-:W-:Y:S08]  /*18520*/  HMMA.16816.F32.BF16 R216, R36.reuse, R22, R216 ;  /* 0x0000001624d8723c */ /* 0x040ff000000418d8 */
[C---:B-1----:R-:W-:Y:S08]  /*18530*/  HMMA.16816.F32.BF16 R212, R36.reuse, R28, R212 ;  /* 0x0000001c24d4723c */ /* 0x042ff000000418d4 */
[----:B------:R-:W-:Y:S08]  /*18540*/  HMMA.16816.F32.BF16 R208, R36, R30, R208 ;  /* 0x0000001e24d0723c */ /* 0x000ff000000418d0 */
[C---:B------:R-:W-:Y:S08]  /*18550*/  HMMA.16816.F32.BF16 R204, R4.reuse, R20, R204 ;  /* 0x0000001404cc723c */ /* 0x040ff000000418cc */
[C---:B------:R-:W-:Y:S08]  /*18560*/  HMMA.16816.F32.BF16 R200, R4.reuse, R22, R200 ;  /* 0x0000001604c8723c */ /* 0x040ff000000418c8 */
[C---:B------:R-:W-:Y:S08]  /*18570*/  HMMA.16816.F32.BF16 R196, R4.reuse, R28, R196 ;  /* 0x0000001c04c4723c */ /* 0x040ff000000418c4 */
[----:B------:R-:W-:Y:S01]  /*18580*/  HMMA.16816.F32.BF16 R192, R4, R30, R192 ;  /* 0x0000001e04c0723c */ /* 0x000fe200000418c0 */
[----:B-----5:R-:W-:-:S07]  /*18590*/  @P2 BRA `(.L_x_329) ;  /* 0xffff992000002947 */ /* 0x020fce000383ffff */
.L_x_328:
[----:B------:R-:W1:Y:S01]  /*185a0*/  SHFL.BFLY PT, R7, R182, 0x2, 0x1f ;  /* 0x0c401f00b6077f89 */ /* 0x000e6200000e0000 */
[----:B------:R-:W-:Y:S01]  /*185b0*/  MOV R15, 0x3f800000 ;  /* 0x3f800000000f7802 */ /* 0x000fe20000000f00 */
[----:B------:R-:W2:Y:S01]  /*185c0*/  S2UR UR6, SR_CTAID.Y ;  /* 0x00000000000679c3 */ /* 0x000ea20000002600 */
[----:B------:R-:W-:Y:S01]  /*185d0*/  MOV R16, 0x3f800000 ;  /* 0x3f80000000107802 */ /* 0x000fe20000000f00 */
[----:B------:R-:W3:Y:S01]  /*185e0*/  SHFL.BFLY PT, R0, R183, 0x2, 0x1f ;  /* 0x0c401f00b7007f89 */ /* 0x000ee200000e0000 */
[----:B------:R-:W-:Y:S01]  /*185f0*/  MOV R11, 0x3f800000 ;  /* 0x3f800000000b7802 */ /* 0x000fe20000000f00 */
[----:B------:R-:W-:Y:S01]  /*18600*/  UISETP.NE.AND UP0, UPT, UR27, -0x1, UPT ;  /* 0xffffffff1b00788c */ /* 0x000fe2000bf05270 */
[----:B------:R-:W-:Y:S01]  /*18610*/  MOV R14, 0x3f800000 ;  /* 0x3f800000000e7802 */ /* 0x000fe20000000f00 */
[----:B-----5:R-:W4:Y:S01]  /*18620*/  SHFL.BFLY PT, R2, R181, 0x2, 0x1f ;  /* 0x0c401f00b5027f89 */ /* 0x020f2200000e0000 */
[----:B------:R-:W-:Y:S01]  /*18630*/  ULDC.64 UR4, c[0x0][0x1e8] ;  /* 0x00007a0000047ab9 */ /* 0x000fe20000000a00 */
[----:B------:R-:W4:Y:S01]  /*18640*/  S2UR UR9, SR_CTAID.X ;  /* 0x00000000000979c3 */ /* 0x000f220000002500 */
[----:B------:R-:W-:Y:S01]  /*18650*/  ULDC.U8 UR10, c[0x0][0x328] ;  /* 0x0000ca00000a7ab9 */ /* 0x000fe20000000000 */
[----:B------:R-:W4:Y:S01]  /*18660*/  S2R R5, SR_TID.X ;  /* 0x0000000000057919 */ /* 0x000f220000002100 */
[----:B------:R-:W-:Y:S01]  /*18670*/  UISETP.NE.AND UP3, UPT, UR10, URZ, UPT ;  /* 0x0000003f0a00728c */ /* 0x000fe2000bf65270 */
[----:B------:R-:W-:Y:S01]  /*18680*/  BSSY B0, `(.L_x_332) ;  /* 0x00000d9000007945 */ /* 0x000fe20003800000 */
[----:B------:R-:W-:Y:S01]  /*18690*/  ULDC UR8, c[0x0][0x214] ;  /* 0x0000850000087ab9 */ /* 0x000fe20000000800 */
[----:B------:R-:W4:Y:S01]  /*186a0*/  SHFL.BFLY PT, R3, R180, 0x2, 0x1f ;  /* 0x0c401f00b4037f89 */ /* 0x000f2200000e0000 */
[----:B------:R-:W-:-:S04]  /*186b0*/  @UP0 UIMAD.WIDE.U32 UR12, UR27, UR4, URZ ;  /* 0x000000041b0c02a5 */ /* 0x000fc8000f8e003f */
[----:B------:R-:W-:Y:S01]  /*186c0*/  @UP0 UIMAD UR7, UR27, UR5, UR13 ;  /* 0x000000051b0702a4 */ /* 0x000fe2000f8e020d */
[----:B-1----:R-:W-:Y:S02]  /*186d0*/  FADD.FTZ R7, R7, R182 ;  /* 0x000000b607077221 */ /* 0x002fe40000010000 */
[----:B------:R-:W-:Y:S02]  /*186e0*/  ULDC.64 UR4, c[0x0][0x1e0] ;  /* 0x0000780000047ab9 */ /* 0x000fe40000000a00 */
[----:B--2---:R-:W-:Y:S01]  /*186f0*/  @!UP0 USHF.R.S32.HI UR11, URZ, 0x1f, UR6 ;  /* 0x0000001f3f0b8899 */ /* 0x004fe20008011406 */
[----:B---3--:R-:W-:Y:S01]  /*18700*/  FADD.FTZ R183, R0, R183 ;  /* 0x000000b700b77221 */ /* 0x008fe20000010000 */
[----:B------:R-:W-:Y:S01]  /*18710*/  @!UP0 UIMAD.WIDE.U32 UR18, UR6, UR4, URZ ;  /* 0x00000004061282a5 */ /* 0x000fe2000f8e003f */
[----:B------:R-:W1:Y:S01]  /*18720*/  SHFL.BFLY PT, R0, R7, 0x1, 0x1f ;  /* 0x0c201f0007007f89 */ /* 0x000e6200000e0000 */
[----:B------:R-:W-:Y:S01]  /*18730*/  @!UP0 UIMAD UR11, UR11, UR4, URZ ;  /* 0x000000040b0b82a4 */ /* 0x000fe2000f8e023f */
[----:B----4-:R-:W-:-:S02]  /*18740*/  FADD.FTZ R181, R2, R181 ;  /* 0x000000b502b57221 */ /* 0x010fc40000010000 */
[----:B------:R-:W2:Y:S01]  /*18750*/  SHFL.BFLY PT, R6, R183, 0x1, 0x1f ;  /* 0x0c201f00b7067f89 */ /* 0x000ea200000e0000 */
[----:B------:R-:W-:Y:S01]  /*18760*/  ULDC.U8 UR4, c[0x0][0x329] ;  /* 0x0000ca4000047ab9 */ /* 0x000fe20000000000 */
[----:B------:R-:W-:Y:S01]  /*18770*/  SHF.R.S32.HI R2, RZ, 0x1f, R5 ;  /* 0x0000001fff027819 */ /* 0x000fe20000011405 */
[----:B------:R-:W-:Y:S01]  /*18780*/  UISETP.NE.AND UP2, UPT, UR4, URZ, UPT ;  /* 0x0000003f0400728c */ /* 0x000fe2000bf45270 */
[----:B------:R-:W3:Y:S01]  /*18790*/  SHFL.BFLY PT, R9, R181, 0x1, 0x1f ;  /* 0x0c201f00b5097f89 */ /* 0x000ee200000e0000 */
[----:B------:R-:W-:Y:S01]  /*187a0*/  UISETP.EQ.AND UP3, UPT, UR4, URZ, UP3 ;  /* 0x0000003f0400728c */ /* 0x000fe20009f62270 */
[----:B------:R-:W-:Y:S01]  /*187b0*/  FADD.FTZ R180, R3, R180 ;  /* 0x000000b403b47221 */ /* 0x000fe20000010000 */
[CC--:B------:R-:W-:Y:S01]  /*187c0*/  LEA.HI R4, R2.reuse, R5.reuse, RZ, 0x2 ;  /* 0x0000000502047211 */ /* 0x0c0fe200078f10ff */
[----:B------:R-:W-:Y:S01]  /*187d0*/  @!UP0 UIMAD UR11, UR6, UR5, UR11 ;  /* 0x00000005060b82a4 */ /* 0x000fe2000f8e020b */
[----:B------:R-:W-:Y:S01]  /*187e0*/  LEA.HI R2, R2, R5, RZ, 0x5 ;  /* 0x0000000502027211 */ /* 0x000fe200078f28ff */
[----:B------:R-:W-:Y:S01]  /*187f0*/  ULDC UR4, c[0x0][0x1c0] ;  /* 0x0000700000047ab9 */ /* 0x000fe20000000800 */
[----:B------:R-:W4:Y:S01]  /*18800*/  SHFL.BFLY PT, R10, R180, 0x1, 0x1f ;  /* 0x0c201f00b40a7f89 */ /* 0x000f2200000e0000 */
[----:B------:R-:W-:Y:S01]  /*18810*/  LOP3.LUT R3, R4, 0xfffffffc, RZ, 0xc0, !PT ;  /* 0xfffffffc04037812 */ /* 0x000fe200078ec0ff */
[----:B------:R-:W-:-:S02]  /*18820*/  ULDC UR5, c[0x0][0x234] ;  /* 0x00008d0000057ab9 */ /* 0x000fc40000000800 */
[----:B------:R-:W-:Y:S01]  /*18830*/  @!UP2 UISETP.NE.AND UP1, UPT, UR10, URZ, UPT ;  /* 0x0000003f0a00a28c */ /* 0x000fe2000bf25270 */
[----:B------:R-:W4:Y:S01]  /*18840*/  S2UR UR10, SR_CTAID.Z ;  /* 0x00000000000a79c3 */ /* 0x000f220000002700 */
[----:B------:R-:W-:Y:S01]  /*18850*/  IMAD.IADD R3, R5, 0x1, -R3 ;  /* 0x0000000105037824 */ /* 0x000fe200078e0a03 */
[----:B------:R-:W-:Y:S01]  /*18860*/  @UP2 ULDC UR14, c[0x0][0x210] ;  /* 0x00008400000e2ab9 */ /* 0x000fe20000000800 */
[----:B-1----:R-:W-:Y:S01]  /*18870*/  FADD.FTZ R7, R7, R0 ;  /* 0x0000000007077221 */ /* 0x002fe20000010000 */
[----:B------:R-:W-:Y:S01]  /*18880*/  SHF.R.S32.HI R0, RZ, 0x5, R2 ;  /* 0x00000005ff007819 */ /* 0x000fe20000011402 */
[----:B------:R-:W-:Y:S01]  /*18890*/  @UP2 UIMAD UR14, UR14, UR8, URZ ;  /* 0x000000080e0e22a4 */ /* 0x000fe2000f8e023f */
[----:B------:R-:W-:Y:S01]  /*188a0*/  LOP3.LUT R2, R2, 0xffffffe0, RZ, 0xc0, !PT ;  /* 0xffffffe002027812 */ /* 0x000fe200078ec0ff */
[----:B--2---:R-:W-:Y:S01]  /*188b0*/  FADD.FTZ R6, R183, R6 ;  /* 0x00000006b7067221 */ /* 0x004fe20000010000 */
[----:B------:R-:W-:Y:S01]  /*188c0*/  LEA R0, R0, R3, 0x8 ;  /* 0x0000000300007211 */ /* 0x000fe200078e40ff */
[----:B------:R-:W-:Y:S01]  /*188d0*/  @!UP2 USEL UR14, UR8, UR5, !UP1 ;  /* 0x00000005080ea287 */ /* 0x000fe2000c800000 */
[----:B------:R-:W-:Y:S01]  /*188e0*/  SHF.R.S32.HI R3, RZ, 0x2, R4 ;  /* 0x00000002ff037819 */ /* 0x000fe20000011404 */
[----:B---3--:R-:W-:Y:S01]  /*188f0*/  FADD.FTZ R9, R181, R9 ;  /* 0x00000009b5097221 */ /* 0x008fe20000010000 */
[----:B------:R-:W-:Y:S01]  /*18900*/  FSETP.NE.FTZ.AND P2, PT, R7, RZ, PT ;  /* 0x000000ff0700720b */ /* 0x000fe20003f55000 */
[----:B------:R-:W-:Y:S01]  /*18910*/  @UP2 UMOV UR13, 0x1 ;  /* 0x00000001000d2882 */ /* 0x000fe20000000000 */
[----:B------:R-:W-:Y:S01]  /*18920*/  SHF.R.S32.HI R4, RZ, 0x1f, R3 ;  /* 0x0000001fff047819 */ /* 0x000fe20000011403 */
[----:B------:R-:W-:Y:S01]  /*18930*/  @!UP2 UIMAD UR13, UR14, UR4, URZ ;  /* 0x000000040e0da2a4 */ /* 0x000fe2000f8e023f */
[----:B------:R-:W-:Y:S01]  /*18940*/  FSETP.NE.FTZ.AND P3, PT, R9, RZ, PT ;  /* 0x000000ff0900720b */ /* 0x000fe20003f75000 */
[----:B------:R-:W-:Y:S01]  /*18950*/  @UP3 UIMAD UR16, UR6, UR8, URZ ;  /* 0x00000008061032a4 */ /* 0x000fe2000f8e023f */
[----:B------:R-:W-:Y:S01]  /*18960*/  LEA.HI R4, R4, R3, RZ, 0x3 ;  /* 0x0000000304047211 */ /* 0x000fe200078f18ff */
[----:B----4-:R-:W-:Y:S01]  /*18970*/  FADD.FTZ R10, R180, R10 ;  /* 0x0000000ab40a7221 */ /* 0x010fe20000010000 */
[----:B------:R-:W-:Y:S01]  /*18980*/  FSETP.NE.FTZ.AND P1, PT, R6, RZ, PT ;  /* 0x000000ff0600720b */ /* 0x000fe20003f35000 */
[----:B------:R-:W-:Y:S01]  /*18990*/  @UP2 ULDC UR15, c[0x0][0x210] ;  /* 0x00008400000f2ab9 */ /* 0x000fe20000000800 */
[----:B------:R-:W-:Y:S01]  /*189a0*/  LOP3.LUT R4, R4, 0xfffffff8, RZ, 0xc0, !PT ;  /* 0xfffffff804047812 */ /* 0x000fe200078ec0ff */
[----:B------:R-:W-:Y:S01]  /*189b0*/  UIMAD UR4, UR6, UR13, URZ ;  /* 0x0000000d060472a4 */ /* 0x000fe2000f8e023f */
[----:B------:R-:W-:Y:S01]  /*189c0*/  FSETP.NE.FTZ.AND P4, PT, R10, RZ, PT ;  /* 0x000000ff0a00720b */ /* 0x000fe20003f95000 */
[----:B------:R-:W1:Y:S01]  /*189d0*/  @P2 MUFU.RCP R11, R7 ;  /* 0x00000007000b2308 */ /* 0x000e620000001000 */
[----:B------:R-:W-:Y:S01]  /*189e0*/  IADD3 R2, -R2, R5, RZ ;  /* 0x0000000502027210 */ /* 0x000fe20007ffe1ff */
[----:B------:R-:W-:Y:S01]  /*189f0*/  IMAD.IADD R4, R3, 0x1, -R4 ;  /* 0x0000000103047824 */ /* 0x000fe200078e0a04 */
[----:B------:R-:W-:Y:S01]  /*18a00*/  @!UP2 UMOV UR15, 0x1 ;  /* 0x00000001000fa882 */ /* 0x000fe20000000000 */
[----:B------:R-:W-:Y:S01]  /*18a10*/  MOV R5, 0x7f800000 ;  /* 0x7f80000000057802 */ /* 0x000fe20000000f00 */
[----:B------:R-:W-:-:S02]  /*18a20*/  @UP3 USEL UR16, UR16, UR27, !UP0 ;  /* 0x0000001b10103287 */ /* 0x000fc4000c000000 */
[----:B------:R-:W-:Y:S01]  /*18a30*/  LEA.HI R17, R4, R4, RZ, 0x1 ;  /* 0x0000000404117211 */ /* 0x000fe200078f08ff */
[----:B------:R-:W2:Y:S01]  /*18a40*/  @P3 MUFU.RCP R16, R9 ;  /* 0x0000000900103308 */ /* 0x000ea20000001000 */
[----:B------:R-:W-:Y:S02]  /*18a50*/  UIMAD UR9, UR9, UR15, URZ ;  /* 0x0000000f090972a4 */ /* 0x000fe4000f8e023f */
[----:B------:R-:W-:Y:S01]  /*18a60*/  SHF.R.S32.HI R18, RZ, 0x1, R17 ;  /* 0x00000001ff127819 */ /* 0x000fe20000011411 */
[----:B------:R-:W-:Y:S01]  /*18a70*/  USEL UR4, UR4, URZ, !UP3 ;  /* 0x0000003f04047287 */ /* 0x000fe2000d800000 */
[----:B------:R-:W-:Y:S01]  /*18a80*/  LOP3.LUT R17, R17, 0x3fffffe, RZ, 0xc0, !PT ;  /* 0x03fffffe11117812 */ /* 0x000fe200078ec0ff */
[----:B------:R-:W-:Y:S01]  /*18a90*/  USHF.L.U32 UR9, UR9, 0x7, URZ ;  /* 0x0000000709097899 */ /* 0x000fe2000800063f */
[----:B------:R-:W-:Y:S01]  /*18aa0*/  SHF.L.U32 R19, R18, 0x6, RZ ;  /* 0x0000000612137819 */ /* 0x000fe200000006ff */
[----:B------:R-:W3:Y:S01]  /*18ab0*/  @P4 MUFU.RCP R15, R10 ;  /* 0x0000000a000f4308 */ /* 0x000ee20000001000 */
[----:B------:R-:W-:Y:S01]  /*18ac0*/  IADD3 R17, R4, -R17, RZ ;  /* 0x8000001104117210 */ /* 0x000fe20007ffe0ff */
[----:B-1----:R-:W-:Y:S01]  /*18ad0*/  FMUL.FTZ R11, R11, c[0x0][0x2dc] ;  /* 0x0000b7000b0b7a20 */ /* 0x002fe20000410000 */
[----:B------:R-:W-:Y:S01]  /*18ae0*/  LOP3.LUT R4, R18, 0x1, RZ, 0xc0, !PT ;  /* 0x0000000112047812 */ /* 0x000fe200078ec0ff */
[----:B------:R-:W-:Y:S01]  /*18af0*/  UIMAD UR14, UR10, UR14, UR4 ;  /* 0x0000000e0a0e72a4 */ /* 0x000fe2000f8e0204 */
[----:B------:R-:W-:Y:S01]  /*18b00*/  LOP3.LUT R19, R19, 0xc0, RZ, 0xc0, !PT ;  /* 0x000000c013137812 */ /* 0x000fe200078ec0ff */
[----:B------:R-:W-:Y:S01]  /*18b10*/  IMAD R0, R17, 0x10, R0 ;  /* 0x0000001011007824 */ /* 0x000fe200078e0200 */
[----:B------:R-:W-:Y:S01]  /*18b20*/  ISETP.NE.U32.AND P0, PT, R4, 0x1, PT ;  /* 0x000000010400780c */ /* 0x000fe20003f05070 */
[----:B------:R-:W1:Y:S01]  /*18b30*/  @P1 MUFU.RCP R14, R6 ;  /* 0x00000006000e1308 */ /* 0x000e620000001000 */
[----:B------:R-:W-:Y:S01]  /*18b40*/  MOV R4, 0xfffffff0 ;  /* 0xfffffff000047802 */ /* 0x000fe20000000f00 */
[----:B--2---:R-:W-:Y:S01]  /*18b50*/  FMUL.FTZ R16, R16, c[0x0][0x2dc] ;  /* 0x0000b70010107a20 */ /* 0x004fe20000410000 */
[----:B------:R-:W-:Y:S01]  /*18b60*/  LEA.HI R19, R19, R19, RZ, 0x1d ;  /* 0x0000001313137211 */ /* 0x000fe200078fe8ff */
[----:B------:R-:W-:Y:S01]  /*18b70*/  FMUL.FTZ R204, R11, R204 ;  /* 0x000000cc0bcc7220 */ /* 0x000fe20000410000 */
[----:B------:R-:W-:Y:S01]  /*18b80*/  SEL R4, R4, 0x10, !P0 ;  /* 0x0000001004047807 */ /* 0x000fe20004000000 */
[----:B------:R-:W-:Y:S01]  /*18b90*/  FMUL.FTZ R222, R16, R222 ;  /* 0x000000de10de7220 */ /* 0x000fe20000410000 */
[----:B------:R-:W-:Y:S01]  /*18ba0*/  LOP3.LUT P0, RZ, R18, 0x2, RZ, 0xc0, !PT ;  /* 0x0000000212ff7812 */ /* 0x000fe2000780c0ff */
[----:B---3--:R-:W-:Y:S01]  /*18bb0*/  FMUL.FTZ R15, R15, c[0x0][0x2dc] ;  /* 0x0000b7000f0f7a20 */ /* 0x008fe20000410000 */
[----:B------:R-:W-:Y:S01]  /*18bc0*/  LEA R0, R0, R19, 0x1 ;  /* 0x0000001300007211 */ /* 0x000fe200078e08ff */
[----:B------:R-:W-:Y:S01]  /*18bd0*/  FMUL.FTZ R223, R16, R223 ;  /* 0x000000df10df7220 */ /* 0x000fe20000410000 */
[----:B------:R-:W2:Y:S01]  /*18be0*/  @P4 MUFU.LG2 R10, R10 ;  /* 0x0000000a000a4308 */ /* 0x000ea20000000c00 */
[C---:B------:R-:W-:Y:S01]  /*18bf0*/  FMUL.FTZ R220, R15.reuse, R220 ;  /* 0x000000dc0fdc7220 */ /* 0x040fe20000410000 */
[----:B------:R-:W-:Y:S01]  /*18c00*/  @!UP3 UMOV UR22, URZ ;  /* 0x0000003f0016bc82 */ /* 0x000fe20008000000 */
[----:B------:R-:W-:Y:S01]  /*18c10*/  FMUL.FTZ R221, R15, R221 ;  /* 0x000000dd0fdd7220 */ /* 0x000fe20000410000 */
[----:B------:R-:W-:Y:S01]  /*18c20*/  F2FP.BF16.PACK_AB R222, R223, R222 ;  /* 0x000000dedfde723e */ /* 0x000fe200000010ff */
[----:B-1----:R-:W-:Y:S01]  /*18c30*/  FMUL.FTZ R14, R14, c[0x0][0x2dc] ;  /* 0x0000b7000e0e7a20 */ /* 0x002fe20000410000 */
[----:B------:R-:W-:Y:S01]  /*18c40*/  @UP3 UMOV UR22, UR16 ;  /* 0x0000001000163c82 */ /* 0x000fe20008000000 */
[----:B------:R-:W-:Y:S01]  /*18c50*/  IMAD.SHL.U32 R0, R0, 0x2, RZ ;  /* 0x0000000200007824 */ /* 0x000fe200078e00ff */
[----:B------:R-:W-:Y:S01]  /*18c60*/  F2FP.BF16.PACK_AB R220, R221, R220 ;  /* 0x000000dcdddc723e */ /* 0x000fe200000010ff */
[C---:B------:R-:W-:Y:S01]  /*18c70*/  FMUL.FTZ R216, R15.reuse, R216 ;  /* 0x000000d80fd87220 */ /* 0x040fe20000410000 */
[----:B------:R-:W1:Y:S01]  /*18c80*/  @P3 MUFU.LG2 R9, R9 ;  /* 0x0000000900093308 */ /* 0x000e620000000c00 */
[----:B------:R-:W-:Y:S01]  /*18c90*/  FMUL.FTZ R217, R15, R217 ;  /* 0x000000d90fd97220 */ /* 0x000fe20000410000 */
[----:B------:R-:W-:Y:S01]  /*18ca0*/  IADD3 R18, R0, 0x20, RZ ;  /* 0x0000002000127810 */ /* 0x000fe20007ffe0ff */
[----:B------:R-:W-:Y:S01]  /*18cb0*/  FMUL.FTZ R218, R16, R218 ;  /* 0x000000da10da7220 */ /* 0x000fe20000410000 */
[----:B------:R-:W-:Y:S01]  /*18cc0*/  IADD3 R17, R0, R4, RZ ;  /* 0x0000000400117210 */ /* 0x000fe20007ffe0ff */
[----:B------:R-:W-:Y:S01]  /*18cd0*/  FMUL.FTZ R219, R16, R219 ;  /* 0x000000db10db7220 */ /* 0x000fe20000410000 */
[----:B------:R-:W-:Y:S01]  /*18ce0*/  F2FP.BF16.PACK_AB R216, R217, R216 ;  /* 0x000000d8d9d8723e */ /* 0x000fe200000010ff */
[----:B------:R-:W-:Y:S01]  /*18cf0*/  FMUL.FTZ R205, R11, R205 ;  /* 0x000000cd0bcd7220 */ /* 0x000fe20000410000 */
[----:B------:R-:W-:Y:S01]  /*18d00*/  @P0 IADD3 R18, R0, -0x20, RZ ;  /* 0xffffffe000120810 */ /* 0x000fe20007ffe0ff */
[C---:B------:R-:W-:Y:S01]  /*18d10*/  FMUL.FTZ R206, R14.reuse, R206 ;  /* 0x000000ce0ece7220 */ /* 0x040fe20000410000 */
[----:B------:R-:W-:Y:S01]  /*18d20*/  F2FP.BF16.PACK_AB R218, R219, R218 ;  /* 0x000000dadbda723e */ /* 0x000fe200000010ff */
[C---:B------:R-:W-:Y:S01]  /*18d30*/  FMUL.FTZ R207, R14.reuse, R207 ;  /* 0x000000cf0ecf7220 */ /* 0x040fe20000410000 */
[----:B------:R-:W-:Y:S01]  /*18d40*/  F2FP.BF16.PACK_AB R204, R205, R204 ;  /* 0x000000cccdcc723e */ /* 0x000fe200000010ff */
[C---:B------:R-:W-:Y:S01]  /*18d50*/  FMUL.FTZ R200, R11.reuse, R200 ;  /* 0x000000c80bc87220 */ /* 0x040fe20000410000 */
[----:B------:R-:W-:Y:S01]  /*18d60*/  STS [R0], R220 ;  /* 0x000000dc00007388 */ /* 0x000fe20000000800 */
[----:B------:R-:W-:Y:S01]  /*18d70*/  FMUL.FTZ R201, R11, R201 ;  /* 0x000000c90bc97220 */ /* 0x000fe20000410000 */
[----:B------:R-:W-:Y:S01]  /*18d80*/  F2FP.BF16.PACK_AB R206, R207, R206 ;  /* 0x000000cecfce723e */ /* 0x000fe200000010ff */
[C---:B------:R-:W-:Y:S01]  /*18d90*/  FMUL.FTZ R202, R14.reuse, R202 ;  /* 0x000000ca0eca7220 */ /* 0x040fe20000410000 */
[----:B------:R-:W-:Y:S01]  /*18da0*/  STS [R0+0x200], R222 ;  /* 0x000200de00007388 */ /* 0x000fe20000000800 */
[----:B------:R-:W-:Y:S01]  /*18db0*/  FMUL.FTZ R203, R14, R203 ;  /* 0x000000cb0ecb7220 */ /* 0x000fe20000410000 */
[----:B------:R-:W-:Y:S01]  /*18dc0*/  F2FP.BF16.PACK_AB R200, R201, R200 ;  /* 0x000000c8c9c8723e */ /* 0x000fe200000010ff */
[C---:B------:R-:W-:Y:S01]  /*18dd0*/  FMUL.FTZ R212, R15.reuse, R212 ;  /* 0x000000d40fd47220 */ /* 0x040fe20000410000 */
[----:B------:R-:W-:Y:S01]  /*18de0*/  IADD3 R4, R4, R18, RZ ;  /* 0x0000001204047210 */ /* 0x000fe20007ffe0ff */
[----:B------:R-:W-:Y:S01]  /*18df0*/  FMUL.FTZ R213, R15, R213 ;  /* 0x000000d50fd57220 */ /* 0x000fe20000410000 */
[----:B------:R-:W-:Y:S01]  /*18e00*/  F2FP.BF16.PACK_AB R202, R203, R202 ;  /* 0x000000cacbca723e */ /* 0x000fe200000010ff */
[----:B------:R-:W-:Y:S01]  /*18e10*/  FMUL.FTZ R208, R15, R208 ;  /* 0x000000d00fd07220 */ /* 0x000fe20000410000 */
[----:B------:R-:W-:Y:S01]  /*18e20*/  STS [R17], R216 ;  /* 0x000000d811007388 */ /* 0x000fe20000000800 */
[C---:B------:R-:W-:Y:S01]  /*18e30*/  FMUL.FTZ R214, R16.reuse, R214 ;  /* 0x000000d610d67220 */ /* 0x040fe20000410000 */
[----:B------:R-:W-:Y:S01]  /*18e40*/  F2FP.BF16.PACK_AB R212, R213, R212 ;  /* 0x000000d4d5d4723e */ /* 0x000fe200000010ff */
[C---:B------:R-:W-:Y:S01]  /*18e50*/  FMUL.FTZ R215, R16.reuse, R215 ;  /* 0x000000d710d77220 */ /* 0x040fe20000410000 */
[----:B------:R-:W-:Y:S01]  /*18e60*/  STS [R17+0x200], R218 ;  /* 0x000200da11007388 */ /* 0x000fe20000000800 */
[C---:B------:R-:W-:Y:S01]  /*18e70*/  FMUL.FTZ R210, R16.reuse, R210 ;  /* 0x000000d210d27220 */ /* 0x040fe20000410000 */
[----:B------:R-:W3:Y:S01]  /*18e80*/  @P2 MUFU.LG2 R7, R7 ;  /* 0x0000000700072308 */ /* 0x000ee20000000c00 */
[----:B------:R-:W-:Y:S01]  /*18e90*/  FMUL.FTZ R15, R15, R209 ;  /* 0x000000d10f0f7220 */ /* 0x000fe20000410000 */
[----:B------:R-:W-:Y:S01]  /*18ea0*/  F2FP.BF16.PACK_AB R214, R215, R214 ;  /* 0x000000d6d7d6723e */ /* 0x000fe200000010ff */
[----:B------:R-:W-:Y:S01]  /*18eb0*/  FMUL.FTZ R16, R16, R211 ;  /* 0x000000d310107220 */ /* 0x000fe20000410000 */
[----:B------:R-:W-:Y:S01]  /*18ec0*/  STS [R0+0x1000], R204 ;  /* 0x001000cc00007388 */ /* 0x000fe20000000800 */
[----:B------:R-:W-:Y:S01]  /*18ed0*/  FMUL.FTZ R196, R11, R196 ;  /* 0x000000c40bc47220 */ /* 0x000fe20000410000 */
[----:B------:R-:W-:Y:S01]  /*18ee0*/  F2FP.BF16.PACK_AB R15, R15, R208 ;  /* 0x000000d00f0f723e */ /* 0x000fe200000010ff */
[C---:B------:R-:W-:Y:S01]  /*18ef0*/  FMUL.FTZ R197, R11.reuse, R197 ;  /* 0x000000c50bc57220 */ /* 0x040fe20000410000 */
[----:B------:R-:W-:Y:S01]  /*18f00*/  F2FP.BF16.PACK_AB R16, R16, R210 ;  /* 0x000000d21010723e */ /* 0x000fe200000010ff */
[----:B------:R-:W-:Y:S01]  /*18f10*/  FMUL.FTZ R192, R11, R192 ;  /* 0x000000c00bc07220 */ /* 0x000fe20000410000 */
[----:B------:R4:W-:Y:S01]  /*18f20*/  STS [R0+0x1200], R206 ;  /* 0x001200ce00007388 */ /* 0x0009e20000000800 */
        /* <DEDUP_REMOVED lines=10> */
[----:B------:R-:W-:Y:S01]  /*18fd0*/  LOP3.LUT P0, RZ, R2, 0x3, RZ, 0xc0, !PT ;  /* 0x0000000302ff7812 */ /* 0x000fe2000780c0ff */
[----:B------:R-:W-:Y:S01]  /*18fe0*/  @!UP3 UMOV UR23, URZ ;  /* 0x0000003f0017bc82 */ /* 0x000fe20008000000 */
[----:B------:R-:W-:Y:S01]  /*18ff0*/  F2FP.BF16.PACK_AB R11, R11, R192 ;  /* 0x000000c00b0b723e */ /* 0x000fe200000010ff */
[----:B------:R-:W-:Y:S01]  /*19000*/  STS [R18], R212 ;  /* 0x000000d412007388 */ /* 0x000fe20000000800 */
[----:B------:R-:W-:Y:S01]  /*19010*/  F2FP.BF16.PACK_AB R14, R14, R194 ;  /* 0x000000c20e0e723e */ /* 0x000fe200000010ff */
[----:B------:R-:W-:Y:S01]  /*19020*/  USHF.R.S32.HI UR4, URZ, 0x1f, UR9 ;  /* 0x0000001f3f047899 */ /* 0x000fe20008011409 */
[----:B--2---:R-:W-:Y:S01]  /*19030*/  @P4 FMUL.FTZ R10, R10, 0.69314718246459960938 ;  /* 0x3f3172180a0a4820 */ /* 0x004fe20000410000 */
[----:B------:R-:W-:Y:S01]  /*19040*/  STS [R18+0x200], R214 ;  /* 0x000200d612007388 */ /* 0x000fe20000000800 */
[----:B------:R-:W-:Y:S01]  /*19050*/  @UP3 USHF.R.S32.HI UR23, URZ, 0x1f, UR16 ;  /* 0x0000001f3f173899 */ /* 0x000fe20008011410 */
[----:B-1----:R-:W-:Y:S01]  /*19060*/  @P3 FMUL.FTZ R9, R9, 0.69314718246459960938 ;  /* 0x3f31721809093820 */ /* 0x002fe20000410000 */
[----:B------:R-:W-:Y:S01]  /*19070*/  USHF.R.S32.HI UR5, URZ, 0x1f, UR14 ;  /* 0x0000001f3f057899 */ /* 0x000fe2000801140e */
[----:B------:R-:W-:Y:S01]  /*19080*/  STS [R4], R15 ;  /* 0x0000000f04007388 */ /* 0x000fe20000000800 */
[----:B------:R-:W-:Y:S01]  /*19090*/  UIADD3 UR9, UP2, UP1, UR9, UR22, UR14 ;  /* 0x0000001609097290 */ /* 0x000fe2000f95e00e */
[----:B---3--:R-:W-:Y:S01]  /*190a0*/  @P2 FMUL.FTZ R7, R7, 0.69314718246459960938 ;  /* 0x3f31721807072820 */ /* 0x008fe20000410000 */
[----:B------:R-:W-:Y:S01]  /*190b0*/  @!UP0 UIADD3 UR7, UR19, UR11, URZ ;  /* 0x0000000b13078290 */ /* 0x000fe2000fffe03f */
[----:B------:R-:W-:Y:S01]  /*190c0*/  STS [R4+0x200], R16 ;  /* 0x0002001004007388 */ /* 0x000fe20000000800 */
[----:B------:R-:W-:Y:S01]  /*190d0*/  @P1 FMUL.FTZ R6, R6, 0.69314718246459960938 ;  /* 0x3f31721806061820 */ /* 0x000fe20000410000 */
[----:B------:R-:W-:Y:S01]  /*190e0*/  UIADD3.X UR4, UR4, UR23, UR5, UP2, UP1 ;  /* 0x0000001704047290 */ /* 0x000fe200097e2405 */
[----:B----4-:R-:W-:Y:S01]  /*190f0*/  MOV R0, 0x7f800000 ;  /* 0x7f80000000007802 */ /* 0x010fe20000000f00 */
[----:B------:R-:W-:Y:S01]  /*19100*/  STS [R18+0x1000], R196 ;  /* 0x001000c412007388 */ /* 0x000fe20000000800 */
[----:B------:R-:W-:Y:S01]  /*19110*/  @!UP0 UMOV UR12, UR18 ;  /* 0x00000012000c8c82 */ /* 0x000fe20008000000 */
[----:B------:R-:W-:Y:S01]  /*19120*/  MOV R2, 0x7f800000 ;  /* 0x7f80000000027802 */ /* 0x000fe20000000f00 */
[----:B------:R-:W-:Y:S01]  /*19130*/  @P3 FFMA.FTZ R5, R12, c[0x0][0x238], R9 ;  /* 0x00008e000c053a23 */ /* 0x000fe20000010009 */
[----:B------:R-:W-:Y:S01]  /*19140*/  STS [R18+0x1200], R198 ;  /* 0x001200c612007388 */ /* 0x000fe20000000800 */
[----:B------:R-:W-:-:S02]  /*19150*/  @P2 FFMA.FTZ R0, R13, c[0x0][0x238], R7 ;  /* 0x00008e000d002a23 */ /* 0x000fc40000010007 */
[----:B------:R-:W-:Y:S01]  /*19160*/  @P1 FFMA.FTZ R2, R8, c[0x0][0x238], R6 ;  /* 0x00008e0008021a23 */ /* 0x000fe20000010006 */
        /* <DEDUP_REMOVED lines=13> */
[C---:B------:R-:W-:Y:S02]  /*19240*/  IADD3 R11, R228.reuse, 0x40, RZ ;  /* 0x00000040e40b7810 */ /* 0x040fe40007ffe0ff */
        /* <DEDUP_REMOVED lines=14> */
[----:B------:R-:W-:Y:S01]  /*19330*/  @!P4 IADD3 R8, P1, R11, UR9, RZ ;  /* 0x000000090b08cc10 */ /* 0x000fe2000ff3e0ff */
[----:B------:R4:W-:Y:S01]  /*19340*/  @!P6 STG.E [R12.64], R4 ;  /* 0x000000040c00e986 */ /* 0x0009e2000c10191c */
[----:B------:R-:W-:-:S02]  /*19350*/  @!P5 LEA R14, P2, R7, c[0x0][0x200], 0x2 ;  /* 0x00008000070eda11 */ /* 0x000fc400078410ff */
[C---:B------:R-:W-:Y:S02]  /*19360*/  @!P3 IADD3 R9, P0, R10.reuse, UR9, RZ ;  /* 0x000000090a09bc10 */ /* 0x040fe4000ff1e0ff */
        /* <DEDUP_REMOVED lines=10> */
.L_x_333:
[----:B------:R-:W-:Y:S05]  /*19410*/  BSYNC B0 ;  /* 0x0000000000007941 */ /* 0x000fea0003800000 */
.L_x_332:
[----:B----4-:R-:W4:Y:S01]  /*19420*/  S2R R5, SR_TID.X ;  /* 0x0000000000057919 */ /* 0x010f220000002100 */
[C---:B------:R-:W-:Y:S01]  /*19430*/  IADD3 R6, P0, R236.reuse, UR12, RZ ;  /* 0x0000000cec067c10 */ /* 0x040fe2000ff1e0ff */
[----:B------:R-:W-:Y:S01]  /*19440*/  USHF.R.S32.HI UR6, URZ, 0x1f, UR10 ;  /* 0x0000001f3f067899 */ /* 0x000fe2000801140a */
[----:B------:R-:W-:Y:S01]  /*19450*/  ISETP.GE.AND P1, PT, R236, c[0x0][0x220], PT ;  /* 0x00008800ec007a0c */ /* 0x000fe20003f26270 */
[----:B------:R-:W5:Y:S01]  /*19460*/  S2R R0, SR_CTAID.Z ;  /* 0x0000000000007919 */ /* 0x000f620000002700 */
[----:B------:R-:W-:Y:S01]  /*19470*/  ULDC.64 UR4, c[0x0][0x1f0] ;  /* 0x00007c0000047ab9 */ /* 0x000fe20000000a00 */
[----:B------:R-:W-:Y:S01]  /*19480*/  BSSY B0, `(.L_x_334) ;  /* 0x0000016000007945 */ /* 0x000fe20003800000 */
[----:B------:R-:W-:-:S04]  /*19490*/  UIMAD UR4, UR6, UR4, URZ ;  /* 0x00000004060472a4 */ /* 0x000fc8000f8e023f */
[----:B------:R-:W-:Y:S01]  /*194a0*/  UIMAD UR4, UR10, UR5, UR4 ;  /* 0x000000050a0472a4 */ /* 0x000fe2000f8e0204 */
[----:B----4-:R-:W-:-:S04]  /*194b0*/  SHF.R.S32.HI R4, RZ, 0x1f, R5 ;  /* 0x0000001fff047819 */ /* 0x010fc80000011405 */
[----:B------:R-:W-:-:S04]  /*194c0*/  LEA.HI R4, R4, R5, RZ, 0x2 ;  /* 0x0000000504047211 */ /* 0x000fc800078f10ff */
[----:B------:R-:W-:-:S05]  /*194d0*/  LOP3.LUT R2, R4, 0xfffffffc, RZ, 0xc0, !PT ;  /* 0xfffffffc04027812 */ /* 0x000fca00078ec0ff */
[----:B------:R-:W-:-:S04]  /*194e0*/  IMAD.IADD R2, R5, 0x1, -R2 ;  /* 0x0000000105027824 */ /* 0x000fc800078e0a02 */
[----:B------:R-:W-:-:S05]  /*194f0*/  IMAD.SHL.U32 R2, R2, 0x8, RZ ;  /* 0x0000000802027824 */ /* 0x000fca00078e00ff */
[----:B------:R-:W-:-:S04]  /*19500*/  SHF.R.S32.HI R2, RZ, 0x1f, R2 ;  /* 0x0000001fff027819 */ /* 0x000fc80000011402 */
[----:B------:R-:W-:Y:S02]  /*19510*/  IADD3.X R7, R2, UR7, RZ, P0, !PT ;  /* 0x0000000702077c10 */ /* 0x000fe400087fe4ff */
[----:B------:R-:W-:-:S03]  /*19520*/  ISETP.GE.OR P0, PT, R3, UR20, P1 ;  /* 0x0000001403007c0c */ /* 0x000fc60008f06670 */
[----:B-----5:R-:W-:-:S05]  /*19530*/  IMAD.WIDE.U32 R6, R0, c[0x0][0x1f0], R6 ;  /* 0x00007c0000067a25 */ /* 0x020fca00078e0006 */
        /* <DEDUP_REMOVED lines=10> */
.L_x_335:
[----:B------:R-:W-:Y:S05]  /*195e0*/  BSYNC B0 ;  /* 0x0000000000007941 */ /* 0x000fea0003800000 */
.L_x_334:
[----:B------:R-:W-:Y:S01]  /*195f0*/  SHF.R.S32.HI R4, RZ, 0x2, R4 ;  /* 0x00000002ff047819 */ /* 0x000fe20000011404 */
[----:B------:R-:W-:Y:S03]  /*19600*/  BSSY B0, `(.L_x_336) ;  /* 0x000000f000007945 */ /* 0x000fe60003800000 */
[----:B------:R-:W-:-:S04]  /*19610*/  IADD3 R0, R4, 0x20, RZ ;  /* 0x0000002004007810 */ /* 0x000fc80007ffe0ff */
[----:B------:R-:W-:-:S13]  /*19620*/  ISETP.GE.OR P0, PT, R0, UR20, P1 ;  /* 0x0000001400007c0c */ /* 0x000fda0008f06670 */
[----:B------:R-:W-:Y:S05]  /*19630*/  @P0 BRA `(.L_x_337) ;  /* 0x000000b000000947 */ /* 0x000fea0003800000 */
[----:B------:R-:W-:Y:S01]  /*19640*/  IADD3 R2, P0, R238, 0x20, RZ ;  /* 0x00000020ee027810 */ /* 0x000fe20007f1e0ff */
[----:B--2---:R-:W-:Y:S01]  /*19650*/  IMAD.MOV.U32 R10, RZ, RZ, R6 ;  /* 0x000000ffff0a7224 */ /* 0x004fe200078e0006 */
        /* <DEDUP_REMOVED lines=9> */
.L_x_337:
[----:B------:R-:W-:Y:S05]  /*196f0*/  BSYNC B0 ;  /* 0x0000000000007941 */ /* 0x000fea0003800000 */
.L_x_336:
[----:B------:R-:W-:Y:S01]  /*19700*/  IADD3 R0, R4, 0x40, RZ ;  /* 0x0000004004007810 */ /* 0x000fe20007ffe0ff */
[----:B------:R-:W-:Y:S03]  /*19710*/  BSSY B0, `(.L_x_338) ;  /* 0x000000e000007945 */ /* 0x000fe60003800000 */
[----:B------:R-:W-:-:S13]  /*19720*/  ISETP.GE.OR P0, PT, R0, UR20, P1 ;  /* 0x0000001400007c0c */ /* 0x000fda0008f06670 */
        /* <DEDUP_REMOVED lines=12> */
.L_x_339:
[----:B------:R-:W-:Y:S05]  /*197f0*/  BSYNC B0 ;  /* 0x0000000000007941 */ /* 0x000fea0003800000 */
.L_x_338:
[----:B------:R-:W-:-:S04]  /*19800*/  IADD3 R4, R4, 0x60, RZ ;  /* 0x0000006004047810 */ /* 0x000fc80007ffe0ff */
[----:B------:R-:W-:-:S13]  /*19810*/  ISETP.GE.OR P1, PT, R4, UR20, P1 ;  /* 0x0000001404007c0c */ /* 0x000fda0008f26670 */
[----:B------:R-:W-:Y:S05]  /*19820*/  @P1 EXIT ;  /* 0x000000000000194d */ /* 0x000fea0003800000 */
[----:B------:R-:W-:Y:S01]  /*19830*/  IADD3 R0, P0, R238, 0x60, RZ ;  /* 0x00000060ee007810 */ /* 0x000fe20007f1e0ff */
[----:B--2---:R-:W-:Y:S01]  /*19840*/  IMAD.MOV.U32 R2, RZ, RZ, R6 ;  /* 0x000000ffff027224 */ /* 0x004fe200078e0006 */
        /* <DEDUP_REMOVED lines=8> */
[----:B-1----:R-:W-:Y:S01]  /*198d0*/  STG.E.128 [R4.64], R28 ;  /* 0x0000001c04007986 */ /* 0x002fe2000c101d1c */
[----:B------:R-:W-:Y:S05]  /*198e0*/  EXIT ;  /* 0x000000000000794d */ /* 0x000fea0003800000 */
.L_x_293:
        /* <DEDUP_REMOVED lines=10> */
[----:B------:R-:W-:Y:S01]  /*19990*/  ULDC.U8 UR11, c[0x0][0x328] ;  /* 0x0000ca00000b7ab9 */ /* 0x000fe20000000000 */
        /* <DEDUP_REMOVED lines=11> */
[----:B------:R-:W-:Y:S02]  /*19a50*/  UISETP.NE.AND UP2, UPT, UR11, URZ, UPT ;  /* 0x0000003f0b00728c */ /* 0x000fe4000bf45270 */
[----:B------:R-:W-:Y:S02]  /*19a60*/  ULDC.64 UR4, c[0x0][0x1e0] ;  /* 0x0000780000047ab9 */ /* 0x000fe40000000a00 */
[----:B------:R-:W-:Y:S02]  /*19a70*/  @!UP4 UIMAD UR12, UR12, UR4, URZ ;  /* 0x000000040c0cc2a4 */ /* 0x000fe4000f8e023f */
[----:B------:R-:W-:Y:S01]  /*19a80*/  @UP4 UMOV UR13, UR8 ;  /* 0x00000008000d4c82 */ /* 0x000fe20008000000 */
[----:B--2---:R-:W-:Y:S01]  /*19a90*/  IMAD.WIDE R12, R12, 0x80, R6 ;  /* 0x000000800c0c7825 */ /* 0x004fe200078e0206 */
[----:B------:R-:W-:-:S02]  /*19aa0*/  @!UP3 UISETP.NE.AND UP1, UPT, UR11, URZ, UPT ;  /* 0x0000003f0b00b28c */ /* 0x000fc4000bf25270 */
[----:B------:R-:W-:Y:S02]  /*19ab0*/  @!UP4 UIMAD UR12, UR15, UR5, UR12 ;  /* 0x000000050f0cc2a4 */ /* 0x000fe4000f8e020c */
[----:B------:R-:W-:Y:S02]  /*19ac0*/  ULDC UR10, c[0x0][0x214] ;  /* 0x00008500000a7ab9 */ /* 0x000fe40000000800 */
[----:B------:R-:W-:Y:S02]  /*19ad0*/  @UP3 ULDC UR8, c[0x0][0x210] ;  /* 0x0000840000083ab9 */ /* 0x000fe40000000800 */
[----:B------:R-:W-:Y:S02]  /*19ae0*/  UISETP.EQ.AND UP2, UPT, UR6, URZ, UP2 ;  /* 0x0000003f0600728c */ /* 0x000fe40009742270 */
[----:B------:R-:W-:Y:S02]  /*19af0*/  ULDC UR5, c[0x0][0x234] ;  /* 0x00008d0000057ab9 */ /* 0x000fe40000000800 */
[----:B------:R-:W-:-:S02]  /*19b00*/  @!UP4 UIMAD.WIDE.U32 UR18, UR15, UR4, URZ ;  /* 0x000000040f12c2a5 */ /* 0x000fc4000f8e003f */
[----:B------:R-:W-:Y:S02]  /*19b10*/  @UP3 UIMAD UR8, UR8, UR10, URZ ;  /* 0x0000000a080832a4 */ /* 0x000fe4000f8e023f */
[----:B------:R-:W-:Y:S02]  /*19b20*/  @!UP3 USEL UR8, UR10, UR5, !UP1 ;  /* 0x000000050a08b287 */ /* 0x000fe4000c800000 */
[----:B------:R-:W-:Y:S02]  /*19b30*/  UISETP.NE.OR UP0, UPT, UR27, -0x1, !UP2 ;  /* 0xffffffff1b00788c */ /* 0x000fe4000d705670 */
[----:B------:R-:W-:Y:S02]  /*19b40*/  ULDC UR4, c[0x0][0x1c0] ;  /* 0x0000700000047ab9 */ /* 0x000fe40000000800 */
[----:B------:R-:W-:Y:S02]  /*19b50*/  @UP3 UMOV UR20, 0x1 ;  /* 0x0000000100143882 */ /* 0x000fe40000000000 */
[----:B------:R-:W-:-:S02]  /*19b60*/  @!UP3 UIMAD UR20, UR8, UR4, URZ ;  /* 0x000000040814b2a4 */ /* 0x000fc4000f8e023f */
[----:B------:R-:W-:Y:S02]  /*19b70*/  @!UP4 UMOV UR13, UR18 ;  /* 0x00000012000dcc82 */ /* 0x000fe40008000000 */
[----:B------:R-:W-:Y:S01]  /*19b80*/  @!UP4 UIADD3 UR7, UR19, UR12, URZ ;  /* 0x0000000c1307c290 */ /* 0x000fe2000fffe03f */
[C---:B------:R-:W-:Y:S01]  /*19b90*/  IADD3 R2, P0, R0.reuse, UR13, RZ ;  /* 0x0000000d00027c10 */ /* 0x040fe2000ff1e0ff */
[----:B------:R-:W-:Y:S02]  /*19ba0*/  UIADD3 UR17, -UR16, UR17, URZ ;  /* 0x0000001110117290 */ /* 0x000fe4000fffe13f */
[----:B------:R-:W-:Y:S02]  /*19bb0*/  UIMAD UR20, UR15, UR20, URZ ;  /* 0x000000140f1472a4 */ /* 0x000fe4000f8e023f */
[----:B------:R-:W-:Y:S01]  /*19bc0*/  @!UP0 UIMAD UR27, UR15, UR10, URZ ;  /* 0x0000000a0f1b82a4 */ /* 0x000fe2000f8e023f */
[----:B------:R-:W-:Y:S01]  /*19bd0*/  LEA.HI.X.SX32 R3, R0, UR7, 0x1, P0 ;  /* 0x0000000700037c11 */ /* 0x000fe200080f0eff */
[----:B------:R-:W-:Y:S01]  /*19be0*/  USEL UR20, UR20, URZ, !UP2 ;  /* 0x0000003f14147287 */ /* 0x000fe2000d000000 */
[C---:B------:R-:W-:Y:S01]  /*19bf0*/  ISETP.GE.OR P0, PT, R6.reuse, UR17, P1 ;  /* 0x0000001106007c0c */ /* 0x040fe20008f06670 */
[----:B------:R-:W-:Y:S01]  /*19c00*/  @UP3 ULDC UR21, c[0x0][0x210] ;  /* 0x0000840000153ab9 */ /* 0x000fe20000000800 */
[----:B------:R-:W-:Y:S01]  /*19c10*/  ISETP.GE.AND P6, PT, R6, UR17, PT ;  /* 0x0000001106007c0c */ /* 0x000fe2000bfc6270 */
[----:B------:R-:W-:Y:S01]  /*19c20*/  @!UP3 UMOV UR21, 0x1 ;  /* 0x000000010015b882 */ /* 0x000fe20000000000 */
[----:B-1----:R-:W-:Y:S01]  /*19c30*/  IMAD.WIDE.U32 R8, R8, c[0x0][0x1f0], R2 ;  /* 0x00007c0008087a25 */ /* 0x002fe200078e0002 */
[----:B------:R-:W-:-:S02]  /*19c40*/  UIMAD UR8, UR14, UR8, UR20 ;  /* 0x000000080e0872a4 */ /* 0x000fc4000f8e0214 */
[----:B------:R-:W-:Y:S02]  /*19c50*/  UIMAD UR16, UR16, UR21, URZ ;  /* 0x00000015101072a4 */ /* 0x000fe4000f8e023f */
        /* <DEDUP_REMOVED lines=18> */
.L_x_341:
[----:B------:R-:W-:Y:S05]  /*19d80*/  BSYNC B0 ;  /* 0x0000000000007941 */ /* 0x000fea0003800000 */
.L_x_340:
[----:B-1----:R-:W-:Y:S01]  /*19d90*/  IADD3 R5, R6, 0x20, RZ ;  /* 0x0000002006057810 */ /* 0x002fe20007ffe0ff */
[----:B------:R-:W-:Y:S03]  /*19da0*/  BSSY B0, `(.L_x_342) ;  /* 0x000000f000007945 */ /* 0x000fe60003800000 */
[C---:B------:R-:W-:Y:S02]  /*19db0*/  ISETP.GE.OR P0, PT, R5.reuse, UR17, P1 ;  /* 0x0000001105007c0c */ /* 0x040fe40008f06670 */
[----:B------:R-:W-:-:S11]  /*19dc0*/  ISETP.GE.AND P5, PT, R5, UR17, PT ;  /* 0x0000001105007c0c */ /* 0x000fd6000bfa6270 */
        /* <DEDUP_REMOVED lines=11> */
[----:B------:R1:W-:Y:S02]  /*19e80*/  STG.E.128 [R2.64], RZ ;  /* 0x000000ff02007986 */ /* 0x0003e4000c101d1c */
.L_x_343:
[----:B------:R-:W-:Y:S05]  /*19e90*/  BSYNC B0 ;  /* 0x0000000000007941 */ /* 0x000fea0003800000 */
.L_x_342:
        /* <DEDUP_REMOVED lines=16> */
.L_x_345:
[----:B------:R-:W-:Y:S05]  /*19fa0*/  BSYNC B0 ;  /* 0x0000000000007941 */ /* 0x000fea0003800000 */
.L_x_344:
        /* <DEDUP_REMOVED lines=15> */
.L_x_347:
[----:B------:R-:W-:Y:S05]  /*1a0a0*/  BSYNC B0 ;  /* 0x0000000000007941 */ /* 0x000fea0003800000 */
.L_x_346:
        /* <DEDUP_REMOVED lines=26> */
[----:B-1----:R-:W-:-:S05]  /*1a250*/  IMAD R0, R3, UR21, RZ ;  /* 0x0000001503007c24 */ /* 0x002fca000f8e02ff */
[----:B------:R-:W-:-:S04]  /*1a260*/  IADD3 R2, P0, R0, UR8, RZ ;  /* 0x0000000800027c10 */ /* 0x000fc8000ff1e0ff */
[----:B------:R-:W-:Y:S02]  /*1a270*/  LEA.HI.X.SX32 R0, R0, UR4, 0x1, P0 ;  /* 0x0000000400007c11 */ /* 0x000fe400080f0eff */
[----:B------:R-:W-:-:S04]  /*1a280*/  LEA R4, P0, R2, c[0x0][0x200], 0x2 ;  /* 0x0000800002047a11 */ /* 0x000fc800078010ff */
[----:B------:R-:W-:Y:S01]  /*1a290*/  LEA.HI.X R5, R2, c[0x0][0x204], R0, 0x2, P0 ;  /* 0x0000810002057a11 */ /* 0x000fe200000f1400 */
[----:B------:R-:W-:-:S05]  /*1a2a0*/  IMAD.MOV.U32 R0, RZ, RZ, 0x7f800000 ;  /* 0x7f800000ff007424 */ /* 0x000fca00078e00ff */
[----:B------:R-:W-:Y:S01]  /*1a2b0*/  STG.E [R4.64], R0 ;  /* 0x0000000004007986 */ /* 0x000fe2000c10191c */
[----:B------:R-:W-:Y:S05]  /*1a2c0*/  EXIT ;  /* 0x000000000000794d */ /* 0x000fea0003800000 */
.L_x_348:
        /* <DEDUP_REMOVED lines=11> */
.L_x_617:


//--------------------- .text._ZN5flash16flash_fwd_kernelI23Flash_fwd_kernel_traitsILi32ELi128ELi128ELi4ELb0ELb0EN7cutlass10bfloat16_tE19Flash_kernel_traitsILi32ELi128ELi128ELi4ES3_EELb1ELb1ELb0ELb0ELb0ELb0ELb0ELb1EEEvNS_16Flash_fwd_paramsE --------------------------
	.section	.text._ZN5flash16flash_fwd_kernelI23Flash_fwd_kernel_traitsILi32ELi128ELi128ELi4ELb0ELb0EN7cutlass10bfloat16_tE19Flash_kernel_traitsILi32ELi128ELi128ELi4ES3_EELb1ELb1ELb0ELb0ELb0ELb0ELb0ELb1EEEvNS_16Flash_fwd_paramsE,"ax",@progbits
	.sectioninfo	@"SHI_REGISTERS=255"
	.align	128
        .global         _ZN5flash16flash_fwd_kernelI23Flash_fwd_kernel_traitsILi32ELi128ELi128ELi4ELb0ELb0EN7cutlass10bfloat16_tE19Flash_kernel_traitsILi32ELi128ELi128ELi4ES3_EELb1ELb1ELb0ELb0ELb0ELb0ELb0ELb1EEEvNS_16Flash_fwd_paramsE
        .type           _ZN5flash16flash_fwd_kernelI23Flash_fwd_kernel_traitsILi32ELi128ELi128ELi4ELb0ELb0EN7cutlass10bfloat16_tE19Flash_kernel_traitsILi32ELi128ELi128ELi4ES3_EELb1ELb1ELb0ELb0ELb0ELb0ELb0ELb1EEEvNS_16Flash_fwd_paramsE,@function
        .size           _ZN5flash16flash_fwd_kernelI23Flash_fwd_kernel_traitsILi32ELi128ELi128ELi4ELb0ELb0EN7cutlass10bfloat16_tE19Flash_kernel_traitsILi32ELi128ELi128ELi4ES3_EELb1ELb1ELb0ELb0ELb0ELb0ELb0ELb1EEEvNS_16Flash_fwd_paramsE,(.L_x_618 - _ZN5flash16flash_fwd_kernelI23Flash_fwd_kernel_traitsILi32ELi128ELi128ELi4ELb0ELb0EN7cutlass10bfloat16_tE19Flash_kernel_traitsILi32ELi128ELi128ELi4ES3_EELb1ELb1ELb0ELb0ELb0ELb0ELb0ELb1EEEvNS_16Flash_fwd_paramsE)
        .other          _ZN5flash16flash_fwd_kernelI23Flash_fwd_kernel_traitsILi32ELi128ELi128ELi4ELb0ELb0EN7cutlass10bfloat16_tE19Flash_kernel_traitsILi32ELi128ELi128ELi4ES3_EELb1ELb1ELb0ELb0ELb0ELb0ELb0ELb1EEEvNS_16Flash_fwd_paramsE,@"STO_CUDA_ENTRY STV_DEFAULT"
_ZN5flash16flash_fwd_kernelI23Flash_fwd_kernel_traitsILi32ELi128ELi128ELi4ELb0ELb0EN7cutlass10bfloat16_tE19Flash_kernel_traitsILi32ELi128ELi128ELi4ES3_EELb1ELb1ELb0ELb0ELb0ELb0ELb0ELb1EEEvNS_16Flash_fwd_paramsE:
.text._ZN5flash16flash_fwd_kernelI23Flash_fwd_kernel_traitsILi32ELi128ELi128ELi4ELb0ELb0EN7cutlass10bfloat16_tE19Flash_kernel_traitsILi32ELi128ELi128ELi4ES3_EELb1ELb1ELb0ELb0ELb0ELb0ELb0ELb1EEEvNS_16Flash_fwd_paramsE:
[----:B------:R-:W-:-:S03]  /*0000*/  MOV R1, c[0x0][0x28] ;  /* 0x00000a0000017a02 */ /* 0x000fc60000000f00 */
[----:B------:R-:W-:Y:S01]  /*0010*/  ULDC.U8 UR4, c[0x0][0x304] ;  /* 0x0000c10000047ab9 */ /* 0x000fe20000000000 */
[----:B------:R-:W-:Y:S01]  /*0020*/  IADD3 R1, R1, -0x440, RZ ;  /* 0xfffffbc001017810 */ /* 0x000fe20007ffe0ff */
[----:B------:R-:W-:Y:S01]  /*0030*/  ULDC.64 UR28, c[0x0][0x2f0] ;  /* 0x0000bc00001c7ab9 */ /* 0x000fe20000000a00 */
[----:B------:R-:W-:Y:S01]  /*0040*/  ISETP.NE.AND P2, PT, RZ, UR4, PT ;  /* 0x00000004ff007c0c */ /* 0x000fe2000bf45270 */
[----:B------:R-:W-:Y:S01]  /*0050*/  IMAD.U32 R2, RZ, RZ, UR28 ;  /* 0x0000001cff027e24 */ /* 0x000fe2000f8e00ff */
[----:B------:R-:W-:Y:S01]  /*0060*/  ULDC.64 UR36, c[0x0][0x118] ;  /* 0x0000460000247ab9 */ /* 0x000fe20000000a00 */
[----:B------:R-:W-:Y:S01]  /*0070*/  IMAD.U32 R3, RZ, RZ, UR29 ;  /* 0x0000001dff037e24 */ /* 0x000fe2000f8e00ff */
[----:B------:R-:W-:Y:S01]  /*0080*/  MOV R0, c[0x0][0x2fc] ;  /* 0x0000bf0000007a02 */ /* 0x000fe20000000f00 */
[----:B------:R-:W-:Y:S01]  /*0090*/  IMAD.MOV.U32 R219, RZ, RZ, c[0x0][0x2f8] ;  /* 0x0000be00ffdb7624 */ /* 0x000fe200078e00ff */
[----:B------:R-:W1:Y:S01]  /*00a0*/  S2UR UR25, SR_CTAID.X ;  /* 0x00000000001979c3 */ /* 0x000e620000002500 */
[----:B------:R-:W2:Y:S01]  /*00b0*/  S2R R7, SR_TID.X ;  /* 0x0000000000077919 */ /* 0x000ea20000002100 */
[----:B------:R-:W-:-:S05]  /*00c0*/  ULDC.64 UR4, c[0x0][0x240] ;  /* 0x0000900000047ab9 */ /* 0x000fca0000000a00 */
[----:B------:R-:W3:Y:S01]  /*00d0*/  @P2 LDG.E.64 R2, [R2.64] ;  /* 0x0000002402022981 */ /* 0x000ee2000c1e1b00 */
[----:B------:R-:W-:Y:S02]  /*00e0*/  @P2 IMAD.MOV.U32 R4, RZ, RZ, R219 ;  /* 0x000000ffff042224 */ /* 0x000fe400078e00db */
[----:B------:R-:W-:-:S06]  /*00f0*/  @P2 IMAD.MOV.U32 R5, RZ, RZ, R0 ;  /* 0x000000ffff052224 */ /* 0x000fcc00078e0000 */
[----:B------:R-:W4:Y:S01]  /*0100*/  @P2 LDG.E.64 R4, [R4.64] ;  /* 0x0000002404042981 */ /* 0x000f22000c1e1b00 */
[----:B------:R-:W5:Y:S01]  /*0110*/  S2UR UR9, SR_CTAID.Y ;  /* 0x00000000000979c3 */ /* 0x000f620000002600 */
[----:B------:R-:W-:Y:S02]  /*0120*/  UISETP.NE.U32.AND UP2, UPT, URZ, UR4, UPT ;  /* 0x000000043f00728c */ /* 0x000fe4000bf45070 */
[----:B------:R-:W-:Y:S02]  /*0130*/  UMOV UR10, 0x4 ;  /* 0x00000004000a7882 */ /* 0x000fe40000000000 */
[----:B------:R-:W-:Y:S02]  /*0140*/  UISETP.NE.AND.EX UP2, UPT, URZ, UR5, UPT, UP2 ;  /* 0x000000053f00728c */ /* 0x000fe4000bf45320 */
[----:B------:R-:W-:Y:S01]  /*0150*/  ULDC.64 UR12, c[0x0][0x240] ;  /* 0x00009000000c7ab9 */ /* 0x000fe20000000a00 */
[----:B------:R-:W1:Y:S01]  /*0160*/  S2UR UR8, SR_CTAID.Z ;  /* 0x00000000000879c3 */ /* 0x000e620000002700 */
[----:B------:R-:W-:-:S02]  /*0170*/  ULDC.64 UR4, c[0x0][0x250] ;  /* 0x0000940000047ab9 */ /* 0x000fc40000000a00 */
[----:B------:R-:W-:Y:S01]  /*0180*/  PLOP3.LUT P0, PT, PT, PT, UP2, 0x80, 0x0 ;  /* 0x000000000000781c */ /* 0x000fe20003f0f028 */
[----:B------:R-:W-:Y:S02]  /*0190*/  UISETP.NE.U32.AND UP0, UPT, URZ, UR4, UPT ;  /* 0x000000043f00728c */ /* 0x000fe4000bf05070 */
[----:B------:R-:W-:Y:S02]  /*01a0*/  ULDC.U8 UR11, c[0x0][0x312] ;  /* 0x0000c480000b7ab9 */ /* 0x000fe40000000000 */
[----:B------:R-:W-:Y:S02]  /*01b0*/  UISETP.NE.AND UP3, UPT, UR11, URZ, UPT ;  /* 0x0000003f0b00728c */ /* 0x000fe4000bf65270 */
[----:B------:R-:W-:Y:S02]  /*01c0*/  UISETP.NE.AND.EX UP0, UPT, URZ, UR5, UPT, UP0 ;  /* 0x000000053f00728c */ /* 0x000fe4000bf05300 */
[----:B-----5:R-:W-:Y:S02]  /*01d0*/  UIMAD.WIDE UR12, UR9, UR10, UR12 ;  /* 0x0000000a090c72a5 */ /* 0x020fe4000f8e020c */
[----:B-1----:R-:W-:-:S06]  /*01e0*/  ULOP3.LUT UR6, UR8, UR25, UR9, 0xfe, !UPT ;  /* 0x0000001908067292 */ /* 0x002fcc000f8efe09 */
[----:B--2---:R-:W-:Y:S01]  /*01f0*/  LOP3.LUT P3, RZ, R7, UR6, RZ, 0xfc, !PT ;  /* 0x0000000607ff7c12 */ /* 0x004fe2000f86fcff */
[----:B------:R-:W-:Y:S02]  /*0200*/  ULDC.64 UR6, c[0x0][0x248] ;  /* 0x0000920000067ab9 */ /* 0x000fe40000000a00 */
[----:B------:R-:W-:-:S04]  /*0210*/  UISETP.EQ.U32.AND UP1, UPT, URZ, UR6, UPT ;  /* 0x000000063f00728c */ /* 0x000fc8000bf22070 */
[----:B------:R-:W-:Y:S02]  /*0220*/  UISETP.EQ.OR.EX UP1, UPT, URZ, UR7, !UP3, UP1 ;  /* 0x000000073f00728c */ /* 0x000fe4000df22710 */
[----:B------:R-:W-:Y:S02]  /*0230*/  ULDC.64 UR4, c[0x0][0x250] ;  /* 0x0000940000047ab9 */ /* 0x000fe40000000a00 */
[----:B------:R-:W-:Y:S02]  /*0240*/  ULDC.64 UR6, c[0x0][0x248] ;  /* 0x0000920000067ab9 */ /* 0x000fe40000000a00 */
[----:B------:R-:W-:Y:S01]  /*0250*/  @!P3 IMAD.MOV.U32 R8, RZ, RZ, c[0x0][0x308] ;  /* 0x0000c200ff08b624 */ /* 0x000fe200078e00ff */
[----:B------:R-:W-:Y:S01]  /*0260*/  @!P3 MOV R9, c[0x0][0x30c] ;  /* 0x0000c3000009ba02 */ /* 0x000fe20000000f00 */
[----:B------:R-:W-:Y:S02]  /*0270*/  @UP0 UIMAD.WIDE UR4, UR9, UR10, UR4 ;  /* 0x0000000a090402a5 */ /* 0x000fe4000f8e0204 */
[----:B------:R-:W-:-:S04]  /*0280*/  UIMAD.WIDE UR6, UR9, UR10, UR6 ;  /* 0x0000000a090672a5 */ /* 0x000fc8000f8e0206 */
[----:B------:R-:W-:Y:S02]  /*0290*/  IMAD.U32 R10, RZ, RZ, UR4 ;  /* 0x00000004ff0a7e24 */ /* 0x000fe4000f8e00ff */
[----:B------:R-:W-:Y:S01]  /*02a0*/  IMAD.U32 R11, RZ, RZ, UR5 ;  /* 0x00000005ff0b7e24 */ /* 0x000fe2000f8e00ff */
[----:B---3--:R-:W1:Y:S08]  /*02b0*/  @P2 R2UR UR28, R2 ;  /* 0x00000000021c23c2 */ /* 0x008e7000000e0000 */
[----:B------:R-:W2:Y:S01]  /*02c0*/  @P2 R2UR UR29, R3 ;  /* 0x00000000031d23c2 */ /* 0x000ea200000e0000 */
[----:B----4-:R-:W-:-:S02]  /*02d0*/  @P2 IADD3 R219, P1, R4, c[0x0][0x300], RZ ;  /* 0x0000c00004db2a10 */ /* 0x010fc40007f3e0ff */
[----:B------:R-:W-:-:S03]  /*02e0*/  MOV R4, UR12 ;  /* 0x0000000c00047c02 */ /* 0x000fc60008000f00 */
[----:B------:R-:W-:Y:S02]  /*02f0*/  @P2 IMAD.X R0, RZ, RZ, R5, P1 ;  /* 0x000000ffff002224 */ /* 0x000fe400008e0605 */
[----:B------:R-:W-:Y:S02]  /*0300*/  IMAD.U32 R5, RZ, RZ, UR13 ;  /* 0x0000000dff057e24 */ /* 0x000fe4000f8e00ff */
[----:B-1----:R-:W-:Y:S02]  /*0310*/  IMAD.U32 R2, RZ, RZ, UR28 ;  /* 0x0000001cff027e24 */ /* 0x002fe4000f8e00ff */
[----:B--2---:R-:W-:-:S05]  /*0320*/  IMAD.U32 R3, RZ, RZ, UR29 ;  /* 0x0000001dff037e24 */ /* 0x004fca000f8e00ff */
[----:B------:R1:W-:Y:S01]  /*0330*/  @!P3 STG.E.64 [R8.64], R2 ;  /* 0x000000020800b986 */ /* 0x0003e2000c101b24 */
[----:B------:R-:W-:Y:S02]  /*0340*/  PLOP3.LUT P1, PT, PT, PT, UP0, 0x80, 0x0 ;  /* 0x000000000000781c */ /* 0x000fe40003f2f008 */
[----:B------:R-:W-:Y:S01]  /*0350*/  PLOP3.LUT P2, PT, PT, PT, UP1, 0x80, 0x0 ;  /* 0x000000000000781c */ /* 0x000fe20003f4f018 */
[----:B-1----:R-:W-:Y:S01]  /*0360*/  @!P3 IMAD.MOV.U32 R2, RZ, RZ, R219 ;  /* 0x000000ffff02b224 */ /* 0x002fe200078e00db */
[----:B------:R-:W-:-:S05]  /*0370*/  @!P3 MOV R3, R0 ;  /* 0x000000000003b202 */ /* 0x000fca0000000f00 */
[----:B------:R1:W-:Y:S04]  /*0380*/  @!P3 STG.E.64 [R8.64+0x8], R2 ;  /* 0x000008020800b986 */ /* 0x0003e8000c101b24 */
[----:B-1----:R1:W2:Y:S04]  /*0390*/  @P0 LDG.E R8, [R4.64] ;  /* 0x0000002404080981 */ /* 0x0022a8000c1e1900 */
[----:B-1----:R1:W3:Y:S01]  /*03a0*/  @P0 LDG.E R4, [R4.64+0x4] ;  /* 0x0000042404040981 */ /* 0x0022e2000c1e1900 */
[----:B------:R-:W-:Y:S01]  /*03b0*/  MOV R2, UR6 ;  /* 0x0000000600027c02 */ /* 0x000fe20008000f00 */
[----:B------:R-:W-:-:S05]  /*03c0*/  IMAD.U32 R3, RZ, RZ, UR7 ;  /* 0x00000007ff037e24 */ /* 0x000fca000f8e00ff */
[----:B------:R-:W4:Y:S04]  /*03d0*/  @!P2 LDG.E R6, [R2.64] ;  /* 0x000000240206a981 */ /* 0x000f28000c1e1900 */
[----:B-1----:R-:W5:Y:S01]  /*03e0*/  @P1 LDG.E R5, [R10.64] ;  /* 0x000000240a051981 */ /* 0x002f62000c1e1900 */
[----:B------:R-:W-:Y:S02]  /*03f0*/  UMOV UR24, 0xffffffff ;  /* 0xffffffff00187882 */ /* 0x000fe40000000000 */
[----:B------:R-:W-:Y:S02]  /*0400*/  UMOV UR13, URZ ;  /* 0x0000003f000d7c82 */ /* 0x000fe40008000000 */
[----:B------:R-:W-:Y:S01]  /*0410*/  UMOV UR15, 0xffffffff ;  /* 0xffffffff000f7882 */ /* 0x000fe20000000000 */
[----:B------:R-:W-:Y:S01]  /*0420*/  SHF.R.S32.HI R15, RZ, 0x1f, R7 ;  /* 0x0000001fff0f7819 */ /* 0x000fe20000011407 */
[----:B--2---:R-:W1:Y:S08]  /*0430*/  @P0 R2UR UR24, R8 ;  /* 0x00000000081803c2 */ /* 0x004e7000000e0000 */
[----:B---3--:R-:W1:Y:S01]  /*0440*/  @P0 R2UR UR27, R4 ;  /* 0x00000000041b03c2 */ /* 0x008e6200000e0000 */
[----:B------:R-:W-:-:S04]  /*0450*/  ISETP.NE.U32.AND P0, PT, RZ, c[0x0][0x248], PT ;  /* 0x00009200ff007a0c */ /* 0x000fc80003f05070 */
[----:B------:R-:W-:-:S03]  /*0460*/  ISETP.NE.AND.EX P0, PT, RZ, c[0x0][0x24c], PT, P0 ;  /* 0x00009300ff007a0c */ /* 0x000fc60003f05300 */
[----:B----4-:R2:W3:Y:S01]  /*0470*/  @!P2 R2UR UR15, R6 ;  /* 0x00000000060fa3c2 */ /* 0x0104e200000e0000 */
[----:B-1----:R-:W-:-:S07]  /*0480*/  @UP2 UIADD3 UR27, UR27, -UR24, URZ ;  /* 0x800000181b1b2290 */ /* 0x002fce000fffe03f */
[----:B-----5:R2:W1:Y:S01]  /*0490*/  @P1 R2UR UR13, R5 ;  /* 0x00000000050d13c2 */ /* 0x02046200000e0000 */
[----:B------:R-:W-:Y:S01]  /*04a0*/  LEA.HI R4, R15, R7, RZ, 0x5 ;  /* 0x000000070f047211 */ /* 0x000fe200078f28ff */
[----:B------:R-:W-:Y:S01]  /*04b0*/  @!UP2 ULDC UR27, c[0x0][0x214] ;  /* 0x00008500001baab9 */ /* 0x000fe20000000800 */
[----:B-123--:R-:W-:Y:S05]  /*04c0*/  @!P0 BRA `(.L_x_349) ;  /* 0x0000007000008947 */ /* 0x00efea0003800000 */
[----:B------:R-:W-:-:S13]  /*04d0*/  PLOP3.LUT P0, PT, PT, PT, UP3, 0x80, 0x0 ;  /* 0x000000000000781c */ /* 0x000fda0003f0f038 */
[----:B------:R-:W2:Y:S04]  /*04e0*/  @P0 LDG.E R5, [R2.64+0x4] ;  /* 0x0000042402050981 */ /* 0x000ea8000c1e1900 */
[----:B------:R-:W3:Y:S01]  /*04f0*/  @!P0 LDG.E R2, [R2.64] ;  /* 0x0000002402028981 */ /* 0x000ee2000c1e1900 */
[----:B--2---:R-:W1:Y:S02]  /*0500*/  @P0 R2UR UR6, R5 ;  /* 0x00000000050603c2 */ /* 0x004e6400000e0000 */
[----:B-1----:R-:W-:-:S11]  /*0510*/  @UP3 UIADD3 UR6, UR6, -UR15, URZ ;  /* 0x8000000f06063290 */ /* 0x002fd6000fffe03f */
[----:B---3--:R1:W2:Y:S02]  /*0520*/  @!P0 R2UR UR6, R2 ;  /* 0x00000000020683c2 */ /* 0x0082a400000e0000 */
[----:B-12---:R-:W-:Y:S05]  /*0530*/  BRA `(.L_x_350) ;  /* 0x0000001000007947 */ /* 0x006fea0003800000 */
.L_x_349:
[----:B------:R-:W-:Y:S02]  /*0540*/  ULDC UR6, c[0x0][0x218] ;  /* 0x0000860000067ab9 */ /* 0x000fe40000000800 */
.L_x_350:
        /* <DEDUP_REMOVED lines=37> */
[----:B------:R-:W-:Y:S01]  /*07a0*/  LOP3.LUT R6, R4, 0xffffffe0, RZ, 0xc0, !PT ;  /* 0xffffffe004067812 */ /* 0x000fe200078ec0ff */
[----:B------:R-:W-:Y:S02]  /*07b0*/  UISETP.NE.AND UP0, UPT, UR15, -0x1, UPT ;  /* 0xffffffff0f00788c */ /* 0x000fe4000bf05270 */
[----:B------:R-:W-:Y:S02]  /*07c0*/  ULDC.64 UR4, c[0x0][0x190] ;  /* 0x0000640000047ab9 */ /* 0x000fe40000000a00 */
[----:B------:R-:W-:Y:S01]  /*07d0*/  ULDC.64 UR6, c[0x0][0x178] ;  /* 0x00005e0000067ab9 */ /* 0x000fe20000000a00 */
[----:B------:R-:W-:Y:S01]  /*07e0*/  IMAD.IADD R213, R7, 0x1, -R6 ;  /* 0x0000000107d57824 */ /* 0x000fe200078e0a06 */
[----:B------:R-:W-:Y:S01]  /*07f0*/  PLOP3.LUT P0, PT, PT, PT, UP0, 0x80, 0x0 ;  /* 0x000000000000781c */ /* 0x000fe20003f0f008 */
[----:B------:R-:W-:Y:S02]  /*0800*/  ULDC UR34, c[0x0][0x228] ;  /* 0x00008a0000227ab9 */ /* 0x000fe40000000800 */
[----:B------:R-:W-:Y:S01]  /*0810*/  @UP1 UIMAD.WIDE.U32 UR16, UR24, UR4, URZ ;  /* 0x00000004181012a5 */ /* 0x000fe2000f8e003f */
[----:B------:R-:W-:Y:S01]  /*0820*/  SHF.R.S32.HI R2, RZ, 0x1f, R213 ;  /* 0x0000001fff027819 */ /* 0x000fe200000114d5 */
[----:B------:R-:W-:-:S02]  /*0830*/  @!UP1 USHF.R.S32.HI UR14, URZ, 0x1f, UR9 ;  /* 0x0000001f3f0e9899 */ /* 0x000fc40008011409 */
[----:B------:R-:W-:Y:S02]  /*0840*/  @UP1 UIMAD UR12, UR24, UR5, UR17 ;  /* 0x00000005180c12a4 */ /* 0x000fe4000f8e0211 */
[----:B------:R-:W-:Y:S02]  /*0850*/  @UP0 UIADD3 UR17, UR13, UR15, URZ ;  /* 0x0000000f0d110290 */ /* 0x000fe4000fffe03f */
[----:B------:R-:W-:Y:S02]  /*0860*/  ULDC.64 UR4, c[0x0][0x198] ;  /* 0x0000660000047ab9 */ /* 0x000fe40000000a00 */
[----:B------:R-:W-:Y:S02]  /*0870*/  @!UP1 UIMAD UR14, UR14, UR6, URZ ;  /* 0x000000060e0e92a4 */ /* 0x000fe4000f8e023f */
[----:B------:R-:W-:Y:S02]  /*0880*/  @UP0 UIMAD.WIDE.U32 UR18, UR17, UR4, URZ ;  /* 0x00000004111202a5 */ /* 0x000fe4000f8e003f */
[----:B------:R-:W-:-:S02]  /*0890*/  @!UP1 UIMAD UR7, UR9, UR7, UR14 ;  /* 0x00000007090792a4 */ /* 0x000fc4000f8e020e */
[----:B------:R-:W-:Y:S02]  /*08a0*/  @UP0 UIMAD UR14, UR17, UR5, UR19 ;  /* 0x00000005110e02a4 */ /* 0x000fe4000f8e0213 */
[----:B------:R-:W-:Y:S02]  /*08b0*/  ULDC UR4, c[0x0][0x224] ;  /* 0x0000890000047ab9 */ /* 0x000fe40000000800 */
[----:B------:R-:W-:Y:S02]  /*08c0*/  ULDC UR5, c[0x0][0x1c0] ;  /* 0x0000700000057ab9 */ /* 0x000fe40000000800 */
[----:B------:R-:W-:Y:S02]  /*08d0*/  UIMAD UR5, UR9, UR5, UR8 ;  /* 0x00000005090572a4 */ /* 0x000fe4000f8e0208 */
[----:B------:R-:W-:Y:S02]  /*08e0*/  @!UP1 UIMAD.WIDE.U32 UR20, UR9, UR6, URZ ;  /* 0x00000006091492a5 */ /* 0x000fe4000f8e003f */
[----:B------:R-:W-:-:S02]  /*08f0*/  UIMAD UR4, UR5, UR4, UR11 ;  /* 0x00000004050472a4 */ /* 0x000fc4000f8e020b */
[----:B------:R-:W-:Y:S02]  /*0900*/  USHF.L.U32 UR5, UR5, 0x5, URZ ;  /* 0x0000000505057899 */ /* 0x000fe4000800063f */
[----:B------:R-:W-:Y:S02]  /*0910*/  UIMAD UR34, UR4, UR34, URZ ;  /* 0x00000022042272a4 */ /* 0x000fe4000f8e023f */
[----:B------:R-:W-:Y:S02]  /*0920*/  USHF.R.S32.HI UR4, URZ, 0x1f, UR5 ;  /* 0x0000001f3f047899 */ /* 0x000fe40008011405 */
[----:B------:R-:W-:Y:S01]  /*0930*/  IADD3 R219, P2, P1, R219, UR5, R213 ;  /* 0x00000005dbdb7c10 */ /* 0x000fe2000f95e0d5 */
[----:B------:R-:W-:Y:S02]  /*0940*/  @UP1 UMOV UR6, UR16 ;  /* 0x0000001000061c82 */ /* 0x000fe40008000000 */
[----:B------:R-:W-:Y:S01]  /*0950*/  @!UP1 UIADD3 UR12, UR21, UR7, URZ ;  /* 0x00000007150c9290 */ /* 0x000fe2000fffe03f */
[----:B------:R-:W-:Y:S01]  /*0960*/  IADD3.X R0, R0, UR4, R2, P2, P1 ;  /* 0x0000000400007c10 */ /* 0x000fe200097e2402 */
[----:B------:R-:W-:-:S02]  /*0970*/  @!UP1 UMOV UR6, UR20 ;  /* 0x0000001400069c82 */ /* 0x000fc40008000000 */
[----:B------:R-:W-:Y:S01]  /*0980*/  @UP0 UMOV UR16, UR18 ;  /* 0x0000001200100c82 */ /* 0x000fe20008000000 */
[----:B------:R-:W-:Y:S05]  /*0990*/  @P0 BRA `(.L_x_352) ;  /* 0x000000c000000947 */ /* 0x000fea0003800000 */
[----:B------:R-:W-:Y:S02]  /*09a0*/  USHF.R.S32.HI UR14, URZ, 0x1f, UR13 ;  /* 0x0000001f3f0e7899 */ /* 0x000fe4000801140d */
[----:B------:R-:W-:Y:S02]  /*09b0*/  ULDC.64 UR4, c[0x0][0x198] ;  /* 0x0000660000047ab9 */ /* 0x000fe40000000a00 */
[----:B------:R-:W-:Y:S02]  /*09c0*/  UIMAD UR14, UR14, UR4, URZ ;  /* 0x000000040e0e72a4 */ /* 0x000fe4000f8e023f */
[----:B------:R-:W-:Y:S02]  /*09d0*/  UIMAD.WIDE.U32 UR16, UR13, UR4, URZ ;  /* 0x000000040d1072a5 */ /* 0x000fe4000f8e003f */
[----:B------:R-:W-:Y:S02]  /*09e0*/  UIMAD UR14, UR13, UR5, UR14 ;  /* 0x000000050d0e72a4 */ /* 0x000fe4000f8e020e */
[----:B------:R-:W-:-:S02]  /*09f0*/  USHF.R.S32.HI UR7, URZ, 0x1f, UR9 ;  /* 0x0000001f3f077899 */ /* 0x000fc40008011409 */
[----:B------:R-:W-:Y:S02]  /*0a00*/  ULDC.64 UR4, c[0x0][0x180] ;  /* 0x0000600000047ab9 */ /* 0x000fe40000000a00 */
[----:B------:R-:W-:Y:S02]  /*0a10*/  UIADD3 UR17, UR17, UR14, URZ ;  /* 0x0000000e11117290 */ /* 0x000fe4000fffe03f */
[----:B------:R-:W-:Y:S02]  /*0a20*/  UIMAD UR7, UR7, UR4, URZ ;  /* 0x00000004070772a4 */ /* 0x000fe4000f8e023f */
[----:B------:R-:W-:Y:S02]  /*0a30*/  UIMAD.WIDE.U32 UR16, UR9, UR4, UR16 ;  /* 0x00000004091072a5 */ /* 0x000fe4000f8e0010 */
[----:B------:R-:W-:-:S04]  /*0a40*/  UIMAD UR5, UR9, UR5, UR7 ;  /* 0x00000005090572a4 */ /* 0x000fc8000f8e0207 */
[----:B------:R-:W-:Y:S02]  /*0a50*/  UIADD3 UR14, UR17, UR5, URZ ;  /* 0x00000005110e7290 */ /* 0x000fe4000fffe03f */
.L_x_352:
[----:B------:R-:W-:Y:S01]  /*0a60*/  IABS R5, c[0x0][0x1c8] ;  /* 0x0000720000057a13 */ /* 0x000fe20000000000 */
[----:B------:R-:W1:Y:S01]  /*0a70*/  S2R R2, SR_CTAID.Z ;  /* 0x0000000000027919 */ /* 0x000e620000002700 */
[----:B------:R-:W-:Y:S02]  /*0a80*/  ULDC UR4, c[0x0][0x1c8] ;  /* 0x0000720000047ab9 */ /* 0x000fe40000000800 */
[----:B------:R-:W2:Y:S01]  /*0a90*/  I2F.RP R8, R5 ;  /* 0x0000000500087306 */ /* 0x000ea20000209400 */
[----:B------:R-:W-:Y:S02]  /*0aa0*/  ULOP3.LUT UR4, UR8, UR4, URZ, 0x3c, !UPT ;  /* 0x0000000408047292 */ /* 0x000fe4000f8e3c3f */
[----:B------:R-:W-:Y:S02]  /*0ab0*/  @UP0 UIADD3 UR15, UR13, UR15, URZ ;  /* 0x0000000f0d0f0290 */ /* 0x000fe4000fffe03f */
[----:B------:R-:W-:Y:S02]  /*0ac0*/  USHF.R.S32.HI UR7, URZ, 0x1f, UR8 ;  /* 0x0000001f3f077899 */ /* 0x000fe40008011408 */
[----:B------:R-:W-:Y:S01]  /*0ad0*/  ISETP.LE.AND P1, PT, RZ, UR4, PT ;  /* 0x00000004ff007c0c */ /* 0x000fe2000bf23270 */
[----:B------:R-:W-:-:S02]  /*0ae0*/  ULDC.64 UR4, c[0x0][0x1a0] ;  /* 0x0000680000047ab9 */ /* 0x000fc40000000a00 */
        /* <DEDUP_REMOVED lines=35> */
.L_x_353:
[CC--:B------:R-:W-:Y:S01]  /*0d20*/  LEA.HI R3, R15.reuse, R7.reuse, RZ, 0x2 ;  /* 0x000000070f037211 */ /* 0x0c0fe200078f10ff */
[----:B------:R-:W1:Y:S01]  /*0d30*/  S2R R12, SR_CTAID.Z ;  /* 0x00000000000c7919 */ /* 0x000e620000002700 */
[----:B------:R-:W-:Y:S01]  /*0d40*/  LEA.HI R18, R15, R7, RZ, 0x3 ;  /* 0x000000070f127211 */ /* 0x000fe200078f18ff */
[----:B------:R-:W-:Y:S01]  /*0d50*/  UIADD3 UR21, -UR11, UR27, URZ ;  /* 0x0000001b0b157290 */ /* 0x000fe2000fffe13f */
[----:B------:R-:W-:Y:S01]  /*0d60*/  LOP3.LUT R2, R3, 0xfffffffc, RZ, 0xc0, !PT ;  /* 0xfffffffc03027812 */ /* 0x000fe200078ec0ff */
[----:B------:R-:W-:Y:S01]  /*0d70*/  ULDC.64 UR4, c[0x0][0x1a8] ;  /* 0x00006a0000047ab9 */ /* 0x000fe20000000a00 */
[----:B------:R-:W-:Y:S01]  /*0d80*/  SHF.R.S32.HI R17, RZ, 0x3, R18 ;  /* 0x00000003ff117819 */ /* 0x000fe20000011412 */
[----:B------:R-:W-:Y:S01]  /*0d90*/  UIMAD UR4, UR7, UR4, URZ ;  /* 0x00000004070472a4 */ /* 0x000fe2000f8e023f */
[----:B------:R-:W-:Y:S01]  /*0da0*/  SHF.R.S32.HI R24, RZ, 0x2, R3 ;  /* 0x00000002ff187819 */ /* 0x000fe20000011403 */
[----:B------:R-:W-:Y:S01]  /*0db0*/  IMAD.IADD R2, R7, 0x1, -R2 ;  /* 0x0000000107027824 */ /* 0x000fe200078e0a02 */
[----:B------:R-:W-:Y:S01]  /*0dc0*/  SHF.R.S32.HI R8, RZ, 0x1f, R213 ;  /* 0x0000001fff087819 */ /* 0x000fe200000114d5 */
[----:B------:R-:W-:Y:S01]  /*0dd0*/  IMAD.SHL.U32 R5, R17, 0x40, RZ ;  /* 0x0000004011057824 */ /* 0x000fe200078e00ff */
[----:B------:R-:W-:Y:S01]  /*0de0*/  LEA.HI R3, R3, R24, RZ, 0x1 ;  /* 0x0000001803037211 */ /* 0x000fe200078f08ff */
[----:B------:R-:W-:Y:S01]  /*0df0*/  IMAD.SHL.U32 R184, R2, 0x8, RZ ;  /* 0x0000000802b87824 */ /* 0x000fe200078e00ff */
[----:B------:R-:W-:Y:S01]  /*0e00*/  LEA.HI R213, R8, R213, RZ, 0x2 ;  /* 0x000000d508d57211 */ /* 0x000fe200078f10ff */
[----:B------:R-:W-:Y:S01]  /*0e10*/  UIMAD UR4, UR8, UR5, UR4 ;  /* 0x00000005080472a4 */ /* 0x000fe2000f8e0204 */
[----:B------:R-:W-:Y:S01]  /*0e20*/  LOP3.LUT R5, R5, 0xc0, RZ, 0xc0, !PT ;  /* 0x000000c005057812 */ /* 0x000fe200078ec0ff */
[----:B------:R-:W-:Y:S01]  /*0e30*/  IMAD.U32 R22, RZ, RZ, UR25 ;  /* 0x00000019ff167e24 */ /* 0x000fe2000f8e00ff */
[----:B------:R-:W-:Y:S01]  /*0e40*/  LOP3.LUT R3, R3, 0x7fffffe, RZ, 0xc0, !PT ;  /* 0x07fffffe03037812 */ /* 0x000fe200078ec0ff */
[----:B------:R-:W-:Y:S01]  /*0e50*/  BSSY B0, `(.L_x_354) ;  /* 0x000002c000007945 */ /* 0x000fe20003800000 */
[----:B------:R-:W-:-:S02]  /*0e60*/  LOP3.LUT R2, R5, 0x18, R184, 0xf8, !PT ;  /* 0x0000001805027812 */ /* 0x000fc400078ef8b8 */
[----:B------:R-:W-:Y:S01]  /*0e70*/  SHF.R.U32.HI R5, RZ, 0x3, R5 ;  /* 0x00000003ff057819 */ /* 0x000fe20000011605 */
[----:B------:R-:W-:Y:S01]  /*0e80*/  IMAD.IADD R3, R24, 0x1, -R3 ;  /* 0x0000000118037824 */ /* 0x000fe200078e0a03 */
[----:B------:R-:W-:Y:S02]  /*0e90*/  SHF.R.S32.HI R16, RZ, 0x2, R213 ;  /* 0x00000002ff107819 */ /* 0x000fe400000114d5 */
[----:B------:R-:W-:Y:S02]  /*0ea0*/  LOP3.LUT R5, R2, R5, RZ, 0x3c, !PT ;  /* 0x0000000502057212 */ /* 0x000fe400078e3cff */
[--C-:B------:R-:W-:Y:S02]  /*0eb0*/  SHF.R.S32.HI R2, RZ, 0x5, R4.reuse ;  /* 0x00000005ff027819 */ /* 0x100fe40000011404 */
[----:B------:R-:W-:Y:S02]  /*0ec0*/  SHF.R.S32.HI R4, RZ, 0x1f, R4 ;  /* 0x0000001fff047819 */ /* 0x000fe40000011404 */
[----:B------:R-:W-:Y:S01]  /*0ed0*/  SHF.R.S32.HI R185, RZ, 0x1f, R184 ;  /* 0x0000001fffb97819 */ /* 0x000fe200000114b8 */
[----:B------:R-:W-:Y:S01]  /*0ee0*/  IMAD R3, R2, 0x8, R3 ;  /* 0x0000000802037824 */ /* 0x000fe200078e0203 */
[----:B------:R-:W-:-:S02]  /*0ef0*/  LEA.HI R4, R4, R2, RZ, 0x2 ;  /* 0x0000000204047211 */ /* 0x000fc400078f10ff */
[----:B------:R-:W-:Y:S01]  /*0f00*/  IADD3 R8, P0, R184, UR6, RZ ;  /* 0x00000006b8087c10 */ /* 0x000fe2000ff1e0ff */
[----:B------:R-:W-:Y:S01]  /*0f10*/  IMAD.U32 R3, R3, 0x20, R5 ;  /* 0x0000002003037824 */ /* 0x000fe200078e0005 */
[----:B------:R-:W-:Y:S01]  /*0f20*/  LOP3.LUT R4, R4, 0xffffffc, RZ, 0xc0, !PT ;  /* 0x0ffffffc04047812 */ /* 0x000fe200078ec0ff */
[----:B------:R2:W-:Y:S01]  /*0f30*/  STL.64 [R1+0x190], R184 ;  /* 0x000190b801007387 */ /* 0x0005e20000100a00 */
[----:B------:R-:W-:Y:S01]  /*0f40*/  IADD3.X R9, R185, UR12, RZ, P0, !PT ;  /* 0x0000000cb9097c10 */ /* 0x000fe200087fe4ff */
[----:B------:R-:W-:Y:S01]  /*0f50*/  IMAD.SHL.U32 R180, R3, 0x2, RZ ;  /* 0x0000000203b47824 */ /* 0x000fe200078e00ff */
[----:B------:R-:W-:Y:S01]  /*0f60*/  ISETP.GE.AND P0, PT, R24, UR21, PT ;  /* 0x0000001518007c0c */ /* 0x000fe2000bf06270 */
[----:B------:R-:W-:Y:S01]  /*0f70*/  IMAD.IADD R4, R2, 0x1, -R4 ;  /* 0x0000000102047824 */ /* 0x000fe200078e0a04 */
[----:B------:R-:W-:Y:S01]  /*0f80*/  SHF.R.S32.HI R25, RZ, 0x1f, R24 ;  /* 0x0000001fff197819 */ /* 0x000fe20000011418 */
[----:B-1----:R-:W-:Y:S01]  /*0f90*/  IMAD.WIDE.U32 R12, R12, c[0x0][0x1a8], R8 ;  /* 0x00006a000c0c7a25 */ /* 0x002fe200078e0008 */
[----:B------:R-:W-:-:S03]  /*0fa0*/  SHF.R.S32.HI R226, RZ, 0x1f, R224 ;  /* 0x0000001fffe27819 */ /* 0x000fc600000114e0 */
[----:B------:R-:W-:Y:S01]  /*0fb0*/  IMAD R4, R4, 0x10, R16 ;  /* 0x0000001004047824 */ /* 0x000fe200078e0210 */
[----:B------:R-:W-:Y:S01]  /*0fc0*/  IADD3 R21, R13, UR4, RZ ;  /* 0x000000040d157c10 */ /* 0x000fe2000fffe0ff */
[----:B------:R-:W-:-:S03]  /*0fd0*/  IMAD.WIDE R22, R22, 0x80, R24 ;  /* 0x0000008016167825 */ /* 0x000fc600078e0218 */
[----:B------:R2:W-:Y:S04]  /*0fe0*/  STL [R1+0x17c], R4 ;  /* 0x00017c0401007387 */ /* 0x0005e80000100800 */
[----:B------:R2:W-:Y:S01]  /*0ff0*/  STL [R1+0x178], R180 ;  /* 0x000178b401007387 */ /* 0x0005e20000100800 */
        /* <DEDUP_REMOVED lines=8> */
[----:B--2---:R-:W-:-:S04]  /*1080*/  IMAD.WIDE.U32 R4, R22, c[0x0][0x190], R20 ;  /* 0x0000640016047a25 */ /* 0x004fc800078e0014 */
        /* <DEDUP_REMOVED lines=8> */
.L_x_355:
[----:B------:R-:W-:Y:S05]  /*1110*/  BSYNC B0 ;  /* 0x0000000000007941 */ /* 0x000fea0003800000 */
.L_x_354:
        /* <DEDUP_REMOVED lines=21> */
.L_x_357:
[----:B------:R-:W-:Y:S05]  /*1270*/  BSYNC B0 ;  /* 0x0000000000007941 */ /* 0x000fea0003800000 */
.L_x_356:
        /* <DEDUP_REMOVED lines=21> */
.L_x_359:
[----:B------:R-:W-:Y:S05]  /*13d0*/  BSYNC B0 ;  /* 0x0000000000007941 */ /* 0x000fea0003800000 */
.L_x_358:
        /* <DEDUP_REMOVED lines=11> */
[----:B----4-:R-:W-:Y:S02]  /*1490*/  IADD3 R4, P0, R22, 0x60, RZ ;  /* 0x0000006016047810 */ /* 0x010fe40007f1e0ff */
        /* <DEDUP_REMOVED lines=12> */
.L_x_361:
[----:B------:R-:W-:Y:S05]  /*1560*/  BSYNC B0 ;  /* 0x0000000000007941 */ /* 0x000fea0003800000 */
.L_x_360:
[----:B----4-:R-:W-:Y:S01]  /*1570*/  IMAD R4, R25, c[0x0][0x198], RZ ;  /* 0x0000660019047a24 */ /* 0x010fe200078e02ff */
[----:B------:R-:W-:Y:S01]  /*1580*/  LEA.HI R15, R15, R7, RZ, 0x4 ;  /* 0x000000070f0f7211 */ /* 0x000fe200078f20ff */
[--C-:B------:R-:W-:Y:S01]  /*1590*/  IMAD.WIDE.U32 R12, R24, c[0x0][0x198], R184.reuse ;  /* 0x00006600180c7a25 */ /* 0x100fe200078e00b8 */
[----:B------:R-:W-:Y:S01]  /*15a0*/  UIADD3 UR7, UR26, -0x1, URZ ;  /* 0xffffffff1a077890 */ /* 0x000fe2000fffe03f */
[----:B------:R-:W-:Y:S01]  /*15b0*/  BSSY B0, `(.L_x_362) ;  /* 0x0000033000007945 */ /* 0x000fe20003800000 */
[----:B------:R-:W-:Y:S01]  /*15c0*/  LOP3.LUT R14, R15, 0xfffffff0, RZ, 0xc0, !PT ;  /* 0xfffffff00f0e7812 */ /* 0x000fe200078ec0ff */
[----:B------:R-:W-:Y:S01]  /*15d0*/  IMAD R3, R25, c[0x0][0x1a0], RZ ;  /* 0x0000680019037a24 */ /* 0x000fe200078e02ff */
[----:B------:R-:W-:Y:S01]  /*15e0*/  IADD3 R22, P1, R12, UR16, RZ ;  /* 0x000000100c167c10 */ /* 0x000fe2000ff3e0ff */
[C---:B------:R-:W-:Y:S01]  /*15f0*/  IMAD.WIDE.U32 R20, R24.reuse, c[0x0][0x1a0], R184 ;  /* 0x0000680018147a25 */ /* 0x040fe200078e00b8 */
[----:B------:R-:W-:Y:S02]  /*1600*/  UIMAD UR12, UR7, -0x80, UR10 ;  /* 0xffffff80070c78a4 */ /* 0x000fe4000f8e020a */
[----:B------:R-:W-:Y:S01]  /*1610*/  UIMAD UR4, UR8, UR7, URZ ;  /* 0x00000007080472a4 */ /* 0x000fe2000f8e023f */
[----:B------:R-:W-:Y:S01]  /*1620*/  IMAD R4, R24, c[0x0][0x19c], R4 ;  /* 0x0000670018047a24 */ /* 0x000fe200078e0204 */
[----:B------:R-:W-:Y:S01]  /*1630*/  IADD3 R20, P0, R20, UR18, RZ ;  /* 0x0000001214147c10 */ /* 0x000fe2000ff1e0ff */
[----:B------:R-:W-:-:S02]  /*1640*/  IMAD R3, R24, c[0x0][0x1a4], R3 ;  /* 0x0000690018037a24 */ /* 0x000fc400078e0203 */
[----:B------:R-:W-:Y:S01]  /*1650*/  IMAD.IADD R14, R7, 0x1, -R14 ;  /* 0x00000001070e7824 */ /* 0x000fe200078e0a0e */
[----:B------:R-:W-:Y:S02]  /*1660*/  IADD3.X R23, R13, UR14, R4, P1, !PT ;  /* 0x0000000e0d177c10 */ /* 0x000fe40008ffe404 */
[----:B------:R-:W-:Y:S01]  /*1670*/  IADD3.X R21, R21, UR15, R3, P0, !PT ;  /* 0x0000000f15157c10 */ /* 0x000fe200087fe403 */
[----:B------:R-:W-:Y:S01]  /*1680*/  IMAD R3, R226, c[0x0][0x1b0], RZ ;  /* 0x00006c00e2037a24 */ /* 0x000fe200078e02ff */
[----:B------:R-:W-:Y:S01]  /*1690*/  LEA.HI R13, R14, R14, RZ, 0x1 ;  /* 0x0000000e0e0d7211 */ /* 0x000fe200078f08ff */
[----:B------:R-:W-:Y:S01]  /*16a0*/  IMAD.WIDE.U32 R26, R224, c[0x0][0x1b0], R22 ;  /* 0x00006c00e01a7a25 */ /* 0x000fe200078e0016 */
[----:B------:R-:W-:Y:S01]  /*16b0*/  ISETP.GE.AND P0, PT, R24, UR12, PT ;  /* 0x0000000c18007c0c */ /* 0x000fe2000bf06270 */
[----:B------:R-:W-:Y:S01]  /*16c0*/  USHF.R.S32.HI UR15, URZ, 0x1f, UR7 ;  /* 0x0000001f3f0f7899 */ /* 0x000fe20008011407 */
[----:B------:R-:W-:Y:S01]  /*16d0*/  SHF.R.S32.HI R4, RZ, 0x1, R13 ;  /* 0x00000001ff047819 */ /* 0x000fe2000001140d */
[----:B------:R-:W-:Y:S01]  /*16e0*/  IMAD R3, R224, c[0x0][0x1b4], R3 ;  /* 0x00006d00e0037a24 */ /* 0x000fe200078e0203 */
[----:B------:R-:W-:Y:S01]  /*16f0*/  MOV R182, R26 ;  /* 0x0000001a00b67202 */ /* 0x000fe20000000f00 */
[----:B------:R4:W-:Y:S01]  /*1700*/  STL.64 [R1+0x180], R26 ;  /* 0x0001801a01007387 */ /* 0x0009e20000100a00 */
[----:B------:R-:W-:Y:S01]  /*1710*/  SHF.R.S32.HI R12, RZ, 0x1f, R13 ;  /* 0x0000001fff0c7819 */ /* 0x000fe2000001140d */
[----:B------:R-:W-:Y:S01]  /*1720*/  IMAD.IADD R183, R27, 0x1, R3 ;  /* 0x000000011bb77824 */ /* 0x000fe200078e0203 */
[----:B------:R-:W-:Y:S01]  /*1730*/  UIMAD UR4, UR15, UR9, UR4 ;  /* 0x000000090f0472a4 */ /* 0x000fe2000f8e0204 */
[----:B------:R-:W-:Y:S01]  /*1740*/  IMAD R226, R226, c[0x0][0x1b8], RZ ;  /* 0x00006e00e2e27a24 */ /* 0x000fe200078e02ff */
[----:B------:R-:W-:-:S02]  /*1750*/  LEA.HI R12, R12, R4, RZ, 0x2 ;  /* 0x000000040c0c7211 */ /* 0x000fc400078f10ff */
[----:B------:R4:W-:Y:S01]  /*1760*/  STL.64 [R1+0x188], R182 ;  /* 0x000188b601007387 */ /* 0x0009e20000100a00 */
[----:B------:R-:W-:Y:S01]  /*1770*/  IMAD R226, R224, c[0x0][0x1bc], R226 ;  /* 0x00006f00e0e27a24 */ /* 0x000fe200078e02e2 */
[----:B------:R-:W-:Y:S01]  /*1780*/  LOP3.LUT R12, R12, 0xfffffffc, RZ, 0xc0, !PT ;  /* 0xfffffffc0c0c7812 */ /* 0x000fe200078ec0ff */
[----:B------:R-:W-:-:S03]  /*1790*/  IMAD.WIDE.U32 R224, R224, c[0x0][0x1b8], R20 ;  /* 0x00006e00e0e07a25 */ /* 0x000fc600078e0014 */
[----:B------:R-:W-:Y:S01]  /*17a0*/  IADD3 R12, R4, -R12, RZ ;  /* 0x8000000c040c7210 */ /* 0x000fe20007ffe0ff */
[----:B------:R-:W-:Y:S01]  /*17b0*/  IMAD.U32 R20, RZ, RZ, UR7 ;  /* 0x00000007ff147e24 */ /* 0x000fe2000f8e00ff */
[----:B------:R-:W-:Y:S01]  /*17c0*/  MOV R4, 0x10 ;  /* 0x0000001000047802 */ /* 0x000fe20000000f00 */
[----:B------:R-:W-:Y:S01]  /*17d0*/  IMAD.IADD R227, R225, 0x1, R226 ;  /* 0x00000001e1e37824 */ /* 0x000fe200078e02e2 */
[----:B------:R-:W-:Y:S01]  /*17e0*/  LOP3.LUT P1, RZ, R12, 0x2, RZ, 0xc0, !PT ;  /* 0x000000020cff7812 */ /* 0x000fe2000782c0ff */
[----:B------:R-:W-:-:S03]  /*17f0*/  IMAD.WIDE.U32 R20, R20, UR9, R182 ;  /* 0x0000000914147c25 */ /* 0x000fc6000f8e00b6 */
[----:B------:R-:W-:Y:S02]  /*1800*/  SEL R4, R4, 0xfffffff0, !P1 ;  /* 0xfffffff004047807 */ /* 0x000fe40004800000 */
[----:B------:R-:W-:Y:S01]  /*1810*/  IADD3 R23, R21, UR4, RZ ;  /* 0x0000000415177c10 */ /* 0x000fe2000fffe0ff */
[----:B------:R-:W-:Y:S05]  /*1820*/  @P0 BRA `(.L_x_363) ;  /* 0x000000b000000947 */ /* 0x000fea0003800000 */
[----:B------:R-:W-:-:S13]  /*1830*/  ISETP.GE.AND P0, PT, R184, c[0x0][0x220], PT ;  /* 0x00008800b8007a0c */ /* 0x000fda0003f06270 */
[----:B------:R1:W-:Y:S04]  /*1840*/  @P0 STS [R180+0x2000], RZ ;  /* 0x002000ffb4000388 */ /* 0x0003e80000000800 */
[----:B------:R1:W-:Y:S04]  /*1850*/  @P0 STS [R180+0x2004], RZ ;  /* 0x002004ffb4000388 */ /* 0x0003e80000000800 */
[----:B------:R1:W-:Y:S01]  /*1860*/  @P0 STS.64 [R180+0x2008], RZ ;  /* 0x002008ffb4000388 */ /* 0x0003e20000000a00 */
[----:B------:R-:W-:Y:S05]  /*1870*/  @P0 BRA `(.L_x_363) ;  /* 0x0000006000000947 */ /* 0x000fea0003800000 */
[----:B----4-:R-:W-:-:S04]  /*1880*/  LEA R26, P0, R20, c[0x0][0x168], 0x1 ;  /* 0x00005a00141a7a11 */ /* 0x010fc800078008ff */
[----:B------:R-:W-:-:S05]  /*1890*/  LEA.HI.X R27, R20, c[0x0][0x16c], R23, 0x1, P0 ;  /* 0x00005b00141b7a11 */ /* 0x000fca00000f0c17 */
[----:B------:R-:W-:Y:S01]  /*18a0*/  @!PT LDS RZ, [RZ] ;  /* 0x00000000fffff984 */ /* 0x000fe20000000800 */
[----:B------:R-:W-:Y:S01]  /*18b0*/  @!PT LDS RZ, [RZ] ;  /* 0x00000000fffff984 */ /* 0x000fe20000000800 */
[----:B------:R-:W-:Y:S01]  /*18c0*/  @!PT LDS RZ, [RZ] ;  /* 0x00000000fffff984 */ /* 0x000fe20000000800 */
[----:B------:R4:W-:Y:S04]  /*18d0*/  LDGSTS.E.BYPASS.LTC128B.128 [R180+0x2000], [R26.64] ;  /* 0x020000001ab47fae */ /* 0x0009e8000b901d64 */
.L_x_363:
[----:B------:R-:W-:Y:S05]  /*18e0*/  BSYNC B0 ;  /* 0x0000000000007941 */ /* 0x000fea0003800000 */
.L_x_362:
        /* <DEDUP_REMOVED lines=12> */
[----:B----4-:R-:W-:-:S04]  /*19b0*/  LEA R26, P0, R5, c[0x0][0x168], 0x1 ;  /* 0x00005a00051a7a11 */ /* 0x010fc800078008ff */
[----:B------:R-:W-:-:S05]  /*19c0*/  LEA.HI.X R27, R5, c[0x0][0x16c], R3, 0x1, P0 ;  /* 0x00005b00051b7a11 */ /* 0x000fca00000f0c03 */
[----:B------:R-:W-:Y:S01]  /*19d0*/  @!PT LDS RZ, [RZ] ;  /* 0x00000000fffff984 */ /* 0x000fe20000000800 */
[----:B------:R-:W-:Y:S01]  /*19e0*/  @!PT LDS RZ, [RZ] ;  /* 0x00000000fffff984 */ /* 0x000fe20000000800 */
[----:B------:R-:W-:Y:S01]  /*19f0*/  @!PT LDS RZ, [RZ] ;  /* 0x00000000fffff984 */ /* 0x000fe20000000800 */
[----:B------:R4:W-:Y:S04]  /*1a00*/  LDGSTS.E.BYPASS.LTC128B.128 [R180+0x2800], [R26.64] ;  /* 0x028000001ab47fae */ /* 0x0009e8000b901d64 */
.L_x_365:
[----:B------:R-:W-:Y:S05]  /*1a10*/  BSYNC B0 ;  /* 0x0000000000007941 */ /* 0x000fea0003800000 */
.L_x_364:
        /* <DEDUP_REMOVED lines=11> */
[----:B----4-:R-:W-:-:S04]  /*1ad0*/  LEA R26, P0, R5, c[0x0][0x168], 0x1 ;  /* 0x00005a00051a7a11 */ /* 0x010fc800078008ff */
[----:B------:R-:W-:-:S05]  /*1ae0*/  LEA.HI.X R27, R5, c[0x0][0x16c], R3, 0x1, P0 ;  /* 0x00005b00051b7a11 */ /* 0x000fca00000f0c03 */
[----:B------:R-:W-:Y:S01]  /*1af0*/  @!PT LDS RZ, [RZ] ;  /* 0x00000000fffff984 */ /* 0x000fe20000000800 */
[----:B------:R-:W-:Y:S01]  /*1b00*/  @!PT LDS RZ, [RZ] ;  /* 0x00000000fffff984 */ /* 0x000fe20000000800 */
[----:B------:R-:W-:Y:S01]  /*1b10*/  @!PT LDS RZ, [RZ] ;  /* 0x00000000fffff984 */ /* 0x000fe20000000800 */
[----:B------:R4:W-:Y:S04]  /*1b20*/  LDGSTS.E.BYPASS.LTC128B.128 [R180+0x3000], [R26.64] ;  /* 0x030000001ab47fae */ /* 0x0009e8000b901d64 */
.L_x_367:
[----:B------:R-:W-:Y:S05]  /*1b30*/  BSYNC B0 ;  /* 0x0000000000007941 */ /* 0x000fea0003800000 */
.L_x_366:
        /* <DEDUP_REMOVED lines=21> */
.L_x_369:
[----:B------:R-:W-:Y:S05]  /*1c90*/  BSYNC B0 ;  /* 0x0000000000007941 */ /* 0x000fea0003800000 */
.L_x_368:
[----:B------:R-:W0:Y:S01]  /*1ca0*/  LDGDEPBAR ;  /* 0x00000000000079af */ /* 0x000e220000000000 */
[----:B------:R-:W-:Y:S01]  /*1cb0*/  LEA R11, R2, UR11, 0x4 ;  /* 0x0000000b020b7c11 */ /* 0x000fe2000f8e20ff */
[----:B------:R-:W-:Y:S01]  /*1cc0*/  IMAD.SHL.U32 R12, R12, 0x40, RZ ;  /* 0x000000400c0c7824 */ /* 0x000fe200078e00ff */
[----:B------:R-:W-:Y:S01]  /*1cd0*/  LOP3.LUT R18, R18, 0xfffffff8, RZ, 0xc0, !PT ;  /* 0xfffffff812127812 */ /* 0x000fe200078ec0ff */
[----:B------:R-:W-:Y:S01]  /*1ce0*/  IMAD.SHL.U32 R17, R17, 0x8, RZ ;  /* 0x0000000811117824 */ /* 0x000fe200078e00ff */
[----:B------:R-:W-:Y:S01]  /*1cf0*/  IADD3 R11, R11, 0x1, R16 ;  /* 0x000000010b0b7810 */ /* 0x000fe20007ffe010 */
[----:B------:R-:W-:Y:S01]  /*1d00*/  IMAD.U32 R228, RZ, RZ, UR25 ;  /* 0x00000019ffe47e24 */ /* 0x000fe2000f8e00ff */
[----:B------:R-:W-:Y:S01]  /*1d10*/  SHF.R.S32.HI R3, RZ, 0x4, R15 ;  /* 0x00000004ff037819 */ /* 0x000fe2000001140f */
[----:B------:R-:W-:Y:S01]  /*1d20*/  IMAD.IADD R16, R7, 0x1, -R18 ;  /* 0x0000000107107824 */ /* 0x000fe200078e0a12 */
[----:B------:R-:W-:Y:S01]  /*1d30*/  LOP3.LUT R5, R13, 0x7fffffe, RZ, 0xc0, !PT ;  /* 0x07fffffe0d057812 */ /* 0x000fe200078ec0ff */
[----:B------:R-:W-:Y:S01]  /*1d40*/  IMAD R228, R228, 0x8, R2 ;  /* 0x00000008e4e47824 */ /* 0x000fe200078e0202 */
[----:B------:R-:W-:Y:S01]  /*1d50*/  LEA.HI R15, R15, R3, RZ, 0x1 ;  /* 0x000000030f0f7211 */ /* 0x000fe200078f08ff */
[----:B------:R-:W-:Y:S01]  /*1d60*/  UIMAD UR5, UR22, UR7, URZ ;  /* 0x00000007160572a4 */ /* 0x000fe2000f8e023f */
[----:B------:R-:W-:Y:S01]  /*1d70*/  SHF.R.S32.HI R19, RZ, 0x1f, R14 ;  /* 0x0000001fff137819 */ /* 0x000fe2000001140e */
[----:B------:R-:W-:Y:S01]  /*1d80*/  IMAD.IADD R5, R14, 0x1, -R5 ;  /* 0x000000010e057824 */ /* 0x000fe200078e0a05 */
[----:B------:R-:W-:Y:S01]  /*1d90*/  LEA.HI R13, R16, R16, RZ, 0x1 ;  /* 0x00000010100d7211 */ /* 0x000fe200078f08ff */
[----:B------:R-:W-:Y:S01]  /*1da0*/  IMAD.MOV.U32 R226, RZ, RZ, R224 ;  /* 0x000000ffffe27224 */ /* 0x000fe200078e00e0 */
[----:B------:R-:W-:Y:S01]  /*1db0*/  ISETP.GE.AND P0, PT, R24, UR12, PT ;  /* 0x0000000c18007c0c */ /* 0x000fe2000bf06270 */
[----:B------:R-:W-:Y:S01]  /*1dc0*/  IMAD.U32 R18, RZ, RZ, UR10 ;  /* 0x0000000aff127e24 */ /* 0x000fe2000f8e00ff */
[----:B------:R-:W-:Y:S01]  /*1dd0*/  LOP3.LUT R15, R15, 0xfffffffe, RZ, 0xc0, !PT ;  /* 0xfffffffe0f0f7812 */ /* 0x000fe200078ec0ff */
[----:B------:R-:W-:Y:S01]  /*1de0*/  UIMAD UR5, UR15, UR33, UR5 ;  /* 0x000000210f0572a4 */ /* 0x000fe2000f8e0205 */
[----:B------:R-:W-:Y:S01]  /*1df0*/  LEA.HI R14, R19, R14, RZ, 0x3 ;  /* 0x0000000e130e7211 */ /* 0x000fe200078f18ff */
[----:B------:R-:W-:Y:S01]  /*1e00*/  IMAD.SHL.U32 R229, R7, 0x2, RZ ;  /* 0x0000000207e57824 */ /* 0x000fe200078e00ff */
[----:B------:R-:W-:Y:S01]  /*1e10*/  LOP3.LUT R19, R13, 0x7fffffe, RZ, 0xc0, !PT ;  /* 0x07fffffe0d137812 */ /* 0x000fe200078ec0ff */
[----:B------:R-:W-:-:S04]  /*1e20*/  DEPBAR.LE SB0, 0x0 ;  /* 0x000080000000791a */ /* 0x000fc80000000000 */
[----:B------:R-:W-:Y:S01]  /*1e30*/  BAR.SYNC.DEFER_BLOCKING 0x0 ;  /* 0x0000000000007b1d */ /* 0x000fe20000010000 */
[----:B------:R-:W-:Y:S01]  /*1e40*/  IMAD.IADD R15, R3, 0x1, -R15 ;  /* 0x00000001030f7824 */ /* 0x000fe200078e0a0f */
[----:B------:R-:W-:Y:S01]  /*1e50*/  SHF.R.S32.HI R3, RZ, 0x1, R13 ;  /* 0x00000001ff037819 */ /* 0x000fe2000001140d */
[----:B------:R-:W-:Y:S01]  /*1e60*/  IMAD.IADD R19, R16, 0x1, -R19 ;  /* 0x0000000110137824 */ /* 0x000fe200078e0a13 */
[----:B------:R-:W-:Y:S01]  /*1e70*/  LOP3.LUT R12, R12, 0xc0, RZ, 0xc0, !PT ;  /* 0x000000c00c0c7812 */ /* 0x000fe200078ec0ff */
[C---:B------:R-:W-:Y:S01]  /*1e80*/  IMAD.SHL.U32 R13, R15.reuse, 0x8, RZ ;  /* 0x000000080f0d7824 */ /* 0x040fe200078e00ff */
[----:B------:R-:W-:Y:S01]  /*1e90*/  IADD3 R11, R18, -UR27, R11 ;  /* 0x8000001b120b7c10 */ /* 0x000fe2000fffe00b */
[----:B------:R-:W-:Y:S01]  /*1ea0*/  IMAD R217, R15, 0x8, R19 ;  /* 0x000000080fd97824 */ /* 0x000fe200078e0213 */
[----:B------:R-:W-:Y:S01]  /*1eb0*/  UIADD3 UR32, UR29, 0x646e171e, URZ ;  /* 0x646e171e1d207890 */ /* 0x000fe2000fffe03f */
[----:B------:R-:W-:Y:S01]  /*1ec0*/  IMAD.SHL.U32 R16, R3, 0x40, RZ ;  /* 0x0000004003107824 */ /* 0x000fe200078e00ff */
[----:B------:R-:W-:Y:S01]  /*1ed0*/  BSSY B0, `(.L_x_370) ;  /* 0x0000024000007945 */ /* 0x000fe20003800000 */
[----:B------:R-:W-:Y:S01]  /*1ee0*/  IMAD.SHL.U32 R15, R14, 0x20, RZ ;  /* 0x000000200e0f7824 */ /* 0x000fe200078e00ff */
[----:B------:R-:W-:-:S02]  /*1ef0*/  LOP3.LUT R14, R12, 0x8, R13, 0xf8, !PT ;  /* 0x000000080c0e7812 */ /* 0x000fc400078ef80d */
[----:B------:R-:W-:Y:S02]  /*1f00*/  SHF.R.U32.HI R13, RZ, 0x3, R12 ;  /* 0x00000003ff0d7819 */ /* 0x000fe4000001160c */
[----:B------:R-:W-:Y:S01]  /*1f10*/  LOP3.LUT R12, R16, 0xc0, RZ, 0xc0, !PT ;  /* 0x000000c0100c7812 */ /* 0x000fe200078ec0ff */
[----:B------:R-:W-:Y:S01]  /*1f20*/  IMAD.U32 R16, RZ, RZ, UR7 ;  /* 0x00000007ff107e24 */ /* 0x000fe2000f8e00ff */
[----:B------:R-:W-:Y:S02]  /*1f30*/  LOP3.LUT R15, R15, 0xffffff00, RZ, 0xc0, !PT ;  /* 0xffffff000f0f7812 */ /* 0x000fe400078ec0ff */
[----:B------:R-:W-:Y:S02]  /*1f40*/  LOP3.LUT R17, R12, 0x8, R17, 0xf8, !PT ;  /* 0x000000080c117812 */ /* 0x000fe400078ef811 */
[----:B------:R-:W-:Y:S01]  /*1f50*/  SHF.R.U32.HI R12, RZ, 0x3, R12 ;  /* 0x00000003ff0c7819 */ /* 0x000fe2000001160c */
[--C-:B------:R-:W-:Y:S01]  /*1f60*/  IMAD R2, R2, 0x200, R15.reuse ;  /* 0x0000020002027824 */ /* 0x100fe200078e020f */
[----:B------:R1:W-:Y:S01]  /*1f70*/  @P0 STS [R180+0x4000], RZ ;  /* 0x004000ffb4000388 */ /* 0x0003e20000000800 */
[----:B------:R-:W-:Y:S01]  /*1f80*/  LOP3.LUT R13, R14, R13, RZ, 0x3c, !PT ;  /* 0x0000000d0e0d7212 */ /* 0x000fe200078e3cff */
[----:B------:R-:W-:Y:S01]  /*1f90*/  IMAD R15, R5, 0x20, R15 ;  /* 0x00000020050f7824 */ /* 0x000fe200078e020f */
[----:B------:R-:W-:Y:S01]  /*1fa0*/  LOP3.LUT R12, R17, R12, RZ, 0x3c, !PT ;  /* 0x0000000c110c7212 */ /* 0x000fe200078e3cff */
[----:B------:R1:W-:Y:S01]  /*1fb0*/  @P0 STS [R180+0x4004], RZ ;  /* 0x004004ffb4000388 */ /* 0x0003e20000000800 */
[----:B------:R-:W-:Y:S01]  /*1fc0*/  IMAD R2, R5, 0x20, R2 ;  /* 0x0000002005027824 */ /* 0x000fe200078e0202 */
[----:B------:R-:W-:Y:S01]  /*1fd0*/  LOP3.LUT R229, R229, 0x6, RZ, 0xc0, !PT ;  /* 0x00000006e5e57812 */ /* 0x000fe200078ec0ff */
[----:B------:R-:W-:Y:S01]  /*1fe0*/  IMAD.WIDE.U32 R16, R16, UR33, R226 ;  /* 0x0000002110107c25 */ /* 0x000fe2000f8e00e2 */
[----:B------:R1:W-:Y:S03]  /*1ff0*/  @P0 STS.64 [R180+0x4008], RZ ;  /* 0x004008ffb4000388 */ /* 0x0003e60000000a00 */
[----:B------:R-:W-:Y:S01]  /*2000*/  IMAD.IADD R218, R13, 0x1, R2 ;  /* 0x000000010dda7824 */ /* 0x000fe200078e0202 */
[----:B------:R-:W-:Y:S01]  /*2010*/  IADD3 R2, R11, c[0x0][0x2e8], RZ ;  /* 0x0000ba000b027a10 */ /* 0x000fe20007ffe0ff */
[----:B------:R-:W-:Y:S01]  /*2020*/  IMAD.IADD R5, R13, 0x1, R15 ;  /* 0x000000010d057824 */ /* 0x000fe200078e020f */
[----:B------:R-:W-:Y:S01]  /*2030*/  IADD3 R13, R17, UR5, RZ ;  /* 0x00000005110d7c10 */ /* 0x000fe2000fffe0ff */
        /* <DEDUP_REMOVED lines=13> */
.L_x_371:
[----:B------:R-:W-:Y:S05]  /*2110*/  BSYNC B0 ;  /* 0x0000000000007941 */ /* 0x000fea0003800000 */
.L_x_370:
        /* <DEDUP_REMOVED lines=18> */
.L_x_373:
[----:B------:R-:W-:Y:S05]  /*2240*/  BSYNC B0 ;  /* 0x0000000000007941 */ /* 0x000fea0003800000 */
.L_x_372:
        /* <DEDUP_REMOVED lines=18> */
.L_x_375:
[----:B------:R-:W-:Y:S05]  /*2370*/  BSYNC B0 ;  /* 0x0000000000007941 */ /* 0x000fea0003800000 */
.L_x_374:
        /* <DEDUP_REMOVED lines=19> */
.L_x_377:
[----:B------:R-:W-:Y:S05]  /*24b0*/  BSYNC B0 ;  /* 0x0000000000007941 */ /* 0x000fea0003800000 */
.L_x_376:
[----:B------:R-:W-:Y:S01]  /*24c0*/  IMAD.SHL.U32 R218, R218, 0x2, RZ ;  /* 0x00000002dada7824 */ /* 0x000fe200078e00ff */
[----:B------:R-:W-:Y:S01]  /*24d0*/  LOP3.LUT P0, RZ, R3, 0x2, RZ, 0xc0, !PT ;  /* 0x0000000203ff7812 */ /* 0x000fe2000780c0ff */
[----:B------:R-:W-:Y:S01]  /*24e0*/  IMAD.SHL.U32 R217, R217, 0x2, RZ ;  /* 0x00000002d9d97824 */ /* 0x000fe200078e00ff */
[----:B------:R-:W0:Y:S01]  /*24f0*/  LDGDEPBAR ;  /* 0x00000000000079af */ /* 0x000e220000000000 */
[----:B------:R-:W-:Y:S01]  /*2500*/  IMAD R216, R4, 0x2, R218 ;  /* 0x0000000204d87824 */ /* 0x000fe200078e02da */
[----:B------:R-:W-:Y:S01]  /*2510*/  UISETP.GE.AND UP0, UPT, UR26, 0x2, UPT ;  /* 0x000000021a00788c */ /* 0x000fe2000bf06270 */
[C---:B------:R-:W-:Y:S01]  /*2520*/  IADD3 R231, R2.reuse, 0x8, RZ ;  /* 0x0000000802e77810 */ /* 0x040fe20007ffe0ff */
[----:B------:R-:W-:Y:S01]  /*2530*/  LDSM.16.M88.4 R72, [R218] ;  /* 0x00000000da48783b */ /* 0x000fe20000000200 */
[C---:B------:R-:W-:Y:S02]  /*2540*/  IADD3 R3, R217.reuse, 0x2000, RZ ;  /* 0x00002000d9037810 */ /* 0x040fe40007ffe0ff */
[----:B------:R-:W-:Y:S01]  /*2550*/  IADD3 R215, R217, 0x2020, RZ ;  /* 0x00002020d9d77810 */ /* 0x000fe20007ffe0ff */
[----:B------:R-:W5:Y:S01]  /*2560*/  LDSM.16.M88.4 R128, [R217+0x2000] ;  /* 0x00200000d980783b */ /* 0x000f620000000200 */
[----:B------:R-:W-:-:S02]  /*2570*/  IMNMX R244, R2, UR10, PT ;  /* 0x0000000a02f47c17 */ /* 0x000fc4000b800200 */
[----:B------:R-:W-:Y:S01]  /*2580*/  @P0 IADD3 R215, R3, -0x20, RZ ;  /* 0xffffffe003d70810 */ /* 0x000fe20007ffe0ff */
[----:B-1----:R-:W1:Y:S01]  /*2590*/  LDSM.16.M88.4 R8, [R218+0x1000] ;  /* 0x00100000da08783b */ /* 0x002e620000000200 */
[----:B------:R-:W-:Y:S02]  /*25a0*/  PLOP3.LUT P0, PT, PT, PT, UP0, 0x80, 0x0 ;  /* 0x000000000000781c */ /* 0x000fe40003f0f008 */
[----:B------:R-:W-:Y:S01]  /*25b0*/  IMNMX R231, R231, UR10, PT ;  /* 0x0000000ae7e77c17 */ /* 0x000fe2000b800200 */
[----:B------:R-:W2:Y:S01]  /*25c0*/  LDSM.16.M88.4 R120, [R217+0x2400] ;  /* 0x00240000d978783b */ /* 0x000ea20000000200 */
[C---:B------:R-:W-:Y:S02]  /*25d0*/  IADD3 R212, R215.reuse, 0x400, RZ ;  /* 0x00000400d7d47810 */ /* 0x040fe40007ffe0ff */
[C---:B------:R-:W-:Y:S01]  /*25e0*/  IADD3 R211, R215.reuse, 0x800, RZ ;  /* 0x00000800d7d37810 */ /* 0x040fe20007ffe0ff */
[----:B------:R-:W3:Y:S01]  /*25f0*/  LDSM.16.M88.4 R112, [R217+0x2800] ;  /* 0x00280000d970783b */ /* 0x000ee20000000200 */
[----:B------:R-:W-:-:S02]  /*2600*/  IADD3 R210, R215, 0xc00, RZ ;  /* 0x00000c00d7d27810 */ /* 0x000fc40007ffe0ff */
[C---:B------:R-:W-:Y:S01]  /*2610*/  IADD3 R209, R215.reuse, 0x1000, RZ ;  /* 0x00001000d7d17810 */ /* 0x040fe20007ffe0ff */
[----:B------:R-:W4:Y:S01]  /*2620*/  LDSM.16.M88.4 R104, [R217+0x2c00] ;  /* 0x002c0000d968783b */ /* 0x000f220000000200 */
[----:B------:R-:W-:-:S03]  /*2630*/  IADD3 R208, R215, 0x1400, RZ ;  /* 0x00001400d7d07810 */ /* 0x000fc60007ffe0ff */
[----:B------:R-:W2:Y:S04]  /*2640*/  LDSM.16.M88.4 R96, [R217+0x3000] ;  /* 0x00300000d960783b */ /* 0x000ea80000000200 */
[----:B------:R-:W2:Y:S04]  /*2650*/  LDSM.16.M88.4 R88, [R217+0x3400] ;  /* 0x00340000d958783b */ /* 0x000ea80000000200 */
[----:B------:R-:W3:Y:S04]  /*2660*/  LDSM.16.M88.4 R80, [R217+0x3800] ;  /* 0x00380000d950783b */ /* 0x000ee80000000200 */
[----:B------:R-:W3:Y:S04]  /*2670*/  LDSM.16.M88.4 R176, [R217+0x3c00] ;  /* 0x003c0000d9b0783b */ /* 0x000ee80000000200 */
[----:B------:R-:W-:Y:S04]  /*2680*/  LDSM.16.M88.4 R172, [R216+0x1000] ;  /* 0x00100000d8ac783b */ /* 0x000fe80000000200 */
[----:B------:R-:W4:Y:S01]  /*2690*/  LDSM.16.M88.4 R164, [R215] ;  /* 0x00000000d7a4783b */ /* 0x000f220000000200 */
[-C--:B-----5:R-:W-:Y:S03]  /*26a0*/  HMMA.16816.F32.BF16 R132, R72, R128.reuse, RZ ;  /* 0x000000804884723c */ /* 0x0a0fe600000418ff */
[----:B------:R-:W-:Y:S04]  /*26b0*/  LDSM.16.M88.4 R160, [R215+0x400] ;  /* 0x00040000d7a0783b */ /* 0x000fe80000000200 */
[----:B------:R-:W-:Y:S01]  /*26c0*/  LDSM.16.M88.4 R156, [R215+0x800] ;  /* 0x00080000d79c783b */ /* 0x000fe20000000200 */
[C---:B-1----:R-:W-:Y:S03]  /*26d0*/  HMMA.16816.F32.BF16 R68, R8.reuse, R128, RZ ;  /* 0x000000800844723c */ /* 0x042fe600000418ff */
[----:B------:R-:W-:Y:S04]  /*26e0*/  LDSM.16.M88.4 R152, [R215+0xc00] ;  /* 0x000c0000d798783b */ /* 0x000fe80000000200 */
[----:B------:R-:W-:Y:S01]  /*26f0*/  LDSM.16.M88.4 R148, [R215+0x1000] ;  /* 0x00100000d794783b */ /* 0x000fe20000000200 */
[C---:B------:R-:W-:Y:S03]  /*2700*/  HMMA.16816.F32.BF16 R64, R8.reuse, R130, RZ ;  /* 0x000000820840723c */ /* 0x040fe600000418ff */
[----:B------:R-:W-:Y:S04]  /*2710*/  LDSM.16.M88.4 R144, [R215+0x1400] ;  /* 0x00140000d790783b */ /* 0x000fe80000000200 */
[----:B------:R-:W-:Y:S01]  /*2720*/  LDSM.16.M88.4 R140, [R215+0x1800] ;  /* 0x00180000d78c783b */ /* 0x000fe20000000200 */
[C---:B--2---:R-:W-:Y:S03]  /*2730*/  HMMA.16816.F32.BF16 R60, R8.reuse, R120, RZ ;  /* 0x00000078083c723c */ /* 0x044fe600000418ff */
[----:B------:R-:W-:Y:S04]  /*2740*/  LDSM.16.M88.4 R136, [R215+0x1c00] ;  /* 0x001c0000d788783b */ /* 0x000fe80000000200 */
[----:B------:R-:W1:Y:S01]  /*2750*/  LDSM.16.M88.4 R168, [R216] ;  /* 0x00000000d8a8783b */ /* 0x000e620000000200 */
[----:B---3--:R-:W-:Y:S01]  /*2760*/  HMMA.16816.F32.BF16 R52, R8, R112, RZ ;  /* 0x000000700834723c */ /* 0x008fe200000418ff */
[----:B------:R-:W-:-:S07]  /*2770*/  DEPBAR.LE SB0, 0x0 ;  /* 0x000080000000791a */ /* 0x000fce0000000000 */
        /* <DEDUP_REMOVED lines=26> */
[----:B------:R-:W-:Y:S08]  /*2920*/  HMMA.16816.F32.BF16 R8, R8, R178, RZ ;  /* 0x000000b20808723c */ /* 0x000ff000000418ff */
[-C--:B------:R-:W-:Y:S08]  /*2930*/  HMMA.16816.F32.BF16 R68, R172, R164.reuse, R68 ;  /* 0x000000a4ac44723c */ /* 0x080ff00000041844 */
[C---:B-1----:R-:W-:Y:S07]  /*2940*/  HMMA.16816.F32.BF16 R132, R168.reuse, R164, R132 ;  /* 0x000000a4a884723c */ /* 0x042fee0000041884 */
[----:B------:R-:W-:Y:S01]  /*2950*/  IADD3 R165, R2, 0x48, RZ ;  /* 0x0000004802a57810 */ /* 0x000fe20007ffe0ff */
[----:B------:R-:W-:Y:S03]  /*2960*/  HMMA.16816.F32.BF16 R124, R168, R160, R124 ;  /* 0x000000a0a87c723c */ /* 0x000fe6000004187c */
[----:B------:R-:W-:-:S05]  /*2970*/  IMNMX R165, R165, UR10, PT ;  /* 0x0000000aa5a57c17 */ /* 0x000fca000b800200 */
        /* <DEDUP_REMOVED lines=14> */
[----:B------:R-:W-:Y:S01]  /*2a60*/  IADD3 R168, R2, 0x40, RZ ;  /* 0x0000004002a87810 */ /* 0x000fe20007ffe0ff */
[----:B------:R-:W-:Y:S01]  /*2a70*/  HMMA.16816.F32.BF16 R60, R172, R160, R60 ;  /* 0x000000a0ac3c723c */ /* 0x000fe2000004183c */
[----:B------:R-:W-:-:S02]  /*2a80*/  IADD3 R171, R215, 0x1800, RZ ;  /* 0x00001800d7ab7810 */ /* 0x000fc40007ffe0ff */
[----:B------:R-:W-:Y:S02]  /*2a90*/  IMNMX R168, R168, UR10, PT ;  /* 0x0000000aa8a87c17 */ /* 0x000fe4000b800200 */
[----:B------:R-:W-:-:S03]  /*2aa0*/  IADD3 R170, R215, 0x1c00, RZ ;  /* 0x00001c00d7aa7810 */ /* 0x000fc60007ffe0ff */
        /* <DEDUP_REMOVED lines=14> */
[----:B------:R-:W-:Y:S06]  /*2b90*/  BAR.SYNC.DEFER_BLOCKING 0x0 ;  /* 0x0000000000007b1d */ /* 0x000fec0000010000 */
[----:B------:R-:W-:Y:S07]  /*2ba0*/  @!P0 BRA `(.L_x_378) ;  /* 0x0000037000008947 */ /* 0x000fee0003800000 */
        /* <DEDUP_REMOVED lines=53> */
.L_x_380:
[----:B------:R-:W-:Y:S05]  /*2f00*/  BSYNC B0 ;  /* 0x0000000000007941 */ /* 0x000fea0003800000 */
.L_x_379:
[----:B------:R-:W0:Y:S02]  /*2f10*/  LDGDEPBAR ;  /* 0x00000000000079af */ /* 0x000e240000000000 */
.L_x_378:
[----:B------:R-:W-:Y:S01]  /*2f20*/  IMAD.U32 R202, RZ, RZ, UR7 ;  /* 0x00000007ffca7e24 */ /* 0x000fe2000f8e00ff */
[----:B------:R-:W-:Y:S03]  /*2f30*/  STL.64 [R1+0x328], R18 ;  /* 0x0003281201007387 */ /* 0x000fe60000100a00 */
[----:B------:R-:W-:Y:S01]  /*2f40*/  IMAD R202, R202, 0x80, R229 ;  /* 0x00000080caca7824 */ /* 0x000fe200078e02e5 */
[----:B------:R-:W-:Y:S04]  /*2f50*/  STL [R1+0x320], R14 ;  /* 0x0003200e01007387 */ /* 0x000fe80000100800 */
[C---:B------:R-:W-:Y:S01]  /*2f60*/  IADD3 R186, R202.reuse, 0x1, RZ ;  /* 0x00000001caba7810 */ /* 0x040fe20007ffe0ff */
[----:B------:R-:W-:Y:S01]  /*2f70*/  STL [R1+0x31c], R15 ;  /* 0x00031c0f01007387 */ /* 0x000fe20000100800 */
[----:B------:R-:W-:-:S02]  /*2f80*/  ISETP.GE.AND P2, PT, R202, R244, PT ;  /* 0x000000f4ca00720c */ /* 0x000fc40003f46270 */
[----:B------:R-:W-:Y:S01]  /*2f90*/  IADD3 R185, R202, 0x8, RZ ;  /* 0x00000008cab97810 */ /* 0x000fe20007ffe0ff */
[----:B------:R-:W-:Y:S01]  /*2fa0*/  STL [R1+0x318], R10 ;  /* 0x0003180a01007387 */ /* 0x000fe20000100800 */
[-C--:B------:R-:W-:Y:S02]  /*2fb0*/  ISETP.GE.AND P1, PT, R186, R244.reuse, PT ;  /* 0x000000f4ba00720c */ /* 0x080fe40003f26270 */
[----:B-12---:R-:W-:Y:S01]  /*2fc0*/  IADD3 R180, R202, 0x9, RZ ;  /* 0x00000009cab47810 */ /* 0x006fe20007ffe0ff */
[----:B------:R-:W-:Y:S01]  /*2fd0*/  STL [R1+0x314], R11 ;  /* 0x0003140b01007387 */ /* 0x000fe20000100800 */
[----:B------:R-:W-:Y:S02]  /*2fe0*/  FSEL R152, R132, -INF , !P2 ;  /* 0xff80000084987808 */ /* 0x000fe40005000000 */
[----:B------:R-:W-:Y:S01]  /*2ff0*/  ISETP.GE.AND P3, PT, R185, R244, PT ;  /* 0x000000f4b900720c */ /* 0x000fe20003f66270 */
[----:B------:R-:W-:Y:S01]  /*3000*/  STL [R1+0x310], R151 ;  /* 0x0003109701007387 */ /* 0x000fe20000100800 */
[----:B------:R-:W-:-:S02]  /*3010*/  FSEL R163, R133, -INF , !P1 ;  /* 0xff80000085a37808 */ /* 0x000fc40004800000 */
[----:B------:R-:W-:Y:S01]  /*3020*/  IADD3 R177, R202, 0x10, RZ ;  /* 0x00000010cab17810 */ /* 0x000fe20007ffe0ff */
[----:B------:R-:W-:Y:S01]  /*3030*/  STL [R1+0x30c], R150 ;  /* 0x00030c9601007387 */ /* 0x000fe20000100800 */
[-C--:B------:R-:W-:Y:S02]  /*3040*/  ISETP.GE.AND P2, PT, R180, R244.reuse, PT ;  /* 0x000000f4b400720c */ /* 0x080fe40003f46270 */
[----:B------:R-:W-:Y:S01]  /*3050*/  FSEL R178, R128, -INF , !P3 ;  /* 0xff80000080b27808 */ /* 0x000fe20005800000 */
[----:B------:R-:W-:Y:S01]  /*3060*/  STL [R1+0x308], R142 ;  /* 0x0003088e01007387 */ /* 0x000fe20000100800 */
[----:B------:R-:W-:Y:S02]  /*3070*/  FMNMX.FTZ R164, R152, R163, !PT ;  /* 0x000000a398a47209 */ /* 0x000fe40007810000 */
[----:B------:R-:W-:Y:S01]  /*3080*/  IADD3 R136, R202, 0x11, RZ ;  /* 0x00000011ca887810 */ /* 0x000fe20007ffe0ff */
[----:B------:R-:W-:Y:S01]  /*3090*/  STL [R1+0x304], R149 ;  /* 0x0003049501007387 */ /* 0x000fe20000100800 */
[----:B------:R-:W-:-:S02]  /*30a0*/  ISETP.GE.AND P1, PT, R177, R244, PT ;  /* 0x000000f4b100720c */ /* 0x000fc40003f26270 */
[----:B------:R-:W-:Y:S01]  /*30b0*/  FSEL R129, R129, -INF , !P2 ;  /* 0xff80000081817808 */ /* 0x000fe20005000000 */
[----:B------:R-:W-:Y:S01]  /*30c0*/  STL [R1+0x300], R140 ;  /* 0x0003008c01007387 */ /* 0x000fe20000100800 */
[----:B------:R-:W-:Y:S02]  /*30d0*/  FMNMX.FTZ R164, R178, R164, !PT ;  /* 0x000000a4b2a47209 */ /* 0x000fe40007810000 */
[----:B------:R-:W-:Y:S01]  /*30e0*/  IADD3 R173, R202, 0x18, RZ ;  /* 0x00000018caad7810 */ /* 0x000fe20007ffe0ff */
[----:B------:R-:W-:Y:S01]  /*30f0*/  STL [R1+0x2dc], R148 ;  /* 0x0002dc9401007387 */ /* 0x000fe20000100800 */
[----:B------:R-:W-:Y:S02]  /*3100*/  ISETP.GE.AND P5, PT, R136, R244, PT ;  /* 0x000000f48800720c */ /* 0x000fe40003fa6270 */
[----:B------:R-:W-:Y:S01]  /*3110*/  FSEL R182, R124, -INF , !P1 ;  /* 0xff8000007cb67808 */ /* 0x000fe20004800000 */
[----:B------:R-:W-:Y:S01]  /*3120*/  STL [R1+0x2d8], R138 ;  /* 0x0002d88a01007387 */ /* 0x000fe20000100800 */
[----:B------:R-:W-:-:S02]  /*3130*/  FMNMX.FTZ R164, R129, R164, !PT ;  /* 0x000000a481a47209 */ /* 0x000fc40007810000 */
[----:B------:R-:W-:Y:S01]  /*3140*/  IADD3 R153, R202, 0x19, RZ ;  /* 0x00000019ca997810 */ /* 0x000fe20007ffe0ff */
[----:B------:R-:W-:Y:S01]  /*3150*/  STL [R1+0x2d4], R147 ;  /* 0x0002d49301007387 */ /* 0x000fe20000100800 */
[----:B------:R-:W-:Y:S02]  /*3160*/  ISETP.GE.AND P4, PT, R173, R244, PT ;  /* 0x000000f4ad00720c */ /* 0x000fe40003f86270 */
        /* <DEDUP_REMOVED lines=28> */
[----:B------:R-:W-:Y:S01]  /*3330*/  STL.64 [R1+0x2a8], R160 ;  /* 0x0002a8a001007387 */ /* 0x000fe20000100a00 */
[----:B------:R-:W-:Y:S02]  /*3340*/  ISETP.GE.AND P5, PT, R156, R244, PT ;  /* 0x000000f49c00720c */ /* 0x000fe40003fa6270 */
[----:B------:R-:W-:Y:S01]  /*3350*/  FSEL R112, R112, -INF , !P1 ;  /* 0xff80000070707808 */ /* 0x000fe20004800000 */
[----:B------:R-:W-:Y:S01]  /*3360*/  STL.64 [R1+0x250], R6 ;  /* 0x0002500601007387 */ /* 0x000fe20000100a00 */
[----:B------:R-:W-:-:S02]  /*3370*/  FMNMX.FTZ R164, R117, R164, !PT ;  /* 0x000000a475a47209 */ /* 0x000fc40007810000 */
[----:B------:R-:W-:Y:S01]  /*3380*/  IADD3 R158, R202, 0x31, RZ ;  /* 0x00000031ca9e7810 */ /* 0x000fe20007ffe0ff */
[----:B------:R-:W-:Y:S01]  /*3390*/  STL.64 [R1+0x228], R4 ;  /* 0x0002280401007387 */ /* 0x000fe20000100a00 */
[----:B------:R-:W-:Y:S02]  /*33a0*/  ISETP.GE.AND P4, PT, R157, R244, PT ;  /* 0x000000f49d00720c */ /* 0x000fe40003f86270 */
[----:B------:R-:W-:Y:S01]  /*33b0*/  FSEL R205, R113, -INF , !P5 ;  /* 0xff80000071cd7808 */ /* 0x000fe20006800000 */
[----:B------:R-:W-:Y:S01]  /*33c0*/  STL.64 [R1+0x220], R226 ;  /* 0x000220e201007387 */ /* 0x000fe20000100a00 */
[----:B------:R-:W-:Y:S02]  /*33d0*/  FMNMX.FTZ R164, R112, R164, !PT ;  /* 0x000000a470a47209 */ /* 0x000fe40007810000 */
[----:B------:R-:W-:Y:S01]  /*33e0*/  ISETP.GE.AND P3, PT, R158, R244, PT ;  /* 0x000000f49e00720c */ /* 0x000fe20003f66270 */
[----:B------:R-:W-:Y:S01]  /*33f0*/  STL [R1+0x21c], R225 ;  /* 0x00021ce101007387 */ /* 0x000fe20000100800 */
[----:B------:R-:W-:-:S02]  /*3400*/  IADD3 R159, R202, 0x38, RZ ;  /* 0x00000038ca9f7810 */ /* 0x000fc40007ffe0ff */
[----:B------:R-:W-:Y:S01]  /*3410*/  FSEL R108, R108, -INF , !P4 ;  /* 0xff8000006c6c7808 */ /* 0x000fe20006000000 */
[----:B------:R-:W-:Y:S01]  /*3420*/  STL [R1+0x218], R224 ;  /* 0x000218e001007387 */ /* 0x000fe20000100800 */
[----:B------:R-:W-:Y:S02]  /*3430*/  FMNMX.FTZ R164, R205, R164, !PT ;  /* 0x000000a4cda47209 */ /* 0x000fe40007810000 */
[----:B------:R-:W-:Y:S01]  /*3440*/  ISETP.GE.AND P2, PT, R159, R244, PT ;  /* 0x000000f49f00720c */ /* 0x000fe20003f46270 */
[----:B------:R-:W-:Y:S01]  /*3450*/  STL [R1+0x214], R218 ;  /* 0x000214da01007387 */ /* 0x000fe20000100800 */
[----:B------:R-:W-:Y:S02]  /*3460*/  IADD3 R176, R202, 0x39, RZ ;  /* 0x00000039cab07810 */ /* 0x000fe40007ffe0ff */
        /* <DEDUP_REMOVED lines=9> */
[----:B------:R-:W-:Y:S01]  /*3500*/  ISETP.GE.AND P6, PT, R174, R244, PT ;  /* 0x000000f4ae00720c */ /* 0x000fe20003fc6270 */
[----:B------:R-:W-:Y:S01]  /*3510*/  STL [R1+0x204], R212 ;  /* 0x000204d401007387 */ /* 0x000fe20000100800 */
[----:B------:R-:W-:-:S02]  /*3520*/  IADD3 R183, R202, 0x41, RZ ;  /* 0x00000041cab77810 */ /* 0x000fc40007ffe0ff */
        /* <DEDUP_REMOVED lines=9> */
[----:B------:R-:W-:Y:S01]  /*35c0*/  ISETP.GE.AND P4, PT, R172, R244, PT ;  /* 0x000000f4ac00720c */ /* 0x000fe20003f86270 */
[----:B------:R-:W-:Y:S01]  /*35d0*/  STL.64 [R1+0x1f0], R208 ;  /* 0x0001f0d001007387 */ /* 0x000fe20000100a00 */
[----:B------:R-:W-:Y:S02]  /*35e0*/  IADD3 R179, R202, 0x49, RZ ;  /* 0x00000049cab37810 */ /* 0x000fe40007ffe0ff */
[----:B------:R-:W-:Y:S01]  /*35f0*/  FSEL R197, R101, -INF , !P5 ;  /* 0xff80000065c57808 */ /* 0x000fe20006800000 */
[----:B------:R-:W-:Y:S01]  /*3600*/  STL [R1+0x1e8], R170 ;  /* 0x0001e8aa01007387 */ /* 0x000fe20000100800 */
[----:B------:R-:W-:Y:S02]  /*3610*/  FMNMX.FTZ R164, R198, R164, !PT ;  /* 0x000000a4c6a47209 */ /* 0x000fe40007810000 */
[----:B------:R-:W-:Y:S02]  /*3620*/  ISETP.GE.AND P3, PT, R179, R244, PT ;  /* 0x000000f4b300720c */ /* 0x000fe40003f66270 */
[----:B------:R-:W-:-:S02]  /*3630*/  IADD3 R236, R202, 0x50, RZ ;  /* 0x00000050caec7810 */ /* 0x000fc40007ffe0ff */
[----:B------:R-:W-:Y:S02]  /*3640*/  FSEL R196, R96, -INF , !P4 ;  /* 0xff80000060c47808 */ /* 0x000fe40006000000 */
[----:B------:R-:W-:Y:S02]  /*3650*/  FMNMX.FTZ R164, R197, R164, !PT ;  /* 0x000000a4c5a47209 */ /* 0x000fe40007810000 */
[----:B------:R-:W-:Y:S02]  /*3660*/  IADD3 R175, R202, 0x51, RZ ;  /* 0x00000051caaf7810 */ /* 0x000fe40007ffe0ff */
[----:B------:R-:W-:Y:S02]  /*3670*/  ISETP.GE.AND P2, PT, R236, R244, PT ;  /* 0x000000f4ec00720c */ /* 0x000fe40003f46270 */
[----:B------:R-:W-:Y:S02]  /*3680*/  FSEL R195, R97, -INF , !P3 ;  /* 0xff80000061c37808 */ /* 0x000fe40005800000 */
[----:B------:R-:W-:-:S02]  /*3690*/  FMNMX.FTZ R164, R196, R164, !PT ;  /* 0x000000a4c4a47209 */ /* 0x000fc40007810000 */
[----:B------:R-:W-:Y:S02]  /*36a0*/  ISETP.GE.AND P1, PT, R175, R244, PT ;  /* 0x000000f4af00720c */ /* 0x000fe40003f26270 */
[----:B------:R-:W-:Y:S02]  /*36b0*/  IADD3 R233, R202, 0x58, RZ ;  /* 0x00000058cae97810 */ /* 0x000fe40007ffe0ff */
[----:B------:R-:W-:Y:S02]  /*36c0*/  FSEL R194, R92, -INF , !P2 ;  /* 0xff8000005cc27808 */ /* 0x000fe40005000000 */
        /* <DEDUP_REMOVED lines=26> */
[----:B------:R-:W-:-:S02]  /*3870*/  FSEL R187, R81, -INF , !P2 ;  /* 0xff80000051bb7808 */ /* 0x000fc40005000000 */
[----:B------:R-:W-:Y:S02]  /*3880*/  IADD3 R234, R202, 0x71, RZ ;  /* 0x00000071caea7810 */ /* 0x000fe40007ffe0ff */
[----:B------:R-:W-:Y:S02]  /*3890*/  FMNMX.FTZ R164, R188, R164, !PT ;  /* 0x000000a4bca47209 */ /* 0x000fe40007810000 */
[----:B------:R-:W-:Y:S02]  /*38a0*/  IADD3 R3, R202, 0x78, RZ ;  /* 0x00000078ca037810 */ /* 0x000fe40007ffe0ff */
[----:B------:R-:W-:Y:S02]  /*38b0*/  ISETP.GE.AND P3, PT, R234, R244, PT ;  /* 0x000000f4ea00720c */ /* 0x000fe40003f66270 */
[----:B------:R-:W-:Y:S02]  /*38c0*/  FSEL R184, R76, -INF , !P1 ;  /* 0xff8000004cb87808 */ /* 0x000fe40004800000 */
[----:B------:R-:W-:-:S02]  /*38d0*/  FMNMX.FTZ R164, R187, R164, !PT ;  /* 0x000000a4bba47209 */ /* 0x000fc40007810000 */
[----:B------:R-:W-:Y:S02]  /*38e0*/  ISETP.GE.AND P2, PT, R3, R244, PT ;  /* 0x000000f40300720c */ /* 0x000fe40003f46270 */
[----:B------:R-:W-:Y:S02]  /*38f0*/  FSEL R104, R77, -INF , !P3 ;  /* 0xff8000004d687808 */ /* 0x000fe40005800000 */
[----:B------:R-:W-:Y:S02]  /*3900*/  IADD3 R2, R202, 0x79, RZ ;  /* 0x00000079ca027810 */ /* 0x000fe40007ffe0ff */
[----:B------:R-:W-:Y:S02]  /*3910*/  FMNMX.FTZ R164, R184, R164, !PT ;  /* 0x000000a4b8a47209 */ /* 0x000fe40007810000 */
[----:B------:R-:W-:Y:S02]  /*3920*/  FSEL R76, R72, -INF , !P2 ;  /* 0xff800000484c7808 */ /* 0x000fe40005000000 */
[----:B------:R-:W-:-:S02]  /*3930*/  ISETP.GE.AND P1, PT, R2, R244, PT ;  /* 0x000000f40200720c */ /* 0x000fc40003f26270 */
[----:B------:R-:W-:Y:S02]  /*3940*/  FMNMX.FTZ R72, R104, R164, !PT ;  /* 0x000000a468487209 */ /* 0x000fe40007810000 */
[----:B------:R-:W-:Y:S02]  /*3950*/  FSEL R73, R73, -INF , !P1 ;  /* 0xff80000049497808 */ /* 0x000fe40004800000 */
[----:B------:R-:W-:Y:S02]  /*3960*/  FMNMX.FTZ R72, R76, R72, !PT ;  /* 0x000000484c487209 */ /* 0x000fe40007810000 */
[C---:B------:R-:W-:Y:S02]  /*3970*/  ISETP.GE.AND P2, PT, R202.reuse, R165, PT ;  /* 0x000000a5ca00720c */ /* 0x040fe40003f46270 */
[----:B------:R-:W-:Y:S02]  /*3980*/  FMNMX.FTZ R164, R73, R72, !PT ;  /* 0x0000004849a47209 */ /* 0x000fe40007810000 */
[----:B------:R-:W-:-:S02]  /*3990*/  ISETP.GE.AND P3, PT, R202, R168, PT ;  /* 0x000000a8ca00720c */ /* 0x000fc40003f66270 */
[-C--:B------:R-:W-:Y:S01]  /*39a0*/  ISETP.GE.AND P6, PT, R202, R231.reuse, PT ;  /* 0x000000e7ca00720c */ /* 0x080fe20003fc6270 */
[----:B------:R-:W1:Y:S01]  /*39b0*/  SHFL.BFLY PT, R72, R164, 0x2, 0x1f ;  /* 0x0c401f00a4487f89 */ /* 0x000e6200000e0000 */
[C---:B------:R-:W-:Y:S02]  /*39c0*/  ISETP.GE.AND P5, PT, R186.reuse, R231, PT ;  /* 0x000000e7ba00720c */ /* 0x040fe40003fa6270 */
[----:B------:R-:W-:Y:S02]  /*39d0*/  ISETP.GE.AND P4, PT, R186, R168, PT ;  /* 0x000000a8ba00720c */ /* 0x000fe40003f86270 */
[----:B------:R-:W-:Y:S02]  /*39e0*/  FSEL R202, R134, -INF , !P6 ;  /* 0xff80000086ca7808 */ /* 0x000fe40007000000 */
[----:B------:R-:W-:Y:S02]  /*39f0*/  ISETP.GE.AND P6, PT, R185, R165, PT ;  /* 0x000000a5b900720c */ /* 0x000fe40003fc6270 */
[----:B-1----:R-:W-:-:S05]  /*3a00*/  FMNMX.FTZ R72, R164, R72, !PT ;  /* 0x00000048a4487209 */ /* 0x002fca0007810000 */
[----:B------:R-:W1:Y:S02]  /*3a10*/  SHFL.BFLY PT, R164, R72, 0x1, 0x1f ;  /* 0x0c201f0048a47f89 */ /* 0x000e6400000e0000 */
[----:B-1----:R-:W-:-:S04]  /*3a20*/  FMNMX.FTZ R164, R72, R164, !PT ;  /* 0x000000a448a47209 */ /* 0x002fc80007810000 */
[C---:B------:R-:W-:Y:S01]  /*3a30*/  FSETP.NEU.FTZ.AND P1, PT, R164.reuse, -INF , PT ;  /* 0xff800000a400780b */ /* 0x040fe20003f3d000 */
[----:B------:R-:W-:-:S05]  /*3a40*/  FMUL.FTZ R72, R164, c[0x0][0x23c] ;  /* 0x00008f00a4487a20 */ /* 0x000fca0000410000 */
[----:B------:R-:W-:Y:S02]  /*3a50*/  FSEL R72, R72, RZ, P1 ;  /* 0x000000ff48487208 */ /* 0x000fe40000800000 */
[----:B------:R-:W-:-:S03]  /*3a60*/  ISETP.GE.AND P1, PT, R186, R165, PT ;  /* 0x000000a5ba00720c */ /* 0x000fc60003f26270 */
[--C-:B------:R-:W-:Y:S02]  /*3a70*/  FFMA.FTZ R203, R163, c[0x0][0x23c], -R72.reuse ;  /* 0x00008f00a3cb7a23 */ /* 0x100fe40000010848 */
[--C-:B------:R-:W-:Y:S02]  /*3a80*/  FFMA.FTZ R152, R152, c[0x0][0x23c], -R72.reuse ;  /* 0x00008f0098987a23 */ /* 0x100fe40000010848 */
[--C-:B------:R-:W-:Y:S02]  /*3a90*/  FFMA.FTZ R206, R178, c[0x0][0x23c], -R72.reuse ;  /* 0x00008f00b2ce7a23 */ /* 0x100fe40000010848 */
[--C-:B------:R-:W-:Y:S01]  /*3aa0*/  FFMA.FTZ R178, R76, c[0x0][0x23c], -R72.reuse ;  /* 0x00008f004cb27a23 */ /* 0x100fe20000010848 */
[----:B------:R-:W-:Y:S01]  /*3ab0*/  MUFU.EX2 R203, R203 ;  /* 0x000000cb00cb7308 */ /* 0x000fe20000000800 */
[--C-:B------:R-:W-:Y:S02]  /*3ac0*/  FFMA.FTZ R129, R129, c[0x0][0x23c], -R72.reuse ;  /* 0x00008f0081817a23 */ /* 0x100fe40000010848 */
[----:B------:R-:W-:-:S02]  /*3ad0*/  FFMA.FTZ R163, R73, c[0x0][0x23c], -R72 ;  /* 0x00008f0049a37a23 */ /* 0x000fc40000010848 */
[--C-:B------:R-:W-:Y:S02]  /*3ae0*/  FFMA.FTZ R207, R182, c[0x0][0x23c], -R72.reuse ;  /* 0x00008f00b6cf7a23 */ /* 0x100fe40000010848 */
[--C-:B------:R-:W-:Y:S01]  /*3af0*/  FFMA.FTZ R125, R125, c[0x0][0x23c], -R72.reuse ;  /* 0x00008f007d7d7a23 */ /* 0x100fe20000010848 */
[----:B------:R-:W1:Y:S01]  /*3b00*/  MUFU.EX2 R76, R152 ;  /* 0x00000098004c7308 */ /* 0x000e620000000800 */
[--C-:B------:R-:W-:Y:S02]  /*3b10*/  FFMA.FTZ R249, R249, c[0x0][0x23c], -R72.reuse ;  /* 0x00008f00f9f97a23 */ /* 0x100fe40000010848 */
[--C-:B------:R-:W-:Y:S02]  /*3b20*/  FFMA.FTZ R248, R121, c[0x0][0x23c], -R72.reuse ;  /* 0x00008f0079f87a23 */ /* 0x100fe40000010848 */
[--C-:B------:R-:W-:Y:S01]  /*3b30*/  FFMA.FTZ R245, R116, c[0x0][0x23c], -R72.reuse ;  /* 0x00008f0074f57a23 */ /* 0x100fe20000010848 */
[----:B------:R-:W-:Y:S01]  /*3b40*/  FSEL R116, R66, -INF , !P6 ;  /* 0xff80000042747808 */ /* 0x000fe20007000000 */
[--C-:B------:R-:W-:Y:S01]  /*3b50*/  FFMA.FTZ R221, R117, c[0x0][0x23c], -R72.reuse ;  /* 0x00008f0075dd7a23 */ /* 0x100fe20000010848 */
[----:B------:R-:W2:Y:S01]  /*3b60*/  MUFU.EX2 R73, R206 ;  /* 0x000000ce00497308 */ /* 0x000ea20000000800 */
[--C-:B------:R-:W-:Y:S01]  /*3b70*/  FFMA.FTZ R220, R112, c[0x0][0x23c], -R72.reuse ;  /* 0x00008f0070dc7a23 */ /* 0x100fe20000010848 */
[----:B------:R-:W-:Y:S01]  /*3b80*/  FSEL R112, R68, -INF , !P3 ;  /* 0xff80000044707808 */ /* 0x000fe20005800000 */
[--C-:B------:R-:W-:Y:S01]  /*3b90*/  FFMA.FTZ R205, R205, c[0x0][0x23c], -R72.reuse ;  /* 0x00008f00cdcd7a23 */ /* 0x100fe20000010848 */
[-C--:B------:R-:W-:Y:S01]  /*3ba0*/  ISETP.GE.AND P3, PT, R185, R168.reuse, PT ;  /* 0x000000a8b900720c */ /* 0x080fe20003f66270 */
[--C-:B------:R-:W-:Y:S01]  /*3bb0*/  FFMA.FTZ R204, R108, c[0x0][0x23c], -R72.reuse ;  /* 0x00008f006ccc7a23 */ /* 0x100fe20000010848 */
[----:B------:R-:W-:Y:S01]  /*3bc0*/  FSEL R117, R69, -INF , !P4 ;  /* 0xff80000045757808 */ /* 0x000fe20006000000 */
[--C-:B------:R-:W-:Y:S01]  /*3bd0*/  FFMA.FTZ R201, R201, c[0x0][0x23c], -R72.reuse ;  /* 0x00008f00c9c97a23 */ /* 0x100fe20000010848 */
[----:B------:R-:W3:Y:S01]  /*3be0*/  MUFU.EX2 R129, R129 ;  /* 0x0000008100817308 */ /* 0x000ee20000000800 */
[--C-:B------:R-:W-:Y:S01]  /*3bf0*/  FFMA.FTZ R200, R200, c[0x0][0x23c], -R72.reuse ;  /* 0x00008f00c8c87a23 */ /* 0x100fe20000010848 */
[----:B------:R-:W-:Y:S01]  /*3c00*/  FSEL R108, R71, -INF , !P1 ;  /* 0xff800000476c7808 */ /* 0x000fe20004800000 */
[--C-:B------:R-:W-:Y:S01]  /*3c10*/  FFMA.FTZ R199, R199, c[0x0][0x23c], -R72.reuse ;  /* 0x00008f00c7c77a23 */ /* 0x100fe20000010848 */
[-C--:B------:R-:W-:Y:S01]  /*3c20*/  ISETP.GE.AND P4, PT, R180, R168.reuse, PT ;  /* 0x000000a8b400720c */ /* 0x080fe20003f86270 */
[--C-:B------:R-:W-:Y:S01]  /*3c30*/  FFMA.FTZ R198, R198, c[0x0][0x23c], -R72.reuse ;  /* 0x00008f00c6c67a23 */ /* 0x100fe20000010848 */
[-C--:B------:R-:W-:Y:S01]  /*3c40*/  ISETP.GE.AND P1, PT, R180, R165.reuse, PT ;  /* 0x000000a5b400720c */ /* 0x080fe20003f26270 */
[--C-:B------:R-:W-:Y:S01]  /*3c50*/  FFMA.FTZ R197, R197, c[0x0][0x23c], -R72.reuse ;  /* 0x00008f00c5c57a23 */ /* 0x100fe20000010848 */
[----:B------:R-:W-:Y:S01]  /*3c60*/  MUFU.EX2 R125, R125 ;  /* 0x0000007d007d7308 */ /* 0x000fe20000000800 */
[--C-:B------:R-:W-:Y:S01]  /*3c70*/  FFMA.FTZ R196, R196, c[0x0][0x23c], -R72.reuse ;  /* 0x00008f00c4c47a23 */ /* 0x100fe20000010848 */
[----:B------:R-:W-:Y:S01]  /*3c80*/  FSEL R121, R64, -INF , !P3 ;  /* 0xff80000040797808 */ /* 0x000fe20005800000 */
[--C-:B------:R-:W-:Y:S01]  /*3c90*/  FFMA.FTZ R195, R195, c[0x0][0x23c], -R72.reuse ;  /* 0x00008f00c3c37a23 */ /* 0x100fe20000010848 */
[C---:B------:R-:W-:Y:S01]  /*3ca0*/  ISETP.GE.AND P3, PT, R177.reuse, R168, PT ;  /* 0x000000a8b100720c */ /* 0x040fe20003f66270 */
[--C-:B------:R-:W-:Y:S01]  /*3cb0*/  FFMA.FTZ R194, R194, c[0x0][0x23c], -R72.reuse ;  /* 0x00008f00c2c27a23 */ /* 0x100fe20000010848 */
[----:B------:R-:W-:Y:S01]  /*3cc0*/  ISETP.GE.AND P6, PT, R177, R165, PT ;  /* 0x000000a5b100720c */ /* 0x000fe20003fc6270 */
        /* <DEDUP_REMOVED lines=9> */
[----:B------:R-:W4:Y:S01]  /*3d60*/  MUFU.EX2 R72, R207 ;  /* 0x000000cf00487308 */ /* 0x000f220000000800 */
[----:B-1----:R-:W-:Y:S01]  /*3d70*/  FADD.FTZ R104, R76, R203 ;  /* 0x000000cb4c687221 */ /* 0x002fe20000010000 */
[----:B------:R-:W-:Y:S02]  /*3d80*/  F2FP.BF16.PACK_AB R76, R203, R76 ;  /* 0x0000004ccb4c723e */ /* 0x000fe400000010ff */
[----:B------:R-:W-:Y:S01]  /*3d90*/  FSEL R203, R135, -INF , !P5 ;  /* 0xff80000087cb7808 */ /* 0x000fe20006800000 */
[----:B--2---:R-:W-:Y:S01]  /*3da0*/  FADD.FTZ R104, R73, R104 ;  /* 0x0000006849687221 */ /* 0x004fe20000010000 */
[----:B------:R-:W-:-:S02]  /*3db0*/  ISETP.GE.AND P5, PT, R180, R231, PT ;  /* 0x000000e7b400720c */ /* 0x000fc40003fa6270 */
[C---:B---3--:R-:W-:Y:S01]  /*3dc0*/  F2FP.BF16.PACK_AB R73, R129.reuse, R73 ;  /* 0x000000498149723e */ /* 0x048fe200000010ff */
[----:B------:R-:W-:Y:S01]  /*3dd0*/  FADD.FTZ R104, R129, R104 ;  /* 0x0000006881687221 */ /* 0x000fe20000010000 */
[----:B------:R-:W-:Y:S02]  /*3de0*/  FSEL R129, R65, -INF , !P4 ;  /* 0xff80000041817808 */ /* 0x000fe40006000000 */
[----:B------:R-:W-:Y:S01]  /*3df0*/  ISETP.GE.AND P4, PT, R136, R168, PT ;  /* 0x000000a88800720c */ /* 0x000fe20003f86270 */
[----:B----4-:R-:W-:Y:S01]  /*3e00*/  FADD.FTZ R104, R72, R104 ;  /* 0x0000006848687221 */ /* 0x010fe20000010000 */
[----:B------:R-:W-:Y:S02]  /*3e10*/  FSEL R207, R131, -INF , !P5 ;  /* 0xff80000083cf7808 */ /* 0x000fe40006800000 */
[C---:B------:R-:W-:Y:S01]  /*3e20*/  F2FP.BF16.PACK_AB R72, R125.reuse, R72 ;  /* 0x000000487d48723e */ /* 0x040fe200000010ff */
[----:B------:R-:W-:Y:S01]  /*3e30*/  FADD.FTZ R152, R125, R104 ;  /* 0x000000687d987221 */ /* 0x000fe20000010000 */
[----:B------:R-:W-:-:S02]  /*3e40*/  FSEL R104, R70, -INF , !P2 ;  /* 0xff80000046687808 */ /* 0x000fc40005000000 */
[-C--:B------:R-:W-:Y:S02]  /*3e50*/  ISETP.GE.AND P2, PT, R185, R231.reuse, PT ;  /* 0x000000e7b900720c */ /* 0x080fe40003f46270 */
[-C--:B------:R-:W-:Y:S02]  /*3e60*/  ISETP.GE.AND P5, PT, R136, R231.reuse, PT ;  /* 0x000000e78800720c */ /* 0x080fe40003fa6270 */
[----:B------:R-:W-:Y:S02]  /*3e70*/  FSEL R206, R130, -INF , !P2 ;  /* 0xff80000082ce7808 */ /* 0x000fe40005000000 */
[----:B------:R-:W-:Y:S02]  /*3e80*/  ISETP.GE.AND P2, PT, R177, R231, PT ;  /* 0x000000e7b100720c */ /* 0x000fe40003f46270 */
[----:B------:R-:W-:Y:S02]  /*3e90*/  FSEL R125, R67, -INF , !P1 ;  /* 0xff800000437d7808 */ /* 0x000fe40004800000 */
[----:B------:R-:W-:-:S02]  /*3ea0*/  FSEL R222, R126, -INF , !P2 ;  /* 0xff8000007ede7808 */ /* 0x000fc40005000000 */
[----:B------:R-:W-:Y:S02]  /*3eb0*/  ISETP.GE.AND P1, PT, R136, R165, PT ;  /* 0x000000a58800720c */ /* 0x000fe40003f26270 */
[C---:B------:R-:W-:Y:S02]  /*3ec0*/  ISETP.GE.AND P2, PT, R173.reuse, R231, PT ;  /* 0x000000e7ad00720c */ /* 0x040fe40003f46270 */
[----:B------:R-:W-:Y:S02]  /*3ed0*/  FSEL R131, R60, -INF , !P3 ;  /* 0xff8000003c837808 */ /* 0x000fe40005800000 */
[C---:B------:R-:W-:Y:S02]  /*3ee0*/  ISETP.GE.AND P3, PT, R173.reuse, R168, PT ;  /* 0x000000a8ad00720c */ /* 0x040fe40003f66270 */
[----:B------:R-:W-:Y:S02]  /*3ef0*/  FSEL R136, R62, -INF , !P6 ;  /* 0xff8000003e887808 */ /* 0x000fe40007000000 */
[----:B------:R-:W-:-:S02]  /*3f00*/  ISETP.GE.AND P6, PT, R173, R165, PT ;  /* 0x000000a5ad00720c */ /* 0x000fc40003fc6270 */
[----:B------:R-:W-:Y:S02]  /*3f10*/  FSEL R223, R127, -INF , !P5 ;  /* 0xff8000007fdf7808 */ /* 0x000fe40006800000 */
[----:B------:R-:W-:Y:S02]  /*3f20*/  FSEL R173, R61, -INF , !P4 ;  /* 0xff8000003dad7808 */ /* 0x000fe40006000000 */
[CC--:B------:R-:W-:Y:S02]  /*3f30*/  ISETP.GE.AND P5, PT, R153.reuse, R231.reuse, PT ;  /* 0x000000e79900720c */ /* 0x0c0fe40003fa6270 */
[----:B------:R-:W-:Y:S02]  /*3f40*/  ISETP.GE.AND P4, PT, R153, R168, PT ;  /* 0x000000a89900720c */ /* 0x000fe40003f86270 */
[----:B------:R-:W-:Y:S02]  /*3f50*/  FSEL R250, R122, -INF , !P2 ;  /* 0xff8000007afa7808 */ /* 0x000fe40005000000 */
[----:B------:R-:W-:-:S02]  /*3f60*/  ISETP.GE.AND P2, PT, R154, R231, PT ;  /* 0x000000e79a00720c */ /* 0x000fc40003f46270 */
[----:B------:R-:W-:Y:S02]  /*3f70*/  FSEL R177, R56, -INF , !P3 ;  /* 0xff80000038b17808 */ /* 0x000fe40005800000 */
[----:B------:R-:W-:Y:S02]  /*3f80*/  FSEL R127, R63, -INF , !P1 ;  /* 0xff8000003f7f7808 */ /* 0x000fe40004800000 */
[----:B------:R-:W-:Y:S02]  /*3f90*/  ISETP.GE.AND P3, PT, R154, R168, PT ;  /* 0x000000a89a00720c */ /* 0x000fe40003f66270 */
[----:B------:R-:W-:Y:S02]  /*3fa0*/  ISETP.GE.AND P1, PT, R153, R165, PT ;  /* 0x000000a59900720c */ /* 0x000fe40003f26270 */
[----:B------:R-:W-:Y:S02]  /*3fb0*/  FSEL R252, R123, -INF , !P5 ;  /* 0xff8000007bfc7808 */ /* 0x000fe40006800000 */
[----:B------:R-:W-:-:S02]  /*3fc0*/  FSEL R153, R58, -INF , !P6 ;  /* 0xff8000003a997808 */ /* 0x000fc40007000000 */
[----:B------:R-:W-:Y:S02]  /*3fd0*/  FSEL R123, R57, -INF , !P4 ;  /* 0xff800000397b7808 */ /* 0x000fe40006000000 */
[C---:B------:R-:W-:Y:S02]  /*3fe0*/  ISETP.GE.AND P5, PT, R155.reuse, R231, PT ;  /* 0x000000e79b00720c */ /* 0x040fe40003fa6270 */
[----:B------:R-:W-:Y:S02]  /*3ff0*/  ISETP.GE.AND P6, PT, R154, R165, PT ;  /* 0x000000a59a00720c */ /* 0x000fe40003fc6270 */
[----:B------:R-:W-:Y:S02]  /*4000*/  ISETP.GE.AND P4, PT, R155, R168, PT ;  /* 0x000000a89b00720c */ /* 0x000fe40003f86270 */
[----:B------:R-:W-:Y:S02]  /*4010*/  FSEL R144, R118, -INF , !P2 ;  /* 0xff80000076907808 */ /* 0x000fe40005000000 */
[----:B------:R-:W-:-:S02]  /*4020*/  ISETP.GE.AND P2, PT, R181, R231, PT ;  /* 0x000000e7b500720c */ /* 0x000fc40003f46270 */
[----:B------:R-:W-:Y:S01]  /*4030*/  FSEL R180, R52, -INF , !P3 ;  /* 0xff80000034b47808 */ /* 0x000fe20005800000 */
[----:B------:R-:W-:Y:S01]  /*4040*/  STL [R1+0x8], R144 ;  /* 0x0000089001007387 */ /* 0x000fe20000100800 */
[----:B------:R-:W-:Y:S02]  /*4050*/  FSEL R154, R59, -INF , !P1 ;  /* 0xff8000003b9a7808 */ /* 0x000fe40004800000 */
[----:B------:R-:W-:Y:S01]  /*4060*/  ISETP.GE.AND P3, PT, R181, R168, PT ;  /* 0x000000a8b500720c */ /* 0x000fe20003f66270 */
[----:B------:R-:W-:Y:S01]  /*4070*/  STL.64 [R1+0x258], R52 ;  /* 0x0002583401007387 */ /* 0x000fe20000100a00 */
[----:B------:R-:W-:Y:S02]  /*4080*/  ISETP.GE.AND P1, PT, R155, R165, PT ;  /* 0x000000a59b00720c */ /* 0x000fe40003f26270 */
[----:B------:R-:W-:Y:S02]  /*4090*/  FSEL R6, R119, -INF , !P5 ;  /* 0xff80000077067808 */ /* 0x000fe40006800000 */
[----:B------:R-:W-:-:S02]  /*40a0*/  FSEL R155, R54, -INF , !P6 ;  /* 0xff800000369b7808 */ /* 0x000fc40007000000 */
[----:B------:R-:W-:Y:S01]  /*40b0*/  FSEL R119, R53, -INF , !P4 ;  /* 0xff80000035777808 */ /* 0x000fe20006000000 */
[----:B------:R1:W-:Y:S01]  /*40c0*/  STL [R1+0xc], R6 ;  /* 0x00000c0601007387 */ /* 0x0003e20000100800 */
[C---:B------:R-:W-:Y:S02]  /*40d0*/  ISETP.GE.AND P5, PT, R156.reuse, R231, PT ;  /* 0x000000e79c00720c */ /* 0x040fe40003fa6270 */
[----:B------:R-:W-:Y:S01]  /*40e0*/  ISETP.GE.AND P6, PT, R181, R165, PT ;  /* 0x000000a5b500720c */ /* 0x000fe20003fc6270 */
[----:B------:R-:W-:Y:S01]  /*40f0*/  STL.64 [R1+0x260], R54 ;  /* 0x0002603601007387 */ /* 0x000fe20000100a00 */
[----:B------:R-:W-:Y:S02]  /*4100*/  ISETP.GE.AND P4, PT, R156, R168, PT ;  /* 0x000000a89c00720c */ /* 0x000fe40003f86270 */
[----:B------:R-:W-:Y:S02]  /*4110*/  FSEL R14, R114, -INF , !P2 ;  /* 0xff800000720e7808 */ /* 0x000fe40005000000 */
[----:B------:R-:W-:-:S02]  /*4120*/  ISETP.GE.AND P2, PT, R157, R231, PT ;  /* 0x000000e79d00720c */ /* 0x000fc40003f46270 */
[----:B------:R-:W-:Y:S01]  /*4130*/  FSEL R181, R48, -INF , !P3 ;  /* 0xff80000030b57808 */ /* 0x000fe20005800000 */
[----:B------:R-:W-:Y:S01]  /*4140*/  STL [R1+0x10], R14 ;  /* 0x0000100e01007387 */ /* 0x000fe20000100800 */
[-C--:B------:R-:W-:Y:S02]  /*4150*/  ISETP.GE.AND P3, PT, R157, R168.reuse, PT ;  /* 0x000000a89d00720c */ /* 0x080fe40003f66270 */
[----:B------:R-:W-:Y:S01]  /*4160*/  FSEL R15, R115, -INF , !P5 ;  /* 0xff800000730f7808 */ /* 0x000fe20006800000 */
[----:B------:R-:W-:Y:S01]  /*4170*/  STL.64 [R1+0x268], R50 ;  /* 0x0002683201007387 */ /* 0x000fe20000100a00 */
[----:B------:R-:W-:Y:S02]  /*4180*/  FSEL R115, R49, -INF , !P4 ;  /* 0xff80000031737808 */ /* 0x000fe40006000000 */
[C---:B------:R-:W-:Y:S01]  /*4190*/  ISETP.GE.AND P5, PT, R158.reuse, R231, PT ;  /* 0x000000e79e00720c */ /* 0x040fe20003fa6270 */
[----:B------:R-:W-:Y:S01]  /*41a0*/  STL [R1+0x14], R15 ;  /* 0x0000140f01007387 */ /* 0x000fe20000100800 */
[----:B------:R-:W-:-:S02]  /*41b0*/  ISETP.GE.AND P4, PT, R158, R168, PT ;  /* 0x000000a89e00720c */ /* 0x000fc40003f86270 */
[----:B------:R-:W-:Y:S01]  /*41c0*/  FSEL R7, R110, -INF , !P2 ;  /* 0xff8000006e077808 */ /* 0x000fe20005000000 */
[----:B------:R-:W-:Y:S01]  /*41d0*/  STL.64 [R1+0x270], R46 ;  /* 0x0002702e01007387 */ /* 0x000fe20000100a00 */
[----:B------:R-:W-:Y:S02]  /*41e0*/  FSEL R230, R55, -INF , !P1 ;  /* 0xff80000037e67808 */ /* 0x000fe40004800000 */
[C---:B------:R-:W-:Y:S02]  /*41f0*/  ISETP.GE.AND P2, PT, R159.reuse, R231, PT ;  /* 0x000000e79f00720c */ /* 0x040fe40003f46270 */
[----:B------:R-:W-:Y:S02]  /*4200*/  FSEL R185, R44, -INF , !P3 ;  /* 0xff8000002cb97808 */ /* 0x000fe40005800000 */
[----:B------:R-:W-:Y:S02]  /*4210*/  ISETP.GE.AND P1, PT, R156, R165, PT ;  /* 0x000000a59c00720c */ /* 0x000fe40003f26270 */
[----:B------:R-:W-:-:S02]  /*4220*/  ISETP.GE.AND P3, PT, R159, R168, PT ;  /* 0x000000a89f00720c */ /* 0x000fc40003f66270 */
[----:B------:R-:W-:Y:S02]  /*4230*/  FSEL R156, R50, -INF , !P6 ;  /* 0xff800000329c7808 */ /* 0x000fe40007000000 */
[----:B-1----:R-:W-:Y:S02]  /*4240*/  FSEL R6, R111, -INF , !P5 ;  /* 0xff8000006f067808 */ /* 0x002fe40006800000 */
[----:B------:R-:W-:Y:S02]  /*4250*/  ISETP.GE.AND P6, PT, R157, R165, PT ;  /* 0x000000a59d00720c */ /* 0x000fe40003fc6270 */
[----:B------:R-:W-:Y:S02]  /*4260*/  FSEL R111, R45, -INF , !P4 ;  /* 0xff8000002d6f7808 */ /* 0x000fe40006000000 */
[C---:B------:R-:W-:Y:S02]  /*4270*/  ISETP.GE.AND P5, PT, R176.reuse, R231, PT ;  /* 0x000000e7b000720c */ /* 0x040fe40003fa6270 */
[----:B------:R-:W-:-:S02]  /*4280*/  ISETP.GE.AND P4, PT, R176, R168, PT ;  /* 0x000000a8b000720c */ /* 0x000fc40003f86270 */
[----:B------:R-:W-:Y:S02]  /*4290*/  FSEL R10, R106, -INF , !P2 ;  /* 0xff8000006a0a7808 */ /* 0x000fe40005000000 */
[----:B------:R-:W-:Y:S02]  /*42a0*/  FSEL R157, R51, -INF , !P1 ;  /* 0xff800000339d7808 */ /* 0x000fe40004800000 */
[----:B------:R-:W-:Y:S01]  /*42b0*/  ISETP.GE.AND P2, PT, R174, R231, PT ;  /* 0x000000e7ae00720c */ /* 0x000fe20003f46270 */
[----:B------:R-:W-:Y:S01]  /*42c0*/  STL [R1+0x54], R10 ;  /* 0x0000540a01007387 */ /* 0x000fe20000100800 */
[----:B------:R-:W-:Y:S02]  /*42d0*/  FSEL R247, R40, -INF , !P3 ;  /* 0xff80000028f77808 */ /* 0x000fe40005800000 */
[----:B------:R-:W-:Y:S01]  /*42e0*/  ISETP.GE.AND P1, PT, R158, R165, PT ;  /* 0x000000a59e00720c */ /* 0x000fe20003f26270 */
[----:B------:R1:W-:Y:S01]  /*42f0*/  STL.64 [R1+0x230], R40 ;  /* 0x0002302801007387 */ /* 0x0003e20000100a00 */
[----:B------:R-:W-:-:S02]  /*4300*/  ISETP.GE.AND P3, PT, R174, R168, PT ;  /* 0x000000a8ae00720c */ /* 0x000fc40003f66270 */
[----:B------:R-:W-:Y:S02]  /*4310*/  FSEL R158, R46, -INF , !P6 ;  /* 0xff8000002e9e7808 */ /* 0x000fe40007000000 */
[----:B------:R-:W-:Y:S02]  /*4320*/  FSEL R11, R107, -INF , !P5 ;  /* 0xff8000006b0b7808 */ /* 0x000fe40006800000 */
[----:B------:R-:W-:Y:S02]  /*4330*/  ISETP.GE.AND P6, PT, R159, R165, PT ;  /* 0x000000a59f00720c */ /* 0x000fe40003fc6270 */
[----:B------:R-:W-:Y:S01]  /*4340*/  FSEL R106, R41, -INF , !P4 ;  /* 0xff800000296a7808 */ /* 0x000fe20006000000 */
[----:B------:R-:W-:Y:S01]  /*4350*/  STL [R1+0x58], R11 ;  /* 0x0000580b01007387 */ /* 0x000fe20000100800 */
        /* <DEDUP_REMOVED lines=16> */
[----:B------:R-:W-:Y:S01]  /*4460*/  ISETP.GE.AND P4, PT, R179, R168, PT ;  /* 0x000000a8b300720c */ /* 0x000fe20003f86270 */
[----:B------:R-:W-:Y:S01]  /*4470*/  STL.64 [R1+0x240], R32 ;  /* 0x0002402001007387 */ /* 0x000fe20000100a00 */
[----:B-1----:R-:W-:-:S02]  /*4480*/  FSEL R41, R98, -INF , !P2 ;  /* 0xff80000062297808 */ /* 0x002fc40005000000 */
[----:B------:R-:W-:Y:S02]  /*4490*/  FSEL R174, R43, -INF , !P1 ;  /* 0xff8000002bae7808 */ /* 0x000fe40004800000 */
[----:B------:R-:W-:Y:S02]  /*44a0*/  ISETP.GE.AND P2, PT, R236, R231, PT ;  /* 0x000000e7ec00720c */ /* 0x000fe40003f46270 */
[----:B------:R-:W-:Y:S02]  /*44b0*/  FSEL R251, R32, -INF , !P3 ;  /* 0xff80000020fb7808 */ /* 0x000fe40005800000 */
[----:B------:R-:W-:Y:S02]  /*44c0*/  ISETP.GE.AND P1, PT, R183, R165, PT ;  /* 0x000000a5b700720c */ /* 0x000fe40003f26270 */
[----:B------:R-:W-:Y:S02]  /*44d0*/  ISETP.GE.AND P3, PT, R236, R168, PT ;  /* 0x000000a8ec00720c */ /* 0x000fe40003f66270 */
[----:B------:R-:W-:-:S02]  /*44e0*/  FSEL R183, R38, -INF , !P6 ;  /* 0xff80000026b77808 */ /* 0x000fc40007000000 */
[----:B------:R-:W-:Y:S02]  /*44f0*/  FSEL R142, R99, -INF , !P5 ;  /* 0xff800000638e7808 */ /* 0x000fe40006800000 */
[----:B--2---:R-:W-:Y:S02]  /*4500*/  FSEL R38, R33, -INF , !P4 ;  /* 0xff80000021267808 */ /* 0x004fe40006000000 */
[----:B------:R-:W-:Y:S01]  /*4510*/  FSEL R149, R94, -INF , !P2 ;  /* 0xff8000005e957808 */ /* 0x000fe20005000000 */
[----:B------:R-:W-:Y:S01]  /*4520*/  STL [R1+0x6c], R142 ;  /* 0x00006c8e01007387 */ /* 0x000fe20000100800 */
[----:B------:R-:W-:Y:S02]  /*4530*/  FSEL R55, R28, -INF , !P3 ;  /* 0xff8000001c377808 */ /* 0x000fe40005800000 */
[----:B------:R-:W-:Y:S01]  /*4540*/  ISETP.GE.AND P4, PT, R175, R168, PT ;  /* 0x000000a8af00720c */ /* 0x000fe20003f86270 */
[----:B------:R-:W-:Y:S01]  /*4550*/  STL [R1], R38 ;  /* 0x0000002601007387 */ /* 0x000fe20000100800 */
[----:B------:R-:W-:-:S02]  /*4560*/  ISETP.GE.AND P6, PT, R172, R165, PT ;  /* 0x000000a5ac00720c */ /* 0x000fc40003fc6270 */
[----:B------:R-:W-:Y:S01]  /*4570*/  FSEL R162, R29, -INF , !P4 ;  /* 0xff8000001da27808 */ /* 0x000fe20006000000 */
[----:B------:R-:W-:Y:S01]  /*4580*/  STL [R1+0xa4], R149 ;  /* 0x0000a49501007387 */ /* 0x000fe20000100800 */
[----:B------:R-:W-:Y:S02]  /*4590*/  FSEL R172, R39, -INF , !P1 ;  /* 0xff80000027ac7808 */ /* 0x000fe40004800000 */
[----:B------:R-:W-:Y:S01]  /*45a0*/  ISETP.GE.AND P1, PT, R179, R165, PT ;  /* 0x000000a5b300720c */ /* 0x000fe20003f26270 */
[----:B------:R-:W-:Y:S01]  /*45b0*/  STL [R1+0x4], R55 ;  /* 0x0000043701007387 */ /* 0x000fe20000100800 */
[-C--:B------:R-:W-:Y:S02]  /*45c0*/  ISETP.GE.AND P2, PT, R233, R231.reuse, PT ;  /* 0x000000e7e900720c */ /* 0x080fe40003f46270 */
[----:B------:R-:W-:Y:S01]  /*45d0*/  FSEL R243, R35, -INF , !P1 ;  /* 0xff80000023f37808 */ /* 0x000fe20004800000 */
[----:B------:R1:W-:Y:S01]  /*45e0*/  STL.64 [R1+0x248], R28 ;  /* 0x0002481c01007387 */ /* 0x0003e20000100a00 */
[----:B------:R-:W-:-:S02]  /*45f0*/  ISETP.GE.AND P5, PT, R175, R231, PT ;  /* 0x000000e7af00720c */ /* 0x000fc40003fa6270 */
[----:B------:R-:W-:Y:S02]  /*4600*/  ISETP.GE.AND P1, PT, R175, R165, PT ;  /* 0x000000a5af00720c */ /* 0x000fe40003f26270 */
[-C--:B------:R-:W-:Y:S02]  /*4610*/  ISETP.GE.AND P3, PT, R233, R168.reuse, PT ;  /* 0x000000a8e900720c */ /* 0x080fe40003f66270 */
[----:B------:R-:W-:Y:S02]  /*4620*/  ISETP.GE.AND P4, PT, R235, R168, PT ;  /* 0x000000a8eb00720c */ /* 0x000fe40003f86270 */
[----:B------:R-:W-:Y:S02]  /*4630*/  FSEL R140, R95, -INF , !P5 ;  /* 0xff8000005f8c7808 */ /* 0x000fe40006800000 */
[----:B------:R-:W-:Y:S01]  /*4640*/  FSEL R179, R34, -INF , !P6 ;  /* 0xff80000022b37808 */ /* 0x000fe20007000000 */
[----:B-1----:R-:W2:Y:S01]  /*4650*/  LDL.LU R29, [R1+0xc] ;  /* 0x00000c00011d7983 */ /* 0x002ea20000300800 */
[----:B------:R-:W-:-:S02]  /*4660*/  FSEL R28, R90, -INF , !P2 ;  /* 0xff8000005a1c7808 */ /* 0x000fc40005000000 */
[----:B------:R-:W-:Y:S02]  /*4670*/  FSEL R241, R31, -INF , !P1 ;  /* 0xff8000001ff17808 */ /* 0x000fe40004800000 */
[-C--:B------:R-:W-:Y:S02]  /*4680*/  ISETP.GE.AND P2, PT, R232, R231.reuse, PT ;  /* 0x000000e7e800720c */ /* 0x080fe40003f46270 */
[----:B------:R-:W-:Y:S02]  /*4690*/  FSEL R148, R24, -INF , !P3 ;  /* 0xff80000018947808 */ /* 0x000fe40005800000 */
[----:B------:R-:W-:Y:S02]  /*46a0*/  FSEL R147, R25, -INF , !P4 ;  /* 0xff80000019937808 */ /* 0x000fe40006000000 */
[C---:B------:R-:W-:Y:S02]  /*46b0*/  ISETP.GE.AND P5, PT, R235.reuse, R231, PT ;  /* 0x000000e7eb00720c */ /* 0x040fe40003fa6270 */
[----:B------:R-:W-:-:S02]  /*46c0*/  ISETP.GE.AND P1, PT, R235, R165, PT ;  /* 0x000000a5eb00720c */ /* 0x000fc40003f26270 */
[-C--:B------:R-:W-:Y:S02]  /*46d0*/  ISETP.GE.AND P3, PT, R232, R168.reuse, PT ;  /* 0x000000a8e800720c */ /* 0x080fe40003f66270 */
[----:B------:R-:W-:Y:S02]  /*46e0*/  ISETP.GE.AND P4, PT, R169, R168, PT ;  /* 0x000000a8a900720c */ /* 0x000fe40003f86270 */
[----:B------:R-:W-:Y:S02]  /*46f0*/  FSEL R213, R86, -INF , !P2 ;  /* 0xff80000056d57808 */ /* 0x000fe40005000000 */
[----:B------:R-:W-:Y:S02]  /*4700*/  FSEL R54, R91, -INF , !P5 ;  /* 0xff8000005b367808 */ /* 0x000fe40006800000 */
[----:B------:R-:W-:Y:S02]  /*4710*/  FSEL R107, R27, -INF , !P1 ;  /* 0xff8000001b6b7808 */ /* 0x000fe40004800000 */
[----:B------:R-:W-:-:S02]  /*4720*/  ISETP.GE.AND P2, PT, R214, R231, PT ;  /* 0x000000e7d600720c */ /* 0x000fc40003f46270 */
[----:B------:R-:W-:Y:S02]  /*4730*/  FSEL R146, R20, -INF , !P3 ;  /* 0xff80000014927808 */ /* 0x000fe40005800000 */
[----:B------:R-:W-:Y:S02]  /*4740*/  FSEL R143, R21, -INF , !P4 ;  /* 0xff800000158f7808 */ /* 0x000fe40006000000 */
[C---:B------:R-:W-:Y:S02]  /*4750*/  ISETP.GE.AND P5, PT, R169.reuse, R231, PT ;  /* 0x000000e7a900720c */ /* 0x040fe40003fa6270 */
        /* <DEDUP_REMOVED lines=9> */
[----:B------:R-:W-:Y:S02]  /*47f0*/  FSEL R141, R16, -INF , !P3 ;  /* 0xff800000108d7808 */ /* 0x000fe40005800000 */
[CC--:B------:R-:W-:Y:S02]  /*4800*/  ISETP.GE.AND P1, PT, R166.reuse, R168.reuse, PT ;  /* 0x000000a8a600720c */ /* 0x0c0fe40003f26270 */
[-C--:B------:R-:W-:Y:S02]  /*4810*/  ISETP.GE.AND P5, PT, R166, R165.reuse, PT ;  /* 0x000000a5a600720c */ /* 0x080fe40003fa6270 */
[C---:B------:R-:W-:Y:S02]  /*4820*/  ISETP.GE.AND P3, PT, R167.reuse, R168, PT ;  /* 0x000000a8a700720c */ /* 0x040fe40003f66270 */
[----:B------:R-:W-:Y:S01]  /*4830*/  ISETP.GE.AND P4, PT, R167, R165, PT ;  /* 0x000000a5a700720c */ /* 0x000fe20003f86270 */
[----:B------:R-:W-:Y:S01]  /*4840*/  IMAD.WIDE.U32 R166, R228, -0x326172a9, RZ ;  /* 0xcd9e8d57e4a67825 */ /* 0x000fe200078e00ff */
[----:B------:R-:W-:-:S02]  /*4850*/  LOP3.LUT R169, R0, UR28, RZ, 0x3c, !PT ;  /* 0x0000001c00a97c12 */ /* 0x000fc4000f8e3cff */
[----:B------:R-:W-:Y:S02]  /*4860*/  FSEL R175, R30, -INF , !P6 ;  /* 0xff8000001eaf7808 */ /* 0x000fe40007000000 */
[----:B------:R-:W-:Y:S01]  /*4870*/  FSEL R170, R78, -INF , !P2 ;  /* 0xff8000004eaa7808 */ /* 0x000fe20005000000 */
[----:B------:R-:W-:Y:S01]  /*4880*/  USHF.L.U32 UR30, UR7, 0x2, URZ ;  /* 0x00000002071e7899 */ /* 0x000fe2000800063f */
[----:B------:R-:W-:Y:S02]  /*4890*/  ISETP.GE.AND P6, PT, R233, R165, PT ;  /* 0x000000a5e900720c */ /* 0x000fe40003fc6270 */
[----:B------:R-:W-:Y:S02]  /*48a0*/  FSEL R137, R17, -INF , !P1 ;  /* 0xff80000011897808 */ /* 0x000fe40004800000 */
[----:B------:R-:W-:Y:S02]  /*48b0*/  ISETP.GE.AND P2, PT, R234, R168, PT ;  /* 0x000000a8ea00720c */ /* 0x000fe40003f46270 */
[----:B------:R-:W-:-:S02]  /*48c0*/  FSEL R40, R12, -INF , !P3 ;  /* 0xff8000000c287808 */ /* 0x000fc40005800000 */
[C---:B------:R-:W-:Y:S02]  /*48d0*/  ISETP.GE.AND P1, PT, R234.reuse, R231, PT ;  /* 0x000000e7ea00720c */ /* 0x040fe40003f26270 */
[----:B------:R-:W-:Y:S02]  /*48e0*/  ISETP.GE.AND P3, PT, R234, R165, PT ;  /* 0x000000a5ea00720c */ /* 0x000fe40003f66270 */
[----:B------:R-:W-:Y:S01]  /*48f0*/  LOP3.LUT R234, R167, R169, RZ, 0x3c, !PT ;  /* 0x000000a9a7ea7212 */ /* 0x000fe200078e3cff */
[----:B------:R-:W-:Y:S01]  /*4900*/  ULOP3.LUT UR5, UR30, UR29, URZ, 0x3c, !UPT ;  /* 0x0000001d1e057292 */ /* 0x000fe2000f8e3c3f */
[----:B------:R-:W-:Y:S02]  /*4910*/  FSEL R103, R26, -INF , !P6 ;  /* 0xff8000001a677808 */ /* 0x000fe40007000000 */
[----:B------:R-:W-:Y:S01]  /*4920*/  FSEL R46, R13, -INF , !P2 ;  /* 0xff8000000d2e7808 */ /* 0x000fe20005000000 */
[----:B------:R-:W-:Y:S01]  /*4930*/  UIADD3 UR19, UR29, -0x4498517b, URZ ;  /* 0xbb67ae851d137890 */ /* 0x000fe2000fffe03f */
[----:B------:R-:W-:Y:S01]  /*4940*/  ISETP.GE.AND P6, PT, R232, R165, PT ;  /* 0x000000a5e800720c */ /* 0x000fe20003fc6270 */
[----:B------:R-:W-:Y:S01]  /*4950*/  IMAD.WIDE.U32 R232, R219, -0x2daee0ad, RZ ;  /* 0xd2511f53dbe87825 */ /* 0x000fe200078e00ff */
[----:B------:R-:W-:-:S02]  /*4960*/  ISETP.GE.AND P2, PT, R3, R168, PT ;  /* 0x000000a80300720c */ /* 0x000fc40003f46270 */
[----:B------:R-:W-:Y:S01]  /*4970*/  FMNMX.FTZ R236, R202, R203, !PT ;  /* 0x000000cbcaec7209 */ /* 0x000fe20007810000 */
[----:B------:R-:W-:Y:S01]  /*4980*/  IMAD.WIDE.U32 R234, R234, -0x2daee0ad, RZ ;  /* 0xd2511f53eaea7825 */ /* 0x000fe200078e00ff */
[----:B------:R-:W-:Y:S02]  /*4990*/  FSEL R0, R79, -INF , !P1 ;  /* 0xff8000004f007808 */ /* 0x000fe40004800000 */
[----:B------:R-:W-:Y:S02]  /*49a0*/  FSEL R47, R8, -INF , !P2 ;  /* 0xff800000082f7808 */ /* 0x000fe40005000000 */
[C---:B------:R-:W-:Y:S02]  /*49b0*/  ISETP.GE.AND P1, PT, R3.reuse, R231, PT ;  /* 0x000000e70300720c */ /* 0x040fe40003f26270 */
[----:B------:R-:W-:Y:S02]  /*49c0*/  ISETP.GE.AND P2, PT, R3, R165, PT ;  /* 0x000000a50300720c */ /* 0x000fe40003f46270 */
[----:B------:R-:W-:-:S02]  /*49d0*/  LOP3.LUT R3, R233, UR5, RZ, 0x3c, !PT ;  /* 0x00000005e9037c12 */ /* 0x000fc4000f8e3cff */
[----:B------:R-:W-:Y:S02]  /*49e0*/  LOP3.LUT R246, R235, UR19, R232, 0x96, !PT ;  /* 0x00000013ebf67c12 */ /* 0x000fe4000f8e96e8 */
[----:B------:R-:W-:Y:S01]  /*49f0*/  FMNMX.FTZ R236, R206, R236, !PT ;  /* 0x000000ecceec7209 */ /* 0x000fe20007810000 */
[----:B------:R-:W-:Y:S01]  /*4a00*/  UIADD3 UR20, UR28, -0x61c88647, URZ ;  /* 0x9e3779b91c147890 */ /* 0x000fe2000fffe03f */
[----:B------:R-:W-:Y:S01]  /*4a10*/  FSEL R225, R74, -INF , !P1 ;  /* 0xff8000004ae17808 */ /* 0x000fe20004800000 */
[----:B------:R-:W-:Y:S01]  /*4a20*/  IMAD.WIDE.U32 R18, R3, -0x326172a9, RZ ;  /* 0xcd9e8d5703127825 */ /* 0x000fe200078e00ff */
[----:B------:R-:W-:Y:S01]  /*4a30*/  ISETP.GE.AND P1, PT, R2, R231, PT ;  /* 0x000000e70200720c */ /* 0x000fe20003f26270 */
[----:B------:R-:W-:Y:S01]  /*4a40*/  UIADD3 UR18, UR28, 0x3c6ef372, URZ ;  /* 0x3c6ef3721c127890 */ /* 0x000fe2000fffe03f */
[----:B------:R-:W-:Y:S01]  /*4a50*/  FMNMX.FTZ R236, R207, R236, !PT ;  /* 0x000000eccfec7209 */ /* 0x000fe20007810000 */
[----:B------:R-:W-:Y:S01]  /*4a60*/  IMAD.WIDE.U32 R160, R246, -0x326172a9, RZ ;  /* 0xcd9e8d57f6a07825 */ /* 0x000fe200078e00ff */
[----:B------:R-:W-:-:S02]  /*4a70*/  FSEL R218, R75, -INF , !P1 ;  /* 0xff8000004bda7808 */ /* 0x000fc40004800000 */
[----:B------:R-:W-:Y:S02]  /*4a80*/  ISETP.GE.AND P1, PT, R2, R168, PT ;  /* 0x000000a80200720c */ /* 0x000fe40003f26270 */
[----:B------:R-:W-:Y:S02]  /*4a90*/  FMNMX.FTZ R236, R222, R236, !PT ;  /* 0x000000ecdeec7209 */ /* 0x000fe40007810000 */
[----:B------:R-:W-:Y:S02]  /*4aa0*/  LOP3.LUT R3, R19, UR20, R166, 0x96, !PT ;  /* 0x0000001413037c12 */ /* 0x000fe4000f8e96a6 */
[----:B------:R-:W-:Y:S01]  /*4ab0*/  LOP3.LUT R238, R161, UR18, R18, 0x96, !PT ;  /* 0x00000012a1ee7c12 */ /* 0x000fe2000f8e9612 */
[----:B------:R-:W-:Y:S01]  /*4ac0*/  STL [R1+0xa8], R140 ;  /* 0x0000a88c01007387 */ /* 0x000fe20000100800 */
[----:B------:R-:W-:Y:S01]  /*4ad0*/  FSEL R217, R9, -INF , !P1 ;  /* 0xff80000009d97808 */ /* 0x000fe20004800000 */
[----:B------:R-:W-:Y:S01]  /*4ae0*/  UIADD3 UR17, UR29, 0x76cf5d0a, URZ ;  /* 0x76cf5d0a1d117890 */ /* 0x000fe2000fffe03f */
[----:B------:R-:W-:Y:S01]  /*4af0*/  FMNMX.FTZ R236, R223, R236, !PT ;  /* 0x000000ecdfec7209 */ /* 0x000fe20007810000 */
[----:B------:R-:W-:Y:S01]  /*4b00*/  STL [R1+0x4c], R162 ;  /* 0x00004ca201007387 */ /* 0x000fe20000100800 */
[----:B------:R-:W-:Y:S01]  /*4b10*/  ISETP.GE.AND P1, PT, R2, R165, PT ;  /* 0x000000a50200720c */ /* 0x000fe20003f26270 */
[----:B------:R-:W-:Y:S01]  /*4b20*/  UIADD3 UR15, UR29, 0x32370b8f, URZ ;  /* 0x32370b8f1d0f7890 */ /* 0x000fe2000fffe03f */
[----:B------:R-:W-:Y:S01]  /*4b30*/  IMAD.WIDE.U32 R2, R3, -0x2daee0ad, RZ ;  /* 0xd2511f5303027825 */ /* 0x000fe200078e00ff */
[----:B------:R-:W-:Y:S01]  /*4b40*/  STL [R1+0xac], R28 ;  /* 0x0000ac1c01007387 */ /* 0x000fe20000100800 */
[----:B------:R-:W-:-:S02]  /*4b50*/  FMNMX.FTZ R236, R250, R236, !PT ;  /* 0x000000ecfaec7209 */ /* 0x000fc40007810000 */
[----:B------:R-:W-:Y:S01]  /*4b60*/  IMAD.WIDE.U32 R238, R238, -0x2daee0ad, RZ ;  /* 0xd2511f53eeee7825 */ /* 0x000fe200078e00ff */
[----:B------:R-:W-:Y:S01]  /*4b70*/  STL [R1+0x50], R148 ;  /* 0x0000509401007387 */ /* 0x000fe20000100800 */
[----:B------:R-:W-:Y:S02]  /*4b80*/  FSEL R240, R22, -INF , !P6 ;  /* 0xff80000016f07808 */ /* 0x000fe40007000000 */
[----:B------:R-:W-:Y:S01]  /*4b90*/  ISETP.GE.AND P6, PT, R214, R165, PT ;  /* 0x000000a5d600720c */ /* 0x000fe20003fc6270 */
[----:B------:R-:W-:Y:S01]  /*4ba0*/  STL [R1+0xb8], R54 ;  /* 0x0000b83601007387 */ /* 0x000fe20000100800 */
[----:B------:R-:W-:-:S03]  /*4bb0*/  LOP3.LUT R214, R3, UR17, R234, 0x96, !PT ;  /* 0x0000001103d67c12 */ /* 0x000fc6000f8e96ea */
[----:B------:R-:W-:Y:S01]  /*4bc0*/  STL [R1+0x64], R147 ;  /* 0x0000649301007387 */ /* 0x000fe20000100800 */
[----:B------:R-:W-:Y:S02]  /*4bd0*/  LOP3.LUT R3, R239, UR15, R2, 0x96, !PT ;  /* 0x0000000fef037c12 */ /* 0x000fe4000f8e9602 */
[----:B------:R-:W-:Y:S01]  /*4be0*/  FMNMX.FTZ R236, R252, R236, !PT ;  /* 0x000000ecfcec7209 */ /* 0x000fe20007810000 */
[----:B------:R-:W-:Y:S04]  /*4bf0*/  STL [R1+0xbc], R213 ;  /* 0x0000bcd501007387 */ /* 0x000fe80000100800 */
[----:B------:R-:W-:Y:S01]  /*4c00*/  STL [R1+0x74], R146 ;  /* 0x0000749201007387 */ /* 0x000fe20000100800 */
[----:B------:R-:W-:-:S03]  /*4c10*/  UIADD3 UR16, UR28, -0x255992d5, URZ ;  /* 0xdaa66d2b1c107890 */ /* 0x000fc6000fffe03f */
[----:B------:R-:W-:Y:S01]  /*4c20*/  STL [R1+0x80], R143 ;  /* 0x0000808f01007387 */ /* 0x000fe20000100800 */
[----:B------:R-:W-:Y:S01]  /*4c30*/  UIADD3 UR14, UR28, 0x78dde6e4, URZ ;  /* 0x78dde6e41c0e7890 */ /* 0x000fe2000fffe03f */
[----:B------:R-:W-:Y:S02]  /*4c40*/  FMNMX.FTZ R236, R144, R236, !PT ;  /* 0x000000ec90ec7209 */ /* 0x000fe40007810000 */
[----:B------:R-:W-:Y:S01]  /*4c50*/  STL [R1+0x84], R141 ;  /* 0x0000848d01007387 */ /* 0x000fe20000100800 */
[----:B------:R-:W-:-:S03]  /*4c60*/  IMAD.WIDE.U32 R138, R3, -0x326172a9, RZ ;  /* 0xcd9e8d57038a7825 */ /* 0x000fc600078e00ff */
[----:B------:R-:W-:Y:S04]  /*4c70*/  STL [R1+0x90], R137 ;  /* 0x0000908901007387 */ /* 0x000fe80000100800 */
[----:B------:R1:W-:Y:S02]  /*4c80*/  STL.64 [R1+0x78], R18 ;  /* 0x0000781201007387 */ /* 0x0003e40000100a00 */
[----:B-1----:R-:W-:-:S05]  /*4c90*/  IMAD.WIDE.U32 R18, R214, -0x326172a9, RZ ;  /* 0xcd9e8d57d6127825 */ /* 0x002fca00078e00ff */
[----:B------:R-:W-:Y:S02]  /*4ca0*/  LOP3.LUT R3, R19, UR16, R160, 0x96, !PT ;  /* 0x0000001013037c12 */ /* 0x000fe4000f8e96a0 */
[----:B------:R-:W-:Y:S02]  /*4cb0*/  LOP3.LUT R214, R139, UR14, R18, 0x96, !PT ;  /* 0x0000000e8bd67c12 */ /* 0x000fe4000f8e9612 */
[----:B------:R-:W3:Y:S01]  /*4cc0*/  LDL.LU.64 R18, [R1+0x328] ;  /* 0x0003280001127983 */ /* 0x000ee20000300a00 */
[----:B--2---:R-:W-:-:S04]  /*4cd0*/  FMNMX.FTZ R236, R29, R236, !PT ;  /* 0x000000ec1dec7209 */ /* 0x004fc80007810000 */
[----:B------:R-:W-:Y:S02]  /*4ce0*/  FMNMX.FTZ R236, R14, R236, !PT ;  /* 0x000000ec0eec7209 */ /* 0x000fe40007810000 */
[----:B------:R-:W2:Y:S02]  /*4cf0*/  LDL.LU R14, [R1+0x320] ;  /* 0x00032000010e7983 */ /* 0x000ea40000300800 */
[----:B------:R-:W-:Y:S02]  /*4d00*/  FMNMX.FTZ R236, R15, R236, !PT ;  /* 0x000000ec0fec7209 */ /* 0x000fe40007810000 */
[----:B------:R-:W4:Y:S01]  /*4d10*/  LDL.LU R15, [R1+0x31c] ;  /* 0x00031c00010f7983 */ /* 0x000f220000300800 */
        /* <DEDUP_REMOVED lines=16> */
[----:B------:R-:W4:Y:S01]  /*4e20*/  LDL.LU R10, [R1+0x318] ;  /* 0x00031800010a7983 */ /* 0x000f220000300800 */
[----:B------:R-:W-:Y:S02]  /*4e30*/  FMNMX.FTZ R2, R173, R2, !PT ;  /* 0x00000002ad027209 */ /* 0x000fe40007810000 */
[----:B------:R-:W-:Y:S02]  /*4e40*/  FMNMX.FTZ R236, R11, R236, !PT ;  /* 0x000000ec0bec7209 */ /* 0x000fe40007810000 */
[----:B------:R-:W-:Y:S01]  /*4e50*/  FMNMX.FTZ R3, R230, R3, !PT ;  /* 0x00000003e6037209 */ /* 0x000fe20007810000 */
[----:B------:R-:W-:Y:S01]  /*4e60*/  UIADD3 UR13, UR29, -0x126145ec, URZ ;  /* 0xed9eba141d0d7890 */ /* 0x000fe2000fffe03f */
[----:B------:R-:W-:Y:S01]  /*4e70*/  FMNMX.FTZ R2, R177, R2, !PT ;  /* 0x00000002b1027209 */ /* 0x000fe20007810000 */
[----:B------:R-:W4:Y:S01]  /*4e80*/  LDL.LU R11, [R1+0x314] ;  /* 0x00031400010b7983 */ /* 0x000f220000300800 */
[----:B------:R-:W-:-:S02]  /*4e90*/  FMNMX.FTZ R236, R151, R236, !PT ;  /* 0x000000ec97ec7209 */ /* 0x000fc40007810000 */
[----:B------:R-:W-:Y:S01]  /*4ea0*/  FMNMX.FTZ R3, R156, R3, !PT ;  /* 0x000000039c037209 */ /* 0x000fe20007810000 */
[----:B------:R-:W-:Y:S01]  /*4eb0*/  UIADD3 UR11, UR29, -0x56f99767, URZ ;  /* 0xa90668991d0b7890 */ /* 0x000fe2000fffe03f */
[----:B------:R-:W-:Y:S01]  /*4ec0*/  FMNMX.FTZ R2, R123, R2, !PT ;  /* 0x000000027b027209 */ /* 0x000fe20007810000 */
[----:B------:R1:W4:Y:S01]  /*4ed0*/  LDL.LU R151, [R1+0x310] ;  /* 0x0003100001977983 */ /* 0x0003220000300800 */
[----:B------:R-:W-:Y:S02]  /*4ee0*/  FMNMX.FTZ R236, R150, R236, !PT ;  /* 0x000000ec96ec7209 */ /* 0x000fe40007810000 */
[----:B------:R-:W-:Y:S01]  /*4ef0*/  FMNMX.FTZ R3, R157, R3, !PT ;  /* 0x000000039d037209 */ /* 0x000fe20007810000 */
[----:B------:R1:W4:Y:S01]  /*4f00*/  LDL.LU R150, [R1+0x30c] ;  /* 0x00030c0001967983 */ /* 0x0003220000300800 */
[----:B------:R-:W-:Y:S02]  /*4f10*/  FMNMX.FTZ R2, R180, R2, !PT ;  /* 0x00000002b4027209 */ /* 0x000fe40007810000 */
[----:B------:R-:W-:-:S02]  /*4f20*/  FMNMX.FTZ R236, R41, R236, !PT ;  /* 0x000000ec29ec7209 */ /* 0x000fc40007810000 */
[----:B------:R-:W-:Y:S02]  /*4f30*/  FMNMX.FTZ R3, R158, R3, !PT ;  /* 0x000000039e037209 */ /* 0x000fe40007810000 */
[----:B------:R-:W-:Y:S02]  /*4f40*/  FMNMX.FTZ R2, R119, R2, !PT ;  /* 0x0000000277027209 */ /* 0x000fe40007810000 */
[----:B------:R-:W-:Y:S02]  /*4f50*/  FMNMX.FTZ R236, R142, R236, !PT ;  /* 0x000000ec8eec7209 */ /* 0x000fe40007810000 */
[----:B------:R-:W-:Y:S01]  /*4f60*/  FMNMX.FTZ R3, R159, R3, !PT ;  /* 0x000000039f037209 */ /* 0x000fe20007810000 */
[----:B------:R1:W4:Y:S01]  /*4f70*/  LDL.LU R142, [R1+0x308] ;  /* 0x00030800018e7983 */ /* 0x0003220000300800 */
[----:B------:R-:W-:Y:S02]  /*4f80*/  FMNMX.FTZ R2, R181, R2, !PT ;  /* 0x00000002b5027209 */ /* 0x000fe40007810000 */
[----:B------:R-:W-:-:S02]  /*4f90*/  FMNMX.FTZ R236, R149, R236, !PT ;  /* 0x000000ec95ec7209 */ /* 0x000fc40007810000 */
[----:B------:R-:W-:Y:S01]  /*4fa0*/  FMNMX.FTZ R3, R176, R3, !PT ;  /* 0x00000003b0037209 */ /* 0x000fe20007810000 */
[----:B------:R1:W4:Y:S01]  /*4fb0*/  LDL.LU R149, [R1+0x304] ;  /* 0x0003040001957983 */ /* 0x0003220000300800 */
[----:B------:R-:W-:Y:S02]  /*4fc0*/  FMNMX.FTZ R2, R115, R2, !PT ;  /* 0x0000000273027209 */ /* 0x000fe40007810000 */
        /* <DEDUP_REMOVED lines=28> */
[----:B------:R-:W-:Y:S01]  /*5190*/  IMAD.WIDE.U32 R54, R214, -0x2daee0ad, RZ ;  /* 0xd2511f53d6367825 */ /* 0x000fe200078e00ff */
[----:B------:R-:W-:-:S02]  /*51a0*/  LOP3.LUT R238, R145, UR13, R238, 0x96, !PT ;  /* 0x0000000d91ee7c12 */ /* 0x000fc4000f8e96ee */
[----:B------:R-:W-:Y:S02]  /*51b0*/  FMNMX.FTZ R236, R225, R236, !PT ;  /* 0x000000ece1ec7209 */ /* 0x000fe40007810000 */
[----:B------:R-:W-:Y:S02]  /*51c0*/  FMNMX.FTZ R3, R240, R3, !PT ;  /* 0x00000003f0037209 */ /* 0x000fe40007810000 */
[----:B------:R-:W-:Y:S01]  /*51d0*/  FMNMX.FTZ R2, R162, R2, !PT ;  /* 0x00000002a2027209 */ /* 0x000fe20007810000 */
[----:B------:R1:W-:Y:S01]  /*51e0*/  STL.64 [R1+0x38], R54 ;  /* 0x0000383601007387 */ /* 0x0003e20000100a00 */
[----:B------:R-:W-:Y:S01]  /*51f0*/  FMNMX.FTZ R38, R218, R236, !PT ;  /* 0x000000ecda267209 */ /* 0x000fe20007810000 */
[----:B------:R-:W-:Y:S01]  /*5200*/  UIADD3 UR12, UR28, 0x1715609d, URZ ;  /* 0x1715609d1c0c7890 */ /* 0x000fe2000fffe03f */
[----:B------:R-:W-:Y:S02]  /*5210*/  LOP3.LUT R214, R55, UR11, R144, 0x96, !PT ;  /* 0x0000000b37d67c12 */ /* 0x000fe4000f8e9690 */
[----:B------:R-:W-:-:S02]  /*5220*/  FMNMX.FTZ R3, R237, R3, !PT ;  /* 0x00000003ed037209 */ /* 0x000fc40007810000 */
[----:B------:R-:W-:-:S04]  /*5230*/  FMNMX.FTZ R2, R148, R2, !PT ;  /* 0x0000000294027209 */ /* 0x000fc80007810000 */
[----:B------:R-:W-:Y:S01]  /*5240*/  FMNMX.FTZ R2, R147, R2, !PT ;  /* 0x0000000293027209 */ /* 0x000fe20007810000 */
[----:B-1----:R-:W-:Y:S01]  /*5250*/  IMAD.WIDE.U32 R54, R238, -0x326172a9, RZ ;  /* 0xcd9e8d57ee367825 */ /* 0x002fe200078e00ff */
[----:B---3--:R-:W-:-:S04]  /*5260*/  FSEL R236, R18, -INF , !P6 ;  /* 0xff80000012ec7808 */ /* 0x008fc80007000000 */
[----:B------:R-:W-:Y:S02]  /*5270*/  FMNMX.FTZ R28, R236, R3, !PT ;  /* 0x00000003ec1c7209 */ /* 0x000fe40007810000 */
[----:B------:R-:W-:Y:S02]  /*5280*/  LOP3.LUT R3, R55, UR12, R138, 0x96, !PT ;  /* 0x0000000c37037c12 */ /* 0x000fe4000f8e968a */
[----:B--2---:R-:W-:Y:S02]  /*5290*/  FSEL R138, R14, -INF , !P4 ;  /* 0xff8000000e8a7808 */ /* 0x004fe40006000000 */
[----:B----4-:R-:W-:Y:S01]  /*52a0*/  FSEL R147, R15, -INF , !P3 ;  /* 0xff8000000f937808 */ /* 0x010fe20005800000 */
[----:B------:R1:W-:Y:S04]  /*52b0*/  STL.64 [R1+0x2f8], R14 ;  /* 0x0002f80e01007387 */ /* 0x0003e80000100a00 */
[----:B-1----:R-:W2:Y:S01]  /*52c0*/  LDL.LU.64 R14, [R1+0x38] ;  /* 0x00003800010e7983 */ /* 0x002ea20000300a00 */
[----:B------:R-:W-:-:S04]  /*52d0*/  FMNMX.FTZ R2, R146, R2, !PT ;  /* 0x0000000292027209 */ /* 0x000fc80007810000 */
[----:B------:R-:W-:-:S04]  /*52e0*/  FMNMX.FTZ R2, R143, R2, !PT ;  /* 0x000000028f027209 */ /* 0x000fc80007810000 */
[----:B------:R-:W-:Y:S01]  /*52f0*/  FMNMX.FTZ R2, R141, R2, !PT ;  /* 0x000000028d027209 */ /* 0x000fe20007810000 */
[----:B------:R-:W1:Y:S03]  /*5300*/  SHFL.BFLY PT, R239, R38, 0x2, 0x1f ;  /* 0x0c401f0026ef7f89 */ /* 0x000e6600000e0000 */
[----:B------:R-:W-:-:S04]  /*5310*/  FMNMX.FTZ R2, R137, R2, !PT ;  /* 0x0000000289027209 */ /* 0x000fc80007810000 */
[----:B------:R-:W-:-:S04]  /*5320*/  FMNMX.FTZ R2, R40, R2, !PT ;  /* 0x0000000228027209 */ /* 0x000fc80007810000 */
[----:B------:R-:W-:-:S04]  /*5330*/  FMNMX.FTZ R2, R46, R2, !PT ;  /* 0x000000022e027209 */ /* 0x000fc80007810000 */
[----:B------:R-:W-:-:S04]  /*5340*/  FMNMX.FTZ R2, R47, R2, !PT ;  /* 0x000000022f027209 */ /* 0x000fc80007810000 */
[----:B------:R-:W-:Y:S02]  /*5350*/  FMNMX.FTZ R2, R217, R2, !PT ;  /* 0x00000002d9027209 */ /* 0x000fe40007810000 */
[----:B------:R-:W-:-:S03]  /*5360*/  FSEL R148, R19, -INF , !P5 ;  /* 0xff80000013947808 */ /* 0x000fc60006800000 */
[----:B------:R-:W3:Y:S01]  /*5370*/  SHFL.BFLY PT, R238, R2, 0x2, 0x1f ;  /* 0x0c401f0002ee7f89 */ /* 0x000ee200000e0000 */
[----:B-1----:R-:W-:Y:S02]  /*5380*/  FMNMX.FTZ R38, R38, R239, !PT ;  /* 0x000000ef26267209 */ /* 0x002fe40007810000 */
[----:B------:R-:W-:-:S03]  /*5390*/  FMNMX.FTZ R28, R148, R28, !PT ;  /* 0x0000001c941c7209 */ /* 0x000fc60007810000 */
[----:B------:R-:W1:Y:S01]  /*53a0*/  SHFL.BFLY PT, R143, R38, 0x1, 0x1f ;  /* 0x0c201f00268f7f89 */ /* 0x000e6200000e0000 */
[----:B------:R-:W-:Y:S02]  /*53b0*/  FMNMX.FTZ R239, R138, R28, !PT ;  /* 0x0000001c8aef7209 */ /* 0x000fe40007810000 */
[----:B------:R-:W-:Y:S02]  /*53c0*/  FSEL R137, R10, -INF , !P2 ;  /* 0xff8000000a897808 */ /* 0x000fe40005000000 */
[----:B------:R-:W-:Y:S02]  /*53d0*/  FMNMX.FTZ R239, R147, R239, !PT ;  /* 0x000000ef93ef7209 */ /* 0x000fe40007810000 */
[----:B------:R-:W-:Y:S02]  /*53e0*/  FSEL R146, R11, -INF , !P1 ;  /* 0xff8000000b927808 */ /* 0x000fe40004800000 */
[----:B------:R-:W-:Y:S01]  /*53f0*/  FMNMX.FTZ R239, R137, R239, !PT ;  /* 0x000000ef89ef7209 */ /* 0x000fe20007810000 */
[----:B------:R-:W-:Y:S01]  /*5400*/  UIADD3 UR31, UR28, -0x4ab325aa, URZ ;  /* 0xb54cda561c1f7890 */ /* 0x000fe2000fffe03f */
[----:B------:R-:W-:-:S02]  /*5410*/  IMAD.WIDE.U32 R144, R214, -0x326172a9, RZ ;  /* 0xcd9e8d57d6907825 */ /* 0x000fc400078e00ff */
[----:B------:R-:W-:-:S03]  /*5420*/  FMNMX.FTZ R28, R146, R239, !PT ;  /* 0x000000ef921c7209 */ /* 0x000fc60007810000 */
[----:B------:R-:W-:Y:S02]  /*5430*/  LOP3.LUT R214, R145, UR31, R54, 0x96, !PT ;  /* 0x0000001f91d67c12 */ /* 0x000fe4000f8e9636 */
[----:B---3--:R-:W-:Y:S01]  /*5440*/  FMNMX.FTZ R55, R2, R238, !PT ;  /* 0x000000ee02377209 */ /* 0x008fe20007810000 */
[----:B------:R-:W3:Y:S01]  /*5450*/  SHFL.BFLY PT, R141, R28, 0x2, 0x1f ;  /* 0x0c401f001c8d7f89 */ /* 0x000ee200000e0000 */
[C---:B------:R-:W-:Y:S02]  /*5460*/  LOP3.LUT R239, R144.reuse, 0xff, RZ, 0xc0, !PT ;  /* 0x000000ff90ef7812 */ /* 0x040fe400078ec0ff */
[----:B------:R-:W-:Y:S02]  /*5470*/  LOP3.LUT R162, R144, 0xffff, RZ, 0xc0, !PT ;  /* 0x0000ffff90a27812 */ /* 0x000fe400078ec0ff */
[--C-:B------:R-:W-:Y:S02]  /*5480*/  SHF.R.U32.HI R139, RZ, 0x10, R144.reuse ;  /* 0x00000010ff8b7819 */ /* 0x100fe40000011690 */
[----:B------:R-:W-:Y:S01]  /*5490*/  SHF.R.U32.HI R238, RZ, 0x18, R144 ;  /* 0x00000018ffee7819 */ /* 0x000fe20000011690 */
[----:B------:R-:W-:Y:S01]  /*54a0*/  IMAD.WIDE.U32 R144, R3, -0x2daee0ad, RZ ;  /* 0xd2511f5303907825 */ /* 0x000fe200078e00ff */
[----:B------:R-:W4:Y:S01]  /*54b0*/  SHFL.BFLY PT, R2, R55, 0x1, 0x1f ;  /* 0x0c201f0037027f89 */ /* 0x000f2200000e0000 */
[----:B-1----:R-:W-:-:S03]  /*54c0*/  FMNMX.FTZ R3, R38, R143, !PT ;  /* 0x0000008f26037209 */ /* 0x002fc60007810000 */
[C---:B------:R-:W-:Y:S02]  /*54d0*/  LOP3.LUT R213, R144.reuse, 0xffff, RZ, 0xc0, !PT ;  /* 0x0000ffff90d57812 */ /* 0x040fe400078ec0ff */
[----:B------:R-:W-:Y:S02]  /*54e0*/  SHF.R.U32.HI R38, RZ, 0x10, R144 ;  /* 0x00000010ff267819 */ /* 0x000fe40000011690 */
[----:B------:R-:W-:Y:S02]  /*54f0*/  FSETP.NEU.FTZ.AND P1, PT, R3, -INF , PT ;  /* 0xff8000000300780b */ /* 0x000fe40003f3d000 */
[----:B------:R-:W-:Y:S02]  /*5500*/  LOP3.LUT R143, R144, 0xff, RZ, 0xc0, !PT ;  /* 0x000000ff908f7812 */ /* 0x000fe400078ec0ff */
[----:B---3--:R-:W-:Y:S02]  /*5510*/  FMNMX.FTZ R28, R28, R141, !PT ;  /* 0x0000008d1c1c7209 */ /* 0x008fe40007810000 */
[----:B----4-:R-:W-:-:S02]  /*5520*/  FMNMX.FTZ R2, R55, R2, !PT ;  /* 0x0000000237027209 */ /* 0x010fc40007810000 */
[----:B--2---:R-:W-:Y:S02]  /*5530*/  LOP3.LUT R54, R145, UR32, R14, 0x96, !PT ;  /* 0x0000002091367c12 */ /* 0x004fe4000f8e960e */
[----:B------:R1:W2:Y:S04]  /*5540*/  LDL.LU.64 R14, [R1+0x2f8] ;  /* 0x0002f800010e7983 */ /* 0x0002a80000300a00 */
[----:B------:R-:W-:Y:S04]  /*5550*/  STL [R1+0x44], R54 ;  /* 0x0000443601007387 */ /* 0x000fe80000100800 */
[----:B------:R-:W-:Y:S04]  /*5560*/  STL [R1+0x3c], R213 ;  /* 0x00003cd501007387 */ /* 0x000fe80000100800 */
[----:B------:R3:W-:Y:S04]  /*5570*/  STL [R1+0x34], R38 ;  /* 0x0000342601007387 */ /* 0x0007e80000100800 */
[----:B------:R4:W-:Y:S01]  /*5580*/  STL [R1+0x2f0], R13 ;  /* 0x0002f00d01007387 */ /* 0x0009e20000100800 */
[----:B------:R-:W-:Y:S01]  /*5590*/  SHF.R.U32.HI R145, RZ, 0x18, R144 ;  /* 0x00000018ff917819 */ /* 0x000fe20000011690 */
[----:B---3--:R-:W-:-:S02]  /*55a0*/  FMUL.FTZ R38, R3, c[0x0][0x23c] ;  /* 0x00008f0003267a20 */ /* 0x008fc40000410000 */
[----:B----4-:R-:W3:Y:S03]  /*55b0*/  LDL.LU R13, [R1+0x8] ;  /* 0x00000800010d7983 */ /* 0x010ee60000300800 */
[----:B------:R-:W-:Y:S01]  /*55c0*/  FSEL R38, R38, RZ, P1 ;  /* 0x000000ff26267208 */ /* 0x000fe20000800000 */
[----:B------:R4:W-:Y:S04]  /*55d0*/  STL [R1+0x2ec], R12 ;  /* 0x0002ec0c01007387 */ /* 0x0009e80000100800 */
[--C-:B------:R-:W-:Y:S02]  /*55e0*/  FFMA.FTZ R141, R202, c[0x0][0x23c], -R38.reuse ;  /* 0x00008f00ca8d7a23 */ /* 0x100fe40000010826 */
[----:B------:R-:W-:-:S02]  /*55f0*/  FFMA.FTZ R222, R222, c[0x0][0x23c], -R38 ;  /* 0x00008f00dede7a23 */ /* 0x000fc40000010826 */
[--C-:B------:R-:W-:Y:S02]  /*5600*/  FFMA.FTZ R144, R203, c[0x0][0x23c], -R38.reuse ;  /* 0x00008f00cb907a23 */ /* 0x100fe40000010826 */
[--C-:B------:R-:W-:Y:S02]  /*5610*/  FFMA.FTZ R213, R206, c[0x0][0x23c], -R38.reuse ;  /* 0x00008f00ced57a23 */ /* 0x100fe40000010826 */
[--C-:B------:R-:W-:Y:S02]  /*5620*/  FFMA.FTZ R223, R223, c[0x0][0x23c], -R38.reuse ;  /* 0x00008f00dfdf7a23 */ /* 0x100fe40000010826 */
[--C-:B------:R-:W-:Y:S02]  /*5630*/  FFMA.FTZ R55, R207, c[0x0][0x23c], -R38.reuse ;  /* 0x00008f00cf377a23 */ /* 0x100fe40000010826 */
[--C-:B------:R-:W-:Y:S01]  /*5640*/  FFMA.FTZ R250, R250, c[0x0][0x23c], -R38.reuse ;  /* 0x00008f00fafa7a23 */ /* 0x100fe20000010826 */
[----:B----4-:R-:W4:Y:S04]  /*5650*/  LDL.LU R12, [R1+0x10] ;  /* 0x00001000010c7983 */ /* 0x010f280000300800 */
[----:B------:R1:W-:Y:S01]  /*5660*/  STL [R1+0x2e8], R244 ;  /* 0x0002e8f401007387 */ /* 0x0003e20000100800 */
[----:B------:R-:W-:-:S03]  /*5670*/  FFMA.FTZ R252, R252, c[0x0][0x23c], -R38 ;  /* 0x00008f00fcfc7a23 */ /* 0x000fc60000010826 */
[----:B-1----:R-:W2:Y:S04]  /*5680*/  LDL.LU R244, [R1+0x14] ;  /* 0x0000140001f47983 */ /* 0x002ea80000300800 */
[----:B------:R1:W-:Y:S04]  /*5690*/  STL [R1+0x2e4], R231 ;  /* 0x0002e4e701007387 */ /* 0x0003e80000100800 */
[----:B-1----:R-:W2:Y:S04]  /*56a0*/  LDL.LU R231, [R1+0x54] ;  /* 0x0000540001e77983 */ /* 0x002ea80000300800 */
[----:B------:R1:W-:Y:S04]  /*56b0*/  STL [R1+0x2e0], R219 ;  /* 0x0002e0db01007387 */ /* 0x0003e80000100800 */
[----:B-1----:R-:W2:Y:S04]  /*56c0*/  LDL.LU R219, [R1+0x58] ;  /* 0x0000580001db7983 */ /* 0x002ea80000300800 */
[----:B------:R-:W2:Y:S04]  /*56d0*/  LDL.LU R202, [R1+0xbc] ;  /* 0x0000bc0001ca7983 */ /* 0x000ea80000300800 */
[----:B------:R-:W2:Y:S04]  /*56e0*/  LDL.LU R203, [R1+0xb8] ;  /* 0x0000b80001cb7983 */ /* 0x000ea80000300800 */
[----:B------:R-:W2:Y:S04]  /*56f0*/  LDL.LU R206, [R1+0xac] ;  /* 0x0000ac0001ce7983 */ /* 0x000ea80000300800 */
[----:B------:R-:W2:Y:S04]  /*5700*/  LDL.LU R207, [R1+0xa8] ;  /* 0x0000a80001cf7983 */ /* 0x000ea80000300800 */
[----:B------:R1:W-:Y:S04]  /*5710*/  STL [R1+0xb0], R222 ;  /* 0x0000b0de01007387 */ /* 0x0003e80000100800 */
[----:B-1----:R-:W2:Y:S04]  /*5720*/  LDL.LU R222, [R1+0xa4] ;  /* 0x0000a40001de7983 */ /* 0x002ea80000300800 */
[----:B------:R1:W-:Y:S04]  /*5730*/  STL [R1+0x48], R223 ;  /* 0x000048df01007387 */ /* 0x0003e80000100800 */
[----:B-1----:R-:W2:Y:S04]  /*5740*/  LDL.LU R223, [R1+0x6c] ;  /* 0x00006c0001df7983 */ /* 0x002ea80000300800 */
[----:B------:R1:W-:Y:S04]  /*5750*/  STL [R1+0x40], R250 ;  /* 0x000040fa01007387 */ /* 0x0003e80000100800 */
[----:B-1----:R-:W2:Y:S04]  /*5760*/  LDL.LU R250, [R1+0x60] ;  /* 0x0000600001fa7983 */ /* 0x002ea80000300800 */
[----:B------:R1:W-:Y:S04]  /*5770*/  STL [R1+0x38], R252 ;  /* 0x000038fc01007387 */ /* 0x0003e80000100800 */
[----:B-1----:R-:W2:Y:S01]  /*5780*/  LDL.LU R252, [R1+0x5c] ;  /* 0x00005c0001fc7983 */ /* 0x002ea20000300800 */
[----:B------:R-:W-:-:S02]  /*5790*/  FFMA.FTZ R29, R29, c[0x0][0x23c], -R38 ;  /* 0x00008f001d1d7a23 */ /* 0x000fc40000010826 */
[--C-:B------:R-:W-:Y:S01]  /*57a0*/  FFMA.FTZ R39, R39, c[0x0][0x23c], -R38.reuse ;  /* 0x00008f0027277a23 */ /* 0x100fe20000010826 */
[----:B------:R-:W-:Y:S01]  /*57b0*/  FSETP.NEU.FTZ.AND P2, PT, R2, -INF , PT ;  /* 0xff8000000200780b */ /* 0x000fe20003f5d000 */
[--C-:B------:R-:W-:Y:S02]  /*57c0*/  FFMA.FTZ R7, R7, c[0x0][0x23c], -R38.reuse ;  /* 0x00008f0007077a23 */ /* 0x100fe40000010826 */
[--C-:B------:R-:W-:Y:S02]  /*57d0*/  FFMA.FTZ R6, R6, c[0x0][0x23c], -R38.reuse ;  /* 0x00008f0006067a23 */ /* 0x100fe40000010826 */
[--C-:B------:R-:W-:Y:S02]  /*57e0*/  FFMA.FTZ R41, R41, c[0x0][0x23c], -R38.reuse ;  /* 0x00008f0029297a23 */ /* 0x100fe40000010826 */
[--C-:B------:R-:W-:Y:S02]  /*57f0*/  FFMA.FTZ R225, R225, c[0x0][0x23c], -R38.reuse ;  /* 0x00008f00e1e17a23 */ /* 0x100fe40000010826 */
[----:B---3--:R-:W-:-:S05]  /*5800*/  FFMA.FTZ R13, R13, c[0x0][0x23c], -R38 ;  /* 0x00008f000d0d7a23 */ /* 0x008fca0000010826 */
[----:B------:R1:W-:Y:S04]  /*5810*/  STL [R1+0x30], R13 ;  /* 0x0000300d01007387 */ /* 0x0003e80000100800 */
[----:B-1----:R1:W3:Y:S04]  /*5820*/  LDL.LU R13, [R1+0x2f0] ;  /* 0x0002f000010d7983 */ /* 0x0022e80000300800 */
[----:B------:R-:W-:Y:S04]  /*5830*/  STL [R1+0x2c], R29 ;  /* 0x00002c1d01007387 */ /* 0x000fe80000100800 */
[----:B------:R-:W1:Y:S01]  /*5840*/  SHFL.BFLY PT, R29, R28, 0x1, 0x1f ;  /* 0x0c201f001c1d7f89 */ /* 0x000e6200000e0000 */
[----:B----4-:R-:W-:-:S05]  /*5850*/  FFMA.FTZ R12, R12, c[0x0][0x23c], -R38 ;  /* 0x00008f000c0c7a23 */ /* 0x010fca0000010826 */
[----:B------:R4:W-:Y:S01]  /*5860*/  STL [R1+0x28], R12 ;  /* 0x0000280c01007387 */ /* 0x0009e20000100800 */
[----:B--2---:R-:W-:-:S03]  /*5870*/  FFMA.FTZ R244, R244, c[0x0][0x23c], -R38 ;  /* 0x00008f00f4f47a23 */ /* 0x004fc60000010826 */
[----:B----4-:R2:W4:Y:S04]  /*5880*/  LDL.LU R12, [R1+0x2ec] ;  /* 0x0002ec00010c7983 */ /* 0x0105280000300800 */
[----:B------:R1:W-:Y:S01]  /*5890*/  STL [R1+0x24], R244 ;  /* 0x000024f401007387 */ /* 0x0003e20000100800 */
[----:B------:R-:W-:-:S03]  /*58a0*/  FFMA.FTZ R231, R231, c[0x0][0x23c], -R38 ;  /* 0x00008f00e7e77a23 */ /* 0x000fc60000010826 */
[----:B-1----:R2:W5:Y:S04]  /*58b0*/  LDL.LU R244, [R1+0x2e8] ;  /* 0x0002e80001f47983 */ /* 0x0025680000300800 */
[----:B------:R1:W-:Y:S01]  /*58c0*/  STL [R1+0x18], R231 ;  /* 0x000018e701007387 */ /* 0x0003e20000100800 */
[--C-:B------:R-:W-:Y:S02]  /*58d0*/  FFMA.FTZ R219, R219, c[0x0][0x23c], -R38.reuse ;  /* 0x00008f00dbdb7a23 */ /* 0x100fe40000010826 */
[--C-:B------:R-:W-:Y:S01]  /*58e0*/  FFMA.FTZ R202, R202, c[0x0][0x23c], -R38.reuse ;  /* 0x00008f00caca7a23 */ /* 0x100fe20000010826 */
[----:B-1----:R2:W5:Y:S04]  /*58f0*/  LDL.LU R231, [R1+0x2e4] ;  /* 0x0002e40001e77983 */ /* 0x0025680000300800 */
[----:B------:R1:W-:Y:S04]  /*5900*/  STL [R1+0x14], R219 ;  /* 0x000014db01007387 */ /* 0x0003e80000100800 */
[----:B-1----:R2:W5:Y:S01]  /*5910*/  LDL.LU R219, [R1+0x2e0] ;  /* 0x0002e00001db7983 */ /* 0x0025620000300800 */
[----:B------:R-:W-:-:S05]  /*5920*/  FFMA.FTZ R252, R252, c[0x0][0x23c], -R38 ;  /* 0x00008f00fcfc7a23 */ /* 0x000fca0000010826 */
[----:B------:R1:W-:Y:S04]  /*5930*/  STL [R1+0x10], R252 ;  /* 0x000010fc01007387 */ /* 0x0003e80000100800 */
[----:B------:R-:W-:Y:S04]  /*5940*/  STL [R1+0xe0], R202 ;  /* 0x0000e0ca01007387 */ /* 0x000fe80000100800 */
[----:B------:R2:W-:Y:S01]  /*5950*/  STL [R1+0xdc], R39 ;  /* 0x0000dc2701007387 */ /* 0x0005e20000100800 */
[--C-:B-1----:R-:W-:Y:S02]  /*5960*/  FFMA.FTZ R252, R250, c[0x0][0x23c], -R38.reuse ;  /* 0x00008f00fafc7a23 */ /* 0x102fe40000010826 */
[----:B------:R-:W-:-:S02]  /*5970*/  FFMA.FTZ R250, R223, c[0x0][0x23c], -R38 ;  /* 0x00008f00dffa7a23 */ /* 0x000fc40000010826 */
[--C-:B------:R-:W-:Y:S02]  /*5980*/  FFMA.FTZ R223, R222, c[0x0][0x23c], -R38.reuse ;  /* 0x00008f00dedf7a23 */ /* 0x100fe40000010826 */
[--C-:B--2---:R-:W-:Y:S02]  /*5990*/  FFMA.FTZ R39, R170, c[0x0][0x23c], -R38.reuse ;  /* 0x00008f00aa277a23 */ /* 0x104fe40000010826 */
[--C-:B------:R-:W-:Y:S01]  /*59a0*/  FFMA.FTZ R170, R0, c[0x0][0x23c], -R38.reuse ;  /* 0x00008f0000aa7a23 */ /* 0x100fe20000010826 */
[----:B------:R-:W-:Y:S01]  /*59b0*/  FMNMX.FTZ R0, R28, R29, !PT ;  /* 0x0000001d1c007209 */ /* 0x000fe20007810000 */
[----:B------:R-:W-:Y:S02]  /*59c0*/  FMUL.FTZ R28, R2, c[0x0][0x23c] ;  /* 0x00008f00021c7a20 */ /* 0x000fe40000410000 */
[--C-:B------:R-:W-:Y:S01]  /*59d0*/  FFMA.FTZ R222, R207, c[0x0][0x23c], -R38.reuse ;  /* 0x00008f00cfde7a23 */ /* 0x100fe20000010826 */
[----:B------:R1:W-:Y:S01]  /*59e0*/  STL [R1+0xd8], R39 ;  /* 0x0000d82701007387 */ /* 0x0003e20000100800 */
[----:B------:R-:W-:-:S02]  /*59f0*/  FFMA.FTZ R207, R206, c[0x0][0x23c], -R38 ;  /* 0x00008f00cecf7a23 */ /* 0x000fc40000010826 */
[--C-:B------:R-:W-:Y:S02]  /*5a00*/  FFMA.FTZ R206, R203, c[0x0][0x23c], -R38.reuse ;  /* 0x00008f00cbce7a23 */ /* 0x100fe40000010826 */
[--C-:B------:R-:W-:Y:S02]  /*5a10*/  FFMA.FTZ R203, R50, c[0x0][0x23c], -R38.reuse ;  /* 0x00008f0032cb7a23 */ /* 0x100fe40000010826 */
[--C-:B------:R-:W-:Y:S02]  /*5a20*/  FFMA.FTZ R202, R51, c[0x0][0x23c], -R38.reuse ;  /* 0x00008f0033ca7a23 */ /* 0x100fe40000010826 */
[----:B------:R-:W-:Y:S01]  /*5a30*/  FFMA.FTZ R38, R218, c[0x0][0x23c], -R38 ;  /* 0x00008f00da267a23 */ /* 0x000fe20000010826 */
[----:B------:R-:W-:-:S04]  /*5a40*/  FSETP.NEU.FTZ.AND P1, PT, R0, -INF , PT ;  /* 0xff8000000000780b */ /* 0x000fc80003f3d000 */
[----:B------:R2:W-:Y:S01]  /*5a50*/  STL [R1+0xcc], R38 ;  /* 0x0000cc2601007387 */ /* 0x0005e20000100800 */
[----:B-1----:R-:W-:Y:S01]  /*5a60*/  FSEL R39, R28, RZ, P2 ;  /* 0x000000ff1c277208 */ /* 0x002fe20001000000 */
[----:B------:R-:W-:-:S04]  /*5a70*/  FMUL.FTZ R28, R0, c[0x0][0x23c] ;  /* 0x00008f00001c7a20 */ /* 0x000fc80000410000 */
[--C-:B------:R-:W-:Y:S02]  /*5a80*/  FFMA.FTZ R29, R112, c[0x0][0x23c], -R39.reuse ;  /* 0x00008f00701d7a23 */ /* 0x100fe40000010827 */
[----:B------:R-:W3:Y:S04]  /*5a90*/  LDL.LU R112, [R1+0x90] ;  /* 0x0000900001707983 */ /* 0x000ee80000300800 */
[----:B------:R1:W-:Y:S01]  /*5aa0*/  STL [R1+0xc8], R29 ;  /* 0x0000c81d01007387 */ /* 0x0003e20000100800 */
[----:B--2---:R-:W-:Y:S01]  /*5ab0*/  FSEL R38, R28, RZ, P1 ;  /* 0x000000ff1c267208 */ /* 0x004fe20000800000 */
[--C-:B------:R-:W-:Y:S02]  /*5ac0*/  FFMA.FTZ R28, R117, c[0x0][0x23c], -R39.reuse ;  /* 0x00008f00751c7a23 */ /* 0x100fe40000010827 */
[----:B------:R-:W2:Y:S04]  /*5ad0*/  LDL.LU R117, [R1+0x84] ;  /* 0x0000840001757983 */ /* 0x000ea80000300800 */
[----:B------:R4:W-:Y:S01]  /*5ae0*/  STL [R1+0xc4], R28 ;  /* 0x0000c41c01007387 */ /* 0x0009e20000100800 */
[----:B------:R-:W-:-:S02]  /*5af0*/  FFMA.FTZ R218, R177, c[0x0][0x23c], -R39 ;  /* 0x00008f00b1da7a23 */ /* 0x000fc40000010827 */
[--C-:B-1----:R-:W-:Y:S02]  /*5b00*/  FFMA.FTZ R29, R121, c[0x0][0x23c], -R39.reuse ;  /* 0x00008f00791d7a23 */ /* 0x102fe40000010827 */
[----:B------:R-:W2:Y:S04]  /*5b10*/  LDL.LU R121, [R1+0x80] ;  /* 0x0000800001797983 */ /* 0x000ea80000300800 */
[----:B------:R1:W-:Y:S01]  /*5b20*/  STL [R1+0xc0], R29 ;  /* 0x0000c01d01007387 */ /* 0x0003e20000100800 */
[----:B----4-:R-:W-:-:S03]  /*5b30*/  FFMA.FTZ R28, R129, c[0x0][0x23c], -R39 ;  /* 0x00008f00811c7a23 */ /* 0x010fc60000010827 */
[----:B------:R-:W4:Y:S04]  /*5b40*/  LDL.LU R129, [R1+0x64] ;  /* 0x0000640001817983 */ /* 0x000f280000300800 */
[----:B------:R1:W-:Y:S02]  /*5b50*/  STL [R1+0xbc], R28 ;  /* 0x0000bc1c01007387 */ /* 0x0003e40000100800 */
[--C-:B-1----:R-:W-:Y:S02]  /*5b60*/  FFMA.FTZ R29, R131, c[0x0][0x23c], -R39.reuse ;  /* 0x00008f00831d7a23 */ /* 0x102fe40000010827 */
[----:B------:R-:W3:Y:S04]  /*5b70*/  LDL.LU R131, [R1+0x50] ;  /* 0x0000500001837983 */ /* 0x000ee80000300800 */
[----:B------:R1:W-:Y:S01]  /*5b80*/  STL [R1+0xb8], R29 ;  /* 0x0000b81d01007387 */ /* 0x0003e20000100800 */
[----:B------:R-:W-:-:S03]  /*5b90*/  FFMA.FTZ R28, R173, c[0x0][0x23c], -R39 ;  /* 0x00008f00ad1c7a23 */ /* 0x000fc60000010827 */
[----:B------:R-:W3:Y:S04]  /*5ba0*/  LDL.LU R173, [R1+0x4c] ;  /* 0x00004c0001ad7983 */ /* 0x000ee80000300800 */
[----:B------:R-:W-:Y:S04]  /*5bb0*/  STL [R1+0x58], R28 ;  /* 0x0000581c01007387 */ /* 0x000fe80000100800 */
[----:B------:R-:W3:Y:S01]  /*5bc0*/  LDL.LU R177, [R1] ;  /* 0x0000000001b17983 */ /* 0x000ee20000300800 */
[----:B-1----:R-:W-:-:S03]  /*5bd0*/  FFMA.FTZ R29, R123, c[0x0][0x23c], -R39 ;  /* 0x00008f007b1d7a23 */ /* 0x002fc60000010827 */
[----:B------:R-:W3:Y:S04]  /*5be0*/  LDL.LU R123, [R1+0x74] ;  /* 0x00007400017b7983 */ /* 0x000ee80000300800 */
[----:B------:R1:W-:Y:S02]  /*5bf0*/  STL [R1+0xa8], R29 ;  /* 0x0000a81d01007387 */ /* 0x0003e40000100800 */
[--C-:B-1----:R-:W-:Y:S02]  /*5c00*/  FFMA.FTZ R29, R119, c[0x0][0x23c], -R39.reuse ;  /* 0x00008f00771d7a23 */ /* 0x102fe40000010827 */
[----:B------:R-:W3:Y:S01]  /*5c10*/  LDL.LU R119, [R1+0x4] ;  /* 0x0000040001777983 */ /* 0x000ee20000300800 */
[--C-:B------:R-:W-:Y:S02]  /*5c20*/  FFMA.FTZ R28, R180, c[0x0][0x23c], -R39.reuse ;  /* 0x00008f00b41c7a23 */ /* 0x100fe40000010827 */
[----:B------:R-:W-:-:S02]  /*5c30*/  FFMA.FTZ R51, R185, c[0x0][0x23c], -R39 ;  /* 0x00008f00b9337a23 */ /* 0x000fc40000010827 */
[--C-:B------:R-:W-:Y:S01]  /*5c40*/  FFMA.FTZ R185, R242, c[0x0][0x23c], -R39.reuse ;  /* 0x00008f00f2b97a23 */ /* 0x100fe20000010827 */
[----:B------:R1:W-:Y:S01]  /*5c50*/  STL [R1+0x54], R28 ;  /* 0x0000541c01007387 */ /* 0x0003e20000100800 */
[--C-:B------:R-:W-:Y:S02]  /*5c60*/  FFMA.FTZ R50, R111, c[0x0][0x23c], -R39.reuse ;  /* 0x00008f006f327a23 */ /* 0x100fe40000010827 */
[--C-:B------:R-:W-:Y:S01]  /*5c70*/  FFMA.FTZ R180, R106, c[0x0][0x23c], -R39.reuse ;  /* 0x00008f006ab47a23 */ /* 0x100fe20000010827 */
[----:B------:R1:W-:Y:S01]  /*5c80*/  STL [R1+0xa4], R29 ;  /* 0x0000a41d01007387 */ /* 0x0003e20000100800 */
[--C-:B------:R-:W-:Y:S02]  /*5c90*/  FFMA.FTZ R247, R247, c[0x0][0x23c], -R39.reuse ;  /* 0x00008f00f7f77a23 */ /* 0x100fe40000010827 */
[--C-:B------:R-:W-:Y:S02]  /*5ca0*/  FFMA.FTZ R186, R186, c[0x0][0x23c], -R39.reuse ;  /* 0x00008f00baba7a23 */ /* 0x100fe40000010827 */
[----:B------:R-:W-:-:S02]  /*5cb0*/  FFMA.FTZ R111, R46, c[0x0][0x23c], -R39 ;  /* 0x00008f002e6f7a23 */ /* 0x000fc40000010827 */
[--C-:B------:R-:W-:Y:S02]  /*5cc0*/  FFMA.FTZ R106, R217, c[0x0][0x23c], -R39.reuse ;  /* 0x00008f00d96a7a23 */ /* 0x100fe40000010827 */
[----:B------:R-:W-:Y:S01]  /*5cd0*/  FFMA.FTZ R46, R108, c[0x0][0x23c], -R38 ;  /* 0x00008f006c2e7a23 */ /* 0x000fe20000010826 */
[----:B------:R-:W-:Y:S01]  /*5ce0*/  FSETP.NEU.FTZ.AND P1, PT, R0, -INF , PT ;  /* 0xff8000000000780b */ /* 0x000fe20003f3d000 */
[--C-:B-1----:R-:W-:Y:S02]  /*5cf0*/  FFMA.FTZ R28, R181, c[0x0][0x23c], -R39.reuse ;  /* 0x00008f00b51c7a23 */ /* 0x102fe40000010827 */
[--C-:B------:R-:W-:Y:S02]  /*5d00*/  FFMA.FTZ R181, R251, c[0x0][0x23c], -R39.reuse ;  /* 0x00008f00fbb57a23 */ /* 0x100fe40000010827 */
[--C-:B------:R-:W-:Y:S02]  /*5d10*/  FFMA.FTZ R29, R115, c[0x0][0x23c], -R39.reuse ;  /* 0x00008f00731d7a23 */ /* 0x100fe40000010827 */
[----:B------:R-:W-:Y:S01]  /*5d20*/  FFMA.FTZ R115, R47, c[0x0][0x23c], -R39 ;  /* 0x00008f002f737a23 */ /* 0x000fe20000010827 */
[----:B------:R-:W1:Y:S01]  /*5d30*/  LDC.U8 R251, c[0x0][0x2d8] ;  /* 0x0000b600fffb7b82 */ /* 0x000e620000000000 */
[----:B------:R-:W-:Y:S01]  /*5d40*/  UIADD3 UR10, UR30, 0x1, URZ ;  /* 0x000000011e0a7890 */ /* 0x000fe2000fffe03f */
[----:B-1----:R-:W-:-:S02]  /*5d50*/  ISETP.GE.U32.AND P5, PT, R251, R238, PT ;  /* 0x000000eefb00720c */ /* 0x002fc40003fa6070 */
[C---:B------:R-:W-:Y:S02]  /*5d60*/  PRMT R238, R76.reuse, 0x7610, R238 ;  /* 0x000076104cee7816 */ /* 0x040fe400000000ee */
[----:B------:R-:W-:Y:S02]  /*5d70*/  ISETP.GE.U32.AND P6, PT, R251, R239, PT ;  /* 0x000000effb00720c */ /* 0x000fe40003fc6070 */
[----:B------:R-:W-:Y:S01]  /*5d80*/  PRMT R239, R76, 0x7632, R239 ;  /* 0x000076324cef7816 */ /* 0x000fe200000000ef */
[----:B------:R-:W-:Y:S01]  /*5d90*/  ULOP3.LUT UR10, UR10, UR29, URZ, 0x3c, !UPT ;  /* 0x0000001d0a0a7292 */ /* 0x000fe2000f8e3c3f */
[--C-:B--2---:R-:W-:Y:S02]  /*5da0*/  FFMA.FTZ R121, R121, c[0x0][0x23c], -R39.reuse ;  /* 0x00008f0079797a23 */ /* 0x104fe40000010827 */
[--C-:B----4-:R-:W-:Y:S02]  /*5db0*/  FFMA.FTZ R129, R129, c[0x0][0x23c], -R39.reuse ;  /* 0x00008f0081817a23 */ /* 0x110fe40000010827 */
[----:B---3--:R-:W-:-:S02]  /*5dc0*/  FFMA.FTZ R131, R131, c[0x0][0x23c], -R39 ;  /* 0x00008f0083837a23 */ /* 0x008fc40000010827 */
[--C-:B------:R-:W-:Y:S02]  /*5dd0*/  FFMA.FTZ R173, R173, c[0x0][0x23c], -R39.reuse ;  /* 0x00008f00adad7a23 */ /* 0x100fe40000010827 */
[--C-:B------:R-:W-:Y:S02]  /*5de0*/  FFMA.FTZ R177, R177, c[0x0][0x23c], -R39.reuse ;  /* 0x00008f00b1b17a23 */ /* 0x100fe40000010827 */
[--C-:B------:R-:W-:Y:S02]  /*5df0*/  FFMA.FTZ R123, R123, c[0x0][0x23c], -R39.reuse ;  /* 0x00008f007b7b7a23 */ /* 0x100fe40000010827 */
[--C-:B------:R-:W-:Y:S02]  /*5e00*/  FFMA.FTZ R242, R119, c[0x0][0x23c], -R39.reuse ;  /* 0x00008f0077f27a23 */ /* 0x100fe40000010827 */
[--C-:B------:R-:W-:Y:S02]  /*5e10*/  FFMA.FTZ R119, R117, c[0x0][0x23c], -R39.reuse ;  /* 0x00008f0075777a23 */ /* 0x100fe40000010827 */
[----:B------:R-:W-:-:S02]  /*5e20*/  FFMA.FTZ R117, R112, c[0x0][0x23c], -R39 ;  /* 0x00008f0070757a23 */ /* 0x000fc40000010827 */
[----:B------:R-:W-:Y:S02]  /*5e30*/  FFMA.FTZ R112, R40, c[0x0][0x23c], -R39 ;  /* 0x00008f0028707a23 */ /* 0x000fe40000010827 */
[--C-:B------:R-:W-:Y:S02]  /*5e40*/  FFMA.FTZ R39, R104, c[0x0][0x23c], -R38.reuse ;  /* 0x00008f0068277a23 */ /* 0x100fe40000010826 */
[----:B------:R-:W-:-:S03]  /*5e50*/  FFMA.FTZ R40, R116, c[0x0][0x23c], -R38 ;  /* 0x00008f0074287a23 */ /* 0x000fc60000010826 */
[----:B------:R1:W-:Y:S04]  /*5e60*/  STL [R1+0xa0], R39 ;  /* 0x0000a02701007387 */ /* 0x0003e80000100800 */
[----:B------:R-:W-:Y:S04]  /*5e70*/  STL [R1+0x9c], R46 ;  /* 0x00009c2e01007387 */ /* 0x000fe80000100800 */
[----:B------:R2:W-:Y:S01]  /*5e80*/  STL [R1+0x98], R40 ;  /* 0x0000982801007387 */ /* 0x0005e20000100800 */
[--C-:B-1----:R-:W-:Y:S02]  /*5e90*/  FFMA.FTZ R39, R125, c[0x0][0x23c], -R38.reuse ;  /* 0x00008f007d277a23 */ /* 0x102fe40000010826 */
[----:B------:R-:W-:-:S02]  /*5ea0*/  FFMA.FTZ R38, R136, c[0x0][0x23c], -R38 ;  /* 0x00008f0088267a23 */ /* 0x000fc40000010826 */
[----:B------:R-:W-:Y:S01]  /*5eb0*/  FMUL.FTZ R136, R0, c[0x0][0x23c] ;  /* 0x00008f0000887a20 */ /* 0x000fe20000410000 */
[----:B------:R-:W-:Y:S04]  /*5ec0*/  STL [R1+0x94], R39 ;  /* 0x0000942701007387 */ /* 0x000fe80000100800 */
[----:B------:R-:W-:Y:S01]  /*5ed0*/  FSEL R136, R136, RZ, P1 ;  /* 0x000000ff88887208 */ /* 0x000fe20000800000 */
[----:B------:R1:W-:Y:S04]  /*5ee0*/  STL [R1+0x90], R38 ;  /* 0x0000902601007387 */ /* 0x0003e80000100800 */
[----:B------:R-:W-:-:S02]  /*5ef0*/  FFMA.FTZ R125, R107, c[0x0][0x23c], -R136 ;  /* 0x00008f006b7d7a23 */ /* 0x000fc40000010888 */
[--C-:B------:R-:W-:Y:S02]  /*5f00*/  FFMA.FTZ R217, R153, c[0x0][0x23c], -R136.reuse ;  /* 0x00008f0099d97a23 */ /* 0x100fe40000010888 */
[--C-:B--2---:R-:W-:Y:S02]  /*5f10*/  FFMA.FTZ R40, R154, c[0x0][0x23c], -R136.reuse ;  /* 0x00008f009a287a23 */ /* 0x104fe40000010888 */
[--C-:B------:R-:W-:Y:S02]  /*5f20*/  FFMA.FTZ R230, R230, c[0x0][0x23c], -R136.reuse ;  /* 0x00008f00e6e67a23 */ /* 0x100fe40000010888 */
[--C-:B------:R-:W-:Y:S02]  /*5f30*/  FFMA.FTZ R47, R158, c[0x0][0x23c], -R136.reuse ;  /* 0x00008f009e2f7a23 */ /* 0x100fe40000010888 */
[----:B-1----:R-:W-:-:S05]  /*5f40*/  FFMA.FTZ R38, R127, c[0x0][0x23c], -R136 ;  /* 0x00008f007f267a23 */ /* 0x002fca0000010888 */
[----:B------:R1:W-:Y:S01]  /*5f50*/  STL [R1+0x84], R38 ;  /* 0x0000842601007387 */ /* 0x0003e20000100800 */
        /* <DEDUP_REMOVED lines=10> */
[--C-:B-1----:R-:W-:Y:S02]  /*6000*/  FFMA.FTZ R38, R155, c[0x0][0x23c], -R136.reuse ;  /* 0x00008f009b267a23 */ /* 0x102fe40000010888 */
[----:B------:R-:W-:-:S02]  /*6010*/  FFMA.FTZ R241, R241, c[0x0][0x23c], -R136 ;  /* 0x00008f00f1f17a23 */ /* 0x000fc40000010888 */
[--C-:B------:R-:W-:Y:S01]  /*6020*/  FFMA.FTZ R240, R240, c[0x0][0x23c], -R136.reuse ;  /* 0x00008f00f0f07a23 */ /* 0x100fe20000010888 */
[----:B------:R1:W-:Y:S01]  /*6030*/  STL [R1+0x64], R38 ;  /* 0x0000642601007387 */ /* 0x0003e20000100800 */
[--C-:B------:R-:W-:Y:S02]  /*6040*/  FFMA.FTZ R237, R237, c[0x0][0x23c], -R136.reuse ;  /* 0x00008f00eded7a23 */ /* 0x100fe40000010888 */
[--C-:B------:R-:W-:Y:S02]  /*6050*/  FFMA.FTZ R236, R236, c[0x0][0x23c], -R136.reuse ;  /* 0x00008f00ecec7a23 */ /* 0x100fe40000010888 */
[--C-:B------:R-:W-:Y:S02]  /*6060*/  FFMA.FTZ R116, R148, c[0x0][0x23c], -R136.reuse ;  /* 0x00008f0094747a23 */ /* 0x100fe40000010888 */
[--C-:B------:R-:W-:Y:S02]  /*6070*/  FFMA.FTZ R104, R138, c[0x0][0x23c], -R136.reuse ;  /* 0x00008f008a687a23 */ /* 0x100fe40000010888 */
[----:B------:R-:W-:-:S02]  /*6080*/  FFMA.FTZ R108, R137, c[0x0][0x23c], -R136 ;  /* 0x00008f00896c7a23 */ /* 0x000fc40000010888 */
[--C-:B------:R-:W-:Y:S01]  /*6090*/  FFMA.FTZ R107, R146, c[0x0][0x23c], -R136.reuse ;  /* 0x00008f00926b7a23 */ /* 0x100fe20000010888 */
[----:B------:R-:W-:Y:S01]  /*60a0*/  LOP3.LUT R153, R214, 0xffff, RZ, 0xc0, !PT ;  /* 0x0000ffffd6997812 */ /* 0x000fe200078ec0ff */
[----:B------:R-:W-:Y:S01]  /*60b0*/  FFMA.FTZ R103, R147, c[0x0][0x23c], -R136 ;  /* 0x00008f0093677a23 */ /* 0x000fe20000010888 */
[----:B------:R-:W-:Y:S01]  /*60c0*/  SHF.R.U32.HI R154, RZ, 0x10, R214 ;  /* 0x00000010ff9a7819 */ /* 0x000fe200000116d6 */
[----:B------:R-:W-:Y:S01]  /*60d0*/  MUFU.EX2 R158, R213 ;  /* 0x000000d5009e7308 */ /* 0x000fe20000000800 */
[----:B-1----:R-:W-:Y:S01]  /*60e0*/  FFMA.FTZ R38, R156, c[0x0][0x23c], -R136 ;  /* 0x00008f009c267a23 */ /* 0x002fe20000010888 */
[----:B------:R-:W-:Y:S01]  /*60f0*/  LOP3.LUT R136, R214, 0xff, RZ, 0xc0, !PT ;  /* 0x000000ffd6887812 */ /* 0x000fe200078ec0ff */
[----:B------:R1:W2:Y:S03]  /*6100*/  LDL.LU R148, [R1+0x2dc] ;  /* 0x0002dc0001947983 */ /* 0x0002a60000300800 */
[----:B------:R-:W-:Y:S01]  /*6110*/  ISETP.GE.U32.AND P3, PT, R251, R136, PT ;  /* 0x00000088fb00720c */ /* 0x000fe20003f66070 */
[----:B------:R1:W3:Y:S01]  /*6120*/  LDL.LU R138, [R1+0x2d8] ;  /* 0x0002d800018a7983 */ /* 0x0002e20000300800 */
[----:B------:R-:W-:-:S02]  /*6130*/  SHF.R.U32.HI R136, RZ, 0x18, R214 ;  /* 0x00000018ff887819 */ /* 0x000fc400000116d6 */
[----:B------:R-:W-:Y:S01]  /*6140*/  SHF.R.U32.HI R153, RZ, 0x8, R153 ;  /* 0x00000008ff997819 */ /* 0x000fe20000011699 */
[----:B------:R-:W-:Y:S01]  /*6150*/  MUFU.EX2 R214, R144 ;  /* 0x0000009000d67308 */ /* 0x000fe20000000800 */
[----:B------:R-:W-:Y:S01]  /*6160*/  ISETP.GE.U32.AND P2, PT, R251, R136, PT ;  /* 0x00000088fb00720c */ /* 0x000fe20003f46070 */
[----:B------:R1:W4:Y:S01]  /*6170*/  LDL.LU R147, [R1+0x2d4] ;  /* 0x0002d40001937983 */ /* 0x0003220000300800 */
[----:B------:R-:W-:Y:S02]  /*6180*/  LOP3.LUT R153, R153, 0xffff, RZ, 0xc0, !PT ;  /* 0x0000ffff99997812 */ /* 0x000fe400078ec0ff */
[----:B------:R-:W-:Y:S01]  /*6190*/  LOP3.LUT R154, R154, 0xff, RZ, 0xc0, !PT ;  /* 0x000000ff9a9a7812 */ /* 0x000fe200078ec0ff */
[----:B------:R1:W4:Y:S02]  /*61a0*/  LDL.LU R137, [R1+0x2d0] ;  /* 0x0002d00001897983 */ /* 0x0003240000300800 */
[----:B------:R-:W1:Y:S01]  /*61b0*/  MUFU.EX2 R136, R141 ;  /* 0x0000008d00887308 */ /* 0x000e620000000800 */
[C---:B------:R-:W-:Y:S01]  /*61c0*/  ISETP.GE.U32.AND P4, PT, R251.reuse, R153, PT ;  /* 0x00000099fb00720c */ /* 0x040fe20003f86070 */
[----:B------:R-:W-:Y:S01]  /*61d0*/  @!P3 HFMA2.BF16_V2 R151, -RZ.H0_H0, RZ.H0_H0, -R238.H0_H0 ;  /* 0x200000ffff97b231 */ /* 0x000fe200003409ee */
[----:B------:R-:W-:Y:S01]  /*61e0*/  ISETP.GE.U32.AND P1, PT, R251, R154, PT ;  /* 0x0000009afb00720c */ /* 0x000fe20003f26070 */
[----:B------:R2:W4:Y:S01]  /*61f0*/  LDL.LU R146, [R1+0x2cc] ;  /* 0x0002cc0001927983 */ /* 0x0005220000300800 */
[----:B-1----:R-:W-:Y:S01]  /*6200*/  FADD.FTZ R76, R136, R214 ;  /* 0x000000d6884c7221 */ /* 0x002fe20000010000 */
[----:B------:R-:W-:-:S08]  /*6210*/  F2FP.BF16.PACK_AB R214, R214, R136 ;  /* 0x00000088d6d6723e */ /* 0x000fd000000010ff */
[----:B------:R-:W-:Y:S01]  /*6220*/  @!P4 HFMA2.BF16_V2 R135, -RZ.H0_H0, RZ.H0_H0, -R239.H0_H0 ;  /* 0x200000ffff87c231 */ /* 0x000fe200003409ef */
[----:B------:R-:W-:Y:S01]  /*6230*/  PRMT R136, R238, 0x5410, R239 ;  /* 0x00005410ee887816 */ /* 0x000fe200000000ef */
[----:B------:R1:W1:Y:S01]  /*6240*/  MUFU.EX2 R153, R55 ;  /* 0x0000003700997308 */ /* 0x0002620000000800 */
[C---:B------:R-:W-:Y:S01]  /*6250*/  PRMT R159, R214.reuse, 0x7632, R159 ;  /* 0x00007632d69f7816 */ /* 0x040fe2000000009f */
[----:B------:R-:W-:Y:S01]  /*6260*/  @!P1 HFMA2.BF16_V2 R142, -RZ.H0_H0, RZ.H0_H0, -R214.H0_H0 ;  /* 0x200000ffff8e9231 */ /* 0x000fe200003409d6 */
[----:B------:R-:W-:Y:S01]  /*6270*/  @!P3 PRMT R238, R151, 0x5410, RZ ;  /* 0x0000541097eeb816 */ /* 0x000fe200000000ff */
[----:B------:R1:W4:Y:S01]  /*6280*/  LDL.LU R141, [R1+0x2c8] ;  /* 0x0002c800018d7983 */ /* 0x0003220000300800 */
[----:B------:R-:W-:Y:S02]  /*6290*/  LOP3.LUT R151, R139, 0xff, RZ, 0xc0, !PT ;  /* 0x000000ff8b977812 */ /* 0x000fe400078ec0ff */
[----:B------:R-:W-:Y:S01]  /*62a0*/  @!P4 PRMT R239, R135, 0x5410, RZ ;  /* 0x0000541087efc816 */ /* 0x000fe200000000ff */
[----:B------:R-:W-:Y:S01]  /*62b0*/  @!P2 HFMA2.BF16_V2 R150, -RZ.H0_H0, RZ.H0_H0, -R159.H0_H0 ;  /* 0x200000ffff96a231 */ /* 0x000fe2000034099f */
[----:B------:R-:W-:-:S02]  /*62c0*/  PRMT R135, R214, 0x5410, R159 ;  /* 0x00005410d6877816 */ /* 0x000fc4000000009f */
[----:B------:R-:W-:Y:S01]  /*62d0*/  PRMT R156, R73, 0x7632, R156 ;  /* 0x00007632499c7816 */ /* 0x000fe2000000009c */
[----:B------:R-:W-:Y:S01]  /*62e0*/  FADD.FTZ R76, R158, R76 ;  /* 0x0000004c9e4c7221 */ /* 0x000fe20000010000 */
[----:B------:R-:W-:Y:S01]  /*62f0*/  @!P1 PRMT R214, R142, 0x5410, RZ ;  /* 0x000054108ed69816 */ /* 0x000fe200000000ff */
[----:B------:R1:W4:Y:S01]  /*6300*/  LDL.LU R144, [R1+0x2c4] ;  /* 0x0002c40001907983 */ /* 0x0003220000300800 */
[----:B------:R-:W-:Y:S02]  /*6310*/  ISETP.GE.U32.AND P3, PT, R251, R151, PT ;  /* 0x00000097fb00720c */ /* 0x000fe40003f66070 */
[----:B------:R-:W-:Y:S01]  /*6320*/  LOP3.LUT R142, R54, 0xffff, RZ, 0xc0, !PT ;  /* 0x0000ffff368e7812 */ /* 0x000fe200078ec0ff */
[----:B------:R1:W4:Y:S01]  /*6330*/  LDL.LU R139, [R1+0x2c0] ;  /* 0x0002c000018b7983 */ /* 0x0003220000300800 */
[----:B------:R-:W-:Y:S02]  /*6340*/  PRMT R151, R73, 0x7610, R151 ;  /* 0x0000761049977816 */ /* 0x000fe40000000097 */
[----:B------:R-:W-:-:S03]  /*6350*/  SHF.R.U32.HI R142, RZ, 0x8, R142 ;  /* 0x00000008ff8e7819 */ /* 0x000fc6000001168e */
[----:B------:R-:W-:Y:S01]  /*6360*/  @!P6 HFMA2.BF16_V2 R149, -RZ.H0_H0, RZ.H0_H0, -R151.H0_H0 ;  /* 0x200000ffff95e231 */ /* 0x000fe20000340997 */
[----:B------:R-:W-:Y:S02]  /*6370*/  LOP3.LUT R73, R142, 0xffff, RZ, 0xc0, !PT ;  /* 0x0000ffff8e497812 */ /* 0x000fe400078ec0ff */
[----:B------:R-:W-:Y:S02]  /*6380*/  PRMT R142, R151, 0x5410, R156 ;  /* 0x00005410978e7816 */ /* 0x000fe4000000009c */
[----:B------:R-:W-:Y:S02]  /*6390*/  @!P6 PRMT R151, R149, 0x5410, RZ ;  /* 0x000054109597e816 */ /* 0x000fe400000000ff */
[----:B------:R-:W-:Y:S02]  /*63a0*/  @!P2 PRMT R159, R150, 0x5410, RZ ;  /* 0x00005410969fa816 */ /* 0x000fe400000000ff */
[----:B------:R-:W-:Y:S02]  /*63b0*/  ISETP.GE.U32.AND P6, PT, R251, R73, PT ;  /* 0x00000049fb00720c */ /* 0x000fe40003fc6070 */
[----:B------:R-:W-:-:S02]  /*63c0*/  SHF.R.U32.HI R150, RZ, 0x8, R162 ;  /* 0x00000008ff967819 */ /* 0x000fc400000116a2 */
[----:B------:R-:W-:Y:S02]  /*63d0*/  LOP3.LUT R73, R233, UR10, RZ, 0x3c, !PT ;  /* 0x0000000ae9497c12 */ /* 0x000fe4000f8e3cff */
[----:B------:R-:W-:-:S03]  /*63e0*/  LOP3.LUT R150, R150, 0xffff, RZ, 0xc0, !PT ;  /* 0x0000ffff96967812 */ /* 0x000fc600078ec0ff */
[----:B-1----:R-:W-:Y:S01]  /*63f0*/  IMAD.WIDE.U32 R54, R73, -0x326172a9, RZ ;  /* 0xcd9e8d5749367825 */ /* 0x002fe200078e00ff */
[C---:B------:R-:W-:Y:S02]  /*6400*/  ISETP.GE.U32.AND P1, PT, R251.reuse, R150, PT ;  /* 0x00000096fb00720c */ /* 0x040fe40003f26070 */
[----:B------:R-:W-:Y:S01]  /*6410*/  ISETP.GE.U32.AND P4, PT, R251, R143, PT ;  /* 0x0000008ffb00720c */ /* 0x000fe20003f86070 */
[----:B------:R-:W-:Y:S01]  /*6420*/  FADD.FTZ R150, R153, R76 ;  /* 0x0000004c99967221 */ /* 0x000fe20000010000 */
[----:B------:R-:W-:Y:S01]  /*6430*/  LOP3.LUT R76, R55, UR20, R166, 0x96, !PT ;  /* 0x00000014374c7c12 */ /* 0x000fe2000f8e96a6 */
[----:B------:R1:W4:Y:S01]  /*6440*/  LDL.LU R143, [R1+0x2bc] ;  /* 0x0002bc00018f7983 */ /* 0x0003220000300800 */
[----:B------:R-:W-:Y:S02]  /*6450*/  LOP3.LUT R73, R161, UR18, R54, 0x96, !PT ;  /* 0x00000012a1497c12 */ /* 0x000fe4000f8e9636 */
[----:B------:R-:W-:Y:S02]  /*6460*/  ISETP.GE.U32.AND P2, PT, R251, R145, PT ;  /* 0x00000091fb00720c */ /* 0x000fe40003f46070 */
[----:B------:R1:W4:Y:S01]  /*6470*/  LDL.LU R145, [R1+0x2b8] ;  /* 0x0002b80001917983 */ /* 0x0003220000300800 */
[----:B------:R-:W-:Y:S01]  /*6480*/  F2FP.BF16.PACK_AB R158, R153, R158 ;  /* 0x0000009e999e723e */ /* 0x000fe200000010ff */
[----:B------:R-:W-:-:S02]  /*6490*/  IMAD.WIDE.U32 R160, R76, -0x2daee0ad, RZ ;  /* 0xd2511f534ca07825 */ /* 0x000fc400078e00ff */
[----:B------:R1:W4:Y:S02]  /*64a0*/  LDL.LU R162, [R1+0x2b4] ;  /* 0x0002b40001a27983 */ /* 0x0003240000300800 */
[----:B------:R-:W-:Y:S02]  /*64b0*/  IMAD.WIDE.U32 R154, R73, -0x2daee0ad, RZ ;  /* 0xd2511f53499a7825 */ /* 0x000fe400078e00ff */
[----:B------:R-:W4:Y:S04]  /*64c0*/  LDL.LU R213, [R1+0x2b0] ;  /* 0x0002b00001d57983 */ /* 0x000f280000300800 */
[----:B------:R-:W4:Y:S01]  /*64d0*/  LDL.LU R153, [R1+0xb0] ;  /* 0x0000b00001997983 */ /* 0x000f220000300800 */
[----:B------:R-:W-:Y:S02]  /*64e0*/  LOP3.LUT R76, R161, UR17, R234, 0x96, !PT ;  /* 0x00000011a14c7c12 */ /* 0x000fe4000f8e96ea */
[----:B------:R-:W-:Y:S01]  /*64f0*/  LOP3.LUT R73, R155, UR15, R160, 0x96, !PT ;  /* 0x0000000f9b497c12 */ /* 0x000fe2000f8e96a0 */
[----:B------:R-:W4:Y:S04]  /*6500*/  LDL.LU R149, [R1+0x48] ;  /* 0x0000480001957983 */ /* 0x000f280000300800 */
[----:B------:R1:W4:Y:S04]  /*6510*/  LDL.LU.64 R160, [R1+0x2a8] ;  /* 0x0002a80001a07983 */ /* 0x0003280000300a00 */
[----:B------:R-:W-:Y:S04]  /*6520*/  STL.64 [R1+0x2a0], R10 ;  /* 0x0002a00a01007387 */ /* 0x000fe80000100a00 */
[----:B------:R1:W-:Y:S04]  /*6530*/  STL.64 [R1+0x298], R8 ;  /* 0x0002980801007387 */ /* 0x0003e80000100a00 */
[----:B-1----:R-:W4:Y:S04]  /*6540*/  LDL.LU R9, [R1+0x44] ;  /* 0x0000440001097983 */ /* 0x002f280000300800 */
[----:B------:R-:W-:Y:S01]  /*6550*/  STL [R1+0x294], R168 ;  /* 0x000294a801007387 */ /* 0x000fe20000100800 */
[----:B------:R-:W-:-:S03]  /*6560*/  IMAD.WIDE.U32 R10, R76, -0x326172a9, RZ ;  /* 0xcd9e8d574c0a7825 */ /* 0x000fc600078e00ff */
[----:B------:R-:W-:Y:S04]  /*6570*/  STL [R1+0x290], R0 ;  /* 0x0002900001007387 */ /* 0x000fe80000100800 */
[----:B------:R-:W-:Y:S04]  /*6580*/  STL.64 [R1+0x288], R238 ;  /* 0x000288ee01007387 */ /* 0x000fe80000100a00 */
[----:B------:R1:W-:Y:S04]  /*6590*/  STL.64 [R1+0x280], R164 ;  /* 0x000280a401007387 */ /* 0x0003e80000100a00 */
[----:B------:R1:W-:Y:S02]  /*65a0*/  STL.64 [R1+0x278], R2 ;  /* 0x0002780201007387 */ /* 0x0003e40000100a00 */
[----:B-1----:R-:W-:-:S05]  /*65b0*/  IMAD.WIDE.U32 R164, R246, -0x326172a9, RZ ;  /* 0xcd9e8d57f6a47825 */ /* 0x002fca00078e00ff */
[----:B------:R-:W-:-:S05]  /*65c0*/  LOP3.LUT R76, R11, UR16, R164, 0x96, !PT ;  /* 0x000000100b4c7c12 */ /* 0x000fca000f8e96a4 */
[----:B------:R-:W-:-:S05]  /*65d0*/  IMAD.WIDE.U32 R2, R76, -0x2daee0ad, RZ ;  /* 0xd2511f534c027825 */ /* 0x000fca00078e00ff */
[----:B------:R-:W-:Y:S01]  /*65e0*/  LOP3.LUT R76, R3, UR13, R154, 0x96, !PT ;  /* 0x0000000d034c7c12 */ /* 0x000fe2000f8e969a */
[----:B------:R-:W-:-:S04]  /*65f0*/  IMAD.WIDE.U32 R238, R73, -0x326172a9, RZ ;  /* 0xcd9e8d5749ee7825 */ /* 0x000fc800078e00ff */
[----:B------:R-:W-:Y:S01]  /*6600*/  IMAD.WIDE.U32 R154, R76, -0x326172a9, RZ ;  /* 0xcd9e8d574c9a7825 */ /* 0x000fe200078e00ff */
[----:B------:R-:W-:-:S04]  /*6610*/  @!P1 HFMA2.BF16_V2 R140, -RZ.H0_H0, RZ.H0_H0, -R156.H0_H0 ;  /* 0x200000ffff8c9231 */ /* 0x000fc8000034099c */
[----:B------:R-:W-:Y:S02]  /*6620*/  LOP3.LUT R76, R155, UR12, R238, 0x96, !PT ;  /* 0x0000000c9b4c7c12 */ /* 0x000fe4000f8e96ee */
[----:B------:R-:W-:Y:S02]  /*6630*/  PRMT R157, R158, 0x7632, R157 ;  /* 0x000076329e9d7816 */ /* 0x000fe4000000009d */
[----:B------:R-:W-:Y:S02]  /*6640*/  LOP3.LUT R73, R239, UR14, R10, 0x96, !PT ;  /* 0x0000000eef497c12 */ /* 0x000fe4000f8e960a */
[----:B------:R-:W-:-:S03]  /*6650*/  @!P1 PRMT R156, R140, 0x5410, RZ ;  /* 0x000054108c9c9816 */ /* 0x000fc600000000ff */
[----:B------:R-:W-:-:S05]  /*6660*/  IMAD.WIDE.U32 R10, R73, -0x2daee0ad, RZ ;  /* 0xd2511f53490a7825 */ /* 0x000fca00078e00ff */
[----:B------:R-:W-:-:S05]  /*6670*/  LOP3.LUT R73, R11, UR11, R2, 0x96, !PT ;  /* 0x0000000b0b497c12 */ /* 0x000fca000f8e9602 */
[----:B------:R-:W-:-:S05]  /*6680*/  IMAD.WIDE.U32 R238, R73, -0x326172a9, RZ ;  /* 0xcd9e8d5749ee7825 */ /* 0x000fca00078e00ff */
[----:B------:R-:W-:Y:S02]  /*6690*/  LOP3.LUT R73, R239, UR31, R154, 0x96, !PT ;  /* 0x0000001fef497c12 */ /* 0x000fe4000f8e969a */
[----:B------:R-:W-:Y:S02]  /*66a0*/  SHF.R.U32.HI R154, RZ, 0x18, R238 ;  /* 0x00000018ff9a7819 */ /* 0x000fe400000116ee */
[----:B------:R-:W-:Y:S02]  /*66b0*/  LOP3.LUT R3, R238, 0xffff, RZ, 0xc0, !PT ;  /* 0x0000ffffee037812 */ /* 0x000fe400078ec0ff */
[----:B------:R-:W4:Y:S04]  /*66c0*/  LDL.LU R239, [R1+0x40] ;  /* 0x0000400001ef7983 */ /* 0x000f280000300800 */
[----:B------:R-:W4:Y:S04]  /*66d0*/  LDL.LU R0, [R1+0x38] ;  /* 0x0000380001007983 */ /* 0x000f280000300800 */
[----:B------:R-:W4:Y:S01]  /*66e0*/  LDL.LU R168, [R1+0x34] ;  /* 0x0000340001a87983 */ /* 0x000f220000300800 */
[----:B--2---:R-:W-:-:S02]  /*66f0*/  @!P5 HFMA2.BF16_V2 R148, -RZ.H0_H0, RZ.H0_H0, -R157.H0_H0 ;  /* 0x200000ffff94d231 */ /* 0x004fc4000034099d */
[----:B---3--:R-:W-:Y:S01]  /*6700*/  @!P3 HFMA2.BF16_V2 R138, -RZ.H0_H0, RZ.H0_H0, -R158.H0_H0 ;  /* 0x200000ffff8ab231 */ /* 0x008fe2000034099e */
[----:B----4-:R-:W1:Y:S08]  /*6710*/  MUFU.EX2 R155, R153 ;  /* 0x00000099009b7308 */ /* 0x010e700000000800 */
[----:B------:R-:W2:Y:S01]  /*6720*/  MUFU.EX2 R153, R149 ;  /* 0x0000009500997308 */ /* 0x000ea20000000800 */
[----:B------:R-:W-:-:S04]  /*6730*/  LOP3.LUT R140, R9, 0xff, RZ, 0xc0, !PT ;  /* 0x000000ff098c7812 */ /* 0x000fc800078ec0ff */
[----:B------:R-:W-:Y:S02]  /*6740*/  ISETP.GE.U32.AND P1, PT, R251, R140, PT ;  /* 0x0000008cfb00720c */ /* 0x000fe40003f26070 */
[----:B------:R-:W-:Y:S02]  /*6750*/  PRMT R140, R158, 0x5410, R157 ;  /* 0x000054109e8c7816 */ /* 0x000fe4000000009d */
[----:B------:R-:W-:Y:S01]  /*6760*/  @!P5 PRMT R157, R148, 0x5410, RZ ;  /* 0x00005410949dd816 */ /* 0x000fe200000000ff */
[--C-:B-1----:R-:W-:Y:S01]  /*6770*/  FADD.FTZ R148, R155, R150.reuse ;  /* 0x000000969b947221 */ /* 0x102fe20000010000 */
[C---:B--2---:R-:W-:Y:S02]  /*6780*/  F2FP.BF16.PACK_AB R155, R153.reuse, R155 ;  /* 0x0000009b999b723e */ /* 0x044fe400000010ff */
[C---:B------:R-:W-:Y:S01]  /*6790*/  PRMT R150, R72.reuse, 0x7610, R150 ;  /* 0x0000761048967816 */ /* 0x040fe20000000096 */
[----:B------:R-:W-:Y:S01]  /*67a0*/  FADD.FTZ R148, R153, R148 ;  /* 0x0000009499947221 */ /* 0x000fe20000010000 */
[----:B------:R-:W-:-:S02]  /*67b0*/  PRMT R153, R72, 0x7632, R153 ;  /* 0x0000763248997816 */ /* 0x000fc40000000099 */
[----:B------:R-:W-:Y:S02]  /*67c0*/  SHF.R.U32.HI R72, RZ, 0x18, R9 ;  /* 0x00000018ff487819 */ /* 0x000fe40000011609 */
[----:B------:R-:W-:Y:S01]  /*67d0*/  @!P3 PRMT R158, R138, 0x5410, RZ ;  /* 0x000054108a9eb816 */ /* 0x000fe200000000ff */
[----:B------:R-:W-:Y:S01]  /*67e0*/  @!P1 HFMA2.BF16_V2 R147, -RZ.H0_H0, RZ.H0_H0, -R150.H0_H0 ;  /* 0x200000ffff939231 */ /* 0x000fe20000340996 */
[----:B------:R-:W-:Y:S02]  /*67f0*/  ISETP.GE.U32.AND P3, PT, R251, R72, PT ;  /* 0x00000048fb00720c */ /* 0x000fe40003f66070 */
[----:B------:R-:W-:Y:S02]  /*6800*/  PRMT R138, R150, 0x5410, R153 ;  /* 0x00005410968a7816 */ /* 0x000fe40000000099 */
[----:B------:R-:W-:Y:S02]  /*6810*/  @!P1 PRMT R150, R147, 0x5410, RZ ;  /* 0x0000541093969816 */ /* 0x000fe400000000ff */
[----:B------:R-:W-:-:S02]  /*6820*/  ISETP.GE.U32.AND P1, PT, R251, R154, PT ;  /* 0x0000009afb00720c */ /* 0x000fc40003f26070 */
[----:B------:R-:W-:Y:S01]  /*6830*/  PRMT R154, R155, 0x7632, R154 ;  /* 0x000076329b9a7816 */ /* 0x000fe2000000009a */
[----:B------:R-:W-:-:S04]  /*6840*/  @!P6 HFMA2.BF16_V2 R137, -RZ.H0_H0, RZ.H0_H0, -R153.H0_H0 ;  /* 0x200000ffff89e231 */ /* 0x000fc80000340999 */
[----:B------:R-:W-:Y:S01]  /*6850*/  @!P3 HFMA2.BF16_V2 R146, -RZ.H0_H0, RZ.H0_H0, -R154.H0_H0 ;  /* 0x200000ffff92b231 */ /* 0x000fe2000034099a */
[----:B------:R-:W-:Y:S02]  /*6860*/  @!P6 PRMT R153, R137, 0x5410, RZ ;  /* 0x000054108999e816 */ /* 0x000fe400000000ff */
[----:B------:R-:W-:Y:S02]  /*6870*/  PRMT R137, R155, 0x5410, R154 ;  /* 0x000054109b897816 */ /* 0x000fe4000000009a */
[----:B------:R-:W-:Y:S02]  /*6880*/  @!P3 PRMT R154, R146, 0x5410, RZ ;  /* 0x00005410929ab816 */ /* 0x000fe400000000ff */
[----:B------:R-:W2:Y:S01]  /*6890*/  LDL.LU R146, [R1+0x3c] ;  /* 0x00003c0001927983 */ /* 0x000ea20000300800 */
[----:B------:R-:W-:Y:S02]  /*68a0*/  SHF.R.U32.HI R72, RZ, 0x10, R9 ;  /* 0x00000010ff487819 */ /* 0x000fe40000011609 */
[----:B------:R-:W-:-:S02]  /*68b0*/  LOP3.LUT R149, R238, 0xff, RZ, 0xc0, !PT ;  /* 0x000000ffee957812 */ /* 0x000fc400078ec0ff */
[----:B------:R-:W-:Y:S02]  /*68c0*/  LOP3.LUT R72, R72, 0xff, RZ, 0xc0, !PT ;  /* 0x000000ff48487812 */ /* 0x000fe400078ec0ff */
[C---:B------:R-:W-:Y:S02]  /*68d0*/  ISETP.GE.U32.AND P5, PT, R251.reuse, R149, PT ;  /* 0x00000095fb00720c */ /* 0x040fe40003fa6070 */
[----:B------:R-:W-:Y:S02]  /*68e0*/  ISETP.GE.U32.AND P6, PT, R251, R72, PT ;  /* 0x00000048fb00720c */ /* 0x000fe40003fc6070 */
[----:B------:R-:W-:Y:S01]  /*68f0*/  SHF.R.U32.HI R149, RZ, 0x10, R238 ;  /* 0x00000010ff957819 */ /* 0x000fe200000116ee */
[----:B------:R-:W-:Y:S03]  /*6900*/  MUFU.EX2 R147, R249 ;  /* 0x000000f900937308 */ /* 0x000fe60000000800 */
[----:B------:R-:W-:-:S05]  /*6910*/  LOP3.LUT R149, R149, 0xff, RZ, 0xc0, !PT ;  /* 0x000000ff95957812 */ /* 0x000fca00078ec0ff */
[----:B------:R-:W-:Y:S01]  /*6920*/  MUFU.EX2 R238, R248 ;  /* 0x000000f800ee7308 */ /* 0x000fe20000000800 */
[----:B------:R-:W-:Y:S01]  /*6930*/  ISETP.GE.U32.AND P3, PT, R251, R149, PT ;  /* 0x00000095fb00720c */ /* 0x000fe20003f66070 */
[----:B------:R-:W-:-:S05]  /*6940*/  @!P6 HFMA2.BF16_V2 R141, -RZ.H0_H0, RZ.H0_H0, -R155.H0_H0 ;  /* 0x200000ffff8de231 */ /* 0x000fca000034099b */
[----:B------:R-:W-:Y:S01]  /*6950*/  @!P6 PRMT R155, R141, 0x5410, RZ ;  /* 0x000054108d9be816 */ /* 0x000fe200000000ff */
[----:B------:R-:W-:Y:S01]  /*6960*/  IMAD.WIDE.U32 R8, R76, -0x2daee0ad, RZ ;  /* 0xd2511f534c087825 */ /* 0x000fe200078e00ff */
[----:B------:R-:W1:Y:S08]  /*6970*/  MUFU.EX2 R149, R239 ;  /* 0x000000ef00957308 */ /* 0x000e700000000800 */
[----:B------:R-:W3:Y:S01]  /*6980*/  MUFU.EX2 R0, R0 ;  /* 0x0000000000007308 */ /* 0x000ee20000000800 */
[----:B-1----:R-:W-:Y:S01]  /*6990*/  FADD.FTZ R148, R149, R148 ;  /* 0x0000009495947221 */ /* 0x002fe20000010000 */
[----:B------:R-:W-:-:S02]  /*69a0*/  LOP3.LUT R168, R168, 0xff, RZ, 0xc0, !PT ;  /* 0x000000ffa8a87812 */ /* 0x000fc400078ec0ff */
[----:B---3--:R-:W-:Y:S02]  /*69b0*/  F2FP.BF16.PACK_AB R149, R0, R149 ;  /* 0x000000950095723e */ /* 0x008fe400000010ff */
[----:B------:R-:W-:Y:S02]  /*69c0*/  LOP3.LUT R249, R9, UR32, R10, 0x96, !PT ;  /* 0x0000002009f97c12 */ /* 0x000fe4000f8e960a */
[----:B------:R1:W3:Y:S01]  /*69d0*/  LDL.LU.64 R10, [R1+0x2a0] ;  /* 0x0002a000010a7983 */ /* 0x0002e20000300a00 */
[C---:B------:R-:W-:Y:S02]  /*69e0*/  LOP3.LUT R72, R8.reuse, 0xff, RZ, 0xc0, !PT ;  /* 0x000000ff08487812 */ /* 0x040fe400078ec0ff */
[----:B------:R-:W-:Y:S02]  /*69f0*/  LOP3.LUT R76, R8, 0xffff, RZ, 0xc0, !PT ;  /* 0x0000ffff084c7812 */ /* 0x000fe400078ec0ff */
[--C-:B------:R-:W-:Y:S02]  /*6a00*/  SHF.R.U32.HI R248, RZ, 0x10, R8.reuse ;  /* 0x00000010fff87819 */ /* 0x100fe40000011608 */
[----:B------:R-:W-:-:S02]  /*6a10*/  SHF.R.U32.HI R2, RZ, 0x18, R8 ;  /* 0x00000018ff027819 */ /* 0x000fc40000011608 */
[----:B------:R1:W4:Y:S04]  /*6a20*/  LDL.LU.64 R8, [R1+0x298] ;  /* 0x0002980001087983 */ /* 0x0003280000300a00 */
[----:B------:R-:W3:Y:S01]  /*6a30*/  LDL.LU R239, [R1+0x2c] ;  /* 0x00002c0001ef7983 */ /* 0x000ee20000300800 */
[----:B--2---:R-:W-:Y:S01]  /*6a40*/  SHF.R.U32.HI R141, RZ, 0x8, R146 ;  /* 0x00000008ff8d7819 */ /* 0x004fe20000011692 */
[----:B------:R-:W-:Y:S01]  /*6a50*/  FADD.FTZ R146, R147, R152 ;  /* 0x0000009893927221 */ /* 0x000fe20000010000 */
[C---:B------:R-:W-:Y:S02]  /*6a60*/  F2FP.BF16.PACK_AB R152, R238.reuse, R147 ;  /* 0x00000093ee98723e */ /* 0x040fe400000010ff */
[----:B------:R-:W-:Y:S01]  /*6a70*/  LOP3.LUT R141, R141, 0xffff, RZ, 0xc0, !PT ;  /* 0x0000ffff8d8d7812 */ /* 0x000fe200078ec0ff */
[----:B------:R-:W-:Y:S01]  /*6a80*/  FADD.FTZ R146, R238, R146 ;  /* 0x00000092ee927221 */ /* 0x000fe20000010000 */
[----:B------:R-:W-:-:S02]  /*6a90*/  PRMT R147, R152, 0x7632, R147 ;  /* 0x0000763298937816 */ /* 0x000fc40000000093 */
[----:B------:R-:W-:Y:S01]  /*6aa0*/  ISETP.GE.U32.AND P6, PT, R251, R141, PT ;  /* 0x0000008dfb00720c */ /* 0x000fe20003fc6070 */
[----:B------:R-:W-:Y:S01]  /*6ab0*/  @!P4 HFMA2.BF16_V2 R144, -RZ.H0_H0, RZ.H0_H0, -R152.H0_H0 ;  /* 0x200000ffff90c231 */ /* 0x000fe20000340998 */
[----:B------:R2:W1:Y:S01]  /*6ac0*/  MUFU.EX2 R238, R245 ;  /* 0x000000f500ee7308 */ /* 0x0004620000000800 */
[----:B------:R-:W-:-:S03]  /*6ad0*/  PRMT R141, R152, 0x5410, R147 ;  /* 0x00005410988d7816 */ /* 0x000fc60000000093 */
[----:B------:R-:W-:-:S04]  /*6ae0*/  @!P4 PRMT R152, R144, 0x5410, RZ ;  /* 0x000054109098c816 */ /* 0x000fc800000000ff */
[----:B------:R1:W1:Y:S01]  /*6af0*/  MUFU.EX2 R144, R221 ;  /* 0x000000dd00907308 */ /* 0x0002620000000800 */
[----:B--2---:R-:W-:Y:S01]  /*6b00*/  FADD.FTZ R245, R0, R148 ;  /* 0x0000009400f57221 */ /* 0x004fe20000010000 */
[----:B------:R-:W-:Y:S01]  /*6b10*/  LOP3.LUT R148, R73, 0xffff, RZ, 0xc0, !PT ;  /* 0x0000ffff49947812 */ /* 0x000fe200078ec0ff */
[----:B------:R-:W-:-:S03]  /*6b20*/  @!P6 HFMA2.BF16_V2 R139, -RZ.H0_H0, RZ.H0_H0, -R147.H0_H0 ;  /* 0x200000ffff8be231 */ /* 0x000fc60000340993 */
[--C-:B-1----:R-:W-:Y:S02]  /*6b30*/  SHF.R.U32.HI R221, RZ, 0x8, R148.reuse ;  /* 0x00000008ffdd7819 */ /* 0x102fe40000011694 */
[----:B------:R-:W-:Y:S02]  /*6b40*/  PRMT R148, R149, 0x7632, R148 ;  /* 0x0000763295947816 */ /* 0x000fe40000000094 */
[----:B------:R-:W-:Y:S02]  /*6b50*/  ISETP.GE.U32.AND P4, PT, R251, R168, PT ;  /* 0x000000a8fb00720c */ /* 0x000fe40003f86070 */
[----:B------:R-:W-:Y:S01]  /*6b60*/  @!P6 PRMT R147, R139, 0x5410, RZ ;  /* 0x000054108b93e816 */ /* 0x000fe200000000ff */
[----:B------:R-:W-:Y:S01]  /*6b70*/  @!P2 HFMA2.BF16_V2 R94, -RZ.H0_H0, RZ.H0_H0, -R148.H0_H0 ;  /* 0x200000ffff5ea231 */ /* 0x000fe20000340994 */
[----:B------:R1:W5:Y:S01]  /*6b80*/  LDL.LU R168, [R1+0x294] ;  /* 0x0002940001a87983 */ /* 0x0003620000300800 */
[----:B------:R-:W-:-:S03]  /*6b90*/  PRMT R139, R149, 0x5410, R148 ;  /* 0x00005410958b7816 */ /* 0x000fc60000000094 */
[----:B------:R1:W5:Y:S01]  /*6ba0*/  LDL.LU R0, [R1+0x290] ;  /* 0x0002900001007983 */ /* 0x0003620000300800 */
[----:B------:R-:W-:-:S03]  /*6bb0*/  @!P2 PRMT R148, R94, 0x5410, RZ ;  /* 0x000054105e94a816 */ /* 0x000fc600000000ff */
[----:B------:R-:W2:Y:S01]  /*6bc0*/  LDL.LU R94, [R1+0x30] ;  /* 0x00003000015e7983 */ /* 0x000ea20000300800 */
[----:B------:R-:W-:Y:S01]  /*6bd0*/  LOP3.LUT R221, R221, 0xffff, RZ, 0xc0, !PT ;  /* 0x0000ffffdddd7812 */ /* 0x000fe200078ec0ff */
[----:B------:R-:W-:-:S03]  /*6be0*/  FADD.FTZ R146, R238, R146 ;  /* 0x00000092ee927221 */ /* 0x000fc60000010000 */
[----:B------:R-:W-:Y:S01]  /*6bf0*/  ISETP.GE.U32.AND P6, PT, R251, R221, PT ;  /* 0x000000ddfb00720c */ /* 0x000fe20003fc6070 */
[C---:B------:R-:W-:Y:S01]  /*6c00*/  FADD.FTZ R221, R144.reuse, R146 ;  /* 0x0000009290dd7221 */ /* 0x040fe20000010000 */
[----:B------:R-:W-:Y:S01]  /*6c10*/  F2FP.BF16.PACK_AB R144, R144, R238 ;  /* 0x000000ee9090723e */ /* 0x000fe200000010ff */
[----:B------:R-:W-:Y:S01]  /*6c20*/  @!P4 HFMA2.BF16_V2 R143, -RZ.H0_H0, RZ.H0_H0, -R149.H0_H0 ;  /* 0x200000ffff8fc231 */ /* 0x000fe20000340995 */
[----:B------:R-:W3:Y:S04]  /*6c30*/  LDL.LU R238, [R1+0x28] ;  /* 0x0000280001ee7983 */ /* 0x000ee80000300800 */
[----:B------:R-:W-:Y:S02]  /*6c40*/  @!P4 PRMT R149, R143, 0x5410, RZ ;  /* 0x000054108f95c816 */ /* 0x000fe400000000ff */
[----:B------:R-:W-:Y:S01]  /*6c50*/  PRMT R143, R144, 0x7632, R143 ;  /* 0x00007632908f7816 */ /* 0x000fe2000000008f */
[----:B--2---:R2:W-:Y:S02]  /*6c60*/  MUFU.EX2 R146, R94 ;  /* 0x0000005e00927308 */ /* 0x0045e40000000800 */
[----:B--2---:R-:W-:-:S04]  /*6c70*/  LOP3.LUT R94, R73, 0xff, RZ, 0xc0, !PT ;  /* 0x000000ff495e7812 */ /* 0x004fc800078ec0ff */
[----:B------:R-:W-:Y:S02]  /*6c80*/  ISETP.GE.U32.AND P2, PT, R251, R94, PT ;  /* 0x0000005efb00720c */ /* 0x000fe40003f46070 */
[----:B---3--:R2:W3:Y:S11]  /*6c90*/  MUFU.EX2 R94, R239 ;  /* 0x000000ef005e7308 */ /* 0x0084f60000000800 */
[----:B------:R-:W-:Y:S01]  /*6ca0*/  @!P2 HFMA2.BF16_V2 R145, -RZ.H0_H0, RZ.H0_H0, -R144.H0_H0 ;  /* 0x200000ffff91a231 */ /* 0x000fe20000340990 */
[----:B--2---:R-:W2:Y:S04]  /*6cb0*/  LDL.LU R239, [R1+0x24] ;  /* 0x0000240001ef7983 */ /* 0x004ea80000300800 */
[----:B---3--:R3:W-:Y:S02]  /*6cc0*/  STL [R1+0x2c], R94 ;  /* 0x00002c5e01007387 */ /* 0x0087e40000100800 */
[----:B---3--:R-:W-:-:S02]  /*6cd0*/  SHF.R.U32.HI R94, RZ, 0x18, R73 ;  /* 0x00000018ff5e7819 */ /* 0x008fc40000011649 */
[----:B------:R-:W-:Y:S02]  /*6ce0*/  SHF.R.U32.HI R73, RZ, 0x10, R73 ;  /* 0x00000010ff497819 */ /* 0x000fe40000011649 */
[----:B------:R-:W-:Y:S02]  /*6cf0*/  ISETP.GE.U32.AND P4, PT, R251, R94, PT ;  /* 0x0000005efb00720c */ /* 0x000fe40003f86070 */
[----:B------:R-:W-:Y:S02]  /*6d00*/  LOP3.LUT R73, R73, 0xff, RZ, 0xc0, !PT ;  /* 0x000000ff49497812 */ /* 0x000fe400078ec0ff */
[----:B------:R-:W-:Y:S02]  /*6d10*/  PRMT R94, R144, 0x5410, R143 ;  /* 0x00005410905e7816 */ /* 0x000fe4000000008f */
[----:B------:R-:W-:Y:S02]  /*6d20*/  @!P2 PRMT R144, R145, 0x5410, RZ ;  /* 0x000054109190a816 */ /* 0x000fe400000000ff */
[----:B------:R-:W-:-:S02]  /*6d30*/  ISETP.GE.U32.AND P2, PT, R251, R73, PT ;  /* 0x00000049fb00720c */ /* 0x000fc40003f46070 */
[----:B------:R-:W3:Y:S01]  /*6d40*/  LDL.LU R251, [R1+0x2c] ;  /* 0x00002c0001fb7983 */ /* 0x000ee20000300800 */
[----:B------:R-:W-:Y:S01]  /*6d50*/  FADD.FTZ R245, R146, R245 ;  /* 0x000000f592f57221 */ /* 0x000fe20000010000 */
[----:B------:R-:W-:-:S05]  /*6d60*/  @!P6 HFMA2.BF16_V2 R93, -RZ.H0_H0, RZ.H0_H0, -R143.H0_H0 ;  /* 0x200000ffff5de231 */ /* 0x000fca000034098f */
[----:B------:R-:W-:Y:S02]  /*6d70*/  @!P6 PRMT R143, R93, 0x5410, RZ ;  /* 0x000054105d8fe816 */ /* 0x000fe400000000ff */
[----:B------:R-:W-:-:S04]  /*6d80*/  SHF.R.U32.HI R93, RZ, 0x8, R3 ;  /* 0x00000008ff5d7819 */ /* 0x000fc80000011603 */
[----:B------:R-:W-:Y:S01]  /*6d90*/  LOP3.LUT R93, R93, 0xffff, RZ, 0xc0, !PT ;  /* 0x0000ffff5d5d7812 */ /* 0x000fe200078ec0ff */
[----:B------:R-:W1:Y:S08]  /*6da0*/  MUFU.EX2 R220, R220 ;  /* 0x000000dc00dc7308 */ /* 0x000e700000000800 */
[----:B------:R-:W4:Y:S08]  /*6db0*/  MUFU.EX2 R205, R205 ;  /* 0x000000cd00cd7308 */ /* 0x000f300000000800 */
[----:B------:R-:W-:Y:S01]  /*6dc0*/  MUFU.EX2 R204, R204 ;  /* 0x000000cc00cc7308 */ /* 0x000fe20000000800 */
[----:B-1----:R-:W-:Y:S01]  /*6dd0*/  FADD.FTZ R221, R220, R221 ;  /* 0x000000dddcdd7221 */ /* 0x002fe20000010000 */
[----:B------:R-:W-:-:S03]  /*6de0*/  UIADD3 UR5, UR30, 0x2, URZ ;  /* 0x000000021e057890 */ /* 0x000fc6000fffe03f */
[----:B----4-:R-:W-:Y:S01]  /*6df0*/  FADD.FTZ R221, R205, R221 ;  /* 0x000000ddcddd7221 */ /* 0x010fe20000010000 */
[----:B------:R-:W-:Y:S01]  /*6e00*/  ULOP3.LUT UR5, UR5, UR29, URZ, 0x3c, !UPT ;  /* 0x0000001d05057292 */ /* 0x000fe2000f8e3c3f */
[C---:B---3--:R-:W-:Y:S01]  /*6e10*/  FADD.FTZ R73, R251.reuse, R245 ;  /* 0x000000f5fb497221 */ /* 0x048fe20000010000 */
[----:B------:R-:W-:Y:S02]  /*6e20*/  F2FP.BF16.PACK_AB R146, R251, R146 ;  /* 0x00000092fb92723e */ /* 0x000fe400000010ff */
[----:B------:R-:W1:Y:S02]  /*6e30*/  LDC.U8 R251, c[0x0][0x2d8] ;  /* 0x0000b600fffb7b82 */ /* 0x000e640000000000 */
[----:B------:R-:W-:Y:S01]  /*6e40*/  PRMT R145, R146, 0x7632, R145 ;  /* 0x0000763292917816 */ /* 0x000fe20000000091 */
[----:B------:R-:W-:Y:S01]  /*6e50*/  @!P2 HFMA2.BF16_V2 R162, -RZ.H0_H0, RZ.H0_H0, -R146.H0_H0 ;  /* 0x200000ffffa2a231 */ /* 0x000fe20000340992 */
[----:B------:R3:W4:Y:S02]  /*6e60*/  MUFU.EX2 R245, R238 ;  /* 0x000000ee00f57308 */ /* 0x0007240000000800 */
[----:B---3--:R-:W3:Y:S01]  /*6e70*/  LDL.LU R238, [R1+0x18] ;  /* 0x0000180001ee7983 */ /* 0x008ee20000300800 */
[----:B-1----:R-:W-:-:S02]  /*6e80*/  ISETP.GE.U32.AND P6, PT, R251, R93, PT ;  /* 0x0000005dfb00720c */ /* 0x002fc40003fc6070 */
[----:B------:R-:W-:Y:S02]  /*6e90*/  PRMT R93, R146, 0x5410, R145 ;  /* 0x00005410925d7816 */ /* 0x000fe40000000091 */
[----:B------:R-:W-:Y:S02]  /*6ea0*/  @!P2 PRMT R146, R162, 0x5410, RZ ;  /* 0x00005410a292a816 */ /* 0x000fe400000000ff */
[----:B--2---:R1:W2:Y:S02]  /*6eb0*/  MUFU.EX2 R162, R239 ;  /* 0x000000ef00a27308 */ /* 0x0042a40000000800 */
[----:B-1----:R-:W3:Y:S01]  /*6ec0*/  LDL.LU R239, [R1+0x14] ;  /* 0x0000140001ef7983 */ /* 0x002ee20000300800 */
[----:B------:R-:W-:-:S05]  /*6ed0*/  @!P4 HFMA2.BF16_V2 R134, -RZ.H0_H0, RZ.H0_H0, -R145.H0_H0 ;  /* 0x200000ffff86c231 */ /* 0x000fca0000340991 */
[----:B------:R-:W-:Y:S02]  /*6ee0*/  @!P4 PRMT R145, R134, 0x5410, RZ ;  /* 0x000054108691c816 */ /* 0x000fe400000000ff */
[----:B------:R-:W-:Y:S02]  /*6ef0*/  ISETP.GE.U32.AND P4, PT, R251, R72, PT ;  /* 0x00000048fb00720c */ /* 0x000fe40003f86070 */
[----:B------:R-:W-:Y:S02]  /*6f00*/  F2FP.BF16.PACK_AB R72, R205, R220 ;  /* 0x000000dccd48723e */ /* 0x000fe400000010ff */
[----:B------:R-:W-:Y:S02]  /*6f10*/  LOP3.LUT R134, R249, 0xffff, RZ, 0xc0, !PT ;  /* 0x0000fffff9867812 */ /* 0x000fe400078ec0ff */
[----:B------:R-:W-:Y:S02]  /*6f20*/  PRMT R208, R72, 0x7610, R208 ;  /* 0x0000761048d07816 */ /* 0x000fe400000000d0 */
[----:B------:R-:W-:-:S02]  /*6f30*/  SHF.R.U32.HI R134, RZ, 0x8, R134 ;  /* 0x00000008ff867819 */ /* 0x000fc40000011686 */
[----:B------:R-:W-:Y:S01]  /*6f40*/  PRMT R212, R72, 0x7632, R212 ;  /* 0x0000763248d47816 */ /* 0x000fe200000000d4 */
[----:B------:R-:W-:Y:S01]  /*6f50*/  @!P5 HFMA2.BF16_V2 R161, -RZ.H0_H0, RZ.H0_H0, -R208.H0_H0 ;  /* 0x200000ffffa1d231 */ /* 0x000fe200003409d0 */
[----:B------:R1:W1:Y:S01]  /*6f60*/  MUFU.EX2 R72, R201 ;  /* 0x000000c900487308 */ /* 0x0002620000000800 */
[----:B----4-:R-:W-:Y:S02]  /*6f70*/  FADD.FTZ R73, R245, R73 ;  /* 0x00000049f5497221 */ /* 0x010fe40000010000 */
[----:B------:R-:W-:Y:S01]  /*6f80*/  @!P6 HFMA2.BF16_V2 R133, -RZ.H0_H0, RZ.H0_H0, -R212.H0_H0 ;  /* 0x200000ffff85e231 */ /* 0x000fe200003409d4 */
[----:B-1----:R-:W-:Y:S02]  /*6f90*/  LOP3.LUT R201, R134, 0xffff, RZ, 0xc0, !PT ;  /* 0x0000ffff86c97812 */ /* 0x002fe400078ec0ff */
[----:B------:R-:W-:Y:S02]  /*6fa0*/  PRMT R134, R208, 0x5410, R212 ;  /* 0x00005410d0867816 */ /* 0x000fe400000000d4 */
[----:B------:R-:W-:Y:S01]  /*6fb0*/  @!P5 PRMT R208, R161, 0x5410, RZ ;  /* 0x00005410a1d0d816 */ /* 0x000fe200000000ff */
[C---:B--2---:R-:W-:Y:S01]  /*6fc0*/  FADD.FTZ R161, R162.reuse, R73 ;  /* 0x00000049a2a17221 */ /* 0x044fe20000010000 */
[----:B------:R-:W-:-:S04]  /*6fd0*/  F2FP.BF16.PACK_AB R73, R162, R245 ;  /* 0x000000f5a249723e */ /* 0x000fc800000010ff */
[C---:B------:R-:W-:Y:S02]  /*6fe0*/  PRMT R33, R73.reuse, 0x7632, R33 ;  /* 0x0000763249217816 */ /* 0x040fe40000000021 */
[----:B------:R-:W-:Y:S02]  /*6ff0*/  PRMT R5, R73, 0x7610, R5 ;  /* 0x0000761049057816 */ /* 0x000fe40000000005 */
[----:B------:R-:W-:Y:S01]  /*7000*/  LOP3.LUT R73, R249, 0xff, RZ, 0xc0, !PT ;  /* 0x000000fff9497812 */ /* 0x000fe200078ec0ff */
[----:B------:R-:W-:Y:S01]  /*7010*/  @!P1 HFMA2.BF16_V2 R160, -RZ.H0_H0, RZ.H0_H0, -R33.H0_H0 ;  /* 0x200000ffffa09231 */ /* 0x000fe20000340921 */
[----:B------:R-:W-:Y:S02]  /*7020*/  @!P6 PRMT R212, R133, 0x5410, RZ ;  /* 0x0000541085d4e816 */ /* 0x000fe400000000ff */
[----:B------:R-:W-:Y:S02]  /*7030*/  PRMT R133, R5, 0x5410, R33 ;  /* 0x0000541005857816 */ /* 0x000fe40000000021 */
[----:B------:R-:W-:-:S02]  /*7040*/  ISETP.GE.U32.AND P6, PT, R251, R73, PT ;  /* 0x00000049fb00720c */ /* 0x000fc40003fc6070 */
[----:B------:R-:W-:Y:S01]  /*7050*/  @!P1 PRMT R33, R160, 0x5410, RZ ;  /* 0x00005410a0219816 */ /* 0x000fe200000000ff */
[----:B------:R-:W1:Y:S01]  /*7060*/  MUFU.EX2 R73, R7 ;  /* 0x0000000700497308 */ /* 0x000e620000000800 */
[----:B------:R-:W-:-:S07]  /*7070*/  FADD.FTZ R162, R204, R221 ;  /* 0x000000ddcca27221 */ /* 0x000fce0000010000 */
[----:B------:R-:W2:Y:S01]  /*7080*/  MUFU.EX2 R160, R6 ;  /* 0x0000000600a07308 */ /* 0x000ea20000000800 */
[----:B------:R-:W-:Y:S01]  /*7090*/  ISETP.GE.U32.AND P5, PT, R251, R201, PT ;  /* 0x000000c9fb00720c */ /* 0x000fe20003fa6070 */
[C---:B------:R-:W-:Y:S01]  /*70a0*/  FADD.FTZ R162, R72.reuse, R162 ;  /* 0x000000a248a27221 */ /* 0x040fe20000010000 */
[----:B------:R-:W-:-:S04]  /*70b0*/  F2FP.BF16.PACK_AB R72, R72, R204 ;  /* 0x000000cc4848723e */ /* 0x000fc800000010ff */
[C---:B------:R-:W-:Y:S01]  /*70c0*/  PRMT R227, R72.reuse, 0x7610, R227 ;  /* 0x0000761048e37816 */ /* 0x040fe200000000e3 */
[----:B-1----:R-:W-:Y:S01]  /*70d0*/  FADD.FTZ R161, R73, R161 ;  /* 0x000000a149a17221 */ /* 0x002fe20000010000 */
[----:B------:R-:W-:Y:S01]  /*70e0*/  PRMT R4, R72, 0x7632, R4 ;  /* 0x0000763248047816 */ /* 0x000fe20000000004 */
[----:B------:R-:W-:Y:S01]  /*70f0*/  @!P3 HFMA2.BF16_V2 R92, -RZ.H0_H0, RZ.H0_H0, -R5.H0_H0 ;  /* 0x200000ffff5cb231 */ /* 0x000fe20000340905 */
[----:B--2---:R-:W-:Y:S02]  /*7100*/  F2FP.BF16.PACK_AB R72, R160, R73 ;  /* 0x00000049a048723e */ /* 0x004fe400000010ff */
[----:B------:R-:W-:Y:S01]  /*7110*/  LOP3.LUT R73, R233, UR5, RZ, 0x3c, !PT ;  /* 0x00000005e9497c12 */ /* 0x000fe2000f8e3cff */
[----:B------:R-:W-:Y:S01]  /*7120*/  @!P5 HFMA2.BF16_V2 R91, -RZ.H0_H0, RZ.H0_H0, -R4.H0_H0 ;  /* 0x200000ffff5bd231 */ /* 0x000fe20000340904 */
[----:B------:R-:W-:-:S03]  /*7130*/  @!P3 PRMT R5, R92, 0x5410, RZ ;  /* 0x000054105c05b816 */ /* 0x000fc600000000ff */
[----:B------:R-:W-:Y:S01]  /*7140*/  IMAD.WIDE.U32 R6, R73, -0x326172a9, RZ ;  /* 0xcd9e8d5749067825 */ /* 0x000fe200078e00ff */
[----:B------:R-:W-:Y:S02]  /*7150*/  PRMT R92, R227, 0x5410, R4 ;  /* 0x00005410e35c7816 */ /* 0x000fe40000000004 */
[----:B------:R-:W-:Y:S02]  /*7160*/  @!P5 PRMT R4, R91, 0x5410, RZ ;  /* 0x000054105b04d816 */ /* 0x000fe400000000ff */
[----:B------:R-:W-:Y:S02]  /*7170*/  LOP3.LUT R91, R7, UR20, R166, 0x96, !PT ;  /* 0x00000014075b7c12 */ /* 0x000fe4000f8e96a6 */
[----:B------:R-:W-:Y:S02]  /*7180*/  SHF.R.U32.HI R201, RZ, 0x18, R249 ;  /* 0x00000018ffc97819 */ /* 0x000fe400000116f9 */
[----:B------:R-:W-:Y:S01]  /*7190*/  LOP3.LUT R73, R165, UR18, R6, 0x96, !PT ;  /* 0x00000012a5497c12 */ /* 0x000fe2000f8e9606 */
[----:B------:R-:W-:Y:S01]  /*71a0*/  IMAD.WIDE.U32 R204, R91, -0x2daee0ad, RZ ;  /* 0xd2511f535bcc7825 */ /* 0x000fe200078e00ff */
[----:B------:R-:W-:-:S03]  /*71b0*/  ISETP.GE.U32.AND P1, PT, R251, R201, PT ;  /* 0x000000c9fb00720c */ /* 0x000fc60003f26070 */
[----:B------:R-:W-:Y:S01]  /*71c0*/  FADD.FTZ R201, R160, R161 ;  /* 0x000000a1a0c97221 */ /* 0x000fe20000010000 */
[----:B------:R-:W-:Y:S01]  /*71d0*/  LOP3.LUT R91, R205, UR17, R234, 0x96, !PT ;  /* 0x00000011cd5b7c12 */ /* 0x000fe2000f8e96ea */
[----:B------:R-:W-:-:S05]  /*71e0*/  IMAD.WIDE.U32 R160, R73, -0x2daee0ad, RZ ;  /* 0xd2511f5349a07825 */ /* 0x000fca00078e00ff */
[----:B------:R-:W-:Y:S01]  /*71f0*/  LOP3.LUT R73, R161, UR15, R204, 0x96, !PT ;  /* 0x0000000fa1497c12 */ /* 0x000fe2000f8e96cc */
[----:B------:R-:W-:-:S04]  /*7200*/  IMAD.WIDE.U32 R204, R91, -0x326172a9, RZ ;  /* 0xcd9e8d575bcc7825 */ /* 0x000fc800078e00ff */
[----:B------:R-:W-:Y:S01]  /*7210*/  IMAD.WIDE.U32 R220, R73, -0x326172a9, RZ ;  /* 0xcd9e8d5749dc7825 */ /* 0x000fe200078e00ff */
[----:B------:R-:W-:Y:S02]  /*7220*/  LOP3.LUT R73, R205, UR16, R164, 0x96, !PT ;  /* 0x00000010cd497c12 */ /* 0x000fe4000f8e96a4 */
[----:B------:R-:W-:Y:S02]  /*7230*/  ISETP.GE.U32.AND P2, PT, R251, R2, PT ;  /* 0x00000002fb00720c */ /* 0x000fe40003f46070 */
[----:B------:R-:W-:Y:S01]  /*7240*/  LOP3.LUT R204, R221, UR14, R204, 0x96, !PT ;  /* 0x0000000eddcc7c12 */ /* 0x000fe2000f8e96cc */
[----:B------:R-:W-:-:S04]  /*7250*/  IMAD.WIDE.U32 R2, R73, -0x2daee0ad, RZ ;  /* 0xd2511f5349027825 */ /* 0x000fc800078e00ff */
[----:B------:R-:W-:Y:S01]  /*7260*/  IMAD.WIDE.U32 R204, R204, -0x2daee0ad, RZ ;  /* 0xd2511f53cccc7825 */ /* 0x000fe200078e00ff */
[----:B------:R-:W-:-:S04]  /*7270*/  LOP3.LUT R73, R3, UR13, R160, 0x96, !PT ;  /* 0x0000000d03497c12 */ /* 0x000fc8000f8e96a0 */
[----:B------:R-:W-:Y:S01]  /*7280*/  LOP3.LUT R91, R205, UR11, R2, 0x96, !PT ;  /* 0x0000000bcd5b7c12 */ /* 0x000fe2000f8e9602 */
[----:B------:R-:W-:-:S05]  /*7290*/  IMAD.WIDE.U32 R160, R73, -0x326172a9, RZ ;  /* 0xcd9e8d5749a07825 */ /* 0x000fca00078e00ff */
[----:B------:R-:W-:Y:S01]  /*72a0*/  LOP3.LUT R73, R161, UR12, R220, 0x96, !PT ;  /* 0x0000000ca1497c12 */ /* 0x000fe2000f8e96dc */
[----:B------:R-:W-:Y:S01]  /*72b0*/  IMAD.WIDE.U32 R220, R91, -0x326172a9, RZ ;  /* 0xcd9e8d575bdc7825 */ /* 0x000fe200078e00ff */
[----:B------:R-:W-:Y:S01]  /*72c0*/  @!P6 HFMA2.BF16_V2 R132, -RZ.H0_H0, RZ.H0_H0, -R227.H0_H0 ;  /* 0x200000ffff84e231 */ /* 0x000fe200003409e3 */
[----:B------:R-:W1:Y:S03]  /*72d0*/  MUFU.EX2 R200, R200 ;  /* 0x000000c800c87308 */ /* 0x000e660000000800 */
[----:B------:R-:W-:Y:S02]  /*72e0*/  LOP3.LUT R91, R220, 0xff, RZ, 0xc0, !PT ;  /* 0x000000ffdc5b7812 */ /* 0x000fe400078ec0ff */
[----:B------:R-:W-:Y:S02]  /*72f0*/  @!P6 PRMT R227, R132, 0x5410, RZ ;  /* 0x0000541084e3e816 */ /* 0x000fe400000000ff */
[----:B------:R-:W-:-:S02]  /*7300*/  ISETP.GE.U32.AND P6, PT, R251, R91, PT ;  /* 0x0000005bfb00720c */ /* 0x000fc40003fc6070 */
[----:B------:R-:W2:Y:S01]  /*7310*/  MUFU.EX2 R91, R199 ;  /* 0x000000c7005b7308 */ /* 0x000ea20000000800 */
[C---:B------:R-:W-:Y:S02]  /*7320*/  PRMT R229, R72.reuse, 0x7632, R229 ;  /* 0x0000763248e57816 */ /* 0x040fe400000000e5 */
[----:B------:R-:W-:-:S03]  /*7330*/  PRMT R216, R72, 0x7610, R216 ;  /* 0x0000761048d87816 */ /* 0x000fc600000000d8 */
[----:B------:R-:W-:Y:S01]  /*7340*/  @!P1 HFMA2.BF16_V2 R128, -RZ.H0_H0, RZ.H0_H0, -R229.H0_H0 ;  /* 0x200000ffff809231 */ /* 0x000fe200003409e5 */
[----:B-1----:R-:W-:-:S04]  /*7350*/  FADD.FTZ R162, R200, R162 ;  /* 0x000000a2c8a27221 */ /* 0x002fc80000010000 */
[C---:B--2---:R-:W-:Y:S01]  /*7360*/  FADD.FTZ R162, R91.reuse, R162 ;  /* 0x000000a25ba27221 */ /* 0x044fe20000010000 */
[----:B------:R-:W-:Y:S02]  /*7370*/  F2FP.BF16.PACK_AB R72, R91, R200 ;  /* 0x000000c85b48723e */ /* 0x000fe400000010ff */
[----:B------:R-:W-:Y:S02]  /*7380*/  PRMT R91, R216, 0x5410, R229 ;  /* 0x00005410d85b7816 */ /* 0x000fe400000000e5 */
[----:B------:R-:W-:Y:S02]  /*7390*/  @!P1 PRMT R229, R128, 0x5410, RZ ;  /* 0x0000541080e59816 */ /* 0x000fe400000000ff */
[----:B---3--:R1:W-:Y:S02]  /*73a0*/  MUFU.EX2 R128, R239 ;  /* 0x000000ef00807308 */ /* 0x0083e40000000800 */
[----:B-1----:R-:W2:Y:S01]  /*73b0*/  LDL.LU R239, [R1+0x10] ;  /* 0x0000100001ef7983 */ /* 0x002ea20000300800 */
[----:B------:R-:W-:-:S04]  /*73c0*/  SHF.R.U32.HI R76, RZ, 0x8, R76 ;  /* 0x00000008ff4c7819 */ /* 0x000fc8000001164c */
[----:B------:R-:W-:-:S04]  /*73d0*/  LOP3.LUT R76, R76, 0xffff, RZ, 0xc0, !PT ;  /* 0x0000ffff4c4c7812 */ /* 0x000fc800078ec0ff */
[----:B------:R-:W-:Y:S02]  /*73e0*/  ISETP.GE.U32.AND P1, PT, R251, R76, PT ;  /* 0x0000004cfb00720c */ /* 0x000fe40003f26070 */
[----:B------:R-:W1:Y:S01]  /*73f0*/  MUFU.EX2 R76, R238 ;  /* 0x000000ee004c7308 */ /* 0x000e620000000800 */
[C---:B------:R-:W-:Y:S02]  /*7400*/  PRMT R32, R72.reuse, 0x7610, R32 ;  /* 0x0000761048207816 */ /* 0x040fe40000000020 */
[----:B------:R-:W-:Y:S02]  /*7410*/  SHF.R.U32.HI R132, RZ, 0x10, R220 ;  /* 0x00000010ff847819 */ /* 0x000fe400000116dc */
[----:B------:R-:W-:Y:S01]  /*7420*/  PRMT R53, R72, 0x7632, R53 ;  /* 0x0000763248357816 */ /* 0x000fe20000000035 */
[----:B------:R-:W-:Y:S01]  /*7430*/  @!P4 HFMA2.BF16_V2 R126, -RZ.H0_H0, RZ.H0_H0, -R32.H0_H0 ;  /* 0x200000ffff7ec231 */ /* 0x000fe20000340920 */
[----:B------:R-:W-:Y:S02]  /*7440*/  LOP3.LUT R72, R132, 0xff, RZ, 0xc0, !PT ;  /* 0x000000ff84487812 */ /* 0x000fe400078ec0ff */
[----:B------:R-:W-:-:S02]  /*7450*/  PRMT R132, R32, 0x5410, R53 ;  /* 0x0000541020847816 */ /* 0x000fc40000000035 */
[----:B------:R-:W-:Y:S02]  /*7460*/  @!P4 PRMT R32, R126, 0x5410, RZ ;  /* 0x000054107e20c816 */ /* 0x000fe400000000ff */
[----:B------:R-:W-:Y:S02]  /*7470*/  LOP3.LUT R248, R248, 0xff, RZ, 0xc0, !PT ;  /* 0x000000fff8f87812 */ /* 0x000fe400078ec0ff */
[----:B------:R-:W-:Y:S01]  /*7480*/  ISETP.GE.U32.AND P4, PT, R251, R72, PT ;  /* 0x00000048fb00720c */ /* 0x000fe20003f86070 */
[----:B------:R-:W-:Y:S01]  /*7490*/  @!P1 HFMA2.BF16_V2 R95, -RZ.H0_H0, RZ.H0_H0, -R53.H0_H0 ;  /* 0x200000ffff5f9231 */ /* 0x000fe20000340935 */
[----:B-1----:R-:W-:Y:S01]  /*74a0*/  F2FP.BF16.PACK_AB R72, R128, R76 ;  /* 0x0000004c8048723e */ /* 0x002fe200000010ff */
[----:B------:R-:W1:Y:S01]  /*74b0*/  MUFU.EX2 R198, R198 ;  /* 0x000000c600c67308 */ /* 0x000e620000000800 */
[----:B------:R-:W-:Y:S02]  /*74c0*/  LOP3.LUT R161, R221, UR31, R160, 0x96, !PT ;  /* 0x0000001fdda17c12 */ /* 0x000fe4000f8e96a0 */
[----:B------:R-:W-:-:S02]  /*74d0*/  ISETP.GE.U32.AND P5, PT, R251, R248, PT ;  /* 0x000000f8fb00720c */ /* 0x000fc40003fa6070 */
[C---:B------:R-:W-:Y:S02]  /*74e0*/  PRMT R209, R72.reuse, 0x7610, R209 ;  /* 0x0000761048d17816 */ /* 0x040fe400000000d1 */
[----:B------:R-:W-:Y:S02]  /*74f0*/  PRMT R52, R72, 0x7632, R52 ;  /* 0x0000763248347816 */ /* 0x000fe40000000034 */
[----:B------:R-:W-:Y:S01]  /*7500*/  @!P1 PRMT R53, R95, 0x5410, RZ ;  /* 0x000054105f359816 */ /* 0x000fe200000000ff */
[----:B------:R-:W3:Y:S01]  /*7510*/  MUFU.EX2 R72, R197 ;  /* 0x000000c500487308 */ /* 0x000ee20000000800 */
[----:B------:R-:W-:-:S04]  /*7520*/  LOP3.LUT R95, R161, 0xffff, RZ, 0xc0, !PT ;  /* 0x0000ffffa15f7812 */ /* 0x000fc800078ec0ff */
[----:B------:R-:W-:Y:S01]  /*7530*/  SHF.R.U32.HI R95, RZ, 0x8, R95 ;  /* 0x00000008ff5f7819 */ /* 0x000fe2000001165f */
[----:B------:R-:W-:Y:S01]  /*7540*/  @!P5 HFMA2.BF16_V2 R124, -RZ.H0_H0, RZ.H0_H0, -R209.H0_H0 ;  /* 0x200000ffff7cd231 */ /* 0x000fe200003409d1 */
[----:B-1----:R-:W-:Y:S02]  /*7550*/  FADD.FTZ R162, R198, R162 ;  /* 0x000000a2c6a27221 */ /* 0x002fe40000010000 */
[----:B------:R-:W-:-:S04]  /*7560*/  LOP3.LUT R95, R95, 0xffff, RZ, 0xc0, !PT ;  /* 0x0000ffff5f5f7812 */ /* 0x000fc800078ec0ff */
[----:B------:R-:W-:Y:S02]  /*7570*/  ISETP.GE.U32.AND P1, PT, R251, R95, PT ;  /* 0x0000005ffb00720c */ /* 0x000fe40003f26070 */
[----:B------:R-:W-:Y:S02]  /*7580*/  PRMT R95, R209, 0x5410, R52 ;  /* 0x00005410d15f7816 */ /* 0x000fe40000000034 */
[----:B------:R-:W-:Y:S01]  /*7590*/  @!P5 PRMT R209, R124, 0x5410, RZ ;  /* 0x000054107cd1d816 */ /* 0x000fe200000000ff */
[----:B---3--:R-:W-:Y:S01]  /*75a0*/  FADD.FTZ R124, R72, R162 ;  /* 0x000000a2487c7221 */ /* 0x008fe20000010000 */
[----:B------:R-:W-:Y:S01]  /*75b0*/  @!P2 HFMA2.BF16_V2 R86, -RZ.H0_H0, RZ.H0_H0, -R52.H0_H0 ;  /* 0x200000ffff56a231 */ /* 0x000fe20000340934 */
[----:B------:R-:W-:-:S04]  /*75c0*/  SHF.R.U32.HI R249, RZ, 0x10, R249 ;  /* 0x00000010fff97819 */ /* 0x000fc800000116f9 */
[----:B------:R-:W-:Y:S02]  /*75d0*/  @!P2 PRMT R52, R86, 0x5410, RZ ;  /* 0x000054105634a816 */ /* 0x000fe400000000ff */
[----:B------:R-:W-:Y:S02]  /*75e0*/  LOP3.LUT R86, R161, 0xff, RZ, 0xc0, !PT ;  /* 0x000000ffa1567812 */ /* 0x000fe400078ec0ff */
[----:B------:R-:W-:Y:S02]  /*75f0*/  LOP3.LUT R249, R249, 0xff, RZ, 0xc0, !PT ;  /* 0x000000fff9f97812 */ /* 0x000fe400078ec0ff */
[C---:B------:R-:W-:Y:S02]  /*7600*/  ISETP.GE.U32.AND P5, PT, R251.reuse, R86, PT ;  /* 0x00000056fb00720c */ /* 0x040fe40003fa6070 */
[----:B------:R-:W-:Y:S02]  /*7610*/  ISETP.GE.U32.AND P3, PT, R251, R249, PT ;  /* 0x000000f9fb00720c */ /* 0x000fe40003f66070 */
[----:B------:R-:W-:Y:S01]  /*7620*/  F2FP.BF16.PACK_AB R72, R72, R198 ;  /* 0x000000c64848723e */ /* 0x000fe200000010ff */
[----:B------:R1:W-:Y:S01]  /*7630*/  MUFU.EX2 R197, R252 ;  /* 0x000000fc00c57308 */ /* 0x0003e20000000800 */
[----:B------:R-:W-:-:S02]  /*7640*/  LOP3.LUT R160, R220, 0xffff, RZ, 0xc0, !PT ;  /* 0x0000ffffdca07812 */ /* 0x000fc400078ec0ff */
[C---:B------:R-:W-:Y:S02]  /*7650*/  PRMT R226, R72.reuse, 0x7610, R226 ;  /* 0x0000761048e27816 */ /* 0x040fe400000000e2 */
[--C-:B------:R-:W-:Y:S02]  /*7660*/  SHF.R.U32.HI R86, RZ, 0x18, R161.reuse ;  /* 0x00000018ff567819 */ /* 0x100fe400000116a1 */
[----:B------:R-:W-:Y:S01]  /*7670*/  SHF.R.U32.HI R161, RZ, 0x10, R161 ;  /* 0x00000010ffa17819 */ /* 0x000fe200000116a1 */
[----:B------:R-:W-:Y:S01]  /*7680*/  @!P5 HFMA2.BF16_V2 R122, -RZ.H0_H0, RZ.H0_H0, -R226.H0_H0 ;  /* 0x200000ffff7ad231 */ /* 0x000fe200003409e2 */
[----:B------:R-:W-:Y:S01]  /*7690*/  SHF.R.U32.HI R160, RZ, 0x8, R160 ;  /* 0x00000008ffa07819 */ /* 0x000fe200000116a0 */
[----:B------:R-:W-:Y:S01]  /*76a0*/  @!P3 HFMA2.BF16_V2 R130, -RZ.H0_H0, RZ.H0_H0, -R216.H0_H0 ;  /* 0x200000ffff82b231 */ /* 0x000fe200003409d8 */
[----:B-1----:R-:W-:Y:S02]  /*76b0*/  PRMT R252, R72, 0x7632, R252 ;  /* 0x0000763248fc7816 */ /* 0x002fe400000000fc */
[----:B------:R-:W-:-:S02]  /*76c0*/  LOP3.LUT R72, R161, 0xff, RZ, 0xc0, !PT ;  /* 0x000000ffa1487812 */ /* 0x000fc400078ec0ff */
[----:B------:R-:W-:Y:S01]  /*76d0*/  ISETP.GE.U32.AND P2, PT, R251, R86, PT ;  /* 0x00000056fb00720c */ /* 0x000fe20003f46070 */
[----:B------:R-:W-:Y:S01]  /*76e0*/  @!P1 HFMA2.BF16_V2 R85, -RZ.H0_H0, RZ.H0_H0, -R252.H0_H0 ;  /* 0x200000ffff559231 */ /* 0x000fe200003409fc */
[----:B------:R-:W-:Y:S02]  /*76f0*/  LOP3.LUT R160, R160, 0xffff, RZ, 0xc0, !PT ;  /* 0x0000ffffa0a07812 */ /* 0x000fe400078ec0ff */
[----:B------:R-:W-:Y:S02]  /*7700*/  SHF.R.U32.HI R199, RZ, 0x18, R220 ;  /* 0x00000018ffc77819 */ /* 0x000fe400000116dc */
[----:B------:R-:W-:Y:S01]  /*7710*/  PRMT R86, R226, 0x5410, R252 ;  /* 0x00005410e2567816 */ /* 0x000fe200000000fc */
[----:B--2---:R1:W2:Y:S02]  /*7720*/  MUFU.EX2 R162, R239 ;  /* 0x000000ef00a27308 */ /* 0x0042a40000000800 */
[----:B-1----:R-:W-:-:S04]  /*7730*/  IMAD.MOV.U32 R239, RZ, RZ, R40 ;  /* 0x000000ffffef7224 */ /* 0x002fc800078e0028 */
[----:B------:R-:W-:Y:S02]  /*7740*/  IMAD.MOV.U32 R238, RZ, RZ, R239 ;  /* 0x000000ffffee7224 */ /* 0x000fe400078e00ef */
[----:B------:R-:W3:Y:S01]  /*7750*/  LDL.LU R239, [R1+0xe0] ;  /* 0x0000e00001ef7983 */ /* 0x000ee20000300800 */
[----:B------:R-:W-:Y:S01]  /*7760*/  @!P5 PRMT R226, R122, 0x5410, RZ ;  /* 0x000054107ae2d816 */ /* 0x000fe200000000ff */
[----:B------:R-:W-:Y:S01]  /*7770*/  MUFU.EX2 R196, R196 ;  /* 0x000000c400c47308 */ /* 0x000fe20000000800 */
[----:B------:R-:W-:Y:S02]  /*7780*/  ISETP.GE.U32.AND P5, PT, R251, R72, PT ;  /* 0x00000048fb00720c */ /* 0x000fe40003fa6070 */
[----:B------:R-:W-:Y:S02]  /*7790*/  @!P3 PRMT R216, R130, 0x5410, RZ ;  /* 0x0000541082d8b816 */ /* 0x000fe400000000ff */
[----:B------:R-:W-:Y:S02]  /*77a0*/  @!P1 PRMT R252, R85, 0x5410, RZ ;  /* 0x0000541055fc9816 */ /* 0x000fe400000000ff */
[C---:B------:R-:W-:Y:S01]  /*77b0*/  ISETP.GE.U32.AND P3, PT, R251.reuse, R199, PT ;  /* 0x000000c7fb00720c */ /* 0x040fe20003f66070 */
[----:B------:R-:W1:Y:S01]  /*77c0*/  MUFU.EX2 R195, R195 ;  /* 0x000000c300c37308 */ /* 0x000e620000000800 */
[----:B------:R-:W-:Y:S01]  /*77d0*/  ISETP.GE.U32.AND P1, PT, R251, R160, PT ;  /* 0x000000a0fb00720c */ /* 0x000fe20003f26070 */
[----:B------:R-:W-:Y:S01]  /*77e0*/  FADD.FTZ R199, R76, R201 ;  /* 0x000000c94cc77221 */ /* 0x000fe20000010000 */
[----:B--2---:R-:W-:-:S05]  /*77f0*/  F2FP.BF16.PACK_AB R72, R197, R162 ;  /* 0x000000a2c548723e */ /* 0x004fca00000010ff */
[----:B------:R-:W2:Y:S01]  /*7800*/  MUFU.EX2 R160, R41 ;  /* 0x0000002900a07308 */ /* 0x000ea20000000800 */
[----:B------:R-:W-:Y:S01]  /*7810*/  FADD.FTZ R199, R128, R199 ;  /* 0x000000c780c77221 */ /* 0x000fe20000010000 */
[----:B------:R-:W-:-:S06]  /*7820*/  PRMT R215, R72, 0x7610, R215 ;  /* 0x0000761048d77816 */ /* 0x000fcc00000000d7 */
[----:B------:R-:W4:Y:S01]  /*7830*/  MUFU.EX2 R250, R250 ;  /* 0x000000fa00fa7308 */ /* 0x000f220000000800 */
[----:B------:R-:W-:Y:S01]  /*7840*/  FADD.FTZ R199, R162, R199 ;  /* 0x000000c7a2c77221 */ /* 0x000fe20000010000 */
[----:B------:R-:W-:Y:S01]  /*7850*/  PRMT R224, R72, 0x7632, R224 ;  /* 0x0000763248e07816 */ /* 0x000fe200000000e0 */
[----:B------:R-:W-:Y:S02]  /*7860*/  @!P5 HFMA2.BF16_V2 R120, -RZ.H0_H0, RZ.H0_H0, -R215.H0_H0 ;  /* 0x200000ffff78d231 */ /* 0x000fe400003409d7 */
[----:B------:R-:W-:Y:S01]  /*7870*/  FADD.FTZ R122, R197, R199 ;  /* 0x000000c7c57a7221 */ /* 0x000fe20000010000 */
[----:B-1----:R-:W-:Y:S02]  /*7880*/  F2FP.BF16.PACK_AB R248, R195, R196 ;  /* 0x000000c4c3f8723e */ /* 0x002fe400000010ff */
[----:B------:R-:W-:Y:S02]  /*7890*/  PRMT R85, R215, 0x5410, R224 ;  /* 0x00005410d7557816 */ /* 0x000fe400000000e0 */
[----:B------:R-:W-:Y:S01]  /*78a0*/  @!P5 PRMT R215, R120, 0x5410, RZ ;  /* 0x0000541078d7d816 */ /* 0x000fe200000000ff */
[----:B--2---:R-:W-:Y:S01]  /*78b0*/  FADD.FTZ R120, R160, R122 ;  /* 0x0000007aa0787221 */ /* 0x004fe20000010000 */
[----:B------:R-:W-:Y:S01]  /*78c0*/  PRMT R245, R248, 0x7632, R245 ;  /* 0x00007632f8f57816 */ /* 0x000fe200000000f5 */
[----:B------:R-:W-:Y:S01]  /*78d0*/  IMAD.WIDE.U32 R200, R73, -0x2daee0ad, RZ ;  /* 0xd2511f5349c87825 */ /* 0x000fe200078e00ff */
[----:B------:R-:W-:-:S03]  /*78e0*/  @!P2 HFMA2.BF16_V2 R90, -RZ.H0_H0, RZ.H0_H0, -R224.H0_H0 ;  /* 0x200000ffff5aa231 */ /* 0x000fc600003409e0 */
[C---:B----4-:R-:W-:Y:S01]  /*78f0*/  FADD.FTZ R120, R250.reuse, R120 ;  /* 0x00000078fa787221 */ /* 0x050fe20000010000 */
[----:B------:R-:W-:Y:S01]  /*7900*/  F2FP.BF16.PACK_AB R250, R250, R160 ;  /* 0x000000a0fafa723e */ /* 0x000fe200000010ff */
[----:B------:R-:W-:Y:S01]  /*7910*/  @!P1 HFMA2.BF16_V2 R89, -RZ.H0_H0, RZ.H0_H0, -R245.H0_H0 ;  /* 0x200000ffff599231 */ /* 0x000fe200003409f5 */
[----:B------:R-:W-:Y:S02]  /*7920*/  LOP3.LUT R126, R201, UR32, R204, 0x96, !PT ;  /* 0x00000020c97e7c12 */ /* 0x000fe4000f8e96cc */
[----:B------:R-:W-:Y:S02]  /*7930*/  PRMT R249, R250, 0x7632, R249 ;  /* 0x00007632faf97816 */ /* 0x000fe400000000f9 */
[----:B------:R-:W-:Y:S02]  /*7940*/  @!P2 PRMT R224, R90, 0x5410, RZ ;  /* 0x000054105ae0a816 */ /* 0x000fe400000000ff */
[----:B------:R-:W-:Y:S01]  /*7950*/  PRMT R90, R248, 0x5410, R245 ;  /* 0x00005410f85a7816 */ /* 0x000fe200000000f5 */
[----:B------:R-:W-:Y:S01]  /*7960*/  UIADD3 UR40, UR30, 0x3, URZ ;  /* 0x000000031e287890 */ /* 0x000fe2000fffe03f */
[----:B------:R-:W-:Y:S01]  /*7970*/  @!P1 PRMT R245, R89, 0x5410, RZ ;  /* 0x0000541059f59816 */ /* 0x000fe200000000ff */
[----:B------:R-:W-:Y:S01]  /*7980*/  @!P3 HFMA2.BF16_V2 R114, -RZ.H0_H0, RZ.H0_H0, -R249.H0_H0 ;  /* 0x200000ffff72b231 */ /* 0x000fe200003409f9 */
[----:B------:R-:W-:Y:S01]  /*7990*/  LOP3.LUT R89, R126, 0xff, RZ, 0xc0, !PT ;  /* 0x000000ff7e597812 */ /* 0x000fe200078ec0ff */
[----:B------:R-:W-:Y:S01]  /*79a0*/  @!P4 HFMA2.BF16_V2 R84, -RZ.H0_H0, RZ.H0_H0, -R250.H0_H0 ;  /* 0x200000ffff54c231 */ /* 0x000fe200003409fa */
[----:B------:R-:W-:-:S02]  /*79b0*/  ULOP3.LUT UR40, UR40, UR29, URZ, 0x3c, !UPT ;  /* 0x0000001d28287292 */ /* 0x000fc4000f8e3c3f */
[----:B------:R-:W-:Y:S02]  /*79c0*/  ISETP.GE.U32.AND P1, PT, R251, R89, PT ;  /* 0x00000059fb00720c */ /* 0x000fe40003f26070 */
[----:B------:R-:W-:Y:S02]  /*79d0*/  PRMT R89, R250, 0x5410, R249 ;  /* 0x00005410fa597816 */ /* 0x000fe400000000f9 */
[----:B------:R-:W-:Y:S02]  /*79e0*/  @!P3 PRMT R249, R114, 0x5410, RZ ;  /* 0x0000541072f9b816 */ /* 0x000fe400000000ff */
[----:B------:R-:W-:Y:S02]  /*79f0*/  LOP3.LUT R114, R126, 0xffff, RZ, 0xc0, !PT ;  /* 0x0000ffff7e727812 */ /* 0x000fe400078ec0ff */
[----:B------:R-:W-:Y:S02]  /*7a00*/  @!P4 PRMT R250, R84, 0x5410, RZ ;  /* 0x0000541054fac816 */ /* 0x000fe400000000ff */
[----:B------:R-:W-:-:S02]  /*7a10*/  LOP3.LUT R84, R233, UR40, RZ, 0x3c, !PT ;  /* 0x00000028e9547c12 */ /* 0x000fc4000f8e3cff */
[----:B------:R-:W-:-:S03]  /*7a20*/  SHF.R.U32.HI R114, RZ, 0x8, R114 ;  /* 0x00000008ff727819 */ /* 0x000fc60000011672 */
[----:B------:R-:W-:Y:S01]  /*7a30*/  IMAD.WIDE.U32 R40, R84, -0x326172a9, RZ ;  /* 0xcd9e8d5754287825 */ /* 0x000fe200078e00ff */
[----:B------:R-:W-:-:S04]  /*7a40*/  LOP3.LUT R114, R114, 0xffff, RZ, 0xc0, !PT ;  /* 0x0000ffff72727812 */ /* 0x000fc800078ec0ff */
[----:B------:R-:W-:Y:S02]  /*7a50*/  ISETP.GE.U32.AND P4, PT, R251, R114, PT ;  /* 0x00000072fb00720c */ /* 0x000fe40003f86070 */
[----:B------:R-:W-:Y:S02]  /*7a60*/  LOP3.LUT R84, R41, UR20, R166, 0x96, !PT ;  /* 0x0000001429547c12 */ /* 0x000fe4000f8e96a6 */
[----:B------:R-:W-:Y:S01]  /*7a70*/  LOP3.LUT R114, R165, UR18, R40, 0x96, !PT ;  /* 0x00000012a5727c12 */ /* 0x000fe2000f8e9628 */
[----:B------:R-:W-:Y:S02]  /*7a80*/  FADD.FTZ R72, R196, R124 ;  /* 0x0000007cc4487221 */ /* 0x000fe40000010000 */
[----:B------:R-:W-:-:S04]  /*7a90*/  IMAD.WIDE.U32 R196, R84, -0x2daee0ad, RZ ;  /* 0xd2511f5354c47825 */ /* 0x000fc800078e00ff */
[----:B------:R-:W-:Y:S01]  /*7aa0*/  IMAD.WIDE.U32 R198, R114, -0x2daee0ad, RZ ;  /* 0xd2511f5372c67825 */ /* 0x000fe200078e00ff */
[----:B------:R-:W-:-:S04]  /*7ab0*/  LOP3.LUT R84, R197, UR17, R234, 0x96, !PT ;  /* 0x00000011c5547c12 */ /* 0x000fc8000f8e96ea */
[----:B------:R-:W-:Y:S01]  /*7ac0*/  LOP3.LUT R114, R199, UR15, R196, 0x96, !PT ;  /* 0x0000000fc7727c12 */ /* 0x000fe2000f8e96c4 */
[----:B------:R-:W-:Y:S01]  /*7ad0*/  IMAD.WIDE.U32 R160, R84, -0x326172a9, RZ ;  /* 0xcd9e8d5754a07825 */ /* 0x000fe200078e00ff */
[----:B------:R-:W-:-:S03]  /*7ae0*/  @!P6 HFMA2.BF16_V2 R118, -RZ.H0_H0, RZ.H0_H0, -R248.H0_H0 ;  /* 0x200000ffff76e231 */ /* 0x000fc600003409f8 */
[----:B------:R-:W-:Y:S01]  /*7af0*/  IMAD.WIDE.U32 R196, R114, -0x326172a9, RZ ;  /* 0xcd9e8d5772c47825 */ /* 0x000fe200078e00ff */
[----:B------:R1:W2:Y:S01]  /*7b00*/  MUFU.EX2 R221, R194 ;  /* 0x000000c200dd7308 */ /* 0x0002a20000000800 */
[----:B------:R-:W-:Y:S02]  /*7b10*/  LOP3.LUT R84, R161, UR16, R164, 0x96, !PT ;  /* 0x00000010a1547c12 */ /* 0x000fe4000f8e96a4 */
[----:B------:R-:W-:Y:S01]  /*7b20*/  @!P6 PRMT R248, R118, 0x5410, RZ ;  /* 0x0000541076f8e816 */ /* 0x000fe200000000ff */
[----:B------:R-:W-:Y:S01]  /*7b30*/  FADD.FTZ R72, R195, R72 ;  /* 0x00000048c3487221 */ /* 0x000fe20000010000 */
[----:B------:R-:W-:Y:S01]  /*7b40*/  LOP3.LUT R160, R197, UR14, R160, 0x96, !PT ;  /* 0x0000000ec5a07c12 */ /* 0x000fe2000f8e96a0 */
[----:B------:R-:W4:Y:S02]  /*7b50*/  LDL.LU R164, [R1+0xdc] ;  /* 0x0000dc0001a47983 */ /* 0x000f240000300800 */
[----:B------:R-:W2:Y:S01]  /*7b60*/  MUFU.EX2 R223, R223 ;  /* 0x000000df00df7308 */ /* 0x000ea20000000800 */
[----:B------:R-:W-:Y:S01]  /*7b70*/  SHF.R.U32.HI R118, RZ, 0x10, R126 ;  /* 0x00000010ff767819 */ /* 0x000fe2000001167e */
[----:B------:R-:W-:-:S06]  /*7b80*/  IMAD.WIDE.U32 R160, R160, -0x2daee0ad, RZ ;  /* 0xd2511f53a0a07825 */ /* 0x000fcc00078e00ff */
[----:B------:R-:W2:Y:S01]  /*7b90*/  MUFU.EX2 R193, R193 ;  /* 0x000000c100c17308 */ /* 0x000ea20000000800 */
[----:B-1----:R-:W-:Y:S01]  /*7ba0*/  IMAD.WIDE.U32 R194, R84, -0x2daee0ad, RZ ;  /* 0xd2511f5354c27825 */ /* 0x002fe200078e00ff */
[----:B------:R-:W-:-:S04]  /*7bb0*/  LOP3.LUT R118, R118, 0xff, RZ, 0xc0, !PT ;  /* 0x000000ff76767812 */ /* 0x000fc800078ec0ff */
[----:B------:R-:W-:Y:S02]  /*7bc0*/  LOP3.LUT R84, R195, UR13, R198, 0x96, !PT ;  /* 0x0000000dc3547c12 */ /* 0x000fe4000f8e96c6 */
[----:B------:R-:W-:Y:S02]  /*7bd0*/  LOP3.LUT R194, R161, UR11, R194, 0x96, !PT ;  /* 0x0000000ba1c27c12 */ /* 0x000fe4000f8e96c2 */
[----:B------:R-:W-:Y:S02]  /*7be0*/  ISETP.GE.U32.AND P6, PT, R251, R118, PT ;  /* 0x00000076fb00720c */ /* 0x000fe40003fc6070 */
[----:B------:R-:W-:Y:S01]  /*7bf0*/  SHF.R.U32.HI R118, RZ, 0x18, R126 ;  /* 0x00000018ff767819 */ /* 0x000fe2000001167e */
[----:B--2---:R-:W-:Y:S02]  /*7c00*/  FADD.FTZ R72, R221, R72 ;  /* 0x00000048dd487221 */ /* 0x004fe40000010000 */
[----:B------:R-:W-:Y:S01]  /*7c10*/  IMAD.WIDE.U32 R198, R84, -0x326172a9, RZ ;  /* 0xcd9e8d5754c67825 */ /* 0x000fe200078e00ff */
[----:B------:R-:W-:-:S03]  /*7c20*/  ISETP.GE.U32.AND P3, PT, R251, R118, PT ;  /* 0x00000076fb00720c */ /* 0x000fc60003f66070 */
[----:B------:R-:W-:-:S04]  /*7c30*/  IMAD.WIDE.U32 R194, R194, -0x326172a9, RZ ;  /* 0xcd9e8d57c2c27825 */ /* 0x000fc800078e00ff */
[----:B------:R-:W-:Y:S02]  /*7c40*/  FADD.FTZ R118, R223, R120 ;  /* 0x00000078df767221 */ /* 0x000fe40000010000 */
[----:B------:R-:W-:Y:S01]  /*7c50*/  FADD.FTZ R120, R193, R72 ;  /* 0x00000048c1787221 */ /* 0x000fe20000010000 */
[----:B------:R-:W-:Y:S02]  /*7c60*/  LOP3.LUT R72, R195, UR31, R198, 0x96, !PT ;  /* 0x0000001fc3487c12 */ /* 0x000fe4000f8e96c6 */
[----:B------:R-:W-:Y:S02]  /*7c70*/  F2FP.BF16.PACK_AB R221, R193, R221 ;  /* 0x000000ddc1dd723e */ /* 0x000fe400000010ff */
[----:B------:R-:W-:Y:S02]  /*7c80*/  SHF.R.U32.HI R122, RZ, 0x10, R72 ;  /* 0x00000010ff7a7819 */ /* 0x000fe40000011648 */
[----:B------:R-:W-:Y:S01]  /*7c90*/  PRMT R220, R221, 0x7632, R220 ;  /* 0x00007632dddc7816 */ /* 0x000fe200000000dc */
[----:B------:R-:W-:Y:S01]  /*7ca0*/  @!P1 HFMA2.BF16_V2 R113, -RZ.H0_H0, RZ.H0_H0, -R221.H0_H0 ;  /* 0x200000ffff719231 */ /* 0x000fe200003409dd */
[----:B------:R-:W-:-:S02]  /*7cb0*/  LOP3.LUT R122, R122, 0xff, RZ, 0xc0, !PT ;  /* 0x000000ff7a7a7812 */ /* 0x000fc400078ec0ff */
[----:B------:R-:W-:Y:S02]  /*7cc0*/  PRMT R84, R221, 0x5410, R220 ;  /* 0x00005410dd547816 */ /* 0x000fe400000000dc */
[----:B------:R-:W-:Y:S02]  /*7cd0*/  @!P1 PRMT R221, R113, 0x5410, RZ ;  /* 0x0000541071dd9816 */ /* 0x000fe400000000ff */
[----:B------:R-:W-:Y:S02]  /*7ce0*/  ISETP.GE.U32.AND P1, PT, R251, R122, PT ;  /* 0x0000007afb00720c */ /* 0x000fe40003f26070 */
[----:B---3--:R1:W-:Y:S02]  /*7cf0*/  MUFU.EX2 R122, R239 ;  /* 0x000000ef007a7308 */ /* 0x0083e40000000800 */
[----:B-1----:R-:W2:Y:S06]  /*7d00*/  LDL.LU R239, [R1+0xd8] ;  /* 0x0000d80001ef7983 */ /* 0x002eac0000300800 */
[----:B------:R-:W1:Y:S01]  /*7d10*/  MUFU.EX2 R222, R222 ;  /* 0x000000de00de7308 */ /* 0x000e620000000800 */
[----:B------:R-:W-:Y:S01]  /*7d20*/  @!P4 HFMA2.BF16_V2 R83, -RZ.H0_H0, RZ.H0_H0, -R220.H0_H0 ;  /* 0x200000ffff53c231 */ /* 0x000fe200003409dc */
[----:B------:R-:W-:Y:S01]  /*7d30*/  IMAD.MOV.U32 R165, RZ, RZ, R218 ;  /* 0x000000ffffa57224 */ /* 0x000fe200078e00da */
[----:B------:R-:W-:-:S03]  /*7d40*/  LOP3.LUT R130, R200, 0xff, RZ, 0xc0, !PT ;  /* 0x000000ffc8827812 */ /* 0x000fc600078ec0ff */
[----:B------:R-:W-:Y:S02]  /*7d50*/  @!P4 PRMT R220, R83, 0x5410, RZ ;  /* 0x0000541053dcc816 */ /* 0x000fe400000000ff */
[C---:B-1----:R-:W-:Y:S01]  /*7d60*/  F2FP.BF16.PACK_AB R223, R222.reuse, R223 ;  /* 0x000000dfdedf723e */ /* 0x042fe200000010ff */
[----:B------:R-:W-:-:S03]  /*7d70*/  FADD.FTZ R118, R222, R118 ;  /* 0x00000076de767221 */ /* 0x000fc60000010000 */
[----:B------:R-:W-:Y:S01]  /*7d80*/  PRMT R222, R223, 0x7632, R222 ;  /* 0x00007632dfde7816 */ /* 0x000fe200000000de */
[----:B------:R-:W-:-:S03]  /*7d90*/  @!P6 HFMA2.BF16_V2 R110, -RZ.H0_H0, RZ.H0_H0, -R223.H0_H0 ;  /* 0x200000ffff6ee231 */ /* 0x000fc600003409df */
[----:B------:R-:W-:Y:S02]  /*7da0*/  PRMT R83, R223, 0x5410, R222 ;  /* 0x00005410df537816 */ /* 0x000fe400000000de */
[----:B------:R-:W-:Y:S02]  /*7db0*/  @!P6 PRMT R223, R110, 0x5410, RZ ;  /* 0x000054106edfe816 */ /* 0x000fe400000000ff */
[C---:B------:R-:W-:Y:S01]  /*7dc0*/  LOP3.LUT R110, R194.reuse, 0xff, RZ, 0xc0, !PT ;  /* 0x000000ffc26e7812 */ /* 0x040fe200078ec0ff */
[----:B------:R-:W-:Y:S01]  /*7dd0*/  IMAD.MOV.U32 R162, RZ, RZ, R165 ;  /* 0x000000ffffa27224 */ /* 0x000fe200078e00a5 */
[C---:B------:R-:W-:Y:S01]  /*7de0*/  ISETP.GE.U32.AND P2, PT, R251.reuse, R130, PT ;  /* 0x00000082fb00720c */ /* 0x040fe20003f46070 */
[----:B------:R-:W3:Y:S01]  /*7df0*/  LDL.LU R165, [R1+0xcc] ;  /* 0x0000cc0001a57983 */ /* 0x000ee20000300800 */
[----:B------:R-:W-:Y:S02]  /*7e00*/  ISETP.GE.U32.AND P6, PT, R251, R110, PT ;  /* 0x0000006efb00720c */ /* 0x000fe40003fc6070 */
[----:B------:R-:W-:Y:S01]  /*7e10*/  LOP3.LUT R110, R194, 0xffff, RZ, 0xc0, !PT ;  /* 0x0000ffffc26e7812 */ /* 0x000fe200078ec0ff */
[----:B------:R-:W3:Y:S01]  /*7e20*/  LDL.LU R130, [R1+0xc8] ;  /* 0x0000c80001827983 */ /* 0x000ee20000300800 */
[----:B----4-:R-:W-:Y:S08]  /*7e30*/  MUFU.EX2 R124, R164 ;  /* 0x000000a4007c7308 */ /* 0x010ff00000000800 */
[----:B--2---:R1:W-:Y:S02]  /*7e40*/  MUFU.EX2 R195, R239 ;  /* 0x000000ef00c37308 */ /* 0x0043e40000000800 */
[----:B-1----:R-:W2:Y:S04]  /*7e50*/  LDL.LU R239, [R1+0xc4] ;  /* 0x0000c40001ef7983 */ /* 0x002ea80000300800 */
[----:B------:R-:W4:Y:S04]  /*7e60*/  LDL.LU R2, [R1+0xc0] ;  /* 0x0000c00001027983 */ /* 0x000f280000300800 */
[----:B------:R-:W4:Y:S04]  /*7e70*/  LDL.LU R3, [R1+0xbc] ;  /* 0x0000bc0001037983 */ /* 0x000f280000300800 */
[----:B------:R-:W4:Y:S01]  /*7e80*/  LDL.LU R164, [R1+0xb8] ;  /* 0x0000b80001a47983 */ /* 0x000f220000300800 */
[----:B------:R-:W-:Y:S01]  /*7e90*/  LOP3.LUT R73, R200, 0xffff, RZ, 0xc0, !PT ;  /* 0x0000ffffc8497812 */ /* 0x000fe200078ec0ff */
[----:B------:R-:W-:Y:S01]  /*7ea0*/  MUFU.EX2 R192, R192 ;  /* 0x000000c000c07308 */ /* 0x000fe20000000800 */
[----:B------:R-:W-:-:S02]  /*7eb0*/  SHF.R.U32.HI R76, RZ, 0x10, R200 ;  /* 0x00000010ff4c7819 */ /* 0x000fc400000116c8 */
[----:B------:R-:W-:-:S05]  /*7ec0*/  SHF.R.U32.HI R73, RZ, 0x8, R73 ;  /* 0x00000008ff497819 */ /* 0x000fca0000011649 */
[----:B------:R-:W1:Y:S01]  /*7ed0*/  MUFU.EX2 R191, R191 ;  /* 0x000000bf00bf7308 */ /* 0x000e620000000800 */
[----:B------:R-:W-:Y:S01]  /*7ee0*/  @!P3 HFMA2.BF16_V2 R88, -RZ.H0_H0, RZ.H0_H0, -R222.H0_H0 ;  /* 0x200000ffff58b231 */ /* 0x000fe200003409de */
[----:B------:R-:W-:-:S06]  /*7ef0*/  LOP3.LUT R73, R73, 0xffff, RZ, 0xc0, !PT ;  /* 0x0000ffff49497812 */ /* 0x000fcc00078ec0ff */
[----:B------:R-:W1:Y:S01]  /*7f00*/  MUFU.EX2 R207, R207 ;  /* 0x000000cf00cf7308 */ /* 0x000e620000000800 */
[----:B------:R-:W-:Y:S02]  /*7f10*/  LOP3.LUT R76, R76, 0xff, RZ, 0xc0, !PT ;  /* 0x000000ff4c4c7812 */ /* 0x000fe400078ec0ff */
[----:B------:R-:W-:-:S05]  /*7f20*/  @!P3 PRMT R222, R88, 0x5410, RZ ;  /* 0x0000541058deb816 */ /* 0x000fca00000000ff */
[----:B------:R-:W3:Y:S01]  /*7f30*/  MUFU.EX2 R206, R206 ;  /* 0x000000ce00ce7308 */ /* 0x000ee20000000800 */
[C---:B------:R-:W-:Y:S02]  /*7f40*/  ISETP.GE.U32.AND P3, PT, R251.reuse, R73, PT ;  /* 0x00000049fb00720c */ /* 0x040fe40003f66070 */
[----:B------:R-:W-:-:S05]  /*7f50*/  ISETP.GE.U32.AND P4, PT, R251, R76, PT ;  /* 0x0000004cfb00720c */ /* 0x000fca0003f86070 */
[----:B------:R-:W3:Y:S01]  /*7f60*/  MUFU.EX2 R190, R190 ;  /* 0x000000be00be7308 */ /* 0x000ee20000000800 */
[----:B-1----:R-:W-:Y:S01]  /*7f70*/  F2FP.BF16.PACK_AB R205, R191, R192 ;  /* 0x000000c0bfcd723e */ /* 0x002fe200000010ff */
[----:B------:R-:W-:-:S06]  /*7f80*/  FADD.FTZ R76, R192, R120 ;  /* 0x00000078c04c7221 */ /* 0x000fcc0000010000 */
[----:B------:R-:W1:Y:S01]  /*7f90*/  MUFU.EX2 R189, R189 ;  /* 0x000000bd00bd7308 */ /* 0x000e620000000800 */
[----:B------:R-:W-:Y:S01]  /*7fa0*/  PRMT R204, R205, 0x7632, R204 ;  /* 0x00007632cdcc7816 */ /* 0x000fe200000000cc */
[----:B------:R-:W-:Y:S01]  /*7fb0*/  FADD.FTZ R118, R207, R118 ;  /* 0x00000076cf767221 */ /* 0x000fe20000010000 */
[----:B------:R-:W-:Y:S01]  /*7fc0*/  SHF.R.U32.HI R128, RZ, 0x18, R200 ;  /* 0x00000018ff807819 */ /* 0x000fe200000116c8 */
[----:B------:R-:W-:Y:S01]  /*7fd0*/  FADD.FTZ R76, R191, R76 ;  /* 0x0000004cbf4c7221 */ /* 0x000fe20000010000 */
[----:B---3--:R-:W-:Y:S01]  /*7fe0*/  F2FP.BF16.PACK_AB R207, R206, R207 ;  /* 0x000000cfcecf723e */ /* 0x008fe200000010ff */
[----:B------:R-:W-:Y:S01]  /*7ff0*/  @!P2 HFMA2.BF16_V2 R109, -RZ.H0_H0, RZ.H0_H0, -R205.H0_H0 ;  /* 0x200000ffff6da231 */ /* 0x000fe200003409cd */
[----:B------:R-:W-:Y:S01]  /*8000*/  ISETP.GE.U32.AND P5, PT, R251, R128, PT ;  /* 0x00000080fb00720c */ /* 0x000fe20003fa6070 */
[----:B------:R-:W-:Y:S01]  /*8010*/  @!P3 HFMA2.BF16_V2 R87, -RZ.H0_H0, RZ.H0_H0, -R204.H0_H0 ;  /* 0x200000ffff57b231 */ /* 0x000fe200003409cc */
[----:B------:R-:W-:Y:S01]  /*8020*/  FADD.FTZ R76, R190, R76 ;  /* 0x0000004cbe4c7221 */ /* 0x000fe20000010000 */
[----:B------:R-:W-:Y:S01]  /*8030*/  @!P4 HFMA2.BF16_V2 R100, -RZ.H0_H0, RZ.H0_H0, -R207.H0_H0 ;  /* 0x200000ffff64c231 */ /* 0x000fe200003409cf */
[----:B------:R-:W-:Y:S01]  /*8040*/  FADD.FTZ R118, R206, R118 ;  /* 0x00000076ce767221 */ /* 0x000fe20000010000 */
[----:B------:R-:W-:-:S02]  /*8050*/  PRMT R206, R207, 0x7632, R206 ;  /* 0x00007632cfce7816 */ /* 0x000fc400000000ce */
[----:B------:R-:W-:Y:S02]  /*8060*/  PRMT R88, R205, 0x5410, R204 ;  /* 0x00005410cd587816 */ /* 0x000fe400000000cc */
[----:B------:R-:W-:Y:S01]  /*8070*/  @!P2 PRMT R205, R109, 0x5410, RZ ;  /* 0x000054106dcda816 */ /* 0x000fe200000000ff */
[----:B-1----:R-:W-:Y:S01]  /*8080*/  FADD.FTZ R109, R189, R76 ;  /* 0x0000004cbd6d7221 */ /* 0x002fe20000010000 */
[----:B------:R-:W-:Y:S02]  /*8090*/  @!P3 PRMT R204, R87, 0x5410, RZ ;  /* 0x0000541057ccb816 */ /* 0x000fe400000000ff */
[----:B------:R-:W-:Y:S02]  /*80a0*/  LOP3.LUT R76, R72, 0xff, RZ, 0xc0, !PT ;  /* 0x000000ff484c7812 */ /* 0x000fe400078ec0ff */
[----:B------:R-:W-:Y:S02]  /*80b0*/  PRMT R87, R207, 0x5410, R206 ;  /* 0x00005410cf577816 */ /* 0x000fe400000000ce */
[----:B------:R-:W-:-:S02]  /*80c0*/  @!P4 PRMT R207, R100, 0x5410, RZ ;  /* 0x0000541064cfc816 */ /* 0x000fc400000000ff */
[----:B------:R-:W-:Y:S02]  /*80d0*/  LOP3.LUT R100, R72, 0xffff, RZ, 0xc0, !PT ;  /* 0x0000ffff48647812 */ /* 0x000fe400078ec0ff */
[----:B------:R-:W-:Y:S02]  /*80e0*/  ISETP.GE.U32.AND P3, PT, R251, R76, PT ;  /* 0x0000004cfb00720c */ /* 0x000fe40003f66070 */
[----:B------:R-:W-:Y:S01]  /*80f0*/  SHF.R.U32.HI R100, RZ, 0x8, R100 ;  /* 0x00000008ff647819 */ /* 0x000fe20000011664 */
[----:B------:R-:W-:Y:S01]  /*8100*/  @!P5 HFMA2.BF16_V2 R45, -RZ.H0_H0, RZ.H0_H0, -R206.H0_H0 ;  /* 0x200000ffff2dd231 */ /* 0x000fe200003409ce */
[----:B------:R-:W-:Y:S02]  /*8110*/  MUFU.EX2 R188, R188 ;  /* 0x000000bc00bc7308 */ /* 0x000fe40000000800 */
[----:B------:R-:W-:Y:S02]  /*8120*/  LOP3.LUT R100, R100, 0xffff, RZ, 0xc0, !PT ;  /* 0x0000ffff64647812 */ /* 0x000fe400078ec0ff */
[----:B------:R-:W-:-:S02]  /*8130*/  F2FP.BF16.PACK_AB R201, R189, R190 ;  /* 0x000000bebdc9723e */ /* 0x000fc400000010ff */
[----:B------:R-:W-:Y:S02]  /*8140*/  SHF.R.U32.HI R76, RZ, 0x18, R72 ;  /* 0x00000018ff4c7819 */ /* 0x000fe40000011648 */
[----:B------:R-:W1:Y:S01]  /*8150*/  MUFU.EX2 R187, R187 ;  /* 0x000000bb00bb7308 */ /* 0x000e620000000800 */
[----:B------:R-:W-:Y:S02]  /*8160*/  @!P5 PRMT R206, R45, 0x5410, RZ ;  /* 0x000054102dced816 */ /* 0x000fe400000000ff */
[C---:B------:R-:W-:Y:S01]  /*8170*/  ISETP.GE.U32.AND P5, PT, R251.reuse, R100, PT ;  /* 0x00000064fb00720c */ /* 0x040fe20003fa6070 */
[----:B------:R-:W-:Y:S01]  /*8180*/  @!P3 HFMA2.BF16_V2 R105, -RZ.H0_H0, RZ.H0_H0, -R201.H0_H0 ;  /* 0x200000ffff69b231 */ /* 0x000fe200003409c9 */
[----:B------:R-:W-:Y:S02]  /*8190*/  ISETP.GE.U32.AND P4, PT, R251, R76, PT ;  /* 0x0000004cfb00720c */ /* 0x000fe40003f86070 */
[----:B------:R-:W-:Y:S02]  /*81a0*/  PRMT R200, R201, 0x7632, R200 ;  /* 0x00007632c9c87816 */ /* 0x000fe400000000c8 */
[----:B------:R-:W-:-:S02]  /*81b0*/  LOP3.LUT R114, R199, UR12, R196, 0x96, !PT ;  /* 0x0000000cc7727c12 */ /* 0x000fc4000f8e96c4 */
[----:B------:R3:W1:Y:S01]  /*81c0*/  MUFU.EX2 R199, R203 ;  /* 0x000000cb00c77308 */ /* 0x0006620000000800 */
[----:B------:R-:W-:Y:S02]  /*81d0*/  PRMT R45, R201, 0x5410, R200 ;  /* 0x00005410c92d7816 */ /* 0x000fe400000000c8 */
[----:B------:R-:W-:-:S05]  /*81e0*/  @!P3 PRMT R201, R105, 0x5410, RZ ;  /* 0x0000541069c9b816 */ /* 0x000fca00000000ff */
[----:B------:R1:W1:Y:S01]  /*81f0*/  MUFU.EX2 R105, R202 ;  /* 0x000000ca00697308 */ /* 0x0002620000000800 */
[----:B------:R-:W-:Y:S01]  /*8200*/  @!P5 HFMA2.BF16_V2 R44, -RZ.H0_H0, RZ.H0_H0, -R200.H0_H0 ;  /* 0x200000ffff2cd231 */ /* 0x000fe200003409c8 */
[----:B---3--:R-:W-:Y:S02]  /*8210*/  F2FP.BF16.PACK_AB R203, R124, R122 ;  /* 0x0000007a7ccb723e */ /* 0x008fe400000010ff */
[----:B-1----:R-:W-:Y:S02]  /*8220*/  F2FP.BF16.PACK_AB R197, R187, R188 ;  /* 0x000000bcbbc5723e */ /* 0x002fe400000010ff */
[----:B------:R-:W-:Y:S01]  /*8230*/  PRMT R202, R203, 0x7632, R202 ;  /* 0x00007632cbca7816 */ /* 0x000fe200000000ca */
[----:B------:R-:W-:Y:S01]  /*8240*/  @!P1 HFMA2.BF16_V2 R68, -RZ.H0_H0, RZ.H0_H0, -R203.H0_H0 ;  /* 0x200000ffff449231 */ /* 0x000fe200003409cb */
[----:B------:R-:W-:-:S03]  /*8250*/  @!P5 PRMT R200, R44, 0x5410, RZ ;  /* 0x000054102cc8d816 */ /* 0x000fc600000000ff */
[----:B------:R-:W-:Y:S01]  /*8260*/  @!P4 HFMA2.BF16_V2 R98, -RZ.H0_H0, RZ.H0_H0, -R202.H0_H0 ;  /* 0x200000ffff62c231 */ /* 0x000fe200003409ca */
[----:B------:R-:W-:Y:S01]  /*8270*/  PRMT R196, R197, 0x7632, R196 ;  /* 0x00007632c5c47816 */ /* 0x000fe200000000c4 */
[----:B------:R-:W-:Y:S01]  /*8280*/  @!P6 HFMA2.BF16_V2 R102, -RZ.H0_H0, RZ.H0_H0, -R197.H0_H0 ;  /* 0x200000ffff66e231 */ /* 0x000fe200003409c5 */
[----:B------:R-:W-:Y:S02]  /*8290*/  PRMT R44, R203, 0x5410, R202 ;  /* 0x00005410cb2c7816 */ /* 0x000fe400000000ca */
[----:B------:R-:W-:Y:S02]  /*82a0*/  @!P4 PRMT R202, R98, 0x5410, RZ ;  /* 0x0000541062cac816 */ /* 0x000fe400000000ff */
[----:B------:R-:W-:Y:S01]  /*82b0*/  @!P1 PRMT R203, R68, 0x5410, RZ ;  /* 0x0000541044cb9816 */ /* 0x000fe200000000ff */
[----:B------:R1:W-:Y:S01]  /*82c0*/  MUFU.EX2 R98, R165 ;  /* 0x000000a500627308 */ /* 0x0003e20000000800 */
[----:B------:R-:W-:Y:S02]  /*82d0*/  PRMT R68, R197, 0x5410, R196 ;  /* 0x00005410c5447816 */ /* 0x000fe400000000c4 */
[----:B------:R-:W-:Y:S01]  /*82e0*/  @!P6 PRMT R197, R102, 0x5410, RZ ;  /* 0x0000541066c5e816 */ /* 0x000fe200000000ff */
[----:B-1----:R-:W3:Y:S01]  /*82f0*/  LDL.LU R165, [R1+0x58] ;  /* 0x0000580001a57983 */ /* 0x002ee20000300800 */
[----:B------:R-:W-:Y:S01]  /*8300*/  SHF.R.U32.HI R110, RZ, 0x8, R110 ;  /* 0x00000008ff6e7819 */ /* 0x000fe2000001166e */
[----:B------:R-:W-:-:S03]  /*8310*/  IMAD.WIDE.U32 R190, R114, -0x2daee0ad, RZ ;  /* 0xd2511f5372be7825 */ /* 0x000fc600078e00ff */
[----:B------:R-:W-:Y:S01]  /*8320*/  LOP3.LUT R110, R110, 0xffff, RZ, 0xc0, !PT ;  /* 0x0000ffff6e6e7812 */ /* 0x000fe200078ec0ff */
[----:B------:R-:W-:Y:S01]  /*8330*/  FADD.FTZ R109, R188, R109 ;  /* 0x0000006dbc6d7221 */ /* 0x000fe20000010000 */
[----:B------:R-:W-:Y:S02]  /*8340*/  LOP3.LUT R73, R191, UR32, R160, 0x96, !PT ;  /* 0x00000020bf497c12 */ /* 0x000fe4000f8e96a0 */
[----:B------:R-:W-:Y:S01]  /*8350*/  ISETP.GE.U32.AND P5, PT, R251, R110, PT ;  /* 0x0000006efb00720c */ /* 0x000fe20003fa6070 */
[----:B------:R-:W-:Y:S01]  /*8360*/  FADD.FTZ R110, R187, R109 ;  /* 0x0000006dbb6e7221 */ /* 0x000fe20000010000 */
[----:B------:R-:W-:Y:S02]  /*8370*/  SHF.R.U32.HI R109, RZ, 0x10, R73 ;  /* 0x00000010ff6d7819 */ /* 0x000fe40000011649 */
[----:B------:R-:W-:Y:S02]  /*8380*/  SHF.R.U32.HI R113, RZ, 0x10, R194 ;  /* 0x00000010ff717819 */ /* 0x000fe400000116c2 */
[----:B------:R-:W-:-:S02]  /*8390*/  LOP3.LUT R109, R109, 0xff, RZ, 0xc0, !PT ;  /* 0x000000ff6d6d7812 */ /* 0x000fc400078ec0ff */
[----:B------:R-:W-:Y:S02]  /*83a0*/  SHF.R.U32.HI R114, RZ, 0x18, R190 ;  /* 0x00000018ff727819 */ /* 0x000fe400000116be */
[----:B------:R-:W-:Y:S02]  /*83b0*/  LOP3.LUT R113, R113, 0xff, RZ, 0xc0, !PT ;  /* 0x000000ff71717812 */ /* 0x000fe400078ec0ff */
[C---:B------:R-:W-:Y:S02]  /*83c0*/  ISETP.GE.U32.AND P6, PT, R251.reuse, R109, PT ;  /* 0x0000006dfb00720c */ /* 0x040fe40003fc6070 */
[C---:B------:R-:W-:Y:S02]  /*83d0*/  ISETP.GE.U32.AND P1, PT, R251.reuse, R114, PT ;  /* 0x00000072fb00720c */ /* 0x040fe40003f26070 */
[----:B------:R-:W-:Y:S01]  /*83e0*/  ISETP.GE.U32.AND P3, PT, R251, R113, PT ;  /* 0x00000071fb00720c */ /* 0x000fe20003f66070 */
[----:B--2---:R1:W-:Y:S02]  /*83f0*/  MUFU.EX2 R102, R239 ;  /* 0x000000ef00667308 */ /* 0x0043e40000000800 */
[----:B-1----:R-:W2:Y:S06]  /*8400*/  LDL.LU R239, [R1+0xa8] ;  /* 0x0000a80001ef7983 */ /* 0x002eac0000300800 */
[----:B----4-:R1:W-:Y:S08]  /*8410*/  MUFU.EX2 R109, R2 ;  /* 0x00000002006d7308 */ /* 0x0103f00000000800 */
[----:B------:R4:W-:Y:S01]  /*8420*/  MUFU.EX2 R114, R3 ;  /* 0x0000000300727308 */ /* 0x0009e20000000800 */
[----:B-1----:R-:W2:Y:S07]  /*8430*/  LDL.LU R2, [R1+0x54] ;  /* 0x0000540001027983 */ /* 0x002eae0000300800 */
[----:B------:R1:W-:Y:S01]  /*8440*/  MUFU.EX2 R113, R164 ;  /* 0x000000a400717308 */ /* 0x0003e20000000800 */
[----:B----4-:R-:W4:Y:S04]  /*8450*/  LDL.LU R3, [R1+0xa4] ;  /* 0x0000a40001037983 */ /* 0x010f280000300800 */
[----:B-1----:R-:W4:Y:S01]  /*8460*/  LDL.LU R164, [R1+0xa0] ;  /* 0x0000a00001a47983 */ /* 0x002f220000300800 */
[----:B------:R-:W-:Y:S01]  /*8470*/  FADD.FTZ R118, R122, R118 ;  /* 0x000000767a767221 */ /* 0x000fe20000010000 */
[----:B------:R-:W-:-:S03]  /*8480*/  SHF.R.U32.HI R194, RZ, 0x18, R194 ;  /* 0x00000018ffc27819 */ /* 0x000fc600000116c2 */
[----:B------:R-:W-:Y:S01]  /*8490*/  FADD.FTZ R118, R124, R118 ;  /* 0x000000767c767221 */ /* 0x000fe20000010000 */
[----:B------:R-:W-:-:S03]  /*84a0*/  ISETP.GE.U32.AND P2, PT, R251, R194, PT ;  /* 0x000000c2fb00720c */ /* 0x000fc60003f46070 */
[----:B------:R-:W-:Y:S01]  /*84b0*/  FADD.FTZ R118, R199, R118 ;  /* 0x00000076c7767221 */ /* 0x000fe20000010000 */
[----:B------:R-:W-:Y:S01]  /*84c0*/  F2FP.BF16.PACK_AB R199, R105, R199 ;  /* 0x000000c769c7723e */ /* 0x000fe200000010ff */
[----:B------:R-:W-:-:S03]  /*84d0*/  @!P5 HFMA2.BF16_V2 R49, -RZ.H0_H0, RZ.H0_H0, -R196.H0_H0 ;  /* 0x200000ffff31d231 */ /* 0x000fc600003409c4 */
[----:B------:R-:W-:Y:S02]  /*84e0*/  PRMT R198, R199, 0x7632, R198 ;  /* 0x00007632c7c67816 */ /* 0x000fe400000000c6 */
[----:B------:R-:W-:-:S03]  /*84f0*/  @!P5 PRMT R196, R49, 0x5410, RZ ;  /* 0x0000541031c4d816 */ /* 0x000fc600000000ff */
[----:B------:R-:W-:Y:S01]  /*8500*/  @!P2 HFMA2.BF16_V2 R99, -RZ.H0_H0, RZ.H0_H0, -R198.H0_H0 ;  /* 0x200000ffff63a231 */ /* 0x000fe200003409c6 */
[----:B------:R-:W-:Y:S01]  /*8510*/  PRMT R49, R199, 0x5410, R198 ;  /* 0x00005410c7317816 */ /* 0x000fe200000000c6 */
[----:B------:R-:W1:Y:S03]  /*8520*/  MUFU.EX2 R184, R184 ;  /* 0x000000b800b87308 */ /* 0x000e660000000800 */
[----:B------:R-:W-:Y:S02]  /*8530*/  @!P2 PRMT R198, R99, 0x5410, RZ ;  /* 0x0000541063c6a816 */ /* 0x000fe400000000ff */
[----:B------:R-:W-:-:S03]  /*8540*/  LOP3.LUT R99, R73, 0xff, RZ, 0xc0, !PT ;  /* 0x000000ff49637812 */ /* 0x000fc600078ec0ff */
[----:B------:R-:W1:Y:S01]  /*8550*/  MUFU.EX2 R182, R182 ;  /* 0x000000b600b67308 */ /* 0x000e620000000800 */
[----:B------:R-:W-:Y:S02]  /*8560*/  ISETP.GE.U32.AND P2, PT, R251, R99, PT ;  /* 0x00000063fb00720c */ /* 0x000fe40003f46070 */
[----:B------:R-:W-:-:S04]  /*8570*/  SHF.R.U32.HI R99, RZ, 0x18, R73 ;  /* 0x00000018ff637819 */ /* 0x000fc80000011649 */
[----:B------:R-:W-:Y:S02]  /*8580*/  ISETP.GE.U32.AND P5, PT, R251, R99, PT ;  /* 0x00000063fb00720c */ /* 0x000fe40003fa6070 */
[----:B------:R-:W-:Y:S01]  /*8590*/  LOP3.LUT R99, R73, 0xffff, RZ, 0xc0, !PT ;  /* 0x0000ffff49637812 */ /* 0x000fe200078ec0ff */
[----:B------:R-:W-:Y:S01]  /*85a0*/  @!P3 HFMA2.BF16_V2 R101, -RZ.H0_H0, RZ.H0_H0, -R199.H0_H0 ;  /* 0x200000ffff65b231 */ /* 0x000fe200003409c7 */
[----:B-1----:R-:W-:Y:S02]  /*85b0*/  FADD.FTZ R110, R184, R110 ;  /* 0x0000006eb86e7221 */ /* 0x002fe40000010000 */
[----:B------:R-:W-:Y:S02]  /*85c0*/  SHF.R.U32.HI R99, RZ, 0x8, R99 ;  /* 0x00000008ff637819 */ /* 0x000fe40000011663 */
[----:B------:R-:W-:Y:S02]  /*85d0*/  @!P3 PRMT R199, R101, 0x5410, RZ ;  /* 0x0000541065c7b816 */ /* 0x000fe400000000ff */
[----:B------:R-:W-:-:S02]  /*85e0*/  LOP3.LUT R101, R99, 0xffff, RZ, 0xc0, !PT ;  /* 0x0000ffff63657812 */ /* 0x000fc400078ec0ff */
[----:B------:R1:W-:Y:S02]  /*85f0*/  MUFU.EX2 R99, R162 ;  /* 0x000000a200637308 */ /* 0x0003e40000000800 */
[----:B-1----:R-:W4:Y:S01]  /*8600*/  LDL.LU R162, [R1+0x9c] ;  /* 0x00009c0001a27983 */ /* 0x002f220000300800 */
[----:B------:R-:W-:Y:S01]  /*8610*/  F2FP.BF16.PACK_AB R193, R182, R184 ;  /* 0x000000b8b6c1723e */ /* 0x000fe200000010ff */
[----:B------:R-:W-:-:S03]  /*8620*/  FADD.FTZ R118, R105, R118 ;  /* 0x0000007669767221 */ /* 0x000fc60000010000 */
[----:B------:R-:W-:Y:S01]  /*8630*/  PRMT R192, R193, 0x7632, R192 ;  /* 0x00007632c1c07816 */ /* 0x000fe200000000c0 */
[----:B------:R-:W-:Y:S01]  /*8640*/  @!P2 HFMA2.BF16_V2 R97, -RZ.H0_H0, RZ.H0_H0, -R193.H0_H0 ;  /* 0x200000ffff61a231 */ /* 0x000fe200003409c1 */
[----:B------:R-:W-:Y:S01]  /*8650*/  ISETP.GE.U32.AND P3, PT, R251, R101, PT ;  /* 0x00000065fb00720c */ /* 0x000fe20003f66070 */
[----:B---3--:R1:W-:Y:S02]  /*8660*/  MUFU.EX2 R73, R165 ;  /* 0x000000a500497308 */ /* 0x0083e40000000800 */
[----:B-1----:R-:W-:Y:S02]  /*8670*/  IMAD.MOV.U32 R165, RZ, RZ, R217 ;  /* 0x000000ffffa57224 */ /* 0x002fe400078e00d9 */
[----:B------:R-:W-:Y:S01]  /*8680*/  FADD.FTZ R217, R182, R110 ;  /* 0x0000006eb6d97221 */ /* 0x000fe20000010000 */
[----:B------:R-:W-:Y:S01]  /*8690*/  PRMT R160, R193, 0x5410, R192 ;  /* 0x00005410c1a07816 */ /* 0x000fe200000000c0 */
[----:B------:R-:W-:Y:S01]  /*86a0*/  FADD.FTZ R122, R195, R118 ;  /* 0x00000076c37a7221 */ /* 0x000fe20000010000 */
[----:B------:R-:W-:Y:S01]  /*86b0*/  @!P2 PRMT R193, R97, 0x5410, RZ ;  /* 0x0000541061c1a816 */ /* 0x000fe200000000ff */
[----:B--2---:R1:W-:Y:S02]  /*86c0*/  MUFU.EX2 R110, R239 ;  /* 0x000000ef006e7308 */ /* 0x0043e40000000800 */
[----:B-1----:R-:W2:Y:S06]  /*86d0*/  LDL.LU R239, [R1+0x98] ;  /* 0x0000980001ef7983 */ /* 0x002eac0000300800 */
[----:B------:R1:W-:Y:S08]  /*86e0*/  MUFU.EX2 R101, R2 ;  /* 0x0000000200657308 */ /* 0x0003f00000000800 */
[----:B----4-:R3:W-:Y:S01]  /*86f0*/  MUFU.EX2 R97, R3 ;  /* 0x0000000300617308 */ /* 0x0107e20000000800 */
[----:B-1----:R-:W4:Y:S07]  /*8700*/  LDL.LU R2, [R1+0x94] ;  /* 0x0000940001027983 */ /* 0x002f2e0000300800 */
[----:B------:R1:W-:Y:S01]  /*8710*/  MUFU.EX2 R118, R164 ;  /* 0x000000a400767308 */ /* 0x0003e20000000800 */
[----:B---3--:R-:W3:Y:S04]  /*8720*/  LDL.LU R3, [R1+0x90] ;  /* 0x0000900001037983 */ /* 0x008ee80000300800 */
[----:B-1----:R-:W3:Y:S03]  /*8730*/  LDL.LU R164, [R1+0x84] ;  /* 0x0000840001a47983 */ /* 0x002ee60000300800 */
[----:B------:R-:W1:Y:S01]  /*8740*/  MUFU.EX2 R225, R225 ;  /* 0x000000e100e17308 */ /* 0x000e620000000800 */
[----:B------:R-:W-:Y:S01]  /*8750*/  @!P3 HFMA2.BF16_V2 R96, -RZ.H0_H0, RZ.H0_H0, -R192.H0_H0 ;  /* 0x200000ffff60b231 */ /* 0x000fe200003409c0 */
[----:B------:R-:W-:-:S04]  /*8760*/  SHF.R.U32.HI R76, RZ, 0x10, R190 ;  /* 0x00000010ff4c7819 */ /* 0x000fc800000116be */
[----:B------:R-:W-:Y:S02]  /*8770*/  @!P3 PRMT R192, R96, 0x5410, RZ ;  /* 0x0000541060c0b816 */ /* 0x000fe400000000ff */
[----:B------:R-:W-:Y:S01]  /*8780*/  LOP3.LUT R76, R76, 0xff, RZ, 0xc0, !PT ;  /* 0x000000ff4c4c7812 */ /* 0x000fe200078ec0ff */
[----:B------:R-:W-:Y:S01]  /*8790*/  MUFU.EX2 R218, R178 ;  /* 0x000000b200da7308 */ /* 0x000fe20000000800 */
[----:B------:R-:W-:Y:S02]  /*87a0*/  LOP3.LUT R72, R190, 0xffff, RZ, 0xc0, !PT ;  /* 0x0000ffffbe487812 */ /* 0x000fe400078ec0ff */
[----:B------:R-:W-:-:S05]  /*87b0*/  ISETP.GE.U32.AND P2, PT, R251, R76, PT ;  /* 0x0000004cfb00720c */ /* 0x000fca0003f46070 */
[----:B------:R-:W1:Y:S02]  /*87c0*/  MUFU.EX2 R100, R163 ;  /* 0x000000a300647308 */ /* 0x000e640000000800 */
[----:B-1----:R-:W-:Y:S02]  /*87d0*/  F2FP.BF16.PACK_AB R191, R98, R225 ;  /* 0x000000e162bf723e */ /* 0x002fe400000010ff */
[----:B------:R-:W-:-:S04]  /*87e0*/  SHF.R.U32.HI R72, RZ, 0x8, R72 ;  /* 0x00000008ff487819 */ /* 0x000fc80000011648 */
[----:B------:R-:W1:Y:S01]  /*87f0*/  MUFU.EX2 R170, R170 ;  /* 0x000000aa00aa7308 */ /* 0x000e620000000800 */
[----:B------:R-:W-:Y:S02]  /*8800*/  LOP3.LUT R120, R190, 0xff, RZ, 0xc0, !PT ;  /* 0x000000ffbe787812 */ /* 0x000fe400078ec0ff */
[----:B------:R-:W-:-:S05]  /*8810*/  PRMT R190, R191, 0x7632, R190 ;  /* 0x00007632bfbe7816 */ /* 0x000fca00000000be */
[----:B------:R-:W1:Y:S01]  /*8820*/  MUFU.EX2 R105, R130 ;  /* 0x0000008200697308 */ /* 0x000e620000000800 */
[----:B------:R-:W-:Y:S01]  /*8830*/  LOP3.LUT R72, R72, 0xffff, RZ, 0xc0, !PT ;  /* 0x0000ffff48487812 */ /* 0x000fe200078ec0ff */
[----:B------:R-:W-:-:S03]  /*8840*/  @!P1 HFMA2.BF16_V2 R57, -RZ.H0_H0, RZ.H0_H0, -R190.H0_H0 ;  /* 0x200000ffff399231 */ /* 0x000fc600003409be */
[----:B------:R-:W-:Y:S01]  /*8850*/  ISETP.GE.U32.AND P3, PT, R251, R72, PT ;  /* 0x00000048fb00720c */ /* 0x000fe20003f66070 */
[----:B------:R-:W-:Y:S01]  /*8860*/  @!P2 HFMA2.BF16_V2 R60, -RZ.H0_H0, RZ.H0_H0, -R191.H0_H0 ;  /* 0x200000ffff3ca231 */ /* 0x000fe200003409bf */
[----:B------:R-:W-:Y:S02]  /*8870*/  F2FP.BF16.PACK_AB R189, R100, R218 ;  /* 0x000000da64bd723e */ /* 0x000fe400000010ff */
[----:B------:R-:W-:Y:S02]  /*8880*/  PRMT R163, R191, 0x5410, R190 ;  /* 0x00005410bfa37816 */ /* 0x000fe400000000be */
[----:B-1----:R-:W-:Y:S02]  /*8890*/  F2FP.BF16.PACK_AB R195, R170, R195 ;  /* 0x000000c3aac3723e */ /* 0x002fe400000010ff */
[----:B------:R-:W-:Y:S01]  /*88a0*/  @!P1 PRMT R190, R57, 0x5410, RZ ;  /* 0x0000541039be9816 */ /* 0x000fe200000000ff */
[----:B------:R-:W-:Y:S01]  /*88b0*/  FADD.FTZ R57, R105, R102 ;  /* 0x0000006669397221 */ /* 0x000fe20000010000 */
[----:B------:R-:W-:Y:S01]  /*88c0*/  PRMT R188, R189, 0x7632, R188 ;  /* 0x00007632bdbc7816 */ /* 0x000fe200000000bc */
[----:B------:R-:W-:Y:S01]  /*88d0*/  @!P6 HFMA2.BF16_V2 R67, -RZ.H0_H0, RZ.H0_H0, -R195.H0_H0 ;  /* 0x200000ffff43e231 */ /* 0x000fe200003409c3 */
[----:B------:R-:W-:Y:S01]  /*88e0*/  @!P2 PRMT R191, R60, 0x5410, RZ ;  /* 0x000054103cbfa816 */ /* 0x000fe200000000ff */
[----:B------:R-:W-:Y:S01]  /*88f0*/  FADD.FTZ R60, R109, R57 ;  /* 0x000000396d3c7221 */ /* 0x000fe20000010000 */
[----:B------:R-:W-:Y:S01]  /*8900*/  PRMT R194, R195, 0x7632, R194 ;  /* 0x00007632c3c27816 */ /* 0x000fe200000000c2 */
[----:B------:R-:W-:-:S02]  /*8910*/  @!P3 HFMA2.BF16_V2 R61, -RZ.H0_H0, RZ.H0_H0, -R188.H0_H0 ;  /* 0x200000ffff3db231 */ /* 0x000fc400003409bc */
[----:B------:R-:W-:Y:S01]  /*8920*/  FADD.FTZ R60, R114, R60 ;  /* 0x0000003c723c7221 */ /* 0x000fe20000010000 */
[----:B------:R-:W-:Y:S02]  /*8930*/  PRMT R161, R195, 0x5410, R194 ;  /* 0x00005410c3a17816 */ /* 0x000fe400000000c2 */
[----:B------:R-:W-:Y:S02]  /*8940*/  @!P6 PRMT R195, R67, 0x5410, RZ ;  /* 0x0000541043c3e816 */ /* 0x000fe400000000ff */
[----:B------:R1:W1:Y:S02]  /*8950*/  MUFU.EX2 R67, R162 ;  /* 0x000000a200437308 */ /* 0x0002640000000800 */
[----:B-1----:R-:W-:Y:S02]  /*8960*/  PRMT R162, R189, 0x5410, R188 ;  /* 0x00005410bda27816 */ /* 0x002fe400000000bc */
[----:B------:R-:W-:Y:S01]  /*8970*/  @!P3 PRMT R188, R61, 0x5410, RZ ;  /* 0x000054103dbcb816 */ /* 0x000fe200000000ff */
[----:B------:R-:W-:-:S03]  /*8980*/  FADD.FTZ R61, R113, R60 ;  /* 0x0000003c713d7221 */ /* 0x000fc60000010000 */
[----:B------:R-:W-:Y:S08]  /*8990*/  MUFU.EX2 R60, R165 ;  /* 0x000000a5003c7308 */ /* 0x000ff00000000800 */
[----:B--2---:R1:W3:Y:S02]  /*89a0*/  MUFU.EX2 R96, R239 ;  /* 0x000000ef00607308 */ /* 0x0042e40000000800 */
[----:B-1----:R-:W2:Y:S06]  /*89b0*/  LDL.LU R239, [R1+0x64] ;  /* 0x0000640001ef7983 */ /* 0x002eac0000300800 */
[----:B---3--:R1:W-:Y:S02]  /*89c0*/  MUFU.EX2 R57, R164 ;  /* 0x000000a400397308 */ /* 0x0083e40000000800 */
[----:B-1----:R-:W3:Y:S01]  /*89d0*/  LDL.LU.64 R164, [R1+0x78] ;  /* 0x0000780001a47983 */ /* 0x002ee20000300a00 */
[----:B------:R-:W-:-:S05]  /*89e0*/  ISETP.GE.U32.AND P4, PT, R251, R120, PT ;  /* 0x00000078fb00720c */ /* 0x000fca0003f86070 */
[----:B----4-:R-:W1:Y:S01]  /*89f0*/  MUFU.EX2 R120, R2 ;  /* 0x0000000200787308 */ /* 0x010e620000000800 */
[----:B------:R-:W-:-:S07]  /*8a00*/  F2FP.BF16.PACK_AB R76, R102, R105 ;  /* 0x00000069664c723e */ /* 0x000fce00000010ff */
[----:B------:R-:W-:-:S05]  /*8a10*/  @!P4 HFMA2.BF16_V2 R64, -RZ.H0_H0, RZ.H0_H0, -R189.H0_H0 ;  /* 0x200000ffff40c231 */ /* 0x000fca00003409bd */
[----:B------:R-:W-:Y:S02]  /*8a20*/  @!P4 PRMT R189, R64, 0x5410, RZ ;  /* 0x0000541040bdc816 */ /* 0x000fe400000000ff */
[----:B------:R-:W4:Y:S01]  /*8a30*/  MUFU.EX2 R64, R3 ;  /* 0x0000000300407308 */ /* 0x000f220000000800 */
[----:B------:R-:W-:Y:S01]  /*8a40*/  FADD.FTZ R105, R118, R67 ;  /* 0x0000004376697221 */ /* 0x000fe20000010000 */
[----:B------:R-:W-:-:S03]  /*8a50*/  @!P5 HFMA2.BF16_V2 R65, -RZ.H0_H0, RZ.H0_H0, -R194.H0_H0 ;  /* 0x200000ffff41d231 */ /* 0x000fc600003409c2 */
[----:B------:R-:W-:-:S03]  /*8a60*/  FADD.FTZ R105, R96, R105 ;  /* 0x0000006960697221 */ /* 0x000fc60000010000 */
[----:B------:R-:W4:Y:S01]  /*8a70*/  MUFU.EX2 R102, R238 ;  /* 0x000000ee00667308 */ /* 0x000f220000000800 */
[----:B-1----:R-:W-:Y:S01]  /*8a80*/  FADD.FTZ R105, R120, R105 ;  /* 0x0000006978697221 */ /* 0x002fe20000010000 */
[----:B------:R-:W-:Y:S01]  /*8a90*/  @!P5 PRMT R194, R65, 0x5410, RZ ;  /* 0x0000541041c2d816 */ /* 0x000fe200000000ff */
[C---:B------:R-:W-:Y:S01]  /*8aa0*/  FADD.FTZ R61, R73.reuse, R61 ;  /* 0x0000003d493d7221 */ /* 0x040fe20000010000 */
[----:B------:R-:W-:Y:S02]  /*8ab0*/  F2FP.BF16.PACK_AB R65, R73, R113 ;  /* 0x000000714941723e */ /* 0x000fe400000010ff */
[----:B------:R-:W-:Y:S01]  /*8ac0*/  F2FP.BF16.PACK_AB R73, R67, R118 ;  /* 0x000000764349723e */ /* 0x000fe200000010ff */
[----:B----4-:R-:W-:Y:S01]  /*8ad0*/  FADD.FTZ R105, R64, R105 ;  /* 0x0000006940697221 */ /* 0x010fe20000010000 */
[----:B------:R-:W-:Y:S01]  /*8ae0*/  F2FP.BF16.PACK_AB R67, R120, R96 ;  /* 0x000000607843723e */ /* 0x000fe200000010ff */
[----:B------:R-:W-:Y:S01]  /*8af0*/  MUFU.EX2 R230, R230 ;  /* 0x000000e600e67308 */ /* 0x000fe20000000800 */
[C---:B------:R-:W-:Y:S01]  /*8b00*/  F2FP.BF16.PACK_AB R64, R57.reuse, R64 ;  /* 0x000000403940723e */ /* 0x040fe200000010ff */
[----:B------:R-:W-:-:S02]  /*8b10*/  FADD.FTZ R96, R57, R105 ;  /* 0x0000006939607221 */ /* 0x000fc40000010000 */
[----:B------:R-:W-:Y:S02]  /*8b20*/  FADD.FTZ R57, R99, R61 ;  /* 0x0000003d63397221 */ /* 0x000fe40000010000 */
[----:B------:R-:W-:Y:S02]  /*8b30*/  FADD.FTZ R96, R60, R96 ;  /* 0x000000603c607221 */ /* 0x000fe40000010000 */
[----:B------:R-:W-:Y:S02]  /*8b40*/  FADD.FTZ R57, R110, R57 ;  /* 0x000000396e397221 */ /* 0x000fe40000010000 */
[C---:B------:R-:W-:Y:S02]  /*8b50*/  FADD.FTZ R96, R102.reuse, R96 ;  /* 0x0000006066607221 */ /* 0x040fe40000010000 */
[----:B------:R-:W-:Y:S01]  /*8b60*/  FADD.FTZ R57, R101, R57 ;  /* 0x0000003965397221 */ /* 0x000fe20000010000 */
[----:B------:R-:W-:-:S03]  /*8b70*/  F2FP.BF16.PACK_AB R60, R102, R60 ;  /* 0x0000003c663c723e */ /* 0x000fc600000010ff */
[C---:B------:R-:W-:Y:S01]  /*8b80*/  FADD.FTZ R102, R97.reuse, R57 ;  /* 0x0000003961667221 */ /* 0x040fe20000010000 */
[----:B------:R-:W-:Y:S01]  /*8b90*/  F2FP.BF16.PACK_AB R57, R97, R101 ;  /* 0x000000656139723e */ /* 0x000fe200000010ff */
[----:B------:R-:W-:Y:S02]  /*8ba0*/  IMAD.MOV.U32 R130, RZ, RZ, R39 ;  /* 0x000000ffff827224 */ /* 0x000fe400078e0027 */
[----:B------:R-:W-:Y:S02]  /*8bb0*/  IMAD.MOV.U32 R128, RZ, RZ, R38 ;  /* 0x000000ffff807224 */ /* 0x000fe400078e0026 */
[----:B------:R-:W-:Y:S02]  /*8bc0*/  IMAD.MOV.U32 R126, RZ, RZ, R29 ;  /* 0x000000ffff7e7224 */ /* 0x000fe400078e001d */
[----:B------:R-:W-:Y:S01]  /*8bd0*/  IMAD.MOV.U32 R178, RZ, RZ, R28 ;  /* 0x000000ffffb27224 */ /* 0x000fe200078e001c */
[----:B------:R-:W-:Y:S02]  /*8be0*/  F2FP.BF16.PACK_AB R61, R110, R99 ;  /* 0x000000636e3d723e */ /* 0x000fe400000010ff */
[----:B------:R-:W-:-:S02]  /*8bf0*/  F2FP.BF16.PACK_AB R72, R114, R109 ;  /* 0x0000006d7248723e */ /* 0x000fc400000010ff */
[C---:B------:R-:W-:Y:S02]  /*8c00*/  PRMT R210, R76.reuse, 0x7632, R210 ;  /* 0x000076324cd27816 */ /* 0x040fe400000000d2 */
[----:B------:R-:W-:Y:S01]  /*8c10*/  PRMT R211, R76, 0x7610, R211 ;  /* 0x000076104cd37816 */ /* 0x000fe200000000d3 */
[----:B------:R-:W1:Y:S03]  /*8c20*/  MUFU.EX2 R182, R178 ;  /* 0x000000b200b67308 */ /* 0x000e660000000800 */
[----:B------:R-:W-:Y:S02]  /*8c30*/  PRMT R76, R211, 0x5410, R210 ;  /* 0x00005410d34c7816 */ /* 0x000fe400000000d2 */
[----:B------:R-:W-:-:S03]  /*8c40*/  PRMT R171, R73, 0x7610, R171 ;  /* 0x0000761049ab7816 */ /* 0x000fc600000000ab */
[----:B------:R-:W-:Y:S01]  /*8c50*/  MUFU.EX2 R178, R51 ;  /* 0x0000003300b27308 */ /* 0x000fe20000000800 */
[----:B-1----:R-:W-:-:S07]  /*8c60*/  FADD.FTZ R102, R182, R102 ;  /* 0x00000066b6667221 */ /* 0x002fce0000010000 */
[----:B------:R-:W-:Y:S08]  /*8c70*/  MUFU.EX2 R184, R128 ;  /* 0x0000008000b87308 */ /* 0x000ff00000000800 */
[----:B--2---:R-:W1:Y:S02]  /*8c80*/  MUFU.EX2 R187, R239 ;  /* 0x000000ef00bb7308 */ /* 0x004e640000000800 */
[----:B-1----:R-:W-:Y:S01]  /*8c90*/  FADD.FTZ R96, R187, R96 ;  /* 0x00000060bb607221 */ /* 0x002fe20000010000 */
[----:B------:R-:W-:-:S03]  /*8ca0*/  F2FP.BF16.PACK_AB R187, R230, R187 ;  /* 0x000000bbe6bb723e */ /* 0x000fc600000010ff */
[----:B------:R-:W-:Y:S01]  /*8cb0*/  FADD.FTZ R101, R230, R96 ;  /* 0x00000060e6657221 */ /* 0x000fe20000010000 */
[----:B------:R-:W-:-:S05]  /*8cc0*/  IADD3 R230, R228, 0x4, RZ ;  /* 0x00000004e4e67810 */ /* 0x000fca0007ffe0ff */
[----:B------:R-:W-:-:S05]  /*8cd0*/  IMAD.WIDE.U32 R38, R230, -0x326172a9, RZ ;  /* 0xcd9e8d57e6267825 */ /* 0x000fca00078e00ff */
[----:B------:R-:W-:Y:S02]  /*8ce0*/  LOP3.LUT R96, R39, R169, RZ, 0x3c, !PT ;  /* 0x000000a927607212 */ /* 0x000fe400078e3cff */
[----:B---3--:R-:W-:-:S03]  /*8cf0*/  LOP3.LUT R97, R165, UR20, R38, 0x96, !PT ;  /* 0x00000014a5617c12 */ /* 0x008fc6000f8e9626 */
[----:B------:R-:W-:-:S04]  /*8d00*/  IMAD.WIDE.U32 R28, R96, -0x2daee0ad, RZ ;  /* 0xd2511f53601c7825 */ /* 0x000fc800078e00ff */
[----:B------:R-:W-:Y:S01]  /*8d10*/  IMAD.WIDE.U32 R238, R97, -0x2daee0ad, RZ ;  /* 0xd2511f5361ee7825 */ /* 0x000fe200078e00ff */
[----:B------:R-:W-:-:S04]  /*8d20*/  LOP3.LUT R96, R29, UR19, R232, 0x96, !PT ;  /* 0x000000131d607c12 */ /* 0x000fc8000f8e96e8 */
[----:B------:R-:W-:Y:S01]  /*8d30*/  LOP3.LUT R99, R239, UR17, R28, 0x96, !PT ;  /* 0x00000011ef637c12 */ /* 0x000fe2000f8e961c */
[----:B------:R-:W-:-:S05]  /*8d40*/  IMAD.WIDE.U32 R96, R96, -0x326172a9, RZ ;  /* 0xcd9e8d5760607825 */ /* 0x000fca00078e00ff */
[----:B------:R-:W-:Y:S01]  /*8d50*/  LOP3.LUT R105, R97, UR18, R164, 0x96, !PT ;  /* 0x0000001261697c12 */ /* 0x000fe2000f8e96a4 */
[----:B------:R-:W-:-:S04]  /*8d60*/  IMAD.WIDE.U32 R164, R99, -0x326172a9, RZ ;  /* 0xcd9e8d5763a47825 */ /* 0x000fc800078e00ff */
[----:B------:R-:W-:Y:S01]  /*8d70*/  IMAD.WIDE.U32 R2, R105, -0x2daee0ad, RZ ;  /* 0xd2511f5369027825 */ /* 0x000fe200078e00ff */
[----:B------:R-:W-:-:S04]  /*8d80*/  LOP3.LUT R99, R165, UR16, R96, 0x96, !PT ;  /* 0x00000010a5637c12 */ /* 0x000fc8000f8e9660 */
[----:B------:R-:W-:Y:S01]  /*8d90*/  LOP3.LUT R105, R3, UR15, R238, 0x96, !PT ;  /* 0x0000000f03697c12 */ /* 0x000fe2000f8e96ee */
[----:B------:R-:W-:-:S05]  /*8da0*/  IMAD.WIDE.U32 R238, R99, -0x2daee0ad, RZ ;  /* 0xd2511f5363ee7825 */ /* 0x000fca00078e00ff */
[----:B------:R-:W-:Y:S01]  /*8db0*/  LOP3.LUT R99, R239, UR13, R2, 0x96, !PT ;  /* 0x0000000def637c12 */ /* 0x000fe2000f8e9602 */
[----:B------:R-:W-:-:S05]  /*8dc0*/  IMAD.WIDE.U32 R2, R105, -0x326172a9, RZ ;  /* 0xcd9e8d5769027825 */ /* 0x000fca00078e00ff */
[----:B------:R-:W-:-:S05]  /*8dd0*/  LOP3.LUT R105, R3, UR14, R164, 0x96, !PT ;  /* 0x0000000e03697c12 */ /* 0x000fca000f8e96a4 */
[----:B------:R-:W-:-:S05]  /*8de0*/  IMAD.WIDE.U32 R164, R105, -0x2daee0ad, RZ ;  /* 0xd2511f5369a47825 */ /* 0x000fca00078e00ff */
[----:B------:R-:W-:Y:S01]  /*8df0*/  LOP3.LUT R105, R165, UR11, R238, 0x96, !PT ;  /* 0x0000000ba5697c12 */ /* 0x000fe2000f8e96ee */
[----:B------:R-:W-:-:S05]  /*8e00*/  IMAD.WIDE.U32 R238, R99, -0x326172a9, RZ ;  /* 0xcd9e8d5763ee7825 */ /* 0x000fca00078e00ff */
[----:B------:R-:W-:Y:S01]  /*8e10*/  LOP3.LUT R99, R239, UR12, R2, 0x96, !PT ;  /* 0x0000000cef637c12 */ /* 0x000fe2000f8e9602 */
[----:B------:R-:W-:-:S05]  /*8e20*/  IMAD.WIDE.U32 R2, R105, -0x326172a9, RZ ;  /* 0xcd9e8d5769027825 */ /* 0x000fca00078e00ff */
[----:B------:R-:W-:Y:S02]  /*8e30*/  LOP3.LUT R105, R3, UR31, R238, 0x96, !PT ;  /* 0x0000001f03697c12 */ /* 0x000fe4000f8e96ee */
[----:B------:R-:W-:Y:S01]  /*8e40*/  LOP3.LUT R120, R2, 0xffff, RZ, 0xc0, !PT ;  /* 0x0000ffff02787812 */ /* 0x000fe200078ec0ff */
[----:B------:R-:W-:Y:S01]  /*8e50*/  FADD.FTZ R101, R184, R101 ;  /* 0x00000065b8657221 */ /* 0x000fe20000010000 */
[----:B------:R-:W-:Y:S01]  /*8e60*/  LOP3.LUT R110, R105, 0xffff, RZ, 0xc0, !PT ;  /* 0x0000ffff696e7812 */ /* 0x000fe200078ec0ff */
[----:B------:R-:W-:Y:S01]  /*8e70*/  MUFU.EX2 R247, R247 ;  /* 0x000000f700f77308 */ /* 0x000fe20000000800 */
[----:B------:R-:W-:-:S07]  /*8e80*/  SHF.R.U32.HI R118, RZ, 0x10, R2 ;  /* 0x00000010ff767819 */ /* 0x000fce0000011602 */
[----:B------:R-:W-:Y:S01]  /*8e90*/  MUFU.EX2 R176, R176 ;  /* 0x000000b000b07308 */ /* 0x000fe20000000800 */
[----:B------:R-:W-:Y:S01]  /*8ea0*/  SHF.R.U32.HI R110, RZ, 0x8, R110 ;  /* 0x00000008ff6e7819 */ /* 0x000fe2000001166e */
[----:B------:R-:W-:Y:S01]  /*8eb0*/  IMAD.MOV.U32 R128, RZ, RZ, R52 ;  /* 0x000000ffff807224 */ /* 0x000fe200078e0034 */
[----:B------:R-:W2:Y:S02]  /*8ec0*/  LDL.LU.64 R238, [R1+0x288] ;  /* 0x0002880001ee7983 */ /* 0x000ea40000300a00 */
[----:B------:R-:W-:-:S04]  /*8ed0*/  LOP3.LUT R110, R110, 0xffff, RZ, 0xc0, !PT ;  /* 0x0000ffff6e6e7812 */ /* 0x000fc800078ec0ff */
[----:B------:R-:W-:Y:S02]  /*8ee0*/  ISETP.GE.U32.AND P5, PT, R251, R110, PT ;  /* 0x0000006efb00720c */ /* 0x000fe40003fa6070 */
[--C-:B------:R-:W-:Y:S02]  /*8ef0*/  SHF.R.U32.HI R110, RZ, 0x10, R105.reuse ;  /* 0x00000010ff6e7819 */ /* 0x100fe40000011669 */
[----:B------:R-:W-:Y:S02]  /*8f00*/  LOP3.LUT R109, R105, 0xff, RZ, 0xc0, !PT ;  /* 0x000000ff696d7812 */ /* 0x000fe400078ec0ff */
[----:B------:R-:W-:Y:S02]  /*8f10*/  SHF.R.U32.HI R105, RZ, 0x18, R105 ;  /* 0x00000018ff697819 */ /* 0x000fe40000011669 */
[----:B------:R-:W-:Y:S02]  /*8f20*/  LOP3.LUT R110, R110, 0xff, RZ, 0xc0, !PT ;  /* 0x000000ff6e6e7812 */ /* 0x000fe400078ec0ff */
[----:B------:R-:W-:-:S02]  /*8f30*/  ISETP.GE.U32.AND P4, PT, R251, R109, PT ;  /* 0x0000006dfb00720c */ /* 0x000fc40003f86070 */
[C---:B------:R-:W-:Y:S01]  /*8f40*/  ISETP.GE.U32.AND P3, PT, R251.reuse, R105, PT ;  /* 0x00000069fb00720c */ /* 0x040fe20003f66070 */
[----:B------:R-:W-:Y:S01]  /*8f50*/  @!P5 HFMA2.BF16_V2 R71, -RZ.H0_H0, RZ.H0_H0, -R210.H0_H0 ;  /* 0x200000ffff47d231 */ /* 0x000fe200003409d2 */
[----:B------:R-:W-:Y:S02]  /*8f60*/  ISETP.GE.U32.AND P2, PT, R251, R110, PT ;  /* 0x0000006efb00720c */ /* 0x000fe40003f46070 */
[----:B------:R-:W-:Y:S02]  /*8f70*/  LOP3.LUT R110, R2, 0xff, RZ, 0xc0, !PT ;  /* 0x000000ff026e7812 */ /* 0x000fe400078ec0ff */
[----:B------:R-:W-:Y:S02]  /*8f80*/  @!P5 PRMT R210, R71, 0x5410, RZ ;  /* 0x0000541047d2d816 */ /* 0x000fe400000000ff */
[----:B------:R-:W-:Y:S02]  /*8f90*/  ISETP.GE.U32.AND P1, PT, R251, R110, PT ;  /* 0x0000006efb00720c */ /* 0x000fe40003f26070 */
[----:B------:R-:W-:Y:S01]  /*8fa0*/  SHF.R.U32.HI R110, RZ, 0x18, R2 ;  /* 0x00000018ff6e7819 */ /* 0x000fe20000011602 */
[----:B------:R-:W-:Y:S01]  /*8fb0*/  IMAD.WIDE.U32 R2, R99, -0x2daee0ad, RZ ;  /* 0xd2511f5363027825 */ /* 0x000fe200078e00ff */
[----:B------:R-:W-:Y:S01]  /*8fc0*/  PRMT R71, R73, 0x7632, R71 ;  /* 0x0000763249477816 */ /* 0x000fe20000000047 */
[----:B------:R-:W1:Y:S01]  /*8fd0*/  MUFU.EX2 R109, R126 ;  /* 0x0000007e006d7308 */ /* 0x000e620000000800 */
[----:B------:R-:W-:Y:S01]  /*8fe0*/  @!P4 HFMA2.BF16_V2 R74, -RZ.H0_H0, RZ.H0_H0, -R211.H0_H0 ;  /* 0x200000ffff4ac231 */ /* 0x000fe200003409d3 */
[----:B------:R-:W-:-:S02]  /*8ff0*/  SHF.R.U32.HI R120, RZ, 0x8, R120 ;  /* 0x00000008ff787819 */ /* 0x000fc40000011678 */
[----:B------:R-:W-:Y:S01]  /*9000*/  LOP3.LUT R114, R3, UR32, R164, 0x96, !PT ;  /* 0x0000002003727c12 */ /* 0x000fe2000f8e96a4 */
[----:B------:R-:W-:Y:S01]  /*9010*/  @!P3 HFMA2.BF16_V2 R69, -RZ.H0_H0, RZ.H0_H0, -R71.H0_H0 ;  /* 0x200000ffff45b231 */ /* 0x000fe20000340947 */
[----:B------:R-:W-:Y:S01]  /*9020*/  LOP3.LUT R120, R120, 0xffff, RZ, 0xc0, !PT ;  /* 0x0000ffff78787812 */ /* 0x000fe200078ec0ff */
[----:B------:R-:W-:Y:S01]  /*9030*/  @!P2 HFMA2.BF16_V2 R70, -RZ.H0_H0, RZ.H0_H0, -R171.H0_H0 ;  /* 0x200000ffff46a231 */ /* 0x000fe200003409ab */
[----:B------:R-:W-:Y:S01]  /*9040*/  @!P4 PRMT R211, R74, 0x5410, RZ ;  /* 0x000054104ad3c816 */ /* 0x000fe200000000ff */
[----:B------:R-:W-:Y:S01]  /*9050*/  @!P1 HFMA2.BF16_V2 R66, -RZ.H0_H0, RZ.H0_H0, -R72.H0_H0 ;  /* 0x200000ffff429231 */ /* 0x000fe20000340948 */
[----:B------:R-:W-:Y:S01]  /*9060*/  PRMT R73, R171, 0x5410, R71 ;  /* 0x00005410ab497816 */ /* 0x000fe20000000047 */
[----:B------:R-:W-:Y:S01]  /*9070*/  MUFU.EX2 R105, R130 ;  /* 0x0000008200697308 */ /* 0x000fe20000000800 */
[----:B------:R-:W-:Y:S01]  /*9080*/  LOP3.LUT R74, R114, 0xffff, RZ, 0xc0, !PT ;  /* 0x0000ffff724a7812 */ /* 0x000fe200078ec0ff */
[----:B------:R3:W5:Y:S01]  /*9090*/  LDL.LU.64 R164, [R1+0x280] ;  /* 0x0002800001a47983 */ /* 0x0007620000300a00 */
[----:B------:R-:W-:-:S02]  /*90a0*/  @!P3 PRMT R71, R69, 0x5410, RZ ;  /* 0x000054104547b816 */ /* 0x000fc400000000ff */
[----:B------:R-:W-:-:S03]  /*90b0*/  ISETP.GE.U32.AND P5, PT, R251, R120, PT ;  /* 0x00000078fb00720c */ /* 0x000fc60003fa6070 */
[----:B------:R-:W4:Y:S01]  /*90c0*/  MUFU.EX2 R69, R50 ;  /* 0x0000003200457308 */ /* 0x000f220000000800 */
[----:B------:R-:W-:Y:S02]  /*90d0*/  SHF.R.U32.HI R74, RZ, 0x8, R74 ;  /* 0x00000008ff4a7819 */ /* 0x000fe4000001164a */
[----:B------:R-:W-:Y:S02]  /*90e0*/  ISETP.GE.U32.AND P6, PT, R251, R110, PT ;  /* 0x0000006efb00720c */ /* 0x000fe40003fc6070 */
[----:B------:R-:W-:Y:S02]  /*90f0*/  LOP3.LUT R74, R74, 0xffff, RZ, 0xc0, !PT ;  /* 0x0000ffff4a4a7812 */ /* 0x000fe400078ec0ff */
[----:B------:R-:W-:Y:S01]  /*9100*/  @!P2 PRMT R171, R70, 0x5410, RZ ;  /* 0x0000541046aba816 */ /* 0x000fe200000000ff */
[----:B-1----:R-:W-:Y:S01]  /*9110*/  FADD.FTZ R110, R109, R102 ;  /* 0x000000666d6e7221 */ /* 0x002fe20000010000 */
[----:B------:R-:W-:Y:S02]  /*9120*/  PRMT R70, R72, 0x7632, R70 ;  /* 0x0000763248467816 */ /* 0x000fe40000000046 */
[----:B------:R-:W-:Y:S01]  /*9130*/  ISETP.GE.U32.AND P2, PT, R251, R74, PT ;  /* 0x0000004afb00720c */ /* 0x000fe20003f46070 */
[----:B------:R-:W-:Y:S01]  /*9140*/  FADD.FTZ R110, R178, R110 ;  /* 0x0000006eb26e7221 */ /* 0x000fe20000010000 */
[----:B------:R-:W-:Y:S01]  /*9150*/  PRMT R74, R72, 0x5410, R70 ;  /* 0x00005410484a7816 */ /* 0x000fe20000000046 */
[----:B------:R-:W-:Y:S01]  /*9160*/  @!P5 HFMA2.BF16_V2 R63, -RZ.H0_H0, RZ.H0_H0, -R70.H0_H0 ;  /* 0x200000ffff3fd231 */ /* 0x000fe20000340946 */
[----:B------:R-:W-:-:S02]  /*9170*/  @!P1 PRMT R72, R66, 0x5410, RZ ;  /* 0x0000541042489816 */ /* 0x000fc400000000ff */
[----:B------:R-:W-:Y:S01]  /*9180*/  PRMT R66, R67, 0x7632, R66 ;  /* 0x0000763243427816 */ /* 0x000fe20000000042 */
[C---:B----4-:R-:W-:Y:S01]  /*9190*/  FADD.FTZ R110, R69.reuse, R110 ;  /* 0x0000006e456e7221 */ /* 0x050fe20000010000 */
[----:B------:R-:W-:Y:S02]  /*91a0*/  LOP3.LUT R118, R118, 0xff, RZ, 0xc0, !PT ;  /* 0x000000ff76767812 */ /* 0x000fe400078ec0ff */
[----:B------:R-:W-:Y:S01]  /*91b0*/  F2FP.BF16.PACK_AB R178, R69, R178 ;  /* 0x000000b245b2723e */ /* 0x000fe200000010ff */
[----:B------:R-:W-:Y:S01]  /*91c0*/  @!P6 HFMA2.BF16_V2 R62, -RZ.H0_H0, RZ.H0_H0, -R66.H0_H0 ;  /* 0x200000ffff3ee231 */ /* 0x000fe20000340942 */
[----:B------:R-:W-:Y:S02]  /*91d0*/  LOP3.LUT R69, R114, 0xff, RZ, 0xc0, !PT ;  /* 0x000000ff72457812 */ /* 0x000fe400078ec0ff */
[----:B------:R-:W-:Y:S02]  /*91e0*/  @!P5 PRMT R70, R63, 0x5410, RZ ;  /* 0x000054103f46d816 */ /* 0x000fe400000000ff */
[----:B------:R-:W-:-:S02]  /*91f0*/  ISETP.GE.U32.AND P3, PT, R251, R118, PT ;  /* 0x00000076fb00720c */ /* 0x000fc40003f66070 */
[--C-:B------:R-:W-:Y:S02]  /*9200*/  SHF.R.U32.HI R63, RZ, 0x18, R114.reuse ;  /* 0x00000018ff3f7819 */ /* 0x100fe40000011672 */
[----:B------:R-:W-:Y:S02]  /*9210*/  SHF.R.U32.HI R114, RZ, 0x10, R114 ;  /* 0x00000010ff727819 */ /* 0x000fe40000011672 */
[----:B------:R-:W-:Y:S02]  /*9220*/  ISETP.GE.U32.AND P1, PT, R251, R69, PT ;  /* 0x00000045fb00720c */ /* 0x000fe40003f26070 */
[----:B------:R-:W-:Y:S02]  /*9230*/  PRMT R69, R67, 0x5410, R66 ;  /* 0x0000541043457816 */ /* 0x000fe40000000042 */
[----:B------:R-:W-:Y:S02]  /*9240*/  @!P6 PRMT R66, R62, 0x5410, RZ ;  /* 0x000054103e42e816 */ /* 0x000fe400000000ff */
[----:B------:R-:W-:Y:S01]  /*9250*/  LOP3.LUT R62, R114, 0xff, RZ, 0xc0, !PT ;  /* 0x000000ff723e7812 */ /* 0x000fe200078ec0ff */
[C---:B------:R-:W-:Y:S01]  /*9260*/  FADD.FTZ R102, R105.reuse, R101 ;  /* 0x0000006569667221 */ /* 0x040fe20000010000 */
[----:B------:R-:W-:-:S02]  /*9270*/  F2FP.BF16.PACK_AB R184, R105, R184 ;  /* 0x000000b869b8723e */ /* 0x000fc400000010ff */
[----:B------:R-:W-:Y:S02]  /*9280*/  LOP3.LUT R105, R2, 0xffff, RZ, 0xc0, !PT ;  /* 0x0000ffff02697812 */ /* 0x000fe400078ec0ff */
[C---:B------:R-:W-:Y:S02]  /*9290*/  ISETP.GE.U32.AND P6, PT, R251.reuse, R62, PT ;  /* 0x0000003efb00720c */ /* 0x040fe40003fc6070 */
[----:B------:R-:W-:Y:S02]  /*92a0*/  ISETP.GE.U32.AND P5, PT, R251, R63, PT ;  /* 0x0000003ffb00720c */ /* 0x000fe40003fa6070 */
[----:B------:R-:W-:Y:S01]  /*92b0*/  PRMT R62, R65, 0x7632, R62 ;  /* 0x00007632413e7816 */ /* 0x000fe2000000003e */
[----:B------:R-:W-:Y:S01]  /*92c0*/  @!P3 HFMA2.BF16_V2 R59, -RZ.H0_H0, RZ.H0_H0, -R67.H0_H0 ;  /* 0x200000ffff3bb231 */ /* 0x000fe20000340943 */
[----:B------:R-:W-:Y:S01]  /*92d0*/  SHF.R.U32.HI R105, RZ, 0x8, R105 ;  /* 0x00000008ff697819 */ /* 0x000fe20000011669 */
[----:B------:R-:W1:Y:S02]  /*92e0*/  MUFU.EX2 R114, R47 ;  /* 0x0000002f00727308 */ /* 0x000e640000000800 */
[----:B------:R-:W-:Y:S01]  /*92f0*/  @!P2 HFMA2.BF16_V2 R80, -RZ.H0_H0, RZ.H0_H0, -R62.H0_H0 ;  /* 0x200000ffff50a231 */ /* 0x000fe2000034093e */
[----:B------:R-:W-:-:S02]  /*9300*/  LOP3.LUT R105, R105, 0xffff, RZ, 0xc0, !PT ;  /* 0x0000ffff69697812 */ /* 0x000fc400078ec0ff */
[----:B------:R-:W-:Y:S02]  /*9310*/  @!P3 PRMT R67, R59, 0x5410, RZ ;  /* 0x000054103b43b816 */ /* 0x000fe400000000ff */
[----:B------:R-:W-:Y:S02]  /*9320*/  PRMT R63, R64, 0x7632, R63 ;  /* 0x00007632403f7816 */ /* 0x000fe4000000003f */
[----:B------:R-:W-:Y:S01]  /*9330*/  PRMT R59, R65, 0x5410, R62 ;  /* 0x00005410413b7816 */ /* 0x000fe2000000003e */
[----:B------:R-:W-:Y:S01]  /*9340*/  @!P1 HFMA2.BF16_V2 R58, -RZ.H0_H0, RZ.H0_H0, -R65.H0_H0 ;  /* 0x200000ffff3a9231 */ /* 0x000fe20000340941 */
[----:B------:R-:W-:Y:S02]  /*9350*/  @!P2 PRMT R62, R80, 0x5410, RZ ;  /* 0x00005410503ea816 */ /* 0x000fe400000000ff */
[----:B------:R4:W1:Y:S01]  /*9360*/  MUFU.EX2 R80, R46 ;  /* 0x0000002e00507308 */ /* 0x0008620000000800 */
[----:B------:R-:W-:Y:S01]  /*9370*/  ISETP.GE.U32.AND P3, PT, R251, R105, PT ;  /* 0x00000069fb00720c */ /* 0x000fe20003f66070 */
[----:B------:R-:W-:Y:S01]  /*9380*/  @!P5 HFMA2.BF16_V2 R81, -RZ.H0_H0, RZ.H0_H0, -R63.H0_H0 ;  /* 0x200000ffff51d231 */ /* 0x000fe2000034093f */
[----:B------:R-:W-:-:S02]  /*9390*/  LOP3.LUT R99, R2, 0xff, RZ, 0xc0, !PT ;  /* 0x000000ff02637812 */ /* 0x000fc400078ec0ff */
[----:B------:R-:W-:Y:S02]  /*93a0*/  @!P1 PRMT R65, R58, 0x5410, RZ ;  /* 0x000054103a419816 */ /* 0x000fe400000000ff */
[----:B------:R-:W-:Y:S02]  /*93b0*/  PRMT R58, R64, 0x5410, R63 ;  /* 0x00005410403a7816 */ /* 0x000fe4000000003f */
[----:B------:R-:W-:Y:S02]  /*93c0*/  @!P5 PRMT R63, R81, 0x5410, RZ ;  /* 0x00005410513fd816 */ /* 0x000fe400000000ff */
[----:B------:R-:W-:Y:S02]  /*93d0*/  ISETP.GE.U32.AND P4, PT, R251, R99, PT ;  /* 0x00000063fb00720c */ /* 0x000fe40003f86070 */
[----:B------:R-:W-:Y:S02]  /*93e0*/  PRMT R81, R61, 0x7632, R81 ;  /* 0x000076323d517816 */ /* 0x000fe40000000051 */
[----:B------:R-:W-:Y:S01]  /*93f0*/  LOP3.LUT R99, R55, UR20, R38, 0x96, !PT ;  /* 0x0000001437637c12 */ /* 0x000fe2000f8e9626 */
[----:B-1----:R-:W-:-:S02]  /*9400*/  FADD.FTZ R102, R114, R102 ;  /* 0x0000006672667221 */ /* 0x002fc40000010000 */
[----:B------:R-:W-:Y:S01]  /*9410*/  @!P3 HFMA2.BF16_V2 R75, -RZ.H0_H0, RZ.H0_H0, -R81.H0_H0 ;  /* 0x200000ffff4bb231 */ /* 0x000fe20000340951 */
[----:B------:R1:W1:Y:S01]  /*9420*/  MUFU.EX2 R105, R180 ;  /* 0x000000b400697308 */ /* 0x0002620000000800 */
[----:B----4-:R-:W-:-:S04]  /*9430*/  IMAD.WIDE.U32 R46, R99, -0x2daee0ad, RZ ;  /* 0xd2511f53632e7825 */ /* 0x010fc800078e00ff */
[C---:B------:R-:W-:Y:S01]  /*9440*/  FADD.FTZ R102, R80.reuse, R102 ;  /* 0x0000006650667221 */ /* 0x040fe20000010000 */
[----:B------:R-:W-:Y:S02]  /*9450*/  LOP3.LUT R101, R97, UR18, R54, 0x96, !PT ;  /* 0x0000001261657c12 */ /* 0x000fe4000f8e9636 */
[----:B-1----:R-:W-:Y:S02]  /*9460*/  F2FP.BF16.PACK_AB R180, R80, R114 ;  /* 0x0000007250b4723e */ /* 0x002fe400000010ff */
[----:B------:R-:W-:Y:S02]  /*9470*/  PRMT R80, R61, 0x5410, R81 ;  /* 0x000054103d507816 */ /* 0x000fe40000000051 */
[----:B------:R-:W-:Y:S02]  /*9480*/  @!P3 PRMT R81, R75, 0x5410, RZ ;  /* 0x000054104b51b816 */ /* 0x000fe400000000ff */
[----:B------:R-:W-:Y:S01]  /*9490*/  LOP3.LUT R75, R47, UR17, R28, 0x96, !PT ;  /* 0x000000112f4b7c12 */ /* 0x000fe2000f8e961c */
[----:B------:R-:W-:-:S04]  /*94a0*/  IMAD.WIDE.U32 R50, R101, -0x2daee0ad, RZ ;  /* 0xd2511f5365327825 */ /* 0x000fc800078e00ff */
[----:B------:R-:W-:Y:S01]  /*94b0*/  IMAD.WIDE.U32 R54, R75, -0x326172a9, RZ ;  /* 0xcd9e8d574b367825 */ /* 0x000fe200078e00ff */
[----:B------:R-:W-:-:S04]  /*94c0*/  LOP3.LUT R75, R51, UR15, R46, 0x96, !PT ;  /* 0x0000000f334b7c12 */ /* 0x000fc8000f8e962e */
[----:B------:R-:W-:-:S05]  /*94d0*/  LOP3.LUT R99, R55, UR16, R96, 0x96, !PT ;  /* 0x0000001037637c12 */ /* 0x000fca000f8e9660 */
        /* <DEDUP_REMOVED lines=8> */
[----:B------:R-:W-:Y:S01]  /*9560*/  IMAD.WIDE.U32 R50, R75, -0x326172a9, RZ ;  /* 0xcd9e8d574b327825 */ /* 0x000fe200078e00ff */
[----:B------:R-:W-:-:S04]  /*9570*/  @!P6 HFMA2.BF16_V2 R82, -RZ.H0_H0, RZ.H0_H0, -R64.H0_H0 ;  /* 0x200000ffff52e231 */ /* 0x000fc80000340940 */
[----:B------:R-:W-:Y:S02]  /*9580*/  LOP3.LUT R75, R51, UR31, R46, 0x96, !PT ;  /* 0x0000001f334b7c12 */ /* 0x000fe4000f8e962e */
[----:B------:R-:W-:Y:S02]  /*9590*/  F2FP.BF16.PACK_AB R182, R109, R182 ;  /* 0x000000b66db6723e */ /* 0x000fe400000010ff */
[----:B------:R-:W-:Y:S02]  /*95a0*/  LOP3.LUT R101, R75, 0xff, RZ, 0xc0, !PT ;  /* 0x000000ff4b657812 */ /* 0x000fe400078ec0ff */
[--C-:B------:R-:W-:Y:S02]  /*95b0*/  SHF.R.U32.HI R109, RZ, 0x10, R2.reuse ;  /* 0x00000010ff6d7819 */ /* 0x100fe40000011602 */
[----:B------:R-:W-:Y:S02]  /*95c0*/  SHF.R.U32.HI R113, RZ, 0x18, R2 ;  /* 0x00000018ff717819 */ /* 0x000fe40000011602 */
[----:B------:R-:W-:Y:S01]  /*95d0*/  @!P6 PRMT R64, R82, 0x5410, RZ ;  /* 0x000054105240e816 */ /* 0x000fe200000000ff */
[----:B------:R-:W-:Y:S01]  /*95e0*/  @!P4 HFMA2.BF16_V2 R77, -RZ.H0_H0, RZ.H0_H0, -R61.H0_H0 ;  /* 0x200000ffff4dc231 */ /* 0x000fe2000034093d */
[----:B------:R-:W-:Y:S01]  /*95f0*/  ISETP.GE.U32.AND P6, PT, R251, R101, PT ;  /* 0x00000065fb00720c */ /* 0x000fe20003fc6070 */
[----:B------:R-:W1:Y:S01]  /*9600*/  MUFU.EX2 R130, R186 ;  /* 0x000000ba00827308 */ /* 0x000e620000000800 */
[----:B------:R-:W-:Y:S01]  /*9610*/  LOP3.LUT R109, R109, 0xff, RZ, 0xc0, !PT ;  /* 0x000000ff6d6d7812 */ /* 0x000fe200078ec0ff */
[----:B------:R-:W-:Y:S01]  /*9620*/  IMAD.MOV.U32 R126, RZ, RZ, R53 ;  /* 0x000000ffff7e7224 */ /* 0x000fe200078e0035 */
[----:B------:R-:W-:Y:S01]  /*9630*/  LOP3.LUT R101, R75, 0xffff, RZ, 0xc0, !PT ;  /* 0x0000ffff4b657812 */ /* 0x000fe200078ec0ff */
[----:B------:R3:W5:Y:S01]  /*9640*/  LDL.LU.64 R2, [R1+0x278] ;  /* 0x0002780001027983 */ /* 0x0007620000300a00 */
[----:B------:R-:W-:-:S02]  /*9650*/  ISETP.GE.U32.AND P1, PT, R251, R113, PT ;  /* 0x00000071fb00720c */ /* 0x000fc40003f26070 */
[----:B------:R-:W-:Y:S02]  /*9660*/  ISETP.GE.U32.AND P2, PT, R251, R109, PT ;  /* 0x0000006dfb00720c */ /* 0x000fe40003f46070 */
[----:B------:R-:W-:Y:S02]  /*9670*/  PRMT R82, R60, 0x7632, R82 ;  /* 0x000076323c527816 */ /* 0x000fe40000000052 */
[----:B------:R-:W-:Y:S02]  /*9680*/  SHF.R.U32.HI R101, RZ, 0x8, R101 ;  /* 0x00000008ff657819 */ /* 0x000fe40000011665 */
[----:B------:R-:W-:Y:S01]  /*9690*/  @!P4 PRMT R61, R77, 0x5410, RZ ;  /* 0x000054104d3dc816 */ /* 0x000fe200000000ff */
[----:B------:R-:W-:Y:S01]  /*96a0*/  IMAD.WIDE.U32 R52, R99, -0x2daee0ad, RZ ;  /* 0xd2511f5363347825 */ /* 0x000fe200078e00ff */
[----:B------:R-:W-:Y:S01]  /*96b0*/  LOP3.LUT R101, R101, 0xffff, RZ, 0xc0, !PT ;  /* 0x0000ffff65657812 */ /* 0x000fe200078ec0ff */
[----:B------:R-:W-:Y:S01]  /*96c0*/  MUFU.EX2 R185, R185 ;  /* 0x000000b900b97308 */ /* 0x000fe20000000800 */
[----:B------:R3:W4:Y:S02]  /*96d0*/  LDL.LU.64 R46, [R1+0x270] ;  /* 0x00027000012e7983 */ /* 0x0007240000300a00 */
[----:B------:R-:W-:Y:S01]  /*96e0*/  ISETP.GE.U32.AND P5, PT, R251, R101, PT ;  /* 0x00000065fb00720c */ /* 0x000fe20003fa6070 */
[----:B------:R-:W-:Y:S01]  /*96f0*/  @!P1 HFMA2.BF16_V2 R78, -RZ.H0_H0, RZ.H0_H0, -R82.H0_H0 ;  /* 0x200000ffff4e9231 */ /* 0x000fe20000340952 */
[----:B------:R-:W-:-:S02]  /*9700*/  SHF.R.U32.HI R101, RZ, 0x10, R75 ;  /* 0x00000010ff657819 */ /* 0x000fc4000001164b */
[----:B------:R-:W-:Y:S01]  /*9710*/  SHF.R.U32.HI R75, RZ, 0x18, R75 ;  /* 0x00000018ff4b7819 */ /* 0x000fe2000001164b */
[----:B------:R-:W-:Y:S01]  /*9720*/  @!P2 HFMA2.BF16_V2 R79, -RZ.H0_H0, RZ.H0_H0, -R60.H0_H0 ;  /* 0x200000ffff4fa231 */ /* 0x000fe2000034093c */
[----:B------:R-:W-:Y:S02]  /*9730*/  PRMT R77, R60, 0x5410, R82 ;  /* 0x000054103c4d7816 */ /* 0x000fe40000000052 */
[----:B------:R-:W-:Y:S02]  /*9740*/  ISETP.GE.U32.AND P4, PT, R251, R75, PT ;  /* 0x0000004bfb00720c */ /* 0x000fe40003f86070 */
[----:B------:R-:W-:Y:S01]  /*9750*/  @!P1 PRMT R82, R78, 0x5410, RZ ;  /* 0x000054104e529816 */ /* 0x000fe200000000ff */
[----:B------:R-:W-:Y:S01]  /*9760*/  FADD.FTZ R78, R247, R110 ;  /* 0x0000006ef74e7221 */ /* 0x000fe20000010000 */
[----:B------:R-:W-:Y:S02]  /*9770*/  LOP3.LUT R101, R101, 0xff, RZ, 0xc0, !PT ;  /* 0x000000ff65657812 */ /* 0x000fe400078ec0ff */
[----:B------:R-:W-:Y:S01]  /*9780*/  LOP3.LUT R75, R50, 0xff, RZ, 0xc0, !PT ;  /* 0x000000ff324b7812 */ /* 0x000fe200078ec0ff */
[----:B------:R1:W1:Y:S01]  /*9790*/  MUFU.EX2 R109, R174 ;  /* 0x000000ae006d7308 */ /* 0x0002620000000800 */
[----:B------:R-:W-:Y:S01]  /*97a0*/  @!P2 PRMT R60, R79, 0x5410, RZ ;  /* 0x000054104f3ca816 */ /* 0x000fe200000000ff */
[----:B------:R-:W-:Y:S01]  /*97b0*/  FADD.FTZ R79, R176, R102 ;  /* 0x00000066b04f7221 */ /* 0x000fe20000010000 */
[----:B------:R-:W-:Y:S01]  /*97c0*/  ISETP.GE.U32.AND P2, PT, R251, R101, PT ;  /* 0x00000065fb00720c */ /* 0x000fe20003f46070 */
[----:B------:R-:W-:Y:S01]  /*97d0*/  FADD.FTZ R78, R105, R78 ;  /* 0x0000004e694e7221 */ /* 0x000fe20000010000 */
[----:B------:R-:W-:-:S02]  /*97e0*/  ISETP.GE.U32.AND P1, PT, R251, R75, PT ;  /* 0x0000004bfb00720c */ /* 0x000fc40003f26070 */
[--C-:B------:R-:W-:Y:S02]  /*97f0*/  SHF.R.U32.HI R102, RZ, 0x18, R50.reuse ;  /* 0x00000018ff667819 */ /* 0x100fe40000011632 */
[----:B------:R-:W-:Y:S02]  /*9800*/  LOP3.LUT R75, R50, 0xffff, RZ, 0xc0, !PT ;  /* 0x0000ffff324b7812 */ /* 0x000fe400078ec0ff */
[----:B------:R-:W-:Y:S02]  /*9810*/  SHF.R.U32.HI R101, RZ, 0x10, R50 ;  /* 0x00000010ff657819 */ /* 0x000fe40000011632 */
[----:B------:R3:W2:Y:S01]  /*9820*/  LDL.LU.64 R50, [R1+0x268] ;  /* 0x0002680001327983 */ /* 0x0006a20000300a00 */
[----:B-1----:R-:W-:Y:S02]  /*9830*/  F2FP.BF16.PACK_AB R174, R105, R247 ;  /* 0x000000f769ae723e */ /* 0x002fe400000010ff */
[----:B------:R-:W-:Y:S02]  /*9840*/  LOP3.LUT R105, R53, UR32, R54, 0x96, !PT ;  /* 0x0000002035697c12 */ /* 0x000fe4000f8e9636 */
[----:B------:R3:W2:Y:S01]  /*9850*/  LDL.LU.64 R54, [R1+0x260] ;  /* 0x0002600001367983 */ /* 0x0006a20000300a00 */
[----:B------:R-:W-:Y:S01]  /*9860*/  FADD.FTZ R78, R130, R78 ;  /* 0x0000004e824e7221 */ /* 0x000fe20000010000 */
[C---:B------:R-:W-:Y:S01]  /*9870*/  F2FP.BF16.PACK_AB R176, R109.reuse, R176 ;  /* 0x000000b06db0723e */ /* 0x040fe200000010ff */
[----:B------:R-:W-:Y:S01]  /*9880*/  FADD.FTZ R79, R109, R79 ;  /* 0x0000004f6d4f7221 */ /* 0x000fe20000010000 */
[C---:B------:R-:W-:Y:S01]  /*9890*/  F2FP.BF16.PACK_AB R130, R185.reuse, R130 ;  /* 0x00000082b982723e */ /* 0x040fe200000010ff */
[----:B------:R-:W-:Y:S01]  /*98a0*/  FADD.FTZ R109, R185, R78 ;  /* 0x0000004eb96d7221 */ /* 0x000fe20000010000 */
[----:B------:R-:W-:Y:S01]  /*98b0*/  @!P6 HFMA2.BF16_V2 R56, -RZ.H0_H0, RZ.H0_H0, -R57.H0_H0 ;  /* 0x200000ffff38e231 */ /* 0x000fe20000340939 */
[----:B------:R-:W-:-:S02]  /*98c0*/  PRMT R185, R57, 0x7632, R185 ;  /* 0x0000763239b97816 */ /* 0x000fc400000000b9 */
[----:B------:R-:W-:Y:S02]  /*98d0*/  LOP3.LUT R101, R101, 0xff, RZ, 0xc0, !PT ;  /* 0x000000ff65657812 */ /* 0x000fe400078ec0ff */
[----:B------:R-:W-:Y:S02]  /*98e0*/  PRMT R78, R57, 0x5410, R185 ;  /* 0x00005410394e7816 */ /* 0x000fe400000000b9 */
[----:B------:R-:W-:Y:S02]  /*98f0*/  @!P6 PRMT R57, R56, 0x5410, RZ ;  /* 0x000054103839e816 */ /* 0x000fe400000000ff */
[C---:B------:R-:W-:Y:S02]  /*9900*/  ISETP.GE.U32.AND P3, PT, R251.reuse, R102, PT ;  /* 0x00000066fb00720c */ /* 0x040fe40003f66070 */
[----:B------:R-:W-:Y:S02]  /*9910*/  ISETP.GE.U32.AND P6, PT, R251, R101, PT ;  /* 0x00000065fb00720c */ /* 0x000fe40003fc6070 */
[----:B------:R-:W-:-:S02]  /*9920*/  LOP3.LUT R110, R52, 0xff, RZ, 0xc0, !PT ;  /* 0x000000ff346e7812 */ /* 0x000fc400078ec0ff */
[----:B------:R-:W-:Y:S02]  /*9930*/  LOP3.LUT R99, R52, 0xffff, RZ, 0xc0, !PT ;  /* 0x0000ffff34637812 */ /* 0x000fe400078ec0ff */
[--C-:B------:R-:W-:Y:S02]  /*9940*/  SHF.R.U32.HI R101, RZ, 0x10, R52.reuse ;  /* 0x00000010ff657819 */ /* 0x100fe40000011634 */
[----:B------:R-:W-:Y:S02]  /*9950*/  SHF.R.U32.HI R102, RZ, 0x18, R52 ;  /* 0x00000018ff667819 */ /* 0x000fe40000011634 */
[----:B------:R3:W3:Y:S01]  /*9960*/  LDL.LU.64 R52, [R1+0x258] ;  /* 0x0002580001347983 */ /* 0x0006e20000300a00 */
[----:B------:R-:W-:Y:S01]  /*9970*/  SHF.R.U32.HI R75, RZ, 0x8, R75 ;  /* 0x00000008ff4b7819 */ /* 0x000fe2000001164b */
[----:B------:R-:W1:Y:S01]  /*9980*/  MUFU.EX2 R183, R183 ;  /* 0x000000b700b77308 */ /* 0x000e620000000800 */
[----:B------:R-:W-:Y:S01]  /*9990*/  PRMT R186, R187, 0x7632, R186 ;  /* 0x00007632bbba7816 */ /* 0x000fe200000000ba */
[----:B------:R-:W-:-:S06]  /*99a0*/  IMAD.MOV.U32 R120, RZ, RZ, R126 ;  /* 0x000000ffff787224 */ /* 0x000fcc00078e007e */
[----:B------:R-:W1:Y:S08]  /*99b0*/  MUFU.EX2 R172, R172 ;  /* 0x000000ac00ac7308 */ /* 0x000e700000000800 */
[----:B------:R1:W1:Y:S02]  /*99c0*/  MUFU.EX2 R126, R181 ;  /* 0x000000b5007e7308 */ /* 0x0002640000000800 */
[----:B-1----:R-:W-:Y:S01]  /*99d0*/  FADD.FTZ R79, R183, R79 ;  /* 0x0000004fb74f7221 */ /* 0x002fe20000010000 */
[----:B------:R-:W-:-:S03]  /*99e0*/  PRMT R181, R182, 0x7632, R181 ;  /* 0x00007632b6b57816 */ /* 0x000fc600000000b5 */
[C---:B------:R-:W-:Y:S01]  /*99f0*/  FADD.FTZ R79, R172.reuse, R79 ;  /* 0x0000004fac4f7221 */ /* 0x040fe20000010000 */
[----:B------:R-:W-:Y:S01]  /*9a00*/  F2FP.BF16.PACK_AB R172, R172, R183 ;  /* 0x000000b7acac723e */ /* 0x000fe200000010ff */
[----:B------:R-:W1:Y:S01]  /*9a10*/  MUFU.EX2 R177, R177 ;  /* 0x000000b100b17308 */ /* 0x000e620000000800 */
[----:B------:R-:W-:Y:S02]  /*9a20*/  PRMT R183, R184, 0x7632, R183 ;  /* 0x00007632b8b77816 */ /* 0x000fe400000000b7 */
[----:B------:R-:W-:-:S03]  /*9a30*/  SHF.R.U32.HI R99, RZ, 0x8, R99 ;  /* 0x00000008ff637819 */ /* 0x000fc60000011663 */
[----:B------:R-:W-:Y:S01]  /*9a40*/  @!P3 HFMA2.BF16_V2 R48, -RZ.H0_H0, RZ.H0_H0, -R183.H0_H0 ;  /* 0x200000ffff30b231 */ /* 0x000fe200003409b7 */
[----:B------:R-:W-:Y:S01]  /*9a50*/  LOP3.LUT R99, R99, 0xffff, RZ, 0xc0, !PT ;  /* 0x0000ffff63637812 */ /* 0x000fe200078ec0ff */
[----:B------:R-:W-:Y:S02]  /*9a60*/  IMAD.MOV.U32 R118, RZ, RZ, R128 ;  /* 0x000000ffff767224 */ /* 0x000fe400078e0080 */
[----:B------:R1:W1:Y:S01]  /*9a70*/  MUFU.EX2 R128, R179 ;  /* 0x000000b300807308 */ /* 0x0002620000000800 */
[----:B------:R-:W-:Y:S01]  /*9a80*/  IMAD.MOV.U32 R114, RZ, RZ, R122 ;  /* 0x000000ffff727224 */ /* 0x000fe200078e007a */
[----:B------:R-:W-:-:S06]  /*9a90*/  LOP3.LUT R101, R101, 0xff, RZ, 0xc0, !PT ;  /* 0x000000ff65657812 */ /* 0x000fcc00078ec0ff */
[----:B------:R-:W2:Y:S01]  /*9aa0*/  MUFU.EX2 R243, R243 ;  /* 0x000000f300f37308 */ /* 0x000ea20000000800 */
[----:B-1----:R-:W-:-:S07]  /*9ab0*/  PRMT R179, R180, 0x7632, R179 ;  /* 0x00007632b4b37816 */ /* 0x002fce00000000b3 */
[----:B------:R-:W1:Y:S08]  /*9ac0*/  MUFU.EX2 R122, R242 ;  /* 0x000000f2007a7308 */ /* 0x000e700000000800 */
[----:B------:R1:W1:Y:S01]  /*9ad0*/  MUFU.EX2 R124, R175 ;  /* 0x000000af007c7308 */ /* 0x0002620000000800 */
[----:B------:R-:W-:Y:S02]  /*9ae0*/  LOP3.LUT R56, R7, UR20, R38, 0x96, !PT ;  /* 0x0000001407387c12 */ /* 0x000fe4000f8e9626 */
[----:B-1----:R-:W-:Y:S01]  /*9af0*/  PRMT R175, R176, 0x7632, R175 ;  /* 0x00007632b0af7816 */ /* 0x002fe200000000af */
[----:B------:R-:W-:Y:S01]  /*9b00*/  IMAD.MOV.U32 R247, RZ, RZ, R33 ;  /* 0x000000fffff77224 */ /* 0x000fe200078e0021 */
[----:B--2---:R-:W-:-:S05]  /*9b10*/  @!P5 HFMA2.BF16_V2 R55, -RZ.H0_H0, RZ.H0_H0, -R185.H0_H0 ;  /* 0x200000ffff37d231 */ /* 0x004fca00003409b9 */
[----:B------:R-:W-:Y:S02]  /*9b20*/  @!P5 PRMT R185, R55, 0x5410, RZ ;  /* 0x0000541037b9d816 */ /* 0x000fe400000000ff */
[----:B------:R-:W-:-:S04]  /*9b30*/  LOP3.LUT R55, R75, 0xffff, RZ, 0xc0, !PT ;  /* 0x0000ffff4b377812 */ /* 0x000fc800078ec0ff */
[----:B------:R-:W-:Y:S01]  /*9b40*/  ISETP.GE.U32.AND P5, PT, R251, R55, PT ;  /* 0x00000037fb00720c */ /* 0x000fe20003fa6070 */
[----:B------:R-:W-:Y:S01]  /*9b50*/  @!P4 HFMA2.BF16_V2 R54, -RZ.H0_H0, RZ.H0_H0, -R186.H0_H0 ;  /* 0x200000ffff36c231 */ /* 0x000fe200003409ba */
[----:B------:R-:W-:-:S04]  /*9b60*/  PRMT R55, R187, 0x5410, R186 ;  /* 0x00005410bb377816 */ /* 0x000fc800000000ba */
[----:B------:R-:W-:Y:S02]  /*9b70*/  @!P4 PRMT R186, R54, 0x5410, RZ ;  /* 0x0000541036bac816 */ /* 0x000fe400000000ff */
[----:B------:R-:W-:-:S05]  /*9b80*/  LOP3.LUT R54, R105, 0xffff, RZ, 0xc0, !PT ;  /* 0x0000ffff69367812 */ /* 0x000fca00078ec0ff */
[----:B------:R-:W-:Y:S02]  /*9b90*/  @!P5 HFMA2.BF16_V2 R51, -RZ.H0_H0, RZ.H0_H0, -R181.H0_H0 ;  /* 0x200000ffff33d231 */ /* 0x000fe400003409b5 */
[----:B---3--:R-:W-:Y:S02]  /*9ba0*/  @!P2 HFMA2.BF16_V2 R53, -RZ.H0_H0, RZ.H0_H0, -R187.H0_H0 ;  /* 0x200000ffff35a231 */ /* 0x008fe400003409bb */
[----:B------:R-:W-:-:S03]  /*9bb0*/  @!P1 HFMA2.BF16_V2 R52, -RZ.H0_H0, RZ.H0_H0, -R182.H0_H0 ;  /* 0x200000ffff349231 */ /* 0x000fc600003409b6 */
[----:B------:R-:W-:Y:S02]  /*9bc0*/  @!P2 PRMT R187, R53, 0x5410, RZ ;  /* 0x0000541035bba816 */ /* 0x000fe400000000ff */
[----:B------:R-:W-:Y:S02]  /*9bd0*/  PRMT R53, R182, 0x5410, R181 ;  /* 0x00005410b6357816 */ /* 0x000fe400000000b5 */
[----:B------:R-:W-:Y:S01]  /*9be0*/  @!P5 PRMT R181, R51, 0x5410, RZ ;  /* 0x0000541033b5d816 */ /* 0x000fe200000000ff */
[----:B------:R-:W-:Y:S01]  /*9bf0*/  @!P6 HFMA2.BF16_V2 R50, -RZ.H0_H0, RZ.H0_H0, -R184.H0_H0 ;  /* 0x200000ffff32e231 */ /* 0x000fe200003409b8 */
[----:B------:R-:W-:Y:S02]  /*9c00*/  SHF.R.U32.HI R51, RZ, 0x18, R105 ;  /* 0x00000018ff337819 */ /* 0x000fe40000011669 */
[----:B------:R-:W-:Y:S02]  /*9c10*/  SHF.R.U32.HI R54, RZ, 0x8, R54 ;  /* 0x00000008ff367819 */ /* 0x000fe40000011636 */
[----:B------:R-:W-:-:S02]  /*9c20*/  @!P1 PRMT R182, R52, 0x5410, RZ ;  /* 0x0000541034b69816 */ /* 0x000fc400000000ff */
[----:B------:R-:W-:Y:S02]  /*9c30*/  LOP3.LUT R52, R105, 0xff, RZ, 0xc0, !PT ;  /* 0x000000ff69347812 */ /* 0x000fe400078ec0ff */
[----:B------:R-:W-:Y:S02]  /*9c40*/  SHF.R.U32.HI R105, RZ, 0x10, R105 ;  /* 0x00000010ff697819 */ /* 0x000fe40000011669 */
[C---:B------:R-:W-:Y:S02]  /*9c50*/  ISETP.GE.U32.AND P5, PT, R251.reuse, R51, PT ;  /* 0x00000033fb00720c */ /* 0x040fe40003fa6070 */
[----:B------:R-:W-:Y:S02]  /*9c60*/  LOP3.LUT R54, R54, 0xffff, RZ, 0xc0, !PT ;  /* 0x0000ffff36367812 */ /* 0x000fe400078ec0ff */
[----:B------:R-:W-:Y:S02]  /*9c70*/  PRMT R51, R184, 0x5410, R183 ;  /* 0x00005410b8337816 */ /* 0x000fe400000000b7 */
[----:B------:R-:W-:-:S02]  /*9c80*/  ISETP.GE.U32.AND P1, PT, R251, R52, PT ;  /* 0x00000034fb00720c */ /* 0x000fc40003f26070 */
[----:B------:R-:W-:Y:S02]  /*9c90*/  @!P6 PRMT R184, R50, 0x5410, RZ ;  /* 0x0000541032b8e816 */ /* 0x000fe400000000ff */
[----:B------:R-:W-:Y:S02]  /*9ca0*/  LOP3.LUT R50, R105, 0xff, RZ, 0xc0, !PT ;  /* 0x000000ff69327812 */ /* 0x000fe400078ec0ff */
[C---:B------:R-:W-:Y:S01]  /*9cb0*/  ISETP.GE.U32.AND P2, PT, R251.reuse, R54, PT ;  /* 0x00000036fb00720c */ /* 0x040fe20003f46070 */
[----:B------:R-:W-:Y:S01]  /*9cc0*/  FADD.FTZ R54, R126, R109 ;  /* 0x0000006d7e367221 */ /* 0x000fe20000010000 */
[----:B------:R-:W-:Y:S02]  /*9cd0*/  ISETP.GE.U32.AND P6, PT, R251, R50, PT ;  /* 0x00000032fb00720c */ /* 0x000fe40003fc6070 */
[C---:B------:R-:W-:Y:S01]  /*9ce0*/  F2FP.BF16.PACK_AB R126, R177.reuse, R126 ;  /* 0x0000007eb17e723e */ /* 0x040fe200000010ff */
[----:B------:R-:W-:Y:S01]  /*9cf0*/  FADD.FTZ R54, R177, R54 ;  /* 0x00000036b1367221 */ /* 0x000fe20000010000 */
[----:B------:R-:W-:Y:S01]  /*9d00*/  PRMT R177, R178, 0x7632, R177 ;  /* 0x00007632b2b17816 */ /* 0x000fe200000000b1 */
[----:B----4-:R-:W-:Y:S01]  /*9d10*/  @!P1 HFMA2.BF16_V2 R47, -RZ.H0_H0, RZ.H0_H0, -R178.H0_H0 ;  /* 0x200000ffff2f9231 */ /* 0x010fe200003409b2 */
[----:B------:R-:W-:-:S02]  /*9d20*/  @!P3 PRMT R183, R48, 0x5410, RZ ;  /* 0x0000541030b7b816 */ /* 0x000fc400000000ff */
[----:B------:R-:W-:Y:S02]  /*9d30*/  PRMT R48, R178, 0x5410, R177 ;  /* 0x00005410b2307816 */ /* 0x000fe400000000b1 */
[----:B------:R-:W-:Y:S01]  /*9d40*/  ISETP.GE.U32.AND P3, PT, R251, R99, PT ;  /* 0x00000063fb00720c */ /* 0x000fe20003f66070 */
[----:B------:R-:W-:Y:S01]  /*9d50*/  @!P2 HFMA2.BF16_V2 R46, -RZ.H0_H0, RZ.H0_H0, -R177.H0_H0 ;  /* 0x200000ffff2ea231 */ /* 0x000fe200003409b1 */
[----:B------:R-:W-:Y:S01]  /*9d60*/  @!P1 PRMT R178, R47, 0x5410, RZ ;  /* 0x000054102fb29816 */ /* 0x000fe200000000ff */
[----:B------:R-:W-:Y:S01]  /*9d70*/  @!P6 HFMA2.BF16_V2 R43, -RZ.H0_H0, RZ.H0_H0, -R180.H0_H0 ;  /* 0x200000ffff2be231 */ /* 0x000fe200003409b4 */
[----:B------:R-:W-:Y:S02]  /*9d80*/  ISETP.GE.U32.AND P1, PT, R251, R102, PT ;  /* 0x00000066fb00720c */ /* 0x000fe40003f26070 */
[----:B------:R-:W-:Y:S02]  /*9d90*/  @!P2 PRMT R177, R46, 0x5410, RZ ;  /* 0x000054102eb1a816 */ /* 0x000fe400000000ff */
[----:B------:R-:W-:-:S02]  /*9da0*/  PRMT R46, R180, 0x5410, R179 ;  /* 0x00005410b42e7816 */ /* 0x000fc400000000b3 */
[----:B------:R-:W-:Y:S02]  /*9db0*/  ISETP.GE.U32.AND P4, PT, R251, R110, PT ;  /* 0x0000006efb00720c */ /* 0x000fe40003f86070 */
[----:B------:R-:W-:Y:S02]  /*9dc0*/  @!P6 PRMT R180, R43, 0x5410, RZ ;  /* 0x000054102bb4e816 */ /* 0x000fe400000000ff */
[----:B------:R1:W2:Y:S01]  /*9dd0*/  MUFU.EX2 R43, R173 ;  /* 0x000000ad002b7308 */ /* 0x0002a20000000800 */
[----:B------:R-:W-:Y:S01]  /*9de0*/  @!P5 HFMA2.BF16_V2 R42, -RZ.H0_H0, RZ.H0_H0, -R179.H0_H0 ;  /* 0x200000ffff2ad231 */ /* 0x000fe200003409b3 */
[----:B------:R-:W-:Y:S01]  /*9df0*/  ISETP.GE.U32.AND P2, PT, R251, R101, PT ;  /* 0x00000065fb00720c */ /* 0x000fe20003f46070 */
[----:B------:R-:W-:-:S03]  /*9e00*/  @!P1 HFMA2.BF16_V2 R34, -RZ.H0_H0, RZ.H0_H0, -R175.H0_H0 ;  /* 0x200000ffff229231 */ /* 0x000fc600003409af */
[----:B------:R-:W-:Y:S01]  /*9e10*/  @!P5 PRMT R179, R42, 0x5410, RZ ;  /* 0x000054102ab3d816 */ /* 0x000fe200000000ff */
[----:B------:R-:W-:Y:S01]  /*9e20*/  FADD.FTZ R42, R128, R79 ;  /* 0x0000004f802a7221 */ /* 0x000fe20000010000 */
[----:B-1----:R-:W-:-:S05]  /*9e30*/  PRMT R173, R174, 0x7632, R173 ;  /* 0x00007632aead7816 */ /* 0x002fca00000000ad */
[----:B------:R-:W-:Y:S01]  /*9e40*/  @!P3 HFMA2.BF16_V2 R36, -RZ.H0_H0, RZ.H0_H0, -R173.H0_H0 ;  /* 0x200000ffff24b231 */ /* 0x000fe200003409ad */
[----:B------:R-:W-:Y:S01]  /*9e50*/  PRMT R47, R174, 0x5410, R173 ;  /* 0x00005410ae2f7816 */ /* 0x000fe200000000ad */
[----:B------:R-:W-:-:S03]  /*9e60*/  @!P4 HFMA2.BF16_V2 R37, -RZ.H0_H0, RZ.H0_H0, -R174.H0_H0 ;  /* 0x200000ffff25c231 */ /* 0x000fc600003409ae */
[----:B------:R-:W-:Y:S02]  /*9e70*/  @!P3 PRMT R173, R36, 0x5410, RZ ;  /* 0x0000541024adb816 */ /* 0x000fe400000000ff */
[----:B------:R-:W-:Y:S01]  /*9e80*/  PRMT R36, R176, 0x5410, R175 ;  /* 0x00005410b0247816 */ /* 0x000fe200000000af */
[----:B------:R-:W-:Y:S01]  /*9e90*/  FADD.FTZ R42, R243, R42 ;  /* 0x0000002af32a7221 */ /* 0x000fe20000010000 */
[----:B------:R-:W-:Y:S01]  /*9ea0*/  @!P1 PRMT R175, R34, 0x5410, RZ ;  /* 0x0000541022af9816 */ /* 0x000fe200000000ff */
[----:B------:R-:W-:Y:S01]  /*9eb0*/  FADD.FTZ R34, R122, R54 ;  /* 0x000000367a227221 */ /* 0x000fe20000010000 */
[----:B------:R-:W-:Y:S01]  /*9ec0*/  @!P4 PRMT R174, R37, 0x5410, RZ ;  /* 0x0000541025aec816 */ /* 0x000fe200000000ff */
[----:B------:R-:W-:Y:S01]  /*9ed0*/  @!P2 HFMA2.BF16_V2 R35, -RZ.H0_H0, RZ.H0_H0, -R176.H0_H0 ;  /* 0x200000ffff23a231 */ /* 0x000fe200003409b0 */
[----:B------:R-:W-:Y:S01]  /*9ee0*/  FADD.FTZ R37, R124, R42 ;  /* 0x0000002a7c257221 */ /* 0x000fe20000010000 */
[C---:B--2---:R-:W-:Y:S01]  /*9ef0*/  F2FP.BF16.PACK_AB R122, R43.reuse, R122 ;  /* 0x0000007a2b7a723e */ /* 0x044fe200000010ff */
[----:B------:R-:W-:-:S02]  /*9f00*/  FADD.FTZ R34, R43, R34 ;  /* 0x000000222b227221 */ /* 0x000fc40000010000 */
[----:B------:R-:W-:Y:S01]  /*9f10*/  IMAD.WIDE.U32 R42, R56, -0x2daee0ad, RZ ;  /* 0xd2511f53382a7825 */ /* 0x000fe200078e00ff */
[----:B------:R-:W-:-:S04]  /*9f20*/  @!P2 PRMT R176, R35, 0x5410, RZ ;  /* 0x0000541023b0a816 */ /* 0x000fc800000000ff */
[----:B------:R-:W-:Y:S02]  /*9f30*/  LOP3.LUT R35, R43, UR17, R28, 0x96, !PT ;  /* 0x000000112b237c12 */ /* 0x000fe4000f8e961c */
[----:B------:R-:W-:Y:S02]  /*9f40*/  F2FP.BF16.PACK_AB R128, R243, R128 ;  /* 0x00000080f380723e */ /* 0x000fe400000010ff */
[----:B------:R-:W-:Y:S01]  /*9f50*/  LOP3.LUT R75, R97, UR18, R6, 0x96, !PT ;  /* 0x00000012614b7c12 */ /* 0x000fe2000f8e9606 */
[----:B------:R-:W-:Y:S01]  /*9f60*/  IMAD.WIDE.U32 R242, R35, -0x326172a9, RZ ;  /* 0xcd9e8d5723f27825 */ /* 0x000fe200078e00ff */
[----:B------:R-:W2:Y:S03]  /*9f70*/  LDL.LU.64 R6, [R1+0x250] ;  /* 0x0002500001067983 */ /* 0x000ea60000300a00 */
[----:B------:R-:W-:Y:S01]  /*9f80*/  IMAD.WIDE.U32 R28, R75, -0x2daee0ad, RZ ;  /* 0xd2511f534b1c7825 */ /* 0x000fe200078e00ff */
[----:B------:R-:W-:-:S03]  /*9f90*/  LOP3.LUT R35, R243, UR16, R96, 0x96, !PT ;  /* 0x00000010f3237c12 */ /* 0x000fc6000f8e9660 */
[----:B------:R-:W-:Y:S01]  /*9fa0*/  IMAD.MOV.U32 R110, RZ, RZ, R32 ;  /* 0x000000ffff6e7224 */ /* 0x000fe200078e0020 */
[----:B------:R-:W-:Y:S01]  /*9fb0*/  LOP3.LUT R42, R29, UR15, R42, 0x96, !PT ;  /* 0x0000000f1d2a7c12 */ /* 0x000fe2000f8e962a */
[----:B------:R-:W-:-:S05]  /*9fc0*/  IMAD.WIDE.U32 R32, R35, -0x2daee0ad, RZ ;  /* 0xd2511f5323207825 */ /* 0x000fca00078e00ff */
[----:B------:R-:W-:Y:S01]  /*9fd0*/  LOP3.LUT R35, R33, UR13, R28, 0x96, !PT ;  /* 0x0000000d21237c12 */ /* 0x000fe2000f8e961c */
[----:B------:R-:W-:-:S05]  /*9fe0*/  IMAD.WIDE.U32 R28, R42, -0x326172a9, RZ ;  /* 0xcd9e8d572a1c7825 */ /* 0x000fca00078e00ff */
[----:B------:R-:W-:-:S05]  /*9ff0*/  LOP3.LUT R242, R29, UR14, R242, 0x96, !PT ;  /* 0x0000000e1df27c12 */ /* 0x000fca000f8e96f2 */
[----:B------:R-:W-:-:S04]  /*a000*/  IMAD.WIDE.U32 R242, R242, -0x2daee0ad, RZ ;  /* 0xd2511f53f2f27825 */ /* 0x000fc800078e00ff */
[----:B------:R-:W-:Y:S01]  /*a010*/  IMAD.MOV.U32 R99, RZ, RZ, R110 ;  /* 0x000000ffff637224 */ /* 0x000fe200078e006e */
[----:B------:R-:W-:Y:S01]  /*a020*/  LOP3.LUT R43, R243, UR11, R32, 0x96, !PT ;  /* 0x0000000bf32b7c12 */ /* 0x000fe2000f8e9620 */
[----:B------:R-:W-:Y:S02]  /*a030*/  IMAD.MOV.U32 R110, RZ, RZ, R247 ;  /* 0x000000ffff6e7224 */ /* 0x000fe400078e00f7 */
[----:B------:R-:W-:Y:S02]  /*a040*/  IMAD.MOV.U32 R247, RZ, RZ, R114 ;  /* 0x000000fffff77224 */ /* 0x000fe400078e0072 */
[----:B------:R-:W-:Y:S02]  /*a050*/  IMAD.MOV.U32 R79, RZ, RZ, R5 ;  /* 0x000000ffff4f7224 */ /* 0x000fe400078e0005 */
[----:B------:R-:W-:Y:S02]  /*a060*/  IMAD.MOV.U32 R114, RZ, RZ, R4 ;  /* 0x000000ffff727224 */ /* 0x000fe400078e0004 */
[----:B------:R-:W-:-:S04]  /*a070*/  IMAD.WIDE.U32 R32, R35, -0x326172a9, RZ ;  /* 0xcd9e8d5723207825 */ /* 0x000fc800078e00ff */
[----:B------:R-:W-:-:S05]  /*a080*/  IMAD.WIDE.U32 R4, R43, -0x326172a9, RZ ;  /* 0xcd9e8d572b047825 */ /* 0x000fca00078e00ff */
[----:B------:R-:W-:Y:S02]  /*a090*/  LOP3.LUT R43, R5, UR31, R32, 0x96, !PT ;  /* 0x0000001f052b7c12 */ /* 0x000fe4000f8e9620 */
[----:B------:R-:W-:Y:S02]  /*a0a0*/  LOP3.LUT R35, R33, UR12, R28, 0x96, !PT ;  /* 0x0000000c21237c12 */ /* 0x000fe4000f8e961c */
[----:B------:R-:W-:Y:S01]  /*a0b0*/  LOP3.LUT R52, R43, 0xff, RZ, 0xc0, !PT ;  /* 0x000000ff2b347812 */ /* 0x000fe200078ec0ff */
[----:B------:R1:W3:Y:S01]  /*a0c0*/  LDL.LU.64 R28, [R1+0x248] ;  /* 0x00024800011c7983 */ /* 0x0002e20000300a00 */
[----:B------:R-:W-:Y:S02]  /*a0d0*/  LOP3.LUT R50, R41, UR20, R38, 0x96, !PT ;  /* 0x0000001429327c12 */ /* 0x000fe4000f8e9626 */
[----:B------:R-:W-:Y:S01]  /*a0e0*/  ISETP.GE.U32.AND P6, PT, R251, R52, PT ;  /* 0x00000034fb00720c */ /* 0x000fe20003fc6070 */
[----:B------:R1:W4:Y:S01]  /*a0f0*/  LDL.LU.64 R32, [R1+0x240] ;  /* 0x0002400001207983 */ /* 0x0003220000300a00 */
[----:B------:R-:W-:-:S03]  /*a100*/  LOP3.LUT R52, R97, UR18, R40, 0x96, !PT ;  /* 0x0000001261347c12 */ /* 0x000fc6000f8e9628 */
[----:B------:R1:W2:Y:S04]  /*a110*/  LDL.LU.64 R38, [R1+0x238] ;  /* 0x0002380001267983 */ /* 0x0002a80000300a00 */
[----:B------:R1:W2:Y:S01]  /*a120*/  LDL.LU.64 R40, [R1+0x230] ;  /* 0x0002300001287983 */ /* 0x0002a20000300a00 */
[----:B------:R-:W1:Y:S01]  /*a130*/  MUFU.EX2 R241, R241 ;  /* 0x000000f100f17308 */ /* 0x000e620000000800 */
[----:B------:R-:W-:-:S04]  /*a140*/  LOP3.LUT R54, R43, 0xffff, RZ, 0xc0, !PT ;  /* 0x0000ffff2b367812 */ /* 0x000fc800078ec0ff */
[----:B------:R-:W-:-:S04]  /*a150*/  SHF.R.U32.HI R54, RZ, 0x8, R54 ;  /* 0x00000008ff367819 */ /* 0x000fc80000011636 */
[----:B------:R-:W-:Y:S01]  /*a160*/  LOP3.LUT R54, R54, 0xffff, RZ, 0xc0, !PT ;  /* 0x0000ffff36367812 */ /* 0x000fe200078ec0ff */
[----:B------:R-:W-:Y:S02]  /*a170*/  IMAD.MOV.U32 R75, RZ, RZ, R120 ;  /* 0x000000ffff4b7224 */ /* 0x000fe400078e0078 */
[C---:B-1----:R-:W-:Y:S01]  /*a180*/  FADD.FTZ R37, R241.reuse, R37 ;  /* 0x00000025f1257221 */ /* 0x042fe20000010000 */
[----:B------:R-:W-:Y:S01]  /*a190*/  F2FP.BF16.PACK_AB R124, R241, R124 ;  /* 0x0000007cf17c723e */ /* 0x000fe200000010ff */
[----:B------:R-:W-:Y:S02]  /*a1a0*/  IMAD.MOV.U32 R241, RZ, RZ, R118 ;  /* 0x000000fffff17224 */ /* 0x000fe400078e0076 */
[----:B------:R-:W1:Y:S01]  /*a1b0*/  MUFU.EX2 R118, R131 ;  /* 0x0000008300767308 */ /* 0x000e620000000800 */
[----:B------:R-:W-:Y:S02]  /*a1c0*/  ISETP.GE.U32.AND P3, PT, R251, R54, PT ;  /* 0x00000036fb00720c */ /* 0x000fe40003f66070 */
[----:B------:R-:W-:-:S02]  /*a1d0*/  SHF.R.U32.HI R54, RZ, 0x10, R43 ;  /* 0x00000010ff367819 */ /* 0x000fc4000001162b */
[----:B------:R-:W-:-:S03]  /*a1e0*/  SHF.R.U32.HI R43, RZ, 0x18, R43 ;  /* 0x00000018ff2b7819 */ /* 0x000fc6000001162b */
[----:B------:R-:W1:Y:S01]  /*a1f0*/  MUFU.EX2 R120, R127 ;  /* 0x0000007f00787308 */ /* 0x000e620000000800 */
[----:B------:R-:W-:Y:S02]  /*a200*/  ISETP.GE.U32.AND P2, PT, R251, R43, PT ;  /* 0x0000002bfb00720c */ /* 0x000fe40003f46070 */
[----:B------:R-:W-:-:S05]  /*a210*/  LOP3.LUT R43, R4, 0xff, RZ, 0xc0, !PT ;  /* 0x000000ff042b7812 */ /* 0x000fca00078ec0ff */
[----:B------:R-:W1:Y:S01]  /*a220*/  MUFU.EX2 R129, R129 ;  /* 0x0000008100817308 */ /* 0x000e620000000800 */
[C---:B------:R-:W-:Y:S02]  /*a230*/  ISETP.GE.U32.AND P1, PT, R251.reuse, R43, PT ;  /* 0x0000002bfb00720c */ /* 0x040fe40003f26070 */
[----:B------:R-:W-:Y:S01]  /*a240*/  SHF.R.U32.HI R43, RZ, 0x18, R4 ;  /* 0x00000018ff2b7819 */ /* 0x000fe20000011604 */
[----:B-1----:R-:W-:Y:S01]  /*a250*/  FADD.FTZ R34, R118, R34 ;  /* 0x0000002276227221 */ /* 0x002fe20000010000 */
[----:B------:R-:W-:Y:S02]  /*a260*/  LOP3.LUT R54, R54, 0xff, RZ, 0xc0, !PT ;  /* 0x000000ff36367812 */ /* 0x000fe400078ec0ff */
[C---:B------:R-:W-:Y:S01]  /*a270*/  ISETP.GE.U32.AND P5, PT, R251.reuse, R43, PT ;  /* 0x0000002bfb00720c */ /* 0x040fe20003fa6070 */
[----:B------:R-:W-:Y:S01]  /*a280*/  FADD.FTZ R43, R120, R37 ;  /* 0x00000025782b7221 */ /* 0x000fe20000010000 */
[----:B------:R-:W-:Y:S02]  /*a290*/  ISETP.GE.U32.AND P4, PT, R251, R54, PT ;  /* 0x00000036fb00720c */ /* 0x000fe40003f86070 */
[----:B------:R-:W-:-:S02]  /*a2a0*/  LOP3.LUT R54, R4, 0xffff, RZ, 0xc0, !PT ;  /* 0x0000ffff04367812 */ /* 0x000fc400078ec0ff */
[----:B------:R-:W-:Y:S01]  /*a2b0*/  LOP3.LUT R42, R213, 0x7ffffffc, RZ, 0xc0, !PT ;  /* 0x7ffffffcd52a7812 */ /* 0x000fe200078ec0ff */
[----:B------:R-:W-:Y:S02]  /*a2c0*/  IMAD.MOV.U32 R213, RZ, RZ, R114 ;  /* 0x000000ffffd57224 */ /* 0x000fe400078e0072 */
[C---:B------:R-:W-:Y:S01]  /*a2d0*/  FADD.FTZ R37, R129.reuse, R34 ;  /* 0x0000002281257221 */ /* 0x040fe20000010000 */
[----:B------:R-:W-:Y:S02]  /*a2e0*/  F2FP.BF16.PACK_AB R118, R129, R118 ;  /* 0x000000768176723e */ /* 0x000fe400000010ff */
[----:B------:R-:W-:Y:S01]  /*a2f0*/  PRMT R129, R130, 0x7632, R129 ;  /* 0x0000763282817816 */ /* 0x000fe20000000081 */
[----:B------:R-:W1:Y:S01]  /*a300*/  MUFU.EX2 R125, R125 ;  /* 0x0000007d007d7308 */ /* 0x000e620000000800 */
[----:B------:R-:W-:-:S07]  /*a310*/  SHF.R.U32.HI R54, RZ, 0x8, R54 ;  /* 0x00000008ff367819 */ /* 0x000fce0000011636 */
[----:B------:R-:W1:Y:S01]  /*a320*/  MUFU.EX2 R114, R123 ;  /* 0x0000007b00727308 */ /* 0x000e620000000800 */
[----:B------:R-:W-:Y:S02]  /*a330*/  LOP3.LUT R54, R54, 0xffff, RZ, 0xc0, !PT ;  /* 0x0000ffff36367812 */ /* 0x000fe400078ec0ff */
[----:B------:R-:W-:-:S05]  /*a340*/  PRMT R34, R130, 0x5410, R129 ;  /* 0x0000541082227816 */ /* 0x000fca0000000081 */
[----:B------:R-:W1:Y:S01]  /*a350*/  MUFU.EX2 R121, R121 ;  /* 0x0000007900797308 */ /* 0x000e620000000800 */
[----:B------:R-:W-:Y:S02]  /*a360*/  PRMT R131, R172, 0x7632, R131 ;  /* 0x00007632ac837816 */ /* 0x000fe40000000083 */
[----:B------:R-:W-:Y:S01]  /*a370*/  SHF.R.U32.HI R56, RZ, 0x10, R4 ;  /* 0x00000010ff387819 */ /* 0x000fe20000011604 */
[C---:B-1----:R-:W-:Y:S01]  /*a380*/  FADD.FTZ R43, R125.reuse, R43 ;  /* 0x0000002b7d2b7221 */ /* 0x042fe20000010000 */
[----:B------:R-:W-:Y:S01]  /*a390*/  F2FP.BF16.PACK_AB R120, R125, R120 ;  /* 0x000000787d78723e */ /* 0x000fe200000010ff */
[----:B------:R-:W3:Y:S01]  /*a3a0*/  LDL.LU.64 R4, [R1+0x228] ;  /* 0x0002280001047983 */ /* 0x000ee20000300a00 */
[----:B------:R-:W-:Y:S01]  /*a3b0*/  PRMT R125, R126, 0x7632, R125 ;  /* 0x000076327e7d7816 */ /* 0x000fe2000000007d */
[----:B------:R-:W-:Y:S01]  /*a3c0*/  FADD.FTZ R37, R114, R37 ;  /* 0x0000002572257221 */ /* 0x000fe20000010000 */
[----:B------:R-:W-:Y:S02]  /*a3d0*/  LOP3.LUT R56, R56, 0xff, RZ, 0xc0, !PT ;  /* 0x000000ff38387812 */ /* 0x000fe400078ec0ff */
[----:B------:R-:W-:-:S05]  /*a3e0*/  PRMT R127, R128, 0x7632, R127 ;  /* 0x00007632807f7816 */ /* 0x000fca000000007f */
[----:B------:R-:W-:Y:S01]  /*a3f0*/  @!P5 HFMA2.BF16_V2 R30, -RZ.H0_H0, RZ.H0_H0, -R127.H0_H0 ;  /* 0x200000ffff1ed231 */ /* 0x000fe2000034097f */
[----:B------:R-:W-:Y:S02]  /*a400*/  F2FP.BF16.PACK_AB R114, R121, R114 ;  /* 0x000000727972723e */ /* 0x000fe400000010ff */
[----:B------:R-:W-:Y:S01]  /*a410*/  PRMT R123, R124, 0x7632, R123 ;  /* 0x000076327c7b7816 */ /* 0x000fe2000000007b */
[----:B------:R-:W-:Y:S01]  /*a420*/  MUFU.EX2 R117, R117 ;  /* 0x0000007500757308 */ /* 0x000fe20000000800 */
[----:B------:R-:W-:-:S07]  /*a430*/  PRMT R113, R114, 0x7632, R113 ;  /* 0x0000763272717816 */ /* 0x000fce0000000071 */
[----:B------:R-:W1:Y:S08]  /*a440*/  MUFU.EX2 R240, R240 ;  /* 0x000000f000f07308 */ /* 0x000e700000000800 */
[----:B------:R-:W-:Y:S08]  /*a450*/  MUFU.EX2 R237, R237 ;  /* 0x000000ed00ed7308 */ /* 0x000ff00000000800 */
[----:B------:R-:W-:Y:S01]  /*a460*/  MUFU.EX2 R236, R236 ;  /* 0x000000ec00ec7308 */ /* 0x000fe20000000800 */
[----:B-1----:R-:W-:-:S07]  /*a470*/  FADD.FTZ R43, R240, R43 ;  /* 0x0000002bf02b7221 */ /* 0x002fce0000010000 */
[----:B------:R-:W-:Y:S01]  /*a480*/  MUFU.EX2 R116, R116 ;  /* 0x0000007400747308 */ /* 0x000fe20000000800 */
[----:B--2---:R-:W-:Y:S02]  /*a490*/  @!P3 HFMA2.BF16_V2 R40, -RZ.H0_H0, RZ.H0_H0, -R129.H0_H0 ;  /* 0x200000ffff28b231 */ /* 0x004fe40000340981 */
[----:B------:R-:W-:-:S03]  /*a4a0*/  @!P6 HFMA2.BF16_V2 R41, -RZ.H0_H0, RZ.H0_H0, -R130.H0_H0 ;  /* 0x200000ffff29e231 */ /* 0x000fc60000340982 */
[----:B------:R-:W-:Y:S02]  /*a4b0*/  @!P3 PRMT R129, R40, 0x5410, RZ ;  /* 0x000054102881b816 */ /* 0x000fe400000000ff */
[----:B------:R-:W-:Y:S02]  /*a4c0*/  ISETP.GE.U32.AND P3, PT, R251, R54, PT ;  /* 0x00000036fb00720c */ /* 0x000fe40003f66070 */
[----:B------:R-:W-:Y:S01]  /*a4d0*/  @!P6 PRMT R130, R41, 0x5410, RZ ;  /* 0x000054102982e816 */ /* 0x000fe200000000ff */
[----:B------:R-:W-:Y:S01]  /*a4e0*/  IMAD.WIDE.U32 R40, R35, -0x2daee0ad, RZ ;  /* 0xd2511f5323287825 */ /* 0x000fe200078e00ff */
[----:B------:R-:W-:Y:S01]  /*a4f0*/  @!P2 HFMA2.BF16_V2 R39, -RZ.H0_H0, RZ.H0_H0, -R131.H0_H0 ;  /* 0x200000ffff27a231 */ /* 0x000fe20000340983 */
[----:B------:R-:W-:Y:S01]  /*a500*/  PRMT R35, R172, 0x5410, R131 ;  /* 0x00005410ac237816 */ /* 0x000fe20000000083 */
[----:B------:R-:W-:Y:S02]  /*a510*/  @!P4 HFMA2.BF16_V2 R38, -RZ.H0_H0, RZ.H0_H0, -R172.H0_H0 ;  /* 0x200000ffff26c231 */ /* 0x000fe400003409ac */
[----:B------:R-:W-:-:S02]  /*a520*/  LOP3.LUT R54, R41, UR32, R242, 0x96, !PT ;  /* 0x0000002029367c12 */ /* 0x000fc4000f8e96f2 */
[----:B------:R-:W-:Y:S01]  /*a530*/  @!P2 PRMT R131, R39, 0x5410, RZ ;  /* 0x000054102783a816 */ /* 0x000fe200000000ff */
[----:B------:R-:W-:Y:S01]  /*a540*/  FADD.FTZ R39, R121, R37 ;  /* 0x0000002579277221 */ /* 0x000fe20000010000 */
[----:B------:R-:W-:Y:S01]  /*a550*/  LOP3.LUT R37, R54, 0xff, RZ, 0xc0, !PT ;  /* 0x000000ff36257812 */ /* 0x000fe200078ec0ff */
[----:B----4-:R-:W-:Y:S01]  /*a560*/  @!P3 HFMA2.BF16_V2 R32, -RZ.H0_H0, RZ.H0_H0, -R125.H0_H0 ;  /* 0x200000ffff20b231 */ /* 0x010fe2000034097d */
[----:B------:R-:W-:Y:S02]  /*a570*/  ISETP.GE.U32.AND P6, PT, R251, R56, PT ;  /* 0x00000038fb00720c */ /* 0x000fe40003fc6070 */
[----:B------:R-:W-:Y:S02]  /*a580*/  @!P4 PRMT R172, R38, 0x5410, RZ ;  /* 0x0000541026acc816 */ /* 0x000fe400000000ff */
[--C-:B------:R-:W-:Y:S02]  /*a590*/  SHF.R.U32.HI R56, RZ, 0x10, R54.reuse ;  /* 0x00000010ff387819 */ /* 0x100fe40000011636 */
[----:B------:R-:W-:-:S02]  /*a5a0*/  SHF.R.U32.HI R38, RZ, 0x18, R54 ;  /* 0x00000018ff267819 */ /* 0x000fc40000011636 */
[----:B------:R-:W-:Y:S02]  /*a5b0*/  LOP3.LUT R54, R54, 0xffff, RZ, 0xc0, !PT ;  /* 0x0000ffff36367812 */ /* 0x000fe400078ec0ff */
[----:B------:R-:W-:Y:S02]  /*a5c0*/  ISETP.GE.U32.AND P4, PT, R251, R37, PT ;  /* 0x00000025fb00720c */ /* 0x000fe40003f86070 */
[----:B------:R-:W-:Y:S02]  /*a5d0*/  PRMT R37, R126, 0x5410, R125 ;  /* 0x000054107e257816 */ /* 0x000fe4000000007d */
[----:B------:R-:W-:Y:S02]  /*a5e0*/  @!P3 PRMT R125, R32, 0x5410, RZ ;  /* 0x00005410207db816 */ /* 0x000fe400000000ff */
[----:B------:R-:W-:Y:S01]  /*a5f0*/  SHF.R.U32.HI R32, RZ, 0x8, R54 ;  /* 0x00000008ff207819 */ /* 0x000fe20000011636 */
[----:B------:R-:W-:-:S03]  /*a600*/  @!P1 HFMA2.BF16_V2 R33, -RZ.H0_H0, RZ.H0_H0, -R126.H0_H0 ;  /* 0x200000ffff219231 */ /* 0x000fc6000034097e */
[----:B------:R-:W-:Y:S02]  /*a610*/  LOP3.LUT R32, R32, 0xffff, RZ, 0xc0, !PT ;  /* 0x0000ffff20207812 */ /* 0x000fe400078ec0ff */
[----:B------:R-:W-:Y:S02]  /*a620*/  @!P1 PRMT R126, R33, 0x5410, RZ ;  /* 0x00005410217e9816 */ /* 0x000fe400000000ff */
[----:B------:R-:W-:Y:S01]  /*a630*/  ISETP.GE.U32.AND P3, PT, R251, R32, PT ;  /* 0x00000020fb00720c */ /* 0x000fe20003f66070 */
[----:B------:R-:W-:Y:S01]  /*a640*/  IMAD.WIDE.U32 R32, R230, -0x326172a9, RZ ;  /* 0xcd9e8d57e6207825 */ /* 0x000fe200078e00ff */
[----:B------:R-:W-:Y:S01]  /*a650*/  @!P6 HFMA2.BF16_V2 R31, -RZ.H0_H0, RZ.H0_H0, -R128.H0_H0 ;  /* 0x200000ffff1fe231 */ /* 0x000fe20000340980 */
[----:B------:R-:W-:-:S03]  /*a660*/  LOP3.LUT R56, R56, 0xff, RZ, 0xc0, !PT ;  /* 0x000000ff38387812 */ /* 0x000fc600078ec0ff */
[----:B------:R-:W-:Y:S02]  /*a670*/  LOP3.LUT R32, R33, R169, RZ, 0x3c, !PT ;  /* 0x000000a921207212 */ /* 0x000fe400078e3cff */
[----:B------:R-:W-:Y:S02]  /*a680*/  ISETP.GE.U32.AND P1, PT, R251, R38, PT ;  /* 0x00000026fb00720c */ /* 0x000fe40003f26070 */
[----:B------:R-:W-:Y:S01]  /*a690*/  PRMT R38, R128, 0x5410, R127 ;  /* 0x0000541080267816 */ /* 0x000fe2000000007f */
[----:B------:R-:W-:Y:S01]  /*a6a0*/  IMAD.WIDE.U32 R32, R32, -0x2daee0ad, RZ ;  /* 0xd2511f5320207825 */ /* 0x000fe200078e00ff */
[----:B------:R-:W-:Y:S02]  /*a6b0*/  @!P6 PRMT R128, R31, 0x5410, RZ ;  /* 0x000054101f80e816 */ /* 0x000fe400000000ff */
[----:B------:R-:W-:Y:S01]  /*a6c0*/  @!P5 PRMT R127, R30, 0x5410, RZ ;  /* 0x000054101e7fd816 */ /* 0x000fe200000000ff */
[----:B------:R-:W-:Y:S01]  /*a6d0*/  IMAD.WIDE.U32 R30, R50, -0x2daee0ad, RZ ;  /* 0xd2511f53321e7825 */ /* 0x000fe200078e00ff */
[----:B------:R-:W-:-:S02]  /*a6e0*/  PRMT R121, R122, 0x7632, R121 ;  /* 0x000076327a797816 */ /* 0x000fc40000000079 */
[----:B------:R-:W-:Y:S01]  /*a6f0*/  ISETP.GE.U32.AND P2, PT, R251, R56, PT ;  /* 0x00000038fb00720c */ /* 0x000fe20003f46070 */
[----:B------:R-:W-:Y:S01]  /*a700*/  IMAD.WIDE.U32 R242, R52, -0x2daee0ad, RZ ;  /* 0xd2511f5334f27825 */ /* 0x000fe200078e00ff */
[----:B---3--:R-:W-:Y:S01]  /*a710*/  @!P4 HFMA2.BF16_V2 R29, -RZ.H0_H0, RZ.H0_H0, -R122.H0_H0 ;  /* 0x200000ffff1dc231 */ /* 0x008fe2000034097a */
[----:B------:R-:W-:Y:S01]  /*a720*/  LOP3.LUT R31, R31, UR17, R32, 0x96, !PT ;  /* 0x000000111f1f7c12 */ /* 0x000fe2000f8e9620 */
[----:B------:R-:W-:Y:S02]  /*a730*/  @!P3 HFMA2.BF16_V2 R28, -RZ.H0_H0, RZ.H0_H0, -R121.H0_H0 ;  /* 0x200000ffff1cb231 */ /* 0x000fe40000340979 */
[----:B------:R-:W-:Y:S01]  /*a740*/  LOP3.LUT R30, R243, UR15, R30, 0x96, !PT ;  /* 0x0000000ff31e7c12 */ /* 0x000fe2000f8e961e */
[----:B------:R-:W-:Y:S01]  /*a750*/  IMAD.MOV.U32 R52, RZ, RZ, R241 ;  /* 0x000000ffff347224 */ /* 0x000fe200078e00f1 */
[----:B------:R-:W-:Y:S01]  /*a760*/  PRMT R32, R122, 0x5410, R121 ;  /* 0x000054107a207816 */ /* 0x000fe20000000079 */
[----:B------:R-:W-:Y:S01]  /*a770*/  IMAD.MOV.U32 R50, RZ, RZ, R75 ;  /* 0x000000ffff327224 */ /* 0x000fe200078e004b */
[----:B------:R-:W-:Y:S01]  /*a780*/  @!P4 PRMT R122, R29, 0x5410, RZ ;  /* 0x000054101d7ac816 */ /* 0x000fe200000000ff */
[----:B------:R-:W-:Y:S01]  /*a790*/  IMAD.MOV.U32 R241, RZ, RZ, R99 ;  /* 0x000000fffff17224 */ /* 0x000fe200078e0063 */
[----:B------:R-:W-:Y:S01]  /*a7a0*/  @!P3 PRMT R121, R28, 0x5410, RZ ;  /* 0x000054101c79b816 */ /* 0x000fe200000000ff */
[----:B------:R-:W-:-:S02]  /*a7b0*/  IMAD.MOV.U32 R75, RZ, RZ, R227 ;  /* 0x000000ffff4b7224 */ /* 0x000fc400078e00e3 */
[----:B------:R-:W-:Y:S02]  /*a7c0*/  IMAD.MOV.U32 R99, RZ, RZ, R226 ;  /* 0x000000ffff637224 */ /* 0x000fe400078e00e2 */
[----:B------:R-:W-:Y:S01]  /*a7d0*/  IMAD.WIDE.U32 R28, R31, -0x326172a9, RZ ;  /* 0xcd9e8d571f1c7825 */ /* 0x000fe200078e00ff */
[----:B------:R-:W-:-:S03]  /*a7e0*/  @!P2 HFMA2.BF16_V2 R27, -RZ.H0_H0, RZ.H0_H0, -R124.H0_H0 ;  /* 0x200000ffff1ba231 */ /* 0x000fc6000034097c */
[----:B------:R-:W-:Y:S01]  /*a7f0*/  IMAD.WIDE.U32 R226, R30, -0x326172a9, RZ ;  /* 0xcd9e8d571ee27825 */ /* 0x000fe200078e00ff */
[----:B------:R-:W-:Y:S01]  /*a800*/  @!P1 HFMA2.BF16_V2 R26, -RZ.H0_H0, RZ.H0_H0, -R123.H0_H0 ;  /* 0x200000ffff1a9231 */ /* 0x000fe2000034097b */
[----:B------:R-:W-:-:S03]  /*a810*/  LOP3.LUT R96, R29, UR16, R96, 0x96, !PT ;  /* 0x000000101d607c12 */ /* 0x000fc6000f8e9660 */
[----:B------:R-:W-:Y:S02]  /*a820*/  LOP3.LUT R28, R227, UR14, R28, 0x96, !PT ;  /* 0x0000000ee31c7c12 */ /* 0x000fe4000f8e961c */
[----:B------:R-:W-:Y:S02]  /*a830*/  PRMT R33, R124, 0x5410, R123 ;  /* 0x000054107c217816 */ /* 0x000fe4000000007b */
[----:B------:R-:W-:Y:S02]  /*a840*/  @!P2 PRMT R124, R27, 0x5410, RZ ;  /* 0x000054101b7ca816 */ /* 0x000fe400000000ff */
[----:B------:R-:W-:Y:S01]  /*a850*/  @!P1 PRMT R123, R26, 0x5410, RZ ;  /* 0x000054101a7b9816 */ /* 0x000fe200000000ff */
[----:B------:R-:W-:-:S04]  /*a860*/  IMAD.WIDE.U32 R26, R96, -0x2daee0ad, RZ ;  /* 0xd2511f53601a7825 */ /* 0x000fc800078e00ff */
[----:B------:R-:W-:-:S04]  /*a870*/  IMAD.WIDE.U32 R96, R28, -0x2daee0ad, RZ ;  /* 0xd2511f531c607825 */ /* 0x000fc800078e00ff */
[----:B------:R-:W-:Y:S02]  /*a880*/  IMAD.MOV.U32 R56, RZ, RZ, R110 ;  /* 0x000000ffff387224 */ /* 0x000fe400078e006e */
[----:B------:R-:W1:Y:S01]  /*a890*/  MUFU.EX2 R110, R119 ;  /* 0x00000077006e7308 */ /* 0x000e620000000800 */
[----:B------:R-:W-:Y:S02]  /*a8a0*/  LOP3.LUT R28, R97, UR11, R26, 0x96, !PT ;  /* 0x0000000b611c7c12 */ /* 0x000fe4000f8e961a */
[----:B------:R-:W-:Y:S02]  /*a8b0*/  LOP3.LUT R26, R40, 0xff, RZ, 0xc0, !PT ;  /* 0x000000ff281a7812 */ /* 0x000fe400078ec0ff */
[----:B------:R-:W-:Y:S02]  /*a8c0*/  LOP3.LUT R242, R27, UR13, R242, 0x96, !PT ;  /* 0x0000000d1bf27c12 */ /* 0x000fe4000f8e96f2 */
[--C-:B------:R-:W-:Y:S02]  /*a8d0*/  SHF.R.U32.HI R27, RZ, 0x10, R40.reuse ;  /* 0x00000010ff1b7819 */ /* 0x100fe40000011628 */
[----:B------:R-:W-:-:S02]  /*a8e0*/  SHF.R.U32.HI R30, RZ, 0x18, R40 ;  /* 0x00000018ff1e7819 */ /* 0x000fc40000011628 */
[C---:B------:R-:W-:Y:S02]  /*a8f0*/  ISETP.GE.U32.AND P1, PT, R251.reuse, R26, PT ;  /* 0x0000001afb00720c */ /* 0x040fe40003f26070 */
[----:B------:R-:W-:Y:S01]  /*a900*/  ISETP.GE.U32.AND P4, PT, R251, R30, PT ;  /* 0x0000001efb00720c */ /* 0x000fe20003f86070 */
[----:B------:R-:W-:Y:S01]  /*a910*/  IMAD.MOV.U32 R30, RZ, RZ, R218 ;  /* 0x000000ffff1e7224 */ /* 0x000fe200078e00da */
[----:B------:R-:W-:Y:S02]  /*a920*/  LOP3.LUT R27, R27, 0xff, RZ, 0xc0, !PT ;  /* 0x000000ff1b1b7812 */ /* 0x000fe400078ec0ff */
[----:B------:R-:W-:Y:S02]  /*a930*/  LOP3.LUT R26, R40, 0xffff, RZ, 0xc0, !PT ;  /* 0x0000ffff281a7812 */ /* 0x000fe400078ec0ff */
[----:B------:R-:W-:Y:S01]  /*a940*/  ISETP.GE.U32.AND P5, PT, R251, R27, PT ;  /* 0x0000001bfb00720c */ /* 0x000fe20003fa6070 */
[----:B------:R-:W-:Y:S01]  /*a950*/  IMAD.MOV.U32 R27, RZ, RZ, R30 ;  /* 0x000000ffff1b7224 */ /* 0x000fe200078e001e */
[----:B------:R-:W-:Y:S01]  /*a960*/  SHF.R.U32.HI R26, RZ, 0x8, R26 ;  /* 0x00000008ff1a7819 */ /* 0x000fe2000001161a */
[----:B------:R-:W-:-:S04]  /*a970*/  IMAD.WIDE.U32 R40, R242, -0x326172a9, RZ ;  /* 0xcd9e8d57f2287825 */ /* 0x000fc800078e00ff */
[----:B-1----:R-:W-:Y:S02]  /*a980*/  FADD.FTZ R30, R110, R39 ;  /* 0x000000276e1e7221 */ /* 0x002fe40000010000 */
[----:B------:R-:W-:Y:S01]  /*a990*/  IMAD.WIDE.U32 R242, R28, -0x326172a9, RZ ;  /* 0xcd9e8d571cf27825 */ /* 0x000fe200078e00ff */
[----:B------:R-:W-:Y:S01]  /*a9a0*/  LOP3.LUT R26, R26, 0xffff, RZ, 0xc0, !PT ;  /* 0x0000ffff1a1a7812 */ /* 0x000fe200078ec0ff */
[----:B------:R-:W-:Y:S01]  /*a9b0*/  @!P1 HFMA2.BF16_V2 R25, -RZ.H0_H0, RZ.H0_H0, -R118.H0_H0 ;  /* 0x200000ffff199231 */ /* 0x000fe20000340976 */
[C---:B------:R-:W-:Y:S01]  /*a9c0*/  F2FP.BF16.PACK_AB R110, R117.reuse, R110 ;  /* 0x0000006e756e723e */ /* 0x040fe200000010ff */
[----:B------:R-:W-:Y:S01]  /*a9d0*/  FADD.FTZ R30, R117, R30 ;  /* 0x0000001e751e7221 */ /* 0x000fe20000010000 */
[----:B------:R-:W-:Y:S02]  /*a9e0*/  PRMT R117, R118, 0x7632, R117 ;  /* 0x0000763276757816 */ /* 0x000fe40000000075 */
[----:B------:R-:W-:Y:S01]  /*a9f0*/  LOP3.LUT R29, R243, UR31, R40, 0x96, !PT ;  /* 0x0000001ff31d7c12 */ /* 0x000fe2000f8e9628 */
[----:B------:R-:W-:Y:S01]  /*aa00*/  IMAD.MOV.U32 R39, RZ, RZ, R27 ;  /* 0x000000ffff277224 */ /* 0x000fe200078e001b */
[----:B------:R-:W-:-:S02]  /*aa10*/  ISETP.GE.U32.AND P3, PT, R251, R26, PT ;  /* 0x0000001afb00720c */ /* 0x000fc40003f66070 */
[----:B------:R-:W-:Y:S02]  /*aa20*/  PRMT R26, R118, 0x5410, R117 ;  /* 0x00005410761a7816 */ /* 0x000fe40000000075 */
[----:B------:R-:W-:Y:S02]  /*aa30*/  LOP3.LUT R27, R29, 0xff, RZ, 0xc0, !PT ;  /* 0x000000ff1d1b7812 */ /* 0x000fe400078ec0ff */
[----:B------:R-:W-:Y:S01]  /*aa40*/  @!P1 PRMT R118, R25, 0x5410, RZ ;  /* 0x0000541019769816 */ /* 0x000fe200000000ff */
[----:B------:R-:W-:Y:S01]  /*aa50*/  IMAD.MOV.U32 R25, RZ, RZ, R217 ;  /* 0x000000ffff197224 */ /* 0x000fe200078e00d9 */
[----:B------:R-:W-:-:S03]  /*aa60*/  ISETP.GE.U32.AND P1, PT, R251, R27, PT ;  /* 0x0000001bfb00720c */ /* 0x000fc60003f26070 */
[----:B------:R-:W-:Y:S01]  /*aa70*/  IMAD.MOV.U32 R27, RZ, RZ, R25 ;  /* 0x000000ffff1b7224 */ /* 0x000fe200078e0019 */
[----:B------:R-:W-:Y:S01]  /*aa80*/  LOP3.LUT R25, R29, 0xffff, RZ, 0xc0, !PT ;  /* 0x0000ffff1d197812 */ /* 0x000fe200078ec0ff */
[----:B------:R-:W-:-:S03]  /*aa90*/  @!P3 HFMA2.BF16_V2 R24, -RZ.H0_H0, RZ.H0_H0, -R117.H0_H0 ;  /* 0x200000ffff18b231 */ /* 0x000fc60000340975 */
[----:B------:R-:W-:-:S04]  /*aaa0*/  SHF.R.U32.HI R25, RZ, 0x8, R25 ;  /* 0x00000008ff197819 */ /* 0x000fc80000011619 */
[----:B------:R-:W-:Y:S02]  /*aab0*/  LOP3.LUT R25, R25, 0xffff, RZ, 0xc0, !PT ;  /* 0x0000ffff19197812 */ /* 0x000fe400078ec0ff */
[----:B------:R-:W-:Y:S02]  /*aac0*/  @!P3 PRMT R117, R24, 0x5410, RZ ;  /* 0x000054101875b816 */ /* 0x000fe400000000ff */
[----:B------:R-:W-:Y:S02]  /*aad0*/  ISETP.GE.U32.AND P3, PT, R251, R25, PT ;  /* 0x00000019fb00720c */ /* 0x000fe40003f66070 */
[----:B------:R-:W-:Y:S02]  /*aae0*/  LOP3.LUT R28, R41, UR12, R226, 0x96, !PT ;  /* 0x0000000c291c7c12 */ /* 0x000fe4000f8e96e2 */
[----:B------:R-:W-:Y:S02]  /*aaf0*/  PRMT R119, R120, 0x7632, R119 ;  /* 0x0000763278777816 */ /* 0x000fe40000000077 */
[----:B------:R-:W-:-:S02]  /*ab00*/  LOP3.LUT R40, R242, 0xff, RZ, 0xc0, !PT ;  /* 0x000000fff2287812 */ /* 0x000fc400078ec0ff */
[--C-:B------:R-:W-:Y:S02]  /*ab10*/  SHF.R.U32.HI R31, RZ, 0x18, R242.reuse ;  /* 0x00000018ff1f7819 */ /* 0x100fe400000116f2 */
[----:B------:R-:W-:Y:S02]  /*ab20*/  LOP3.LUT R41, R242, 0xffff, RZ, 0xc0, !PT ;  /* 0x0000fffff2297812 */ /* 0x000fe400078ec0ff */
[----:B------:R-:W-:Y:S01]  /*ab30*/  SHF.R.U32.HI R54, RZ, 0x10, R242 ;  /* 0x00000010ff367819 */ /* 0x000fe200000116f2 */
[----:B------:R-:W-:Y:S01]  /*ab40*/  IMAD.WIDE.U32 R242, R28, -0x2daee0ad, RZ ;  /* 0xd2511f531cf27825 */ /* 0x000fe200078e00ff */
[----:B------:R-:W-:Y:S01]  /*ab50*/  @!P4 HFMA2.BF16_V2 R22, -RZ.H0_H0, RZ.H0_H0, -R119.H0_H0 ;  /* 0x200000ffff16c231 */ /* 0x000fe20000340977 */
[----:B------:R-:W-:Y:S02]  /*ab60*/  SHF.R.U32.HI R41, RZ, 0x8, R41 ;  /* 0x00000008ff297819 */ /* 0x000fe40000011629 */
[----:B------:R-:W-:Y:S01]  /*ab70*/  IMAD.MOV.U32 R97, RZ, RZ, R50 ;  /* 0x000000ffff617224 */ /* 0x000fe200078e0032 */
[----:B------:R-:W-:Y:S01]  /*ab80*/  LOP3.LUT R50, R242, 0xff, RZ, 0xc0, !PT ;  /* 0x000000fff2327812 */ /* 0x000fe200078ec0ff */
[----:B------:R-:W-:Y:S01]  /*ab90*/  IMAD.MOV.U32 R25, RZ, RZ, R27 ;  /* 0x000000ffff197224 */ /* 0x000fe200078e001b */
[----:B------:R-:W-:Y:S01]  /*aba0*/  @!P3 HFMA2.BF16_V2 R20, -RZ.H0_H0, RZ.H0_H0, -R113.H0_H0 ;  /* 0x200000ffff14b231 */ /* 0x000fe20000340971 */
[----:B------:R-:W-:Y:S01]  /*abb0*/  PRMT R27, R120, 0x5410, R119 ;  /* 0x00005410781b7816 */ /* 0x000fe20000000077 */
[----:B------:R-:W-:Y:S01]  /*abc0*/  @!P1 HFMA2.BF16_V2 R21, -RZ.H0_H0, RZ.H0_H0, -R114.H0_H0 ;  /* 0x200000ffff159231 */ /* 0x000fe20000340972 */
[----:B------:R-:W-:-:S02]  /*abd0*/  @!P4 PRMT R119, R22, 0x5410, RZ ;  /* 0x000054101677c816 */ /* 0x000fc400000000ff */
[----:B------:R-:W-:Y:S01]  /*abe0*/  PRMT R109, R110, 0x7632, R109 ;  /* 0x000076326e6d7816 */ /* 0x000fe2000000006d */
[----:B------:R-:W-:Y:S01]  /*abf0*/  @!P5 HFMA2.BF16_V2 R23, -RZ.H0_H0, RZ.H0_H0, -R120.H0_H0 ;  /* 0x200000ffff17d231 */ /* 0x000fe20000340978 */
[----:B------:R-:W-:Y:S01]  /*ac00*/  LOP3.LUT R41, R41, 0xffff, RZ, 0xc0, !PT ;  /* 0x0000ffff29297812 */ /* 0x000fe200078ec0ff */
[----:B------:R-:W-:Y:S01]  /*ac10*/  IMAD.MOV.U32 R24, RZ, RZ, R216 ;  /* 0x000000ffff187224 */ /* 0x000fe200078e00d8 */
[C---:B------:R-:W-:Y:S01]  /*ac20*/  ISETP.GE.U32.AND P4, PT, R251.reuse, R50, PT ;  /* 0x00000032fb00720c */ /* 0x040fe20003f86070 */
[----:B------:R1:W5:Y:S01]  /*ac30*/  LDL.LU.64 R226, [R1+0x220] ;  /* 0x0002200001e27983 */ /* 0x0003620000300a00 */
[----:B------:R-:W-:Y:S02]  /*ac40*/  PRMT R50, R114, 0x5410, R113 ;  /* 0x0000541072327816 */ /* 0x000fe40000000071 */
[----:B------:R-:W-:Y:S02]  /*ac50*/  @!P3 PRMT R113, R20, 0x5410, RZ ;  /* 0x000054101471b816 */ /* 0x000fe400000000ff */
[----:B------:R-:W-:-:S02]  /*ac60*/  ISETP.GE.U32.AND P3, PT, R251, R41, PT ;  /* 0x00000029fb00720c */ /* 0x000fc40003f66070 */
[----:B------:R-:W-:Y:S02]  /*ac70*/  ISETP.GE.U32.AND P2, PT, R251, R40, PT ;  /* 0x00000028fb00720c */ /* 0x000fe40003f46070 */
[----:B------:R-:W-:Y:S01]  /*ac80*/  LOP3.LUT R28, R243, UR32, R96, 0x96, !PT ;  /* 0x00000020f31c7c12 */ /* 0x000fe2000f8e9660 */
[----:B------:R-:W-:Y:S01]  /*ac90*/  IMAD.MOV.U32 R96, RZ, RZ, R52 ;  /* 0x000000ffff607224 */ /* 0x000fe200078e0034 */
[----:B------:R-:W-:Y:S02]  /*aca0*/  SHF.R.U32.HI R52, RZ, 0x18, R242 ;  /* 0x00000018ff347819 */ /* 0x000fe400000116f2 */
[----:B------:R-:W-:Y:S02]  /*acb0*/  LOP3.LUT R54, R54, 0xff, RZ, 0xc0, !PT ;  /* 0x000000ff36367812 */ /* 0x000fe400078ec0ff */
[----:B------:R-:W-:Y:S02]  /*acc0*/  @!P1 PRMT R114, R21, 0x5410, RZ ;  /* 0x0000541015729816 */ /* 0x000fe400000000ff */
[----:B------:R-:W-:Y:S01]  /*acd0*/  ISETP.GE.U32.AND P1, PT, R251, R52, PT ;  /* 0x00000034fb00720c */ /* 0x000fe20003f26070 */
[----:B------:R-:W-:Y:S01]  /*ace0*/  @!P3 HFMA2.BF16_V2 R18, -RZ.H0_H0, RZ.H0_H0, -R109.H0_H0 ;  /* 0x200000ffff12b231 */ /* 0x000fe2000034096d */
[----:B------:R-:W-:Y:S01]  /*acf0*/  @!P5 PRMT R120, R23, 0x5410, RZ ;  /* 0x000054101778d816 */ /* 0x000fe200000000ff */
[----:B------:R-:W-:Y:S01]  /*ad00*/  IMAD.MOV.U32 R52, RZ, RZ, R39 ;  /* 0x000000ffff347224 */ /* 0x000fe200078e0027 */
[----:B------:R-:W-:Y:S01]  /*ad10*/  ISETP.GE.U32.AND P5, PT, R251, R54, PT ;  /* 0x00000036fb00720c */ /* 0x000fe20003fa6070 */
[----:B------:R-:W-:Y:S01]  /*ad20*/  IMAD.MOV.U32 R39, RZ, RZ, R79 ;  /* 0x000000ffff277224 */ /* 0x000fe200078e004f */
[----:B------:R-:W-:Y:S01]  /*ad30*/  @!P2 HFMA2.BF16_V2 R19, -RZ.H0_H0, RZ.H0_H0, -R110.H0_H0 ;  /* 0x200000ffff13a231 */ /* 0x000fe2000034096e */
[----:B------:R-:W-:-:S02]  /*ad40*/  PRMT R79, R110, 0x5410, R109 ;  /* 0x000054106e4f7816 */ /* 0x000fc4000000006d */
[----:B------:R-:W-:Y:S01]  /*ad50*/  @!P3 PRMT R109, R18, 0x5410, RZ ;  /* 0x00005410126db816 */ /* 0x000fe200000000ff */
[----:B------:R-:W-:Y:S01]  /*ad60*/  FADD.FTZ R18, R237, R43 ;  /* 0x0000002bed127221 */ /* 0x000fe20000010000 */
[----:B------:R-:W-:Y:S01]  /*ad70*/  ISETP.GE.U32.AND P6, PT, R251, R31, PT ;  /* 0x0000001ffb00720c */ /* 0x000fe20003fc6070 */
[----:B------:R-:W-:Y:S01]  /*ad80*/  IMAD.MOV.U32 R43, RZ, RZ, R24 ;  /* 0x000000ffff2b7224 */ /* 0x000fe200078e0018 */
[----:B------:R-:W-:Y:S01]  /*ad90*/  @!P2 PRMT R110, R19, 0x5410, RZ ;  /* 0x00005410136ea816 */ /* 0x000fe200000000ff */
[----:B------:R-:W-:Y:S01]  /*ada0*/  IMAD.MOV.U32 R24, RZ, RZ, R56 ;  /* 0x000000ffff187224 */ /* 0x000fe200078e0038 */
[----:B------:R2:W-:Y:S01]  /*adb0*/  MUFU.EX2 R19, R112 ;  /* 0x0000007000137308 */ /* 0x0005e20000000800 */
[----:B------:R-:W-:Y:S01]  /*adc0*/  IMAD.MOV.U32 R56, RZ, RZ, R170 ;  /* 0x000000ffff387224 */ /* 0x000fe200078e00aa */
[----:B------:R-:W-:-:S06]  /*add0*/  SHF.R.U32.HI R40, RZ, 0x10, R242 ;  /* 0x00000010ff287819 */ /* 0x000fcc00000116f2 */
[----:B------:R3:W4:Y:S01]  /*ade0*/  MUFU.EX2 R170, R111 ;  /* 0x0000006f00aa7308 */ /* 0x0007220000000800 */
[----:B------:R-:W-:Y:S02]  /*adf0*/  LOP3.LUT R40, R40, 0xff, RZ, 0xc0, !PT ;  /* 0x000000ff28287812 */ /* 0x000fe400078ec0ff */
[----:B--2---:R-:W-:Y:S02]  /*ae00*/  F2FP.BF16.PACK_AB R112, R116, R236 ;  /* 0x000000ec7470723e */ /* 0x004fe400000010ff */
[----:B------:R-:W-:-:S03]  /*ae10*/  LOP3.LUT R21, R28, 0xff, RZ, 0xc0, !PT ;  /* 0x000000ff1c157812 */ /* 0x000fc600078ec0ff */
[----:B------:R-:W-:Y:S01]  /*ae20*/  @!P5 HFMA2.BF16_V2 R17, -RZ.H0_H0, RZ.H0_H0, -R112.H0_H0 ;  /* 0x200000ffff11d231 */ /* 0x000fe20000340970 */
[C---:B---3--:R-:W-:Y:S02]  /*ae30*/  PRMT R111, R112.reuse, 0x7632, R111 ;  /* 0x00007632706f7816 */ /* 0x048fe4000000006f */
[----:B------:R-:W-:Y:S02]  /*ae40*/  ISETP.GE.U32.AND P2, PT, R251, R40, PT ;  /* 0x00000028fb00720c */ /* 0x000fe40003f46070 */
[----:B------:R-:W-:Y:S01]  /*ae50*/  PRMT R40, R112, 0x5410, R111 ;  /* 0x0000541070287816 */ /* 0x000fe2000000006f */
[----:B------:R-:W-:Y:S01]  /*ae60*/  @!P6 HFMA2.BF16_V2 R16, -RZ.H0_H0, RZ.H0_H0, -R111.H0_H0 ;  /* 0x200000ffff10e231 */ /* 0x000fe2000034096f */
[----:B------:R-:W-:Y:S02]  /*ae70*/  @!P5 PRMT R112, R17, 0x5410, RZ ;  /* 0x000054101170d816 */ /* 0x000fe400000000ff */
[----:B------:R-:W-:Y:S01]  /*ae80*/  ISETP.GE.U32.AND P5, PT, R251, R21, PT ;  /* 0x00000015fb00720c */ /* 0x000fe20003fa6070 */
[----:B------:R-:W-:Y:S01]  /*ae90*/  FADD.FTZ R18, R236, R18 ;  /* 0x00000012ec127221 */ /* 0x000fe20000010000 */
[----:B------:R-:W-:Y:S01]  /*aea0*/  @!P6 PRMT R111, R16, 0x5410, RZ ;  /* 0x00005410106fe816 */ /* 0x000fe200000000ff */
[----:B------:R-:W-:Y:S01]  /*aeb0*/  IMAD.MOV.U32 R236, RZ, RZ, R96 ;  /* 0x000000ffffec7224 */ /* 0x000fe200078e0060 */
[----:B----4-:R-:W-:Y:S01]  /*aec0*/  F2FP.BF16.PACK_AB R16, R170, R19 ;  /* 0x00000013aa10723e */ /* 0x010fe200000010ff */
[----:B------:R-:W-:-:S02]  /*aed0*/  IMAD.MOV.U32 R96, RZ, RZ, R247 ;  /* 0x000000ffff607224 */ /* 0x000fc400078e00f7 */
[----:B------:R-:W-:Y:S02]  /*aee0*/  FADD.FTZ R247, R19, R30 ;  /* 0x0000001e13f77221 */ /* 0x000fe40000010000 */
[----:B------:R-:W-:Y:S02]  /*aef0*/  IMAD.MOV.U32 R19, RZ, RZ, R97 ;  /* 0x000000ffff137224 */ /* 0x000fe400078e0061 */
[----:B------:R2:W-:Y:S01]  /*af00*/  MUFU.EX2 R97, R106 ;  /* 0x0000006a00617308 */ /* 0x0005e20000000800 */
[----:B------:R-:W-:Y:S01]  /*af10*/  LOP3.LUT R31, R242, 0xffff, RZ, 0xc0, !PT ;  /* 0x0000fffff21f7812 */ /* 0x000fe200078ec0ff */
[----:B------:R-:W-:Y:S01]  /*af20*/  IMAD.MOV.U32 R243, RZ, RZ, R225 ;  /* 0x000000fffff37224 */ /* 0x000fe200078e00e1 */
[----:B------:R-:W-:Y:S01]  /*af30*/  PRMT R105, R16, 0x7632, R105 ;  /* 0x0000763210697816 */ /* 0x000fe20000000069 */
[----:B------:R1:W5:Y:S01]  /*af40*/  LDL.LU R225, [R1+0x21c] ;  /* 0x00021c0001e17983 */ /* 0x0003620000300800 */
[----:B------:R-:W-:-:S03]  /*af50*/  IMAD.MOV.U32 R242, RZ, RZ, R224 ;  /* 0x000000fffff27224 */ /* 0x000fc600078e00e0 */
[----:B------:R1:W5:Y:S01]  /*af60*/  LDL.LU R224, [R1+0x218] ;  /* 0x0002180001e07983 */ /* 0x0003620000300800 */
[----:B------:R-:W-:-:S03]  /*af70*/  IMAD.MOV.U32 R30, RZ, RZ, R39 ;  /* 0x000000ffff1e7224 */ /* 0x000fc600078e0027 */
[----:B------:R1:W5:Y:S01]  /*af80*/  LDL.LU R218, [R1+0x214] ;  /* 0x0002140001da7983 */ /* 0x0003620000300800 */
[----:B--2---:R-:W-:-:S03]  /*af90*/  PRMT R106, R16, 0x7610, R106 ;  /* 0x00007610106a7816 */ /* 0x004fc6000000006a */
[----:B------:R1:W5:Y:S02]  /*afa0*/  LDL.LU R217, [R1+0x210] ;  /* 0x0002100001d97983 */ /* 0x0003640000300800 */
[----:B------:R-:W-:Y:S02]  /*afb0*/  @!P5 HFMA2.BF16_V2 R15, -RZ.H0_H0, RZ.H0_H0, -R106.H0_H0 ;  /* 0x200000ffff0fd231 */ /* 0x000fe4000034096a */
[----:B------:R1:W5:Y:S01]  /*afc0*/  LDL.LU R216, [R1+0x20c] ;  /* 0x00020c0001d87983 */ /* 0x0003620000300800 */
[----:B------:R-:W-:Y:S01]  /*afd0*/  IMAD.MOV.U32 R23, RZ, RZ, R215 ;  /* 0x000000ffff177224 */ /* 0x000fe200078e00d7 */
[----:B------:R-:W-:Y:S01]  /*afe0*/  PRMT R39, R106, 0x5410, R105 ;  /* 0x000054106a277816 */ /* 0x000fe20000000069 */
[----:B------:R-:W-:Y:S01]  /*aff0*/  IMAD.MOV.U32 R54, RZ, RZ, R212 ;  /* 0x000000ffff367224 */ /* 0x000fe200078e00d4 */
[----:B------:R1:W5:Y:S01]  /*b000*/  LDL.LU R215, [R1+0x208] ;  /* 0x0002080001d77983 */ /* 0x0003620000300800 */
[----:B------:R-:W-:Y:S02]  /*b010*/  @!P5 PRMT R106, R15, 0x5410, RZ ;  /* 0x000054100f6ad816 */ /* 0x000fe400000000ff */
[--C-:B------:R-:W-:Y:S01]  /*b020*/  SHF.R.U32.HI R16, RZ, 0x18, R29.reuse ;  /* 0x00000018ff107819 */ /* 0x100fe2000001161d */
[----:B------:R1:W5:Y:S01]  /*b030*/  LDL.LU R212, [R1+0x204] ;  /* 0x0002040001d47983 */ /* 0x0003620000300800 */
[----:B------:R-:W-:-:S03]  /*b040*/  SHF.R.U32.HI R15, RZ, 0x10, R29 ;  /* 0x00000010ff0f7819 */ /* 0x000fc6000001161d */
[----:B------:R-:W2:Y:S01]  /*b050*/  LDL R29, [R1+0x17c] ;  /* 0x00017c00011d7983 */ /* 0x000ea20000100800 */
[----:B------:R-:W-:Y:S02]  /*b060*/  SHF.R.U32.HI R20, RZ, 0x8, R31 ;  /* 0x00000008ff147819 */ /* 0x000fe4000001161f */
[----:B------:R-:W3:Y:S02]  /*b070*/  MUFU.EX2 R31, R115 ;  /* 0x00000073001f7308 */ /* 0x000ee40000000800 */
[----:B------:R-:W-:-:S04]  /*b080*/  LOP3.LUT R20, R20, 0xffff, RZ, 0xc0, !PT ;  /* 0x0000ffff14147812 */ /* 0x000fc800078ec0ff */
[----:B------:R-:W-:Y:S02]  /*b090*/  ISETP.GE.U32.AND P3, PT, R251, R20, PT ;  /* 0x00000014fb00720c */ /* 0x000fe40003f66070 */
[----:B------:R-:W-:Y:S02]  /*b0a0*/  LOP3.LUT R20, R28, 0xffff, RZ, 0xc0, !PT ;  /* 0x0000ffff1c147812 */ /* 0x000fe400078ec0ff */
[----:B---3--:R-:W-:Y:S02]  /*b0b0*/  F2FP.BF16.PACK_AB R102, R97, R31 ;  /* 0x0000001f6166723e */ /* 0x008fe400000010ff */
[----:B------:R-:W-:Y:S02]  /*b0c0*/  SHF.R.U32.HI R20, RZ, 0x8, R20 ;  /* 0x00000008ff147819 */ /* 0x000fe40000011614 */
[----:B------:R-:W-:Y:S02]  /*b0d0*/  PRMT R101, R102, 0x7632, R101 ;  /* 0x0000763266657816 */ /* 0x000fe40000000065 */
[----:B------:R-:W-:-:S03]  /*b0e0*/  LOP3.LUT R20, R20, 0xffff, RZ, 0xc0, !PT ;  /* 0x0000ffff14147812 */ /* 0x000fc600078ec0ff */
[----:B------:R-:W-:Y:S01]  /*b0f0*/  @!P3 HFMA2.BF16_V2 R12, -RZ.H0_H0, RZ.H0_H0, -R101.H0_H0 ;  /* 0x200000ffff0cb231 */ /* 0x000fe20000340965 */
[----:B------:R-:W-:Y:S01]  /*b100*/  IMAD.MOV.U32 R41, RZ, RZ, R25 ;  /* 0x000000ffff297224 */ /* 0x000fe200078e0019 */
[----:B------:R-:W-:Y:S01]  /*b110*/  PRMT R25, R102, 0x5410, R101 ;  /* 0x0000541066197816 */ /* 0x000fe20000000065 */
[----:B------:R-:W-:Y:S01]  /*b120*/  IMAD.MOV.U32 R17, RZ, RZ, R99 ;  /* 0x000000ffff117224 */ /* 0x000fe200078e0063 */
[----:B------:R-:W-:Y:S01]  /*b130*/  ISETP.GE.U32.AND P6, PT, R251, R20, PT ;  /* 0x00000014fb00720c */ /* 0x000fe20003fc6070 */
[----:B------:R-:W-:Y:S01]  /*b140*/  MUFU.EX2 R99, R108 ;  /* 0x0000006c00637308 */ /* 0x000fe20000000800 */
[----:B------:R-:W-:Y:S01]  /*b150*/  @!P3 PRMT R101, R12, 0x5410, RZ ;  /* 0x000054100c65b816 */ /* 0x000fe200000000ff */
[----:B------:R-:W-:Y:S01]  /*b160*/  IMAD.MOV.U32 R22, RZ, RZ, R54 ;  /* 0x000000ffff167224 */ /* 0x000fe200078e0036 */
[----:B------:R-:W-:Y:S01]  /*b170*/  SHF.R.U32.HI R12, RZ, 0x18, R28 ;  /* 0x00000018ff0c7819 */ /* 0x000fe2000001161c */
[----:B------:R-:W-:-:S04]  /*b180*/  IMAD.MOV.U32 R20, RZ, RZ, R96 ;  /* 0x000000ffff147224 */ /* 0x000fc800078e0060 */
[----:B------:R-:W3:Y:S01]  /*b190*/  MUFU.EX2 R108, R104 ;  /* 0x00000068006c7308 */ /* 0x000ee20000000800 */
[----:B------:R-:W-:Y:S02]  /*b1a0*/  ISETP.GE.U32.AND P3, PT, R251, R12, PT ;  /* 0x0000000cfb00720c */ /* 0x000fe40003f66070 */
[----:B------:R-:W-:-:S05]  /*b1b0*/  SHF.R.U32.HI R12, RZ, 0x10, R28 ;  /* 0x00000010ff0c7819 */ /* 0x000fca000001161c */
[----:B------:R-:W4:Y:S01]  /*b1c0*/  MUFU.EX2 R96, R107 ;  /* 0x0000006b00607308 */ /* 0x000f220000000800 */
[----:B------:R-:W-:-:S07]  /*b1d0*/  @!P4 HFMA2.BF16_V2 R13, -RZ.H0_H0, RZ.H0_H0, -R102.H0_H0 ;  /* 0x200000ffff0dc231 */ /* 0x000fce0000340966 */
[----:B------:R-:W1:Y:S01]  /*b1e0*/  MUFU.EX2 R54, R103 ;  /* 0x0000006700367308 */ /* 0x000e620000000800 */
[----:B------:R-:W-:Y:S01]  /*b1f0*/  LOP3.LUT R12, R12, 0xff, RZ, 0xc0, !PT ;  /* 0x000000ff0c0c7812 */ /* 0x000fe200078ec0ff */
[----:B------:R-:W-:Y:S01]  /*b200*/  FADD.FTZ R18, R116, R18 ;  /* 0x0000001274127221 */ /* 0x000fe20000010000 */
[----:B------:R-:W-:Y:S02]  /*b210*/  ISETP.GE.U32.AND P5, PT, R251, R16, PT ;  /* 0x00000010fb00720c */ /* 0x000fe40003fa6070 */
[----:B------:R-:W-:Y:S02]  /*b220*/  @!P4 PRMT R102, R13, 0x5410, RZ ;  /* 0x000054100d66c816 */ /* 0x000fe400000000ff */
[----:B------:R-:W-:Y:S01]  /*b230*/  ISETP.GE.U32.AND P4, PT, R251, R12, PT ;  /* 0x0000000cfb00720c */ /* 0x000fe20003f86070 */
[----:B------:R-:W-:Y:S01]  /*b240*/  IMAD.MOV.U32 R21, RZ, RZ, R56 ;  /* 0x000000ffff157224 */ /* 0x000fe200078e0038 */
[----:B------:R-:W-:Y:S01]  /*b250*/  F2FP.BF16.PACK_AB R116, R237, R240 ;  /* 0x000000f0ed74723e */ /* 0x000fe200000010ff */
[----:B---3--:R-:W-:Y:S01]  /*b260*/  FADD.FTZ R56, R108, R18 ;  /* 0x000000126c387221 */ /* 0x008fe20000010000 */
[----:B----4-:R-:W-:-:S02]  /*b270*/  F2FP.BF16.PACK_AB R104, R96, R99 ;  /* 0x000000636068723e */ /* 0x010fc400000010ff */
[----:B------:R-:W-:Y:S02]  /*b280*/  IADD3 R42, -R42, R7, -R6 ;  /* 0x000000072a2a7210 */ /* 0x000fe40007ffe906 */
[----:B-1----:R-:W-:Y:S01]  /*b290*/  F2FP.BF16.PACK_AB R108, R54, R108 ;  /* 0x0000006c366c723e */ /* 0x002fe200000010ff */
[----:B------:R-:W-:Y:S01]  /*b2a0*/  ULEA UR34, UR26, UR34, 0x7 ;  /* 0x000000221a227291 */ /* 0x000fe2000f8e383f */
[----:B------:R-:W-:Y:S02]  /*b2b0*/  PRMT R115, R116, 0x7632, R115 ;  /* 0x0000763274737816 */ /* 0x000fe40000000073 */
[----:B------:R-:W-:Y:S02]  /*b2c0*/  PRMT R103, R104, 0x7632, R103 ;  /* 0x0000763268677816 */ /* 0x000fe40000000067 */
[----:B------:R-:W-:Y:S01]  /*b2d0*/  PRMT R107, R108, 0x7632, R107 ;  /* 0x000076326c6b7816 */ /* 0x000fe2000000006b */
[----:B------:R-:W-:Y:S01]  /*b2e0*/  @!P6 HFMA2.BF16_V2 R14, -RZ.H0_H0, RZ.H0_H0, -R105.H0_H0 ;  /* 0x200000ffff0ee231 */ /* 0x000fe20000340969 */
[----:B------:R-:W-:Y:S01]  /*b2f0*/  IMAD.SHL.U32 R42, R42, 0x2, RZ ;  /* 0x000000022a2a7824 */ /* 0x000fe200078e00ff */
[----:B------:R-:W-:Y:S01]  /*b300*/  @!P5 HFMA2.BF16_V2 R8, -RZ.H0_H0, RZ.H0_H0, -R115.H0_H0 ;  /* 0x200000ffff08d231 */ /* 0x000fe20000340973 */
[----:B------:R-:W-:Y:S01]  /*b310*/  UIADD3 UR34, UR34, -0x80, URZ ;  /* 0xffffff8022227890 */ /* 0x000fe2000fffe03f */
[----:B------:R-:W-:-:S02]  /*b320*/  @!P1 HFMA2.BF16_V2 R10, -RZ.H0_H0, RZ.H0_H0, -R103.H0_H0 ;  /* 0x200000ffff0a9231 */ /* 0x000fc40000340967 */
[----:B------:R-:W-:Y:S02]  /*b330*/  @!P4 HFMA2.BF16_V2 R7, -RZ.H0_H0, RZ.H0_H0, -R108.H0_H0 ;  /* 0x200000ffff07c231 */ /* 0x000fe4000034096c */
[----:B------:R-:W-:Y:S01]  /*b340*/  @!P3 HFMA2.BF16_V2 R6, -RZ.H0_H0, RZ.H0_H0, -R107.H0_H0 ;  /* 0x200000ffff06b231 */ /* 0x000fe2000034096b */
[----:B------:R-:W-:Y:S01]  /*b350*/  @!P6 PRMT R105, R14, 0x5410, RZ ;  /* 0x000054100e69e816 */ /* 0x000fe200000000ff */
[----:B------:R-:W-:Y:S01]  /*b360*/  IMAD.MOV.U32 R16, RZ, RZ, R24 ;  /* 0x000000ffff107224 */ /* 0x000fe200078e0018 */
[----:B------:R-:W-:Y:S01]  /*b370*/  PRMT R12, R116, 0x5410, R115 ;  /* 0x00005410740c7816 */ /* 0x000fe20000000073 */
[----:B------:R-:W-:Y:S01]  /*b380*/  IMAD.MOV.U32 R14, RZ, RZ, R19 ;  /* 0x000000ffff0e7224 */ /* 0x000fe200078e0013 */
[----:B------:R-:W-:Y:S02]  /*b390*/  PRMT R24, R104, 0x5410, R103 ;  /* 0x0000541068187816 */ /* 0x000fe40000000067 */
[----:B------:R-:W-:Y:S01]  /*b3a0*/  @!P5 PRMT R115, R8, 0x5410, RZ ;  /* 0x000054100873d816 */ /* 0x000fe200000000ff */
[----:B------:R-:W-:Y:S01]  /*b3b0*/  IMAD.U32 R8, RZ, RZ, UR34 ;  /* 0x00000022ff087e24 */ /* 0x000fe2000f8e00ff */
[----:B------:R-:W-:-:S02]  /*b3c0*/  PRMT R19, R108, 0x5410, R107 ;  /* 0x000054106c137816 */ /* 0x000fc4000000006b */
[----:B------:R-:W-:Y:S02]  /*b3d0*/  @!P1 PRMT R103, R10, 0x5410, RZ ;  /* 0x000054100a679816 */ /* 0x000fe400000000ff */
[----:B------:R-:W-:Y:S02]  /*b3e0*/  @!P4 PRMT R108, R7, 0x5410, RZ ;  /* 0x00005410076cc816 */ /* 0x000fe400000000ff */
[----:B------:R-:W-:Y:S01]  /*b3f0*/  @!P3 PRMT R107, R6, 0x5410, RZ ;  /* 0x00005410066bb816 */ /* 0x000fe200000000ff */
[----:B------:R-:W-:Y:S01]  /*b400*/  IMAD.MOV.U32 R13, RZ, RZ, R236 ;  /* 0x000000ffff0d7224 */ /* 0x000fe200078e00ec */
[----:B------:R-:W-:Y:S02]  /*b410*/  ULDC UR46, c[0x0][0x228] ;  /* 0x00008a00002e7ab9 */ /* 0x000fe40000000800 */
[----:B------:R-:W-:Y:S01]  /*b420*/  USHF.L.U32 UR38, UR46, 0x6, URZ ;  /* 0x000000062e267899 */ /* 0x000fe2000800063f */
[----:B------:R-:W-:Y:S01]  /*b430*/  LOP3.LUT R15, R15, 0xff, RZ, 0xc0, !PT ;  /* 0x000000ff0f0f7812 */ /* 0x000fe200078ec0ff */
[----:B------:R-:W-:Y:S01]  /*b440*/  UIMAD UR39, UR46, 0x48, URZ ;  /* 0x000000482e2778a4 */ /* 0x000fe2000f8e023f */
[----:B------:R-:W-:-:S02]  /*b450*/  IMAD.MOV.U32 R28, RZ, RZ, R43 ;  /* 0x000000ffff1c7224 */ /* 0x000fc400078e002b */
[----:B------:R-:W-:Y:S01]  /*b460*/  ISETP.GE.U32.AND P6, PT, R251, R15, PT ;  /* 0x0000000ffb00720c */ /* 0x000fe20003fc6070 */
[----:B------:R-:W-:Y:S02]  /*b470*/  IMAD.U32 R240, RZ, RZ, UR38 ;  /* 0x00000026fff07e24 */ /* 0x000fe4000f8e00ff */
[----:B------:R-:W-:Y:S01]  /*b480*/  IMAD.MOV.U32 R15, RZ, RZ, R30 ;  /* 0x000000ffff0f7224 */ /* 0x000fe200078e001e */
[----:B------:R-:W-:Y:S01]  /*b490*/  USHF.L.U32 UR38, UR7, 0x2, URZ ;  /* 0x0000000207267899 */ /* 0x000fe2000800063f */
[----:B------:R-:W-:Y:S02]  /*b4a0*/  IMAD.MOV.U32 R30, RZ, RZ, R243 ;  /* 0x000000ffff1e7224 */ /* 0x000fe400078e00f3 */
[----:B------:R-:W-:-:S06]  /*b4b0*/  IMAD.MOV.U32 R43, RZ, RZ, R241 ;  /* 0x000000ffff2b7224 */ /* 0x000fcc00078e00f1 */
[----:B------:R-:W-:-:S05]  /*b4c0*/  @!P6 HFMA2.BF16_V2 R9, -RZ.H0_H0, RZ.H0_H0, -R116.H0_H0 ;  /* 0x200000ffff09e231 */ /* 0x000fca0000340974 */
[----:B------:R-:W-:Y:S01]  /*b4d0*/  @!P6 PRMT R116, R9, 0x5410, RZ ;  /* 0x000054100974e816 */ /* 0x000fe200000000ff */
[----:B------:R-:W-:-:S05]  /*b4e0*/  @!P2 HFMA2.BF16_V2 R11, -RZ.H0_H0, RZ.H0_H0, -R104.H0_H0 ;  /* 0x200000ffff0ba231 */ /* 0x000fca0000340968 */
[----:B------:R-:W-:Y:S01]  /*b4f0*/  @!P2 PRMT R104, R11, 0x5410, RZ ;  /* 0x000054100b68a816 */ /* 0x000fe200000000ff */
[----:B--2---:R-:W-:-:S05]  /*b500*/  IMAD R42, R29, c[0x0][0x228], R42 ;  /* 0x00008a001d2a7a24 */ /* 0x004fca00078e022a */
[----:B------:R-:W-:Y:S02]  /*b510*/  SHF.R.S32.HI R6, RZ, 0x1f, R42 ;  /* 0x0000001fff067819 */ /* 0x000fe4000001142a */
[----:B------:R-:W-:Y:S01]  /*b520*/  IADD3 R7, P1, R42, UR34, RZ ;  /* 0x000000222a077c10 */ /* 0x000fe2000ff3e0ff */
[----:B------:R-:W-:-:S03]  /*b530*/  USHF.L.U32 UR34, UR46, 0x3, URZ ;  /* 0x000000032e227899 */ /* 0x000fc6000800063f */
[----:B------:R-:W-:Y:S02]  /*b540*/  LEA.HI.X.SX32 R6, R8, R6, 0x1, P1 ;  /* 0x0000000608067211 */ /* 0x000fe400008f0eff */
[----:B------:R-:W-:Y:S01]  /*b550*/  LEA R236, P1, R7, c[0x0][0x1f8], 0x1 ;  /* 0x00007e0007ec7a11 */ /* 0x000fe200078208ff */
[----:B------:R-:W-:-:S03]  /*b560*/  IMAD.MOV.U32 R29, RZ, RZ, R22 ;  /* 0x000000ffff1d7224 */ /* 0x000fc600078e0016 */
[----:B------:R-:W-:Y:S01]  /*b570*/  LEA.HI.X R237, R7, c[0x0][0x1fc], R6, 0x1, P1 ;  /* 0x00007f0007ed7a11 */ /* 0x000fe200008f0c06 */
[----:B------:R-:W-:Y:S02]  /*b580*/  IMAD.MOV.U32 R22, RZ, RZ, R242 ;  /* 0x000000ffff167224 */ /* 0x000fe400078e00f2 */
[----:B------:R-:W-:Y:S02]  /*b590*/  IMAD.U32 R242, RZ, RZ, UR34 ;  /* 0x00000022fff27e24 */ /* 0x000fe4000f8e00ff */
[----:B------:R1:W-:Y:S01]  /*b5a0*/  STG.E.U16 [R236.64], R238 ;  /* 0x000000eeec007986 */ /* 0x0003e2000c101524 */
[----:B------:R-:W-:-:S03]  /*b5b0*/  IMAD.WIDE R240, R240, 0x2, R236 ;  /* 0x00000002f0f07825 */ /* 0x000fc600078e02ec */
[----:B------:R2:W-:Y:S01]  /*b5c0*/  STG.E.U16 [R236.64+0x2], R239 ;  /* 0x000002efec007986 */ /* 0x0005e2000c101524 */
[----:B------:R-:W-:-:S04]  /*b5d0*/  IMAD.WIDE R242, R242, 0x2, R236 ;  /* 0x00000002f2f27825 */ /* 0x000fc800078e02ec */
[----:B------:R-:W-:Y:S01]  /*b5e0*/  IMAD.U32 R6, RZ, RZ, UR29 ;  /* 0x0000001dff067e24 */ /* 0x000fe2000f8e00ff */
[----:B------:R-:W-:Y:S04]  /*b5f0*/  STG.E.U16 [R242.64], R214 ;  /* 0x000000d6f2007986 */ /* 0x000fe8000c101524 */
[----:B------:R3:W-:Y:S01]  /*b600*/  STG.E.U16 [R242.64+0x2], R159 ;  /* 0x0000029ff2007986 */ /* 0x0007e2000c101524 */
[----:B------:R-:W-:-:S03]  /*b610*/  LOP3.LUT R6, R233, UR38, R6, 0x96, !PT ;  /* 0x00000026e9067c12 */ /* 0x000fc6000f8e9606 */
[----:B------:R4:W-:Y:S01]  /*b620*/  STG.E.U16 [R240.64], R211 ;  /* 0x000000d3f0007986 */ /* 0x0009e2000c101524 */
[----:B-1----:R-:W-:-:S04]  /*b630*/  IMAD.U32 R238, RZ, RZ, UR39 ;  /* 0x00000027ffee7e24 */ /* 0x002fc8000f8e00ff */
[----:B--2---:R-:W-:Y:S01]  /*b640*/  IMAD.WIDE R238, R238, 0x2, R236 ;  /* 0x00000002eeee7825 */ /* 0x004fe200078e02ec */
[----:B------:R-:W-:Y:S04]  /*b650*/  STG.E.U16 [R240.64+0x2], R210 ;  /* 0x000002d2f0007986 */ /* 0x000fe8000c101524 */
[----:B------:R-:W-:Y:S04]  /*b660*/  STG.E.U16 [R238.64], R171 ;  /* 0x000000abee007986 */ /* 0x000fe8000c101524 */
[----:B------:R-:W-:Y:S04]  /*b670*/  STG.E.U16 [R238.64+0x2], R71 ;  /* 0x00000247ee007986 */ /* 0x000fe8000c101524 */
[----:B------:R-:W-:Y:S04]  /*b680*/  STG.E.U16 [R236.64+0x10], R151 ;  /* 0x00001097ec007986 */ /* 0x000fe8000c101524 */
[----:B------:R1:W-:Y:S04]  /*b690*/  STG.E.U16 [R236.64+0x12], R156 ;  /* 0x0000129cec007986 */ /* 0x0003e8000c101524 */
[----:B------:R2:W-:Y:S04]  /*b6a0*/  STG.E.U16 [R242.64+0x10], R158 ;  /* 0x0000109ef2007986 */ /* 0x0005e8000c101524 */
[----:B------:R2:W-:Y:S04]  /*b6b0*/  STG.E.U16 [R242.64+0x12], R157 ;  /* 0x0000129df2007986 */ /* 0x0005e8000c101524 */
[----:B------:R2:W-:Y:S01]  /*b6c0*/  STG.E.U16 [R240.64+0x10], R72 ;  /* 0x00001048f0007986 */ /* 0x0005e2000c101524 */
[----:B---3--:R-:W-:-:S02]  /*b6d0*/  IMAD.MOV.U32 R159, RZ, RZ, R15 ;  /* 0x000000ffff9f7224 */ /* 0x008fc400078e000f */
[----:B------:R-:W-:Y:S01]  /*b6e0*/  IMAD.MOV.U32 R42, RZ, RZ, R12 ;  /* 0x000000ffff2a7224 */ /* 0x000fe200078e000c */
[----:B----4-:R3:W5:Y:S01]  /*b6f0*/  LDL.LU R211, [R1+0x200] ;  /* 0x0002000001d37983 */ /* 0x0107620000300800 */
[----:B-1----:R-:W-:Y:S02]  /*b700*/  IMAD.MOV.U32 R156, RZ, RZ, R20 ;  /* 0x000000ffff9c7224 */ /* 0x002fe400078e0014 */
[----:B--2---:R-:W-:Y:S02]  /*b710*/  IMAD.MOV.U32 R158, RZ, RZ, R21 ;  /* 0x000000ffff9e7224 */ /* 0x004fe400078e0015 */
[----:B------:R-:W-:Y:S02]  /*b720*/  IMAD.MOV.U32 R71, RZ, RZ, R14 ;  /* 0x000000ffff477224 */ /* 0x000fe400078e000e */
[----:B------:R-:W-:Y:S02]  /*b730*/  IMAD.MOV.U32 R214, RZ, RZ, R13 ;  /* 0x000000ffffd67224 */ /* 0x000fe400078e000d */
[----:B------:R-:W-:-:S02]  /*b740*/  IMAD.MOV.U32 R151, RZ, RZ, R16 ;  /* 0x000000ffff977224 */ /* 0x000fc400078e0010 */
[----:B------:R-:W-:Y:S01]  /*b750*/  IMAD.MOV.U32 R157, RZ, RZ, R17 ;  /* 0x000000ffff9d7224 */ /* 0x000fe200078e0011 */
[----:B------:R-:W-:Y:S01]  /*b760*/  STG.E.U16 [R240.64+0x12], R70 ;  /* 0x00001246f0007986 */ /* 0x000fe2000c101524 */
[----:B------:R-:W-:-:S03]  /*b770*/  IMAD.WIDE.U32 R20, R6, -0x326172a9, RZ ;  /* 0xcd9e8d5706147825 */ /* 0x000fc600078e00ff */
[----:B------:R3:W5:Y:S01]  /*b780*/  LDL.LU R210, [R1+0x1fc] ;  /* 0x0001fc0001d27983 */ /* 0x0007620000300800 */
[----:B------:R-:W-:Y:S01]  /*b790*/  IMAD.MOV.U32 R72, RZ, RZ, R247 ;  /* 0x000000ffff487224 */ /* 0x000fe200078e00f7 */
[----:B------:R-:W-:Y:S01]  /*b7a0*/  LOP3.LUT R6, R21, UR20, R166, 0x96, !PT ;  /* 0x0000001415067c12 */ /* 0x000fe2000f8e96a6 */
[----:B------:R-:W-:Y:S01]  /*b7b0*/  IMAD.WIDE.U32 R246, R246, -0x326172a9, RZ ;  /* 0xcd9e8d57f6f67825 */ /* 0x000fe200078e00ff */
[----:B------:R1:W-:Y:S03]  /*b7c0*/  STG.E.U16 [R238.64+0x10], R67 ;  /* 0x00001043ee007986 */ /* 0x0003e6000c101524 */
[----:B------:R-:W-:Y:S01]  /*b7d0*/  IMAD.WIDE.U32 R8, R6, -0x2daee0ad, RZ ;  /* 0xd2511f5306087825 */ /* 0x000fe200078e00ff */
[----:B------:R-:W-:Y:S01]  /*b7e0*/  LOP3.LUT R7, R247, UR18, R20, 0x96, !PT ;  /* 0x00000012f7077c12 */ /* 0x000fe2000f8e9614 */
[----:B------:R-:W-:Y:S03]  /*b7f0*/  STG.E.U16 [R238.64+0x12], R66 ;  /* 0x00001242ee007986 */ /* 0x000fe6000c101524 */
[----:B------:R-:W-:Y:S01]  /*b800*/  LOP3.LUT R6, R9, UR17, R234, 0x96, !PT ;  /* 0x0000001109067c12 */ /* 0x000fe2000f8e96ea */
[----:B------:R-:W-:Y:S01]  /*b810*/  IMAD.WIDE.U32 R14, R7, -0x2daee0ad, RZ ;  /* 0xd2511f53070e7825 */ /* 0x000fe200078e00ff */
[----:B------:R3:W5:Y:S03]  /*b820*/  LDL.LU R171, [R1+0x1f8] ;  /* 0x0001f80001ab7983 */ /* 0x0007660000300800 */
        /* <DEDUP_REMOVED lines=12> */
[----:B------:R-:W-:Y:S02]  /*b8f0*/  SHF.R.U32.HI R6, RZ, 0x10, R16 ;  /* 0x00000010ff067819 */ /* 0x000fe40000011610 */
[----:B------:R-:W-:Y:S02]  /*b900*/  LOP3.LUT R7, R17, UR31, R10, 0x96, !PT ;  /* 0x0000001f11077c12 */ /* 0x000fe4000f8e960a */
[----:B------:R-:W-:Y:S02]  /*b910*/  SHF.R.U32.HI R9, RZ, 0x18, R16 ;  /* 0x00000018ff097819 */ /* 0x000fe40000011610 */
[----:B------:R-:W-:Y:S02]  /*b920*/  LOP3.LUT R6, R6, 0xff, RZ, 0xc0, !PT ;  /* 0x000000ff06067812 */ /* 0x000fe400078ec0ff */
[----:B------:R-:W-:Y:S02]  /*b930*/  LOP3.LUT R10, R16, 0xffff, RZ, 0xc0, !PT ;  /* 0x0000ffff100a7812 */ /* 0x000fe400078ec0ff */
[----:B------:R-:W-:Y:S01]  /*b940*/  PRMT R6, R6, 0x5410, R9 ;  /* 0x0000541006067816 */ /* 0x000fe20000000009 */
[----:B------:R-:W-:Y:S01]  /*b950*/  IMAD.WIDE.U32 R8, R8, -0x2daee0ad, RZ ;  /* 0xd2511f5308087825 */ /* 0x000fe200078e00ff */
[----:B------:R-:W-:-:S02]  /*b960*/  LOP3.LUT R12, R16, 0xff, RZ, 0xc0, !PT ;  /* 0x000000ff100c7812 */ /* 0x000fc400078ec0ff */
[----:B------:R-:W-:-:S04]  /*b970*/  SHF.R.U32.HI R10, RZ, 0x8, R10 ;  /* 0x00000008ff0a7819 */ /* 0x000fc8000001160a */
[----:B------:R-:W-:Y:S02]  /*b980*/  PRMT R12, R12, 0x5410, R10 ;  /* 0x000054100c0c7816 */ /* 0x000fe4000000000a */
[----:B------:R-:W-:Y:S02]  /*b990*/  SHF.R.U32.HI R10, RZ, 0x10, R8 ;  /* 0x00000010ff0a7819 */ /* 0x000fe40000011608 */
[----:B------:R-:W-:Y:S02]  /*b9a0*/  LOP3.LUT R11, R9, UR32, R14, 0x96, !PT ;  /* 0x00000020090b7c12 */ /* 0x000fe4000f8e960e */
[C---:B------:R-:W-:Y:S02]  /*b9b0*/  LOP3.LUT R9, R8.reuse, 0xffff, RZ, 0xc0, !PT ;  /* 0x0000ffff08097812 */ /* 0x040fe400078ec0ff */
[----:B------:R-:W-:Y:S02]  /*b9c0*/  LOP3.LUT R15, R8, 0xff, RZ, 0xc0, !PT ;  /* 0x000000ff080f7812 */ /* 0x000fe400078ec0ff */
[----:B------:R-:W-:-:S02]  /*b9d0*/  SHF.R.U32.HI R8, RZ, 0x18, R8 ;  /* 0x00000018ff087819 */ /* 0x000fc40000011608 */
[----:B------:R-:W-:-:S04]  /*b9e0*/  LOP3.LUT R10, R10, 0xff, RZ, 0xc0, !PT ;  /* 0x000000ff0a0a7812 */ /* 0x000fc800078ec0ff */
[----:B------:R-:W-:Y:S02]  /*b9f0*/  PRMT R10, R10, 0x5410, R8 ;  /* 0x000054100a0a7816 */ /* 0x000fe40000000008 */
[C---:B------:R-:W-:Y:S02]  /*ba00*/  LOP3.LUT R8, R7.reuse, 0xffff, RZ, 0xc0, !PT ;  /* 0x0000ffff07087812 */ /* 0x040fe400078ec0ff */
[----:B------:R-:W-:Y:S02]  /*ba10*/  LOP3.LUT R18, R7, 0xff, RZ, 0xc0, !PT ;  /* 0x000000ff07127812 */ /* 0x000fe400078ec0ff */
[----:B------:R-:W-:-:S04]  /*ba20*/  SHF.R.U32.HI R8, RZ, 0x8, R8 ;  /* 0x00000008ff087819 */ /* 0x000fc80000011608 */
[----:B------:R-:W-:Y:S02]  /*ba30*/  PRMT R18, R18, 0x5410, R8 ;  /* 0x0000541012127816 */ /* 0x000fe40000000008 */
[--C-:B------:R-:W-:Y:S02]  /*ba40*/  SHF.R.U32.HI R8, RZ, 0x10, R7.reuse ;  /* 0x00000010ff087819 */ /* 0x100fe40000011607 */
[----:B------:R-:W-:Y:S02]  /*ba50*/  SHF.R.U32.HI R7, RZ, 0x18, R7 ;  /* 0x00000018ff077819 */ /* 0x000fe40000011607 */
[----:B------:R-:W-:Y:S02]  /*ba60*/  LOP3.LUT R8, R8, 0xff, RZ, 0xc0, !PT ;  /* 0x000000ff08087812 */ /* 0x000fe400078ec0ff */
[----:B------:R-:W-:Y:S02]  /*ba70*/  SHF.R.U32.HI R9, RZ, 0x8, R9 ;  /* 0x00000008ff097819 */ /* 0x000fe40000011609 */
[----:B------:R-:W-:-:S02]  /*ba80*/  PRMT R7, R8, 0x5410, R7 ;  /* 0x0000541008077816 */ /* 0x000fc40000000007 */
[----:B------:R-:W-:Y:S02]  /*ba90*/  LOP3.LUT R8, R11, 0xffff, RZ, 0xc0, !PT ;  /* 0x0000ffff0b087812 */ /* 0x000fe400078ec0ff */
[----:B------:R-:W-:Y:S02]  /*baa0*/  PRMT R15, R15, 0x5410, R9 ;  /* 0x000054100f0f7816 */ /* 0x000fe40000000009 */
[----:B------:R-:W-:Y:S02]  /*bab0*/  SHF.R.U32.HI R8, RZ, 0x8, R8 ;  /* 0x00000008ff087819 */ /* 0x000fe40000011608 */
[----:B------:R-:W-:-:S04]  /*bac0*/  LOP3.LUT R9, R11, 0xff, RZ, 0xc0, !PT ;  /* 0x000000ff0b097812 */ /* 0x000fc800078ec0ff */
[----:B------:R-:W-:Y:S02]  /*bad0*/  PRMT R9, R9, 0x5410, R8 ;  /* 0x0000541009097816 */ /* 0x000fe40000000008 */
[--C-:B------:R-:W-:Y:S01]  /*bae0*/  SHF.R.U32.HI R8, RZ, 0x10, R11.reuse ;  /* 0x00000010ff087819 */ /* 0x100fe2000001160b */
[----:B------:R-:W-:Y:S01]  /*baf0*/  IMAD.WIDE.U32 R16, R230, -0x326172a9, RZ ;  /* 0xcd9e8d57e6107825 */ /* 0x000fe200078e00ff */
[----:B------:R-:W-:Y:S02]  /*bb00*/  SHF.R.U32.HI R11, RZ, 0x18, R11 ;  /* 0x00000018ff0b7819 */ /* 0x000fe4000001160b */
[----:B------:R-:W-:Y:S01]  /*bb10*/  LOP3.LUT R8, R8, 0xff, RZ, 0xc0, !PT ;  /* 0x000000ff08087812 */ /* 0x000fe200078ec0ff */
[----:B------:R-:W-:Y:S03]  /*bb20*/  STG.E.U16 [R236.64+0x20], R150 ;  /* 0x00002096ec007986 */ /* 0x000fe6000c101524 */
[----:B------:R-:W-:Y:S01]  /*bb30*/  PRMT R8, R8, 0x5410, R11 ;  /* 0x0000541008087816 */ /* 0x000fe2000000000b */
[----:B------:R-:W-:Y:S01]  /*bb40*/  STG.E.U16 [R236.64+0x22], R153 ;  /* 0x00002299ec007986 */ /* 0x000fe2000c101524 */
[----:B------:R-:W-:Y:S01]  /*bb50*/  LOP3.LUT R11, R17, R169, RZ, 0x3c, !PT ;  /* 0x000000a9110b7212 */ /* 0x000fe200078e3cff */
[----:B-1----:R-:W-:-:S02]  /*bb60*/  IMAD.MOV.U32 R67, RZ, RZ, R209 ;  /* 0x000000ffff437224 */ /* 0x002fc400078e00d1 */
[----:B------:R1:W-:Y:S04]  /*bb70*/  STG.E.U16 [R242.64+0x20], R155 ;  /* 0x0000209bf2007986 */ /* 0x0003e8000c101524 */
[----:B------:R-:W-:Y:S04]  /*bb80*/  STG.E.U16 [R242.64+0x22], R154 ;  /* 0x0000229af2007986 */ /* 0x000fe8000c101524 */
[----:B------:R-:W-:Y:S04]  /*bb90*/  STG.E.U16 [R240.64+0x20], R65 ;  /* 0x00002041f0007986 */ /* 0x000fe8000c101524 */
[----:B------:R-:W-:Y:S04]  /*bba0*/  STG.E.U16 [R240.64+0x22], R62 ;  /* 0x0000223ef0007986 */ /* 0x000fe8000c101524 */
[----:B------:R2:W-:Y:S01]  /*bbb0*/  STG.E.U16 [R238.64+0x20], R64 ;  /* 0x00002040ee007986 */ /* 0x0005e2000c101524 */
[----:B-1----:R-:W-:-:S02]  /*bbc0*/  IMAD.MOV.U32 R155, RZ, RZ, R159 ;  /* 0x000000ffff9b7224 */ /* 0x002fc400078e009f */
[----:B------:R-:W-:Y:S02]  /*bbd0*/  IMAD.MOV.U32 R159, RZ, RZ, R208 ;  /* 0x000000ffff9f7224 */ /* 0x000fe400078e00d0 */
[----:B------:R-:W-:-:S05]  /*bbe0*/  IMAD.WIDE.U32 R208, R11, -0x2daee0ad, RZ ;  /* 0xd2511f530bd07825 */ /* 0x000fca00078e00ff */
[----:B------:R-:W-:Y:S01]  /*bbf0*/  LOP3.LUT R11, R209, UR19, R232, 0x96, !PT ;  /* 0x00000013d10b7c12 */ /* 0x000fe2000f8e96e8 */
[----:B--2---:R-:W-:Y:S02]  /*bc00*/  IMAD.MOV.U32 R64, RZ, RZ, R157 ;  /* 0x000000ffff407224 */ /* 0x004fe400078e009d */
[----:B------:R-:W-:Y:S02]  /*bc10*/  IMAD.MOV.U32 R157, RZ, RZ, R71 ;  /* 0x000000ffff9d7224 */ /* 0x000fe400078e0047 */
[----:B------:R-:W-:Y:S01]  /*bc20*/  IMAD.WIDE.U32 R70, R11, -0x326172a9, RZ ;  /* 0xcd9e8d570b467825 */ /* 0x000fe200078e00ff */
[----:B------:R-:W-:-:S03]  /*bc30*/  LOP3.LUT R11, R21, UR20, R16, 0x96, !PT ;  /* 0x00000014150b7c12 */ /* 0x000fc6000f8e9610 */
[----:B------:R-:W-:Y:S01]  /*bc40*/  IMAD.MOV.U32 R62, RZ, RZ, R72 ;  /* 0x000000ffff3e7224 */ /* 0x000fe200078e0048 */
[----:B------:R-:W-:Y:S01]  /*bc50*/  LOP3.LUT R20, R71, UR18, R20, 0x96, !PT ;  /* 0x0000001247147c12 */ /* 0x000fe2000f8e9614 */
[----:B------:R-:W-:Y:S02]  /*bc60*/  IMAD.MOV.U32 R72, RZ, RZ, R22 ;  /* 0x000000ffff487224 */ /* 0x000fe400078e0016 */
[----:B------:R-:W-:Y:S02]  /*bc70*/  IMAD.MOV.U32 R65, RZ, RZ, R23 ;  /* 0x000000ffff417224 */ /* 0x000fe400078e0017 */
[----:B------:R-:W-:-:S04]  /*bc80*/  IMAD.WIDE.U32 R22, R11, -0x2daee0ad, RZ ;  /* 0xd2511f530b167825 */ /* 0x000fc800078e00ff */
        /* <DEDUP_REMOVED lines=8> */
[----:B------:R-:W-:-:S04]  /*bd10*/  LOP3.LUT R13, R25, UR16, R70, 0x96, !PT ;  /* 0x00000010190d7c12 */ /* 0x000fc8000f8e9646 */
[----:B------:R-:W-:Y:S01]  /*bd20*/  LOP3.LUT R11, R23, UR14, R24, 0x96, !PT ;  /* 0x0000000e170b7c12 */ /* 0x000fe2000f8e9618 */
[----:B------:R-:W-:-:S05]  /*bd30*/  IMAD.WIDE.U32 R24, R13, -0x2daee0ad, RZ ;  /* 0xd2511f530d187825 */ /* 0x000fca00078e00ff */
[----:B------:R-:W-:Y:S01]  /*bd40*/  LOP3.LUT R13, R25, UR13, R20, 0x96, !PT ;  /* 0x0000000d190d7c12 */ /* 0x000fe2000f8e9614 */
[----:B------:R-:W-:Y:S01]  /*bd50*/  IMAD.WIDE.U32 R20, R11, -0x2daee0ad, RZ ;  /* 0xd2511f530b147825 */ /* 0x000fe200078e00ff */
[----:B------:R1:W-:Y:S04]  /*bd60*/  STG.E.U16 [R238.64+0x22], R63 ;  /* 0x0000223fee007986 */ /* 0x0003e8000c101524 */
[----:B------:R-:W-:Y:S01]  /*bd70*/  LOP3.LUT R11, R21, UR11, R24, 0x96, !PT ;  /* 0x0000000b150b7c12 */ /* 0x000fe2000f8e9618 */
[----:B------:R-:W-:-:S04]  /*bd80*/  IMAD.WIDE.U32 R24, R13, -0x326172a9, RZ ;  /* 0xcd9e8d570d187825 */ /* 0x000fc800078e00ff */
[----:B------:R-:W-:Y:S02]  /*bd90*/  IMAD.MOV.U32 R153, RZ, RZ, R214 ;  /* 0x000000ffff997224 */ /* 0x000fe400078e00d6 */
[----:B------:R-:W-:Y:S01]  /*bda0*/  IMAD.MOV.U32 R214, RZ, RZ, R28 ;  /* 0x000000ffffd67224 */ /* 0x000fe200078e001c */
[----:B------:R2:W-:Y:S01]  /*bdb0*/  STG.E.U16 [R236.64+0x32], R147 ;  /* 0x00003293ec007986 */ /* 0x0005e2000c101524 */
[----:B------:R-:W-:Y:S02]  /*bdc0*/  IMAD.MOV.U32 R150, RZ, RZ, R42 ;  /* 0x000000ffff967224 */ /* 0x000fe400078e002a */
[----:B------:R-:W-:Y:S02]  /*bdd0*/  IMAD.MOV.U32 R42, RZ, RZ, R30 ;  /* 0x000000ffff2a7224 */ /* 0x000fe400078e001e */
[----:B-1----:R-:W-:Y:S02]  /*bde0*/  IMAD.MOV.U32 R63, RZ, RZ, R156 ;  /* 0x000000ffff3f7224 */ /* 0x002fe400078e009c */
[----:B------:R-:W-:-:S02]  /*bdf0*/  IMAD.MOV.U32 R156, RZ, RZ, R29 ;  /* 0x000000ffff9c7224 */ /* 0x000fc400078e001d */
[----:B------:R-:W-:Y:S01]  /*be00*/  IMAD.WIDE.U32 R28, R11, -0x326172a9, RZ ;  /* 0xcd9e8d570b1c7825 */ /* 0x000fe200078e00ff */
[----:B------:R-:W-:-:S04]  /*be10*/  LOP3.LUT R11, R25, UR12, R22, 0x96, !PT ;  /* 0x0000000c190b7c12 */ /* 0x000fc8000f8e9616 */
[----:B------:R-:W-:Y:S01]  /*be20*/  LOP3.LUT R22, R29, UR31, R24, 0x96, !PT ;  /* 0x0000001f1d167c12 */ /* 0x000fe2000f8e9618 */
[----:B------:R-:W-:-:S04]  /*be30*/  IMAD.WIDE.U32 R24, R11, -0x2daee0ad, RZ ;  /* 0xd2511f530b187825 */ /* 0x000fc800078e00ff */
[----:B--2---:R-:W-:Y:S01]  /*be40*/  IMAD.MOV.U32 R147, RZ, RZ, R19 ;  /* 0x000000ffff937224 */ /* 0x004fe200078e0013 */
[--C-:B------:R-:W-:Y:S02]  /*be50*/  SHF.R.U32.HI R19, RZ, 0x10, R28.reuse ;  /* 0x00000010ff137819 */ /* 0x100fe4000001161c */
[C---:B------:R-:W-:Y:S02]  /*be60*/  LOP3.LUT R21, R28.reuse, 0xffff, RZ, 0xc0, !PT ;  /* 0x0000ffff1c157812 */ /* 0x040fe400078ec0ff */
[----:B------:R-:W-:Y:S02]  /*be70*/  LOP3.LUT R30, R28, 0xff, RZ, 0xc0, !PT ;  /* 0x000000ff1c1e7812 */ /* 0x000fe400078ec0ff */
[----:B------:R-:W-:Y:S02]  /*be80*/  SHF.R.U32.HI R28, RZ, 0x18, R28 ;  /* 0x00000018ff1c7819 */ /* 0x000fe4000001161c */
[----:B------:R-:W-:Y:S02]  /*be90*/  SHF.R.U32.HI R13, RZ, 0x10, R24 ;  /* 0x00000010ff0d7819 */ /* 0x000fe40000011618 */
[----:B------:R-:W-:Y:S01]  /*bea0*/  LOP3.LUT R19, R19, 0xff, RZ, 0xc0, !PT ;  /* 0x000000ff13137812 */ /* 0x000fe200078ec0ff */
[----:B------:R1:W-:Y:S01]  /*beb0*/  STG.E.U16 [R236.64+0x30], R152 ;  /* 0x00003098ec007986 */ /* 0x0003e2000c101524 */
[----:B------:R-:W-:-:S02]  /*bec0*/  LOP3.LUT R17, R25, UR32, R20, 0x96, !PT ;  /* 0x0000002019117c12 */ /* 0x000fc4000f8e9614 */
[----:B------:R-:W-:Y:S02]  /*bed0*/  SHF.R.U32.HI R11, RZ, 0x18, R24 ;  /* 0x00000018ff0b7819 */ /* 0x000fe40000011618 */
[----:B------:R-:W-:Y:S02]  /*bee0*/  PRMT R28, R19, 0x5410, R28 ;  /* 0x00005410131c7816 */ /* 0x000fe4000000001c */
[----:B------:R-:W-:Y:S01]  /*bef0*/  LOP3.LUT R13, R13, 0xff, RZ, 0xc0, !PT ;  /* 0x000000ff0d0d7812 */ /* 0x000fe200078ec0ff */
[----:B------:R2:W-:Y:S01]  /*bf00*/  STG.E.U16 [R242.64+0x30], R149 ;  /* 0x00003095f2007986 */ /* 0x0005e2000c101524 */
[----:B------:R-:W-:Y:S02]  /*bf10*/  LOP3.LUT R23, R22, 0xffff, RZ, 0xc0, !PT ;  /* 0x0000ffff16177812 */ /* 0x000fe400078ec0ff */
[----:B------:R-:W-:Y:S02]  /*bf20*/  LOP3.LUT R19, R17, 0xffff, RZ, 0xc0, !PT ;  /* 0x0000ffff11137812 */ /* 0x000fe400078ec0ff */
[----:B------:R-:W-:-:S02]  /*bf30*/  LOP3.LUT R14, R24, 0xffff, RZ, 0xc0, !PT ;  /* 0x0000ffff180e7812 */ /* 0x000fc400078ec0ff */
[----:B------:R-:W-:Y:S02]  /*bf40*/  PRMT R11, R13, 0x5410, R11 ;  /* 0x000054100d0b7816 */ /* 0x000fe4000000000b */
[----:B------:R-:W-:Y:S02]  /*bf50*/  SHF.R.U32.HI R23, RZ, 0x8, R23 ;  /* 0x00000008ff177819 */ /* 0x000fe40000011617 */
[----:B------:R-:W-:Y:S02]  /*bf60*/  SHF.R.U32.HI R19, RZ, 0x8, R19 ;  /* 0x00000008ff137819 */ /* 0x000fe40000011613 */
[----:B------:R-:W-:Y:S01]  /*bf70*/  LOP3.LUT R25, R17, 0xff, RZ, 0xc0, !PT ;  /* 0x000000ff11197812 */ /* 0x000fe200078ec0ff */
[----:B-1----:R-:W-:Y:S02]  /*bf80*/  IMAD.MOV.U32 R152, RZ, RZ, R158 ;  /* 0x000000ffff987224 */ /* 0x002fe400078e009e */
[----:B------:R-:W-:Y:S01]  /*bf90*/  IMAD.MOV.U32 R158, RZ, RZ, R31 ;  /* 0x000000ffff9e7224 */ /* 0x000fe200078e001f */
[----:B------:R-:W-:-:S02]  /*bfa0*/  SHF.R.U32.HI R31, RZ, 0x10, R22 ;  /* 0x00000010ff1f7819 */ /* 0x000fc40000011616 */
[----:B------:R-:W-:Y:S01]  /*bfb0*/  LOP3.LUT R13, R233, UR10, RZ, 0x3c, !PT ;  /* 0x0000000ae90d7c12 */ /* 0x000fe2000f8e3cff */
[----:B--2---:R-:W-:Y:S01]  /*bfc0*/  IMAD.MOV.U32 R149, RZ, RZ, R39 ;  /* 0x000000ffff957224 */ /* 0x004fe200078e0027 */
[----:B------:R-:W-:Y:S02]  /*bfd0*/  LOP3.LUT R39, R22, 0xff, RZ, 0xc0, !PT ;  /* 0x000000ff16277812 */ /* 0x000fe400078ec0ff */
[----:B------:R-:W-:Y:S02]  /*bfe0*/  SHF.R.U32.HI R22, RZ, 0x18, R22 ;  /* 0x00000018ff167819 */ /* 0x000fe40000011616 */
[----:B------:R-:W-:Y:S02]  /*bff0*/  LOP3.LUT R31, R31, 0xff, RZ, 0xc0, !PT ;  /* 0x000000ff1f1f7812 */ /* 0x000fe400078ec0ff */
[----:B------:R-:W-:Y:S02]  /*c000*/  PRMT R39, R39, 0x5410, R23 ;  /* 0x0000541027277816 */ /* 0x000fe40000000017 */
[----:B------:R-:W-:Y:S01]  /*c010*/  PRMT R31, R31, 0x5410, R22 ;  /* 0x000054101f1f7816 */ /* 0x000fe20000000016 */
[----:B------:R-:W-:Y:S01]  /*c020*/  IMAD.WIDE.U32 R22, R13, -0x326172a9, RZ ;  /* 0xcd9e8d570d167825 */ /* 0x000fe200078e00ff */
[----:B------:R-:W-:-:S02]  /*c030*/  SHF.R.U32.HI R21, RZ, 0x8, R21 ;  /* 0x00000008ff157819 */ /* 0x000fc40000011615 */
[----:B------:R-:W-:Y:S02]  /*c040*/  PRMT R25, R25, 0x5410, R19 ;  /* 0x0000541019197816 */ /* 0x000fe40000000013 */
[----:B------:R-:W-:Y:S02]  /*c050*/  LOP3.LUT R20, R24, 0xff, RZ, 0xc0, !PT ;  /* 0x000000ff18147812 */ /* 0x000fe400078ec0ff */
[----:B------:R-:W-:Y:S02]  /*c060*/  SHF.R.U32.HI R19, RZ, 0x10, R17 ;  /* 0x00000010ff137819 */ /* 0x000fe40000011611 */
[----:B------:R-:W-:Y:S02]  /*c070*/  SHF.R.U32.HI R14, RZ, 0x8, R14 ;  /* 0x00000008ff0e7819 */ /* 0x000fe4000001160e */
[----:B------:R-:W-:Y:S02]  /*c080*/  PRMT R30, R30, 0x5410, R21 ;  /* 0x000054101e1e7816 */ /* 0x000fe40000000015 */
[----:B------:R-:W-:-:S02]  /*c090*/  SHF.R.U32.HI R21, RZ, 0x18, R17 ;  /* 0x00000018ff157819 */ /* 0x000fc40000011611 */
[----:B------:R-:W-:Y:S02]  /*c0a0*/  LOP3.LUT R19, R19, 0xff, RZ, 0xc0, !PT ;  /* 0x000000ff13137812 */ /* 0x000fe400078ec0ff */
[----:B------:R-:W-:Y:S02]  /*c0b0*/  PRMT R20, R20, 0x5410, R14 ;  /* 0x0000541014147816 */ /* 0x000fe4000000000e */
[----:B------:R-:W-:Y:S01]  /*c0c0*/  LOP3.LUT R14, R23, UR20, R16, 0x96, !PT ;  /* 0x00000014170e7c12 */ /* 0x000fe2000f8e9610 */
[----:B------:R-:W-:Y:S01]  /*c0d0*/  STG.E.U16 [R242.64+0x32], R148 ;  /* 0x00003294f2007986 */ /* 0x000fe2000c101524 */
[----:B------:R-:W-:Y:S02]  /*c0e0*/  PRMT R21, R19, 0x5410, R21 ;  /* 0x0000541013157816 */ /* 0x000fe40000000015 */
[----:B------:R-:W-:Y:S01]  /*c0f0*/  LOP3.LUT R19, R23, UR20, R166, 0x96, !PT ;  /* 0x0000001417137c12 */ /* 0x000fe2000f8e96a6 */
[----:B------:R1:W-:Y:S01]  /*c100*/  STG.E.U16 [R240.64+0x30], R61 ;  /* 0x0000303df0007986 */ /* 0x0003e2000c101524 */
[----:B------:R-:W-:-:S02]  /*c110*/  LOP3.LUT R17, R247, UR18, R22, 0x96, !PT ;  /* 0x00000012f7117c12 */ /* 0x000fc4000f8e9616 */
[----:B------:R-:W-:Y:S01]  /*c120*/  LOP3.LUT R13, R71, UR18, R22, 0x96, !PT ;  /* 0x00000012470d7c12 */ /* 0x000fe2000f8e9616 */
[----:B------:R2:W-:Y:S01]  /*c130*/  STG.E.U16 [R240.64+0x32], R81 ;  /* 0x00003251f0007986 */ /* 0x0005e2000c101524 */
[----:B------:R-:W-:-:S03]  /*c140*/  IMAD.WIDE.U32 R22, R14, -0x2daee0ad, RZ ;  /* 0xd2511f530e167825 */ /* 0x000fc600078e00ff */
[----:B------:R-:W-:Y:S04]  /*c150*/  STG.E.U16 [R238.64+0x30], R60 ;  /* 0x0000303cee007986 */ /* 0x000fe8000c101524 */
[----:B------:R4:W-:Y:S04]  /*c160*/  STG.E.U16 [R238.64+0x32], R82 ;  /* 0x00003252ee007986 */ /* 0x0009e8000c101524 */
[----:B------:R3:W-:Y:S01]  /*c170*/  STG.E.U16 [R236.64+0x40], R144 ;  /* 0x00004090ec007986 */ /* 0x0007e2000c101524 */
[----:B------:R-:W-:Y:S01]  /*c180*/  LOP3.LUT R14, R23, UR17, R208, 0x96, !PT ;  /* 0x00000011170e7c12 */ /* 0x000fe2000f8e96d0 */
[----:B-1----:R-:W-:-:S02]  /*c190*/  IMAD.MOV.U32 R61, RZ, RZ, R42 ;  /* 0x000000ffff3d7224 */ /* 0x002fc400078e002a */
[----:B--2---:R-:W-:Y:S02]  /*c1a0*/  IMAD.MOV.U32 R81, RZ, RZ, R158 ;  /* 0x000000ffff517224 */ /* 0x004fe400078e009e */
[----:B----4-:R-:W-:Y:S02]  /*c1b0*/  IMAD.MOV.U32 R82, RZ, RZ, R72 ;  /* 0x000000ffff527224 */ /* 0x010fe400078e0048 */
[----:B------:R-:W-:Y:S02]  /*c1c0*/  IMAD.MOV.U32 R72, RZ, RZ, R40 ;  /* 0x000000ffff487224 */ /* 0x000fe400078e0028 */
[----:B---3--:R-:W-:Y:S02]  /*c1d0*/  IMAD.MOV.U32 R144, RZ, RZ, R65 ;  /* 0x000000ffff907224 */ /* 0x008fe400078e0041 */
[----:B------:R-:W-:Y:S02]  /*c1e0*/  IMAD.MOV.U32 R65, RZ, RZ, R41 ;  /* 0x000000ffff417224 */ /* 0x000fe400078e0029 */
[----:B------:R-:W-:-:S04]  /*c1f0*/  IMAD.WIDE.U32 R40, R13, -0x2daee0ad, RZ ;  /* 0xd2511f530d287825 */ /* 0x000fc800078e00ff */
[----:B------:R-:W-:Y:S01]  /*c200*/  IMAD.MOV.U32 R158, RZ, RZ, R43 ;  /* 0x000000ffff9e7224 */ /* 0x000fe200078e002b */
[----:B------:R-:W-:Y:S01]  /*c210*/  LOP3.LUT R13, R41, UR15, R22, 0x96, !PT ;  /* 0x0000000f290d7c12 */ /* 0x000fe2000f8e9616 */
[----:B------:R-:W-:-:S04]  /*c220*/  IMAD.WIDE.U32 R42, R14, -0x326172a9, RZ ;  /* 0xcd9e8d570e2a7825 */ /* 0x000fc800078e00ff */
[----:B------:R-:W-:Y:S01]  /*c230*/  IMAD.WIDE.U32 R22, R13, -0x326172a9, RZ ;  /* 0xcd9e8d570d167825 */ /* 0x000fe200078e00ff */
[----:B------:R-:W-:-:S04]  /*c240*/  LOP3.LUT R13, R43, UR16, R70, 0x96, !PT ;  /* 0x000000102b0d7c12 */ /* 0x000fc8000f8e9646 */
[----:B------:R-:W-:Y:S01]  /*c250*/  LOP3.LUT R14, R23, UR14, R42, 0x96, !PT ;  /* 0x0000000e170e7c12 */ /* 0x000fe2000f8e962a */
[----:B------:R-:W-:Y:S01]  /*c260*/  IMAD.WIDE.U32 R42, R13, -0x2daee0ad, RZ ;  /* 0xd2511f530d2a7825 */ /* 0x000fe200078e00ff */
[----:B------:R1:W-:Y:S04]  /*c270*/  STG.E.U16 [R236.64+0x42], R143 ;  /* 0x0000428fec007986 */ /* 0x0003e8000c101524 */
[----:B------:R-:W-:Y:S01]  /*c280*/  LOP3.LUT R13, R43, UR13, R40, 0x96, !PT ;  /* 0x0000000d2b0d7c12 */ /* 0x000fe2000f8e9628 */
[----:B------:R-:W-:-:S04]  /*c290*/  IMAD.WIDE.U32 R40, R14, -0x2daee0ad, RZ ;  /* 0xd2511f530e287825 */ /* 0x000fc800078e00ff */
[----:B------:R-:W-:Y:S01]  /*c2a0*/  IMAD.MOV.U32 R60, RZ, RZ, R62 ;  /* 0x000000ffff3c7224 */ /* 0x000fe200078e003e */
[----:B------:R2:W-:Y:S04]  /*c2b0*/  STG.E.U16 [R242.64+0x40], R146 ;  /* 0x00004092f2007986 */ /* 0x0005e8000c101524 */
[----:B------:R-:W-:Y:S01]  /*c2c0*/  STG.E.U16 [R242.64+0x42], R145 ;  /* 0x00004291f2007986 */ /* 0x000fe2000c101524 */
[----:B------:R-:W-:-:S03]  /*c2d0*/  IMAD.MOV.U32 R148, RZ, RZ, R149 ;  /* 0x000000ffff947224 */ /* 0x000fc600078e0095 */
[----:B------:R3:W-:Y:S01]  /*c2e0*/  STG.E.U16 [R240.64+0x40], R57 ;  /* 0x00004039f0007986 */ /* 0x0007e2000c101524 */
[----:B-1----:R-:W-:-:S05]  /*c2f0*/  IMAD R143, R251, 0x10000, R251 ;  /* 0x00010000fb8f7824 */ /* 0x002fca00078e02fb */
[----:B------:R-:W-:Y:S01]  /*c300*/  HSET2.LE.AND R62, R12, R143, PT ;  /* 0x0000008f0c3e7233 */ /* 0x000fe20003803000 */
[----:B------:R-:W-:Y:S01]  /*c310*/  LOP3.LUT R12, R41, UR11, R42, 0x96, !PT ;  /* 0x0000000b290c7c12 */ /* 0x000fe2000f8e962a */
[----:B--2---:R-:W-:-:S04]  /*c320*/  IMAD.MOV.U32 R146, RZ, RZ, R56 ;  /* 0x000000ffff927224 */ /* 0x004fc800078e0038 */
[----:B------:R-:W-:-:S04]  /*c330*/  IMAD.WIDE.U32 R42, R12, -0x326172a9, RZ ;  /* 0xcd9e8d570c2a7825 */ /* 0x000fc800078e00ff */
[----:B---3--:R-:W-:-:S04]  /*c340*/  IMAD.WIDE.U32 R56, R13, -0x326172a9, RZ ;  /* 0xcd9e8d570d387825 */ /* 0x008fc800078e00ff */
[----:B------:R-:W-:Y:S01]  /*c350*/  IMAD.MOV.U32 R149, RZ, RZ, R147 ;  /* 0x000000ffff957224 */ /* 0x000fe200078e0093 */
[----:B------:R-:W-:Y:S01]  /*c360*/  LOP3.LUT R13, R57, UR12, R22, 0x96, !PT ;  /* 0x0000000c390d7c12 */ /* 0x000fe2000f8e9616 */
[----:B------:R-:W-:Y:S02]  /*c370*/  IMAD.MOV.U32 R147, RZ, RZ, R64 ;  /* 0x000000ffff937224 */ /* 0x000fe400078e0040 */
[----:B------:R-:W-:Y:S01]  /*c380*/  IMAD.MOV.U32 R64, RZ, RZ, R52 ;  /* 0x000000ffff407224 */ /* 0x000fe200078e0034 */
[----:B------:R-:W-:Y:S01]  /*c390*/  LOP3.LUT R52, R43, UR31, R56, 0x96, !PT ;  /* 0x0000001f2b347c12 */ /* 0x000fe2000f8e9638 */
[----:B------:R-:W-:Y:S01]  /*c3a0*/  IMAD.WIDE.U32 R56, R13, -0x2daee0ad, RZ ;  /* 0xd2511f530d387825 */ /* 0x000fe200078e00ff */
[----:B------:R-:W-:Y:S02]  /*c3b0*/  LOP3.LUT R23, R42, 0xffff, RZ, 0xc0, !PT ;  /* 0x0000ffff2a177812 */ /* 0x000fe400078ec0ff */
[----:B------:R-:W-:Y:S02]  /*c3c0*/  LOP3.LUT R24, R52, 0xffff, RZ, 0xc0, !PT ;  /* 0x0000ffff34187812 */ /* 0x000fe400078ec0ff */
[----:B------:R-:W-:-:S02]  /*c3d0*/  LOP3.LUT R43, R42, 0xff, RZ, 0xc0, !PT ;  /* 0x000000ff2a2b7812 */ /* 0x000fc400078ec0ff */
[----:B------:R-:W-:Y:S02]  /*c3e0*/  SHF.R.U32.HI R12, RZ, 0x10, R42 ;  /* 0x00000010ff0c7819 */ /* 0x000fe4000001162a */
[----:B------:R-:W-:Y:S02]  /*c3f0*/  SHF.R.U32.HI R24, RZ, 0x8, R24 ;  /* 0x00000008ff187819 */ /* 0x000fe40000011618 */
[----:B------:R-:W-:Y:S02]  /*c400*/  LOP3.LUT R29, R52, 0xff, RZ, 0xc0, !PT ;  /* 0x000000ff341d7812 */ /* 0x000fe400078ec0ff */
[----:B------:R-:W-:Y:S02]  /*c410*/  SHF.R.U32.HI R23, RZ, 0x8, R23 ;  /* 0x00000008ff177819 */ /* 0x000fe40000011617 */
[----:B------:R-:W-:Y:S01]  /*c420*/  LOP3.LUT R13, R57, UR32, R40, 0x96, !PT ;  /* 0x00000020390d7c12 */ /* 0x000fe2000f8e9628 */
[----:B------:R-:W-:Y:S01]  /*c430*/  HSET2.LE.AND R18, R18, R143, PT ;  /* 0x0000008f12127233 */ /* 0x000fe20003803000 */
[----:B------:R-:W-:-:S02]  /*c440*/  SHF.R.U32.HI R22, RZ, 0x18, R42 ;  /* 0x00000018ff167819 */ /* 0x000fc4000001162a */
[----:B------:R-:W-:Y:S02]  /*c450*/  PRMT R29, R29, 0x5410, R24 ;  /* 0x000054101d1d7816 */ /* 0x000fe40000000018 */
[----:B------:R-:W-:Y:S02]  /*c460*/  PRMT R23, R43, 0x5410, R23 ;  /* 0x000054102b177816 */ /* 0x000fe40000000017 */
[----:B------:R-:W-:Y:S02]  /*c470*/  LOP3.LUT R12, R12, 0xff, RZ, 0xc0, !PT ;  /* 0x000000ff0c0c7812 */ /* 0x000fe400078ec0ff */
[----:B------:R-:W-:Y:S02]  /*c480*/  SHF.R.U32.HI R24, RZ, 0x10, R52 ;  /* 0x00000010ff187819 */ /* 0x000fe40000011634 */
[----:B------:R-:W-:Y:S01]  /*c490*/  LOP3.LUT R43, R13, 0xffff, RZ, 0xc0, !PT ;  /* 0x0000ffff0d2b7812 */ /* 0x000fe200078ec0ff */
[----:B------:R-:W-:Y:S01]  /*c4a0*/  IMAD.MOV.U32 R145, RZ, RZ, R60 ;  /* 0x000000ffff917224 */ /* 0x000fe200078e003c */
[----:B------:R-:W-:Y:S01]  /*c4b0*/  LOP3.LUT R62, R62, R142, RZ, 0xc0, !PT ;  /* 0x0000008e3e3e7212 */ /* 0x000fe200078ec0ff */
[----:B------:R-:W-:Y:S01]  /*c4c0*/  IMAD.MOV.U32 R142, RZ, RZ, R144 ;  /* 0x000000ffff8e7224 */ /* 0x000fe200078e0090 */
[----:B------:R-:W-:Y:S01]  /*c4d0*/  PRMT R22, R12, 0x5410, R22 ;  /* 0x000054100c167816 */ /* 0x000fe20000000016 */
[----:B------:R-:W-:Y:S01]  /*c4e0*/  IMAD.MOV.U32 R144, RZ, RZ, R152 ;  /* 0x000000ffff907224 */ /* 0x000fe200078e0098 */
[----:B------:R-:W-:Y:S01]  /*c4f0*/  HSET2.LE.AND R10, R10, R143, PT ;  /* 0x0000008f0a0a7233 */ /* 0x000fe20003803000 */
[----:B------:R-:W-:Y:S01]  /*c500*/  LOP3.LUT R60, R18, R136, RZ, 0xc0, !PT ;  /* 0x00000088123c7212 */ /* 0x000fe200078ec0ff */
[----:B------:R-:W-:Y:S01]  /*c510*/  IMAD.MOV.U32 R152, RZ, RZ, R154 ;  /* 0x000000ffff987224 */ /* 0x000fe200078e009a */
[----:B------:R-:W-:Y:S01]  /*c520*/  SHF.R.U32.HI R52, RZ, 0x18, R52 ;  /* 0x00000018ff347819 */ /* 0x000fe20000011634 */
[----:B------:R-:W-:Y:S01]  /*c530*/  IMAD.WIDE.U32 R18, R19, -0x2daee0ad, RZ ;  /* 0xd2511f5313127825 */ /* 0x000fe200078e00ff */
[----:B------:R-:W-:-:S02]  /*c540*/  LOP3.LUT R24, R24, 0xff, RZ, 0xc0, !PT ;  /* 0x000000ff18187812 */ /* 0x000fc400078ec0ff */
[----:B------:R-:W-:Y:S01]  /*c550*/  SHF.R.U32.HI R43, RZ, 0x8, R43 ;  /* 0x00000008ff2b7819 */ /* 0x000fe2000001162b */
[----:B------:R-:W-:Y:S01]  /*c560*/  IMAD.MOV.U32 R154, RZ, RZ, R155 ;  /* 0x000000ffff9a7224 */ /* 0x000fe200078e009b */
[----:B------:R-:W-:Y:S01]  /*c570*/  LOP3.LUT R12, R13, 0xff, RZ, 0xc0, !PT ;  /* 0x000000ff0d0c7812 */ /* 0x000fe200078ec0ff */
[----:B------:R-:W-:Y:S01]  /*c580*/  IMAD.MOV.U32 R155, RZ, RZ, R153 ;  /* 0x000000ffff9b7224 */ /* 0x000fe200078e0099 */
[----:B------:R-:W-:Y:S01]  /*c590*/  SHF.R.U32.HI R41, RZ, 0x10, R56 ;  /* 0x00000010ff297819 */ /* 0x000fe20000011638 */
[----:B------:R-:W-:Y:S01]  /*c5a0*/  IMAD.MOV.U32 R153, RZ, RZ, R67 ;  /* 0x000000ffff997224 */ /* 0x000fe200078e0043 */
[----:B------:R-:W-:Y:S01]  /*c5b0*/  PRMT R24, R24, 0x5410, R52 ;  /* 0x0000541018187816 */ /* 0x000fe20000000034 */
[----:B------:R-:W-:Y:S01]  /*c5c0*/  IMAD.MOV.U32 R52, RZ, RZ, R146 ;  /* 0x000000ffff347224 */ /* 0x000fe200078e0092 */
[----:B------:R-:W-:Y:S02]  /*c5d0*/  PRMT R12, R12, 0x5410, R43 ;  /* 0x000054100c0c7816 */ /* 0x000fe4000000002b */
[----:B------:R-:W-:Y:S01]  /*c5e0*/  LOP3.LUT R67, R10, R139, RZ, 0xc0, !PT ;  /* 0x0000008b0a437212 */ /* 0x000fe200078ec0ff */
[----:B------:R-:W-:Y:S01]  /*c5f0*/  IMAD.MOV.U32 R146, RZ, RZ, R147 ;  /* 0x000000ffff927224 */ /* 0x000fe200078e0093 */
[----:B------:R-:W-:-:S02]  /*c600*/  LOP3.LUT R14, R56, 0xffff, RZ, 0xc0, !PT ;  /* 0x0000ffff380e7812 */ /* 0x000fc400078ec0ff */
[----:B------:R-:W-:Y:S02]  /*c610*/  SHF.R.U32.HI R40, RZ, 0x18, R56 ;  /* 0x00000018ff287819 */ /* 0x000fe40000011638 */
[----:B------:R-:W-:Y:S02]  /*c620*/  SHF.R.U32.HI R43, RZ, 0x10, R13 ;  /* 0x00000010ff2b7819 */ /* 0x000fe4000001160d */
[----:B------:R-:W-:Y:S02]  /*c630*/  LOP3.LUT R41, R41, 0xff, RZ, 0xc0, !PT ;  /* 0x000000ff29297812 */ /* 0x000fe400078ec0ff */
[----:B------:R-:W-:Y:S01]  /*c640*/  LOP3.LUT R10, R19, UR17, R234, 0x96, !PT ;  /* 0x00000011130a7c12 */ /* 0x000fe2000f8e96ea */
[----:B------:R-:W-:Y:S01]  /*c650*/  IMAD.MOV.U32 R147, RZ, RZ, R63 ;  /* 0x000000ffff937224 */ /* 0x000fe200078e003f */
[--C-:B------:R-:W-:Y:S01]  /*c660*/  HSET2.LE.AND R63, R6, R143.reuse, PT ;  /* 0x0000008f063f7233 */ /* 0x100fe20003803000 */
[----:B------:R-:W-:Y:S01]  /*c670*/  LOP3.LUT R42, R56, 0xff, RZ, 0xc0, !PT ;  /* 0x000000ff382a7812 */ /* 0x000fe200078ec0ff */
[----:B------:R-:W-:Y:S01]  /*c680*/  HSET2.LE.AND R15, R15, R143, PT ;  /* 0x0000008f0f0f7233 */ /* 0x000fe20003803000 */
[----:B------:R-:W-:-:S02]  /*c690*/  SHF.R.U32.HI R13, RZ, 0x18, R13 ;  /* 0x00000018ff0d7819 */ /* 0x000fc4000001160d */
[----:B------:R-:W-:Y:S02]  /*c6a0*/  LOP3.LUT R43, R43, 0xff, RZ, 0xc0, !PT ;  /* 0x000000ff2b2b7812 */ /* 0x000fe400078ec0ff */
[----:B------:R-:W-:Y:S02]  /*c6b0*/  SHF.R.U32.HI R14, RZ, 0x8, R14 ;  /* 0x00000008ff0e7819 */ /* 0x000fe4000001160e */
[----:B------:R-:W-:Y:S01]  /*c6c0*/  PRMT R6, R41, 0x5410, R40 ;  /* 0x0000541029067816 */ /* 0x000fe20000000028 */
[----:B------:R-:W-:Y:S01]  /*c6d0*/  IMAD.WIDE.U32 R40, R10, -0x326172a9, RZ ;  /* 0xcd9e8d570a287825 */ /* 0x000fe200078e00ff */
[----:B------:R-:W-:Y:S02]  /*c6e0*/  PRMT R13, R43, 0x5410, R13 ;  /* 0x000054102b0d7816 */ /* 0x000fe4000000000d */
[----:B------:R-:W-:Y:S01]  /*c6f0*/  PRMT R14, R42, 0x5410, R14 ;  /* 0x000054102a0e7816 */ /* 0x000fe2000000000e */
[----:B------:R-:W-:Y:S02]  /*c700*/  IMAD.MOV.U32 R57, RZ, RZ, R150 ;  /* 0x000000ffff397224 */ /* 0x000fe400078e0096 */
[----:B------:R-:W-:Y:S01]  /*c710*/  IMAD.MOV.U32 R150, RZ, RZ, R66 ;  /* 0x000000ffff967224 */ /* 0x000fe200078e0042 */
[----:B------:R-:W-:Y:S01]  /*c720*/  LOP3.LUT R66, R15, R141, RZ, 0xc0, !PT ;  /* 0x0000008d0f427212 */ /* 0x000fe200078ec0ff */
        /* <DEDUP_REMOVED lines=13> */
[C---:B------:R-:W-:Y:S02]  /*c800*/  LOP3.LUT R18, R42.reuse, 0xffff, RZ, 0xc0, !PT ;  /* 0x0000ffff2a127812 */ /* 0x040fe400078ec0ff */
[----:B------:R-:W-:Y:S02]  /*c810*/  LOP3.LUT R15, R42, 0xff, RZ, 0xc0, !PT ;  /* 0x000000ff2a0f7812 */ /* 0x000fe400078ec0ff */
[----:B------:R-:W-:-:S04]  /*c820*/  SHF.R.U32.HI R18, RZ, 0x8, R18 ;  /* 0x00000008ff127819 */ /* 0x000fc80000011612 */
[----:B------:R-:W-:Y:S02]  /*c830*/  PRMT R15, R15, 0x5410, R18 ;  /* 0x000054100f0f7816 */ /* 0x000fe40000000012 */
[--C-:B------:R-:W-:Y:S02]  /*c840*/  SHF.R.U32.HI R18, RZ, 0x10, R42.reuse ;  /* 0x00000010ff127819 */ /* 0x100fe4000001162a */
[----:B------:R-:W-:Y:S01]  /*c850*/  SHF.R.U32.HI R19, RZ, 0x18, R42 ;  /* 0x00000018ff137819 */ /* 0x000fe2000001162a */
[----:B------:R-:W-:Y:S01]  /*c860*/  IMAD.WIDE.U32 R42, R17, -0x2daee0ad, RZ ;  /* 0xd2511f53112a7825 */ /* 0x000fe200078e00ff */
        /* <DEDUP_REMOVED lines=8> */
[----:B------:R-:W-:Y:S01]  /*c8f0*/  LOP3.LUT R19, R19, 0xff, RZ, 0xc0, !PT ;  /* 0x000000ff13137812 */ /* 0x000fe200078ec0ff */
[----:B------:R-:W-:Y:S01]  /*c900*/  IMAD.MOV.U32 R139, RZ, RZ, R61 ;  /* 0x000000ffff8b7224 */ /* 0x000fe200078e003d */
[----:B------:R-:W-:Y:S02]  /*c910*/  HSET2.LE.AND R61, R7, R143, PT ;  /* 0x0000008f073d7233 */ /* 0x000fe40003803000 */
[----:B------:R-:W-:-:S02]  /*c920*/  PRMT R7, R19, 0x5410, R41 ;  /* 0x0000541013077816 */ /* 0x000fc40000000029 */
[C---:B------:R-:W-:Y:S02]  /*c930*/  LOP3.LUT R41, R10.reuse, 0xffff, RZ, 0xc0, !PT ;  /* 0x0000ffff0a297812 */ /* 0x040fe400078ec0ff */
[----:B------:R-:W-:Y:S02]  /*c940*/  LOP3.LUT R19, R10, 0xff, RZ, 0xc0, !PT ;  /* 0x000000ff0a137812 */ /* 0x000fe400078ec0ff */
[----:B------:R-:W-:Y:S01]  /*c950*/  SHF.R.U32.HI R41, RZ, 0x8, R41 ;  /* 0x00000008ff297819 */ /* 0x000fe20000011629 */
[----:B------:R-:W-:-:S03]  /*c960*/  HSET2.LE.AND R30, R30, R143, PT ;  /* 0x0000008f1e1e7233 */ /* 0x000fc60003803000 */
[----:B------:R-:W-:Y:S02]  /*c970*/  PRMT R19, R19, 0x5410, R41 ;  /* 0x0000541013137816 */ /* 0x000fe40000000029 */
[--C-:B------:R-:W-:Y:S02]  /*c980*/  SHF.R.U32.HI R41, RZ, 0x10, R10.reuse ;  /* 0x00000010ff297819 */ /* 0x100fe4000001160a */
[----:B------:R-:W-:Y:S02]  /*c990*/  SHF.R.U32.HI R10, RZ, 0x18, R10 ;  /* 0x00000018ff0a7819 */ /* 0x000fe4000001160a */
[----:B------:R-:W-:Y:S01]  /*c9a0*/  LOP3.LUT R41, R41, 0xff, RZ, 0xc0, !PT ;  /* 0x000000ff29297812 */ /* 0x000fe200078ec0ff */
[--C-:B------:R-:W-:Y:S01]  /*c9b0*/  HSET2.LE.AND R31, R31, R143.reuse, PT ;  /* 0x0000008f1f1f7233 */ /* 0x100fe20003803000 */
[----:B------:R-:W-:Y:S01]  /*c9c0*/  LOP3.LUT R40, R43, UR32, R40, 0x96, !PT ;  /* 0x000000202b287c12 */ /* 0x000fe2000f8e9628 */
[----:B------:R-:W-:Y:S01]  /*c9d0*/  HSET2.LE.AND R9, R9, R143, PT ;  /* 0x0000008f09097233 */ /* 0x000fe20003803000 */
[----:B------:R-:W-:-:S02]  /*c9e0*/  LOP3.LUT R74, R30, R74, RZ, 0xc0, !PT ;  /* 0x0000004a1e4a7212 */ /* 0x000fc400078ec0ff */
[----:B------:R-:W-:Y:S02]  /*c9f0*/  LOP3.LUT R30, R233, UR5, RZ, 0x3c, !PT ;  /* 0x00000005e91e7c12 */ /* 0x000fe4000f8e3cff */
[----:B------:R-:W-:Y:S02]  /*ca00*/  PRMT R10, R41, 0x5410, R10 ;  /* 0x00005410290a7816 */ /* 0x000fe4000000000a */
[----:B------:R-:W-:Y:S02]  /*ca10*/  LOP3.LUT R41, R40, 0xffff, RZ, 0xc0, !PT ;  /* 0x0000ffff28297812 */ /* 0x000fe400078ec0ff */
[----:B------:R-:W-:Y:S01]  /*ca20*/  LOP3.LUT R61, R61, R135, RZ, 0xc0, !PT ;  /* 0x000000873d3d7212 */ /* 0x000fe200078ec0ff */
[----:B------:R-:W-:Y:S01]  /*ca30*/  IMAD.MOV.U32 R135, RZ, RZ, R64 ;  /* 0x000000ffff877224 */ /* 0x000fe200078e0040 */
[----:B------:R-:W-:Y:S01]  /*ca40*/  LOP3.LUT R73, R31, R73, RZ, 0xc0, !PT ;  /* 0x000000491f497212 */ /* 0x000fe200078ec0ff */
[----:B------:R-:W-:Y:S01]  /*ca50*/  IMAD.WIDE.U32 R30, R30, -0x326172a9, RZ ;  /* 0xcd9e8d571e1e7825 */ /* 0x000fe200078e00ff */
[----:B------:R-:W-:-:S02]  /*ca60*/  LOP3.LUT R64, R9, R138, RZ, 0xc0, !PT ;  /* 0x0000008a09407212 */ /* 0x000fc400078ec0ff */
[----:B------:R-:W-:Y:S01]  /*ca70*/  LOP3.LUT R63, R63, R140, RZ, 0xc0, !PT ;  /* 0x0000008c3f3f7212 */ /* 0x000fe200078ec0ff */
[----:B------:R-:W-:Y:S01]  /*ca80*/  IMAD.MOV.U32 R140, RZ, RZ, R82 ;  /* 0x000000ffff8c7224 */ /* 0x000fe200078e0052 */
[----:B------:R-:W-:Y:S02]  /*ca90*/  SHF.R.U32.HI R41, RZ, 0x8, R41 ;  /* 0x00000008ff297819 */ /* 0x000fe40000011629 */
[----:B------:R-:W-:Y:S01]  /*caa0*/  LOP3.LUT R9, R40, 0xff, RZ, 0xc0, !PT ;  /* 0x000000ff28097812 */ /* 0x000fe200078ec0ff */
[----:B------:R-:W-:Y:S01]  /*cab0*/  IMAD.MOV.U32 R82, RZ, RZ, R75 ;  /* 0x000000ffff527224 */ /* 0x000fe200078e004b */
[----:B------:R-:W-:Y:S01]  /*cac0*/  HSET2.LE.AND R75, R28, R143, PT ;  /* 0x0000008f1c4b7233 */ /* 0x000fe20003803000 */
[----:B------:R-:W-:Y:S02]  /*cad0*/  LOP3.LUT R28, R31, UR20, R166, 0x96, !PT ;  /* 0x000000141f1c7c12 */ /* 0x000fe4000f8e96a6 */
[----:B------:R-:W-:Y:S02]  /*cae0*/  PRMT R9, R9, 0x5410, R41 ;  /* 0x0000541009097816 */ /* 0x000fe40000000029 */
[----:B------:R-:W-:-:S02]  /*caf0*/  SHF.R.U32.HI R41, RZ, 0x10, R40 ;  /* 0x00000010ff297819 */ /* 0x000fc40000011628 */
[----:B------:R-:W-:Y:S01]  /*cb00*/  LOP3.LUT R31, R31, UR20, R16, 0x96, !PT ;  /* 0x000000141f1f7c12 */ /* 0x000fe2000f8e9610 */
[--C-:B------:R-:W-:Y:S01]  /*cb10*/  HSET2.LE.AND R56, R25, R143.reuse, PT ;  /* 0x0000008f19387233 */ /* 0x100fe20003803000 */
[----:B------:R-:W-:Y:S01]  /*cb20*/  LOP3.LUT R25, R247, UR18, R30, 0x96, !PT ;  /* 0x00000012f7197c12 */ /* 0x000fe2000f8e961e */
[--C-:B------:R-:W-:Y:S01]  /*cb30*/  HSET2.LE.AND R21, R21, R143.reuse, PT ;  /* 0x0000008f15157233 */ /* 0x100fe20003803000 */
[----:B------:R-:W-:Y:S01]  /*cb40*/  SHF.R.U32.HI R40, RZ, 0x18, R40 ;  /* 0x00000018ff287819 */ /* 0x000fe20000011628 */
[--C-:B------:R-:W-:Y:S01]  /*cb50*/  HSET2.LE.AND R20, R20, R143.reuse, PT ;  /* 0x0000008f14147233 */ /* 0x100fe20003803000 */
[----:B------:R-:W-:Y:S01]  /*cb60*/  LOP3.LUT R41, R41, 0xff, RZ, 0xc0, !PT ;  /* 0x000000ff29297812 */ /* 0x000fe200078ec0ff */
[----:B------:R-:W-:Y:S01]  /*cb70*/  IMAD.WIDE.U32 R42, R31, -0x2daee0ad, RZ ;  /* 0xd2511f531f2a7825 */ /* 0x000fe200078e00ff */
[----:B------:R-:W-:Y:S01]  /*cb80*/  LOP3.LUT R30, R71, UR18, R30, 0x96, !PT ;  /* 0x00000012471e7c12 */ /* 0x000fe2000f8e961e */
[--C-:B------:R-:W-:Y:S02]  /*cb90*/  HSET2.LE.AND R11, R11, R143.reuse, PT ;  /* 0x0000008f0b0b7233 */ /* 0x100fe40003803000 */
[----:B------:R-:W-:Y:S01]  /*cba0*/  IMAD.MOV.U32 R138, RZ, RZ, R65 ;  /* 0x000000ffff8a7224 */ /* 0x000fe200078e0041 */
[--C-:B------:R-:W-:Y:S01]  /*cbb0*/  HSET2.LE.AND R65, R8, R143.reuse, PT ;  /* 0x0000008f08417233 */ /* 0x100fe20003803000 */
[----:B------:R-:W-:Y:S01]  /*cbc0*/  IMAD.MOV.U32 R136, RZ, RZ, R57 ;  /* 0x000000ffff887224 */ /* 0x000fe200078e0039 */
[----:B------:R-:W-:Y:S01]  /*cbd0*/  PRMT R8, R41, 0x5410, R40 ;  /* 0x0000541029087816 */ /* 0x000fe20000000028 */
[----:B------:R-:W-:Y:S01]  /*cbe0*/  HSET2.LE.AND R39, R39, R143, PT ;  /* 0x0000008f27277233 */ /* 0x000fe20003803000 */
[----:B------:R-:W-:Y:S01]  /*cbf0*/  LOP3.LUT R57, R21, R58, RZ, 0xc0, !PT ;  /* 0x0000003a15397212 */ /* 0x000fe200078ec0ff */
[----:B------:R-:W-:Y:S01]  /*cc00*/  IMAD.WIDE.U32 R40, R30, -0x2daee0ad, RZ ;  /* 0xd2511f531e287825 */ /* 0x000fe200078e00ff */
[----:B------:R-:W-:-:S02]  /*cc10*/  LOP3.LUT R58, R20, R80, RZ, 0xc0, !PT ;  /* 0x00000050143a7212 */ /* 0x000fc400078ec0ff */
[----:B------:R-:W-:Y:S01]  /*cc20*/  LOP3.LUT R20, R43, UR17, R208, 0x96, !PT ;  /* 0x000000112b147c12 */ /* 0x000fe2000f8e96d0 */
[----:B------:R-:W-:Y:S01]  /*cc30*/  IMAD.MOV.U32 R141, RZ, RZ, R81 ;  /* 0x000000ffff8d7224 */ /* 0x000fe200078e0051 */
[----:B------:R-:W-:Y:S01]  /*cc40*/  LOP3.LUT R56, R56, R59, RZ, 0xc0, !PT ;  /* 0x0000003b38387212 */ /* 0x000fe200078ec0ff */
[----:B------:R-:W-:Y:S01]  /*cc50*/  IMAD.MOV.U32 R81, RZ, RZ, R72 ;  /* 0x000000ffff517224 */ /* 0x000fe200078e0048 */
[----:B------:R-:W-:Y:S02]  /*cc60*/  LOP3.LUT R59, R11, R77, RZ, 0xc0, !PT ;  /* 0x0000004d0b3b7212 */ /* 0x000fe400078ec0ff */
[----:B------:R-:W-:Y:S01]  /*cc70*/  LOP3.LUT R72, R39, R76, RZ, 0xc0, !PT ;  /* 0x0000004c27487212 */ /* 0x000fe200078ec0ff */
[----:B------:R-:W-:Y:S01]  /*cc80*/  IMAD.MOV.U32 R76, RZ, RZ, R70 ;  /* 0x000000ffff4c7224 */ /* 0x000fe200078e0046 */
[----:B------:R-:W-:Y:S01]  /*cc90*/  LOP3.LUT R11, R41, UR15, R42, 0x96, !PT ;  /* 0x0000000f290b7c12 */ /* 0x000fe2000f8e962a */
[----:B------:R-:W-:Y:S01]  /*cca0*/  IMAD.WIDE.U32 R42, R20, -0x326172a9, RZ ;  /* 0xcd9e8d57142a7825 */ /* 0x000fe200078e00ff */
[----:B------:R-:W-:Y:S03]  /*ccb0*/  STL.64 [R1+0x8], R208 ;  /* 0x000008d001007387 */ /* 0x000fe60000100a00 */
[----:B------:R-:W-:Y:S01]  /*ccc0*/  IMAD.WIDE.U32 R30, R11, -0x326172a9, RZ ;  /* 0xcd9e8d570b1e7825 */ /* 0x000fe200078e00ff */
[----:B------:R-:W-:Y:S01]  /*ccd0*/  LOP3.LUT R20, R43, UR16, R76, 0x96, !PT ;  /* 0x000000102b147c12 */ /* 0x000fe2000f8e964c */
[----:B------:R1:W-:Y:S02]  /*cce0*/  STL.64 [R1], R70 ;  /* 0x0000004601007387 */ /* 0x0003e40000100a00 */
[----:B------:R-:W-:Y:S01]  /*ccf0*/  IMAD.MOV.U32 R77, RZ, RZ, R71 ;  /* 0x000000ffff4d7224 */ /* 0x000fe200078e0047 */
[----:B------:R-:W-:-:S05]  /*cd00*/  LOP3.LUT R11, R31, UR14, R42, 0x96, !PT ;  /* 0x0000000e1f0b7c12 */ /* 0x000fca000f8e962a */
[----:B------:R-:W-:-:S04]  /*cd10*/  IMAD.WIDE.U32 R42, R11, -0x2daee0ad, RZ ;  /* 0xd2511f530b2a7825 */ /* 0x000fc800078e00ff */
[----:B-1----:R-:W-:-:S05]  /*cd20*/  IMAD.WIDE.U32 R70, R20, -0x2daee0ad, RZ ;  /* 0xd2511f5314467825 */ /* 0x002fca00078e00ff */
[----:B------:R-:W-:Y:S02]  /*cd30*/  LOP3.LUT R20, R71, UR13, R40, 0x96, !PT ;  /* 0x0000000d47147c12 */ /* 0x000fe4000f8e9628 */
[----:B------:R-:W-:-:S03]  /*cd40*/  LOP3.LUT R11, R43, UR11, R70, 0x96, !PT ;  /* 0x0000000b2b0b7c12 */ /* 0x000fc6000f8e9646 */
[----:B------:R-:W-:-:S05]  /*cd50*/  IMAD.WIDE.U32 R40, R20, -0x326172a9, RZ ;  /* 0xcd9e8d5714287825 */ /* 0x000fca00078e00ff */
[----:B------:R-:W-:Y:S01]  /*cd60*/  LOP3.LUT R20, R41, UR12, R30, 0x96, !PT ;  /* 0x0000000c29147c12 */ /* 0x000fe2000f8e961e */
[----:B------:R-:W-:-:S04]  /*cd70*/  IMAD.WIDE.U32 R30, R11, -0x326172a9, RZ ;  /* 0xcd9e8d570b1e7825 */ /* 0x000fc800078e00ff */
[----:B------:R-:W-:Y:S01]  /*cd80*/  IMAD.MOV.U32 R71, RZ, RZ, R77 ;  /* 0x000000ffff477224 */ /* 0x000fe200078e004d */
[----:B------:R-:W-:Y:S02]  /*cd90*/  LOP3.LUT R41, R31, UR31, R40, 0x96, !PT ;  /* 0x0000001f1f297c12 */ /* 0x000fe4000f8e9628 */
[C---:B------:R-:W-:Y:S02]  /*cda0*/  LOP3.LUT R40, R30.reuse, 0xffff, RZ, 0xc0, !PT ;  /* 0x0000ffff1e287812 */ /* 0x040fe400078ec0ff */
[----:B------:R-:W-:Y:S02]  /*cdb0*/  LOP3.LUT R77, R30, 0xff, RZ, 0xc0, !PT ;  /* 0x000000ff1e4d7812 */ /* 0x000fe400078ec0ff */
[--C-:B------:R-:W-:Y:S02]  /*cdc0*/  SHF.R.U32.HI R39, RZ, 0x10, R30.reuse ;  /* 0x00000010ff277819 */ /* 0x100fe4000001161e */
[----:B------:R-:W-:Y:S01]  /*cdd0*/  SHF.R.U32.HI R11, RZ, 0x18, R30 ;  /* 0x00000018ff0b7819 */ /* 0x000fe2000001161e */
[----:B------:R-:W-:-:S05]  /*cde0*/  IMAD.WIDE.U32 R30, R20, -0x2daee0ad, RZ ;  /* 0xd2511f53141e7825 */ /* 0x000fca00078e00ff */
[----:B------:R-:W-:Y:S02]  /*cdf0*/  LOP3.LUT R20, R31, UR32, R42, 0x96, !PT ;  /* 0x000000201f147c12 */ /* 0x000fe4000f8e962a */
[C---:B------:R-:W-:Y:S01]  /*ce00*/  LOP3.LUT R42, R41.reuse, 0xffff, RZ, 0xc0, !PT ;  /* 0x0000ffff292a7812 */ /* 0x040fe200078ec0ff */
[----:B------:R-:W-:Y:S01]  /*ce10*/  IMAD.MOV.U32 R70, RZ, RZ, R76 ;  /* 0x000000ffff467224 */ /* 0x000fe200078e004c */
[--C-:B------:R-:W-:Y:S01]  /*ce20*/  HSET2.LE.AND R23, R23, R143.reuse, PT ;  /* 0x0000008f17177233 */ /* 0x100fe20003803000 */
[----:B------:R-:W-:Y:S01]  /*ce30*/  IMAD.MOV.U32 R76, RZ, RZ, R136 ;  /* 0x000000ffff4c7224 */ /* 0x000fe200078e0088 */
[----:B------:R-:W-:Y:S01]  /*ce40*/  SHF.R.U32.HI R42, RZ, 0x8, R42 ;  /* 0x00000008ff2a7819 */ /* 0x000fe2000001162a */
[----:B------:R-:W-:Y:S01]  /*ce50*/  HSET2.LE.AND R22, R22, R143, PT ;  /* 0x0000008f16167233 */ /* 0x000fe20003803000 */
[----:B------:R-:W-:Y:S02]  /*ce60*/  LOP3.LUT R136, R41, 0xff, RZ, 0xc0, !PT ;  /* 0x000000ff29887812 */ /* 0x000fe400078ec0ff */
[----:B------:R-:W-:-:S02]  /*ce70*/  SHF.R.U32.HI R21, RZ, 0x10, R30 ;  /* 0x00000010ff157819 */ /* 0x000fc4000001161e */
[----:B------:R-:W-:Y:S01]  /*ce80*/  LOP3.LUT R65, R65, R137, RZ, 0xc0, !PT ;  /* 0x0000008941417212 */ /* 0x000fe200078ec0ff */
[----:B------:R-:W-:Y:S01]  /*ce90*/  IMAD.MOV.U32 R137, RZ, RZ, R138 ;  /* 0x000000ffff897224 */ /* 0x000fe200078e008a */
[----:B------:R-:W-:Y:S01]  /*cea0*/  LOP3.LUT R75, R75, R69, RZ, 0xc0, !PT ;  /* 0x000000454b4b7212 */ /* 0x000fe200078ec0ff */
[----:B------:R-:W-:Y:S01]  /*ceb0*/  IMAD.MOV.U32 R138, RZ, RZ, R135 ;  /* 0x000000ffff8a7224 */ /* 0x000fe200078e0087 */
[----:B------:R-:W-:Y:S02]  /*cec0*/  PRMT R136, R136, 0x5410, R42 ;  /* 0x0000541088887816 */ /* 0x000fe4000000002a */
[C---:B------:R-:W-:Y:S02]  /*ced0*/  LOP3.LUT R31, R30.reuse, 0xffff, RZ, 0xc0, !PT ;  /* 0x0000ffff1e1f7812 */ /* 0x040fe400078ec0ff */
[----:B------:R-:W-:Y:S02]  /*cee0*/  LOP3.LUT R69, R30, 0xff, RZ, 0xc0, !PT ;  /* 0x000000ff1e457812 */ /* 0x000fe400078ec0ff */
[----:B------:R-:W-:-:S02]  /*cef0*/  LOP3.LUT R42, R23, R53, RZ, 0xc0, !PT ;  /* 0x00000035172a7212 */ /* 0x000fc400078ec0ff */
[----:B------:R-:W-:Y:S01]  /*cf00*/  LOP3.LUT R43, R22, R51, RZ, 0xc0, !PT ;  /* 0x00000033162b7212 */ /* 0x000fe200078ec0ff */
[----:B------:R-:W-:Y:S01]  /*cf10*/  IMAD.WIDE.U32 R22, R28, -0x2daee0ad, RZ ;  /* 0xd2511f531c167825 */ /* 0x000fe200078e00ff */
[----:B------:R-:W-:Y:S02]  /*cf20*/  SHF.R.U32.HI R30, RZ, 0x18, R30 ;  /* 0x00000018ff1e7819 */ /* 0x000fe4000001161e */
[--C-:B------:R-:W-:Y:S02]  /*cf30*/  SHF.R.U32.HI R135, RZ, 0x10, R41.reuse ;  /* 0x00000010ff877819 */ /* 0x100fe40000011629 */
[----:B------:R-:W-:Y:S01]  /*cf40*/  LOP3.LUT R21, R21, 0xff, RZ, 0xc0, !PT ;  /* 0x000000ff15157812 */ /* 0x000fe200078ec0ff */
[--C-:B------:R-:W-:Y:S01]  /*cf50*/  HSET2.LE.AND R29, R29, R143.reuse, PT ;  /* 0x0000008f1d1d7233 */ /* 0x100fe20003803000 */
[----:B------:R-:W-:Y:S01]  /*cf60*/  SHF.R.U32.HI R40, RZ, 0x8, R40 ;  /* 0x00000008ff287819 */ /* 0x000fe20000011628 */
[----:B------:R-:W-:Y:S01]  /*cf70*/  HSET2.LE.AND R24, R24, R143, PT ;  /* 0x0000008f18187233 */ /* 0x000fe20003803000 */
[----:B------:R-:W-:-:S02]  /*cf80*/  SHF.R.U32.HI R41, RZ, 0x18, R41 ;  /* 0x00000018ff297819 */ /* 0x000fc40000011629 */
[----:B------:R-:W-:Y:S02]  /*cf90*/  LOP3.LUT R135, R135, 0xff, RZ, 0xc0, !PT ;  /* 0x000000ff87877812 */ /* 0x000fe400078ec0ff */
[----:B------:R-:W-:Y:S02]  /*cfa0*/  PRMT R30, R21, 0x5410, R30 ;  /* 0x00005410151e7816 */ /* 0x000fe4000000001e */
[----:B------:R-:W-:Y:S02]  /*cfb0*/  LOP3.LUT R21, R23, UR17, R234, 0x96, !PT ;  /* 0x0000001117157c12 */ /* 0x000fe4000f8e96ea */
[----:B------:R-:W-:Y:S02]  /*cfc0*/  PRMT R77, R77, 0x5410, R40 ;  /* 0x000054104d4d7816 */ /* 0x000fe40000000028 */
[----:B------:R-:W-:Y:S02]  /*cfd0*/  PRMT R135, R135, 0x5410, R41 ;  /* 0x0000541087877816 */ /* 0x000fe40000000029 */
[----:B------:R-:W-:Y:S01]  /*cfe0*/  LOP3.LUT R40, R29, R78, RZ, 0xc0, !PT ;  /* 0x0000004e1d287212 */ /* 0x000fe200078ec0ff */
[----:B------:R-:W-:Y:S01]  /*cff0*/  IMAD.WIDE.U32 R28, R25, -0x2daee0ad, RZ ;  /* 0xd2511f53191c7825 */ /* 0x000fe200078e00ff */
[----:B------:R-:W-:-:S03]  /*d000*/  LOP3.LUT R41, R24, R55, RZ, 0xc0, !PT ;  /* 0x0000003718297212 */ /* 0x000fc600078ec0ff */
[----:B------:R-:W-:-:S05]  /*d010*/  IMAD.WIDE.U32 R24, R21, -0x326172a9, RZ ;  /* 0xcd9e8d5715187825 */ /* 0x000fca00078e00ff */
[----:B------:R-:W-:Y:S01]  /*d020*/  LOP3.LUT R21, R25, UR16, R246, 0x96, !PT ;  /* 0x0000001019157c12 */ /* 0x000fe2000f8e96f6 */
[----:B------:R-:W-:Y:S02]  /*d030*/  IMAD.MOV.U32 R51, RZ, RZ, R76 ;  /* 0x000000ffff337224 */ /* 0x000fe400078e004c */
[----:B------:R-:W-:Y:S01]  /*d040*/  IMAD.MOV.U32 R76, RZ, RZ, R52 ;  /* 0x000000ffff4c7224 */ /* 0x000fe200078e0034 */
        /* <DEDUP_REMOVED lines=10> */
[C---:B------:R-:W-:Y:S01]  /*d0f0*/  LOP3.LUT R23, R28.reuse, 0xffff, RZ, 0xc0, !PT ;  /* 0x0000ffff1c177812 */ /* 0x040fe200078ec0ff */
[----:B------:R-:W-:Y:S01]  /*d100*/  IMAD.MOV.U32 R80, RZ, RZ, R54 ;  /* 0x000000ffff507224 */ /* 0x000fe200078e0036 */
[----:B------:R-:W-:Y:S02]  /*d110*/  LOP3.LUT R55, R28, 0xff, RZ, 0xc0, !PT ;  /* 0x000000ff1c377812 */ /* 0x000fe400078ec0ff */
[----:B------:R-:W-:Y:S02]  /*d120*/  SHF.R.U32.HI R23, RZ, 0x8, R23 ;  /* 0x00000008ff177819 */ /* 0x000fe40000011617 */
[----:B------:R-:W-:Y:S02]  /*d130*/  SHF.R.U32.HI R54, RZ, 0x10, R28 ;  /* 0x00000010ff367819 */ /* 0x000fe4000001161c */
[----:B------:R-:W-:Y:S01]  /*d140*/  LOP3.LUT R22, R29, UR31, R52, 0x96, !PT ;  /* 0x0000001f1d167c12 */ /* 0x000fe2000f8e9634 */
[----:B------:R-:W-:Y:S01]  /*d150*/  IMAD.WIDE.U32 R52, R21, -0x2daee0ad, RZ ;  /* 0xd2511f5315347825 */ /* 0x000fe200078e00ff */
[----:B------:R-:W-:-:S02]  /*d160*/  PRMT R55, R55, 0x5410, R23 ;  /* 0x0000541037377816 */ /* 0x000fc40000000017 */
[----:B------:R-:W-:Y:S02]  /*d170*/  SHF.R.U32.HI R23, RZ, 0x18, R28 ;  /* 0x00000018ff177819 */ /* 0x000fe4000001161c */
[----:B------:R-:W-:Y:S02]  /*d180*/  LOP3.LUT R54, R54, 0xff, RZ, 0xc0, !PT ;  /* 0x000000ff36367812 */ /* 0x000fe400078ec0ff */
[----:B------:R-:W-:Y:S02]  /*d190*/  SHF.R.U32.HI R31, RZ, 0x8, R31 ;  /* 0x00000008ff1f7819 */ /* 0x000fe4000001161f */
[----:B------:R-:W-:Y:S02]  /*d1a0*/  PRMT R54, R54, 0x5410, R23 ;  /* 0x0000541036367816 */ /* 0x000fe40000000017 */
[----:B------:R-:W-:Y:S02]  /*d1b0*/  LOP3.LUT R23, R52, 0xffff, RZ, 0xc0, !PT ;  /* 0x0000ffff34177812 */ /* 0x000fe400078ec0ff */
[----:B------:R-:W-:-:S02]  /*d1c0*/  PRMT R69, R69, 0x5410, R31 ;  /* 0x0000541045457816 */ /* 0x000fc4000000001f */
[----:B------:R-:W-:Y:S02]  /*d1d0*/  SHF.R.U32.HI R23, RZ, 0x8, R23 ;  /* 0x00000008ff177819 */ /* 0x000fe40000011617 */
[----:B------:R-:W-:Y:S02]  /*d1e0*/  LOP3.LUT R31, R52, 0xff, RZ, 0xc0, !PT ;  /* 0x000000ff341f7812 */ /* 0x000fe400078ec0ff */
[--C-:B------:R-:W-:Y:S02]  /*d1f0*/  SHF.R.U32.HI R28, RZ, 0x10, R52.reuse ;  /* 0x00000010ff1c7819 */ /* 0x100fe40000011634 */
[----:B------:R-:W-:Y:S02]  /*d200*/  PRMT R31, R31, 0x5410, R23 ;  /* 0x000054101f1f7816 */ /* 0x000fe40000000017 */
[----:B------:R-:W-:Y:S02]  /*d210*/  LOP3.LUT R39, R39, 0xff, RZ, 0xc0, !PT ;  /* 0x000000ff27277812 */ /* 0x000fe400078ec0ff */
[----:B------:R-:W-:-:S02]  /*d220*/  SHF.R.U32.HI R23, RZ, 0x18, R52 ;  /* 0x00000018ff177819 */ /* 0x000fc40000011634 */
[----:B------:R-:W-:Y:S02]  /*d230*/  LOP3.LUT R28, R28, 0xff, RZ, 0xc0, !PT ;  /* 0x000000ff1c1c7812 */ /* 0x000fe400078ec0ff */
[----:B------:R-:W-:Y:S02]  /*d240*/  SHF.R.U32.HI R25, RZ, 0x10, R22 ;  /* 0x00000010ff197819 */ /* 0x000fe40000011616 */
[----:B------:R-:W-:Y:S02]  /*d250*/  PRMT R11, R39, 0x5410, R11 ;  /* 0x00005410270b7816 */ /* 0x000fe4000000000b */
[----:B------:R-:W-:Y:S02]  /*d260*/  LOP3.LUT R21, R53, UR32, R24, 0x96, !PT ;  /* 0x0000002035157c12 */ /* 0x000fe4000f8e9618 */
[----:B------:R-:W-:Y:S02]  /*d270*/  PRMT R28, R28, 0x5410, R23 ;  /* 0x000054101c1c7816 */ /* 0x000fe40000000017 */
[----:B------:R-:W-:-:S02]  /*d280*/  LOP3.LUT R23, R22, 0xffff, RZ, 0xc0, !PT ;  /* 0x0000ffff16177812 */ /* 0x000fc400078ec0ff */
[----:B------:R-:W-:Y:S02]  /*d290*/  LOP3.LUT R39, R22, 0xff, RZ, 0xc0, !PT ;  /* 0x000000ff16277812 */ /* 0x000fe400078ec0ff */
[----:B------:R-:W-:Y:S02]  /*d2a0*/  SHF.R.U32.HI R22, RZ, 0x18, R22 ;  /* 0x00000018ff167819 */ /* 0x000fe40000011616 */
[----:B------:R-:W-:Y:S02]  /*d2b0*/  LOP3.LUT R25, R25, 0xff, RZ, 0xc0, !PT ;  /* 0x000000ff19197812 */ /* 0x000fe400078ec0ff */
[----:B------:R-:W-:Y:S02]  /*d2c0*/  SHF.R.U32.HI R29, RZ, 0x10, R21 ;  /* 0x00000010ff1d7819 */ /* 0x000fe40000011615 */
        /* <DEDUP_REMOVED lines=10> */
[----:B------:R-:W-:Y:S02]  /*d370*/  PRMT R53, R53, 0x5410, R22 ;  /* 0x0000541035357816 */ /* 0x000fe40000000016 */
[--C-:B------:R-:W-:Y:S02]  /*d380*/  SHF.R.U32.HI R22, RZ, 0x10, R20.reuse ;  /* 0x00000010ff167819 */ /* 0x100fe40000011614 */
[----:B------:R-:W-:Y:S02]  /*d390*/  PRMT R24, R24, 0x5410, R21 ;  /* 0x0000541018187816 */ /* 0x000fe40000000015 */
[----:B------:R-:W-:-:S02]  /*d3a0*/  SHF.R.U32.HI R21, RZ, 0x18, R20 ;  /* 0x00000018ff157819 */ /* 0x000fc40000011614 */
[----:B------:R-:W-:Y:S01]  /*d3b0*/  LOP3.LUT R20, R22, 0xff, RZ, 0xc0, !PT ;  /* 0x000000ff16147812 */ /* 0x000fe200078ec0ff */
[----:B------:R-:W-:-:S03]  /*d3c0*/  HSET2.LE.AND R22, R6, R143, PT ;  /* 0x0000008f06167233 */ /* 0x000fc60003803000 */
[----:B------:R-:W-:Y:S02]  /*d3d0*/  PRMT R6, R20, 0x5410, R21 ;  /* 0x0000541014067816 */ /* 0x000fe40000000015 */
[----:B------:R-:W-:Y:S02]  /*d3e0*/  LOP3.LUT R20, R233, UR40, RZ, 0x3c, !PT ;  /* 0x00000028e9147c12 */ /* 0x000fe4000f8e3cff */
[----:B------:R-:W-:Y:S01]  /*d3f0*/  SHF.R.U32.HI R23, RZ, 0x8, R23 ;  /* 0x00000008ff177819 */ /* 0x000fe20000011617 */
[--C-:B------:R-:W-:Y:S02]  /*d400*/  HSET2.LE.AND R13, R13, R143.reuse, PT ;  /* 0x0000008f0d0d7233 */ /* 0x100fe40003803000 */
[----:B------:R-:W-:Y:S01]  /*d410*/  IMAD.WIDE.U32 R20, R20, -0x326172a9, RZ ;  /* 0xcd9e8d5714147825 */ /* 0x000fe200078e00ff */
[----:B------:R-:W-:Y:S01]  /*d420*/  PRMT R39, R39, 0x5410, R23 ;  /* 0x0000541027277816 */ /* 0x000fe20000000017 */
[----:B------:R-:W-:Y:S01]  /*d430*/  HSET2.LE.AND R23, R15, R143, PT ;  /* 0x0000008f0f177233 */ /* 0x000fe20003803000 */
[----:B------:R-:W-:-:S02]  /*d440*/  LOP3.LUT R15, R22, R36, RZ, 0xc0, !PT ;  /* 0x00000024160f7212 */ /* 0x000fc400078ec0ff */
[----:B------:R-:W-:Y:S02]  /*d450*/  LOP3.LUT R13, R13, R46, RZ, 0xc0, !PT ;  /* 0x0000002e0d0d7212 */ /* 0x000fe400078ec0ff */
[----:B------:R-:W-:Y:S01]  /*d460*/  LOP3.LUT R36, R21, UR20, R16, 0x96, !PT ;  /* 0x0000001415247c12 */ /* 0x000fe2000f8e9610 */
[--C-:B------:R-:W-:Y:S01]  /*d470*/  HSET2.LE.AND R7, R7, R143.reuse, PT ;  /* 0x0000008f07077233 */ /* 0x100fe20003803000 */
[--C-:B------:R-:W-:Y:S02]  /*d480*/  LOP3.LUT R16, R247, UR18, R20.reuse, 0x96, !PT ;  /* 0x00000012f7107c12 */ /* 0x100fe4000f8e9614 */
[----:B------:R-:W-:Y:S01]  /*d490*/  LOP3.LUT R46, R71, UR18, R20, 0x96, !PT ;  /* 0x00000012472e7c12 */ /* 0x000fe2000f8e9614 */
[----:B------:R-:W-:Y:S01]  /*d4a0*/  HSET2.LE.AND R20, R19, R143, PT ;  /* 0x0000008f13147233 */ /* 0x000fe20003803000 */
[----:B------:R-:W-:Y:S02]  /*d4b0*/  LOP3.LUT R21, R21, UR20, R166, 0x96, !PT ;  /* 0x0000001415157c12 */ /* 0x000fe4000f8e96a6 */
[----:B------:R-:W-:-:S02]  /*d4c0*/  LOP3.LUT R19, R7, R95, RZ, 0xc0, !PT ;  /* 0x0000005f07137212 */ /* 0x000fc400078ec0ff */
[----:B------:R-:W-:Y:S01]  /*d4d0*/  LOP3.LUT R20, R20, R94, RZ, 0xc0, !PT ;  /* 0x0000005e14147212 */ /* 0x000fe200078ec0ff */
[----:B------:R-:W-:Y:S01]  /*d4e0*/  IMAD.WIDE.U32 R94, R21, -0x2daee0ad, RZ ;  /* 0xd2511f53155e7825 */ /* 0x000fe200078e00ff */
[--C-:B------:R-:W-:Y:S02]  /*d4f0*/  HSET2.LE.AND R18, R18, R143.reuse, PT ;  /* 0x0000008f12127233 */ /* 0x100fe40003803000 */
[--C-:B------:R-:W-:Y:S01]  /*d500*/  HSET2.LE.AND R17, R17, R143.reuse, PT ;  /* 0x0000008f11117233 */ /* 0x100fe20003803000 */
[----:B------:R-:W-:Y:S02]  /*d510*/  LOP3.LUT R22, R23, R134, RZ, 0xc0, !PT ;  /* 0x0000008617167212 */ /* 0x000fe400078ec0ff */
[----:B------:R-:W-:Y:S01]  /*d520*/  LOP3.LUT R7, R95, UR17, R234, 0x96, !PT ;  /* 0x000000115f077c12 */ /* 0x000fe2000f8e96ea */
[----:B------:R-:W-:Y:S01]  /*d530*/  HSET2.LE.AND R14, R14, R143, PT ;  /* 0x0000008f0e0e7233 */ /* 0x000fe20003803000 */
[----:B------:R-:W-:Y:S01]  /*d540*/  LOP3.LUT R23, R18, R133, RZ, 0xc0, !PT ;  /* 0x0000008512177212 */ /* 0x000fe200078ec0ff */
[----:B------:R-:W-:Y:S01]  /*d550*/  IMAD.MOV.U32 R133, RZ, RZ, R71 ;  /* 0x000000ffff857224 */ /* 0x000fe200078e0047 */
[----:B------:R-:W-:Y:S01]  /*d560*/  LOP3.LUT R18, R17, R132, RZ, 0xc0, !PT ;  /* 0x0000008411127212 */ /* 0x000fe200078ec0ff */
[----:B------:R-:W-:-:S02]  /*d570*/  IMAD.MOV.U32 R132, RZ, RZ, R70 ;  /* 0x000000ffff847224 */ /* 0x000fc400078e0046 */
[----:B------:R-:W-:Y:S01]  /*d580*/  IMAD.WIDE.U32 R70, R7, -0x326172a9, RZ ;  /* 0xcd9e8d5707467825 */ /* 0x000fe200078e00ff */
[----:B------:R-:W-:-:S03]  /*d590*/  LOP3.LUT R14, R14, R47, RZ, 0xc0, !PT ;  /* 0x0000002f0e0e7212 */ /* 0x000fc600078ec0ff */
[----:B------:R-:W-:Y:S02]  /*d5a0*/  IMAD.MOV.U32 R47, RZ, RZ, R80 ;  /* 0x000000ffff2f7224 */ /* 0x000fe400078e0050 */
[----:B------:R-:W-:Y:S01]  /*d5b0*/  IMAD.MOV.U32 R78, RZ, RZ, R81 ;  /* 0x000000ffff4e7224 */ /* 0x000fe200078e0051 */
[----:B------:R-:W-:Y:S01]  /*d5c0*/  LOP3.LUT R7, R71, UR16, R246, 0x96, !PT ;  /* 0x0000001047077c12 */ /* 0x000fe2000f8e96f6 */
[----:B------:R-:W-:-:S05]  /*d5d0*/  IMAD.WIDE.U32 R80, R16, -0x2daee0ad, RZ ;  /* 0xd2511f5310507825 */ /* 0x000fca00078e00ff */
        /* <DEDUP_REMOVED lines=10> */
[----:B------:R-:W-:-:S04]  /*d680*/  HSET2.LE.AND R12, R12, R143, PT ;  /* 0x0000008f0c0c7233 */ /* 0x000fc80003803000 */
[C---:B------:R-:W-:Y:S02]  /*d690*/  LOP3.LUT R17, R80.reuse, 0xffff, RZ, 0xc0, !PT ;  /* 0x0000ffff50117812 */ /* 0x040fe400078ec0ff */
[----:B------:R-:W-:Y:S02]  /*d6a0*/  LOP3.LUT R52, R80, 0xff, RZ, 0xc0, !PT ;  /* 0x000000ff50347812 */ /* 0x000fe400078ec0ff */
[----:B------:R-:W-:Y:S01]  /*d6b0*/  SHF.R.U32.HI R17, RZ, 0x8, R17 ;  /* 0x00000008ff117819 */ /* 0x000fe20000011611 */
[----:B------:R-:W-:Y:S01]  /*d6c0*/  IMAD.MOV.U32 R95, RZ, RZ, R209 ;  /* 0x000000ffff5f7224 */ /* 0x000fe200078e00d1 */
[----:B------:R-:W-:Y:S01]  /*d6d0*/  LOP3.LUT R16, R81, UR31, R94, 0x96, !PT ;  /* 0x0000001f51107c12 */ /* 0x000fe2000f8e965e */
[----:B------:R-:W-:Y:S01]  /*d6e0*/  IMAD.MOV.U32 R94, RZ, RZ, R208 ;  /* 0x000000ffff5e7224 */ /* 0x000fe200078e00d0 */
[----:B------:R-:W-:Y:S01]  /*d6f0*/  LOP3.LUT R12, R12, R48, RZ, 0xc0, !PT ;  /* 0x000000300c0c7212 */ /* 0x000fe200078ec0ff */
[----:B------:R-:W-:Y:S01]  /*d700*/  IMAD.MOV.U32 R48, RZ, RZ, R82 ;  /* 0x000000ffff307224 */ /* 0x000fe200078e0052 */
[----:B------:R-:W-:Y:S01]  /*d710*/  PRMT R52, R52, 0x5410, R17 ;  /* 0x0000541034347816 */ /* 0x000fe20000000011 */
[----:B------:R-:W-:Y:S01]  /*d720*/  IMAD.MOV.U32 R81, RZ, RZ, R95 ;  /* 0x000000ffff517224 */ /* 0x000fe200078e005f */
[--C-:B------:R-:W-:Y:S01]  /*d730*/  SHF.R.U32.HI R82, RZ, 0x10, R80.reuse ;  /* 0x00000010ff527819 */ /* 0x100fe20000011650 */
[--C-:B------:R-:W-:Y:S01]  /*d740*/  HSET2.LE.AND R10, R10, R143.reuse, PT ;  /* 0x0000008f0a0a7233 */ /* 0x100fe20003803000 */
[----:B------:R-:W-:Y:S01]  /*d750*/  SHF.R.U32.HI R17, RZ, 0x18, R80 ;  /* 0x00000018ff117819 */ /* 0x000fe20000011650 */
[----:B------:R-:W-:Y:S01]  /*d760*/  IMAD.MOV.U32 R80, RZ, RZ, R94 ;  /* 0x000000ffff507224 */ /* 0x000fe200078e005e */
[--C-:B------:R-:W-:Y:S01]  /*d770*/  HSET2.LE.AND R9, R9, R143.reuse, PT ;  /* 0x0000008f09097233 */ /* 0x100fe20003803000 */
[----:B------:R-:W-:Y:S01]  /*d780*/  IMAD.WIDE.U32 R94, R7, -0x2daee0ad, RZ ;  /* 0xd2511f53075e7825 */ /* 0x000fe200078e00ff */
[----:B------:R-:W-:Y:S01]  /*d790*/  LOP3.LUT R82, R82, 0xff, RZ, 0xc0, !PT ;  /* 0x000000ff52527812 */ /* 0x000fe200078ec0ff */
[----:B------:R-:W-:Y:S01]  /*d7a0*/  HSET2.LE.AND R8, R8, R143, PT ;  /* 0x0000008f08087233 */ /* 0x000fe20003803000 */
[----:B------:R-:W-:Y:S02]  /*d7b0*/  STG.E.U16 [R240.64+0x42], R185 ;  /* 0x000042b9f0007986 */ /* 0x000fe4000c101524 */
[----:B------:R-:W-:-:S02]  /*d7c0*/  LOP3.LUT R21, R94, 0xffff, RZ, 0xc0, !PT ;  /* 0x0000ffff5e157812 */ /* 0x000fc400078ec0ff */
[----:B------:R-:W-:Y:S01]  /*d7d0*/  PRMT R82, R82, 0x5410, R17 ;  /* 0x0000541052527816 */ /* 0x000fe20000000011 */
[----:B------:R-:W-:Y:S01]  /*d7e0*/  IMAD.MOV.U32 R134, RZ, RZ, R76 ;  /* 0x000000ffff867224 */ /* 0x000fe200078e004c */
[----:B------:R-:W-:Y:S01]  /*d7f0*/  LOP3.LUT R17, R95, UR32, R70, 0x96, !PT ;  /* 0x000000205f117c12 */ /* 0x000fe2000f8e9646 */
[----:B------:R-:W-:Y:S01]  /*d800*/  IMAD.MOV.U32 R70, RZ, RZ, R80 ;  /* 0x000000ffff467224 */ /* 0x000fe200078e0050 */
[----:B------:R-:W-:Y:S01]  /*d810*/  SHF.R.U32.HI R21, RZ, 0x8, R21 ;  /* 0x00000008ff157819 */ /* 0x000fe20000011615 */
[--C-:B------:R-:W-:Y:S01]  /*d820*/  HSET2.LE.AND R69, R69, R143.reuse, PT ;  /* 0x0000008f45457233 */ /* 0x100fe20003803000 */
[----:B------:R-:W-:Y:S01]  /*d830*/  LOP3.LUT R7, R94, 0xff, RZ, 0xc0, !PT ;  /* 0x000000ff5e077812 */ /* 0x000fe200078ec0ff */
[--C-:B------:R-:W-:Y:S01]  /*d840*/  HSET2.LE.AND R30, R30, R143.reuse, PT ;  /* 0x0000008f1e1e7233 */ /* 0x100fe20003803000 */
[--C-:B------:R-:W-:Y:S01]  /*d850*/  SHF.R.U32.HI R80, RZ, 0x10, R94.reuse ;  /* 0x00000010ff507819 */ /* 0x100fe2000001165e */
[--C-:B------:R-:W-:Y:S01]  /*d860*/  HSET2.LE.AND R55, R55, R143.reuse, PT ;  /* 0x0000008f37377233 */ /* 0x100fe20003803000 */
[----:B------:R-:W-:Y:S01]  /*d870*/  PRMT R7, R7, 0x5410, R21 ;  /* 0x0000541007077816 */ /* 0x000fe20000000015 */
[--C-:B------:R-:W-:Y:S01]  /*d880*/  HSET2.LE.AND R25, R25, R143.reuse, PT ;  /* 0x0000008f19197233 */ /* 0x100fe20003803000 */
[----:B------:R-:W-:Y:S01]  /*d890*/  SHF.R.U32.HI R21, RZ, 0x18, R94 ;  /* 0x00000018ff157819 */ /* 0x000fe2000001165e */
[--C-:B------:R-:W-:Y:S01]  /*d8a0*/  HSET2.LE.AND R11, R11, R143.reuse, PT ;  /* 0x0000008f0b0b7233 */ /* 0x100fe20003803000 */
[----:B------:R-:W-:Y:S01]  /*d8b0*/  LOP3.LUT R80, R80, 0xff, RZ, 0xc0, !PT ;  /* 0x000000ff50507812 */ /* 0x000fe200078ec0ff */
[----:B------:R-:W-:Y:S01]  /*d8c0*/  HSET2.LE.AND R6, R6, R143, PT ;  /* 0x0000008f06067233 */ /* 0x000fe20003803000 */
[----:B------:R1:W5:Y:S02]  /*d8d0*/  LDL.LU.64 R208, [R1+0x1f0] ;  /* 0x0001f00001d07983 */ /* 0x0003640000300a00 */
[----:B------:R-:W-:-:S02]  /*d8e0*/  PRMT R80, R80, 0x5410, R21 ;  /* 0x0000541050507816 */ /* 0x000fc40000000015 */
[----:B------:R-:W-:Y:S02]  /*d8f0*/  LOP3.LUT R21, R10, R93, RZ, 0xc0, !PT ;  /* 0x0000005d0a157212 */ /* 0x000fe400078ec0ff */
[C---:B------:R-:W-:Y:S01]  /*d900*/  LOP3.LUT R10, R16.reuse, 0xffff, RZ, 0xc0, !PT ;  /* 0x0000ffff100a7812 */ /* 0x040fe200078ec0ff */
[----:B------:R-:W-:Y:S01]  /*d910*/  IMAD.MOV.U32 R71, RZ, RZ, R81 ;  /* 0x000000ffff477224 */ /* 0x000fe200078e0051 */
[----:B------:R-:W-:Y:S02]  /*d920*/  LOP3.LUT R81, R16, 0xff, RZ, 0xc0, !PT ;  /* 0x000000ff10517812 */ /* 0x000fe400078ec0ff */
[----:B------:R-:W-:Y:S01]  /*d930*/  SHF.R.U32.HI R10, RZ, 0x8, R10 ;  /* 0x00000008ff0a7819 */ /* 0x000fe2000001160a */
[----:B------:R-:W-:Y:S01]  /*d940*/  IMAD.MOV.U32 R95, RZ, RZ, R71 ;  /* 0x000000ffff5f7224 */ /* 0x000fe200078e0047 */
[----:B------:R-:W-:Y:S02]  /*d950*/  SHF.R.U32.HI R71, RZ, 0x18, R16 ;  /* 0x00000018ff477819 */ /* 0x000fe40000011610 */
[----:B------:R-:W-:-:S02]  /*d960*/  PRMT R81, R81, 0x5410, R10 ;  /* 0x0000541051517816 */ /* 0x000fc4000000000a */
[----:B------:R-:W-:Y:S02]  /*d970*/  SHF.R.U32.HI R10, RZ, 0x10, R16 ;  /* 0x00000010ff0a7819 */ /* 0x000fe40000011610 */
[----:B------:R-:W-:Y:S02]  /*d980*/  LOP3.LUT R16, R9, R92, RZ, 0xc0, !PT ;  /* 0x0000005c09107212 */ /* 0x000fe400078ec0ff */
[C---:B------:R-:W-:Y:S02]  /*d990*/  LOP3.LUT R9, R17.reuse, 0xffff, RZ, 0xc0, !PT ;  /* 0x0000ffff11097812 */ /* 0x040fe400078ec0ff */
[----:B------:R-:W-:Y:S02]  /*d9a0*/  LOP3.LUT R10, R10, 0xff, RZ, 0xc0, !PT ;  /* 0x000000ff0a0a7812 */ /* 0x000fe400078ec0ff */
[----:B------:R-:W-:Y:S02]  /*d9b0*/  SHF.R.U32.HI R9, RZ, 0x8, R9 ;  /* 0x00000008ff097819 */ /* 0x000fe40000011609 */
[----:B------:R-:W-:-:S02]  /*d9c0*/  LOP3.LUT R76, R17, 0xff, RZ, 0xc0, !PT ;  /* 0x000000ff114c7812 */ /* 0x000fc400078ec0ff */
[----:B------:R-:W-:Y:S01]  /*d9d0*/  PRMT R71, R10, 0x5410, R71 ;  /* 0x000054100a477816 */ /* 0x000fe20000000047 */
[--C-:B------:R-:W-:Y:S01]  /*d9e0*/  HSET2.LE.AND R10, R77, R143.reuse, PT ;  /* 0x0000008f4d0a7233 */ /* 0x100fe20003803000 */
[----:B------:R-:W-:Y:S01]  /*d9f0*/  IMAD.MOV.U32 R94, RZ, RZ, R70 ;  /* 0x000000ffff5e7224 */ /* 0x000fe200078e0046 */
[----:B------:R-:W-:Y:S02]  /*da00*/  PRMT R76, R76, 0x5410, R9 ;  /* 0x000054104c4c7816 */ /* 0x000fe40000000009 */
[--C-:B------:R-:W-:Y:S02]  /*da10*/  SHF.R.U32.HI R9, RZ, 0x10, R17.reuse ;  /* 0x00000010ff097819 */ /* 0x100fe40000011611 */
[----:B------:R-:W-:Y:S02]  /*da20*/  SHF.R.U32.HI R70, RZ, 0x18, R17 ;  /* 0x00000018ff467819 */ /* 0x000fe40000011611 */
[----:B------:R-:W-:Y:S01]  /*da30*/  LOP3.LUT R17, R8, R91, RZ, 0xc0, !PT ;  /* 0x0000005b08117212 */ /* 0x000fe200078ec0ff */
[----:B------:R-:W-:Y:S01]  /*da40*/  HSET2.LE.AND R8, R136, R143, PT ;  /* 0x0000008f88087233 */ /* 0x000fe20003803000 */
[----:B------:R-:W-:Y:S01]  /*da50*/  LOP3.LUT R10, R10, R37, RZ, 0xc0, !PT ;  /* 0x000000250a0a7212 */ /* 0x000fe200078ec0ff */
[----:B------:R-:W-:-:S03]  /*da60*/  IMAD.WIDE.U32 R36, R36, -0x2daee0ad, RZ ;  /* 0xd2511f5324247825 */ /* 0x000fc600078e00ff */
[----:B------:R-:W-:Y:S02]  /*da70*/  LOP3.LUT R8, R8, R34, RZ, 0xc0, !PT ;  /* 0x0000002208087212 */ /* 0x000fe400078ec0ff */
[----:B------:R-:W-:Y:S02]  /*da80*/  LOP3.LUT R34, R37, UR17, R94, 0x96, !PT ;  /* 0x0000001125227c12 */ /* 0x000fe4000f8e965e */
[----:B------:R-:W-:Y:S01]  /*da90*/  LOP3.LUT R9, R9, 0xff, RZ, 0xc0, !PT ;  /* 0x000000ff09097812 */ /* 0x000fe200078ec0ff */
[----:B------:R-:W-:Y:S02]  /*daa0*/  IMAD.MOV.U32 R94, RZ, RZ, R132 ;  /* 0x000000ffff5e7224 */ /* 0x000fe400078e0084 */
[----:B------:R-:W-:Y:S01]  /*dab0*/  IMAD.WIDE.U32 R92, R34, -0x326172a9, RZ ;  /* 0xcd9e8d57225c7825 */ /* 0x000fe200078e00ff */
[----:B------:R-:W-:Y:S01]  /*dac0*/  PRMT R70, R9, 0x5410, R70 ;  /* 0x0000541009467816 */ /* 0x000fe20000000046 */
[----:B------:R-:W-:Y:S02]  /*dad0*/  HSET2.LE.AND R9, R135, R143, PT ;  /* 0x0000008f87097233 */ /* 0x000fe40003803000 */
[----:B------:R-:W-:-:S02]  /*dae0*/  IMAD.MOV.U32 R95, RZ, RZ, R133 ;  /* 0x000000ffff5f7224 */ /* 0x000fc400078e0085 */
[----:B------:R-:W-:Y:S02]  /*daf0*/  IMAD.MOV.U32 R133, RZ, RZ, R134 ;  /* 0x000000ffff857224 */ /* 0x000fe400078e0086 */
[----:B------:R-:W-:Y:S01]  /*db00*/  IMAD.MOV.U32 R134, RZ, RZ, R47 ;  /* 0x000000ffff867224 */ /* 0x000fe200078e002f */
[----:B------:R-:W-:Y:S01]  /*db10*/  LOP3.LUT R34, R93, UR16, R94, 0x96, !PT ;  /* 0x000000105d227c12 */ /* 0x000fe2000f8e965e */
[----:B------:R-:W-:Y:S01]  /*db20*/  IMAD.WIDE.U32 R46, R46, -0x2daee0ad, RZ ;  /* 0xd2511f532e2e7825 */ /* 0x000fe200078e00ff */
[----:B------:R-:W-:-:S04]  /*db30*/  LOP3.LUT R9, R9, R35, RZ, 0xc0, !PT ;  /* 0x0000002309097212 */ /* 0x000fc800078ec0ff */
        /* <DEDUP_REMOVED lines=11> */
[C---:B------:R-:W-:Y:S01]  /*dbf0*/  LOP3.LUT R36, R46.reuse, 0xffff, RZ, 0xc0, !PT ;  /* 0x0000ffff2e247812 */ /* 0x040fe200078ec0ff */
[----:B------:R-:W-:Y:S01]  /*dc00*/  IMAD.MOV.U32 R94, RZ, RZ, R78 ;  /* 0x000000ffff5e7224 */ /* 0x000fe200078e004e */
[----:B------:R-:W-:Y:S02]  /*dc10*/  LOP3.LUT R78, R46, 0xff, RZ, 0xc0, !PT ;  /* 0x000000ff2e4e7812 */ /* 0x000fe400078ec0ff */
[----:B------:R-:W-:Y:S02]  /*dc20*/  SHF.R.U32.HI R36, RZ, 0x8, R36 ;  /* 0x00000008ff247819 */ /* 0x000fe40000011624 */
[----:B------:R-:W-:Y:S02]  /*dc30*/  SHF.R.U32.HI R77, RZ, 0x10, R46 ;  /* 0x00000010ff4d7819 */ /* 0x000fe4000001162e */
[----:B------:R-:W-:-:S02]  /*dc40*/  PRMT R78, R78, 0x5410, R36 ;  /* 0x000054104e4e7816 */ /* 0x000fc40000000024 */
[----:B------:R-:W-:Y:S02]  /*dc50*/  SHF.R.U32.HI R36, RZ, 0x18, R46 ;  /* 0x00000018ff247819 */ /* 0x000fe4000001162e */
        /* <DEDUP_REMOVED lines=8> */
[----:B------:R-:W-:-:S04]  /*dce0*/  LOP3.LUT R36, R36, 0xff, RZ, 0xc0, !PT ;  /* 0x000000ff24247812 */ /* 0x000fc800078ec0ff */
[----:B------:R-:W-:Y:S01]  /*dcf0*/  PRMT R46, R36, 0x5410, R46 ;  /* 0x00005410242e7816 */ /* 0x000fe2000000002e */
[----:B------:R-:W-:-:S05]  /*dd00*/  IMAD.WIDE.U32 R36, R34, -0x2daee0ad, RZ ;  /* 0xd2511f5322247825 */ /* 0x000fca00078e00ff */
[----:B------:R-:W-:-:S04]  /*dd10*/  LOP3.LUT R34, R37, UR32, R92, 0x96, !PT ;  /* 0x0000002025227c12 */ /* 0x000fc8000f8e965c */
[C---:B------:R-:W-:Y:S01]  /*dd20*/  LOP3.LUT R35, R34.reuse, 0xffff, RZ, 0xc0, !PT ;  /* 0x0000ffff22237812 */ /* 0x040fe200078ec0ff */
[----:B------:R-:W-:Y:S01]  /*dd30*/  IMAD.MOV.U32 R132, RZ, RZ, R51 ;  /* 0x000000ffff847224 */ /* 0x000fe200078e0033 */
[----:B------:R-:W-:Y:S02]  /*dd40*/  LOP3.LUT R26, R69, R26, RZ, 0xc0, !PT ;  /* 0x0000001a451a7212 */ /* 0x000fe400078ec0ff */
[----:B------:R-:W-:Y:S02]  /*dd50*/  SHF.R.U32.HI R35, RZ, 0x8, R35 ;  /* 0x00000008ff237819 */ /* 0x000fe40000011623 */
[----:B------:R-:W-:Y:S01]  /*dd60*/  LOP3.LUT R69, R34, 0xff, RZ, 0xc0, !PT ;  /* 0x000000ff22457812 */ /* 0x000fe200078ec0ff */
[----:B------:R-:W-:Y:S01]  /*dd70*/  IMAD.MOV.U32 R95, RZ, RZ, R132 ;  /* 0x000000ffff5f7224 */ /* 0x000fe200078e0084 */
[----:B------:R-:W-:Y:S01]  /*dd80*/  SHF.R.U32.HI R132, RZ, 0x18, R34 ;  /* 0x00000018ff847819 */ /* 0x000fe20000011622 */
[----:B------:R-:W-:Y:S01]  /*dd90*/  IMAD.MOV.U32 R51, RZ, RZ, R170 ;  /* 0x000000ffff337224 */ /* 0x000fe200078e00aa */
[----:B------:R-:W-:Y:S01]  /*dda0*/  PRMT R69, R69, 0x5410, R35 ;  /* 0x0000541045457816 */ /* 0x000fe20000000023 */
[----:B------:R-:W-:Y:S01]  /*ddb0*/  IMAD.MOV.U32 R135, RZ, RZ, R48 ;  /* 0x000000ffff877224 */ /* 0x000fe200078e0030 */
[----:B------:R-:W-:-:S02]  /*ddc0*/  SHF.R.U32.HI R35, RZ, 0x10, R34 ;  /* 0x00000010ff237819 */ /* 0x000fc40000011622 */
[----:B------:R-:W-:Y:S01]  /*ddd0*/  LOP3.LUT R27, R30, R27, RZ, 0xc0, !PT ;  /* 0x0000001b1e1b7212 */ /* 0x000fe200078ec0ff */
[----:B------:R-:W-:Y:S01]  /*dde0*/  IMAD.MOV.U32 R91, RZ, RZ, R229 ;  /* 0x000000ffff5b7224 */ /* 0x000fe200078e00e5 */
[C---:B------:R-:W-:Y:S01]  /*ddf0*/  LOP3.LUT R34, R36.reuse, 0xffff, RZ, 0xc0, !PT ;  /* 0x0000ffff24227812 */ /* 0x040fe200078ec0ff */
[----:B------:R-:W-:Y:S01]  /*de00*/  IMAD.MOV.U32 R136, RZ, RZ, R51 ;  /* 0x000000ffff887224 */ /* 0x000fe200078e0033 */
[----:B------:R-:W-:Y:S01]  /*de10*/  LOP3.LUT R51, R36, 0xff, RZ, 0xc0, !PT ;  /* 0x000000ff24337812 */ /* 0x000fe200078ec0ff */
[--C-:B------:R-:W-:Y:S01]  /*de20*/  HSET2.LE.AND R52, R52, R143.reuse, PT ;  /* 0x0000008f34347233 */ /* 0x100fe20003803000 */
[----:B------:R-:W-:Y:S01]  /*de30*/  SHF.R.U32.HI R34, RZ, 0x8, R34 ;  /* 0x00000008ff227819 */ /* 0x000fe20000011622 */
[--C-:B------:R-:W-:Y:S01]  /*de40*/  HSET2.LE.AND R54, R54, R143.reuse, PT ;  /* 0x0000008f36367233 */ /* 0x100fe20003803000 */
[----:B------:R-:W-:Y:S01]  /*de50*/  SHF.R.U32.HI R48, RZ, 0x10, R36 ;  /* 0x00000010ff307819 */ /* 0x000fe20000011624 */
[--C-:B------:R-:W-:Y:S01]  /*de60*/  HSET2.LE.AND R24, R24, R143.reuse, PT ;  /* 0x0000008f18187233 */ /* 0x100fe20003803000 */
[----:B------:R-:W-:Y:S01]  /*de70*/  LOP3.LUT R35, R35, 0xff, RZ, 0xc0, !PT ;  /* 0x000000ff23237812 */ /* 0x000fe200078ec0ff */
[----:B------:R-:W-:Y:S01]  /*de80*/  HSET2.LE.AND R28, R28, R143, PT ;  /* 0x0000008f1c1c7233 */ /* 0x000fe20003803000 */
[----:B------:R-:W-:-:S02]  /*de90*/  PRMT R51, R51, 0x5410, R34 ;  /* 0x0000541033337816 */ /* 0x000fc40000000022 */
[----:B------:R-:W-:Y:S01]  /*dea0*/  LOP3.LUT R11, R11, R38, RZ, 0xc0, !PT ;  /* 0x000000260b0b7212 */ /* 0x000fe200078ec0ff */
[--C-:B------:R-:W-:Y:S01]  /*deb0*/  HSET2.LE.AND R82, R82, R143.reuse, PT ;  /* 0x0000008f52527233 */ /* 0x100fe20003803000 */
[----:B------:R-:W-:Y:S01]  /*dec0*/  LOP3.LUT R30, R55, R90, RZ, 0xc0, !PT ;  /* 0x0000005a371e7212 */ /* 0x000fe200078ec0ff */
[----:B------:R-:W-:Y:S01]  /*ded0*/  IMAD.MOV.U32 R90, RZ, RZ, R214 ;  /* 0x000000ffff5a7224 */ /* 0x000fe200078e00d6 */
[----:B------:R-:W-:Y:S01]  /*dee0*/  SHF.R.U32.HI R34, RZ, 0x18, R36 ;  /* 0x00000018ff227819 */ /* 0x000fe20000011624 */
[----:B------:R-:W-:Y:S01]  /*def0*/  IMAD.SHL.U32 R214, R5, 0x2, RZ ;  /* 0x0000000205d67824 */ /* 0x000fe200078e00ff */
[----:B------:R-:W-:Y:S01]  /*df00*/  LOP3.LUT R48, R48, 0xff, RZ, 0xc0, !PT ;  /* 0x000000ff30307812 */ /* 0x000fe200078ec0ff */
[--C-:B------:R-:W-:Y:S01]  /*df10*/  HSET2.LE.AND R80, R80, R143.reuse, PT ;  /* 0x0000008f50507233 */ /* 0x100fe20003803000 */
[----:B------:R-:W-:Y:S01]  /*df20*/  PRMT R132, R35, 0x5410, R132 ;  /* 0x0000541023847816 */ /* 0x000fe20000000084 */
[----:B------:R-:W-:Y:S01]  /*df30*/  IMAD.MOV.U32 R35, RZ, RZ, R91 ;  /* 0x000000ffff237224 */ /* 0x000fe200078e005b */
[----:B------:R-:W-:Y:S01]  /*df40*/  PRMT R48, R48, 0x5410, R34 ;  /* 0x0000541030307816 */ /* 0x000fe20000000022 */
[----:B------:R-:W-:Y:S01]  /*df50*/  IMAD.MOV.U32 R91, RZ, RZ, R94 ;  /* 0x000000ffff5b7224 */ /* 0x000fe200078e005e */
[--C-:B------:R-:W-:Y:S01]  /*df60*/  HSET2.LE.AND R81, R81, R143.reuse, PT ;  /* 0x0000008f51517233 */ /* 0x100fe20003803000 */
[----:B------:R-:W-:Y:S01]  /*df70*/  IMAD.MOV.U32 R34, RZ, RZ, R95 ;  /* 0x000000ffff227224 */ /* 0x000fe200078e005f */
[--C-:B------:R-:W-:Y:S01]  /*df80*/  HSET2.LE.AND R76, R76, R143.reuse, PT ;  /* 0x0000008f4c4c7233 */ /* 0x100fe20003803000 */
[----:B------:R-:W2:Y:S01]  /*df90*/  LDSM.16.MT88.4 R92, [R214+0x4000] ;  /* 0x00400000d65c783b */ /* 0x000ea20000004200 */
[--C-:B------:R-:W-:Y:S01]  /*dfa0*/  HSET2.LE.AND R37, R29, R143.reuse, PT ;  /* 0x0000008f1d257233 */ /* 0x100fe20003803000 */
[----:B------:R-:W-:Y:S01]  /*dfb0*/  LOP3.LUT R29, R25, R85, RZ, 0xc0, !PT ;  /* 0x00000055191d7212 */ /* 0x000fe200078ec0ff */
[--C-:B------:R-:W-:Y:S01]  /*dfc0*/  HSET2.LE.AND R38, R31, R143.reuse, PT ;  /* 0x0000008f1f267233 */ /* 0x100fe20003803000 */
[----:B------:R-:W-:Y:S01]  /*dfd0*/  LOP3.LUT R25, R6, R33, RZ, 0xc0, !PT ;  /* 0x0000002106197212 */ /* 0x000fe200078ec0ff */
[--C-:B------:R-:W-:Y:S01]  /*dfe0*/  HSET2.LE.AND R5, R39, R143.reuse, PT ;  /* 0x0000008f27057233 */ /* 0x100fe20003803000 */
[----:B------:R-:W-:Y:S01]  /*dff0*/  LOP3.LUT R6, R52, R68, RZ, 0xc0, !PT ;  /* 0x0000004434067212 */ /* 0x000fe200078ec0ff */
[--C-:B------:R-:W-:Y:S01]  /*e000*/  HSET2.LE.AND R36, R53, R143.reuse, PT ;  /* 0x0000008f35247233 */ /* 0x100fe20003803000 */
[----:B------:R-:W-:Y:S01]  /*e010*/  LOP3.LUT R31, R54, R89, RZ, 0xc0, !PT ;  /* 0x00000059361f7212 */ /* 0x000fe200078ec0ff */
[----:B------:R-:W-:Y:S01]  /*e020*/  IMAD.MOV.U32 R85, RZ, RZ, R34 ;  /* 0x000000ffff557224 */ /* 0x000fe200078e0022 */
[----:B------:R-:W-:Y:S01]  /*e030*/  LOP3.LUT R24, R24, R32, RZ, 0xc0, !PT ;  /* 0x0000002018187212 */ /* 0x000fe200078ec0ff */
[----:B------:R-:W-:Y:S01]  /*e040*/  IMAD.MOV.U32 R68, RZ, RZ, R35 ;  /* 0x000000ffff447224 */ /* 0x000fe200078e0023 */
[----:B------:R-:W-:Y:S01]  /*e050*/  LOP3.LUT R39, R28, R87, RZ, 0xc0, !PT ;  /* 0x000000571c277212 */ /* 0x000fe200078ec0ff */
        /* <DEDUP_REMOVED lines=9> */
[----:B------:R-:W-:Y:S01]  /*e0f0*/  STG.E.U16 [R238.64+0x40], R187 ;  /* 0x000040bbee007986 */ /* 0x000fe2000c101524 */
[----:B------:R-:W-:-:S03]  /*e100*/  HSET2.LE.AND R70, R70, R143, PT ;  /* 0x0000008f46467233 */ /* 0x000fc60003803000 */
[----:B------:R-:W-:Y:S04]  /*e110*/  STG.E.U16 [R238.64+0x42], R186 ;  /* 0x000042baee007986 */ /* 0x000fe8000c101524 */
[----:B------:R1:W5:Y:S01]  /*e120*/  LDL.LU R170, [R1+0x1e8] ;  /* 0x0001e80001aa7983 */ /* 0x0003620000300800 */
[-C--:B--2---:R-:W-:Y:S08]  /*e130*/  HMMA.16816.F32.BF16 R32, R60, R92.reuse, RZ ;  /* 0x0000005c3c20723c */ /* 0x084ff000000418ff */
[----:B------:R-:W-:Y:S07]  /*e140*/  HMMA.16816.F32.BF16 R52, R72, R92, RZ ;  /* 0x0000005c4834723c */ /* 0x000fee00000418ff */
[----:B------:R-:W-:-:S02]  /*e150*/  IMAD.MOV.U32 R93, RZ, RZ, R213 ;  /* 0x000000ffff5d7224 */ /* 0x000fc400078e00d5 */
[----:B------:R-:W-:Y:S01]  /*e160*/  IMAD R213, R4, 0x2, R214 ;  /* 0x0000000204d57824 */ /* 0x000fe200078e02d6 */
[----:B------:R-:W-:-:S04]  /*e170*/  LOP3.LUT R4, R81, R45, RZ, 0xc0, !PT ;  /* 0x0000002d51047212 */ /* 0x000fc800078ec0ff */
[----:B------:R-:W2:Y:S01]  /*e180*/  LDSM.16.MT88.4 R80, [R213+0x4000] ;  /* 0x00400000d550783b */ /* 0x000ea20000004200 */
[----:B------:R-:W-:Y:S01]  /*e190*/  IMAD.MOV.U32 R87, RZ, RZ, R91 ;  /* 0x000000ffff577224 */ /* 0x000fe200078e005b */
[----:B------:R-:W-:Y:S01]  /*e1a0*/  LOP3.LUT R36, R36, R84, RZ, 0xc0, !PT ;  /* 0x0000005424247212 */ /* 0x000fe200078ec0ff */
[----:B------:R-:W-:Y:S01]  /*e1b0*/  IMAD.MOV.U32 R84, RZ, RZ, R90 ;  /* 0x000000ffff547224 */ /* 0x000fe200078e005a */
[----:B------:R-:W-:Y:S02]  /*e1c0*/  LOP3.LUT R38, R38, R88, RZ, 0xc0, !PT ;  /* 0x0000005826267212 */ /* 0x000fe400078ec0ff */
[----:B------:R-:W-:Y:S01]  /*e1d0*/  LOP3.LUT R160, R76, R160, RZ, 0xc0, !PT ;  /* 0x000000a04ca07212 */ /* 0x000fe200078ec0ff */
[----:B------:R-:W3:Y:S01]  /*e1e0*/  LDSM.16.MT88.4 R88, [R214+0x4400] ;  /* 0x00440000d658783b */ /* 0x000ee20000004200 */
[----:B------:R-:W-:Y:S02]  /*e1f0*/  LOP3.LUT R86, R78, R79, RZ, 0xc0, !PT ;  /* 0x0000004f4e567212 */ /* 0x000fe400078ec0ff */
[----:B------:R-:W-:-:S02]  /*e200*/  LOP3.LUT R87, R77, R87, RZ, 0xc0, !PT ;  /* 0x000000574d577212 */ /* 0x000fc400078ec0ff */
[----:B------:R-:W4:Y:S01]  /*e210*/  LDSM.16.MT88.4 R76, [R213+0x4400] ;  /* 0x00440000d54c783b */ /* 0x000f220000004200 */
[----:B------:R-:W-:Y:S01]  /*e220*/  LOP3.LUT R162, R5, R162, RZ, 0xc0, !PT ;  /* 0x000000a205a27212 */ /* 0x000fe200078ec0ff */
[--C-:B------:R-:W-:Y:S02]  /*e230*/  HSET2.LE.AND R5, R71, R143.reuse, PT ;  /* 0x0000008f47057233 */ /* 0x100fe40003803000 */
[--C-:B------:R-:W-:Y:S02]  /*e240*/  HSET2.LE.AND R51, R51, R143.reuse, PT ;  /* 0x0000008f33337233 */ /* 0x100fe40003803000 */
[----:B------:R-:W-:Y:S01]  /*e250*/  HSET2.LE.AND R48, R48, R143, PT ;  /* 0x0000008f30307233 */ /* 0x000fe20003803000 */
[----:B------:R-:W-:Y:S01]  /*e260*/  IMAD.MOV.U32 R92, RZ, RZ, R84 ;  /* 0x000000ffff5c7224 */ /* 0x000fe200078e0054 */
[----:B------:R-:W-:Y:S02]  /*e270*/  LOP3.LUT R5, R5, R44, RZ, 0xc0, !PT ;  /* 0x0000002c05057212 */ /* 0x000fe400078ec0ff */
[----:B------:R-:W-:-:S02]  /*e280*/  LOP3.LUT R84, R47, R50, RZ, 0xc0, !PT ;  /* 0x000000322f547212 */ /* 0x000fc400078ec0ff */
[----:B------:R-:W-:Y:S02]  /*e290*/  LOP3.LUT R85, R46, R85, RZ, 0xc0, !PT ;  /* 0x000000552e557212 */ /* 0x000fe400078ec0ff */
[----:B------:R-:W-:Y:S02]  /*e2a0*/  LOP3.LUT R150, R51, R150, RZ, 0xc0, !PT ;  /* 0x0000009633967212 */ /* 0x000fe400078ec0ff */
[----:B------:R-:W-:Y:S02]  /*e2b0*/  LOP3.LUT R151, R48, R151, RZ, 0xc0, !PT ;  /* 0x0000009730977212 */ /* 0x000fe400078ec0ff */
[C---:B------:R-:W-:Y:S08]  /*e2c0*/  HMMA.16816.F32.BF16 R48, R72.reuse, R94, RZ ;  /* 0x0000005e4830723c */ /* 0x040ff000000418ff */
[C---:B--2---:R-:W-:Y:S08]  /*e2d0*/  HMMA.16816.F32.BF16 R44, R72.reuse, R80, RZ ;  /* 0x00000050482c723c */ /* 0x044ff000000418ff */
[----:B------:R-:W-:Y:S01]  /*e2e0*/  HMMA.16816.F32.BF16 R72, R72, R82, RZ ;  /* 0x000000524848723c */ /* 0x000fe200000418ff */
[----:B------:R-:W-:Y:S01]  /*e2f0*/  HSET2.LE.AND R69, R69, R143, PT ;  /* 0x0000008f45457233 */ /* 0x000fe20003803000 */
[----:B------:R-:W-:-:S04]  /*e300*/  LOP3.LUT R161, R70, R161, RZ, 0xc0, !PT ;  /* 0x000000a146a17212 */ /* 0x000fc800078ec0ff */
[----:B------:R-:W-:Y:S02]  /*e310*/  LOP3.LUT R148, R69, R148, RZ, 0xc0, !PT ;  /* 0x0000009445947212 */ /* 0x000fe400078ec0ff */
[-C--:B---3--:R-:W-:Y:S08]  /*e320*/  HMMA.16816.F32.BF16 R32, R64, R88.reuse, R32 ;  /* 0x000000584020723c */ /* 0x088ff00000041820 */
[C---:B------:R-:W-:Y:S07]  /*e330*/  HMMA.16816.F32.BF16 R52, R56.reuse, R88, R52 ;  /* 0x000000583834723c */ /* 0x040fee0000041834 */
[----:B------:R-:W-:Y:S01]  /*e340*/  IMAD.MOV.U32 R89, RZ, RZ, R68 ;  /* 0x000000ffff597224 */ /* 0x000fe200078e0044 */
[C---:B----4-:R-:W-:Y:S08]  /*e350*/  HMMA.16816.F32.BF16 R44, R56.reuse, R76, R44 ;  /* 0x0000004c382c723c */ /* 0x050ff0000004182c */
[C---:B------:R-:W-:Y:S08]  /*e360*/  HMMA.16816.F32.BF16 R48, R56.reuse, R90, R48 ;  /* 0x0000005a3830723c */ /* 0x040ff00000041830 */
[----:B------:R-:W-:Y:S08]  /*e370*/  HMMA.16816.F32.BF16 R56, R56, R78, R72 ;  /* 0x0000004e3838723c */ /* 0x000ff00000041848 */
[C---:B------:R-:W-:Y:S08]  /*e380*/  HMMA.16816.F32.BF16 R68, R60.reuse, R80, RZ ;  /* 0x000000503c44723c */ /* 0x040ff000000418ff */
[C---:B------:R-:W-:Y:S08]  /*e390*/  HMMA.16816.F32.BF16 R72, R60.reuse, R94, RZ ;  /* 0x0000005e3c48723c */ /* 0x040ff000000418ff */
[----:B------:R-:W-:Y:S01]  /*e3a0*/  HMMA.16816.F32.BF16 R60, R60, R82, RZ ;  /* 0x000000523c3c723c */ /* 0x000fe200000418ff */
[----:B------:R-:W2:Y:S07]  /*e3b0*/  LDSM.16.MT88.4 R80, [R214+0x4800] ;  /* 0x00480000d650783b */ /* 0x000eae0000004200 */
[C---:B------:R-:W-:Y:S08]  /*e3c0*/  HMMA.16816.F32.BF16 R68, R64.reuse, R76, R68 ;  /* 0x0000004c4044723c */ /* 0x040ff00000041844 */
[C---:B------:R-:W-:Y:S08]  /*e3d0*/  HMMA.16816.F32.BF16 R72, R64.reuse, R90, R72 ;  /* 0x0000005a4048723c */ /* 0x040ff00000041848 */
[----:B------:R-:W-:Y:S01]  /*e3e0*/  HMMA.16816.F32.BF16 R64, R64, R78, R60 ;  /* 0x0000004e4040723c */ /* 0x000fe2000004183c */
[----:B------:R-:W3:Y:S04]  /*e3f0*/  LDSM.16.MT88.4 R76, [R213+0x4800] ;  /* 0x00480000d54c783b */ /* 0x000ee80000004200 */
[----:B------:R-:W4:Y:S03]  /*e400*/  LDSM.16.MT88.4 R60, [R214+0x4c00] ;  /* 0x004c0000d63c783b */ /* 0x000f260000004200 */
[C---:B--2---:R-:W-:Y:S08]  /*e410*/  HMMA.16816.F32.BF16 R52, R40.reuse, R80, R52 ;  /* 0x000000502834723c */ /* 0x044ff00000041834 */
[C---:B------:R-:W-:Y:S08]  /*e420*/  HMMA.16816.F32.BF16 R48, R40.reuse, R82, R48 ;  /* 0x000000522830723c */ /* 0x040ff00000041830 */
[C---:B---3--:R-:W-:Y:S08]  /*e430*/  HMMA.16816.F32.BF16 R44, R40.reuse, R76, R44 ;  /* 0x0000004c282c723c */ /* 0x048ff0000004182c */
[----:B------:R-:W-:Y:S01]  /*e440*/  HMMA.16816.F32.BF16 R40, R40, R78, R56 ;  /* 0x0000004e2828723c */ /* 0x000fe20000041838 */
[----:B------:R-:W2:Y:S07]  /*e450*/  LDSM.16.MT88.4 R56, [R213+0x4c00] ;  /* 0x004c0000d538783b */ /* 0x000eae0000004200 */
[C---:B------:R-:W-:Y:S08]  /*e460*/  HMMA.16816.F32.BF16 R32, R20.reuse, R80, R32 ;  /* 0x000000501420723c */ /* 0x040ff00000041820 */
[C---:B------:R-:W-:Y:S08]  /*e470*/  HMMA.16816.F32.BF16 R72, R20.reuse, R82, R72 ;  /* 0x000000521448723c */ /* 0x040ff00000041848 */
[C---:B------:R-:W-:Y:S08]  /*e480*/  HMMA.16816.F32.BF16 R68, R20.reuse, R76, R68 ;  /* 0x0000004c1444723c */ /* 0x040ff00000041844 */
[----:B------:R-:W-:Y:S01]  /*e490*/  HMMA.16816.F32.BF16 R64, R20, R78, R64 ;  /* 0x0000004e1440723c */ /* 0x000fe20000041840 */
[----:B------:R-:W-:Y:S07]  /*e4a0*/  LDSM.16.MT88.4 R20, [R213+0x5000] ;  /* 0x00500000d514783b */ /* 0x000fee0000004200 */
[C---:B----4-:R-:W-:Y:S08]  /*e4b0*/  HMMA.16816.F32.BF16 R52, R12.reuse, R60, R52 ;  /* 0x0000003c0c34723c */ /* 0x050ff00000041834 */
[C---:B------:R-:W-:Y:S08]  /*e4c0*/  HMMA.16816.F32.BF16 R48, R12.reuse, R62, R48 ;  /* 0x0000003e0c30723c */ /* 0x040ff00000041830 */
[C---:B--2---:R-:W-:Y:S08]  /*e4d0*/  HMMA.16816.F32.BF16 R44, R12.reuse, R56, R44 ;  /* 0x000000380c2c723c */ /* 0x044ff0000004182c */
[----:B------:R-:W-:Y:S01]  /*e4e0*/  HMMA.16816.F32.BF16 R40, R12, R58, R40 ;  /* 0x0000003a0c28723c */ /* 0x000fe20000041828 */
[----:B------:R-:W2:Y:S07]  /*e4f0*/  LDSM.16.MT88.4 R12, [R214+0x5000] ;  /* 0x00500000d60c783b */ /* 0x000eae0000004200 */
[C---:B------:R-:W-:Y:S08]  /*e500*/  HMMA.16816.F32.BF16 R32, R16.reuse, R60, R32 ;  /* 0x0000003c1020723c */ /* 0x040ff00000041820 */
[C---:B------:R-:W-:Y:S08]  /*e510*/  HMMA.16816.F32.BF16 R72, R16.reuse, R62, R72 ;  /* 0x0000003e1048723c */ /* 0x040ff00000041848 */
[C---:B------:R-:W-:Y:S08]  /*e520*/  HMMA.16816.F32.BF16 R68, R16.reuse, R56, R68 ;  /* 0x000000381044723c */ /* 0x040ff00000041844 */
[----:B------:R-:W-:Y:S01]  /*e530*/  HMMA.16816.F32.BF16 R64, R16, R58, R64 ;  /* 0x0000003a1040723c */ /* 0x000fe20000041840 */
[----:B------:R-:W3:Y:S04]  /*e540*/  LDSM.16.MT88.4 R16, [R214+0x5400] ;  /* 0x00540000d610783b */ /* 0x000ee80000004200 */
[----:B------:R-:W4:Y:S03]  /*e550*/  LDSM.16.MT88.4 R56, [R213+0x5400] ;  /* 0x00540000d538783b */ /* 0x000f260000004200 */
[C---:B--2---:R-:W-:Y:S08]  /*e560*/  HMMA.16816.F32.BF16 R32, R28.reuse, R12, R32 ;  /* 0x0000000c1c20723c */ /* 0x044ff00000041820 */
[C---:B------:R-:W-:Y:S08]  /*e570*/  HMMA.16816.F32.BF16 R72, R28.reuse, R14, R72 ;  /* 0x0000000e1c48723c */ /* 0x040ff00000041848 */
[C---:B------:R-:W-:Y:S08]  /*e580*/  HMMA.16816.F32.BF16 R68, R28.reuse, R20, R68 ;  /* 0x000000141c44723c */ /* 0x040ff00000041844 */
[----:B------:R-:W-:Y:S08]  /*e590*/  HMMA.16816.F32.BF16 R64, R28, R22, R64 ;  /* 0x000000161c40723c */ /* 0x000ff00000041840 */
[C---:B------:R-:W-:Y:S08]  /*e5a0*/  HMMA.16816.F32.BF16 R44, R8.reuse, R20, R44 ;  /* 0x00000014082c723c */ /* 0x040ff0000004182c */
[C---:B------:R-:W-:Y:S08]  /*e5b0*/  HMMA.16816.F32.BF16 R52, R8.reuse, R12, R52 ;  /* 0x0000000c0834723c */ /* 0x040ff00000041834 */
[C---:B------:R-:W-:Y:S01]  /*e5c0*/  HMMA.16816.F32.BF16 R48, R8.reuse, R14, R48 ;  /* 0x0000000e0830723c */ /* 0x040fe20000041830 */
[----:B------:R-:W2:Y:S07]  /*e5d0*/  LDSM.16.MT88.4 R12, [R214+0x5800] ;  /* 0x00580000d60c783b */ /* 0x000eae0000004200 */
[----:B------:R-:W-:Y:S01]  /*e5e0*/  HMMA.16816.F32.BF16 R40, R8, R22, R40 ;  /* 0x000000160828723c */ /* 0x000fe20000041828 */
[----:B------:R-:W1:Y:S01]  /*e5f0*/  LDSM.16.MT88.4 R8, [R213+0x5800] ;  /* 0x00580000d508783b */ /* 0x000e620000004200 */
[----:B------:R-:W-:-:S02]  /*e600*/  IMAD.MOV.U32 R31, RZ, RZ, R159 ;  /* 0x000000ffff1f7224 */ /* 0x000fc400078e009f */
[----:B------:R-:W-:-:S03]  /*e610*/  IMAD.MOV.U32 R20, RZ, RZ, R152 ;  /* 0x000000ffff147224 */ /* 0x000fc600078e0098 */
[----:B------:R-:W-:Y:S02]  /*e620*/  IMAD.MOV.U32 R22, RZ, RZ, R156 ;  /* 0x000000ffff167224 */ /* 0x000fe400078e009c */
[----:B------:R-:W-:Y:S01]  /*e630*/  IMAD.MOV.U32 R23, RZ, RZ, R154 ;  /* 0x000000ffff177224 */ /* 0x000fe200078e009a */
[C---:B---3--:R-:W-:Y:S01]  /*e640*/  HMMA.16816.F32.BF16 R32, R36.reuse, R16, R32 ;  /* 0x000000102420723c */ /* 0x048fe20000041820 */
[----:B------:R-:W-:Y:S01]  /*e650*/  IMAD.MOV.U32 R62, RZ, RZ, R93 ;  /* 0x000000ffff3e7224 */ /* 0x000fe200078e005d */
[----:B------:R-:W-:Y:S01]  /*e660*/  STG.E.U16 [R236.64+0x50], R31 ;  /* 0x0000501fec007986 */ /* 0x000fe2000c101524 */
[----:B------:R-:W-:Y:S02]  /*e670*/  IMAD.MOV.U32 R21, RZ, RZ, R135 ;  /* 0x000000ffff157224 */ /* 0x000fe400078e0087 */
[----:B------:R-:W-:Y:S01]  /*e680*/  IMAD.MOV.U32 R60, RZ, RZ, R89 ;  /* 0x000000ffff3c7224 */ /* 0x000fe200078e0059 */
[----:B------:R-:W-:Y:S01]  /*e690*/  STG.E.U16 [R236.64+0x52], R22 ;  /* 0x00005216ec007986 */ /* 0x000fe2000c101524 */
[----:B------:R-:W-:Y:S01]  /*e6a0*/  IMAD.MOV.U32 R63, RZ, RZ, R92 ;  /* 0x000000ffff3f7224 */ /* 0x000fe200078e005c */
[----:B------:R-:W-:Y:S02]  /*e6b0*/  HMMA.16816.F32.BF16 R72, R36, R18, R72 ;  /* 0x000000122448723c */ /* 0x000fe40000041848 */
[----:B------:R-:W-:Y:S01]  /*e6c0*/  STG.E.U16 [R242.64+0x50], R23 ;  /* 0x00005017f2007986 */ /* 0x000fe2000c101524 */
[----:B------:R-:W-:-:S03]  /*e6d0*/  IMAD.MOV.U32 R78, RZ, RZ, R157 ;  /* 0x000000ffff4e7224 */ /* 0x000fc600078e009d */
[----:B------:R-:W-:Y:S02]  /*e6e0*/  STG.E.U16 [R242.64+0x52], R20 ;  /* 0x00005214f2007986 */ /* 0x000fe4000c101524 */
[----:B----4-:R-:W-:Y:S01]  /*e6f0*/  HMMA.16816.F32.BF16 R68, R36, R56, R68 ;  /* 0x000000382444723c */ /* 0x010fe20000041844 */
[----:B------:R-:W-:Y:S01]  /*e700*/  IMAD.MOV.U32 R61, RZ, RZ, R158 ;  /* 0x000000ffff3d7224 */ /* 0x000fe200078e009e */
[----:B------:R-:W-:Y:S01]  /*e710*/  STG.E.U16 [R240.64+0x50], R182 ;  /* 0x000050b6f0007986 */ /* 0x000fe2000c101524 */
[----:B------:R-:W-:-:S05]  /*e720*/  IMAD.MOV.U32 R76, RZ, RZ, R155 ;  /* 0x000000ffff4c7224 */ /* 0x000fca00078e009b */
[----:B------:R-:W-:Y:S01]  /*e730*/  HMMA.16816.F32.BF16 R64, R36, R58, R64 ;  /* 0x0000003a2440723c */ /* 0x000fe20000041840 */
[----:B------:R-:W-:Y:S01]  /*e740*/  STG.E.U16 [R240.64+0x52], R181 ;  /* 0x000052b5f0007986 */ /* 0x000fe2000c101524 */
[----:B------:R-:W-:-:S03]  /*e750*/  IMAD.MOV.U32 R79, RZ, RZ, R153 ;  /* 0x000000ffff4f7224 */ /* 0x000fc600078e0099 */
[----:B------:R-:W-:Y:S04]  /*e760*/  STG.E.U16 [R238.64+0x50], R184 ;  /* 0x000050b8ee007986 */ /* 0x000fe8000c101524 */
[----:B------:R-:W-:Y:S01]  /*e770*/  STG.E.U16 [R238.64+0x52], R183 ;  /* 0x000052b7ee007986 */ /* 0x000fe2000c101524 */
[----:B------:R-:W-:Y:S03]  /*e780*/  HMMA.16816.F32.BF16 R44, R24, R56, R44 ;  /* 0x00000038182c723c */ /* 0x000fe6000004182c */
[----:B------:R-:W-:Y:S01]  /*e790*/  STG.E.U16 [R236.64+0x60], R21 ;  /* 0x00006015ec007986 */ /* 0x000fe2000c101524 */
[----:B------:R-:W-:-:S03]  /*e7a0*/  IMAD.MOV.U32 R77, RZ, RZ, R146 ;  /* 0x000000ffff4d7224 */ /* 0x000fc600078e0092 */
[----:B------:R-:W-:Y:S01]  /*e7b0*/  STG.E.U16 [R236.64+0x62], R62 ;  /* 0x0000623eec007986 */ /* 0x000fe2000c101524 */
[----:B------:R-:W-:-:S03]  /*e7c0*/  IMAD.MOV.U32 R83, RZ, RZ, R140 ;  /* 0x000000ffff537224 */ /* 0x000fc600078e008c */
[----:B------:R-:W-:Y:S01]  /*e7d0*/  STG.E.U16 [R242.64+0x60], R63 ;  /* 0x0000603ff2007986 */ /* 0x000fe2000c101524 */
[----:B------:R-:W-:-:S03]  /*e7e0*/  IMAD.MOV.U32 R82, RZ, RZ, R142 ;  /* 0x000000ffff527224 */ /* 0x000fc600078e008e */
[----:B------:R-:W-:Y:S04]  /*e7f0*/  STG.E.U16 [R242.64+0x62], R60 ;  /* 0x0000623cf2007986 */ /* 0x000fe8000c101524 */
[----:B------:R-:W-:Y:S04]  /*e800*/  STG.E.U16 [R240.64+0x60], R178 ;  /* 0x000060b2f0007986 */ /* 0x000fe8000c101524 */
[----:B------:R-:W-:Y:S01]  /*e810*/  STG.E.U16 [R240.64+0x62], R177 ;  /* 0x000062b1f0007986 */ /* 0x000fe2000c101524 */
[C---:B------:R-:W-:Y:S03]  /*e820*/  HMMA.16816.F32.BF16 R52, R24.reuse, R16, R52 ;  /* 0x000000101834723c */ /* 0x040fe60000041834 */
[----:B------:R-:W-:Y:S04]  /*e830*/  STG.E.U16 [R238.64+0x60], R180 ;  /* 0x000060b4ee007986 */ /* 0x000fe8000c101524 */
[----:B------:R-:W-:Y:S01]  /*e840*/  STG.E.U16 [R238.64+0x62], R179 ;  /* 0x000062b3ee007986 */ /* 0x000fe2000c101524 */
[C---:B------:R-:W-:Y:S03]  /*e850*/  HMMA.16816.F32.BF16 R48, R24.reuse, R18, R48 ;  /* 0x000000121830723c */ /* 0x040fe60000041830 */
[----:B------:R-:W-:Y:S04]  /*e860*/  STG.E.U16 [R236.64+0x70], R61 ;  /* 0x0000703dec007986 */ /* 0x000fe8000c101524 */
[----:B------:R-:W-:Y:S01]  /*e870*/  STG.E.U16 [R236.64+0x72], R78 ;  /* 0x0000724eec007986 */ /* 0x000fe2000c101524 */
[----:B------:R-:W-:Y:S03]  /*e880*/  HMMA.16816.F32.BF16 R40, R24, R58, R40 ;  /* 0x0000003a1828723c */ /* 0x000fe60000041828 */
[----:B------:R-:W-:Y:S04]  /*e890*/  STG.E.U16 [R242.64+0x70], R79 ;  /* 0x0000704ff2007986 */ /* 0x000fe8000c101524 */
        /* <DEDUP_REMOVED lines=14> */
[----:B------:R-:W-:Y:S01]  /*e980*/  STG.E.U16 [R236.64+0x92], R245 ;  /* 0x000092f5ec007986 */ /* 0x000fe2000c101524 */
[----:B------:R-:W-:-:S03]  /*e990*/  IMAD.MOV.U32 R81, RZ, RZ, R144 ;  /* 0x000000ffff517224 */ /* 0x000fc600078e0090 */
[----:B------:R-:W-:Y:S01]  /*e9a0*/  STG.E.U16 [R242.64+0x90], R250 ;  /* 0x000090faf2007986 */ /* 0x000fe2000c101524 */
[----:B------:R-:W-:-:S03]  /*e9b0*/  IMAD.MOV.U32 R80, RZ, RZ, R147 ;  /* 0x000000ffff507224 */ /* 0x000fc600078e0093 */
[----:B------:R-:W-:Y:S04]  /*e9c0*/  STG.E.U16 [R242.64+0x92], R249 ;  /* 0x000092f9f2007986 */ /* 0x000fe8000c101524 */
[----:B------:R-:W3:Y:S04]  /*e9d0*/  LDSM.16.MT88.4 R152, [R214+0x5c00] ;  /* 0x005c0000d698783b */ /* 0x000ee80000004200 */
[----:B------:R-:W-:Y:S04]  /*e9e0*/  STG.E.U16 [R240.64+0x90], R126 ;  /* 0x0000907ef0007986 */ /* 0x000fe8000c101524 */
[----:B------:R-:W-:Y:S04]  /*e9f0*/  STG.E.U16 [R240.64+0x92], R125 ;  /* 0x0000927df0007986 */ /* 0x000fe8000c101524 */
[----:B------:R-:W4:Y:S04]  /*ea00*/  LDSM.16.MT88.4 R16, [R213+0x5c00] ;  /* 0x005c0000d510783b */ /* 0x000f280000004200 */
[----:B------:R-:W-:Y:S04]  /*ea10*/  STG.E.U16 [R238.64+0x90], R128 ;  /* 0x00009080ee007986 */ /* 0x000fe8000c101524 */
[----:B------:R-:W-:Y:S01]  /*ea20*/  STG.E.U16 [R238.64+0x92], R127 ;  /* 0x0000927fee007986 */ /* 0x000fe2000c101524 */
[----:B------:R-:W-:-:S03]  /*ea30*/  IMAD.MOV.U32 R88, RZ, RZ, R137 ;  /* 0x000000ffff587224 */ /* 0x000fc600078e0089 */
[----:B------:R-:W-:Y:S01]  /*ea40*/  STG.E.U16 [R236.64+0xa0], R221 ;  /* 0x0000a0ddec007986 */ /* 0x000fe2000c101524 */
[----:B------:R-:W-:-:S03]  /*ea50*/  IMAD.MOV.U32 R89, RZ, RZ, R138 ;  /* 0x000000ffff597224 */ /* 0x000fc600078e008a */
[----:B------:R-:W-:Y:S01]  /*ea60*/  STG.E.U16 [R236.64+0xa2], R220 ;  /* 0x0000a2dcec007986 */ /* 0x000fe2000c101524 */
[----:B--2---:R-:W-:Y:S03]  /*ea70*/  HMMA.16816.F32.BF16 R32, R4, R12, R32 ;  /* 0x0000000c0420723c */ /* 0x004fe60000041820 */
[----:B------:R-:W-:Y:S01]  /*ea80*/  STG.E.U16 [R242.64+0xa0], R223 ;  /* 0x0000a0dff2007986 */ /* 0x000fe2000c101524 */
[----:B------:R-:W-:-:S03]  /*ea90*/  IMAD.MOV.U32 R91, RZ, RZ, R136 ;  /* 0x000000ffff5b7224 */ /* 0x000fc600078e0088 */
[----:B------:R-:W-:Y:S01]  /*eaa0*/  STG.E.U16 [R242.64+0xa2], R222 ;  /* 0x0000a2def2007986 */ /* 0x000fe2000c101524 */
[----:B------:R-:W-:Y:S01]  /*eab0*/  HMMA.16816.F32.BF16 R72, R4, R14, R72 ;  /* 0x0000000e0448723c */ /* 0x000fe20000041848 */
[----:B------:R-:W-:Y:S02]  /*eac0*/  IMAD.MOV.U32 R92, RZ, RZ, R139 ;  /* 0x000000ffff5c7224 */ /* 0x000fe400078e008b */
[----:B------:R-:W-:Y:S01]  /*ead0*/  STG.E.U16 [R240.64+0xa0], R122 ;  /* 0x0000a07af0007986 */ /* 0x000fe2000c101524 */
[----:B------:R-:W-:-:S03]  /*eae0*/  IMAD.MOV.U32 R90, RZ, RZ, R145 ;  /* 0x000000ffff5a7224 */ /* 0x000fc600078e0091 */
[----:B------:R-:W-:Y:S01]  /*eaf0*/  STG.E.U16 [R240.64+0xa2], R121 ;  /* 0x0000a279f0007986 */ /* 0x000fe2000c101524 */
[----:B-1----:R-:W-:Y:S01]  /*eb00*/  HMMA.16816.F32.BF16 R68, R4, R8, R68 ;  /* 0x000000080444723c */ /* 0x002fe20000041844 */
[----:B------:R-:W-:Y:S02]  /*eb10*/  IMAD.MOV.U32 R94, RZ, RZ, R133 ;  /* 0x000000ffff5e7224 */ /* 0x000fe400078e0085 */
[----:B------:R-:W-:Y:S01]  /*eb20*/  STG.E.U16 [R238.64+0xa0], R124 ;  /* 0x0000a07cee007986 */ /* 0x000fe2000c101524 */
[----:B------:R-:W-:-:S03]  /*eb30*/  IMAD.MOV.U32 R95, RZ, RZ, R134 ;  /* 0x000000ffff5f7224 */ /* 0x000fc600078e0086 */
[----:B------:R-:W-:Y:S01]  /*eb40*/  STG.E.U16 [R238.64+0xa2], R123 ;  /* 0x0000a27bee007986 */ /* 0x000fe2000c101524 */
[----:B------:R-:W-:Y:S03]  /*eb50*/  HMMA.16816.F32.BF16 R64, R4, R10, R64 ;  /* 0x0000000a0440723c */ /* 0x000fe60000041840 */
[----:B------:R-:W-:Y:S04]  /*eb60*/  STG.E.U16 [R236.64+0xb0], R205 ;  /* 0x0000b0cdec007986 */ /* 0x000fe8000c101524 */
[----:B------:R-:W-:Y:S01]  /*eb70*/  STG.E.U16 [R236.64+0xb2], R204 ;  /* 0x0000b2ccec007986 */ /* 0x000fe2000c101524 */
[----:B------:R-:W-:-:S03]  /*eb80*/  FADD.FTZ R4, R81, R80 ;  /* 0x0000005051047221 */ /* 0x000fc60000010000 */
[----:B------:R-:W-:Y:S01]  /*eb90*/  STG.E.U16 [R242.64+0xb0], R207 ;  /* 0x0000b0cff2007986 */ /* 0x000fe2000c101524 */
[----:B------:R-:W-:-:S03]  /*eba0*/  FADD.FTZ R7, R89, R88 ;  /* 0x0000005859077221 */ /* 0x000fc60000010000 */
[----:B------:R-:W-:Y:S01]  /*ebb0*/  STG.E.U16 [R242.64+0xb2], R206 ;  /* 0x0000b2cef2007986 */ /* 0x000fe2000c101524 */
[----:B------:R-:W-:-:S03]  /*ebc0*/  IMAD.MOV.U32 R93, RZ, RZ, R141 ;  /* 0x000000ffff5d7224 */ /* 0x000fc600078e008d */
[----:B------:R-:W-:Y:S01]  /*ebd0*/  STG.E.U16 [R240.64+0xb0], R118 ;  /* 0x0000b076f0007986 */ /* 0x000fe2000c101524 */
[----:B------:R-:W-:-:S03]  /*ebe0*/  FADD.FTZ R5, R91, R90 ;  /* 0x0000005a5b057221 */ /* 0x000fc60000010000 */
[----:B------:R-:W-:Y:S01]  /*ebf0*/  STG.E.U16 [R240.64+0xb2], R117 ;  /* 0x0000b275f0007986 */ /* 0x000fe2000c101524 */
[----:B------:R-:W-:Y:S01]  /*ec00*/  FADD.FTZ R4, R92, R4 ;  /* 0x000000045c047221 */ /* 0x000fe20000010000 */
[----:B------:R-:W-:Y:S02]  /*ec10*/  HMMA.16816.F32.BF16 R44, R84, R8, R44 ;  /* 0x00000008542c723c */ /* 0x000fe4000004182c */
[----:B------:R-:W-:Y:S01]  /*ec20*/  STG.E.U16 [R238.64+0xb0], R120 ;  /* 0x0000b078ee007986 */ /* 0x000fe2000c101524 */
[----:B------:R-:W-:-:S03]  /*ec30*/  FADD.FTZ R6, R95, R94 ;  /* 0x0000005e5f067221 */ /* 0x000fc60000010000 */
[----:B------:R-:W-:Y:S01]  /*ec40*/  STG.E.U16 [R238.64+0xb2], R119 ;  /* 0x0000b277ee007986 */ /* 0x000fe2000c101524 */
[----:B------:R-:W-:-:S03]  /*ec50*/  IADD3 R9, P1, R236, -0x100, RZ ;  /* 0xffffff00ec097810 */ /* 0x000fc60007f3e0ff */
[----:B------:R-:W-:Y:S01]  /*ec60*/  STG.E.U16 [R236.64+0xc0], R201 ;  /* 0x0000c0c9ec007986 */ /* 0x000fe2000c101524 */
[----:B------:R-:W-:-:S03]  /*ec70*/  FADD.FTZ R8, R100, R7 ;  /* 0x0000000764087221 */ /* 0x000fc60000010000 */
[----:B------:R-:W-:Y:S01]  /*ec80*/  STG.E.U16 [R236.64+0xc2], R200 ;  /* 0x0000c2c8ec007986 */ /* 0x000fe2000c101524 */
[----:B------:R-:W-:-:S03]  /*ec90*/  FADD.FTZ R5, R93, R5 ;  /* 0x000000055d057221 */ /* 0x000fc60000010000 */
[----:B------:R-:W-:Y:S01]  /*eca0*/  STG.E.U16 [R242.64+0xc0], R203 ;  /* 0x0000c0cbf2007986 */ /* 0x000fe2000c101524 */
[----:B------:R-:W-:-:S03]  /*ecb0*/  FADD.FTZ R4, R98, R4 ;  /* 0x0000000462047221 */ /* 0x000fc60000010000 */
[----:B------:R-:W-:Y:S01]  /*ecc0*/  STG.E.U16 [R242.64+0xc2], R202 ;  /* 0x0000c2caf2007986 */ /* 0x000fe2000c101524 */
[----:B------:R-:W-:-:S03]  /*ecd0*/  FADD.FTZ R6, R99, R6 ;  /* 0x0000000663067221 */ /* 0x000fc60000010000 */
        /* <DEDUP_REMOVED lines=9> */
[----:B------:R-:W-:Y:S01]  /*ed70*/  STG.E.U16 [R242.64+0xd0], R199 ;  /* 0x0000d0c7f2007986 */ /* 0x000fe2000c101524 */
[----:B------:R-:W-:-:S03]  /*ed80*/  FADD.FTZ R7, R97, R5 ;  /* 0x0000000561077221 */ /* 0x000fc60000010000 */
[----:B------:R-:W-:Y:S01]  /*ed90*/  STG.E.U16 [R242.64+0xd2], R198 ;  /* 0x0000d2c6f2007986 */ /* 0x000fe2000c101524 */
[----:B------:R-:W-:-:S03]  /*eda0*/  FADD.FTZ R5, R96, R6 ;  /* 0x0000000660057221 */ /* 0x000fc60000010000 */
[----:B------:R-:W1:Y:S04]  /*edb0*/  S2R R229, SR_TID.X ;  /* 0x0000000000e57919 */ /* 0x000e680000002100 */
[----:B------:R-:W-:Y:S04]  /*edc0*/  STG.E.U16 [R240.64+0xd0], R110 ;  /* 0x0000d06ef0007986 */ /* 0x000fe8000c101524 */
[----:B------:R-:W-:Y:S04]  /*edd0*/  STG.E.U16 [R240.64+0xd2], R109 ;  /* 0x0000d26df0007986 */ /* 0x000fe8000c101524 */
[----:B------:R-:W-:Y:S04]  /*ede0*/  STG.E.U16 [R238.64+0xd0], R112 ;  /* 0x0000d070ee007986 */ /* 0x000fe8000c101524 */
[----:B------:R-:W-:Y:S04]  /*edf0*/  STG.E.U16 [R238.64+0xd2], R111 ;  /* 0x0000d26fee007986 */ /* 0x000fe8000c101524 */
[----:B------:R-:W-:Y:S04]  /*ee00*/  STL [R1+0x1dc], R9 ;  /* 0x0001dc0901007387 */ /* 0x000fe80000100800 */
[----:B------:R-:W-:Y:S04]  /*ee10*/  STG.E.U16 [R236.64+0xe0], R193 ;  /* 0x0000e0c1ec007986 */ /* 0x000fe8000c101524 */
[----:B------:R-:W-:Y:S04]  /*ee20*/  STG.E.U16 [R236.64+0xe2], R192 ;  /* 0x0000e2c0ec007986 */ /* 0x000fe8000c101524 */
[----:B------:R-:W-:Y:S04]  /*ee30*/  STL [R1+0x1d8], R8 ;  /* 0x0001d80801007387 */ /* 0x000fe80000100800 */
[----:B------:R-:W-:Y:S04]  /*ee40*/  STG.E.U16 [R242.64+0xe0], R195 ;  /* 0x0000e0c3f2007986 */ /* 0x000fe8000c101524 */
[----:B------:R-:W-:Y:S04]  /*ee50*/  STG.E.U16 [R242.64+0xe2], R194 ;  /* 0x0000e2c2f2007986 */ /* 0x000fe8000c101524 */
[----:B------:R2:W-:Y:S04]  /*ee60*/  STL [R1+0x1d4], R4 ;  /* 0x0001d40401007387 */ /* 0x0005e80000100800 */
[----:B------:R1:W-:Y:S04]  /*ee70*/  STG.E.U16 [R240.64+0xe0], R106 ;  /* 0x0000e06af0007986 */ /* 0x0003e8000c101524 */
[----:B------:R1:W-:Y:S04]  /*ee80*/  STG.E.U16 [R240.64+0xe2], R105 ;  /* 0x0000e269f0007986 */ /* 0x0003e8000c101524 */
[----:B------:R1:W-:Y:S04]  /*ee90*/  STG.E.U16 [R238.64+0xe0], R108 ;  /* 0x0000e06cee007986 */ /* 0x0003e8000c101524 */
[----:B------:R1:W-:Y:S04]  /*eea0*/  STG.E.U16 [R238.64+0xe2], R107 ;  /* 0x0000e26bee007986 */ /* 0x0003e8000c101524 */
[----:B------:R1:W-:Y:S01]  /*eeb0*/  STG.E.U16 [R236.64+0xf0], R189 ;  /* 0x0000f0bdec007986 */ /* 0x0003e2000c101524 */
[----:B--2---:R-:W-:-:S03]  /*eec0*/  IADD3.X R4, R237, -0x1, RZ, P1, !PT ;  /* 0xffffffffed047810 */ /* 0x004fc60000ffe4ff */
[----:B------:R2:W-:Y:S04]  /*eed0*/  STG.E.U16 [R236.64+0xf2], R188 ;  /* 0x0000f2bcec007986 */ /* 0x0005e8000c101524 */
[----:B------:R2:W-:Y:S04]  /*eee0*/  STG.E.U16 [R242.64+0xf0], R191 ;  /* 0x0000f0bff2007986 */ /* 0x0005e8000c101524 */
[----:B------:R2:W-:Y:S04]  /*eef0*/  STG.E.U16 [R242.64+0xf2], R190 ;  /* 0x0000f2bef2007986 */ /* 0x0005e8000c101524 */
[----:B------:R2:W-:Y:S04]  /*ef00*/  STL [R1+0x1d0], R7 ;  /* 0x0001d00701007387 */ /* 0x0005e80000100800 */
[----:B------:R2:W-:Y:S04]  /*ef10*/  STG.E.U16 [R240.64+0xf0], R102 ;  /* 0x0000f066f0007986 */ /* 0x0005e8000c101524 */
[----:B------:R2:W-:Y:S04]  /*ef20*/  STG.E.U16 [R240.64+0xf2], R101 ;  /* 0x0000f265f0007986 */ /* 0x0005e8000c101524 */
[----:B------:R2:W-:Y:S01]  /*ef30*/  STL [R1+0x198], R5 ;  /* 0x0001980501007387 */ /* 0x0005e20000100800 */
[----:B------:R-:W-:-:S03]  /*ef40*/  HSET2.LE.AND R132, R132, R143, PT ;  /* 0x0000008f84847233 */ /* 0x000fc60003803000 */
[----:B------:R2:W-:Y:S04]  /*ef50*/  STG.E.U16 [R238.64+0xf0], R104 ;  /* 0x0000f068ee007986 */ /* 0x0005e8000c101524 */
[----:B------:R2:W-:Y:S04]  /*ef60*/  STG.E.U16 [R238.64+0xf2], R103 ;  /* 0x0000f267ee007986 */ /* 0x0005e8000c101524 */
[----:B------:R2:W-:Y:S01]  /*ef70*/  STL [R1+0x1e0], R4 ;  /* 0x0001e00401007387 */ /* 0x0005e20000100800 */
[----:B------:R-:W-:Y:S01]  /*ef80*/  LOP3.LUT R149, R132, R149, RZ, 0xc0, !PT ;  /* 0x0000009584957212 */ /* 0x000fe200078ec0ff */
[----:B-1----:R-:W-:Y:S01]  /*ef90*/  IMAD.SHL.U32 R229, R229, 0x2, RZ ;  /* 0x00000002e5e57824 */ /* 0x002fe200078e00ff */
[----:B---3--:R-:W-:Y:S01]  /*efa0*/  HMMA.16816.F32.BF16 R144, R160, R152, R32 ;  /* 0x00000098a090723c */ /* 0x008fe20000041820 */
[----:B------:R-:W-:-:S07]  /*efb0*/  UMOV UR5, UR7 ;  /* 0x0000000700057c82 */ /* 0x000fce0008000000 */
[----:B------:R-:W-:Y:S01]  /*efc0*/  HMMA.16816.F32.BF16 R132, R148, R152, R52 ;  /* 0x000000989484723c */ /* 0x000fe20000041834 */
[----:B------:R-:W-:-:S07]  /*efd0*/  LOP3.LUT R229, R229, 0x6, RZ, 0xc0, !PT ;  /* 0x00000006e5e57812 */ /* 0x000fce00078ec0ff */
[C---:B------:R-:W-:Y:S08]  /*efe0*/  HMMA.16816.F32.BF16 R136, R148.reuse, R154, R48 ;  /* 0x0000009a9488723c */ /* 0x040ff00000041830 */
[----:B----4-:R-:W-:Y:S08]  /*eff0*/  HMMA.16816.F32.BF16 R140, R148, R16, R44 ;  /* 0x00000010948c723c */ /* 0x010ff0000004182c */
[C---:B------:R-:W-:Y:S08]  /*f000*/  HMMA.16816.F32.BF16 R152, R160.reuse, R154, R72 ;  /* 0x0000009aa098723c */ /* 0x040ff00000041848 */
[----:B------:R-:W-:Y:S08]  /*f010*/  HMMA.16816.F32.BF16 R156, R160, R16, R68 ;  /* 0x00000010a09c723c */ /* 0x000ff00000041844 */
[-C--:B------:R-:W-:Y:S08]  /*f020*/  HMMA.16816.F32.BF16 R148, R148, R18.reuse, R40 ;  /* 0x000000129494723c */ /* 0x080ff00000041828 */
[----:B------:R-:W-:Y:S01]  /*f030*/  HMMA.16816.F32.BF16 R160, R160, R18, R64 ;  /* 0x00000012a0a0723c */ /* 0x000fe20000041840 */
[----:B------:R-:W-:Y:S11]  /*f040*/  @!P0 BRA `(.L_x_381) ;  /* 0x0000c78000008947 */ /* 0x000ff60003800000 */
[----:B--2---:R-:W2:Y:S04]  /*f050*/  LDL.64 R92, [R1+0x190] ;  /* 0x00019000015c7983 */ /* 0x004ea80000100a00 */
[----:B------:R-:W3:Y:S01]  /*f060*/  LDL R252, [R1+0x178] ;  /* 0x0001780001fc7983 */ /* 0x000ee20000100800 */
[----:B------:R-:W-:Y:S01]  /*f070*/  UIADD3 UR5, UR26, -0x2, URZ ;  /* 0xfffffffe1a057890 */ /* 0x000fe2000fffe03f */
[----:B------:R-:W-:-:S04]  /*f080*/  DEPBAR.LE SB0, 0x0 ;  /* 0x000080000000791a */ /* 0x000fc80000000000 */
[----:B------:R-:W-:Y:S01]  /*f090*/  USHF.R.S32.HI UR10, URZ, 0x1f, UR5 ;  /* 0x0000001f3f0a7899 */ /* 0x000fe20008011405 */
[----:B------:R-:W-:Y:S01]  /*f0a0*/  IMAD.U32 R4, RZ, RZ, UR5 ;  /* 0x00000005ff047e24 */ /* 0x000fe2000f8e00ff */
[----:B------:R-:W-:Y:S01]  /*f0b0*/  UIMAD UR7, UR22, UR5, URZ ;  /* 0x00000005160772a4 */ /* 0x000fe2000f8e023f */
[----:B------:R-:W-:Y:S01]  /*f0c0*/  IMAD.U32 R9, RZ, RZ, UR4 ;  /* 0x00000004ff097e24 */ /* 0x000fe2000f8e00ff */
[----:B------:R-:W-:Y:S01]  /*f0d0*/  UISETP.GE.AND UP0, UPT, UR26, 0x3, UPT ;  /* 0x000000031a00788c */ /* 0x000fe2000bf06270 */
[----:B-----5:R-:W-:Y:S01]  /*f0e0*/  IMAD.WIDE.U32 R10, R4, UR33, R226 ;  /* 0x00000021040a7c25 */ /* 0x020fe2000f8e00e2 */
[----:B------:R-:W-:-:S03]  /*f0f0*/  UIMAD UR7, UR10, UR33, UR7 ;  /* 0x000000210a0772a4 */ /* 0x000fc6000f8e0207 */
[----:B------:R-:W-:Y:S02]  /*f100*/  IMAD.U32 R8, RZ, RZ, UR4 ;  /* 0x00000004ff087e24 */ /* 0x000fe4000f8e00ff */
[----:B------:R-:W-:Y:S01]  /*f110*/  IMAD.U32 R4, RZ, RZ, UR4 ;  /* 0x00000004ff047e24 */ /* 0x000fe2000f8e00ff */
[----:B------:R-:W-:Y:S01]  /*f120*/  IADD3 R11, R11, UR7, RZ ;  /* 0x000000070b0b7c10 */ /* 0x000fe2000fffe0ff */
[----:B------:R-:W-:Y:S01]  /*f130*/  BAR.SYNC.DEFER_BLOCKING 0x0 ;  /* 0x0000000000007b1d */ /* 0x000fe20000010000 */
[----:B--2---:R-:W-:-:S13]  /*f140*/  ISETP.GE.AND P1, PT, R92, c[0x0][0x220], PT ;  /* 0x000088005c007a0c */ /* 0x004fda0003f26270 */
[----:B------:R-:W-:Y:S01]  /*f150*/  @!P1 IMAD.MOV.U32 R5, RZ, RZ, c[0x0][0x1a4] ;  /* 0x00006900ff059624 */ /* 0x000fe200078e00ff */
[----:B------:R-:W-:Y:S01]  /*f160*/  @!P1 LEA R9, P2, R9, R10, 0x6 ;  /* 0x0000000a09099211 */ /* 0x000fe200078430ff */
[----:B---3--:R-:W-:Y:S01]  /*f170*/  @P1 STS [R252+0x4000], RZ ;  /* 0x004000fffc001388 */ /* 0x008fe20000000800 */
[C---:B------:R-:W-:Y:S02]  /*f180*/  @!P1 IADD3 R7, P0, R10.reuse, UR35, RZ ;  /* 0x000000230a079c10 */ /* 0x040fe4000ff1e0ff */
[----:B------:R-:W-:Y:S01]  /*f190*/  @!P1 LEA R16, P3, R10, c[0x0][0x170], 0x1 ;  /* 0x00005c000a109a11 */ /* 0x000fe200078608ff */
[----:B------:R-:W-:Y:S01]  /*f1a0*/  @P1 STS [R252+0x4004], RZ ;  /* 0x004004fffc001388 */ /* 0x000fe20000000800 */
[----:B------:R-:W-:Y:S01]  /*f1b0*/  @!P1 LEA.HI.X R8, R8, R11, R5, 0x6, P2 ;  /* 0x0000000b08089211 */ /* 0x000fe200010f3405 */
[----:B------:R-:W-:Y:S01]  /*f1c0*/  @!P1 IMAD R5, R5, 0x60, RZ ;  /* 0x0000006005059824 */ /* 0x000fe200078e02ff */
[----:B------:R-:W-:Y:S01]  /*f1d0*/  @!P1 IADD3.X R6, R11, UR23, RZ, P0, !PT ;  /* 0x000000170b069c10 */ /* 0x000fe200087fe4ff */
[----:B------:R-:W-:Y:S01]  /*f1e0*/  @P1 STS.64 [R252+0x4008], RZ ;  /* 0x004008fffc001388 */ /* 0x000fe20000000a00 */
[--C-:B------:R-:W-:Y:S01]  /*f1f0*/  @!P1 LEA.HI.X R17, R10, c[0x0][0x174], R11.reuse, 0x1, P3 ;  /* 0x00005d000a119a11 */ /* 0x100fe200018f0c0b */
[----:B------:R-:W-:Y:S01]  /*f200*/  @!P1 IMAD.WIDE.U32 R10, R4, 0x60, R10 ;  /* 0x00000060040a9825 */ /* 0x000fe200078e000a */
[----:B------:R-:W-:-:S02]  /*f210*/  @!P1 LEA R12, P0, R9, c[0x0][0x170], 0x1 ;  /* 0x00005c00090c9a11 */ /* 0x000fc400078008ff */
[----:B------:R-:W-:Y:S01]  /*f220*/  @!P1 LEA R14, P2, R7, c[0x0][0x170], 0x1 ;  /* 0x00005c00070e9a11 */ /* 0x000fe200078408ff */
[----:B------:R-:W-:Y:S01]  /*f230*/  @!P1 IMAD.IADD R5, R5, 0x1, R11 ;  /* 0x0000000105059824 */ /* 0x000fe200078e020b */
[----:B------:R-:W-:Y:S01]  /*f240*/  @!P1 LEA.HI.X R13, R9, c[0x0][0x174], R8, 0x1, P0 ;  /* 0x00005d00090d9a11 */ /* 0x000fe200000f0c08 */
[----:B------:R-:W-:Y:S01]  /*f250*/  @!PT LDS RZ, [RZ] ;  /* 0x00000000fffff984 */ /* 0x000fe20000000800 */
[----:B------:R-:W-:Y:S01]  /*f260*/  @!PT LDS RZ, [RZ] ;  /* 0x00000000fffff984 */ /* 0x000fe20000000800 */
[----:B------:R-:W-:Y:S01]  /*f270*/  @!PT LDS RZ, [RZ] ;  /* 0x00000000fffff984 */ /* 0x000fe20000000800 */
[----:B------:R1:W-:Y:S01]  /*f280*/  @!P1 LDGSTS.E.BYPASS.LTC128B.128 [R252+0x4000], [R16.64] ;  /* 0x0400000010fc9fae */ /* 0x0003e2000b901d64 */
[----:B------:R-:W-:Y:S02]  /*f290*/  @!P1 LEA.HI.X R15, R7, c[0x0][0x174], R6, 0x1, P2 ;  /* 0x00005d00070f9a11 */ /* 0x000fe400010f0c06 */
[C---:B------:R-:W-:Y:S01]  /*f2a0*/  @!P1 LEA R4, P0, R10.reuse, c[0x0][0x170], 0x1 ;  /* 0x00005c000a049a11 */ /* 0x040fe200078008ff */
[----:B------:R-:W-:Y:S03]  /*f2b0*/  @P1 STS.128 [R252+0x4800], RZ ;  /* 0x004800fffc001388 */ /* 0x000fe60000000c00 */
[----:B------:R-:W-:Y:S01]  /*f2c0*/  @!P1 LEA.HI.X R5, R10, c[0x0][0x174], R5, 0x1, P0 ;  /* 0x00005d000a059a11 */ /* 0x000fe200000f0c05 */
[----:B------:R-:W-:Y:S01]  /*f2d0*/  @!PT LDS RZ, [RZ] ;  /* 0x00000000fffff984 */ /* 0x000fe20000000800 */
[----:B------:R-:W-:Y:S01]  /*f2e0*/  @!PT LDS RZ, [RZ] ;  /* 0x00000000fffff984 */ /* 0x000fe20000000800 */
[----:B------:R-:W-:Y:S01]  /*f2f0*/  @!PT LDS RZ, [RZ] ;  /* 0x00000000fffff984 */ /* 0x000fe20000000800 */
[----:B------:R2:W-:Y:S01]  /*f300*/  @!P1 LDGSTS.E.BYPASS.LTC128B.128 [R252+0x4800], [R14.64] ;  /* 0x048000000efc9fae */ /* 0x0005e2000b901d64 */
[----:B------:R-:W-:-:S03]  /*f310*/  PLOP3.LUT P0, PT, PT, PT, UP0, 0x80, 0x0 ;  /* 0x000000000000781c */ /* 0x000fc60003f0f008 */
        /* <DEDUP_REMOVED lines=16> */
[----:B---3--:R-:W3:Y:S04]  /*f420*/  LDSM.16.M88.4 R4, [R218+0x1000] ;  /* 0x00100000da04783b */ /* 0x008ee80000000200 */
[----:B------:R-:W1:Y:S04]  /*f430*/  LDSM.16.M88.4 R176, [R217+0x3800] ;  /* 0x00380000d9b0783b */ /* 0x000e680000000200 */
[----:B------:R-:W4:Y:S04]  /*f440*/  LDSM.16.M88.4 R128, [R217+0x3c00] ;  /* 0x003c0000d980783b */ /* 0x000f280000000200 */
[----:B------:R-:W-:Y:S04]  /*f450*/  LDSM.16.M88.4 R200, [R215] ;  /* 0x00000000d7c8783b */ /* 0x000fe80000000200 */
[----:B------:R-:W1:Y:S04]  /*f460*/  LDSM.16.M88.4 R72, [R216+0x1000] ;  /* 0x00100000d848783b */ /* 0x000e680000000200 */
[----:B------:R-:W1:Y:S04]  /*f470*/  LDSM.16.M88.4 R120, [R212] ;  /* 0x00000000d478783b */ /* 0x000e680000000200 */
[----:B------:R-:W1:Y:S04]  /*f480*/  LDSM.16.M88.4 R116, [R211] ;  /* 0x00000000d374783b */ /* 0x000e680000000200 */
[----:B------:R-:W1:Y:S04]  /*f490*/  LDSM.16.M88.4 R112, [R210] ;  /* 0x00000000d270783b */ /* 0x000e680000000200 */
[----:B------:R-:W1:Y:S04]  /*f4a0*/  LDSM.16.M88.4 R108, [R209] ;  /* 0x00000000d16c783b */ /* 0x000e680000000200 */
[----:B------:R-:W1:Y:S04]  /*f4b0*/  LDSM.16.M88.4 R104, [R208] ;  /* 0x00000000d068783b */ /* 0x000e680000000200 */
[----:B------:R-:W1:Y:S01]  /*f4c0*/  LDSM.16.M88.4 R100, [R171] ;  /* 0x00000000ab64783b */ /* 0x000e620000000200 */
[C---:B---3--:R-:W-:Y:S03]  /*f4d0*/  HMMA.16816.F32.BF16 R64, R4.reuse, R204, RZ ;  /* 0x000000cc0440723c */ /* 0x048fe600000418ff */
[----:B------:R-:W3:Y:S04]  /*f4e0*/  LDSM.16.M88.4 R96, [R170] ;  /* 0x00000000aa60783b */ /* 0x000ee80000000200 */
[----:B------:R-:W1:Y:S01]  /*f4f0*/  LDSM.16.M88.4 R172, [R218] ;  /* 0x00000000daac783b */ /* 0x000e620000000200 */
[C---:B------:R-:W-:Y:S03]  /*f500*/  HMMA.16816.F32.BF16 R56, R4.reuse, R196, RZ ;  /* 0x000000c40438723c */ /* 0x040fe600000418ff */
[----:B------:R-:W1:Y:S04]  /*f510*/  LDSM.16.M88.4 R124, [R216] ;  /* 0x00000000d87c783b */ /* 0x000e680000000200 */
[----:B------:R-:W0:Y:S01]  /*f520*/  LDGDEPBAR ;  /* 0x00000000000079af */ /* 0x000e220000000000 */
[C---:B------:R-:W-:Y:S08]  /*f530*/  HMMA.16816.F32.BF16 R48, R4.reuse, R192, RZ ;  /* 0x000000c00430723c */ /* 0x040ff000000418ff */
[C---:B------:R-:W-:Y:S08]  /*f540*/  HMMA.16816.F32.BF16 R40, R4.reuse, R188, RZ ;  /* 0x000000bc0428723c */ /* 0x040ff000000418ff */
[----:B------:R-:W-:Y:S01]  /*f550*/  HMMA.16816.F32.BF16 R32, R4, R184, RZ ;  /* 0x000000b80420723c */ /* 0x000fe200000418ff */
[----:B------:R-:W-:-:S07]  /*f560*/  DEPBAR.LE SB0, 0x0 ;  /* 0x000080000000791a */ /* 0x000fce0000000000 */
[C---:B------:R-:W-:Y:S08]  /*f570*/  HMMA.16816.F32.BF16 R24, R4.reuse, R180, RZ ;  /* 0x000000b40418723c */ /* 0x040ff000000418ff */
[C---:B-1----:R-:W-:Y:S08]  /*f580*/  HMMA.16816.F32.BF16 R16, R4.reuse, R176, RZ ;  /* 0x000000b00410723c */ /* 0x042ff000000418ff */
[C---:B----4-:R-:W-:Y:S08]  /*f590*/  HMMA.16816.F32.BF16 R8, R4.reuse, R128, RZ ;  /* 0x000000800408723c */ /* 0x050ff000000418ff */
[C---:B------:R-:W-:Y:S08]  /*f5a0*/  HMMA.16816.F32.BF16 R60, R4.reuse, R206, RZ ;  /* 0x000000ce043c723c */ /* 0x040ff000000418ff */
[C---:B------:R-:W-:Y:S08]  /*f5b0*/  HMMA.16816.F32.BF16 R52, R4.reuse, R198, RZ ;  /* 0x000000c60434723c */ /* 0x040ff000000418ff */
[C---:B------:R-:W-:Y:S08]  /*f5c0*/  HMMA.16816.F32.BF16 R44, R4.reuse, R194, RZ ;  /* 0x000000c2042c723c */ /* 0x040ff000000418ff */
[C---:B------:R-:W-:Y:S08]  /*f5d0*/  HMMA.16816.F32.BF16 R36, R4.reuse, R190, RZ ;  /* 0x000000be0424723c */ /* 0x040ff000000418ff */
[C---:B------:R-:W-:Y:S08]  /*f5e0*/  HMMA.16816.F32.BF16 R28, R4.reuse, R186, RZ ;  /* 0x000000ba041c723c */ /* 0x040ff000000418ff */
[C---:B------:R-:W-:Y:S08]  /*f5f0*/  HMMA.16816.F32.BF16 R20, R4.reuse, R182, RZ ;  /* 0x000000b60414723c */ /* 0x040ff000000418ff */
[C---:B--2---:R-:W-:Y:S08]  /*f600*/  HMMA.16816.F32.BF16 R12, R4.reuse, R178, RZ ;  /* 0x000000b2040c723c */ /* 0x044ff000000418ff */
[----:B------:R-:W-:Y:S08]  /*f610*/  HMMA.16816.F32.BF16 R4, R4, R130, RZ ;  /* 0x000000820404723c */ /* 0x000ff000000418ff */
[C---:B------:R-:W-:Y:S08]  /*f620*/  HMMA.16816.F32.BF16 R64, R72.reuse, R200, R64 ;  /* 0x000000c84840723c */ /* 0x040ff00000041840 */
[C---:B------:R-:W-:Y:S08]  /*f630*/  HMMA.16816.F32.BF16 R56, R72.reuse, R120, R56 ;  /* 0x000000784838723c */ /* 0x040ff00000041838 */
[C---:B------:R-:W-:Y:S08]  /*f640*/  HMMA.16816.F32.BF16 R48, R72.reuse, R116, R48 ;  /* 0x000000744830723c */ /* 0x040ff00000041830 */
        /* <DEDUP_REMOVED lines=46> */
[----:B------:R-:W-:Y:S05]  /*f930*/  @!P0 BRA `(.L_x_382) ;  /* 0x000003a000008947 */ /* 0x000fea0003800000 */
[----:B------:R-:W2:Y:S01]  /*f940*/  LDL.64 R248, [R1+0x188] ;  /* 0x0001880001f87983 */ /* 0x000ea20000100a00 */
[----:B------:R-:W-:Y:S01]  /*f950*/  UIADD3 UR7, UR26, -0x3, URZ ;  /* 0xfffffffd1a077890 */ /* 0x000fe2000fffe03f */
[----:B------:R-:W-:Y:S01]  /*f960*/  IMAD.U32 R99, RZ, RZ, UR6 ;  /* 0x00000006ff637e24 */ /* 0x000fe2000f8e00ff */
[----:B------:R-:W-:Y:S01]  /*f970*/  BSSY B0, `(.L_x_383) ;  /* 0x0000035000007945 */ /* 0x000fe20003800000 */
[----:B------:R-:W-:Y:S01]  /*f980*/  IMAD.U32 R97, RZ, RZ, UR6 ;  /* 0x00000006ff617e24 */ /* 0x000fe2000f8e00ff */
[----:B------:R-:W-:Y:S01]  /*f990*/  USHF.R.S32.HI UR4, URZ, 0x1f, UR7 ;  /* 0x0000001f3f047899 */ /* 0x000fe20008011407 */
[----:B------:R-:W-:Y:S01]  /*f9a0*/  @!P1 IMAD.MOV.U32 R101, RZ, RZ, c[0x0][0x19c] ;  /* 0x00006700ff659624 */ /* 0x000fe200078e00ff */
[----:B------:R1:W-:Y:S01]  /*f9b0*/  @P1 STS [R252+0x2000], RZ ;  /* 0x002000fffc001388 */ /* 0x0003e20000000800 */
[----:B------:R-:W-:Y:S01]  /*f9c0*/  IMAD.U32 R96, RZ, RZ, UR7 ;  /* 0x00000007ff607e24 */ /* 0x000fe2000f8e00ff */
[----:B------:R-:W-:Y:S01]  /*f9d0*/  UIMAD UR7, UR8, UR7, URZ ;  /* 0x00000007080772a4 */ /* 0x000fe2000f8e023f */
[----:B------:R-:W-:Y:S01]  /*f9e0*/  IMAD.U32 R98, RZ, RZ, UR6 ;  /* 0x00000006ff627e24 */ /* 0x000fe2000f8e00ff */
[----:B------:R1:W-:Y:S01]  /*f9f0*/  @P1 STS [R252+0x2004], RZ ;  /* 0x002004fffc001388 */ /* 0x0003e20000000800 */
[----:B------:R-:W-:Y:S01]  /*fa00*/  @!P1 IMAD.MOV.U32 R100, RZ, RZ, c[0x0][0x19c] ;  /* 0x00006700ff649624 */ /* 0x000fe200078e00ff */
[----:B------:R-:W-:-:S02]  /*fa10*/  UIMAD UR4, UR4, UR9, UR7 ;  /* 0x00000009040472a4 */ /* 0x000fc4000f8e0207 */
[----:B------:R1:W-:Y:S01]  /*fa20*/  @P1 STS.64 [R252+0x2008], RZ ;  /* 0x002008fffc001388 */ /* 0x0003e20000000a00 */
[----:B--2---:R-:W-:-:S04]  /*fa30*/  IMAD.WIDE.U32 R102, R96, UR9, R248 ;  /* 0x0000000960667c25 */ /* 0x004fc8000f8e00f8 */
[----:B------:R-:W-:Y:S01]  /*fa40*/  IMAD.U32 R96, RZ, RZ, UR6 ;  /* 0x00000006ff607e24 */ /* 0x000fe2000f8e00ff */
[-C--:B------:R-:W-:Y:S02]  /*fa50*/  @!P1 LEA R99, P3, R99, R102.reuse, 0x5 ;  /* 0x0000006663639211 */ /* 0x080fe400078628ff */
[----:B------:R-:W-:Y:S02]  /*fa60*/  IADD3 R105, R103, UR4, RZ ;  /* 0x0000000467697c10 */ /* 0x000fe4000fffe0ff */
[----:B------:R-:W-:Y:S02]  /*fa70*/  @!P1 LEA R97, P2, R97, R102, 0x6 ;  /* 0x0000006661619211 */ /* 0x000fe400078430ff */
[----:B------:R-:W-:Y:S02]  /*fa80*/  @!P1 LEA R108, P4, R102, c[0x0][0x168], 0x1 ;  /* 0x00005a00666c9a11 */ /* 0x000fe400078808ff */
[----:B------:R-:W-:Y:S02]  /*fa90*/  @!P1 LEA.HI.X R98, R98, R105, R101, 0x5, P3 ;  /* 0x0000006962629211 */ /* 0x000fe400018f2c65 */
[----:B------:R-:W-:-:S02]  /*faa0*/  @!P1 LEA R106, P3, R99, c[0x0][0x168], 0x1 ;  /* 0x00005a00636a9a11 */ /* 0x000fc400078608ff */
        /* <DEDUP_REMOVED lines=33> */
.L_x_384:
[----:B------:R-:W-:Y:S05]  /*fcc0*/  BSYNC B0 ;  /* 0x0000000000007941 */ /* 0x000fea0003800000 */
.L_x_383:
[----:B------:R-:W0:Y:S02]  /*fcd0*/  LDGDEPBAR ;  /* 0x00000000000079af */ /* 0x000e240000000000 */
.L_x_382:
[----:B------:R-:W-:Y:S01]  /*fce0*/  STL [R1+0x434], R144 ;  /* 0x0004349001007387 */ /* 0x000fe20000100800 */
[----:B--2---:R-:W-:Y:S01]  /*fcf0*/  IMAD.U32 R98, RZ, RZ, UR5 ;  /* 0x00000005ff627e24 */ /* 0x004fe2000f8e00ff */
[----:B------:R-:W-:Y:S02]  /*fd00*/  USHF.L.U32 UR4, UR5, 0x2, URZ ;  /* 0x0000000205047899 */ /* 0x000fe4000800063f */
[----:B------:R-:W-:Y:S02]  /*fd10*/  STL [R1+0x430], R145 ;  /* 0x0004309101007387 */ /* 0x000fe40000100800 */
[----:B------:R-:W-:Y:S02]  /*fd20*/  ULOP3.LUT UR4, UR4, UR29, URZ, 0x3c, !UPT ;  /* 0x0000001d04047292 */ /* 0x000fe4000f8e3c3f */
[----:B------:R-:W-:Y:S04]  /*fd30*/  STL [R1+0x42c], R152 ;  /* 0x00042c9801007387 */ /* 0x000fe80000100800 */
[----:B------:R-:W-:Y:S04]  /*fd40*/  STL [R1+0x428], R153 ;  /* 0x0004289901007387 */ /* 0x000fe80000100800 */
[----:B------:R-:W-:Y:S04]  /*fd50*/  STL [R1+0x424], R156 ;  /* 0x0004249c01007387 */ /* 0x000fe80000100800 */
[----:B------:R-:W-:Y:S04]  /*fd60*/  STL [R1+0x420], R157 ;  /* 0x0004209d01007387 */ /* 0x000fe80000100800 */
[----:B------:R-:W-:Y:S04]  /*fd70*/  STL [R1+0x41c], R160 ;  /* 0x00041ca001007387 */ /* 0x000fe80000100800 */
[----:B------:R-:W-:Y:S04]  /*fd80*/  STL [R1+0x418], R161 ;  /* 0x000418a101007387 */ /* 0x000fe80000100800 */
[----:B------:R2:W-:Y:S04]  /*fd90*/  STL [R1+0x414], R146 ;  /* 0x0004149201007387 */ /* 0x0005e80000100800 */
[----:B------:R3:W-:Y:S04]  /*fda0*/  STL [R1+0x410], R147 ;  /* 0x0004109301007387 */ /* 0x0007e80000100800 */
[----:B------:R4:W-:Y:S04]  /*fdb0*/  STL [R1+0x40c], R154 ;  /* 0x00040c9a01007387 */ /* 0x0009e80000100800 */
[----:B------:R-:W-:Y:S04]  /*fdc0*/  STL [R1+0x408], R155 ;  /* 0x0004089b01007387 */ /* 0x000fe80000100800 */
[----:B------:R1:W-:Y:S04]  /*fdd0*/  STL [R1+0x404], R158 ;  /* 0x0004049e01007387 */ /* 0x0003e80000100800 */
[----:B------:R1:W-:Y:S04]  /*fde0*/  STL [R1+0x400], R159 ;  /* 0x0004009f01007387 */ /* 0x0003e80000100800 */
[----:B------:R1:W-:Y:S01]  /*fdf0*/  STL [R1+0x3fc], R162 ;  /* 0x0003fca201007387 */ /* 0x0003e20000100800 */
[----:B--2---:R-:W-:-:S03]  /*fe00*/  IMAD R146, R98, 0x80, R229 ;  /* 0x0000008062927824 */ /* 0x004fc600078e02e5 */
[----:B------:R2:W-:Y:S02]  /*fe10*/  STL [R1+0x3f8], R163 ;  /* 0x0003f8a301007387 */ /* 0x0005e40000100800 */
[C---:B---3--:R-:W-:Y:S02]  /*fe20*/  IADD3 R147, R146.reuse, 0x1, RZ ;  /* 0x0000000192937810 */ /* 0x048fe40007ffe0ff */
[----:B------:R-:W-:Y:S01]  /*fe30*/  STL [R1+0x3f4], R132 ;  /* 0x0003f48401007387 */ /* 0x000fe20000100800 */
[CC--:B------:R-:W-:Y:S02]  /*fe40*/  ISETP.GE.AND P1, PT, R146.reuse, R244.reuse, PT ;  /* 0x000000f49200720c */ /* 0x0c0fe40003f26270 */
[C---:B------:R-:W-:Y:S01]  /*fe50*/  IADD3 R98, R146.reuse, 0x9, RZ ;  /* 0x0000000992627810 */ /* 0x040fe20007ffe0ff */
[----:B------:R-:W-:Y:S01]  /*fe60*/  STL [R1+0x3f0], R133 ;  /* 0x0003f08501007387 */ /* 0x000fe20000100800 */
[C---:B-1----:R-:W-:Y:S02]  /*fe70*/  IADD3 R106, R146.reuse, 0x11, RZ ;  /* 0x00000011926a7810 */ /* 0x042fe40007ffe0ff */
[----:B------:R-:W-:Y:S01]  /*fe80*/  ISETP.GE.AND P6, PT, R147, R244, PT ;  /* 0x000000f49300720c */ /* 0x000fe20003fc6270 */
[----:B------:R1:W-:Y:S01]  /*fe90*/  STL [R1+0x3ec], R136 ;  /* 0x0003ec8801007387 */ /* 0x0003e20000100800 */
[----:B------:R-:W-:-:S02]  /*fea0*/  IADD3 R102, R146, 0x10, RZ ;  /* 0x0000001092667810 */ /* 0x000fc40007ffe0ff */
[C---:B----4-:R-:W-:Y:S01]  /*feb0*/  IADD3 R154, R146.reuse, 0x18, RZ ;  /* 0x00000018929a7810 */ /* 0x050fe20007ffe0ff */
[----:B------:R3:W-:Y:S01]  /*fec0*/  STL [R1+0x3e8], R137 ;  /* 0x0003e88901007387 */ /* 0x0007e20000100800 */
[C---:B------:R-:W-:Y:S02]  /*fed0*/  IADD3 R110, R146.reuse, 0x19, RZ ;  /* 0x00000019926e7810 */ /* 0x040fe40007ffe0ff */
[----:B------:R-:W-:Y:S01]  /*fee0*/  IADD3 R112, R146, 0x20, RZ ;  /* 0x0000002092707810 */ /* 0x000fe20007ffe0ff */
[----:B------:R4:W-:Y:S01]  /*fef0*/  STL [R1+0x3e4], R140 ;  /* 0x0003e48c01007387 */ /* 0x0009e20000100800 */
[-C--:B------:R-:W-:Y:S02]  /*ff00*/  ISETP.GE.AND P5, PT, R98, R244.reuse, PT ;  /* 0x000000f46200720c */ /* 0x080fe40003fa6270 */
[-C--:B------:R-:W-:Y:S01]  /*ff10*/  ISETP.GE.AND P3, PT, R106, R244.reuse, PT ;  /* 0x000000f46a00720c */ /* 0x080fe20003f66270 */
[----:B------:R4:W-:Y:S01]  /*ff20*/  STL [R1+0x3e0], R141 ;  /* 0x0003e08d01007387 */ /* 0x0009e20000100800 */
[----:B------:R-:W-:-:S02]  /*ff30*/  ISETP.GE.AND P4, PT, R102, R244, PT ;  /* 0x000000f46600720c */ /* 0x000fc40003f86270 */
[----:B------:R-:W-:Y:S01]  /*ff40*/  ISETP.GE.AND P2, PT, R154, R244, PT ;  /* 0x000000f49a00720c */ /* 0x000fe20003f46270 */
[----:B------:R4:W-:Y:S01]  /*ff50*/  STL [R1+0x3dc], R148 ;  /* 0x0003dc9401007387 */ /* 0x0009e20000100800 */
[C---:B------:R-:W-:Y:S02]  /*ff60*/  IADD3 R158, R146.reuse, 0x29, RZ ;  /* 0x00000029929e7810 */ /* 0x040fe40007ffe0ff */
[C---:B------:R-:W-:Y:S01]  /*ff70*/  IADD3 R155, R146.reuse, 0x21, RZ ;  /* 0x00000021929b7810 */ /* 0x040fe20007ffe0ff */
[----:B------:R4:W-:Y:S01]  /*ff80*/  STL [R1+0x3d8], R149 ;  /* 0x0003d89501007387 */ /* 0x0009e20000100800 */
[C---:B------:R-:W-:Y:S02]  /*ff90*/  IADD3 R159, R146.reuse, 0x30, RZ ;  /* 0x00000030929f7810 */ /* 0x040fe40007ffe0ff */
[C---:B------:R-:W-:Y:S01]  /*ffa0*/  IADD3 R162, R146.reuse, 0x31, RZ ;  /* 0x0000003192a27810 */ /* 0x040fe20007ffe0ff */
[----:B------:R4:W-:Y:S01]  /*ffb0*/  STL [R1+0x3d4], R134 ;  /* 0x0003d48601007387 */ /* 0x0009e20000100800 */
[----:B--2---:R-:W-:-:S02]  /*ffc0*/  IADD3 R163, R146, 0x38, RZ ;  /* 0x0000003892a37810 */ /* 0x004fc40007ffe0ff */
[C---:B-1----:R-:W-:Y:S01]  /*ffd0*/  IADD3 R136, R146.reuse, 0x41, RZ ;  /* 0x0000004192887810 */ /* 0x042fe20007ffe0ff */
[----:B------:R1:W-:Y:S01]  /*ffe0*/  STL [R1+0x3d0], R135 ;  /* 0x0003d08701007387 */ /* 0x0003e20000100800 */
[C---:B------:R-:W-:Y:S02]  /*fff0*/  IADD3 R132, R146.reuse, 0x39, RZ ;  /* 0x0000003992847810 */ /* 0x040fe40007ffe0ff */
[C---:B------:R-:W-:Y:S01]  /*10000*/  IADD3 R133, R146.reuse, 0x40, RZ ;  /* 0x0000004092857810 */ /* 0x040fe20007ffe0ff */
[----:B------:R2:W-:Y:S01]  /*10010*/  STL [R1+0x3cc], R138 ;  /* 0x0003cc8a01007387 */ /* 0x0005e20000100800 */
[C---:B---3--:R-:W-:Y:S02]  /*10020*/  IADD3 R137, R146.reuse, 0x48, RZ ;  /* 0x0000004892897810 */ /* 0x048fe40007ffe0ff */
[C---:B----4-:R-:W-:Y:S01]  /*10030*/  IADD3 R140, R146.reuse, 0x61, RZ ;  /* 0x00000061928c7810 */ /* 0x050fe20007ffe0ff */
[----:B------:R-:W-:Y:S01]  /*10040*/  STL [R1+0x3c8], R139 ;  /* 0x0003c88b01007387 */ /* 0x000fe20000100800 */
[----:B------:R-:W-:-:S03]  /*10050*/  IADD3 R141, R146, 0x68, RZ ;  /* 0x00000068928d7810 */ /* 0x000fc60007ffe0ff */
[----:B------:R3:W-:Y:S01]  /*10060*/  STL.64 [R1+0x3c0], R142 ;  /* 0x0003c08e01007387 */ /* 0x0007e20000100a00 */
[----:B------:R-:W-:-:S03]  /*10070*/  IADD3 R148, R146, 0x69, RZ ;  /* 0x0000006992947810 */ /* 0x000fc60007ffe0ff */
[----:B------:R4:W-:Y:S01]  /*10080*/  STL [R1+0x3bc], R150 ;  /* 0x0003bc9601007387 */ /* 0x0009e20000100800 */
[----:B------:R-:W-:-:S03]  /*10090*/  IADD3 R149, R146, 0x70, RZ ;  /* 0x0000007092957810 */ /* 0x000fc60007ffe0ff */
[----:B------:R4:W-:Y:S01]  /*100a0*/  STL [R1+0x3b8], R151 ;  /* 0x0003b89701007387 */ /* 0x0009e20000100800 */
[----:B------:R-:W-:-:S03]  /*100b0*/  IADD3 R134, R146, 0x60, RZ ;  /* 0x0000006092867810 */ /* 0x000fc60007ffe0ff */
[----:B------:R-:W-:Y:S01]  /*100c0*/  STL [R1+0x3b4], R131 ;  /* 0x0003b48301007387 */ /* 0x000fe20000100800 */
[----:B-1----:R-:W-:-:S03]  /*100d0*/  IADD3 R135, R146, 0x59, RZ ;  /* 0x0000005992877810 */ /* 0x002fc60007ffe0ff */
[----:B------:R-:W-:Y:S01]  /*100e0*/  STL [R1+0x3b0], R130 ;  /* 0x0003b08201007387 */ /* 0x000fe20000100800 */
[----:B--2---:R-:W-:-:S03]  /*100f0*/  FSEL R138, R68, -INF , !P1 ;  /* 0xff800000448a7808 */ /* 0x004fc60004800000 */
[----:B------:R1:W-:Y:S04]  /*10100*/  STL [R1+0x3ac], R111 ;  /* 0x0003ac6f01007387 */ /* 0x0003e80000100800 */
[----:B------:R2:W-:Y:S01]  /*10110*/  STL [R1+0x3a8], R127 ;  /* 0x0003a87f01007387 */ /* 0x0005e20000100800 */
[----:B---3--:R-:W-:-:S03]  /*10120*/  FSEL R142, R93, -INF , !P3 ;  /* 0xff8000005d8e7808 */ /* 0x008fc60005800000 */
[----:B------:R3:W-:Y:S01]  /*10130*/  STL.64 [R1+0x3a0], R128 ;  /* 0x0003a08001007387 */ /* 0x0007e20000100a00 */
[-C--:B------:R-:W-:Y:S02]  /*10140*/  ISETP.GE.AND P3, PT, R158, R244.reuse, PT ;  /* 0x000000f49e00720c */ /* 0x080fe40003f66270 */
[----:B----4-:R-:W-:Y:S01]  /*10150*/  IADD3 R150, R146, 0x58, RZ ;  /* 0x0000005892967810 */ /* 0x010fe20007ffe0ff */
[----:B------:R-:W-:Y:S01]  /*10160*/  STL [R1+0x39c], R126 ;  /* 0x00039c7e01007387 */ /* 0x000fe20000100800 */
[----:B------:R-:W-:Y:S02]  /*10170*/  FSEL R151, R69, -INF , !P6 ;  /* 0xff80000045977808 */ /* 0x000fe40007000000 */
[-C--:B------:R-:W-:Y:S01]  /*10180*/  ISETP.GE.AND P6, PT, R110, R244.reuse, PT ;  /* 0x000000f46e00720c */ /* 0x080fe20003fc6270 */
[----:B------:R-:W-:Y:S01]  /*10190*/  STL [R1+0x398], R125 ;  /* 0x0003987d01007387 */ /* 0x000fe20000100800 */
[----:B------:R-:W-:Y:S02]  /*101a0*/  FSEL R200, R193, -INF , !P3 ;  /* 0xff800000c1c87808 */ /* 0x000fe40005800000 */
[----:B------:R-:W-:Y:S01]  /*101b0*/  ISETP.GE.AND P3, PT, R136, R244, PT ;  /* 0x000000f48800720c */ /* 0x000fe20003f66270 */
[----:B------:R4:W-:Y:S04]  /*101c0*/  STL [R1+0x394], R124 ;  /* 0x0003947c01007387 */ /* 0x0009e80000100800 */
[----:B------:R-:W-:Y:S01]  /*101d0*/  STL [R1+0x390], R123 ;  /* 0x0003907b01007387 */ /* 0x000fe20000100800 */
[----:B-1----:R-:W-:-:S03]  /*101e0*/  IADD3 R111, R146, 0x28, RZ ;  /* 0x00000028926f7810 */ /* 0x002fc60007ffe0ff */
[----:B------:R-:W-:Y:S01]  /*101f0*/  STL [R1+0x38c], R122 ;  /* 0x00038c7a01007387 */ /* 0x000fe20000100800 */
[----:B--2---:R-:W-:Y:S02]  /*10200*/  FSEL R127, R92, -INF , !P4 ;  /* 0xff8000005c7f7808 */ /* 0x004fe40006000000 */
[----:B------:R-:W-:Y:S01]  /*10210*/  ISETP.GE.AND P4, PT, R111, R244, PT ;  /* 0x000000f46f00720c */ /* 0x000fe20003f86270 */
[----:B------:R-:W-:Y:S01]  /*10220*/  STL [R1+0x388], R108 ;  /* 0x0003886c01007387 */ /* 0x000fe20000100800 */
[----:B---3--:R-:W-:-:S03]  /*10230*/  FSEL R128, R205, -INF , !P5 ;  /* 0xff800000cd807808 */ /* 0x008fc60006800000 */
[----:B------:R-:W-:Y:S01]  /*10240*/  STL [R1+0x384], R104 ;  /* 0x0003846801007387 */ /* 0x000fe20000100800 */
[----:B------:R-:W-:Y:S02]  /*10250*/  FSEL R205, R196, -INF , !P2 ;  /* 0xff800000c4cd7808 */ /* 0x000fe40005000000 */
[-C--:B------:R-:W-:Y:S01]  /*10260*/  ISETP.GE.AND P5, PT, R155, R244.reuse, PT ;  /* 0x000000f49b00720c */ /* 0x080fe20003fa6270 */
[----:B------:R-:W-:Y:S01]  /*10270*/  STL [R1+0x380], R121 ;  /* 0x0003807901007387 */ /* 0x000fe20000100800 */
[-C--:B------:R-:W-:Y:S02]  /*10280*/  ISETP.GE.AND P2, PT, R159, R244.reuse, PT ;  /* 0x000000f49f00720c */ /* 0x080fe40003f46270 */
[----:B------:R-:W-:Y:S01]  /*10290*/  FSEL R196, R89, -INF , !P5 ;  /* 0xff80000059c47808 */ /* 0x000fe20006800000 */
[----:B------:R1:W-:Y:S01]  /*102a0*/  STL [R1+0x37c], R120 ;  /* 0x00037c7801007387 */ /* 0x0003e20000100800 */
[----:B------:R-:W-:Y:S02]  /*102b0*/  FSEL R201, R84, -INF , !P2 ;  /* 0xff80000054c97808 */ /* 0x000fe40005000000 */
[-C--:B------:R-:W-:Y:S01]  /*102c0*/  ISETP.GE.AND P5, PT, R132, R244.reuse, PT ;  /* 0x000000f48400720c */ /* 0x080fe20003fa6270 */
[----:B------:R-:W-:Y:S01]  /*102d0*/  STL [R1+0x378], R119 ;  /* 0x0003787701007387 */ /* 0x000fe20000100800 */
[----:B------:R-:W-:-:S02]  /*102e0*/  ISETP.GE.AND P2, PT, R137, R244, PT ;  /* 0x000000f48900720c */ /* 0x000fc40003f46270 */
[----:B------:R-:W-:Y:S01]  /*102f0*/  FSEL R229, R189, -INF , !P5 ;  /* 0xff800000bde57808 */ /* 0x000fe20006800000 */
[----:B------:R-:W-:Y:S01]  /*10300*/  STL [R1+0x374], R118 ;  /* 0x0003747601007387 */ /* 0x000fe20000100800 */
[C---:B----4-:R-:W-:Y:S02]  /*10310*/  IADD3 R124, R146.reuse, 0x71, RZ ;  /* 0x00000071927c7810 */ /* 0x050fe40007ffe0ff */
[C---:B------:R-:W-:Y:S01]  /*10320*/  IADD3 R125, R146.reuse, 0x78, RZ ;  /* 0x00000078927d7810 */ /* 0x040fe20007ffe0ff */
[----:B------:R2:W-:Y:S04]  /*10330*/  STL [R1+0x370], R100 ;  /* 0x0003706401007387 */ /* 0x0005e80000100800 */
[----:B------:R-:W-:Y:S04]  /*10340*/  STL [R1+0x36c], R117 ;  /* 0x00036c7501007387 */ /* 0x000fe80000100800 */
[----:B------:R-:W-:Y:S04]  /*10350*/  STL [R1+0x368], R116 ;  /* 0x0003687401007387 */ /* 0x000fe80000100800 */
[----:B------:R3:W-:Y:S01]  /*10360*/  STL [R1+0x364], R115 ;  /* 0x0003647301007387 */ /* 0x0007e20000100800 */
[----:B-1----:R-:W-:-:S03]  /*10370*/  IADD3 R120, R146, 0x8, RZ ;  /* 0x0000000892787810 */ /* 0x002fc60007ffe0ff */
[----:B------:R-:W-:Y:S01]  /*10380*/  STL [R1+0x360], R114 ;  /* 0x0003607201007387 */ /* 0x000fe20000100800 */
[----:B------:R-:W-:-:S03]  /*10390*/  ISETP.GE.AND P1, PT, R120, R244, PT ;  /* 0x000000f47800720c */ /* 0x000fc60003f26270 */
[----:B------:R-:W-:Y:S01]  /*103a0*/  STL [R1+0x35c], R113 ;  /* 0x00035c7101007387 */ /* 0x000fe20000100800 */
[----:B------:R-:W-:Y:S02]  /*103b0*/  FSEL R126, R204, -INF , !P1 ;  /* 0xff800000cc7e7808 */ /* 0x000fe40004800000 */
[-C--:B------:R-:W-:Y:S01]  /*103c0*/  ISETP.GE.AND P1, PT, R112, R244.reuse, PT ;  /* 0x000000f47000720c */ /* 0x080fe20003f26270 */
[----:B------:R-:W-:Y:S01]  /*103d0*/  STL [R1+0x358], R96 ;  /* 0x0003586001007387 */ /* 0x000fe20000100800 */
[----:B------:R-:W-:Y:S02]  /*103e0*/  FSEL R204, R197, -INF , !P6 ;  /* 0xff800000c5cc7808 */ /* 0x000fe40007000000 */
[-C--:B------:R-:W-:Y:S01]  /*103f0*/  ISETP.GE.AND P6, PT, R162, R244.reuse, PT ;  /* 0x000000f4a200720c */ /* 0x080fe20003fc6270 */
[----:B------:R-:W-:Y:S01]  /*10400*/  STL [R1+0x354], R230 ;  /* 0x000354e601007387 */ /* 0x000fe20000100800 */
[----:B------:R-:W-:Y:S02]  /*10410*/  FSEL R167, R88, -INF , !P1 ;  /* 0xff80000058a77808 */ /* 0x000fe40004800000 */
[----:B--2---:R-:W-:Y:S01]  /*10420*/  IADD3 R100, R146, 0x49, RZ ;  /* 0x0000004992647810 */ /* 0x004fe20007ffe0ff */
[----:B------:R-:W-:Y:S01]  /*10430*/  STL [R1+0x350], R109 ;  /* 0x0003506d01007387 */ /* 0x000fe20000100800 */
[----:B------:R-:W-:-:S02]  /*10440*/  ISETP.GE.AND P1, PT, R163, R244, PT ;  /* 0x000000f4a300720c */ /* 0x000fc40003f26270 */
[----:B------:R-:W-:Y:S01]  /*10450*/  FSEL R197, R192, -INF , !P4 ;  /* 0xff800000c0c57808 */ /* 0x000fe20006000000 */
[----:B------:R1:W-:Y:S01]  /*10460*/  STL [R1+0x34c], R107 ;  /* 0x00034c6b01007387 */ /* 0x0003e20000100800 */
[----:B------:R-:W-:Y:S02]  /*10470*/  FSEL R202, R85, -INF , !P6 ;  /* 0xff80000055ca7808 */ /* 0x000fe40007000000 */
[-C--:B------:R-:W-:Y:S01]  /*10480*/  ISETP.GE.AND P4, PT, R133, R244.reuse, PT ;  /* 0x000000f48500720c */ /* 0x080fe20003f86270 */
[----:B------:R-:W-:Y:S01]  /*10490*/  STL [R1+0x348], R105 ;  /* 0x0003486901007387 */ /* 0x000fe20000100800 */
[----:B------:R-:W-:Y:S02]  /*104a0*/  ISETP.GE.AND P6, PT, R100, R244, PT ;  /* 0x000000f46400720c */ /* 0x000fe40003fc6270 */
[----:B------:R-:W-:Y:S01]  /*104b0*/  FSEL R203, R188, -INF , !P1 ;  /* 0xff800000bccb7808 */ /* 0x000fe20004800000 */
[----:B------:R-:W-:Y:S01]  /*104c0*/  STL [R1+0x344], R103 ;  /* 0x0003446701007387 */ /* 0x000fe20000100800 */
[----:B------:R-:W-:-:S02]  /*104d0*/  IADD3 R118, R146, 0x51, RZ ;  /* 0x0000005192767810 */ /* 0x000fc40007ffe0ff */
[----:B---3--:R-:W-:Y:S01]  /*104e0*/  FSEL R115, R80, -INF , !P4 ;  /* 0xff80000050737808 */ /* 0x008fe20006000000 */
[----:B------:R2:W-:Y:S01]  /*104f0*/  STL [R1+0x340], R101 ;  /* 0x0003406501007387 */ /* 0x0005e20000100800 */
[-C--:B------:R-:W-:Y:S02]  /*10500*/  ISETP.GE.AND P5, PT, R118, R244.reuse, PT ;  /* 0x000000f47600720c */ /* 0x080fe40003fa6270 */
[-C--:B------:R-:W-:Y:S01]  /*10510*/  ISETP.GE.AND P4, PT, R150, R244.reuse, PT ;  /* 0x000000f49600720c */ /* 0x080fe20003f86270 */
[----:B------:R-:W-:Y:S01]  /*10520*/  STL [R1+0x33c], R99 ;  /* 0x00033c6301007387 */ /* 0x000fe20000100800 */
[----:B------:R-:W-:Y:S02]  /*10530*/  FSEL R250, R77, -INF , !P5 ;  /* 0xff8000004dfa7808 */ /* 0x000fe40006800000 */
[----:B------:R-:W-:Y:S01]  /*10540*/  FSEL R245, R180, -INF , !P4 ;  /* 0xff800000b4f57808 */ /* 0x000fe20006000000 */
[----:B------:R-:W-:Y:S01]  /*10550*/  STL [R1+0x338], R97 ;  /* 0x0003386101007387 */ /* 0x000fe20000100800 */
[----:B------:R-:W-:-:S02]  /*10560*/  ISETP.GE.AND P5, PT, R148, R244, PT ;  /* 0x000000f49400720c */ /* 0x000fc40003fa6270 */
[-C--:B------:R-:W-:Y:S01]  /*10570*/  ISETP.GE.AND P4, PT, R149, R244.reuse, PT ;  /* 0x000000f49500720c */ /* 0x080fe20003f86270 */
[----:B------:R3:W-:Y:S01]  /*10580*/  STL [R1+0x318], R236 ;  /* 0x000318ec01007387 */ /* 0x0007e20000100800 */
[----:B-1----:R-:W-:Y:S02]  /*10590*/  FSEL R107, R185, -INF , !P6 ;  /* 0xff800000b96b7808 */ /* 0x002fe40007000000 */
[----:B------:R-:W-:Y:S01]  /*105a0*/  ISETP.GE.AND P6, PT, R140, R244, PT ;  /* 0x000000f48c00720c */ /* 0x000fe20003fc6270 */
[----:B------:R-:W-:Y:S01]  /*105b0*/  STL [R1+0x314], R237 ;  /* 0x000314ed01007387 */ /* 0x000fe20000100800 */
[----:B------:R-:W-:Y:S02]  /*105c0*/  FSEL R139, R220, -INF , !P4 ;  /* 0xff800000dc8b7808 */ /* 0x000fe40006000000 */
[----:B------:R-:W-:Y:S01]  /*105d0*/  ISETP.GE.AND P4, PT, R125, R231, PT ;  /* 0x000000e77d00720c */ /* 0x000fe20003f86270 */
[----:B------:R1:W-:Y:S04]  /*105e0*/  STL [R1+0x310], R242 ;  /* 0x000310f201007387 */ /* 0x0003e80000100800 */
[----:B------:R-:W-:Y:S01]  /*105f0*/  STL [R1+0x30c], R243 ;  /* 0x00030cf301007387 */ /* 0x000fe20000100800 */
[----:B--2---:R-:W-:-:S02]  /*10600*/  FSEL R101, R184, -INF , !P2 ;  /* 0xff800000b8657808 */ /* 0x004fc40005000000 */
[-C--:B------:R-:W-:Y:S01]  /*10610*/  ISETP.GE.AND P2, PT, R134, R244.reuse, PT ;  /* 0x000000f48600720c */ /* 0x080fe20003f46270 */
[----:B------:R-:W-:Y:S03]  /*10620*/  STL [R1+0x308], R240 ;  /* 0x000308f001007387 */ /* 0x000fe60000100800 */
[----:B------:R-:W-:Y:S01]  /*10630*/  FSEL R248, R72, -INF , !P2 ;  /* 0xff80000048f87808 */ /* 0x000fe20005000000 */
[----:B------:R-:W-:Y:S01]  /*10640*/  STL [R1+0x304], R241 ;  /* 0x000304f101007387 */ /* 0x000fe20000100800 */
[----:B------:R-:W-:-:S03]  /*10650*/  ISETP.GE.AND P2, PT, R125, R244, PT ;  /* 0x000000f47d00720c */ /* 0x000fc60003f46270 */
[----:B------:R-:W-:Y:S01]  /*10660*/  STL [R1+0x300], R238 ;  /* 0x000300ee01007387 */ /* 0x000fe20000100800 */
[----:B---3--:R-:W-:Y:S02]  /*10670*/  IADD3 R236, R146, 0x50, RZ ;  /* 0x0000005092ec7810 */ /* 0x008fe40007ffe0ff */
[----:B------:R-:W-:Y:S01]  /*10680*/  FSEL R220, R172, -INF , !P2 ;  /* 0xff800000acdc7808 */ /* 0x000fe20005000000 */
[----:B------:R-:W-:Y:S01]  /*10690*/  STL [R1+0x2fc], R239 ;  /* 0x0002fcef01007387 */ /* 0x000fe20000100800 */
[-C--:B------:R-:W-:Y:S02]  /*106a0*/  ISETP.GE.AND P1, PT, R236, R244.reuse, PT ;  /* 0x000000f4ec00720c */ /* 0x080fe40003f26270 */
[----:B------:R-:W-:Y:S01]  /*106b0*/  ISETP.GE.AND P2, PT, R124, R231, PT ;  /* 0x000000e77c00720c */ /* 0x000fe20003f46270 */
[----:B------:R-:W-:Y:S01]  /*106c0*/  STL [R1+0x2f0], R169 ;  /* 0x0002f0a901007387 */ /* 0x000fe20000100800 */
[----:B-1----:R-:W-:Y:S02]  /*106d0*/  FSEL R242, R81, -INF , !P3 ;  /* 0xff80000051f27808 */ /* 0x002fe40005800000 */
[----:B------:R-:W-:Y:S01]  /*106e0*/  ISETP.GE.AND P3, PT, R135, R244, PT ;  /* 0x000000f48700720c */ /* 0x000fe20003f66270 */
[----:B------:R-:W-:Y:S01]  /*106f0*/  STL [R1+0x2ec], R214 ;  /* 0x0002ecd601007387 */ /* 0x000fe20000100800 */
[----:B------:R-:W-:-:S02]  /*10700*/  FSEL R252, R76, -INF , !P1 ;  /* 0xff8000004cfc7808 */ /* 0x000fc40004800000 */
[-C--:B------:R-:W-:Y:S01]  /*10710*/  ISETP.GE.AND P1, PT, R141, R244.reuse, PT ;  /* 0x000000f48d00720c */ /* 0x080fe20003f26270 */
[----:B------:R1:W-:Y:S01]  /*10720*/  STL [R1+0x2e8], R213 ;  /* 0x0002e8d501007387 */ /* 0x0003e20000100800 */
[----:B------:R-:W-:Y:S02]  /*10730*/  FSEL R249, R181, -INF , !P3 ;  /* 0xff800000b5f97808 */ /* 0x000fe40005800000 */
[----:B------:R-:W-:Y:S01]  /*10740*/  FSEL R181, R73, -INF , !P6 ;  /* 0xff80000049b57808 */ /* 0x000fe20007000000 */
[----:B------:R-:W-:Y:S01]  /*10750*/  STL [R1+0x23c], R228 ;  /* 0x00023ce401007387 */ /* 0x000fe20000100800 */
[----:B------:R-:W-:-:S03]  /*10760*/  ISETP.GE.AND P3, PT, R124, R244, PT ;  /* 0x000000f47c00720c */ /* 0x000fc60003f66270 */
[----:B------:R-:W-:Y:S01]  /*10770*/  STL [R1+0x238], R215 ;  /* 0x000238d701007387 */ /* 0x000fe20000100800 */
[----:B------:R-:W-:Y:S02]  /*10780*/  FSEL R221, R221, -INF , !P3 ;  /* 0xff800000dddd7808 */ /* 0x000fe40005800000 */
[----:B------:R-:W-:Y:S01]  /*10790*/  ISETP.GE.AND P3, PT, R149, R231, PT ;  /* 0x000000e79500720c */ /* 0x000fe20003f66270 */
[----:B------:R-:W-:Y:S03]  /*107a0*/  STL.64 [R1+0x228], R226 ;  /* 0x000228e201007387 */ /* 0x000fe60000100a00 */
[----:B------:R-:W-:Y:S01]  /*107b0*/  FSEL R161, R222, -INF , !P3 ;  /* 0xff800000dea17808 */ /* 0x000fe20005800000 */
[----:B------:R-:W-:Y:S01]  /*107c0*/  STL.64 [R1+0x220], R224 ;  /* 0x000220e001007387 */ /* 0x000fe20000100a00 */
[----:B------:R-:W-:-:S03]  /*107d0*/  ISETP.GE.AND P3, PT, R146, R165, PT ;  /* 0x000000a59200720c */ /* 0x000fc60003f66270 */
[----:B------:R-:W-:Y:S04]  /*107e0*/  STL [R1+0x218], R212 ;  /* 0x000218d401007387 */ /* 0x000fe80000100800 */
[----:B------:R-:W-:Y:S01]  /*107f0*/  STL.64 [R1+0x210], R218 ;  /* 0x000210da01007387 */ /* 0x000fe20000100a00 */
[----:B-1----:R-:W-:-:S03]  /*10800*/  IADD3 R213, R146, 0x79, RZ ;  /* 0x0000007992d57810 */ /* 0x002fc60007ffe0ff */
[----:B------:R-:W-:Y:S01]  /*10810*/  STL [R1+0x208], R211 ;  /* 0x000208d301007387 */ /* 0x000fe20000100800 */
[----:B------:R-:W-:Y:S02]  /*10820*/  ISETP.GE.AND P6, PT, R213, R244, PT ;  /* 0x000000f4d500720c */ /* 0x000fe40003fc6270 */
[----:B------:R-:W-:Y:S01]  /*10830*/  FSEL R244, R176, -INF , !P1 ;  /* 0xff800000b0f47808 */ /* 0x000fe20004800000 */
[----:B------:R-:W-:Y:S01]  /*10840*/  STL.64 [R1+0x200], R216 ;  /* 0x000200d801007387 */ /* 0x000fe20000100a00 */
[----:B------:R-:W-:-:S03]  /*10850*/  ISETP.GE.AND P1, PT, R146, R231, PT ;  /* 0x000000e79200720c */ /* 0x000fc60003f26270 */
[----:B------:R-:W-:Y:S01]  /*10860*/  STL [R1+0x1f8], R210 ;  /* 0x0001f8d201007387 */ /* 0x000fe20000100800 */
[----:B------:R-:W-:Y:S02]  /*10870*/  FSEL R131, R70, -INF , !P1 ;  /* 0xff80000046837808 */ /* 0x000fe40004800000 */
[-C--:B------:R-:W-:Y:S01]  /*10880*/  ISETP.GE.AND P1, PT, R147, R231.reuse, PT ;  /* 0x000000e79300720c */ /* 0x080fe20003f26270 */
[----:B------:R1:W-:Y:S03]  /*10890*/  STL [R1+0x1f4], R209 ;  /* 0x0001f4d101007387 */ /* 0x0003e60000100800 */
[----:B------:R-:W-:Y:S01]  /*108a0*/  FSEL R214, R71, -INF , !P1 ;  /* 0xff80000047d67808 */ /* 0x000fe20004800000 */
[----:B------:R-:W-:Y:S01]  /*108b0*/  STL [R1+0x1f0], R208 ;  /* 0x0001f0d001007387 */ /* 0x000fe20000100800 */
[----:B------:R-:W-:-:S03]  /*108c0*/  ISETP.GE.AND P1, PT, R120, R231, PT ;  /* 0x000000e77800720c */ /* 0x000fc60003f26270 */
[----:B------:R-:W-:Y:S01]  /*108d0*/  STL [R1+0x1ec], R171 ;  /* 0x0001ecab01007387 */ /* 0x000fe20000100800 */
[----:B------:R-:W-:Y:S02]  /*108e0*/  FSEL R129, R206, -INF , !P1 ;  /* 0xff800000ce817808 */ /* 0x000fe40004800000 */
[-C--:B------:R-:W-:Y:S01]  /*108f0*/  ISETP.GE.AND P1, PT, R98, R231.reuse, PT ;  /* 0x000000e76200720c */ /* 0x080fe20003f26270 */
[----:B------:R-:W-:Y:S03]  /*10900*/  STL [R1+0x1e8], R170 ;  /* 0x0001e8aa01007387 */ /* 0x000fe60000100800 */
[----:B------:R-:W-:Y:S01]  /*10910*/  FSEL R176, R207, -INF , !P1 ;  /* 0xff800000cfb07808 */ /* 0x000fe20004800000 */
[----:B------:R-:W-:Y:S01]  /*10920*/  STL.64 [R1+0x320], R68 ;  /* 0x0003204401007387 */ /* 0x000fe20000100a00 */
[----:B------:R-:W-:-:S03]  /*10930*/  ISETP.GE.AND P1, PT, R102, R231, PT ;  /* 0x000000e76600720c */ /* 0x000fc60003f26270 */
[----:B------:R2:W-:Y:S01]  /*10940*/  STL [R1+0x438], R92 ;  /* 0x0004385c01007387 */ /* 0x0005e20000100800 */
[----:B------:R-:W-:Y:S02]  /*10950*/  FSEL R143, R94, -INF , !P1 ;  /* 0xff8000005e8f7808 */ /* 0x000fe40004800000 */
[-C--:B------:R-:W-:Y:S02]  /*10960*/  ISETP.GE.AND P1, PT, R106, R231.reuse, PT ;  /* 0x000000e76a00720c */ /* 0x080fe40003f26270 */
[----:B-1----:R-:W-:Y:S02]  /*10970*/  FSEL R209, R177, -INF , !P5 ;  /* 0xff800000b1d17808 */ /* 0x002fe40006800000 */
        /* <DEDUP_REMOVED lines=14> */
[----:B------:R-:W-:-:S02]  /*10a60*/  FSEL R223, R173, -INF , !P6 ;  /* 0xff800000addf7808 */ /* 0x000fc40007000000 */
[----:B------:R-:W-:Y:S02]  /*10a70*/  FSEL R119, R194, -INF , !P1 ;  /* 0xff800000c2777808 */ /* 0x000fe40004800000 */
[-C--:B------:R-:W-:Y:S02]  /*10a80*/  ISETP.GE.AND P1, PT, R158, R231.reuse, PT ;  /* 0x000000e79e00720c */ /* 0x080fe40003f26270 */
[----:B------:R-:W-:Y:S02]  /*10a90*/  ISETP.GE.AND P6, PT, R147, R168, PT ;  /* 0x000000a89300720c */ /* 0x000fe40003fc6270 */
        /* <DEDUP_REMOVED lines=17> */
[C---:B------:R-:W-:Y:S02]  /*10bb0*/  ISETP.GE.AND P5, PT, R98.reuse, R168, PT ;  /* 0x000000a86200720c */ /* 0x040fe40003fa6270 */
[----:B--2---:R-:W-:Y:S02]  /*10bc0*/  FSEL R92, R83, -INF , !P1 ;  /* 0xff800000535c7808 */ /* 0x004fe40004800000 */
        /* <DEDUP_REMOVED lines=31> */
[----:B------:R-:W-:-:S02]  /*10dc0*/  FSEL R58, R58, -INF , !P2 ;  /* 0xff8000003a3a7808 */ /* 0x000fc40005000000 */
[----:B------:R-:W-:Y:S02]  /*10dd0*/  FSEL R102, R62, -INF , !P1 ;  /* 0xff8000003e667808 */ /* 0x000fe40004800000 */
[-C--:B------:R-:W-:Y:S02]  /*10de0*/  ISETP.GE.AND P1, PT, R106, R165.reuse, PT ;  /* 0x000000a56a00720c */ /* 0x080fe40003f26270 */
[----:B------:R-:W-:Y:S02]  /*10df0*/  FSEL R106, R63, -INF , !P3 ;  /* 0xff8000003f6a7808 */ /* 0x000fe40005800000 */
[-C--:B------:R-:W-:Y:S02]  /*10e00*/  ISETP.GE.AND P3, PT, R154, R165.reuse, PT ;  /* 0x000000a59a00720c */ /* 0x080fe40003f66270 */
[C---:B------:R-:W-:Y:S02]  /*10e10*/  ISETP.GE.AND P6, PT, R110.reuse, R168, PT ;  /* 0x000000a86e00720c */ /* 0x040fe40003fc6270 */
[----:B------:R-:W-:-:S02]  /*10e20*/  ISETP.GE.AND P2, PT, R110, R165, PT ;  /* 0x000000a56e00720c */ /* 0x000fc40003f46270 */
[----:B------:R-:W-:Y:S02]  /*10e30*/  FSEL R219, R57, -INF , !P4 ;  /* 0xff80000039db7808 */ /* 0x000fe40006000000 */
[----:B------:R-:W-:Y:S02]  /*10e40*/  FSEL R110, R59, -INF , !P1 ;  /* 0xff8000003b6e7808 */ /* 0x000fe40004800000 */
[C---:B------:R-:W-:Y:S02]  /*10e50*/  ISETP.GE.AND P4, PT, R112.reuse, R168, PT ;  /* 0x000000a87000720c */ /* 0x040fe40003f86270 */
[----:B------:R-:W-:Y:S02]  /*10e60*/  ISETP.GE.AND P1, PT, R112, R165, PT ;  /* 0x000000a57000720c */ /* 0x000fe40003f26270 */
[----:B------:R-:W-:Y:S02]  /*10e70*/  FSEL R154, R52, -INF , !P5 ;  /* 0xff800000349a7808 */ /* 0x000fe40006800000 */
[----:B------:R-:W-:-:S02]  /*10e80*/  FSEL R112, R54, -INF , !P3 ;  /* 0xff80000036707808 */ /* 0x000fc40005800000 */
[C---:B------:R-:W-:Y:S02]  /*10e90*/  ISETP.GE.AND P5, PT, R155.reuse, R168, PT ;  /* 0x000000a89b00720c */ /* 0x040fe40003fa6270 */
[----:B------:R-:W-:Y:S02]  /*10ea0*/  ISETP.GE.AND P3, PT, R155, R165, PT ;  /* 0x000000a59b00720c */ /* 0x000fe40003f66270 */
[----:B------:R-:W-:Y:S02]  /*10eb0*/  FSEL R155, R53, -INF , !P6 ;  /* 0xff800000359b7808 */ /* 0x000fe40007000000 */
[----:B------:R-:W-:Y:S02]  /*10ec0*/  FMNMX.FTZ R53, R164, R138, !PT ;  /* 0x0000008aa4357209 */ /* 0x000fe40007810000 */
[----:B------:R-:W-:Y:S02]  /*10ed0*/  FSEL R190, R55, -INF , !P2 ;  /* 0xff80000037be7808 */ /* 0x000fe40005000000 */
[----:B------:R-:W-:-:S02]  /*10ee0*/  FMNMX.FTZ R53, R151, R53, !PT ;  /* 0x0000003597357209 */ /* 0x000fc40007810000 */
[C---:B------:R-:W-:Y:S02]  /*10ef0*/  ISETP.GE.AND P6, PT, R111.reuse, R168, PT ;  /* 0x000000a86f00720c */ /* 0x040fe40003fc6270 */
[----:B------:R-:W-:Y:S02]  /*10f00*/  FMNMX.FTZ R53, R126, R53, !PT ;  /* 0x000000357e357209 */ /* 0x000fe40007810000 */
[----:B------:R-:W-:Y:S02]  /*10f10*/  ISETP.GE.AND P2, PT, R111, R165, PT ;  /* 0x000000a56f00720c */ /* 0x000fe40003f46270 */
        /* <DEDUP_REMOVED lines=43> */
[----:B------:R-:W-:Y:S02]  /*111d0*/  FSEL R211, R48, -INF , !P4 ;  /* 0xff80000030d37808 */ /* 0x000fe40006000000 */
[----:B------:R-:W-:-:S02]  /*111e0*/  FSEL R191, R50, -INF , !P1 ;  /* 0xff80000032bf7808 */ /* 0x000fc40004800000 */
[----:B------:R-:W-:Y:S02]  /*111f0*/  FMNMX.FTZ R53, R218, R53, !PT ;  /* 0x00000035da357209 */ /* 0x000fe40007810000 */
[CC--:B------:R-:W-:Y:S02]  /*11200*/  ISETP.GE.AND P4, PT, R158.reuse, R168.reuse, PT ;  /* 0x000000a89e00720c */ /* 0x0c0fe40003f86270 */
[----:B------:R-:W-:Y:S02]  /*11210*/  ISETP.GE.AND P1, PT, R158, R165, PT ;  /* 0x000000a59e00720c */ /* 0x000fe40003f26270 */
[----:B------:R-:W-:Y:S02]  /*11220*/  FSEL R158, R49, -INF , !P5 ;  /* 0xff800000319e7808 */ /* 0x000fe40006800000 */
[----:B------:R-:W-:Y:S02]  /*11230*/  FSEL R192, R51, -INF , !P3 ;  /* 0xff80000033c07808 */ /* 0x000fe40005800000 */
[----:B------:R-:W-:-:S02]  /*11240*/  ISETP.GE.AND P5, PT, R159, R168, PT ;  /* 0x000000a89f00720c */ /* 0x000fc40003fa6270 */
[----:B------:R-:W-:Y:S02]  /*11250*/  ISETP.GE.AND P3, PT, R159, R165, PT ;  /* 0x000000a59f00720c */ /* 0x000fe40003f66270 */
[----:B------:R-:W-:Y:S02]  /*11260*/  FMNMX.FTZ R172, R181, R172, !PT ;  /* 0x000000acb5ac7209 */ /* 0x000fe40007810000 */
[----:B------:R-:W-:Y:S02]  /*11270*/  FSEL R159, R44, -INF , !P6 ;  /* 0xff8000002c9f7808 */ /* 0x000fe40007000000 */
[----:B------:R-:W-:Y:S02]  /*11280*/  FSEL R193, R46, -INF , !P2 ;  /* 0xff8000002ec17808 */ /* 0x000fe40005000000 */
[----:B------:R-:W-:Y:S02]  /*11290*/  FMNMX.FTZ R53, R145, R53, !PT ;  /* 0x0000003591357209 */ /* 0x000fe40007810000 */
[----:B------:R-:W-:-:S02]  /*112a0*/  ISETP.GE.AND P6, PT, R162, R168, PT ;  /* 0x000000a8a200720c */ /* 0x000fc40003fc6270 */
[-C--:B------:R-:W-:Y:S02]  /*112b0*/  ISETP.GE.AND P2, PT, R162, R165.reuse, PT ;  /* 0x000000a5a200720c */ /* 0x080fe40003f46270 */
[----:B------:R-:W-:Y:S02]  /*112c0*/  FSEL R162, R45, -INF , !P4 ;  /* 0xff8000002da27808 */ /* 0x000fe40006000000 */
[----:B------:R-:W-:Y:S02]  /*112d0*/  FSEL R194, R47, -INF , !P1 ;  /* 0xff8000002fc27808 */ /* 0x000fe40004800000 */
[C---:B------:R-:W-:Y:S02]  /*112e0*/  ISETP.GE.AND P4, PT, R163.reuse, R168, PT ;  /* 0x000000a8a300720c */ /* 0x040fe40003f86270 */
[----:B------:R-:W-:Y:S02]  /*112f0*/  ISETP.GE.AND P1, PT, R163, R165, PT ;  /* 0x000000a5a300720c */ /* 0x000fe40003f26270 */
[----:B------:R-:W-:-:S02]  /*11300*/  FMNMX.FTZ R172, R244, R172, !PT ;  /* 0x000000acf4ac7209 */ /* 0x000fc40007810000 */
[----:B------:R-:W-:Y:S02]  /*11310*/  FSEL R163, R40, -INF , !P5 ;  /* 0xff80000028a37808 */ /* 0x000fe40006800000 */
[----:B------:R-:W-:Y:S02]  /*11320*/  FSEL R111, R42, -INF , !P3 ;  /* 0xff8000002a6f7808 */ /* 0x000fe40005800000 */
[----:B------:R-:W-:Y:S02]  /*11330*/  FMNMX.FTZ R53, R152, R53, !PT ;  /* 0x0000003598357209 */ /* 0x000fe40007810000 */
[C---:B------:R-:W-:Y:S01]  /*11340*/  ISETP.GE.AND P5, PT, R132.reuse, R168, PT ;  /* 0x000000a88400720c */ /* 0x040fe20003fa6270 */
[----:B------:R-:W-:Y:S01]  /*11350*/  STL [R1+0x1c], R111 ;  /* 0x00001c6f01007387 */ /* 0x000fe20000100800 */
[----:B------:R-:W-:Y:S02]  /*11360*/  ISETP.GE.AND P3, PT, R132, R165, PT ;  /* 0x000000a58400720c */ /* 0x000fe40003f66270 */
[----:B------:R-:W-:-:S02]  /*11370*/  FSEL R132, R41, -INF , !P6 ;  /* 0xff80000029847808 */ /* 0x000fc40007000000 */
[----:B------:R-:W-:Y:S02]  /*11380*/  FSEL R120, R43, -INF , !P2 ;  /* 0xff8000002b787808 */ /* 0x000fe40005000000 */
[C---:B------:R-:W-:Y:S02]  /*11390*/  ISETP.GE.AND P6, PT, R133.reuse, R168, PT ;  /* 0x000000a88500720c */ /* 0x040fe40003fc6270 */
[----:B------:R-:W-:Y:S02]  /*113a0*/  ISETP.GE.AND P2, PT, R133, R165, PT ;  /* 0x000000a58500720c */ /* 0x000fe40003f46270 */
[----:B------:R-:W-:Y:S02]  /*113b0*/  FMNMX.FTZ R172, R209, R172, !PT ;  /* 0x000000acd1ac7209 */ /* 0x000fe40007810000 */
[----:B------:R-:W-:Y:S02]  /*113c0*/  FSEL R133, R36, -INF , !P4 ;  /* 0xff80000024857808 */ /* 0x000fe40006000000 */
[----:B------:R-:W-:-:S02]  /*113d0*/  FMNMX.FTZ R53, R153, R53, !PT ;  /* 0x0000003599357209 */ /* 0x000fc40007810000 */
[----:B------:R-:W-:Y:S02]  /*113e0*/  ISETP.GE.AND P4, PT, R136, R168, PT ;  /* 0x000000a88800720c */ /* 0x000fe40003f86270 */
[----:B------:R-:W-:Y:S02]  /*113f0*/  FMNMX.FTZ R172, R139, R172, !PT ;  /* 0x000000ac8bac7209 */ /* 0x000fe40007810000 */
[----:B------:R-:W-:Y:S02]  /*11400*/  FMNMX.FTZ R53, R156, R53, !PT ;  /* 0x000000359c357209 */ /* 0x000fe40007810000 */
        /* <DEDUP_REMOVED lines=8> */
[C---:B------:R-:W-:Y:S01]  /*11490*/  ISETP.GE.AND P5, PT, R137.reuse, R168, PT ;  /* 0x000000a88900720c */ /* 0x040fe20003fa6270 */
[----:B------:R-:W-:Y:S01]  /*114a0*/  STL [R1+0x4c], R97 ;  /* 0x00004c6101007387 */ /* 0x000fe20000100800 */
[----:B------:R-:W-:-:S02]  /*114b0*/  ISETP.GE.AND P3, PT, R137, R165, PT ;  /* 0x000000a58900720c */ /* 0x000fc40003f66270 */
[----:B------:R-:W-:Y:S02]  /*114c0*/  FSEL R137, R32, -INF , !P6 ;  /* 0xff80000020897808 */ /* 0x000fe40007000000 */
[----:B------:R-:W-:Y:S02]  /*114d0*/  FSEL R68, R34, -INF , !P2 ;  /* 0xff80000022447808 */ /* 0x000fe40005000000 */
[----:B------:R-:W-:Y:S02]  /*114e0*/  FSEL R228, R24, -INF , !P4 ;  /* 0xff80000018e47808 */ /* 0x000fe40006000000 */
[C---:B------:R-:W-:Y:S01]  /*114f0*/  ISETP.GE.AND P6, PT, R100.reuse, R168, PT ;  /* 0x000000a86400720c */ /* 0x040fe20003fc6270 */
[----:B------:R-:W-:Y:S01]  /*11500*/  STL [R1+0x50], R68 ;  /* 0x0000504401007387 */ /* 0x000fe20000100800 */
[----:B------:R-:W-:Y:S02]  /*11510*/  ISETP.GE.AND P2, PT, R100, R165, PT ;  /* 0x000000a56400720c */ /* 0x000fe40003f46270 */
[----:B------:R-:W-:-:S02]  /*11520*/  FMNMX.FTZ R24, R220, R172, !PT ;  /* 0x000000acdc187209 */ /* 0x000fc40007810000 */
[----:B------:R-:W-:Y:S02]  /*11530*/  FSEL R100, R35, -INF , !P1 ;  /* 0xff80000023647808 */ /* 0x000fe40004800000 */
[----:B------:R-:W-:Y:S02]  /*11540*/  FMNMX.FTZ R53, R160, R53, !PT ;  /* 0x00000035a0357209 */ /* 0x000fe40007810000 */
[----:B------:R-:W-:Y:S02]  /*11550*/  ISETP.GE.AND P1, PT, R236, R165, PT ;  /* 0x000000a5ec00720c */ /* 0x000fe40003f26270 */
[----:B------:R-:W-:Y:S02]  /*11560*/  FSEL R236, R28, -INF , !P5 ;  /* 0xff8000001cec7808 */ /* 0x000fe40006800000 */
[----:B------:R-:W-:Y:S02]  /*11570*/  ISETP.GE.AND P5, PT, R118, R168, PT ;  /* 0x000000a87600720c */ /* 0x000fe40003fa6270 */
[----:B------:R-:W-:-:S02]  /*11580*/  FMNMX.FTZ R24, R223, R24, !PT ;  /* 0x00000018df187209 */ /* 0x000fc40007810000 */
[----:B------:R-:W-:Y:S02]  /*11590*/  FMNMX.FTZ R53, R161, R53, !PT ;  /* 0x00000035a1357209 */ /* 0x000fe40007810000 */
[----:B------:R-:W-:Y:S02]  /*115a0*/  FSEL R215, R25, -INF , !P5 ;  /* 0xff80000019d77808 */ /* 0x000fe40006800000 */
[----:B------:R-:W1:Y:S01]  /*115b0*/  SHFL.BFLY PT, R25, R24, 0x2, 0x1f ;  /* 0x0c401f0018197f89 */ /* 0x000e6200000e0000 */
[----:B------:R-:W-:Y:S02]  /*115c0*/  FMNMX.FTZ R53, R146, R53, !PT ;  /* 0x0000003592357209 */ /* 0x000fe40007810000 */
[----:B------:R-:W-:Y:S02]  /*115d0*/  LOP3.LUT R172, R233, UR4, RZ, 0x3c, !PT ;  /* 0x00000004e9ac7c12 */ /* 0x000fe4000f8e3cff */
[----:B------:R-:W-:Y:S02]  /*115e0*/  FMNMX.FTZ R53, R147, R53, !PT ;  /* 0x0000003593357209 */ /* 0x000fe40007810000 */
[----:B------:R-:W-:Y:S01]  /*115f0*/  FSEL R69, R31, -INF , !P2 ;  /* 0xff8000001f457808 */ /* 0x000fe20005000000 */
[----:B------:R-:W-:Y:S01]  /*11600*/  IMAD.WIDE.U32 R170, R172, -0x326172a9, RZ ;  /* 0xcd9e8d57acaa7825 */ /* 0x000fe200078e00ff */
[----:B------:R-:W-:-:S02]  /*11610*/  FMNMX.FTZ R53, R123, R53, !PT ;  /* 0x000000357b357209 */ /* 0x000fc40007810000 */
[----:B------:R-:W-:Y:S01]  /*11620*/  FSEL R243, R30, -INF , !P3 ;  /* 0xff8000001ef37808 */ /* 0x000fe20005800000 */
[----:B------:R2:W-:Y:S01]  /*11630*/  STL [R1+0x68], R69 ;  /* 0x0000684501007387 */ /* 0x0005e20000100800 */
[----:B------:R-:W-:Y:S02]  /*11640*/  LOP3.LUT R173, R247, UR18, R170, 0x96, !PT ;  /* 0x00000012f7ad7c12 */ /* 0x000fe4000f8e96aa */
[----:B------:R-:W-:Y:S01]  /*11650*/  LOP3.LUT R174, R171, UR20, R166, 0x96, !PT ;  /* 0x00000014abae7c12 */ /* 0x000fe2000f8e96a6 */
[----:B------:R-:W3:Y:S01]  /*11660*/  SHFL.BFLY PT, R172, R53, 0x2, 0x1f ;  /* 0x0c401f0035ac7f89 */ /* 0x000ee200000e0000 */
[-C--:B------:R-:W-:Y:S01]  /*11670*/  ISETP.GE.AND P2, PT, R150, R165.reuse, PT ;  /* 0x000000a59600720c */ /* 0x080fe20003f46270 */
[----:B------:R-:W-:Y:S01]  /*11680*/  IMAD.WIDE.U32 R178, R173, -0x2daee0ad, RZ ;  /* 0xd2511f53adb27825 */ /* 0x000fe200078e00ff */
[----:B------:R-:W-:Y:S02]  /*11690*/  ISETP.GE.AND P3, PT, R118, R165, PT ;  /* 0x000000a57600720c */ /* 0x000fe40003f66270 */
[----:B------:R-:W-:Y:S01]  /*116a0*/  FSEL R237, R29, -INF , !P6 ;  /* 0xff8000001ded7808 */ /* 0x000fe20007000000 */
[----:B------:R-:W-:Y:S01]  /*116b0*/  IMAD.WIDE.U32 R174, R174, -0x2daee0ad, RZ ;  /* 0xd2511f53aeae7825 */ /* 0x000fe200078e00ff */
[----:B------:R-:W-:-:S02]  /*116c0*/  ISETP.GE.AND P6, PT, R150, R168, PT ;  /* 0x000000a89600720c */ /* 0x000fc40003fc6270 */
[----:B-1----:R-:W-:Y:S02]  /*116d0*/  FMNMX.FTZ R24, R24, R25, !PT ;  /* 0x0000001918187209 */ /* 0x002fe40007810000 */
[----:B------:R-:W-:Y:S02]  /*116e0*/  FSEL R226, R26, -INF , !P1 ;  /* 0xff8000001ae27808 */ /* 0x000fe40004800000 */
[CC--:B------:R-:W-:Y:S01]  /*116f0*/  ISETP.GE.AND P4, PT, R135.reuse, R168.reuse, PT ;  /* 0x000000a88700720c */ /* 0x0c0fe20003f86270 */
[----:B------:R-:W1:Y:S01]  /*11700*/  SHFL.BFLY PT, R173, R24, 0x1, 0x1f ;  /* 0x0c201f0018ad7f89 */ /* 0x000e6200000e0000 */
[----:B------:R-:W-:Y:S02]  /*11710*/  ISETP.GE.AND P1, PT, R135, R165, PT ;  /* 0x000000a58700720c */ /* 0x000fe40003f26270 */
[----:B------:R-:W-:Y:S02]  /*11720*/  FSEL R225, R27, -INF , !P3 ;  /* 0xff8000001be17808 */ /* 0x000fe40005800000 */
[----:B------:R-:W-:-:S02]  /*11730*/  ISETP.GE.AND P5, PT, R134, R168, PT ;  /* 0x000000a88600720c */ /* 0x000fc40003fa6270 */
[----:B--2---:R-:W-:Y:S02]  /*11740*/  FSEL R69, R22, -INF , !P2 ;  /* 0xff80000016457808 */ /* 0x004fe40005000000 */
[----:B------:R-:W-:Y:S02]  /*11750*/  ISETP.GE.AND P3, PT, R134, R165, PT ;  /* 0x000000a58600720c */ /* 0x000fe40003f66270 */
[----:B---3--:R-:W-:Y:S01]  /*11760*/  FMNMX.FTZ R25, R53, R172, !PT ;  /* 0x000000ac35197209 */ /* 0x008fe20007810000 */
[----:B------:R-:W-:Y:S01]  /*11770*/  STL [R1+0xc0], R69 ;  /* 0x0000c04501007387 */ /* 0x000fe20000100800 */
[----:B------:R-:W-:Y:S02]  /*11780*/  FSEL R150, R20, -INF , !P6 ;  /* 0xff80000014967808 */ /* 0x000fe40007000000 */
[----:B------:R-:W-:Y:S01]  /*11790*/  LOP3.LUT R175, R175, UR17, R234, 0x96, !PT ;  /* 0x00000011afaf7c12 */ /* 0x000fe2000f8e96ea */
[----:B------:R-:W2:Y:S01]  /*117a0*/  SHFL.BFLY PT, R53, R25, 0x1, 0x1f ;  /* 0x0c201f0019357f89 */ /* 0x000ea200000e0000 */
[----:B------:R-:W-:-:S02]  /*117b0*/  ISETP.GE.AND P6, PT, R140, R168, PT ;  /* 0x000000a88c00720c */ /* 0x000fc40003fc6270 */
[-C--:B------:R-:W-:Y:S01]  /*117c0*/  ISETP.GE.AND P2, PT, R140, R165.reuse, PT ;  /* 0x000000a58c00720c */ /* 0x080fe20003f46270 */
[----:B------:R3:W-:Y:S01]  /*117d0*/  STL.64 [R1+0xe8], R170 ;  /* 0x0000e8aa01007387 */ /* 0x0007e20000100a00 */
[----:B------:R-:W-:Y:S02]  /*117e0*/  LOP3.LUT R174, R179, UR15, R174, 0x96, !PT ;  /* 0x0000000fb3ae7c12 */ /* 0x000fe4000f8e96ae */
[----:B------:R-:W-:Y:S02]  /*117f0*/  FSEL R140, R21, -INF , !P4 ;  /* 0xff800000158c7808 */ /* 0x000fe40006000000 */
[----:B------:R-:W-:Y:S02]  /*11800*/  FSEL R134, R23, -INF , !P1 ;  /* 0xff80000017867808 */ /* 0x000fe40004800000 */
        /* <DEDUP_REMOVED lines=8> */
[CC--:B------:R-:W-:Y:S02]  /*11890*/  ISETP.GE.AND P6, PT, R149.reuse, R168.reuse, PT ;  /* 0x000000a89500720c */ /* 0x0c0fe40003fc6270 */
[----:B------:R-:W-:Y:S01]  /*118a0*/  ISETP.GE.AND P2, PT, R149, R165, PT ;  /* 0x000000a59500720c */ /* 0x000fe20003f46270 */
[----:B---3--:R-:W-:Y:S01]  /*118b0*/  IMAD.WIDE.U32 R170, R175, -0x326172a9, RZ ;  /* 0xcd9e8d57afaa7825 */ /* 0x008fe200078e00ff */
[----:B------:R-:W-:Y:S02]  /*118c0*/  FSEL R149, R12, -INF , !P4 ;  /* 0xff8000000c957808 */ /* 0x000fe40006000000 */
[----:B------:R-:W-:Y:S01]  /*118d0*/  FSEL R241, R13, -INF , !P5 ;  /* 0xff8000000df17808 */ /* 0x000fe20006800000 */
[----:B------:R-:W-:Y:S01]  /*118e0*/  IMAD.WIDE.U32 R174, R174, -0x326172a9, RZ ;  /* 0xcd9e8d57aeae7825 */ /* 0x000fe200078e00ff */
[----:B------:R-:W-:Y:S02]  /*118f0*/  FSEL R208, R15, -INF , !P3 ;  /* 0xff8000000fd07808 */ /* 0x000fe40005800000 */
[----:B------:R-:W-:-:S02]  /*11900*/  ISETP.GE.AND P4, PT, R124, R168, PT ;  /* 0x000000a87c00720c */ /* 0x000fc40003f86270 */
[-C--:B------:R-:W-:Y:S02]  /*11910*/  ISETP.GE.AND P3, PT, R125, R168.reuse, PT ;  /* 0x000000a87d00720c */ /* 0x080fe40003f66270 */
[----:B------:R-:W-:Y:S02]  /*11920*/  ISETP.GE.AND P5, PT, R213, R168, PT ;  /* 0x000000a8d500720c */ /* 0x000fe40003fa6270 */
[----:B------:R-:W-:Y:S02]  /*11930*/  LOP3.LUT R172, R171, UR16, R246, 0x96, !PT ;  /* 0x00000010abac7c12 */ /* 0x000fe4000f8e96f6 */
[----:B------:R-:W-:Y:S02]  /*11940*/  LOP3.LUT R168, R175, UR14, R170, 0x96, !PT ;  /* 0x0000000eafa87c12 */ /* 0x000fe4000f8e96aa */
[----:B-1----:R-:W-:Y:S01]  /*11950*/  FMNMX.FTZ R24, R24, R173, !PT ;  /* 0x000000ad18187209 */ /* 0x002fe20007810000 */
[----:B------:R-:W-:Y:S01]  /*11960*/  IMAD.WIDE.U32 R170, R172, -0x2daee0ad, RZ ;  /* 0xd2511f53acaa7825 */ /* 0x000fe200078e00ff */
[----:B------:R-:W-:-:S02]  /*11970*/  FSEL R224, R14, -INF , !P1 ;  /* 0xff8000000ee07808 */ /* 0x000fc40004800000 */
[----:B------:R-:W-:Y:S01]  /*11980*/  FSEL R217, R8, -INF , !P6 ;  /* 0xff80000008d97808 */ /* 0x000fe20007000000 */
[----:B------:R-:W-:Y:S01]  /*11990*/  FMUL.FTZ R222, R24, c[0x0][0x23c] ;  /* 0x00008f0018de7a20 */ /* 0x000fe20000410000 */
[-C--:B------:R-:W-:Y:S02]  /*119a0*/  ISETP.GE.AND P1, PT, R124, R165.reuse, PT ;  /* 0x000000a57c00720c */ /* 0x080fe40003f26270 */
[----:B------:R-:W-:Y:S01]  /*119b0*/  ISETP.GE.AND P6, PT, R125, R165, PT ;  /* 0x000000a57d00720c */ /* 0x000fe20003fc6270 */
[----:B------:R-:W-:Y:S01]  /*119c0*/  IMAD.WIDE.U32 R124, R168, -0x2daee0ad, RZ ;  /* 0xd2511f53a87c7825 */ /* 0x000fe200078e00ff */
[----:B------:R-:W-:Y:S02]  /*119d0*/  FSEL R118, R10, -INF , !P2 ;  /* 0xff8000000a767808 */ /* 0x000fe40005000000 */
[----:B------:R-:W-:Y:S02]  /*119e0*/  FSETP.NEU.FTZ.AND P2, PT, R24, -INF , PT ;  /* 0xff8000001800780b */ /* 0x000fe40003f5d000 */
[----:B------:R-:W-:-:S02]  /*119f0*/  LOP3.LUT R172, R171, UR13, R178, 0x96, !PT ;  /* 0x0000000dabac7c12 */ /* 0x000fc4000f8e96b2 */
[----:B------:R-:W-:Y:S02]  /*11a00*/  LOP3.LUT R168, R125, UR11, R170, 0x96, !PT ;  /* 0x0000000b7da87c12 */ /* 0x000fe4000f8e96aa */
[----:B------:R-:W-:Y:S01]  /*11a10*/  FSEL R222, R222, RZ, P2 ;  /* 0x000000ffdede7208 */ /* 0x000fe20001000000 */
[----:B------:R-:W-:Y:S01]  /*11a20*/  IMAD.WIDE.U32 R172, R172, -0x326172a9, RZ ;  /* 0xcd9e8d57acac7825 */ /* 0x000fe200078e00ff */
[----:B--2---:R-:W-:Y:S02]  /*11a30*/  FMNMX.FTZ R25, R25, R53, !PT ;  /* 0x0000003519197209 */ /* 0x004fe40007810000 */
[----:B------:R-:W-:Y:S01]  /*11a40*/  FSEL R216, R9, -INF , !P4 ;  /* 0xff80000009d87808 */ /* 0x000fe20006000000 */
[----:B------:R-:W-:Y:S01]  /*11a50*/  IMAD.WIDE.U32 R170, R168, -0x326172a9, RZ ;  /* 0xcd9e8d57a8aa7825 */ /* 0x000fe200078e00ff */
[----:B------:R-:W-:Y:S02]  /*11a60*/  ISETP.GE.AND P4, PT, R213, R165, PT ;  /* 0x000000a5d500720c */ /* 0x000fe40003f86270 */
[----:B------:R-:W-:Y:S01]  /*11a70*/  FSEL R212, R4, -INF , !P3 ;  /* 0xff80000004d47808 */ /* 0x000fe20005800000 */
[--C-:B------:R-:W-:Y:S01]  /*11a80*/  FFMA.FTZ R178, R151, c[0x0][0x23c], -R222.reuse ;  /* 0x00008f0097b27a23 */ /* 0x100fe200000108de */
[----:B------:R-:W-:Y:S01]  /*11a90*/  FSETP.NEU.FTZ.AND P3, PT, R25, -INF , PT ;  /* 0xff8000001900780b */ /* 0x000fe20003f7d000 */
[----:B------:R-:W-:Y:S01]  /*11aa0*/  FFMA.FTZ R165, R138, c[0x0][0x23c], -R222 ;  /* 0x00008f008aa57a23 */ /* 0x000fe200000108de */
[----:B------:R-:W-:Y:S01]  /*11ab0*/  LOP3.LUT R172, R171, UR31, R172, 0x96, !PT ;  /* 0x0000001fabac7c12 */ /* 0x000fe2000f8e96ac */
[----:B------:R-:W-:Y:S01]  /*11ac0*/  FMUL.FTZ R53, R25, c[0x0][0x23c] ;  /* 0x00008f0019357a20 */ /* 0x000fe20000410000 */
[----:B------:R-:W-:Y:S01]  /*11ad0*/  FSEL R151, R5, -INF , !P5 ;  /* 0xff80000005977808 */ /* 0x000fe20006800000 */
[----:B------:R1:W-:Y:S01]  /*11ae0*/  MUFU.EX2 R138, R165 ;  /* 0x000000a5008a7308 */ /* 0x0003e20000000800 */
[----:B------:R-:W-:-:S02]  /*11af0*/  LOP3.LUT R177, R172, 0xff, RZ, 0xc0, !PT ;  /* 0x000000ffacb17812 */ /* 0x000fc400078ec0ff */
[----:B------:R-:W-:Y:S02]  /*11b00*/  FSEL R210, R53, RZ, P3 ;  /* 0x000000ff35d27208 */ /* 0x000fe40001800000 */
[----:B------:R-:W-:Y:S02]  /*11b10*/  LOP3.LUT R53, R172, 0xffff, RZ, 0xc0, !PT ;  /* 0x0000ffffac357812 */ /* 0x000fe400078ec0ff */
[----:B------:R-:W-:Y:S01]  /*11b20*/  ISETP.GE.U32.AND P5, PT, R251, R177, PT ;  /* 0x000000b1fb00720c */ /* 0x000fe20003fa6070 */
[----:B------:R-:W2:Y:S01]  /*11b30*/  MUFU.EX2 R178, R178 ;  /* 0x000000b200b27308 */ /* 0x000ea20000000800 */
[----:B------:R-:W-:Y:S01]  /*11b40*/  SHF.R.U32.HI R53, RZ, 0x8, R53 ;  /* 0x00000008ff357819 */ /* 0x000fe20000011635 */
[--C-:B------:R-:W-:Y:S01]  /*11b50*/  FFMA.FTZ R179, R214, c[0x0][0x23c], -R210.reuse ;  /* 0x00008f00d6b37a23 */ /* 0x100fe200000108d2 */
[----:B------:R-:W-:Y:S01]  /*11b60*/  LOP3.LUT R175, R170, 0xff, RZ, 0xc0, !PT ;  /* 0x000000ffaaaf7812 */ /* 0x000fe200078ec0ff */
[----:B------:R-:W-:Y:S01]  /*11b70*/  FFMA.FTZ R177, R131, c[0x0][0x23c], -R210 ;  /* 0x00008f0083b17a23 */ /* 0x000fe200000108d2 */
[----:B------:R-:W-:-:S02]  /*11b80*/  LOP3.LUT R53, R53, 0xffff, RZ, 0xc0, !PT ;  /* 0x0000ffff35357812 */ /* 0x000fc400078ec0ff */
[----:B------:R-:W-:Y:S01]  /*11b90*/  LOP3.LUT R168, R173, UR12, R174, 0x96, !PT ;  /* 0x0000000cada87c12 */ /* 0x000fe2000f8e96ae */
[----:B------:R-:W-:Y:S01]  /*11ba0*/  MUFU.EX2 R131, R177 ;  /* 0x000000b100837308 */ /* 0x000fe20000000800 */
[----:B-1----:R-:W-:Y:S02]  /*11bb0*/  LOP3.LUT R165, R170, 0xffff, RZ, 0xc0, !PT ;  /* 0x0000ffffaaa57812 */ /* 0x002fe400078ec0ff */
[----:B------:R-:W-:Y:S02]  /*11bc0*/  FSEL R171, R11, -INF , !P1 ;  /* 0xff8000000bab7808 */ /* 0x000fe40004800000 */
[----:B------:R-:W-:Y:S02]  /*11bd0*/  ISETP.GE.U32.AND P1, PT, R251, R53, PT ;  /* 0x00000035fb00720c */ /* 0x000fe40003f26070 */
[----:B------:R-:W-:Y:S01]  /*11be0*/  SHF.R.U32.HI R173, RZ, 0x10, R170 ;  /* 0x00000010ffad7819 */ /* 0x000fe200000116aa */
[----:B------:R-:W1:Y:S01]  /*11bf0*/  MUFU.EX2 R179, R179 ;  /* 0x000000b300b37308 */ /* 0x000e620000000800 */
[----:B--2---:R-:W-:-:S02]  /*11c00*/  F2FP.BF16.PACK_AB R53, R178, R138 ;  /* 0x0000008ab235723e */ /* 0x004fc400000010ff */
[----:B------:R-:W-:Y:S02]  /*11c10*/  SHF.R.U32.HI R174, RZ, 0x18, R170 ;  /* 0x00000018ffae7819 */ /* 0x000fe400000116aa */
[C---:B------:R-:W-:Y:S02]  /*11c20*/  PRMT R239, R53.reuse, 0x7610, R239 ;  /* 0x0000761035ef7816 */ /* 0x040fe400000000ef */
[----:B------:R-:W-:Y:S02]  /*11c30*/  PRMT R122, R53, 0x7632, R122 ;  /* 0x00007632357a7816 */ /* 0x000fe4000000007a */
[----:B------:R-:W-:Y:S01]  /*11c40*/  FSEL R170, R6, -INF , !P6 ;  /* 0xff80000006aa7808 */ /* 0x000fe20007000000 */
[----:B------:R-:W-:Y:S01]  /*11c50*/  @!P5 HFMA2.BF16_V2 R52, -RZ.H0_H0, RZ.H0_H0, -R239.H0_H0 ;  /* 0x200000ffff34d231 */ /* 0x000fe200003409ef */
[----:B------:R-:W-:Y:S01]  /*11c60*/  PRMT R214, R239, 0x5410, R122 ;  /* 0x00005410efd67816 */ /* 0x000fe2000000007a */
[----:B------:R-:W-:Y:S01]  /*11c70*/  @!P1 HFMA2.BF16_V2 R51, -RZ.H0_H0, RZ.H0_H0, -R122.H0_H0 ;  /* 0x200000ffff339231 */ /* 0x000fe2000034097a */
[----:B------:R-:W-:-:S02]  /*11c80*/  ISETP.GE.U32.AND P6, PT, R251, R175, PT ;  /* 0x000000affb00720c */ /* 0x000fc40003fc6070 */
[----:B------:R-:W-:Y:S01]  /*11c90*/  @!P5 PRMT R239, R52, 0x5410, RZ ;  /* 0x0000541034efd816 */ /* 0x000fe200000000ff */
[----:B------:R2:W-:Y:S01]  /*11ca0*/  STL [R1+0x2f4], R214 ;  /* 0x0002f4d601007387 */ /* 0x0005e20000100800 */
[----:B-1----:R-:W-:Y:S02]  /*11cb0*/  F2FP.BF16.PACK_AB R52, R179, R131 ;  /* 0x00000083b334723e */ /* 0x002fe400000010ff */
[----:B------:R-:W-:Y:S02]  /*11cc0*/  @!P1 PRMT R122, R51, 0x5410, RZ ;  /* 0x00005410337a9816 */ /* 0x000fe400000000ff */
[----:B------:R-:W-:Y:S02]  /*11cd0*/  SHF.R.U32.HI R175, RZ, 0x18, R172 ;  /* 0x00000018ffaf7819 */ /* 0x000fe400000116ac */
[----:B------:R-:W-:Y:S01]  /*11ce0*/  FSEL R53, R7, -INF , !P4 ;  /* 0xff80000007357808 */ /* 0x000fe20006000000 */
[----:B------:R-:W-:Y:S01]  /*11cf0*/  STL [R1+0xa0], R122 ;  /* 0x0000a07a01007387 */ /* 0x000fe20000100800 */
[----:B------:R-:W-:Y:S01]  /*11d00*/  ISETP.GE.U32.AND P4, PT, R251, R175, PT ;  /* 0x000000affb00720c */ /* 0x000fe20003f86070 */
[----:B------:R-:W-:Y:S01]  /*11d10*/  FFMA.FTZ R175, R126, c[0x0][0x23c], -R222 ;  /* 0x00008f007eaf7a23 */ /* 0x000fe200000108de */
[----:B------:R-:W-:Y:S01]  /*11d20*/  SHF.R.U32.HI R51, RZ, 0x10, R172 ;  /* 0x00000010ff337819 */ /* 0x000fe200000116ac */
[----:B------:R-:W-:Y:S01]  /*11d30*/  STL.S16 [R1+0xac], R52 ;  /* 0x0000ac3401007387 */ /* 0x000fe20000100600 */
[----:B------:R-:W-:Y:S01]  /*11d40*/  FFMA.FTZ R177, R128, c[0x0][0x23c], -R222 ;  /* 0x00008f0080b17a23 */ /* 0x000fe200000108de */
[----:B------:R-:W-:Y:S01]  /*11d50*/  SHF.R.U32.HI R165, RZ, 0x8, R165 ;  /* 0x00000008ffa57819 */ /* 0x000fe200000116a5 */
[----:B------:R-:W-:Y:S01]  /*11d60*/  FFMA.FTZ R176, R176, c[0x0][0x23c], -R210 ;  /* 0x00008f00b0b07a23 */ /* 0x000fe200000108d2 */
[----:B------:R-:W-:Y:S01]  /*11d70*/  LOP3.LUT R51, R51, 0xff, RZ, 0xc0, !PT ;  /* 0x000000ff33337812 */ /* 0x000fe200078ec0ff */
[----:B------:R-:W-:Y:S01]  /*11d80*/  MUFU.EX2 R175, R175 ;  /* 0x000000af00af7308 */ /* 0x000fe20000000800 */
[----:B------:R-:W-:Y:S01]  /*11d90*/  ISETP.GE.U32.AND P5, PT, R251, R174, PT ;  /* 0x000000aefb00720c */ /* 0x000fe20003fa6070 */
[----:B------:R-:W-:Y:S01]  /*11da0*/  IMAD.MOV.U32 R172, RZ, RZ, R124 ;  /* 0x000000ffffac7224 */ /* 0x000fe200078e007c */
[----:B------:R-:W-:-:S02]  /*11db0*/  LOP3.LUT R173, R173, 0xff, RZ, 0xc0, !PT ;  /* 0x000000ffadad7812 */ /* 0x000fc400078ec0ff */
[----:B--2---:R-:W-:-:S03]  /*11dc0*/  PRMT R214, R52, 0x7632, R214 ;  /* 0x0000763234d67816 */ /* 0x004fc600000000d6 */
[----:B------:R-:W1:Y:S01]  /*11dd0*/  MUFU.EX2 R177, R177 ;  /* 0x000000b100b17308 */ /* 0x000e620000000800 */
[----:B------:R-:W-:Y:S02]  /*11de0*/  LOP3.LUT R165, R165, 0xffff, RZ, 0xc0, !PT ;  /* 0x0000ffffa5a57812 */ /* 0x000fe400078ec0ff */
[----:B------:R-:W-:Y:S01]  /*11df0*/  PRMT R213, R52, 0x5410, R214 ;  /* 0x0000541034d57816 */ /* 0x000fe200000000d6 */
[----:B------:R-:W-:Y:S01]  /*11e00*/  @!P4 HFMA2.BF16_V2 R50, -RZ.H0_H0, RZ.H0_H0, -R214.H0_H0 ;  /* 0x200000ffff32c231 */ /* 0x000fe200003409d6 */
[----:B------:R-:W-:Y:S01]  /*11e10*/  FFMA.FTZ R174, R129, c[0x0][0x23c], -R210 ;  /* 0x00008f0081ae7a23 */ /* 0x000fe200000108d2 */
[C---:B------:R-:W-:Y:S01]  /*11e20*/  ISETP.GE.U32.AND P1, PT, R251.reuse, R173, PT ;  /* 0x000000adfb00720c */ /* 0x040fe20003f26070 */
[----:B------:R-:W-:Y:S01]  /*11e30*/  IMAD.MOV.U32 R173, RZ, RZ, R125 ;  /* 0x000000ffffad7224 */ /* 0x000fe200078e007d */
[----:B------:R2:W-:Y:S04]  /*11e40*/  STL [R1+0x2f8], R213 ;  /* 0x0002f8d501007387 */ /* 0x0005e80000100800 */
[----:B--2---:R-:W2:Y:S01]  /*11e50*/  LDL.LU R213, [R1+0xac] ;  /* 0x0000ac0001d57983 */ /* 0x004ea20000300800 */
[----:B------:R-:W-:Y:S01]  /*11e60*/  @!P4 PRMT R214, R50, 0x5410, RZ ;  /* 0x0000541032d6c816 */ /* 0x000fe200000000ff */
[----:B------:R-:W-:Y:S01]  /*11e70*/  MUFU.EX2 R174, R174 ;  /* 0x000000ae00ae7308 */ /* 0x000fe20000000800 */
[----:B------:R-:W-:Y:S01]  /*11e80*/  ISETP.GE.U32.AND P4, PT, R251, R51, PT ;  /* 0x00000033fb00720c */ /* 0x000fe20003f86070 */
[----:B------:R-:W-:Y:S01]  /*11e90*/  IMAD.WIDE.U32 R124, R168, -0x2daee0ad, RZ ;  /* 0xd2511f53a87c7825 */ /* 0x000fe200078e00ff */
[----:B------:R-:W-:-:S03]  /*11ea0*/  UIADD3 UR6, UR30, -0x3, URZ ;  /* 0xfffffffd1e067890 */ /* 0x000fc6000fffe03f */
[----:B------:R-:W-:Y:S01]  /*11eb0*/  FFMA.FTZ R173, R127, c[0x0][0x23c], -R222 ;  /* 0x00008f007fad7a23 */ /* 0x000fe200000108de */
[----:B------:R-:W-:Y:S01]  /*11ec0*/  LOP3.LUT R52, R125, UR32, R172, 0x96, !PT ;  /* 0x000000207d347c12 */ /* 0x000fe2000f8e96ac */
[----:B------:R-:W3:Y:S01]  /*11ed0*/  MUFU.EX2 R176, R176 ;  /* 0x000000b000b07308 */ /* 0x000ee20000000800 */
[C---:B------:R-:W-:Y:S01]  /*11ee0*/  LOP3.LUT R172, R124.reuse, 0xff, RZ, 0xc0, !PT ;  /* 0x000000ff7cac7812 */ /* 0x040fe200078ec0ff */
[----:B------:R-:W-:Y:S01]  /*11ef0*/  ULOP3.LUT UR6, UR6, UR29, URZ, 0x3c, !UPT ;  /* 0x0000001d06067292 */ /* 0x000fe2000f8e3c3f */
[----:B------:R-:W-:Y:S02]  /*11f00*/  LOP3.LUT R51, R124, 0xffff, RZ, 0xc0, !PT ;  /* 0x0000ffff7c337812 */ /* 0x000fe400078ec0ff */
[--C-:B------:R-:W-:Y:S02]  /*11f10*/  SHF.R.U32.HI R50, RZ, 0x10, R124.reuse ;  /* 0x00000010ff327819 */ /* 0x100fe4000001167c */
[----:B------:R-:W-:Y:S01]  /*11f20*/  SHF.R.U32.HI R168, RZ, 0x18, R124 ;  /* 0x00000018ffa87819 */ /* 0x000fe2000001167c */
[----:B------:R-:W-:Y:S01]  /*11f30*/  MUFU.EX2 R173, R173 ;  /* 0x000000ad00ad7308 */ /* 0x000fe20000000800 */
[----:B------:R-:W-:Y:S01]  /*11f40*/  LOP3.LUT R50, R50, 0xff, RZ, 0xc0, !PT ;  /* 0x000000ff32327812 */ /* 0x000fe200078ec0ff */
[----:B--2---:R-:W-:-:S05]  /*11f50*/  @!P4 HFMA2.BF16_V2 R37, -RZ.H0_H0, RZ.H0_H0, -R213.H0_H0 ;  /* 0x200000ffff25c231 */ /* 0x004fca00003409d5 */
[----:B------:R-:W-:Y:S02]  /*11f60*/  @!P4 PRMT R213, R37, 0x5410, RZ ;  /* 0x0000541025d5c816 */ /* 0x000fe400000000ff */
[----:B------:R-:W-:Y:S01]  /*11f70*/  ISETP.GE.U32.AND P4, PT, R251, R165, PT ;  /* 0x000000a5fb00720c */ /* 0x000fe20003f86070 */
[----:B------:R-:W-:Y:S01]  /*11f80*/  FFMA.FTZ R165, R180, c[0x0][0x23c], -R210 ;  /* 0x00008f00b4a57a23 */ /* 0x000fe200000108d2 */
[----:B-1----:R-:W-:-:S04]  /*11f90*/  F2FP.BF16.PACK_AB R37, R177, R175 ;  /* 0x000000afb125723e */ /* 0x002fc800000010ff */
[C---:B------:R-:W-:Y:S01]  /*11fa0*/  PRMT R99, R37.reuse, 0x7632, R99 ;  /* 0x0000763225637816 */ /* 0x040fe20000000063 */
[----:B------:R-:W-:Y:S01]  /*11fb0*/  MUFU.EX2 R165, R165 ;  /* 0x000000a500a57308 */ /* 0x000fe20000000800 */
[----:B------:R-:W-:-:S04]  /*11fc0*/  PRMT R169, R37, 0x7610, R169 ;  /* 0x0000761025a97816 */ /* 0x000fc800000000a9 */
[----:B------:R-:W-:Y:S01]  /*11fd0*/  PRMT R37, R169, 0x5410, R99 ;  /* 0x00005410a9257816 */ /* 0x000fe20000000063 */
[----:B------:R-:W-:Y:S02]  /*11fe0*/  @!P4 HFMA2.BF16_V2 R20, -RZ.H0_H0, RZ.H0_H0, -R99.H0_H0 ;  /* 0x200000ffff14c231 */ /* 0x000fe40000340963 */
[----:B------:R-:W-:Y:S02]  /*11ff0*/  @!P6 HFMA2.BF16_V2 R35, -RZ.H0_H0, RZ.H0_H0, -R169.H0_H0 ;  /* 0x200000ffff23e231 */ /* 0x000fe400003409a9 */
[----:B------:R1:W-:Y:S01]  /*12000*/  STL [R1+0x9c], R37 ;  /* 0x00009c2501007387 */ /* 0x0003e20000100800 */
[----:B------:R-:W-:Y:S01]  /*12010*/  @!P4 PRMT R99, R20, 0x5410, RZ ;  /* 0x000054101463c816 */ /* 0x000fe200000000ff */
[----:B------:R-:W-:Y:S01]  /*12020*/  FFMA.FTZ R20, R142, c[0x0][0x23c], -R222 ;  /* 0x00008f008e147a23 */ /* 0x000fe200000108de */
[----:B------:R-:W-:Y:S02]  /*12030*/  @!P6 PRMT R169, R35, 0x5410, RZ ;  /* 0x0000541023a9e816 */ /* 0x000fe400000000ff */
[----:B---3--:R-:W-:Y:S01]  /*12040*/  F2FP.BF16.PACK_AB R35, R176, R174 ;  /* 0x000000aeb023723e */ /* 0x008fe200000010ff */
[----:B------:R2:W-:Y:S01]  /*12050*/  STL [R1+0x44], R99 ;  /* 0x0000446301007387 */ /* 0x0005e20000100800 */
[----:B------:R-:W-:Y:S01]  /*12060*/  ISETP.GE.U32.AND P6, PT, R251, R172, PT ;  /* 0x000000acfb00720c */ /* 0x000fe20003fc6070 */
[----:B------:R-:W-:Y:S01]  /*12070*/  FFMA.FTZ R172, R143, c[0x0][0x23c], -R210 ;  /* 0x00008f008fac7a23 */ /* 0x000fe200000108d2 */
[----:B------:R-:W-:Y:S01]  /*12080*/  PRMT R113, R35, 0x7610, R113 ;  /* 0x0000761023717816 */ /* 0x000fe20000000071 */
[----:B------:R-:W-:-:S02]  /*12090*/  FFMA.FTZ R205, R205, c[0x0][0x23c], -R222 ;  /* 0x00008f00cdcd7a23 */ /* 0x000fc400000108de */
[----:B------:R-:W-:Y:S01]  /*120a0*/  FFMA.FTZ R204, R204, c[0x0][0x23c], -R222 ;  /* 0x00008f00cccc7a23 */ /* 0x000fe200000108de */
[----:B------:R-:W-:Y:S01]  /*120b0*/  SHF.R.U32.HI R51, RZ, 0x8, R51 ;  /* 0x00000008ff337819 */ /* 0x000fe20000011633 */
[----:B------:R-:W-:Y:S01]  /*120c0*/  @!P1 HFMA2.BF16_V2 R33, -RZ.H0_H0, RZ.H0_H0, -R113.H0_H0 ;  /* 0x200000ffff219231 */ /* 0x000fe20000340971 */
[----:B------:R-:W-:Y:S01]  /*120d0*/  MUFU.EX2 R172, R172 ;  /* 0x000000ac00ac7308 */ /* 0x000fe20000000800 */
[----:B------:R-:W-:Y:S01]  /*120e0*/  FFMA.FTZ R199, R199, c[0x0][0x23c], -R210 ;  /* 0x00008f00c7c77a23 */ /* 0x000fe200000108d2 */
[----:B------:R-:W-:Y:S02]  /*120f0*/  ISETP.GE.U32.AND P4, PT, R251, R168, PT ;  /* 0x000000a8fb00720c */ /* 0x000fe40003f86070 */
[----:B-1----:R-:W-:-:S04]  /*12100*/  LOP3.LUT R37, R52, 0xffff, RZ, 0xc0, !PT ;  /* 0x0000ffff34257812 */ /* 0x002fc800078ec0ff */
[----:B------:R-:W-:Y:S01]  /*12110*/  SHF.R.U32.HI R37, RZ, 0x8, R37 ;  /* 0x00000008ff257819 */ /* 0x000fe20000011625 */
[----:B--2---:R1:W2:Y:S03]  /*12120*/  MUFU.EX2 R99, R20 ;  /* 0x0000001400637308 */ /* 0x0042a60000000800 */
[----:B------:R-:W-:Y:S02]  /*12130*/  LOP3.LUT R37, R37, 0xffff, RZ, 0xc0, !PT ;  /* 0x0000ffff25257812 */ /* 0x000fe400078ec0ff */
[----:B-1----:R-:W-:Y:S02]  /*12140*/  PRMT R20, R35, 0x7632, R20 ;  /* 0x0000763223147816 */ /* 0x002fe40000000014 */
[----:B------:R-:W-:Y:S02]  /*12150*/  LOP3.LUT R35, R52, 0xff, RZ, 0xc0, !PT ;  /* 0x000000ff34237812 */ /* 0x000fe400078ec0ff */
[----:B------:R-:W-:Y:S01]  /*12160*/  PRMT R122, R113, 0x5410, R20 ;  /* 0x00005410717a7816 */ /* 0x000fe20000000014 */
[----:B------:R-:W-:Y:S01]  /*12170*/  @!P5 HFMA2.BF16_V2 R32, -RZ.H0_H0, RZ.H0_H0, -R20.H0_H0 ;  /* 0x200000ffff20d231 */ /* 0x000fe20000340914 */
[----:B------:R-:W-:-:S02]  /*12180*/  @!P1 PRMT R113, R33, 0x5410, RZ ;  /* 0x0000541021719816 */ /* 0x000fc400000000ff */
[C---:B------:R-:W-:Y:S02]  /*12190*/  ISETP.GE.U32.AND P1, PT, R251.reuse, R37, PT ;  /* 0x00000025fb00720c */ /* 0x040fe40003f26070 */
[----:B------:R-:W-:Y:S02]  /*121a0*/  @!P5 PRMT R20, R32, 0x5410, RZ ;  /* 0x000054102014d816 */ /* 0x000fe400000000ff */
[----:B------:R-:W-:Y:S02]  /*121b0*/  ISETP.GE.U32.AND P5, PT, R251, R35, PT ;  /* 0x00000023fb00720c */ /* 0x000fe40003fa6070 */
[----:B--2---:R-:W-:Y:S01]  /*121c0*/  F2FP.BF16.PACK_AB R33, R99, R173 ;  /* 0x000000ad6321723e */ /* 0x004fe200000010ff */
[----:B------:R1:W-:Y:S01]  /*121d0*/  STL [R1+0x298], R20 ;  /* 0x0002981401007387 */ /* 0x0003e20000100800 */
[----:B------:R-:W-:Y:S02]  /*121e0*/  SHF.R.U32.HI R35, RZ, 0x10, R52 ;  /* 0x00000010ff237819 */ /* 0x000fe40000011634 */
[----:B------:R-:W-:Y:S01]  /*121f0*/  PRMT R32, R33, 0x7632, R32 ;  /* 0x0000763221207816 */ /* 0x000fe20000000020 */
[----:B------:R-:W-:Y:S01]  /*12200*/  STL [R1+0x94], R122 ;  /* 0x0000947a01007387 */ /* 0x000fe20000100800 */
[----:B------:R-:W-:-:S02]  /*12210*/  SHF.R.U32.HI R52, RZ, 0x18, R52 ;  /* 0x00000018ff347819 */ /* 0x000fc40000011634 */
[----:B------:R-:W-:Y:S01]  /*12220*/  LOP3.LUT R35, R35, 0xff, RZ, 0xc0, !PT ;  /* 0x000000ff23237812 */ /* 0x000fe200078ec0ff */
[----:B------:R-:W-:Y:S01]  /*12230*/  @!P1 HFMA2.BF16_V2 R31, -RZ.H0_H0, RZ.H0_H0, -R32.H0_H0 ;  /* 0x200000ffff1f9231 */ /* 0x000fe20000340920 */
[----:B------:R-:W-:Y:S01]  /*12240*/  STL [R1+0x48], R113 ;  /* 0x0000487101007387 */ /* 0x000fe20000100800 */
[----:B------:R-:W-:Y:S01]  /*12250*/  @!P5 HFMA2.BF16_V2 R34, -RZ.H0_H0, RZ.H0_H0, -R33.H0_H0 ;  /* 0x200000ffff22d231 */ /* 0x000fe20000340921 */
[----:B-1----:R-:W-:Y:S02]  /*12260*/  PRMT R20, R33, 0x5410, R32 ;  /* 0x0000541021147816 */ /* 0x002fe40000000020 */
[----:B------:R-:W-:Y:S02]  /*12270*/  @!P1 PRMT R32, R31, 0x5410, RZ ;  /* 0x000054101f209816 */ /* 0x000fe400000000ff */
[----:B------:R-:W-:Y:S01]  /*12280*/  ISETP.GE.U32.AND P1, PT, R251, R52, PT ;  /* 0x00000034fb00720c */ /* 0x000fe20003f26070 */
[----:B------:R1:W-:Y:S01]  /*12290*/  STL [R1+0x60], R20 ;  /* 0x0000601401007387 */ /* 0x0003e20000100800 */
[----:B------:R-:W-:-:S02]  /*122a0*/  @!P5 PRMT R33, R34, 0x5410, RZ ;  /* 0x000054102221d816 */ /* 0x000fc400000000ff */
[----:B------:R-:W-:Y:S02]  /*122b0*/  ISETP.GE.U32.AND P5, PT, R251, R35, PT ;  /* 0x00000023fb00720c */ /* 0x000fe40003fa6070 */
[----:B------:R-:W-:Y:S01]  /*122c0*/  F2FP.BF16.PACK_AB R35, R165, R172 ;  /* 0x000000aca523723e */ /* 0x000fe200000010ff */
[----:B------:R-:W-:Y:S01]  /*122d0*/  STL.64 [R1+0x230], R32 ;  /* 0x0002302001007387 */ /* 0x000fe20000100a00 */
[----:B------:R-:W-:Y:S02]  /*122e0*/  FMNMX.FTZ R31, R2, R117, !PT ;  /* 0x00000075021f7209 */ /* 0x000fe40007810000 */
[----:B------:R-:W-:Y:S02]  /*122f0*/  PRMT R34, R35, 0x7632, R34 ;  /* 0x0000763223227816 */ /* 0x000fe40000000022 */
[----:B------:R-:W-:Y:S02]  /*12300*/  FMNMX.FTZ R31, R114, R31, !PT ;  /* 0x0000001f721f7209 */ /* 0x000fe40007810000 */
[----:B------:R-:W-:Y:S01]  /*12310*/  FMNMX.FTZ R52, R0, R94, !PT ;  /* 0x0000005e00347209 */ /* 0x000fe20007810000 */
[----:B------:R-:W-:Y:S01]  /*12320*/  @!P1 HFMA2.BF16_V2 R28, -RZ.H0_H0, RZ.H0_H0, -R34.H0_H0 ;  /* 0x200000ffff1c9231 */ /* 0x000fe20000340922 */
[----:B------:R-:W-:Y:S01]  /*12330*/  FMNMX.FTZ R31, R105, R31, !PT ;  /* 0x0000001f691f7209 */ /* 0x000fe20007810000 */
[----:B------:R-:W-:Y:S01]  /*12340*/  @!P5 HFMA2.BF16_V2 R29, -RZ.H0_H0, RZ.H0_H0, -R35.H0_H0 ;  /* 0x200000ffff1dd231 */ /* 0x000fe20000340923 */
[----:B------:R-:W-:-:S02]  /*12350*/  FMNMX.FTZ R52, R98, R52, !PT ;  /* 0x0000003462347209 */ /* 0x000fc40007810000 */
[----:B------:R-:W-:Y:S02]  /*12360*/  FMNMX.FTZ R31, R103, R31, !PT ;  /* 0x0000001f671f7209 */ /* 0x000fe40007810000 */
[----:B------:R-:W-:Y:S02]  /*12370*/  FMNMX.FTZ R52, R102, R52, !PT ;  /* 0x0000003466347209 */ /* 0x000fe40007810000 */
[----:B------:R-:W-:Y:S02]  /*12380*/  FMNMX.FTZ R31, R227, R31, !PT ;  /* 0x0000001fe31f7209 */ /* 0x000fe40007810000 */
[----:B-1----:R-:W-:Y:S02]  /*12390*/  PRMT R20, R35, 0x5410, R34 ;  /* 0x0000541023147816 */ /* 0x002fe40000000022 */
[----:B------:R-:W-:Y:S02]  /*123a0*/  @!P1 PRMT R34, R28, 0x5410, RZ ;  /* 0x000054101c229816 */ /* 0x000fe400000000ff */
[----:B------:R-:W-:-:S02]  /*123b0*/  LOP3.LUT R28, R233, UR6, RZ, 0x3c, !PT ;  /* 0x00000006e91c7c12 */ /* 0x000fc4000f8e3cff */
[----:B------:R-:W-:Y:S02]  /*123c0*/  @!P5 PRMT R35, R29, 0x5410, RZ ;  /* 0x000054101d23d816 */ /* 0x000fe400000000ff */
[----:B------:R-:W-:Y:S01]  /*123d0*/  FMNMX.FTZ R37, R219, R31, !PT ;  /* 0x0000001fdb257209 */ /* 0x000fe20007810000 */
[----:B------:R-:W-:Y:S01]  /*123e0*/  IMAD.WIDE.U32 R124, R28, -0x326172a9, RZ ;  /* 0xcd9e8d571c7c7825 */ /* 0x000fe200078e00ff */
[----:B------:R-:W-:Y:S01]  /*123f0*/  FMNMX.FTZ R52, R106, R52, !PT ;  /* 0x000000346a347209 */ /* 0x000fe20007810000 */
[----:B------:R-:W-:Y:S01]  /*12400*/  STL [R1+0x240], R35 ;  /* 0x0002402301007387 */ /* 0x000fe20000100800 */
[----:B------:R-:W-:Y:S02]  /*12410*/  FMNMX.FTZ R37, R154, R37, !PT ;  /* 0x000000259a257209 */ /* 0x000fe40007810000 */
[----:B------:R-:W-:Y:S01]  /*12420*/  LOP3.LUT R29, R125, UR20, R166, 0x96, !PT ;  /* 0x000000147d1d7c12 */ /* 0x000fe2000f8e96a6 */
[----:B------:R1:W-:Y:S01]  /*12430*/  STL [R1+0x288], R34 ;  /* 0x0002882201007387 */ /* 0x0003e20000100800 */
[----:B------:R-:W-:-:S02]  /*12440*/  LOP3.LUT R28, R247, UR18, R124, 0x96, !PT ;  /* 0x00000012f71c7c12 */ /* 0x000fc4000f8e967c */
[----:B------:R-:W-:Y:S01]  /*12450*/  FMNMX.FTZ R37, R155, R37, !PT ;  /* 0x000000259b257209 */ /* 0x000fe20007810000 */
[----:B------:R2:W-:Y:S01]  /*12460*/  STL.64 [R1+0x130], R124 ;  /* 0x0001307c01007387 */ /* 0x0005e20000100a00 */
[----:B------:R-:W-:Y:S01]  /*12470*/  FMNMX.FTZ R52, R58, R52, !PT ;  /* 0x000000343a347209 */ /* 0x000fe20007810000 */
[----:B------:R-:W-:Y:S01]  /*12480*/  IMAD.WIDE.U32 R128, R28, -0x2daee0ad, RZ ;  /* 0xd2511f531c807825 */ /* 0x000fe200078e00ff */
        /* <DEDUP_REMOVED lines=9> */
[----:B-1----:R-:W-:Y:S01]  /*12520*/  IMAD.WIDE.U32 R34, R29, -0x2daee0ad, RZ ;  /* 0xd2511f531d227825 */ /* 0x002fe200078e00ff */
[----:B------:R-:W-:-:S02]  /*12530*/  ISETP.GE.U32.AND P5, PT, R251, R50, PT ;  /* 0x00000032fb00720c */ /* 0x000fc40003fa6070 */
[----:B------:R-:W-:Y:S02]  /*12540*/  FMNMX.FTZ R37, R132, R37, !PT ;  /* 0x0000002584257209 */ /* 0x000fe40007810000 */
[----:B------:R-:W-:Y:S02]  /*12550*/  LOP3.LUT R29, R35, UR17, R234, 0x96, !PT ;  /* 0x00000011231d7c12 */ /* 0x000fe4000f8e96ea */
[----:B------:R-:W-:Y:S02]  /*12560*/  LOP3.LUT R28, R129, UR15, R34, 0x96, !PT ;  /* 0x0000000f811c7c12 */ /* 0x000fe4000f8e9622 */
[----:B------:R-:W-:Y:S01]  /*12570*/  FMNMX.FTZ R37, R133, R37, !PT ;  /* 0x0000002585257209 */ /* 0x000fe20007810000 */
[----:B------:R-:W-:-:S03]  /*12580*/  IMAD.WIDE.U32 R34, R29, -0x326172a9, RZ ;  /* 0xcd9e8d571d227825 */ /* 0x000fc600078e00ff */
[----:B------:R-:W-:Y:S01]  /*12590*/  FMNMX.FTZ R37, R136, R37, !PT ;  /* 0x0000002588257209 */ /* 0x000fe20007810000 */
[----:B--2---:R-:W-:Y:S01]  /*125a0*/  IMAD.WIDE.U32 R124, R28, -0x326172a9, RZ ;  /* 0xcd9e8d571c7c7825 */ /* 0x004fe200078e00ff */
[----:B------:R-:W-:Y:S02]  /*125b0*/  FMNMX.FTZ R52, R192, R52, !PT ;  /* 0x00000034c0347209 */ /* 0x000fe40007810000 */
[----:B------:R-:W-:Y:S02]  /*125c0*/  FMNMX.FTZ R37, R137, R37, !PT ;  /* 0x0000002589257209 */ /* 0x000fe40007810000 */
[----:B------:R-:W-:Y:S02]  /*125d0*/  LOP3.LUT R28, R125, UR14, R34, 0x96, !PT ;  /* 0x0000000e7d1c7c12 */ /* 0x000fe4000f8e9622 */
[----:B------:R-:W2:Y:S01]  /*125e0*/  LDL.LU R34, [R1+0x68] ;  /* 0x0000680001227983 */ /* 0x000ea20000300800 */
[----:B------:R-:W-:Y:S02]  /*125f0*/  FMNMX.FTZ R37, R240, R37, !PT ;  /* 0x00000025f0257209 */ /* 0x000fe40007810000 */
[----:B------:R-:W-:-:S02]  /*12600*/  LOP3.LUT R29, R35, UR16, R246, 0x96, !PT ;  /* 0x00000010231d7c12 */ /* 0x000fc4000f8e96f6 */
        /* <DEDUP_REMOVED lines=12> */
[----:B------:R-:W-:Y:S01]  /*126d0*/  FMNMX.FTZ R52, R120, R52, !PT ;  /* 0x0000003478347209 */ /* 0x000fe20007810000 */
[----:B------:R-:W-:Y:S01]  /*126e0*/  IMAD.WIDE.U32 R126, R29, -0x2daee0ad, RZ ;  /* 0xd2511f531d7e7825 */ /* 0x000fe200078e00ff */
[----:B------:R-:W-:Y:S02]  /*126f0*/  FMNMX.FTZ R37, R241, R37, !PT ;  /* 0x00000025f1257209 */ /* 0x000fe40007810000 */
[----:B------:R-:W-:Y:S01]  /*12700*/  FMNMX.FTZ R52, R116, R52, !PT ;  /* 0x0000003474347209 */ /* 0x000fe20007810000 */
[----:B------:R-:W-:Y:S01]  /*12710*/  IMAD.WIDE.U32 R142, R28, -0x2daee0ad, RZ ;  /* 0xd2511f531c8e7825 */ /* 0x000fe200078e00ff */
[----:B------:R-:W-:Y:S02]  /*12720*/  FMNMX.FTZ R37, R217, R37, !PT ;  /* 0x00000025d9257209 */ /* 0x000fe40007810000 */
[----:B------:R-:W-:-:S02]  /*12730*/  LOP3.LUT R29, R127, UR13, R128, 0x96, !PT ;  /* 0x0000000d7f1d7c12 */ /* 0x000fc4000f8e9680 */
[----:B------:R-:W-:Y:S02]  /*12740*/  FMNMX.FTZ R52, R97, R52, !PT ;  /* 0x0000003461347209 */ /* 0x000fe40007810000 */
[----:B------:R-:W-:Y:S02]  /*12750*/  FMNMX.FTZ R37, R216, R37, !PT ;  /* 0x00000025d8257209 */ /* 0x000fe40007810000 */
[----:B------:R-:W-:Y:S01]  /*12760*/  LOP3.LUT R28, R143, UR11, R126, 0x96, !PT ;  /* 0x0000000b8f1c7c12 */ /* 0x000fe2000f8e967e */
[----:B------:R-:W-:Y:S01]  /*12770*/  IMAD.WIDE.U32 R126, R29, -0x326172a9, RZ ;  /* 0xcd9e8d571d7e7825 */ /* 0x000fe200078e00ff */
[----:B------:R-:W-:Y:S02]  /*12780*/  FMNMX.FTZ R52, R68, R52, !PT ;  /* 0x0000003444347209 */ /* 0x000fe40007810000 */
[----:B------:R-:W-:Y:S02]  /*12790*/  FMNMX.FTZ R37, R212, R37, !PT ;  /* 0x00000025d4257209 */ /* 0x000fe40007810000 */
[----:B------:R-:W-:-:S02]  /*127a0*/  FMNMX.FTZ R52, R100, R52, !PT ;  /* 0x0000003464347209 */ /* 0x000fc40007810000 */
[----:B------:R-:W-:Y:S01]  /*127b0*/  LOP3.LUT R50, R127, UR12, R124, 0x96, !PT ;  /* 0x0000000c7f327c12 */ /* 0x000fe2000f8e967c */
[----:B------:R-:W-:Y:S01]  /*127c0*/  IMAD.WIDE.U32 R124, R28, -0x326172a9, RZ ;  /* 0xcd9e8d571c7c7825 */ /* 0x000fe200078e00ff */
[----:B------:R-:W-:Y:S01]  /*127d0*/  FMNMX.FTZ R37, R151, R37, !PT ;  /* 0x0000002597257209 */ /* 0x000fe20007810000 */
[----:B------:R-:W-:Y:S01]  /*127e0*/  MUFU.EX2 R97, R205 ;  /* 0x000000cd00617308 */ /* 0x000fe20000000800 */
[----:B------:R-:W-:Y:S02]  /*127f0*/  FMNMX.FTZ R52, R243, R52, !PT ;  /* 0x00000034f3347209 */ /* 0x000fe40007810000 */
[----:B------:R-:W-:Y:S01]  /*12800*/  LOP3.LUT R126, R125, UR31, R126, 0x96, !PT ;  /* 0x0000001f7d7e7c12 */ /* 0x000fe2000f8e967e */
[----:B------:R-:W1:Y:S04]  /*12810*/  SHFL.BFLY PT, R31, R37, 0x2, 0x1f ;  /* 0x0c401f00251f7f89 */ /* 0x000e6800000e0000 */
[----:B------:R-:W3:Y:S01]  /*12820*/  MUFU.EX2 R68, R204 ;  /* 0x000000cc00447308 */ /* 0x000ee20000000800 */
[----:B------:R-:W-:-:S04]  /*12830*/  LOP3.LUT R28, R126, 0xffff, RZ, 0xc0, !PT ;  /* 0x0000ffff7e1c7812 */ /* 0x000fc800078ec0ff */
[----:B------:R-:W-:-:S04]  /*12840*/  SHF.R.U32.HI R28, RZ, 0x8, R28 ;  /* 0x00000008ff1c7819 */ /* 0x000fc8000001161c */
[----:B------:R-:W-:Y:S02]  /*12850*/  LOP3.LUT R28, R28, 0xffff, RZ, 0xc0, !PT ;  /* 0x0000ffff1c1c7812 */ /* 0x000fe400078ec0ff */
[----:B---3--:R-:W-:Y:S02]  /*12860*/  F2FP.BF16.PACK_AB R29, R68, R97 ;  /* 0x00000061441d723e */ /* 0x008fe400000010ff */
[----:B------:R-:W-:Y:S02]  /*12870*/  ISETP.GE.U32.AND P1, PT, R251, R28, PT ;  /* 0x0000001cfb00720c */ /* 0x000fe40003f26070 */
[----:B------:R-:W-:Y:S01]  /*12880*/  PRMT R28, R29, 0x7632, R28 ;  /* 0x000076321d1c7816 */ /* 0x000fe2000000001c */
[----:B------:R-:W-:Y:S01]  /*12890*/  @!P6 HFMA2.BF16_V2 R27, -RZ.H0_H0, RZ.H0_H0, -R29.H0_H0 ;  /* 0x200000ffff1be231 */ /* 0x000fe2000034091d */
[----:B------:R-:W-:Y:S02]  /*128a0*/  LOP3.LUT R51, R51, 0xffff, RZ, 0xc0, !PT ;  /* 0x0000ffff33337812 */ /* 0x000fe400078ec0ff */
[----:B------:R-:W-:-:S02]  /*128b0*/  PRMT R33, R29, 0x5410, R28 ;  /* 0x000054101d217816 */ /* 0x000fc4000000001c */
[----:B------:R-:W-:Y:S02]  /*128c0*/  @!P6 PRMT R29, R27, 0x5410, RZ ;  /* 0x000054101b1de816 */ /* 0x000fe400000000ff */
[----:B-1----:R-:W-:Y:S02]  /*128d0*/  FMNMX.FTZ R27, R37, R31, !PT ;  /* 0x0000001f251b7209 */ /* 0x002fe40007810000 */
[----:B------:R-:W-:-:S03]  /*128e0*/  ISETP.GE.U32.AND P6, PT, R251, R51, PT ;  /* 0x00000033fb00720c */ /* 0x000fc60003fc6070 */
[----:B------:R-:W1:Y:S01]  /*128f0*/  SHFL.BFLY PT, R51, R27, 0x1, 0x1f ;  /* 0x0c201f001b337f89 */ /* 0x000e6200000e0000 */
[----:B------:R-:W-:-:S03]  /*12900*/  FFMA.FTZ R35, R181, c[0x0][0x23c], -R222 ;  /* 0x00008f00b5237a23 */ /* 0x000fc600000108de */
[----:B------:R3:W-:Y:S01]  /*12910*/  STL [R1+0x6c], R33 ;  /* 0x00006c2101007387 */ /* 0x0007e20000100800 */
[----:B------:R-:W-:-:S03]  /*12920*/  FFMA.FTZ R128, R196, c[0x0][0x23c], -R222 ;  /* 0x00008f00c4807a23 */ /* 0x000fc600000108de */
[----:B------:R-:W-:Y:S01]  /*12930*/  STL [R1+0x168], R35 ;  /* 0x0001682301007387 */ /* 0x000fe20000100800 */
[----:B------:R-:W-:Y:S02]  /*12940*/  FFMA.FTZ R198, R198, c[0x0][0x23c], -R210 ;  /* 0x00008f00c6c67a23 */ /* 0x000fe400000108d2 */
[----:B---3--:R-:W-:Y:S01]  /*12950*/  FFMA.FTZ R33, R244, c[0x0][0x23c], -R222 ;  /* 0x00008f00f4217a23 */ /* 0x008fe200000108de */
[----:B-1----:R-:W-:-:S04]  /*12960*/  FMNMX.FTZ R27, R27, R51, !PT ;  /* 0x000000331b1b7209 */ /* 0x002fc80007810000 */
[----:B------:R1:W-:Y:S01]  /*12970*/  STL [R1+0x14], R33 ;  /* 0x0000142101007387 */ /* 0x0003e20000100800 */
[----:B------:R-:W-:Y:S01]  /*12980*/  FFMA.FTZ R51, R195, c[0x0][0x23c], -R210 ;  /* 0x00008f00c3337a23 */ /* 0x000fe200000108d2 */
[----:B------:R-:W-:Y:S01]  /*12990*/  @!P6 HFMA2.BF16_V2 R30, -RZ.H0_H0, RZ.H0_H0, -R28.H0_H0 ;  /* 0x200000ffff1ee231 */ /* 0x000fe2000034091c */
[----:B------:R-:W-:Y:S02]  /*129a0*/  FFMA.FTZ R129, R167, c[0x0][0x23c], -R222 ;  /* 0x00008f00a7817a23 */ /* 0x000fe400000108de */
[----:B------:R-:W-:Y:S02]  /*129b0*/  FFMA.FTZ R181, R92, c[0x0][0x23c], -R210 ;  /* 0x00008f005cb57a23 */ /* 0x000fe400000108d2 */
[----:B------:R-:W-:Y:S01]  /*129c0*/  FFMA.FTZ R182, R242, c[0x0][0x23c], -R222 ;  /* 0x00008f00f2b67a23 */ /* 0x000fe200000108de */
[----:B------:R3:W4:Y:S01]  /*129d0*/  LDL.LU R92, [R1+0x438] ;  /* 0x00043800015c7983 */ /* 0x0007220000300800 */
[----:B------:R-:W-:Y:S01]  /*129e0*/  FFMA.FTZ R167, R144, c[0x0][0x23c], -R210 ;  /* 0x00008f0090a77a23 */ /* 0x000fe200000108d2 */
[----:B-1----:R-:W1:Y:S01]  /*129f0*/  MUFU.EX2 R33, R199 ;  /* 0x000000c700217308 */ /* 0x002e620000000800 */
[--C-:B------:R-:W-:Y:S01]  /*12a00*/  FFMA.FTZ R180, R101, c[0x0][0x23c], -R222.reuse ;  /* 0x00008f0065b47a23 */ /* 0x100fe200000108de */
[----:B------:R-:W3:Y:S01]  /*12a10*/  LDL.LU R144, [R1+0x434] ;  /* 0x0004340001907983 */ /* 0x000ee20000300800 */
[----:B------:R-:W-:-:S02]  /*12a20*/  FFMA.FTZ R242, R107, c[0x0][0x23c], -R222 ;  /* 0x00008f006bf27a23 */ /* 0x000fc400000108de */
[--C-:B------:R-:W-:Y:S02]  /*12a30*/  FFMA.FTZ R168, R245, c[0x0][0x23c], -R222.reuse ;  /* 0x00008f00f5a87a23 */ /* 0x100fe400000108de */
[--C-:B------:R-:W-:Y:S02]  /*12a40*/  FFMA.FTZ R127, R197, c[0x0][0x23c], -R222.reuse ;  /* 0x00008f00c57f7a23 */ /* 0x100fe400000108de */
[--C-:B------:R-:W-:Y:S02]  /*12a50*/  FFMA.FTZ R122, R200, c[0x0][0x23c], -R222.reuse ;  /* 0x00008f00c87a7a23 */ /* 0x100fe400000108de */
[--C-:B------:R-:W-:Y:S02]  /*12a60*/  FFMA.FTZ R113, R201, c[0x0][0x23c], -R222.reuse ;  /* 0x00008f00c9717a23 */ /* 0x100fe400000108de */
[--C-:B------:R-:W-:Y:S02]  /*12a70*/  FFMA.FTZ R111, R202, c[0x0][0x23c], -R222.reuse ;  /* 0x00008f00ca6f7a23 */ /* 0x100fe400000108de */
[--C-:B------:R-:W-:Y:S01]  /*12a80*/  FFMA.FTZ R37, R203, c[0x0][0x23c], -R222.reuse ;  /* 0x00008f00cb257a23 */ /* 0x100fe200000108de */
[----:B-1----:R-:W-:Y:S01]  /*12a90*/  STL [R1+0x18], R33 ;  /* 0x0000182101007387 */ /* 0x002fe20000100800 */
        /* <DEDUP_REMOVED lines=9> */
[--C-:B------:R-:W-:Y:S02]  /*12b30*/  FFMA.FTZ R35, R145, c[0x0][0x23c], -R210.reuse ;  /* 0x00008f0091237a23 */ /* 0x100fe400000108d2 */
[----:B------:R-:W3:Y:S01]  /*12b40*/  LDL.LU R145, [R1+0x430] ;  /* 0x0004300001917983 */ /* 0x000ee20000300800 */
[--C-:B------:R-:W-:Y:S01]  /*12b50*/  FFMA.FTZ R221, R153, c[0x0][0x23c], -R210.reuse ;  /* 0x00008f0099dd7a23 */ /* 0x100fe200000108d2 */
[----:B------:R-:W-:Y:S01]  /*12b60*/  @!P6 PRMT R28, R30, 0x5410, RZ ;  /* 0x000054101e1ce816 */ /* 0x000fe200000000ff */
[----:B------:R-:W-:Y:S01]  /*12b70*/  FFMA.FTZ R209, R207, c[0x0][0x23c], -R210 ;  /* 0x00008f00cfd17a23 */ /* 0x000fe200000108d2 */
[C---:B------:R-:W-:Y:S01]  /*12b80*/  FSETP.NEU.FTZ.AND P6, PT, R27.reuse, -INF , PT ;  /* 0xff8000001b00780b */ /* 0x040fe20003fdd000 */
[----:B------:R-:W-:-:S02]  /*12b90*/  FMUL.FTZ R197, R27, c[0x0][0x23c] ;  /* 0x00008f001bc57a20 */ /* 0x000fc40000410000 */
        /* <DEDUP_REMOVED lines=10> */
[----:B------:R-:W-:Y:S01]  /*12c40*/  FFMA.FTZ R96, R96, c[0x0][0x23c], -R210 ;  /* 0x00008f0060607a23 */ /* 0x000fe200000108d2 */
[----:B--2---:R-:W-:-:S04]  /*12c50*/  FMNMX.FTZ R52, R34, R52, !PT ;  /* 0x0000003422347209 */ /* 0x004fc80007810000 */
        /* <DEDUP_REMOVED lines=12> */
[----:B------:R-:W1:Y:S01]  /*12d20*/  SHFL.BFLY PT, R195, R196, 0x2, 0x1f ;  /* 0x0c401f00c4c37f89 */ /* 0x000e6200000e0000 */
[--C-:B------:R-:W-:Y:S01]  /*12d30*/  FFMA.FTZ R52, R229, c[0x0][0x23c], -R222.reuse ;  /* 0x00008f00e5347a23 */ /* 0x100fe200000108de */
[----:B------:R-:W2:Y:S01]  /*12d40*/  MUFU.EX2 R69, R198 ;  /* 0x000000c600457308 */ /* 0x000ea20000000800 */
[----:B------:R-:W-:Y:S02]  /*12d50*/  FFMA.FTZ R229, R220, c[0x0][0x23c], -R222 ;  /* 0x00008f00dce57a23 */ /* 0x000fe400000108de */
[--C-:B------:R-:W-:Y:S02]  /*12d60*/  FFMA.FTZ R222, R152, c[0x0][0x23c], -R210.reuse ;  /* 0x00008f0098de7a23 */ /* 0x100fe400000108d2 */
[----:B------:R-:W3:Y:S01]  /*12d70*/  LDL.LU R152, [R1+0x42c] ;  /* 0x00042c0001987983 */ /* 0x000ee20000300800 */
[----:B------:R-:W-:-:S03]  /*12d80*/  FFMA.FTZ R220, R156, c[0x0][0x23c], -R210 ;  /* 0x00008f009cdc7a23 */ /* 0x000fc600000108d2 */
[----:B------:R-:W3:Y:S01]  /*12d90*/  LDL.LU R153, [R1+0x428] ;  /* 0x0004280001997983 */ /* 0x000ee20000300800 */
[----:B------:R-:W-:-:S03]  /*12da0*/  FFMA.FTZ R230, R230, c[0x0][0x23c], -R210 ;  /* 0x00008f00e6e67a23 */ /* 0x000fc600000108d2 */
[----:B------:R-:W3:Y:S01]  /*12db0*/  LDL.LU R156, [R1+0x424] ;  /* 0x00042400019c7983 */ /* 0x000ee20000300800 */
[----:B------:R-:W-:-:S03]  /*12dc0*/  FFMA.FTZ R109, R109, c[0x0][0x23c], -R210 ;  /* 0x00008f006d6d7a23 */ /* 0x000fc600000108d2 */
[----:B------:R-:W3:Y:S01]  /*12dd0*/  LDL.LU R157, [R1+0x420] ;  /* 0x00042000019d7983 */ /* 0x000ee20000300800 */
[--C-:B------:R-:W-:Y:S02]  /*12de0*/  FFMA.FTZ R218, R218, c[0x0][0x23c], -R210.reuse ;  /* 0x00008f00dada7a23 */ /* 0x100fe400000108d2 */
[--C-:B------:R-:W-:Y:S01]  /*12df0*/  FFMA.FTZ R204, R146, c[0x0][0x23c], -R210.reuse ;  /* 0x00008f0092cc7a23 */ /* 0x100fe200000108d2 */
[----:B------:R-:W3:Y:S01]  /*12e00*/  LDL.LU R160, [R1+0x41c] ;  /* 0x00041c0001a07983 */ /* 0x000ee20000300800 */
[----:B------:R-:W-:Y:S01]  /*12e10*/  FFMA.FTZ R203, R147, c[0x0][0x23c], -R210 ;  /* 0x00008f0093cb7a23 */ /* 0x000fe200000108d2 */
[----:B------:R-:W-:Y:S02]  /*12e20*/  FSEL R210, R197, RZ, P6 ;  /* 0x000000ffc5d27208 */ /* 0x000fe40003000000 */
[----:B------:R-:W3:Y:S04]  /*12e30*/  LDL.LU R161, [R1+0x418] ;  /* 0x0004180001a17983 */ /* 0x000ee80000300800 */
[----:B------:R-:W3:Y:S04]  /*12e40*/  LDL.LU R146, [R1+0x414] ;  /* 0x0004140001927983 */ /* 0x000ee80000300800 */
[----:B------:R-:W3:Y:S04]  /*12e50*/  LDL.LU R147, [R1+0x410] ;  /* 0x0004100001937983 */ /* 0x000ee80000300800 */
[----:B------:R-:W-:Y:S04]  /*12e60*/  STL.64 [R1+0x248], R28 ;  /* 0x0002481c01007387 */ /* 0x000fe80000100a00 */
[----:B------:R1:W-:Y:S01]  /*12e70*/  STL [R1+0x108], R123 ;  /* 0x0001087b01007387 */ /* 0x0003e20000100800 */
[----:B--2---:R-:W-:-:S04]  /*12e80*/  F2FP.BF16.PACK_AB R31, R33, R69 ;  /* 0x00000045211f723e */ /* 0x004fc800000010ff */
[----:B------:R-:W-:Y:S01]  /*12e90*/  PRMT R30, R31, 0x7632, R30 ;  /* 0x000076321f1e7816 */ /* 0x000fe2000000001e */
[----:B------:R-:W-:-:S04]  /*12ea0*/  FFMA.FTZ R198, R241, c[0x0][0x23c], -R210 ;  /* 0x00008f00f1c67a23 */ /* 0x000fc800000108d2 */
[----:B------:R-:W-:Y:S01]  /*12eb0*/  @!P4 HFMA2.BF16_V2 R26, -RZ.H0_H0, RZ.H0_H0, -R30.H0_H0 ;  /* 0x200000ffff1ac231 */ /* 0x000fe2000034091e */
[----:B-1----:R-:W-:Y:S01]  /*12ec0*/  FMNMX.FTZ R123, R196, R195, !PT ;  /* 0x000000c3c47b7209 */ /* 0x002fe20007810000 */
[--C-:B------:R-:W-:Y:S02]  /*12ed0*/  FFMA.FTZ R195, R240, c[0x0][0x23c], -R210.reuse ;  /* 0x00008f00f0c37a23 */ /* 0x100fe400000108d2 */
[--C-:B------:R-:W-:Y:S02]  /*12ee0*/  FFMA.FTZ R240, R228, c[0x0][0x23c], -R210.reuse ;  /* 0x00008f00e4f07a23 */ /* 0x100fe400000108d2 */
[--C-:B------:R-:W-:Y:S02]  /*12ef0*/  FFMA.FTZ R228, R215, c[0x0][0x23c], -R210.reuse ;  /* 0x00008f00d7e47a23 */ /* 0x100fe400000108d2 */
[--C-:B------:R-:W-:Y:S02]  /*12f00*/  FFMA.FTZ R215, R150, c[0x0][0x23c], -R210.reuse ;  /* 0x00008f0096d77a23 */ /* 0x100fe400000108d2 */
[----:B------:R-:W1:Y:S01]  /*12f10*/  SHFL.BFLY PT, R150, R123, 0x1, 0x1f ;  /* 0x0c201f007b967f89 */ /* 0x000e6200000e0000 */
[----:B------:R-:W-:-:S02]  /*12f20*/  FFMA.FTZ R29, R154, c[0x0][0x23c], -R210 ;  /* 0x00008f009a1d7a23 */ /* 0x000fc400000108d2 */
[--C-:B------:R-:W-:Y:S01]  /*12f30*/  FFMA.FTZ R28, R155, c[0x0][0x23c], -R210.reuse ;  /* 0x00008f009b1c7a23 */ /* 0x100fe200000108d2 */
[----:B------:R-:W2:Y:S01]  /*12f40*/  LDL.LU R154, [R1+0x40c] ;  /* 0x00040c00019a7983 */ /* 0x000ea20000300800 */
[----:B------:R-:W-:-:S03]  /*12f50*/  FFMA.FTZ R241, R151, c[0x0][0x23c], -R210 ;  /* 0x00008f0097f17a23 */ /* 0x000fc600000108d2 */
[----:B------:R-:W2:Y:S01]  /*12f60*/  LDL.LU R155, [R1+0x408] ;  /* 0x00040800019b7983 */ /* 0x000ea20000300800 */
[----:B------:R-:W-:-:S03]  /*12f70*/  @!P5 HFMA2.BF16_V2 R36, -RZ.H0_H0, RZ.H0_H0, -R31.H0_H0 ;  /* 0x200000ffff24d231 */ /* 0x000fc6000034091f */
[----:B------:R1:W-:Y:S01]  /*12f80*/  STL [R1+0x170], R29 ;  /* 0x0001701d01007387 */ /* 0x0003e20000100800 */
[----:B------:R-:W-:Y:S01]  /*12f90*/  FFMA.FTZ R252, R158, c[0x0][0x23c], -R210 ;  /* 0x00008f009efc7a23 */ /* 0x000fe200000108d2 */
[----:B------:R-:W-:Y:S02]  /*12fa0*/  PRMT R151, R31, 0x5410, R30 ;  /* 0x000054101f977816 */ /* 0x000fe4000000001e */
[----:B------:R4:W-:Y:S01]  /*12fb0*/  STL [R1+0x16c], R28 ;  /* 0x00016c1c01007387 */ /* 0x0009e20000100800 */
[----:B------:R-:W-:Y:S02]  /*12fc0*/  @!P4 PRMT R30, R26, 0x5410, RZ ;  /* 0x000054101a1ec816 */ /* 0x000fe400000000ff */
[----:B------:R-:W-:Y:S01]  /*12fd0*/  LOP3.LUT R26, R126, 0xff, RZ, 0xc0, !PT ;  /* 0x000000ff7e1a7812 */ /* 0x000fe200078ec0ff */
[----:B------:R-:W2:Y:S01]  /*12fe0*/  LDL.LU R158, [R1+0x404] ;  /* 0x00040400019e7983 */ /* 0x000ea20000300800 */
[----:B------:R-:W-:Y:S02]  /*12ff0*/  @!P5 PRMT R31, R36, 0x5410, RZ ;  /* 0x00005410241fd816 */ /* 0x000fe400000000ff */
[----:B------:R-:W-:Y:S01]  /*13000*/  ISETP.GE.U32.AND P5, PT, R251, R26, PT ;  /* 0x0000001afb00720c */ /* 0x000fe20003fa6070 */
[----:B------:R-:W-:Y:S01]  /*13010*/  FFMA.FTZ R250, R132, c[0x0][0x23c], -R210 ;  /* 0x00008f0084fa7a23 */ /* 0x000fe200000108d2 */
[----:B------:R-:W-:Y:S01]  /*13020*/  SHF.R.U32.HI R26, RZ, 0x18, R126 ;  /* 0x00000018ff1a7819 */ /* 0x000fe2000001167e */
[--C-:B------:R-:W-:Y:S01]  /*13030*/  FFMA.FTZ R196, R137, c[0x0][0x23c], -R210.reuse ;  /* 0x00008f0089c47a23 */ /* 0x100fe200000108d2 */
[----:B------:R-:W-:Y:S01]  /*13040*/  FSEL R36, R24, RZ, P2 ;  /* 0x000000ff18247208 */ /* 0x000fe20001000000 */
[----:B------:R-:W-:-:S02]  /*13050*/  FFMA.FTZ R33, R133, c[0x0][0x23c], -R210 ;  /* 0x00008f0085217a23 */ /* 0x000fc400000108d2 */
[--C-:B-1----:R-:W-:Y:S02]  /*13060*/  FFMA.FTZ R29, R162, c[0x0][0x23c], -R210.reuse ;  /* 0x00008f00a21d7a23 */ /* 0x102fe400000108d2 */
[----:B----4-:R-:W-:Y:S02]  /*13070*/  FFMA.FTZ R28, R159, c[0x0][0x23c], -R210 ;  /* 0x00008f009f1c7a23 */ /* 0x010fe400000108d2 */
[----:B------:R-:W4:Y:S04]  /*13080*/  LDL.LU R159, [R1+0x400] ;  /* 0x00040000019f7983 */ /* 0x000f280000300800 */
[----:B------:R-:W2:Y:S04]  /*13090*/  LDL.LU R162, [R1+0x3fc] ;  /* 0x0003fc0001a27983 */ /* 0x000ea80000300800 */
[----:B------:R1:W-:Y:S01]  /*130a0*/  STL [R1+0x100], R28 ;  /* 0x0001001c01007387 */ /* 0x0003e20000100800 */
[----:B------:R-:W-:-:S02]  /*130b0*/  ISETP.GE.U32.AND P2, PT, R251, R26, PT ;  /* 0x0000001afb00720c */ /* 0x000fc40003f46070 */
[----:B------:R-:W-:Y:S01]  /*130c0*/  FMNMX.FTZ R26, R123, R150, !PT ;  /* 0x000000967b1a7209 */ /* 0x000fe20007810000 */
[----:B------:R-:W-:Y:S02]  /*130d0*/  FFMA.FTZ R202, R140, c[0x0][0x23c], -R210 ;  /* 0x00008f008cca7a23 */ /* 0x000fe400000108d2 */
[----:B------:R-:W-:Y:S01]  /*130e0*/  FADD.FTZ R123, R164, -R36 ;  /* 0x80000024a47b7221 */ /* 0x000fe20000010000 */
[----:B------:R-:W-:Y:S01]  /*130f0*/  SHF.R.U32.HI R164, RZ, 0x10, R126 ;  /* 0x00000010ffa47819 */ /* 0x000fe2000001167e */
[--C-:B------:R-:W-:Y:S01]  /*13100*/  FFMA.FTZ R201, R141, c[0x0][0x23c], -R210.reuse ;  /* 0x00008f008dc97a23 */ /* 0x100fe200000108d2 */
[----:B------:R-:W-:Y:S01]  /*13110*/  FSEL R126, R25, RZ, P3 ;  /* 0x000000ff197e7208 */ /* 0x000fe20001800000 */
[--C-:B------:R-:W-:Y:S01]  /*13120*/  FFMA.FTZ R200, R148, c[0x0][0x23c], -R210.reuse ;  /* 0x00008f0094c87a23 */ /* 0x100fe200000108d2 */
[C---:B------:R-:W-:Y:S01]  /*13130*/  FSETP.NEU.FTZ.AND P3, PT, R26.reuse, -INF , PT ;  /* 0xff8000001a00780b */ /* 0x040fe20003f7d000 */
[----:B------:R-:W-:Y:S02]  /*13140*/  FMUL.FTZ R36, R26, c[0x0][0x23c] ;  /* 0x00008f001a247a20 */ /* 0x000fe40000410000 */
[----:B-1----:R-:W-:-:S02]  /*13150*/  FFMA.FTZ R28, R163, c[0x0][0x23c], -R210 ;  /* 0x00008f00a31c7a23 */ /* 0x002fc400000108d2 */
[----:B------:R-:W2:Y:S04]  /*13160*/  LDL.LU R163, [R1+0x3f8] ;  /* 0x0003f80001a37983 */ /* 0x000ea80000300800 */
[----:B------:R-:W2:Y:S04]  /*13170*/  LDL.LU R132, [R1+0x3f4] ;  /* 0x0003f40001847983 */ /* 0x000ea80000300800 */
[----:B------:R1:W-:Y:S04]  /*13180*/  STL [R1+0x40], R28 ;  /* 0x0000401c01007387 */ /* 0x0003e80000100800 */
[----:B------:R-:W2:Y:S01]  /*13190*/  LDL.LU R133, [R1+0x3f0] ;  /* 0x0003f00001857983 */ /* 0x000ea20000300800 */
[--C-:B------:R-:W-:Y:S01]  /*131a0*/  FFMA.FTZ R199, R149, c[0x0][0x23c], -R210.reuse ;  /* 0x00008f0095c77a23 */ /* 0x100fe200000108d2 */
[----:B------:R-:W-:Y:S01]  /*131b0*/  FSEL R36, R36, RZ, P3 ;  /* 0x000000ff24247208 */ /* 0x000fe20001800000 */
[----:B-1----:R-:W-:-:S02]  /*131c0*/  FFMA.FTZ R28, R136, c[0x0][0x23c], -R210 ;  /* 0x00008f00881c7a23 */ /* 0x002fc400000108d2 */
[----:B------:R-:W2:Y:S04]  /*131d0*/  LDL.LU R136, [R1+0x3ec] ;  /* 0x0003ec0001887983 */ /* 0x000ea80000300800 */
[----:B------:R-:W2:Y:S04]  /*131e0*/  LDL.LU R137, [R1+0x3e8] ;  /* 0x0003e80001897983 */ /* 0x000ea80000300800 */
[----:B------:R-:W-:Y:S04]  /*131f0*/  STL [R1+0xbc], R196 ;  /* 0x0000bcc401007387 */ /* 0x000fe80000100800 */
[----:B------:R-:W-:Y:S04]  /*13200*/  STL [R1+0x7c], R195 ;  /* 0x00007cc301007387 */ /* 0x000fe80000100800 */
[----:B------:R-:W2:Y:S04]  /*13210*/  LDL.LU R140, [R1+0x3e4] ;  /* 0x0003e400018c7983 */ /* 0x000ea80000300800 */
[----:B------:R-:W2:Y:S04]  /*13220*/  LDL.LU R141, [R1+0x3e0] ;  /* 0x0003e000018d7983 */ /* 0x000ea80000300800 */
[----:B------:R-:W2:Y:S04]  /*13230*/  LDL.LU R148, [R1+0x3dc] ;  /* 0x0003dc0001947983 */ /* 0x000ea80000300800 */
[----:B------:R-:W2:Y:S04]  /*13240*/  LDL.LU R149, [R1+0x3d8] ;  /* 0x0003d80001957983 */ /* 0x000ea80000300800 */
[----:B------:R-:W-:Y:S04]  /*13250*/  STL [R1+0x64], R151 ;  /* 0x0000649701007387 */ /* 0x000fe80000100800 */
[----:B------:R1:W-:Y:S01]  /*13260*/  STL.64 [R1+0x250], R30 ;  /* 0x0002501e01007387 */ /* 0x0003e20000100a00 */
[----:B------:R-:W-:-:S03]  /*13270*/  FFMA.FTZ R150, R94, c[0x0][0x23c], -R36 ;  /* 0x00008f005e967a23 */ /* 0x000fc60000010824 */
[----:B------:R1:W-:Y:S01]  /*13280*/  STL.64 [R1+0x258], R24 ;  /* 0x0002581801007387 */ /* 0x0003e20000100a00 */
[----:B------:R-:W-:Y:S02]  /*13290*/  LOP3.LUT R164, R164, 0xff, RZ, 0xc0, !PT ;  /* 0x000000ffa4a47812 */ /* 0x000fe400078ec0ff */
[C---:B-1----:R-:W-:Y:S01]  /*132a0*/  LOP3.LUT R30, R124.reuse, 0xff, RZ, 0xc0, !PT ;  /* 0x000000ff7c1e7812 */ /* 0x042fe200078ec0ff */
[----:B------:R-:W2:Y:S03]  /*132b0*/  LDL.LU R25, [R1+0x4c] ;  /* 0x00004c0001197983 */ /* 0x000ea60000300800 */
[----:B------:R-:W-:Y:S02]  /*132c0*/  ISETP.GE.U32.AND P4, PT, R251, R30, PT ;  /* 0x0000001efb00720c */ /* 0x000fe40003f86070 */
[----:B------:R-:W-:Y:S01]  /*132d0*/  LOP3.LUT R30, R124, 0xffff, RZ, 0xc0, !PT ;  /* 0x0000ffff7c1e7812 */ /* 0x000fe200078ec0ff */
[----:B------:R-:W3:Y:S01]  /*132e0*/  LDL.LU R24, [R1+0x50] ;  /* 0x0000500001187983 */ /* 0x000ee20000300800 */
[----:B------:R-:W-:-:S03]  /*132f0*/  FFMA.FTZ R125, R190, c[0x0][0x23c], -R36 ;  /* 0x00008f00be7d7a23 */ /* 0x000fc60000010824 */
[----:B------:R1:W-:Y:S04]  /*13300*/  STL [R1+0x2b8], R26 ;  /* 0x0002b81a01007387 */ /* 0x0003e80000100800 */
[----:B------:R-:W3:Y:S04]  /*13310*/  LDL.LU R94, [R1+0x1c] ;  /* 0x00001c00015e7983 */ /* 0x000ee80000300800 */
[----:B------:R-:W4:Y:S01]  /*13320*/  LDL.LU R190, [R1+0xc0] ;  /* 0x0000c00001be7983 */ /* 0x000f220000300800 */
[----:B------:R-:W-:Y:S02]  /*13330*/  FSEL R31, R26, RZ, P3 ;  /* 0x000000ff1a1f7208 */ /* 0x000fe40001800000 */
[----:B------:R-:W-:-:S02]  /*13340*/  ISETP.GE.U32.AND P3, PT, R251, R164, PT ;  /* 0x000000a4fb00720c */ /* 0x000fc40003f66070 */
[----:B------:R-:W-:Y:S08]  /*13350*/  MUFU.EX2 R164, R127 ;  /* 0x0000007f00a47308 */ /* 0x000ff00000000800 */
[----:B------:R1:W1:Y:S02]  /*13360*/  MUFU.EX2 R127, R113 ;  /* 0x00000071007f7308 */ /* 0x0002640000000800 */
[----:B-1----:R-:W4:Y:S01]  /*13370*/  LDL.LU R113, [R1+0x1d8] ;  /* 0x0001d80001717983 */ /* 0x002f220000300800 */
        /* <DEDUP_REMOVED lines=11> */
[----:B------:R-:W-:Y:S02]  /*13430*/  FFMA.FTZ R195, R212, c[0x0][0x23c], -R210 ;  /* 0x00008f00d4c37a23 */ /* 0x000fe400000108d2 */
[----:B------:R1:W-:Y:S01]  /*13440*/  MUFU.EX2 R212, R129 ;  /* 0x0000008100d47308 */ /* 0x0003e20000000800 */
[----:B------:R-:W-:-:S07]  /*13450*/  SHF.R.U32.HI R26, RZ, 0x10, R124 ;  /* 0x00000010ff1a7819 */ /* 0x000fce000001167c */
[----:B------:R1:W-:Y:S01]  /*13460*/  MUFU.EX2 R210, R128 ;  /* 0x0000008000d27308 */ /* 0x0003e20000000800 */
[----:B------:R-:W-:Y:S01]  /*13470*/  SHF.R.U32.HI R217, RZ, 0x18, R124 ;  /* 0x00000018ffd97819 */ /* 0x000fe2000001167c */
[--C-:B------:R-:W-:Y:S02]  /*13480*/  FFMA.FTZ R124, R112, c[0x0][0x23c], -R36.reuse ;  /* 0x00008f00707c7a23 */ /* 0x100fe40000010824 */
[----:B-1----:R-:W-:Y:S02]  /*13490*/  FFMA.FTZ R129, R98, c[0x0][0x23c], -R36 ;  /* 0x00008f0062817a23 */ /* 0x002fe40000010824 */
[----:B------:R-:W-:Y:S02]  /*134a0*/  IMAD.MOV.U32 R98, RZ, RZ, R123 ;  /* 0x000000ffff627224 */ /* 0x000fe400078e007b */
[----:B------:R-:W1:Y:S02]  /*134b0*/  MUFU.EX2 R111, R111 ;  /* 0x0000006f006f7308 */ /* 0x000e640000000800 */
[----:B------:R-:W-:-:S02]  /*134c0*/  FMUL.FTZ R112, R98, c[0x0][0x23c] ;  /* 0x00008f0062707a20 */ /* 0x000fc40000410000 */
[--C-:B------:R-:W-:Y:S02]  /*134d0*/  FFMA.FTZ R128, R102, c[0x0][0x23c], -R36.reuse ;  /* 0x00008f0066807a23 */ /* 0x100fe40000010824 */
[--C-:B------:R-:W-:Y:S02]  /*134e0*/  FFMA.FTZ R102, R194, c[0x0][0x23c], -R36.reuse ;  /* 0x00008f00c2667a23 */ /* 0x100fe40000010824 */
[--C-:B------:R-:W-:Y:S01]  /*134f0*/  FFMA.FTZ R151, R106, c[0x0][0x23c], -R36.reuse ;  /* 0x00008f006a977a23 */ /* 0x100fe20000010824 */
[----:B------:R1:W-:Y:S01]  /*13500*/  MUFU.EX2 R216, R122 ;  /* 0x0000007a00d87308 */ /* 0x0003e20000000800 */
        /* <DEDUP_REMOVED lines=8> */
[----:B-1----:R-:W-:-:S02]  /*13590*/  FFMA.FTZ R122, R193, c[0x0][0x23c], -R36 ;  /* 0x00008f00c17a7a23 */ /* 0x002fc40000010824 */
[--C-:B------:R-:W-:Y:S02]  /*135a0*/  FFMA.FTZ R34, R34, c[0x0][0x23c], -R36.reuse ;  /* 0x00008f0022227a23 */ /* 0x100fe40000010824 */
[--C-:B------:R-:W-:Y:S02]  /*135b0*/  FFMA.FTZ R226, R226, c[0x0][0x23c], -R36.reuse ;  /* 0x00008f00e2e27a23 */ /* 0x100fe40000010824 */
[--C-:B------:R-:W-:Y:S02]  /*135c0*/  FFMA.FTZ R225, R225, c[0x0][0x23c], -R36.reuse ;  /* 0x00008f00e1e17a23 */ /* 0x100fe40000010824 */
[--C-:B------:R-:W-:Y:S02]  /*135d0*/  FFMA.FTZ R193, R134, c[0x0][0x23c], -R36.reuse ;  /* 0x00008f0086c17a23 */ /* 0x100fe40000010824 */
[--C-:B------:R-:W-:Y:S02]  /*135e0*/  FFMA.FTZ R192, R135, c[0x0][0x23c], -R36.reuse ;  /* 0x00008f0087c07a23 */ /* 0x100fe40000010824 */
[----:B------:R-:W-:-:S02]  /*135f0*/  FFMA.FTZ R208, R208, c[0x0][0x23c], -R36 ;  /* 0x00008f00d0d07a23 */ /* 0x000fc40000010824 */
[--C-:B------:R-:W-:Y:S02]  /*13600*/  FFMA.FTZ R171, R171, c[0x0][0x23c], -R36.reuse ;  /* 0x00008f00abab7a23 */ /* 0x100fe40000010824 */
[--C-:B------:R-:W-:Y:S01]  /*13610*/  FFMA.FTZ R170, R53, c[0x0][0x23c], -R36.reuse ;  /* 0x00008f0035aa7a23 */ /* 0x100fe20000010824 */
[----:B------:R-:W-:Y:S04]  /*13620*/  STL [R1+0x104], R127 ;  /* 0x0001047f01007387 */ /* 0x000fe80000100800 */
[----:B------:R-:W4:Y:S04]  /*13630*/  LDL.LU R134, [R1+0x3d4] ;  /* 0x0003d40001867983 */ /* 0x000f280000300800 */
[----:B------:R-:W4:Y:S04]  /*13640*/  LDL.LU R135, [R1+0x3d0] ;  /* 0x0003d00001877983 */ /* 0x000f280000300800 */
[----:B------:R-:W-:Y:S01]  /*13650*/  STL [R1+0xe4], R111 ;  /* 0x0000e46f01007387 */ /* 0x000fe20000100800 */
[----:B--2---:R-:W-:-:S02]  /*13660*/  FFMA.FTZ R25, R25, c[0x0][0x23c], -R36 ;  /* 0x00008f0019197a23 */ /* 0x004fc40000010824 */
[--C-:B---3--:R-:W-:Y:S02]  /*13670*/  FFMA.FTZ R98, R94, c[0x0][0x23c], -R36.reuse ;  /* 0x00008f005e627a23 */ /* 0x108fe40000010824 */
[--C-:B------:R-:W-:Y:S02]  /*13680*/  FFMA.FTZ R94, R120, c[0x0][0x23c], -R36.reuse ;  /* 0x00008f00785e7a23 */ /* 0x100fe40000010824 */
[--C-:B----4-:R-:W-:Y:S02]  /*13690*/  FFMA.FTZ R194, R190, c[0x0][0x23c], -R36.reuse ;  /* 0x00008f00bec27a23 */ /* 0x110fe40000010824 */
[--C-:B------:R-:W-:Y:S02]  /*136a0*/  FFMA.FTZ R190, R224, c[0x0][0x23c], -R36.reuse ;  /* 0x00008f00e0be7a23 */ /* 0x100fe40000010824 */
[--C-:B------:R-:W-:Y:S02]  /*136b0*/  FFMA.FTZ R120, R116, c[0x0][0x23c], -R36.reuse ;  /* 0x00008f0074787a23 */ /* 0x100fe40000010824 */
[--C-:B------:R-:W-:Y:S01]  /*136c0*/  FFMA.FTZ R224, R118, c[0x0][0x23c], -R36.reuse ;  /* 0x00008f0076e07a23 */ /* 0x100fe20000010824 */
[----:B------:R-:W-:Y:S01]  /*136d0*/  MUFU.EX2 R116, R112 ;  /* 0x0000007000747308 */ /* 0x000fe20000000800 */
[----:B------:R-:W-:-:S07]  /*136e0*/  FFMA.FTZ R24, R24, c[0x0][0x23c], -R36 ;  /* 0x00008f0018187a23 */ /* 0x000fce0000010824 */
[----:B------:R1:W2:Y:S08]  /*136f0*/  MUFU.EX2 R118, R37 ;  /* 0x0000002500767308 */ /* 0x0002b00000000800 */
[----:B------:R3:W4:Y:S01]  /*13700*/  MUFU.EX2 R112, R139 ;  /* 0x0000008b00707308 */ /* 0x0007220000000800 */
[----:B-1----:R-:W-:-:S04]  /*13710*/  F2FP.BF16.PACK_AB R37, R210, R212 ;  /* 0x000000d4d225723e */ /* 0x002fc800000010ff */
[----:B------:R-:W-:Y:S01]  /*13720*/  PRMT R36, R37, 0x7632, R36 ;  /* 0x0000763225247816 */ /* 0x000fe20000000024 */
[----:B------:R-:W-:-:S04]  /*13730*/  @!P5 HFMA2.BF16_V2 R39, -RZ.H0_H0, RZ.H0_H0, -R37.H0_H0 ;  /* 0x200000ffff27d231 */ /* 0x000fc80000340925 */
[----:B------:R-:W-:Y:S01]  /*13740*/  @!P1 HFMA2.BF16_V2 R38, -RZ.H0_H0, RZ.H0_H0, -R36.H0_H0 ;  /* 0x200000ffff269231 */ /* 0x000fe20000340924 */
[----:B------:R-:W-:Y:S01]  /*13750*/  PRMT R53, R37, 0x5410, R36 ;  /* 0x0000541025357816 */ /* 0x000fe20000000024 */
[----:B--2---:R-:W-:Y:S01]  /*13760*/  STL [R1+0xd4], R118 ;  /* 0x0000d47601007387 */ /* 0x004fe20000100800 */
[----:B------:R-:W-:Y:S01]  /*13770*/  FFMA.FTZ R113, R113, R116, R138 ;  /* 0x0000007471717223 */ /* 0x000fe2000001008a */
[----:B------:R-:W-:Y:S02]  /*13780*/  @!P5 PRMT R37, R39, 0x5410, RZ ;  /* 0x000054102725d816 */ /* 0x000fe400000000ff */
[----:B------:R-:W2:Y:S01]  /*13790*/  LDL.LU R138, [R1+0x3cc] ;  /* 0x0003cc00018a7983 */ /* 0x000ea20000300800 */
[----:B------:R-:W-:-:S03]  /*137a0*/  @!P1 PRMT R36, R38, 0x5410, RZ ;  /* 0x0000541026249816 */ /* 0x000fc600000000ff */
[----:B---3--:R-:W3:Y:S01]  /*137b0*/  LDL.LU R139, [R1+0x3c8] ;  /* 0x0003c800018b7983 */ /* 0x008ee20000300800 */
[----:B------:R-:W-:-:S03]  /*137c0*/  SHF.R.U32.HI R39, RZ, 0x8, R30 ;  /* 0x00000008ff277819 */ /* 0x000fc6000001161e */
[----:B----4-:R-:W-:Y:S04]  /*137d0*/  STL [R1+0x15c], R112 ;  /* 0x00015c7001007387 */ /* 0x010fe80000100800 */
[----:B------:R-:W-:Y:S04]  /*137e0*/  STL [R1+0x50], R53 ;  /* 0x0000503501007387 */ /* 0x000fe80000100800 */
[----:B------:R-:W4:Y:S04]  /*137f0*/  LDL.LU R30, [R1+0x1d4] ;  /* 0x0001d400011e7983 */ /* 0x000f280000300800 */
[----:B------:R1:W-:Y:S04]  /*13800*/  STL.64 [R1+0x260], R36 ;  /* 0x0002602401007387 */ /* 0x0003e80000100a00 */
[----:B-1----:R-:W2:Y:S01]  /*13810*/  LDL.LU R37, [R1+0x198] ;  /* 0x0001980001257983 */ /* 0x002ea20000300800 */
[----:B------:R-:W1:Y:S01]  /*13820*/  MUFU.EX2 R209, R209 ;  /* 0x000000d100d17308 */ /* 0x000e620000000800 */
[----:B------:R-:W-:Y:S01]  /*13830*/  LOP3.LUT R38, R39, 0xffff, RZ, 0xc0, !PT ;  /* 0x0000ffff27267812 */ /* 0x000fe200078ec0ff */
[----:B------:R-:W-:Y:S01]  /*13840*/  FADD.FTZ R31, R0, -R31 ;  /* 0x8000001f001f7221 */ /* 0x000fe20000010000 */
[----:B------:R-:W-:-:S02]  /*13850*/  ISETP.GE.U32.AND P5, PT, R251, R217, PT ;  /* 0x000000d9fb00720c */ /* 0x000fc40003fa6070 */
[----:B------:R-:W-:Y:S01]  /*13860*/  ISETP.GE.U32.AND P1, PT, R251, R38, PT ;  /* 0x00000026fb00720c */ /* 0x000fe20003f26070 */
[----:B------:R-:W-:Y:S02]  /*13870*/  FADD.FTZ R126, R3, -R126 ;  /* 0x8000007e037e7221 */ /* 0x000fe40000010000 */
[----:B------:R-:W-:Y:S01]  /*13880*/  MUFU.EX2 R217, R129 ;  /* 0x0000008100d97308 */ /* 0x000fe20000000800 */
[----:B-1----:R-:W-:-:S07]  /*13890*/  F2FP.BF16.PACK_AB R39, R209, R112 ;  /* 0x00000070d127723e */ /* 0x002fce00000010ff */
[----:B------:R1:W-:Y:S01]  /*138a0*/  MUFU.EX2 R112, R128 ;  /* 0x0000008000707308 */ /* 0x0003e20000000800 */
[----:B------:R-:W-:Y:S01]  /*138b0*/  PRMT R38, R39, 0x7632, R38 ;  /* 0x0000763227267816 */ /* 0x000fe20000000026 */
[----:B------:R-:W-:-:S04]  /*138c0*/  FMUL.FTZ R36, R126, c[0x0][0x23c] ;  /* 0x00008f007e247a20 */ /* 0x000fc80000410000 */
[----:B------:R-:W-:Y:S02]  /*138d0*/  @!P2 HFMA2.BF16_V2 R49, -RZ.H0_H0, RZ.H0_H0, -R38.H0_H0 ;  /* 0x200000ffff31a231 */ /* 0x000fe40000340926 */
[----:B------:R1:W1:Y:S02]  /*138e0*/  MUFU.EX2 R53, R150 ;  /* 0x0000009600357308 */ /* 0x0002640000000800 */
[----:B-1----:R-:W-:-:S04]  /*138f0*/  IMAD.WIDE.U32 R128, R50, -0x2daee0ad, RZ ;  /* 0xd2511f5332807825 */ /* 0x002fc800078e00ff */
[----:B------:R-:W-:Y:S01]  /*13900*/  FMUL.FTZ R50, R31, c[0x0][0x23c] ;  /* 0x00008f001f327a20 */ /* 0x000fe20000410000 */
[----:B------:R-:W-:Y:S01]  /*13910*/  LOP3.LUT R126, R129, UR32, R142, 0x96, !PT ;  /* 0x00000020817e7c12 */ /* 0x000fe2000f8e968e */
[----:B------:R-:W-:Y:S01]  /*13920*/  @!P3 HFMA2.BF16_V2 R48, -RZ.H0_H0, RZ.H0_H0, -R39.H0_H0 ;  /* 0x200000ffff30b231 */ /* 0x000fe20000340927 */
[----:B------:R-:W3:Y:S01]  /*13930*/  LDL.LU.64 R142, [R1+0x3c0] ;  /* 0x0003c000018e7983 */ /* 0x000ee20000300a00 */
[----:B------:R-:W-:Y:S01]  /*13940*/  LOP3.LUT R150, R26, 0xff, RZ, 0xc0, !PT ;  /* 0x000000ff1a967812 */ /* 0x000fe200078ec0ff */
[----:B------:R-:W-:Y:S01]  /*13950*/  MUFU.EX2 R31, R50 ;  /* 0x00000032001f7308 */ /* 0x000fe20000000800 */
[----:B------:R-:W-:Y:S02]  /*13960*/  PRMT R26, R39, 0x5410, R38 ;  /* 0x00005410271a7816 */ /* 0x000fe40000000026 */
[----:B------:R-:W-:Y:S02]  /*13970*/  @!P2 PRMT R38, R49, 0x5410, RZ ;  /* 0x000054103126a816 */ /* 0x000fe400000000ff */
[----:B------:R-:W-:-:S04]  /*13980*/  LOP3.LUT R49, R126, 0xffff, RZ, 0xc0, !PT ;  /* 0x0000ffff7e317812 */ /* 0x000fc800078ec0ff */
[----:B------:R-:W-:Y:S02]  /*13990*/  SHF.R.U32.HI R49, RZ, 0x8, R49 ;  /* 0x00000008ff317819 */ /* 0x000fe40000011631 */
[----:B------:R-:W-:Y:S02]  /*139a0*/  @!P3 PRMT R39, R48, 0x5410, RZ ;  /* 0x000054103027b816 */ /* 0x000fe400000000ff */
[----:B------:R-:W-:Y:S01]  /*139b0*/  LOP3.LUT R48, R49, 0xffff, RZ, 0xc0, !PT ;  /* 0x0000ffff31307812 */ /* 0x000fe200078ec0ff */
[----:B------:R1:W-:Y:S03]  /*139c0*/  MUFU.EX2 R50, R151 ;  /* 0x0000009700327308 */ /* 0x0003e60000000800 */
[C---:B------:R-:W-:Y:S01]  /*139d0*/  ISETP.GE.U32.AND P3, PT, R251.reuse, R48, PT ;  /* 0x00000030fb00720c */ /* 0x040fe20003f66070 */
[----:B------:R1:W-:Y:S04]  /*139e0*/  STL [R1+0x2bc], R26 ;  /* 0x0002bc1a01007387 */ /* 0x0003e80000100800 */
[----:B------:R1:W-:Y:S01]  /*139f0*/  MUFU.EX2 R49, R58 ;  /* 0x0000003a00317308 */ /* 0x0003e20000000800 */
[----:B------:R-:W-:-:S02]  /*13a00*/  ISETP.GE.U32.AND P2, PT, R251, R150, PT ;  /* 0x00000096fb00720c */ /* 0x000fc40003f46070 */
[----:B------:R-:W3:Y:S05]  /*13a10*/  LDL.LU R150, [R1+0x3bc] ;  /* 0x0003bc0001967983 */ /* 0x000eea0000300800 */
[----:B------:R-:W4:Y:S01]  /*13a20*/  MUFU.EX2 R36, R36 ;  /* 0x0000002400247308 */ /* 0x000f220000000800 */
[----:B-1----:R-:W3:Y:S01]  /*13a30*/  LDL.LU R151, [R1+0x3b8] ;  /* 0x0003b80001977983 */ /* 0x002ee20000300800 */
[----:B------:R-:W-:-:S06]  /*13a40*/  F2FP.BF16.PACK_AB R58, R217, R53 ;  /* 0x00000035d93a723e */ /* 0x000fcc00000010ff */
[----:B------:R-:W-:Y:S08]  /*13a50*/  MUFU.EX2 R110, R110 ;  /* 0x0000006e006e7308 */ /* 0x000ff00000000800 */
[----:B------:R1:W-:Y:S08]  /*13a60*/  MUFU.EX2 R26, R51 ;  /* 0x00000033001a7308 */ /* 0x0003f00000000800 */
[----:B------:R-:W-:Y:S01]  /*13a70*/  MUFU.EX2 R104, R104 ;  /* 0x0000006800687308 */ /* 0x000fe20000000800 */
[----:B-1----:R-:W-:-:S07]  /*13a80*/  F2FP.BF16.PACK_AB R51, R216, R164 ;  /* 0x000000a4d833723e */ /* 0x002fce00000010ff */
[----:B------:R-:W-:Y:S01]  /*13a90*/  MUFU.EX2 R108, R108 ;  /* 0x0000006c006c7308 */ /* 0x000fe20000000800 */
[----:B------:R-:W-:Y:S01]  /*13aa0*/  @!P4 HFMA2.BF16_V2 R47, -RZ.H0_H0, RZ.H0_H0, -R51.H0_H0 ;  /* 0x200000ffff2fc231 */ /* 0x000fe20000340933 */
[----:B------:R-:W-:Y:S01]  /*13ab0*/  STL.64 [R1+0x268], R38 ;  /* 0x0002682601007387 */ /* 0x000fe20000100a00 */
[----:B----4-:R-:W-:-:S03]  /*13ac0*/  FFMA.FTZ R30, R30, R36, R131 ;  /* 0x000000241e1e7223 */ /* 0x010fc60000010083 */
[----:B------:R1:W4:Y:S01]  /*13ad0*/  LDL.LU R131, [R1+0x3b4] ;  /* 0x0003b40001837983 */ /* 0x0003220000300800 */
[----:B--2---:R-:W-:-:S04]  /*13ae0*/  FFMA.FTZ R48, R37, R31, R53 ;  /* 0x0000001f25307223 */ /* 0x004fc80000010035 */
[----:B------:R-:W-:Y:S02]  /*13af0*/  FADD.FTZ R48, R217, R48 ;  /* 0x00000030d9307221 */ /* 0x000fe40000010000 */
[----:B------:R-:W2:Y:S02]  /*13b00*/  MUFU.EX2 R217, R119 ;  /* 0x0000007700d97308 */ /* 0x000ea40000000800 */
[----:B------:R-:W-:Y:S01]  /*13b10*/  FADD.FTZ R48, R112, R48 ;  /* 0x0000003070307221 */ /* 0x000fe20000010000 */
[----:B------:R-:W-:-:S05]  /*13b20*/  F2FP.BF16.PACK_AB R112, R50, R112 ;  /* 0x000000703270723e */ /* 0x000fca00000010ff */
[----:B------:R1:W1:Y:S01]  /*13b30*/  MUFU.EX2 R119, R52 ;  /* 0x0000003400777308 */ /* 0x0002620000000800 */
[----:B------:R-:W-:Y:S01]  /*13b40*/  FADD.FTZ R48, R50, R48 ;  /* 0x0000003032307221 */ /* 0x000fe20000010000 */
[----:B------:R-:W-:-:S03]  /*13b50*/  PRMT R50, R51, 0x7632, R50 ;  /* 0x0000763233327816 */ /* 0x000fc60000000032 */
[----:B------:R-:W-:Y:S02]  /*13b60*/  FADD.FTZ R48, R49, R48 ;  /* 0x0000003031307221 */ /* 0x000fe40000010000 */
[----:B------:R-:W-:Y:S01]  /*13b70*/  @!P1 HFMA2.BF16_V2 R46, -RZ.H0_H0, RZ.H0_H0, -R50.H0_H0 ;  /* 0x200000ffff2e9231 */ /* 0x000fe20000340932 */
[----:B--2---:R-:W-:Y:S01]  /*13b80*/  F2FP.BF16.PACK_AB R53, R26, R217 ;  /* 0x000000d91a35723e */ /* 0x004fe200000010ff */
[C---:B------:R-:W-:Y:S01]  /*13b90*/  FADD.FTZ R48, R110.reuse, R48 ;  /* 0x000000306e307221 */ /* 0x040fe20000010000 */
[----:B------:R-:W-:Y:S02]  /*13ba0*/  PRMT R37, R51, 0x5410, R50 ;  /* 0x0000541033257816 */ /* 0x000fe40000000032 */
[----:B------:R-:W-:Y:S01]  /*13bb0*/  @!P4 PRMT R51, R47, 0x5410, RZ ;  /* 0x000054102f33c816 */ /* 0x000fe200000000ff */
[----:B------:R2:W-:Y:S01]  /*13bc0*/  STL [R1+0x118], R26 ;  /* 0x0001181a01007387 */ /* 0x0005e20000100800 */
[----:B------:R-:W-:Y:S02]  /*13bd0*/  F2FP.BF16.PACK_AB R110, R110, R49 ;  /* 0x000000316e6e723e */ /* 0x000fe400000010ff */
[----:B-1----:R-:W-:-:S02]  /*13be0*/  PRMT R52, R53, 0x7632, R52 ;  /* 0x0000763235347816 */ /* 0x002fc40000000034 */
[----:B------:R-:W-:Y:S01]  /*13bf0*/  LOP3.LUT R47, R126, 0xff, RZ, 0xc0, !PT ;  /* 0x000000ff7e2f7812 */ /* 0x000fe200078ec0ff */
[----:B------:R-:W-:Y:S01]  /*13c00*/  STL [R1+0xc0], R119 ;  /* 0x0000c07701007387 */ /* 0x000fe20000100800 */
[----:B------:R-:W-:Y:S02]  /*13c10*/  LOP3.LUT R49, R128, 0xff, RZ, 0xc0, !PT ;  /* 0x000000ff80317812 */ /* 0x000fe400078ec0ff */
[----:B------:R-:W-:Y:S01]  /*13c20*/  @!P1 PRMT R50, R46, 0x5410, RZ ;  /* 0x000054102e329816 */ /* 0x000fe200000000ff */
[----:B------:R-:W-:Y:S01]  /*13c30*/  STL [R1+0x110], R104 ;  /* 0x0001106801007387 */ /* 0x000fe20000100800 */
[----:B------:R-:W-:Y:S01]  /*13c40*/  @!P2 HFMA2.BF16_V2 R22, -RZ.H0_H0, RZ.H0_H0, -R53.H0_H0 ;  /* 0x200000ffff16a231 */ /* 0x000fe20000340935 */
[C---:B------:R-:W-:Y:S01]  /*13c50*/  ISETP.GE.U32.AND P1, PT, R251.reuse, R47, PT ;  /* 0x0000002ffb00720c */ /* 0x040fe20003f26070 */
[----:B------:R-:W-:Y:S01]  /*13c60*/  @!P5 HFMA2.BF16_V2 R45, -RZ.H0_H0, RZ.H0_H0, -R52.H0_H0 ;  /* 0x200000ffff2dd231 */ /* 0x000fe20000340934 */
[----:B------:R1:W-:Y:S01]  /*13c70*/  STL [R1+0x58], R37 ;  /* 0x0000582501007387 */ /* 0x0003e20000100800 */
[----:B------:R-:W-:-:S03]  /*13c80*/  ISETP.GE.U32.AND P4, PT, R251, R49, PT ;  /* 0x00000031fb00720c */ /* 0x000fc60003f86070 */
[----:B------:R-:W-:Y:S01]  /*13c90*/  STL [R1+0x114], R108 ;  /* 0x0001146c01007387 */ /* 0x000fe20000100800 */
[----:B------:R-:W-:Y:S01]  /*13ca0*/  SHF.R.U32.HI R46, RZ, 0x18, R126 ;  /* 0x00000018ff2e7819 */ /* 0x000fe2000001167e */
[----:B------:R-:W1:Y:S02]  /*13cb0*/  MUFU.EX2 R49, R124 ;  /* 0x0000007c00317308 */ /* 0x000e640000000800 */
[----:B------:R3:W-:Y:S01]  /*13cc0*/  STL.64 [R1+0x270], R50 ;  /* 0x0002703201007387 */ /* 0x0007e20000100a00 */
[----:B------:R-:W-:-:S05]  /*13cd0*/  F2FP.BF16.PACK_AB R47, R111, R127 ;  /* 0x0000007f6f2f723e */ /* 0x000fca00000010ff */
[----:B--2---:R2:W-:Y:S01]  /*13ce0*/  MUFU.EX2 R26, R130 ;  /* 0x00000082001a7308 */ /* 0x0045e20000000800 */
[----:B------:R-:W-:Y:S01]  /*13cf0*/  @!P1 HFMA2.BF16_V2 R44, -RZ.H0_H0, RZ.H0_H0, -R47.H0_H0 ;  /* 0x200000ffff2c9231 */ /* 0x000fe2000034092f */
[----:B-1----:R-:W-:Y:S02]  /*13d00*/  PRMT R37, R53, 0x5410, R52 ;  /* 0x0000541035257816 */ /* 0x002fe40000000034 */
[----:B------:R-:W-:Y:S02]  /*13d10*/  @!P2 PRMT R53, R22, 0x5410, RZ ;  /* 0x000054101635a816 */ /* 0x000fe400000000ff */
[----:B------:R-:W-:Y:S01]  /*13d20*/  SHF.R.U32.HI R22, RZ, 0x10, R126 ;  /* 0x00000010ff167819 */ /* 0x000fe2000001167e */
[----:B--2---:R1:W2:Y:S01]  /*13d30*/  LDL.LU R130, [R1+0x3b0] ;  /* 0x0003b00001827983 */ /* 0x0042a20000300800 */
[----:B------:R-:W-:Y:S01]  /*13d40*/  @!P5 PRMT R52, R45, 0x5410, RZ ;  /* 0x000054102d34d816 */ /* 0x000fe200000000ff */
[----:B---3--:R-:W3:Y:S01]  /*13d50*/  MUFU.EX2 R51, R125 ;  /* 0x0000007d00337308 */ /* 0x008ee20000000800 */
[----:B------:R-:W-:-:S02]  /*13d60*/  ISETP.GE.U32.AND P5, PT, R251, R46, PT ;  /* 0x0000002efb00720c */ /* 0x000fc40003fa6070 */
[----:B------:R-:W-:Y:S02]  /*13d70*/  PRMT R46, R47, 0x7632, R46 ;  /* 0x000076322f2e7816 */ /* 0x000fe4000000002e */
[----:B------:R-:W-:Y:S01]  /*13d80*/  LOP3.LUT R22, R22, 0xff, RZ, 0xc0, !PT ;  /* 0x000000ff16167812 */ /* 0x000fe200078ec0ff */
[----:B------:R1:W-:Y:S02]  /*13d90*/  STL [R1+0x54], R37 ;  /* 0x0000542501007387 */ /* 0x0003e40000100800 */
[----:B------:R-:W-:Y:S01]  /*13da0*/  @!P3 HFMA2.BF16_V2 R21, -RZ.H0_H0, RZ.H0_H0, -R46.H0_H0 ;  /* 0x200000ffff15b231 */ /* 0x000fe2000034092e */
[----:B------:R-:W-:Y:S01]  /*13db0*/  ISETP.GE.U32.AND P2, PT, R251, R22, PT ;  /* 0x00000016fb00720c */ /* 0x000fe20003f46070 */
[----:B------:R2:W2:Y:S01]  /*13dc0*/  LDL.LU R111, [R1+0x3ac] ;  /* 0x0003ac00016f7983 */ /* 0x0004a20000300800 */
[--C-:B------:R-:W-:Y:S01]  /*13dd0*/  SHF.R.U32.HI R124, RZ, 0x18, R128.reuse ;  /* 0x00000018ff7c7819 */ /* 0x100fe20000011680 */
[----:B------:R3:W1:Y:S01]  /*13de0*/  MUFU.EX2 R50, R106 ;  /* 0x0000006a00327308 */ /* 0x0006620000000800 */
[----:B------:R-:W-:Y:S01]  /*13df0*/  SHF.R.U32.HI R45, RZ, 0x10, R128 ;  /* 0x00000010ff2d7819 */ /* 0x000fe20000011680 */
[----:B------:R2:W2:Y:S01]  /*13e00*/  LDL.LU R127, [R1+0x3a8] ;  /* 0x0003a800017f7983 */ /* 0x0004a20000300800 */
[----:B------:R-:W-:Y:S01]  /*13e10*/  PRMT R22, R47, 0x5410, R46 ;  /* 0x000054102f167816 */ /* 0x000fe2000000002e */
[----:B------:R-:W-:Y:S01]  /*13e20*/  FADD.FTZ R48, R49, R48 ;  /* 0x0000003031307221 */ /* 0x000fe20000010000 */
[----:B------:R-:W-:-:S02]  /*13e30*/  @!P1 PRMT R47, R44, 0x5410, RZ ;  /* 0x000054102c2f9816 */ /* 0x000fc400000000ff */
[----:B------:R-:W-:Y:S01]  /*13e40*/  @!P3 PRMT R46, R21, 0x5410, RZ ;  /* 0x00005410152eb816 */ /* 0x000fe200000000ff */
[----:B------:R1:W1:Y:S01]  /*13e50*/  MUFU.EX2 R44, R123 ;  /* 0x0000007b002c7308 */ /* 0x0002620000000800 */
[----:B------:R-:W-:Y:S02]  /*13e60*/  ISETP.GE.U32.AND P1, PT, R251, R124, PT ;  /* 0x0000007cfb00720c */ /* 0x000fe40003f26070 */
[----:B---3--:R-:W-:Y:S02]  /*13e70*/  F2FP.BF16.PACK_AB R106, R51, R49 ;  /* 0x00000031336a723e */ /* 0x008fe400000010ff */
[----:B-1----:R-:W-:Y:S02]  /*13e80*/  LOP3.LUT R37, R128, 0xffff, RZ, 0xc0, !PT ;  /* 0x0000ffff80257812 */ /* 0x002fe400078ec0ff */
[----:B------:R1:W3:Y:S01]  /*13e90*/  LDL.LU.64 R128, [R1+0x3a0] ;  /* 0x0003a00001807983 */ /* 0x0002e20000300a00 */
[----:B------:R-:W-:-:S03]  /*13ea0*/  F2FP.BF16.PACK_AB R49, R108, R104 ;  /* 0x000000686c31723e */ /* 0x000fc600000010ff */
[----:B------:R-:W-:Y:S01]  /*13eb0*/  STL.64 [R1+0x278], R52 ;  /* 0x0002783401007387 */ /* 0x000fe20000100a00 */
[----:B------:R-:W-:-:S03]  /*13ec0*/  SHF.R.U32.HI R21, RZ, 0x8, R37 ;  /* 0x00000008ff157819 */ /* 0x000fc60000011625 */
[----:B------:R1:W2:Y:S01]  /*13ed0*/  LDL.LU R126, [R1+0x39c] ;  /* 0x00039c00017e7983 */ /* 0x0002a20000300800 */
[----:B------:R-:W-:-:S03]  /*13ee0*/  FADD.FTZ R37, R51, R48 ;  /* 0x0000003033257221 */ /* 0x000fc60000010000 */
[----:B------:R1:W2:Y:S01]  /*13ef0*/  LDL.LU R125, [R1+0x398] ;  /* 0x00039800017d7983 */ /* 0x0002a20000300800 */
[----:B------:R-:W-:-:S03]  /*13f00*/  PRMT R48, R49, 0x7632, R48 ;  /* 0x0000763231307816 */ /* 0x000fc60000000030 */
[----:B------:R1:W2:Y:S01]  /*13f10*/  LDL.LU R124, [R1+0x394] ;  /* 0x00039400017c7983 */ /* 0x0002a20000300800 */
[----:B------:R-:W-:-:S03]  /*13f20*/  LOP3.LUT R21, R21, 0xffff, RZ, 0xc0, !PT ;  /* 0x0000ffff15157812 */ /* 0x000fc600078ec0ff */
[----:B------:R1:W-:Y:S01]  /*13f30*/  STL.64 [R1+0x280], R46 ;  /* 0x0002802e01007387 */ /* 0x0003e20000100a00 */
[----:B------:R-:W-:Y:S01]  /*13f40*/  @!P2 HFMA2.BF16_V2 R43, -RZ.H0_H0, RZ.H0_H0, -R49.H0_H0 ;  /* 0x200000ffff2ba231 */ /* 0x000fe20000340931 */
[----:B------:R-:W-:Y:S01]  /*13f50*/  ISETP.GE.U32.AND P3, PT, R251, R21, PT ;  /* 0x00000015fb00720c */ /* 0x000fe20003f66070 */
[----:B------:R-:W-:Y:S01]  /*13f60*/  @!P5 HFMA2.BF16_V2 R42, -RZ.H0_H0, RZ.H0_H0, -R48.H0_H0 ;  /* 0x200000ffff2ad231 */ /* 0x000fe20000340930 */
[----:B------:R-:W-:Y:S01]  /*13f70*/  PRMT R21, R49, 0x5410, R48 ;  /* 0x0000541031157816 */ /* 0x000fe20000000030 */
[----:B------:R2:W2:Y:S01]  /*13f80*/  LDL.LU R123, [R1+0x390] ;  /* 0x00039000017b7983 */ /* 0x0004a20000300800 */
[----:B------:R-:W-:Y:S01]  /*13f90*/  @!P2 PRMT R49, R43, 0x5410, RZ ;  /* 0x000054102b31a816 */ /* 0x000fe200000000ff */
[----:B------:R-:W-:Y:S01]  /*13fa0*/  FADD.FTZ R43, R50, R37 ;  /* 0x00000025322b7221 */ /* 0x000fe20000010000 */
[----:B------:R-:W-:-:S03]  /*13fb0*/  @!P5 PRMT R48, R42, 0x5410, RZ ;  /* 0x000054102a30d816 */ /* 0x000fc600000000ff */
[----:B------:R-:W-:Y:S01]  /*13fc0*/  FADD.FTZ R43, R44, R43 ;  /* 0x0000002b2c2b7221 */ /* 0x000fe20000010000 */
[----:B------:R-:W-:Y:S08]  /*13fd0*/  MUFU.EX2 R37, R121 ;  /* 0x0000007900257308 */ /* 0x000ff00000000800 */
[----:B-1----:R1:W1:Y:S08]  /*13fe0*/  MUFU.EX2 R46, R122 ;  /* 0x0000007a002e7308 */ /* 0x0022700000000800 */
[----:B------:R1:W1:Y:S02]  /*13ff0*/  MUFU.EX2 R47, R102 ;  /* 0x00000066002f7308 */ /* 0x0002640000000800 */
[----:B-1----:R1:W2:Y:S04]  /*14000*/  LDL.LU R122, [R1+0x38c] ;  /* 0x00038c00017a7983 */ /* 0x0022a80000300800 */
[----:B------:R1:W2:Y:S01]  /*14010*/  LDL.LU R108, [R1+0x388] ;  /* 0x00038800016c7983 */ /* 0x0002a20000300800 */
[----:B------:R-:W-:-:S03]  /*14020*/  FADD.FTZ R42, R46, R43 ;  /* 0x0000002b2e2a7221 */ /* 0x000fc60000010000 */
[----:B------:R1:W2:Y:S01]  /*14030*/  LDL.LU R104, [R1+0x384] ;  /* 0x0003840001687983 */ /* 0x0002a20000300800 */
[----:B------:R-:W-:-:S03]  /*14040*/  LOP3.LUT R102, R45, 0xff, RZ, 0xc0, !PT ;  /* 0x000000ff2d667812 */ /* 0x000fc600078ec0ff */
[----:B------:R1:W-:Y:S01]  /*14050*/  STL [R1+0x2a8], R21 ;  /* 0x0002a81501007387 */ /* 0x0003e20000100800 */
[----:B------:R1:W1:Y:S01]  /*14060*/  MUFU.EX2 R45, R98 ;  /* 0x00000062002d7308 */ /* 0x0002620000000800 */
[----:B------:R-:W-:Y:S02]  /*14070*/  F2FP.BF16.PACK_AB R43, R119, R118 ;  /* 0x00000076772b723e */ /* 0x000fe400000010ff */
[----:B------:R1:W-:Y:S04]  /*14080*/  STL.64 [R1+0x290], R48 ;  /* 0x0002903001007387 */ /* 0x0003e80000100a00 */
[----:B------:R1:W2:Y:S02]  /*14090*/  LDL.LU R121, [R1+0x380] ;  /* 0x0003800001797983 */ /* 0x0002a40000300800 */
[----:B-1----:R-:W-:-:S02]  /*140a0*/  F2FP.BF16.PACK_AB R98, R47, R46 ;  /* 0x0000002e2f62723e */ /* 0x002fc400000010ff */
[----:B------:R-:W-:Y:S08]  /*140b0*/  MUFU.EX2 R46, R24 ;  /* 0x00000018002e7308 */ /* 0x000ff00000000800 */
[----:B------:R1:W-:Y:S02]  /*140c0*/  MUFU.EX2 R21, R120 ;  /* 0x0000007800157308 */ /* 0x0003e40000000800 */
[----:B-1----:R1:W2:Y:S04]  /*140d0*/  LDL.LU R120, [R1+0x37c] ;  /* 0x00037c0001787983 */ /* 0x0022a80000300800 */
[----:B------:R1:W2:Y:S04]  /*140e0*/  LDL.LU R119, [R1+0x378] ;  /* 0x0003780001777983 */ /* 0x0002a80000300800 */
[----:B------:R1:W2:Y:S04]  /*140f0*/  LDL.LU R118, [R1+0x374] ;  /* 0x0003740001767983 */ /* 0x0002a80000300800 */
[----:B------:R-:W2:Y:S01]  /*14100*/  LDL.LU R24, [R1+0x1d0] ;  /* 0x0001d00001187983 */ /* 0x000ea20000300800 */
[----:B------:R-:W1:Y:S01]  /*14110*/  MUFU.EX2 R94, R94 ;  /* 0x0000005e005e7308 */ /* 0x000e620000000800 */
[----:B------:R-:W-:-:S04]  /*14120*/  FADD.FTZ R42, R47, R42 ;  /* 0x0000002a2f2a7221 */ /* 0x000fc80000010000 */
[----:B------:R-:W-:Y:S01]  /*14130*/  FADD.FTZ R42, R45, R42 ;  /* 0x0000002a2d2a7221 */ /* 0x000fe20000010000 */
[----:B------:R-:W-:Y:S02]  /*14140*/  ISETP.GE.U32.AND P2, PT, R251, R102, PT ;  /* 0x00000066fb00720c */ /* 0x000fe40003f46070 */
[----:B------:R-:W-:Y:S01]  /*14150*/  F2FP.BF16.PACK_AB R102, R44, R50 ;  /* 0x000000322c66723e */ /* 0x000fe200000010ff */
[----:B------:R4:W4:Y:S01]  /*14160*/  MUFU.EX2 R47, R25 ;  /* 0x00000019002f7308 */ /* 0x0009220000000800 */
[C-C-:B-1----:R-:W-:Y:S01]  /*14170*/  FADD.FTZ R48, R94.reuse, R42.reuse ;  /* 0x0000002a5e307221 */ /* 0x142fe20000010000 */
[----:B------:R-:W-:Y:S02]  /*14180*/  F2FP.BF16.PACK_AB R94, R94, R45 ;  /* 0x0000002d5e5e723e */ /* 0x000fe400000010ff */
[----:B------:R-:W-:Y:S02]  /*14190*/  F2FP.BF16.PACK_AB R45, R37, R26 ;  /* 0x0000001a252d723e */ /* 0x000fe400000010ff */
[----:B------:R-:W-:-:S02]  /*141a0*/  PRMT R42, R43, 0x7632, R42 ;  /* 0x000076322b2a7816 */ /* 0x000fc4000000002a */
[----:B------:R-:W-:Y:S01]  /*141b0*/  PRMT R44, R45, 0x7632, R44 ;  /* 0x000076322d2c7816 */ /* 0x000fe2000000002c */
[----:B------:R-:W-:Y:S02]  /*141c0*/  @!P4 HFMA2.BF16_V2 R90, -RZ.H0_H0, RZ.H0_H0, -R43.H0_H0 ;  /* 0x200000ffff5ac231 */ /* 0x000fe4000034092b */
[----:B------:R-:W-:Y:S02]  /*141d0*/  @!P3 HFMA2.BF16_V2 R23, -RZ.H0_H0, RZ.H0_H0, -R42.H0_H0 ;  /* 0x200000ffff17b231 */ /* 0x000fe4000034092a */
[----:B------:R-:W-:Y:S01]  /*141e0*/  @!P1 HFMA2.BF16_V2 R17, -RZ.H0_H0, RZ.H0_H0, -R44.H0_H0 ;  /* 0x200000ffff119231 */ /* 0x000fe2000034092c */
[----:B----4-:R-:W-:Y:S02]  /*141f0*/  PRMT R25, R43, 0x5410, R42 ;  /* 0x000054102b197816 */ /* 0x010fe4000000002a */
[----:B------:R-:W-:Y:S02]  /*14200*/  @!P4 PRMT R43, R90, 0x5410, RZ ;  /* 0x000054105a2bc816 */ /* 0x000fe400000000ff */
[----:B------:R-:W-:-:S02]  /*14210*/  @!P3 PRMT R42, R23, 0x5410, RZ ;  /* 0x00005410172ab816 */ /* 0x000fc400000000ff */
[----:B------:R-:W-:Y:S02]  /*14220*/  PRMT R23, R45, 0x5410, R44 ;  /* 0x000054102d177816 */ /* 0x000fe4000000002c */
[----:B------:R-:W-:Y:S01]  /*14230*/  @!P1 PRMT R44, R17, 0x5410, RZ ;  /* 0x00005410112c9816 */ /* 0x000fe200000000ff */
[----:B------:R-:W-:Y:S01]  /*14240*/  FADD.FTZ R17, R21, R48 ;  /* 0x0000003015117221 */ /* 0x000fe20000010000 */
[----:B------:R-:W-:Y:S04]  /*14250*/  STL [R1+0x2cc], R25 ;  /* 0x0002cc1901007387 */ /* 0x000fe80000100800 */
[----:B------:R-:W-:Y:S04]  /*14260*/  STL.64 [R1+0x2a0], R42 ;  /* 0x0002a02a01007387 */ /* 0x000fe80000100a00 */
[----:B------:R1:W-:Y:S01]  /*14270*/  STL.64 [R1+0x2b0], R22 ;  /* 0x0002b01601007387 */ /* 0x0003e20000100a00 */
[C---:B------:R-:W-:Y:S01]  /*14280*/  F2FP.BF16.PACK_AB R90, R47.reuse, R21 ;  /* 0x000000152f5a723e */ /* 0x040fe200000010ff */
[----:B------:R-:W-:Y:S01]  /*14290*/  UIADD3 UR4, UR30, -0x2, URZ ;  /* 0xfffffffe1e047890 */ /* 0x000fe2000fffe03f */
[----:B-1----:R-:W-:Y:S01]  /*142a0*/  FADD.FTZ R22, R47, R17 ;  /* 0x000000112f167221 */ /* 0x002fe20000010000 */
[----:B------:R-:W-:-:S05]  /*142b0*/  FSEL R17, R27, RZ, P6 ;  /* 0x000000ff1b117208 */ /* 0x000fca0003000000 */
[----:B------:R-:W-:-:S04]  /*142c0*/  FADD.FTZ R21, R2, -R17 ;  /* 0x8000001102157221 */ /* 0x000fc80000010000 */
[----:B------:R-:W-:Y:S01]  /*142d0*/  FMUL.FTZ R21, R21, c[0x0][0x23c] ;  /* 0x00008f0015157a20 */ /* 0x000fe20000410000 */
[----:B------:R-:W-:Y:S08]  /*142e0*/  MUFU.EX2 R17, R117 ;  /* 0x0000007500117308 */ /* 0x000ff00000000800 */
[----:B------:R-:W1:Y:S01]  /*142f0*/  MUFU.EX2 R21, R21 ;  /* 0x0000001500157308 */ /* 0x000e620000000800 */
[----:B------:R-:W-:Y:S01]  /*14300*/  @!P2 HFMA2.BF16_V2 R86, -RZ.H0_H0, RZ.H0_H0, -R45.H0_H0 ;  /* 0x200000ffff56a231 */ /* 0x000fe2000034092d */
[----:B------:R-:W-:-:S04]  /*14310*/  ULOP3.LUT UR4, UR4, UR29, URZ, 0x3c, !UPT ;  /* 0x0000001d04047292 */ /* 0x000fc8000f8e3c3f */
[----:B------:R-:W-:Y:S02]  /*14320*/  @!P2 PRMT R45, R86, 0x5410, RZ ;  /* 0x00005410562da816 */ /* 0x000fe400000000ff */
[----:B------:R4:W4:Y:S03]  /*14330*/  MUFU.EX2 R86, R100 ;  /* 0x0000006400567308 */ /* 0x0009260000000800 */
[----:B------:R2:W-:Y:S01]  /*14340*/  STL.64 [R1+0x2c0], R44 ;  /* 0x0002c02c01007387 */ /* 0x0005e20000100a00 */
[-C--:B-1----:R-:W-:Y:S02]  /*14350*/  FMUL.FTZ R132, R132, R21.reuse ;  /* 0x0000001584847220 */ /* 0x082fe40000410000 */
[-C--:B------:R-:W-:Y:S02]  /*14360*/  FMUL.FTZ R133, R133, R21.reuse ;  /* 0x0000001585857220 */ /* 0x080fe40000410000 */
[----:B------:R-:W-:-:S02]  /*14370*/  FMUL.FTZ R136, R136, R21 ;  /* 0x0000001588887220 */ /* 0x000fc40000410000 */
[-C--:B------:R-:W-:Y:S02]  /*14380*/  FMUL.FTZ R137, R137, R21.reuse ;  /* 0x0000001589897220 */ /* 0x080fe40000410000 */
[-C--:B------:R-:W-:Y:S01]  /*14390*/  FMUL.FTZ R140, R140, R21.reuse ;  /* 0x000000158c8c7220 */ /* 0x080fe20000410000 */
[----:B----4-:R1:W4:Y:S01]  /*143a0*/  LDL.LU R100, [R1+0x370] ;  /* 0x0003700001647983 */ /* 0x0103220000300800 */
[-C--:B------:R-:W-:Y:S02]  /*143b0*/  FMUL.FTZ R141, R141, R21.reuse ;  /* 0x000000158d8d7220 */ /* 0x080fe40000410000 */
[-C--:B------:R-:W-:Y:S02]  /*143c0*/  FMUL.FTZ R148, R148, R21.reuse ;  /* 0x0000001594947220 */ /* 0x080fe40000410000 */
[----:B------:R-:W-:Y:S02]  /*143d0*/  FMUL.FTZ R149, R149, R21 ;  /* 0x0000001595957220 */ /* 0x000fe40000410000 */
[----:B------:R-:W-:-:S04]  /*143e0*/  FADD.FTZ R22, R46, R22 ;  /* 0x000000162e167221 */ /* 0x000fc80000010000 */
[----:B------:R-:W-:Y:S01]  /*143f0*/  FADD.FTZ R47, R86, R22 ;  /* 0x00000016562f7221 */ /* 0x000fe20000010000 */
[----:B------:R-:W-:Y:S01]  /*14400*/  STL [R1+0x2c8], R27 ;  /* 0x0002c81b01007387 */ /* 0x000fe20000100800 */
[-C--:B------:R-:W-:Y:S02]  /*14410*/  FMUL.FTZ R144, R144, R116.reuse ;  /* 0x0000007490907220 */ /* 0x080fe40000410000 */
[-C--:B------:R-:W-:Y:S01]  /*14420*/  FMUL.FTZ R145, R145, R116.reuse ;  /* 0x0000007491917220 */ /* 0x080fe20000410000 */
[----:B------:R1:W3:Y:S01]  /*14430*/  LDL.LU R117, [R1+0x36c] ;  /* 0x00036c0001757983 */ /* 0x0002e20000300800 */
[-C--:B------:R-:W-:Y:S02]  /*14440*/  FMUL.FTZ R152, R152, R116.reuse ;  /* 0x0000007498987220 */ /* 0x080fe40000410000 */
[-C--:B------:R-:W-:Y:S02]  /*14450*/  FMUL.FTZ R153, R153, R116.reuse ;  /* 0x0000007499997220 */ /* 0x080fe40000410000 */
[----:B------:R-:W-:-:S02]  /*14460*/  FMUL.FTZ R156, R156, R116 ;  /* 0x000000749c9c7220 */ /* 0x000fc40000410000 */
[-C--:B------:R-:W-:Y:S02]  /*14470*/  FMUL.FTZ R157, R157, R116.reuse ;  /* 0x000000749d9d7220 */ /* 0x080fe40000410000 */
[-C--:B------:R-:W-:Y:S02]  /*14480*/  FMUL.FTZ R160, R160, R116.reuse ;  /* 0x00000074a0a07220 */ /* 0x080fe40000410000 */
[----:B------:R-:W-:Y:S02]  /*14490*/  FMUL.FTZ R161, R161, R116 ;  /* 0x00000074a1a17220 */ /* 0x000fe40000410000 */
[----:B------:R1:W3:Y:S01]  /*144a0*/  LDL.LU R116, [R1+0x368] ;  /* 0x0003680001747983 */ /* 0x0002e20000300800 */
[-C--:B------:R-:W-:Y:S02]  /*144b0*/  FMUL.FTZ R146, R146, R36.reuse ;  /* 0x0000002492927220 */ /* 0x080fe40000410000 */
[-C--:B------:R-:W-:Y:S02]  /*144c0*/  FMUL.FTZ R147, R147, R36.reuse ;  /* 0x0000002493937220 */ /* 0x080fe40000410000 */
[----:B------:R-:W-:-:S02]  /*144d0*/  FMUL.FTZ R154, R154, R36 ;  /* 0x000000249a9a7220 */ /* 0x000fc40000410000 */
[-C--:B------:R-:W-:Y:S02]  /*144e0*/  FMUL.FTZ R155, R155, R36.reuse ;  /* 0x000000249b9b7220 */ /* 0x080fe40000410000 */
[-C--:B------:R-:W-:Y:S02]  /*144f0*/  FMUL.FTZ R158, R158, R36.reuse ;  /* 0x000000249e9e7220 */ /* 0x080fe40000410000 */
[-C--:B------:R-:W-:Y:S02]  /*14500*/  FMUL.FTZ R159, R159, R36.reuse ;  /* 0x000000249f9f7220 */ /* 0x080fe40000410000 */
[-C--:B------:R-:W-:Y:S02]  /*14510*/  FMUL.FTZ R162, R162, R36.reuse ;  /* 0x00000024a2a27220 */ /* 0x080fe40000410000 */
[----:B------:R-:W-:Y:S02]  /*14520*/  FMUL.FTZ R163, R163, R36 ;  /* 0x00000024a3a37220 */ /* 0x000fe40000410000 */
[----:B------:R1:W-:Y:S01]  /*14530*/  MUFU.EX2 R36, R182 ;  /* 0x000000b600247308 */ /* 0x0003e20000000800 */
[----:B------:R-:W-:-:S02]  /*14540*/  FMUL.FTZ R134, R134, R31 ;  /* 0x0000001f86867220 */ /* 0x000fc40000410000 */
[-C--:B------:R-:W-:Y:S02]  /*14550*/  FMUL.FTZ R135, R135, R31.reuse ;  /* 0x0000001f87877220 */ /* 0x080fe40000410000 */
[-C--:B------:R-:W-:Y:S02]  /*14560*/  FMUL.FTZ R138, R138, R31.reuse ;  /* 0x0000001f8a8a7220 */ /* 0x080fe40000410000 */
[-C--:B------:R-:W-:Y:S02]  /*14570*/  FMUL.FTZ R139, R139, R31.reuse ;  /* 0x0000001f8b8b7220 */ /* 0x080fe40000410000 */
[-C--:B------:R-:W-:Y:S02]  /*14580*/  FMUL.FTZ R142, R142, R31.reuse ;  /* 0x0000001f8e8e7220 */ /* 0x080fe40000410000 */
[-C--:B------:R-:W-:Y:S02]  /*14590*/  FMUL.FTZ R143, R143, R31.reuse ;  /* 0x0000001f8f8f7220 */ /* 0x080fe40000410000 */
[----:B------:R-:W-:-:S02]  /*145a0*/  FMUL.FTZ R150, R150, R31 ;  /* 0x0000001f96967220 */ /* 0x000fc40000410000 */
[----:B------:R-:W-:Y:S01]  /*145b0*/  FMUL.FTZ R151, R151, R31 ;  /* 0x0000001f97977220 */ /* 0x000fe20000410000 */
[----:B------:R-:W-:Y:S01]  /*145c0*/  F2FP.BF16.PACK_AB R86, R86, R46 ;  /* 0x0000002e5656723e */ /* 0x000fe200000010ff */
[----:B------:R-:W-:Y:S02]  /*145d0*/  FADD.FTZ R46, R178, R113 ;  /* 0x00000071b22e7221 */ /* 0x000fe40000010000 */
[----:B--2---:R-:W-:Y:S01]  /*145e0*/  FFMA.FTZ R24, R24, R21, R17 ;  /* 0x0000001518187223 */ /* 0x004fe20000010011 */
[----:B------:R-:W-:-:S05]  /*145f0*/  LOP3.LUT R21, R233, UR4, RZ, 0x3c, !PT ;  /* 0x00000004e9157c12 */ /* 0x000fca000f8e3cff */
[----:B------:R-:W-:-:S05]  /*14600*/  IMAD.WIDE.U32 R44, R21, -0x326172a9, RZ ;  /* 0xcd9e8d57152c7825 */ /* 0x000fca00078e00ff */
[----:B------:R-:W-:-:S05]  /*14610*/  LOP3.LUT R21, R45, UR20, R166, 0x96, !PT ;  /* 0x000000142d157c12 */ /* 0x000fca000f8e96a6 */
[----:B------:R-:W-:Y:S01]  /*14620*/  IMAD.WIDE.U32 R22, R21, -0x2daee0ad, RZ ;  /* 0xd2511f5315167825 */ /* 0x000fe200078e00ff */
[----:B------:R-:W-:-:S04]  /*14630*/  LOP3.LUT R21, R247, UR18, R44, 0x96, !PT ;  /* 0x00000012f7157c12 */ /* 0x000fc8000f8e962c */
[----:B------:R-:W-:Y:S01]  /*14640*/  LOP3.LUT R25, R23, UR17, R234, 0x96, !PT ;  /* 0x0000001117197c12 */ /* 0x000fe2000f8e96ea */
[----:B------:R2:W-:Y:S04]  /*14650*/  STL.64 [R1+0x150], R44 ;  /* 0x0001502c01007387 */ /* 0x0005e80000100a00 */
[----:B------:R-:W-:-:S04]  /*14660*/  IMAD.WIDE.U32 R48, R25, -0x326172a9, RZ ;  /* 0xcd9e8d5719307825 */ /* 0x000fc800078e00ff */
[----:B--2---:R-:W-:Y:S01]  /*14670*/  IMAD.WIDE.U32 R44, R21, -0x2daee0ad, RZ ;  /* 0xd2511f53152c7825 */ /* 0x004fe200078e00ff */
        /* <DEDUP_REMOVED lines=11> */
[----:B------:R-:W-:-:S04]  /*14730*/  LOP3.LUT R27, R45, UR31, R22, 0x96, !PT ;  /* 0x0000001f2d1b7c12 */ /* 0x000fc8000f8e9616 */
[----:B------:R-:W-:Y:S01]  /*14740*/  LOP3.LUT R22, R27, 0xff, RZ, 0xc0, !PT ;  /* 0x000000ff1b167812 */ /* 0x000fe200078ec0ff */
[----:B------:R-:W2:Y:S03]  /*14750*/  MUFU.EX2 R23, R114 ;  /* 0x0000007200177308 */ /* 0x000ea60000000800 */
[----:B------:R-:W-:Y:S02]  /*14760*/  ISETP.GE.U32.AND P3, PT, R251, R22, PT ;  /* 0x00000016fb00720c */ /* 0x000fe40003f66070 */
[----:B------:R-:W-:-:S04]  /*14770*/  LOP3.LUT R22, R27, 0xffff, RZ, 0xc0, !PT ;  /* 0x0000ffff1b167812 */ /* 0x000fc800078ec0ff */
[----:B------:R-:W-:Y:S01]  /*14780*/  SHF.R.U32.HI R22, RZ, 0x8, R22 ;  /* 0x00000008ff167819 */ /* 0x000fe20000011616 */
[----:B------:R2:W2:Y:S01]  /*14790*/  MUFU.EX2 R25, R115 ;  /* 0x0000007300197308 */ /* 0x0004a20000000800 */
[----:B-1----:R-:W-:Y:S02]  /*147a0*/  LOP3.LUT R182, R44, 0xff, RZ, 0xc0, !PT ;  /* 0x000000ff2cb67812 */ /* 0x002fe400078ec0ff */
[----:B------:R-:W-:Y:S02]  /*147b0*/  LOP3.LUT R22, R22, 0xffff, RZ, 0xc0, !PT ;  /* 0x0000ffff16167812 */ /* 0x000fe400078ec0ff */
[C---:B------:R-:W-:Y:S02]  /*147c0*/  ISETP.GE.U32.AND P2, PT, R251.reuse, R182, PT ;  /* 0x000000b6fb00720c */ /* 0x040fe40003f46070 */
[----:B------:R-:W-:Y:S02]  /*147d0*/  ISETP.GE.U32.AND P5, PT, R251, R22, PT ;  /* 0x00000016fb00720c */ /* 0x000fe40003fa6070 */
[----:B------:R-:W-:-:S02]  /*147e0*/  SHF.R.U32.HI R182, RZ, 0x18, R44 ;  /* 0x00000018ffb67819 */ /* 0x000fc4000001162c */
[--C-:B------:R-:W-:Y:S02]  /*147f0*/  SHF.R.U32.HI R22, RZ, 0x10, R27.reuse ;  /* 0x00000010ff167819 */ /* 0x100fe4000001161b */
[----:B------:R-:W-:Y:S02]  /*14800*/  ISETP.GE.U32.AND P1, PT, R251, R182, PT ;  /* 0x000000b6fb00720c */ /* 0x000fe40003f26070 */
[----:B------:R-:W-:Y:S01]  /*14810*/  LOP3.LUT R22, R22, 0xff, RZ, 0xc0, !PT ;  /* 0x000000ff16167812 */ /* 0x000fe200078ec0ff */
[----:B--2---:R1:W2:Y:S01]  /*14820*/  LDL.LU R115, [R1+0x364] ;  /* 0x0003640001737983 */ /* 0x0042a20000300800 */
[C---:B------:R-:W-:Y:S01]  /*14830*/  F2FP.BF16.PACK_AB R182, R23.reuse, R17 ;  /* 0x0000001117b6723e */ /* 0x040fe200000010ff */
[----:B------:R-:W-:Y:S01]  /*14840*/  FADD.FTZ R23, R23, R24 ;  /* 0x0000001817177221 */ /* 0x000fe20000010000 */
[----:B------:R-:W-:Y:S01]  /*14850*/  LOP3.LUT R31, R44, 0xffff, RZ, 0xc0, !PT ;  /* 0x0000ffff2c1f7812 */ /* 0x000fe200078ec0ff */
[----:B------:R4:W-:Y:S01]  /*14860*/  MUFU.EX2 R24, R96 ;  /* 0x0000006000187308 */ /* 0x0009e20000000800 */
[----:B------:R-:W-:Y:S01]  /*14870*/  ISETP.GE.U32.AND P6, PT, R251, R22, PT ;  /* 0x00000016fb00720c */ /* 0x000fe20003fc6070 */
[----:B------:R-:W-:Y:S01]  /*14880*/  FADD.FTZ R22, R179, R30 ;  /* 0x0000001eb3167221 */ /* 0x000fe20000010000 */
[----:B------:R-:W-:Y:S01]  /*14890*/  F2FP.BF16.PACK_AB R179, R36, R25 ;  /* 0x0000001924b3723e */ /* 0x000fe200000010ff */
[----:B------:R1:W2:Y:S04]  /*148a0*/  LDL.LU R114, [R1+0x360] ;  /* 0x0003600001727983 */ /* 0x0002a80000300800 */
[----:B------:R-:W3:Y:S01]  /*148b0*/  MUFU.EX2 R45, R181 ;  /* 0x000000b5002d7308 */ /* 0x000ee20000000800 */
[----:B------:R-:W-:Y:S01]  /*148c0*/  SHF.R.U32.HI R27, RZ, 0x18, R27 ;  /* 0x00000018ff1b7819 */ /* 0x000fe2000001161b */
[----:B------:R1:W2:Y:S01]  /*148d0*/  LDL.LU R113, [R1+0x35c] ;  /* 0x00035c0001717983 */ /* 0x0002a20000300800 */
[----:B------:R-:W-:-:S02]  /*148e0*/  PRMT R178, R179, 0x7632, R178 ;  /* 0x00007632b3b27816 */ /* 0x000fc400000000b2 */
[----:B------:R-:W-:Y:S02]  /*148f0*/  ISETP.GE.U32.AND P4, PT, R251, R27, PT ;  /* 0x0000001bfb00720c */ /* 0x000fe40003f86070 */
[----:B------:R-:W-:Y:S01]  /*14900*/  PRMT R17, R179, 0x5410, R178 ;  /* 0x00005410b3117816 */ /* 0x000fe200000000b2 */
[----:B------:R-:W-:Y:S01]  /*14910*/  @!P5 HFMA2.BF16_V2 R16, -RZ.H0_H0, RZ.H0_H0, -R178.H0_H0 ;  /* 0x200000ffff10d231 */ /* 0x000fe200003409b2 */
[----:B----4-:R1:W2:Y:S04]  /*14920*/  LDL.LU R96, [R1+0x358] ;  /* 0x0003580001607983 */ /* 0x0102a80000300800 */
[----:B------:R1:W-:Y:S01]  /*14930*/  STL [R1+0x2d0], R17 ;  /* 0x0002d01101007387 */ /* 0x0003e20000100800 */
[----:B---3--:R-:W-:Y:S02]  /*14940*/  F2FP.BF16.PACK_AB R181, R45, R24 ;  /* 0x000000182db5723e */ /* 0x008fe400000010ff */
[----:B------:R-:W-:Y:S01]  /*14950*/  @!P5 PRMT R178, R16, 0x5410, RZ ;  /* 0x0000541010b2d816 */ /* 0x000fe200000000ff */
[----:B------:R-:W-:Y:S01]  /*14960*/  IMAD.WIDE.U32 R48, R21, -0x2daee0ad, RZ ;  /* 0xd2511f5315307825 */ /* 0x000fe200078e00ff */
[----:B------:R-:W-:-:S02]  /*14970*/  SHF.R.U32.HI R16, RZ, 0x8, R31 ;  /* 0x00000008ff107819 */ /* 0x000fc4000001161f */
[----:B------:R-:W-:Y:S01]  /*14980*/  SHF.R.U32.HI R27, RZ, 0x10, R44 ;  /* 0x00000010ff1b7819 */ /* 0x000fe2000001162c */
[----:B------:R-:W-:Y:S01]  /*14990*/  @!P3 HFMA2.BF16_V2 R131, -RZ.H0_H0, RZ.H0_H0, -R179.H0_H0 ;  /* 0x200000ffff83b231 */ /* 0x000fe200003409b3 */
[----:B------:R-:W-:Y:S01]  /*149a0*/  LOP3.LUT R16, R16, 0xffff, RZ, 0xc0, !PT ;  /* 0x0000ffff10107812 */ /* 0x000fe200078ec0ff */
[----:B------:R-:W-:Y:S01]  /*149b0*/  MUFU.EX2 R242, R242 ;  /* 0x000000f200f27308 */ /* 0x000fe20000000800 */
[----:B------:R-:W-:Y:S02]  /*149c0*/  LOP3.LUT R27, R27, 0xff, RZ, 0xc0, !PT ;  /* 0x000000ff1b1b7812 */ /* 0x000fe400078ec0ff */
[----:B------:R-:W-:Y:S01]  /*149d0*/  LOP3.LUT R30, R48, 0xff, RZ, 0xc0, !PT ;  /* 0x000000ff301e7812 */ /* 0x000fe200078ec0ff */
[----:B-1----:R-:W-:-:S04]  /*149e0*/  FADD.FTZ R17, R175, R46 ;  /* 0x0000002eaf117221 */ /* 0x002fc80000010000 */
[----:B------:R1:W3:Y:S01]  /*149f0*/  MUFU.EX2 R46, R180 ;  /* 0x000000b4002e7308 */ /* 0x0002e20000000800 */
[----:B------:R-:W-:Y:S02]  /*14a00*/  ISETP.GE.U32.AND P5, PT, R251, R16, PT ;  /* 0x00000010fb00720c */ /* 0x000fe40003fa6070 */
[----:B------:R-:W-:Y:S02]  /*14a10*/  @!P3 PRMT R179, R131, 0x5410, RZ ;  /* 0x0000541083b3b816 */ /* 0x000fe400000000ff */
[----:B------:R-:W-:Y:S02]  /*14a20*/  ISETP.GE.U32.AND P3, PT, R251, R27, PT ;  /* 0x0000001bfb00720c */ /* 0x000fe40003f66070 */
[----:B-1----:R-:W-:-:S05]  /*14a30*/  PRMT R180, R181, 0x7632, R180 ;  /* 0x00007632b5b47816 */ /* 0x002fca00000000b4 */
[----:B------:R-:W-:Y:S01]  /*14a40*/  @!P4 HFMA2.BF16_V2 R19, -RZ.H0_H0, RZ.H0_H0, -R180.H0_H0 ;  /* 0x200000ffff13c231 */ /* 0x000fe200003409b4 */
[----:B------:R-:W-:Y:S01]  /*14a50*/  PRMT R16, R181, 0x5410, R180 ;  /* 0x00005410b5107816 */ /* 0x000fe200000000b4 */
[----:B------:R-:W-:Y:S01]  /*14a60*/  MUFU.EX2 R51, R109 ;  /* 0x0000006d00337308 */ /* 0x000fe20000000800 */
[----:B------:R-:W-:Y:S02]  /*14a70*/  LOP3.LUT R27, R49, UR32, R50, 0x96, !PT ;  /* 0x00000020311b7c12 */ /* 0x000fe4000f8e9632 */
[----:B------:R-:W-:Y:S02]  /*14a80*/  @!P4 PRMT R180, R19, 0x5410, RZ ;  /* 0x0000541013b4c816 */ /* 0x000fe400000000ff */
[----:B------:R-:W-:-:S03]  /*14a90*/  ISETP.GE.U32.AND P4, PT, R251, R30, PT ;  /* 0x0000001efb00720c */ /* 0x000fc60003f86070 */
[----:B------:R-:W1:Y:S01]  /*14aa0*/  MUFU.EX2 R30, R230 ;  /* 0x000000e6001e7308 */ /* 0x000e620000000800 */
[----:B------:R-:W-:Y:S01]  /*14ab0*/  SHF.R.U32.HI R19, RZ, 0x10, R27 ;  /* 0x00000010ff137819 */ /* 0x000fe2000001161b */
[----:B------:R-:W-:Y:S01]  /*14ac0*/  @!P6 HFMA2.BF16_V2 R130, -RZ.H0_H0, RZ.H0_H0, -R181.H0_H0 ;  /* 0x200000ffff82e231 */ /* 0x000fe200003409b5 */
[----:B---3--:R-:W-:Y:S02]  /*14ad0*/  F2FP.BF16.PACK_AB R175, R242, R46 ;  /* 0x0000002ef2af723e */ /* 0x008fe400000010ff */
[----:B------:R-:W-:Y:S02]  /*14ae0*/  LOP3.LUT R19, R19, 0xff, RZ, 0xc0, !PT ;  /* 0x000000ff13137812 */ /* 0x000fe400078ec0ff */
[----:B------:R-:W-:Y:S02]  /*14af0*/  @!P6 PRMT R181, R130, 0x5410, RZ ;  /* 0x0000541082b5e816 */ /* 0x000fe400000000ff */
[----:B------:R-:W-:Y:S01]  /*14b00*/  ISETP.GE.U32.AND P6, PT, R251, R19, PT ;  /* 0x00000013fb00720c */ /* 0x000fe20003fc6070 */
[----:B------:R-:W-:Y:S01]  /*14b10*/  FADD.FTZ R19, R174, R22 ;  /* 0x00000016ae137221 */ /* 0x000fe20000010000 */
[----:B------:R-:W-:Y:S01]  /*14b20*/  PRMT R174, R175, 0x7632, R174 ;  /* 0x00007632afae7816 */ /* 0x000fe200000000ae */
[----:B------:R-:W-:Y:S01]  /*14b30*/  FADD.FTZ R130, R177, R17 ;  /* 0x00000011b1827221 */ /* 0x000fe20000010000 */
[----:B-1----:R-:W-:-:S03]  /*14b40*/  F2FP.BF16.PACK_AB R177, R51, R30 ;  /* 0x0000001e33b1723e */ /* 0x002fc600000010ff */
[----:B------:R-:W-:Y:S01]  /*14b50*/  @!P5 HFMA2.BF16_V2 R18, -RZ.H0_H0, RZ.H0_H0, -R174.H0_H0 ;  /* 0x200000ffff12d231 */ /* 0x000fe200003409ae */
[----:B------:R-:W-:Y:S01]  /*14b60*/  FADD.FTZ R17, R176, R19 ;  /* 0x00000013b0117221 */ /* 0x000fe20000010000 */
[----:B------:R-:W-:Y:S02]  /*14b70*/  PRMT R176, R177, 0x7632, R176 ;  /* 0x00007632b1b07816 */ /* 0x000fe400000000b0 */
[----:B------:R-:W-:Y:S02]  /*14b80*/  PRMT R19, R175, 0x5410, R174 ;  /* 0x00005410af137816 */ /* 0x000fe400000000ae */
[----:B------:R-:W-:Y:S01]  /*14b90*/  @!P5 PRMT R174, R18, 0x5410, RZ ;  /* 0x0000541012aed816 */ /* 0x000fe200000000ff */
[----:B------:R-:W-:Y:S01]  /*14ba0*/  @!P1 HFMA2.BF16_V2 R128, -RZ.H0_H0, RZ.H0_H0, -R176.H0_H0 ;  /* 0x200000ffff809231 */ /* 0x000fe200003409b0 */
[----:B------:R-:W-:Y:S01]  /*14bb0*/  SHF.R.U32.HI R18, RZ, 0x18, R27 ;  /* 0x00000018ff127819 */ /* 0x000fe2000001161b */
[----:B------:R-:W-:Y:S03]  /*14bc0*/  MUFU.EX2 R31, R107 ;  /* 0x0000006b001f7308 */ /* 0x000fe60000000800 */
[----:B------:R-:W-:-:S02]  /*14bd0*/  ISETP.GE.U32.AND P5, PT, R251, R18, PT ;  /* 0x00000012fb00720c */ /* 0x000fc40003fa6070 */
[----:B------:R-:W-:Y:S02]  /*14be0*/  PRMT R18, R177, 0x5410, R176 ;  /* 0x00005410b1127816 */ /* 0x000fe400000000b0 */
[----:B------:R-:W-:Y:S01]  /*14bf0*/  @!P1 PRMT R176, R128, 0x5410, RZ ;  /* 0x0000541080b09816 */ /* 0x000fe200000000ff */
[----:B------:R-:W1:Y:S01]  /*14c00*/  MUFU.EX2 R53, R101 ;  /* 0x0000006500357308 */ /* 0x000e620000000800 */
[----:B------:R-:W-:Y:S01]  /*14c10*/  LOP3.LUT R128, R27, 0xffff, RZ, 0xc0, !PT ;  /* 0x0000ffff1b807812 */ /* 0x000fe200078ec0ff */
[----:B------:R-:W-:-:S03]  /*14c20*/  @!P2 HFMA2.BF16_V2 R129, -RZ.H0_H0, RZ.H0_H0, -R175.H0_H0 ;  /* 0x200000ffff81a231 */ /* 0x000fc600003409af */
[----:B------:R-:W-:Y:S01]  /*14c30*/  SHF.R.U32.HI R128, RZ, 0x8, R128 ;  /* 0x00000008ff807819 */ /* 0x000fe20000011680 */
[----:B------:R-:W-:Y:S01]  /*14c40*/  @!P3 HFMA2.BF16_V2 R111, -RZ.H0_H0, RZ.H0_H0, -R177.H0_H0 ;  /* 0x200000ffff6fb231 */ /* 0x000fe200003409b1 */
[----:B------:R-:W-:Y:S02]  /*14c50*/  @!P2 PRMT R175, R129, 0x5410, RZ ;  /* 0x0000541081afa816 */ /* 0x000fe400000000ff */
[----:B------:R-:W-:Y:S02]  /*14c60*/  LOP3.LUT R128, R128, 0xffff, RZ, 0xc0, !PT ;  /* 0x0000ffff80807812 */ /* 0x000fe400078ec0ff */
[----:B------:R-:W-:Y:S02]  /*14c70*/  LOP3.LUT R129, R27, 0xff, RZ, 0xc0, !PT ;  /* 0x000000ff1b817812 */ /* 0x000fe400078ec0ff */
[----:B------:R-:W-:Y:S02]  /*14c80*/  @!P3 PRMT R177, R111, 0x5410, RZ ;  /* 0x000054106fb1b816 */ /* 0x000fe400000000ff */
[----:B------:R-:W-:-:S02]  /*14c90*/  ISETP.GE.U32.AND P3, PT, R251, R128, PT ;  /* 0x00000080fb00720c */ /* 0x000fc40003f66070 */
[----:B------:R-:W-:Y:S01]  /*14ca0*/  LOP3.LUT R131, R48, 0xffff, RZ, 0xc0, !PT ;  /* 0x0000ffff30837812 */ /* 0x000fe200078ec0ff */
[----:B------:R-:W-:Y:S01]  /*14cb0*/  MUFU.EX2 R50, R167 ;  /* 0x000000a700327308 */ /* 0x000fe20000000800 */
[----:B------:R-:W-:-:S07]  /*14cc0*/  ISETP.GE.U32.AND P2, PT, R251, R129, PT ;  /* 0x00000081fb00720c */ /* 0x000fce0003f46070 */
[----:B------:R1:W-:Y:S01]  /*14cd0*/  MUFU.EX2 R49, R168 ;  /* 0x000000a800317308 */ /* 0x0003e20000000800 */
[----:B------:R-:W-:-:S07]  /*14ce0*/  SHF.R.U32.HI R131, RZ, 0x8, R131 ;  /* 0x00000008ff837819 */ /* 0x000fce0000011683 */
[----:B------:R3:W-:Y:S01]  /*14cf0*/  MUFU.EX2 R52, R218 ;  /* 0x000000da00347308 */ /* 0x0007e20000000800 */
[----:B-1----:R-:W-:-:S07]  /*14d00*/  F2FP.BF16.PACK_AB R168, R53, R31 ;  /* 0x0000001f35a8723e */ /* 0x002fce00000010ff */
[----:B------:R-:W1:Y:S01]  /*14d10*/  MUFU.EX2 R129, R105 ;  /* 0x0000006900817308 */ /* 0x000e620000000800 */
[----:B------:R-:W-:-:S07]  /*14d20*/  PRMT R167, R168, 0x7632, R167 ;  /* 0x00007632a8a77816 */ /* 0x000fce00000000a7 */
[----:B------:R-:W1:Y:S01]  /*14d30*/  MUFU.EX2 R22, R103 ;  /* 0x0000006700167308 */ /* 0x000e620000000800 */
[----:B------:R-:W-:-:S07]  /*14d40*/  @!P3 HFMA2.BF16_V2 R126, -RZ.H0_H0, RZ.H0_H0, -R167.H0_H0 ;  /* 0x200000ffff7eb231 */ /* 0x000fce00003409a7 */
[----:B------:R-:W1:Y:S01]  /*14d50*/  MUFU.EX2 R249, R249 ;  /* 0x000000f900f97308 */ /* 0x000e620000000800 */
[----:B------:R-:W-:Y:S01]  /*14d60*/  LOP3.LUT R131, R131, 0xffff, RZ, 0xc0, !PT ;  /* 0x0000ffff83837812 */ /* 0x000fe200078ec0ff */
[----:B------:R-:W-:Y:S01]  /*14d70*/  @!P2 HFMA2.BF16_V2 R127, -RZ.H0_H0, RZ.H0_H0, -R168.H0_H0 ;  /* 0x200000ffff7fa231 */ /* 0x000fe200003409a8 */
[----:B---3--:R-:W-:Y:S02]  /*14d80*/  PRMT R218, R168, 0x5410, R167 ;  /* 0x00005410a8da7816 */ /* 0x008fe400000000a7 */
[----:B------:R-:W-:Y:S02]  /*14d90*/  SHF.R.U32.HI R21, RZ, 0x10, R48 ;  /* 0x00000010ff157819 */ /* 0x000fe40000011630 */
[----:B------:R-:W-:Y:S01]  /*14da0*/  @!P3 PRMT R167, R126, 0x5410, RZ ;  /* 0x000054107ea7b816 */ /* 0x000fe200000000ff */
[----:B------:R-:W-:Y:S01]  /*14db0*/  FADD.FTZ R126, R173, R130 ;  /* 0x00000082ad7e7221 */ /* 0x000fe20000010000 */
[----:B------:R-:W-:Y:S01]  /*14dc0*/  ISETP.GE.U32.AND P3, PT, R251, R131, PT ;  /* 0x00000083fb00720c */ /* 0x000fe20003f66070 */
[----:B-1----:R-:W-:Y:S01]  /*14dd0*/  FADD.FTZ R128, R129, R23 ;  /* 0x0000001781807221 */ /* 0x002fe20000010000 */
[----:B------:R-:W-:-:S02]  /*14de0*/  F2FP.BF16.PACK_AB R173, R52, R50 ;  /* 0x0000003234ad723e */ /* 0x000fc400000010ff */
[----:B------:R-:W-:Y:S02]  /*14df0*/  F2FP.BF16.PACK_AB R111, R22, R129 ;  /* 0x00000081166f723e */ /* 0x000fe400000010ff */
[----:B------:R-:W-:Y:S02]  /*14e00*/  LOP3.LUT R129, R21, 0xff, RZ, 0xc0, !PT ;  /* 0x000000ff15817812 */ /* 0x000fe400078ec0ff */
[----:B------:R-:W-:Y:S01]  /*14e10*/  @!P2 PRMT R168, R127, 0x5410, RZ ;  /* 0x000054107fa8a816 */ /* 0x000fe200000000ff */
[----:B------:R-:W-:Y:S01]  /*14e20*/  FADD.FTZ R127, R172, R17 ;  /* 0x00000011ac7f7221 */ /* 0x000fe20000010000 */
[----:B------:R-:W-:Y:S02]  /*14e30*/  F2FP.BF16.PACK_AB R130, R249, R49 ;  /* 0x00000031f982723e */ /* 0x000fe400000010ff */
[----:B------:R-:W-:Y:S02]  /*14e40*/  PRMT R172, R173, 0x7632, R172 ;  /* 0x00007632adac7816 */ /* 0x000fe400000000ac */
[----:B------:R-:W-:-:S02]  /*14e50*/  ISETP.GE.U32.AND P2, PT, R251, R129, PT ;  /* 0x00000081fb00720c */ /* 0x000fc40003f46070 */
[----:B------:R-:W-:Y:S01]  /*14e60*/  PRMT R129, R130, 0x7632, R129 ;  /* 0x0000763282817816 */ /* 0x000fe20000000081 */
[----:B------:R1:W-:Y:S01]  /*14e70*/  STL [R1+0x13c], R45 ;  /* 0x00013c2d01007387 */ /* 0x0003e20000100800 */
[----:B------:R-:W-:Y:S01]  /*14e80*/  @!P5 HFMA2.BF16_V2 R124, -RZ.H0_H0, RZ.H0_H0, -R172.H0_H0 ;  /* 0x200000ffff7cd231 */ /* 0x000fe200003409ac */
[----:B------:R-:W-:Y:S02]  /*14e90*/  SHF.R.U32.HI R44, RZ, 0x18, R48 ;  /* 0x00000018ff2c7819 */ /* 0x000fe40000011630 */
[----:B------:R3:W-:Y:S01]  /*14ea0*/  STL.64 [R1+0x2d8], R178 ;  /* 0x0002d8b201007387 */ /* 0x0007e20000100a00 */
[----:B------:R1:W-:Y:S01]  /*14eb0*/  MUFU.EX2 R48, R35 ;  /* 0x0000002300307308 */ /* 0x0003e20000000800 */
[----:B------:R-:W-:Y:S02]  /*14ec0*/  @!P3 HFMA2.BF16_V2 R122, -RZ.H0_H0, RZ.H0_H0, -R129.H0_H0 ;  /* 0x200000ffff7ab231 */ /* 0x000fe40000340981 */
[----:B------:R-:W-:Y:S01]  /*14ed0*/  STL.64 [R1+0x2e0], R180 ;  /* 0x0002e0b401007387 */ /* 0x000fe20000100a00 */
[----:B------:R-:W-:-:S03]  /*14ee0*/  FADD.FTZ R126, R99, R126 ;  /* 0x0000007e637e7221 */ /* 0x000fc60000010000 */
[----:B------:R-:W2:Y:S04]  /*14ef0*/  LDL.LU R230, [R1+0x354] ;  /* 0x0003540001e67983 */ /* 0x000ea80000300800 */
[----:B------:R2:W2:Y:S04]  /*14f00*/  LDL.LU R109, [R1+0x350] ;  /* 0x00035000016d7983 */ /* 0x0004a80000300800 */
[----:B------:R2:W2:Y:S01]  /*14f10*/  LDL.LU R107, [R1+0x34c] ;  /* 0x00034c00016b7983 */ /* 0x0004a20000300800 */
[----:B-1----:R-:W-:Y:S02]  /*14f20*/  PRMT R35, R173, 0x5410, R172 ;  /* 0x00005410ad237816 */ /* 0x002fe400000000ac */
[----:B------:R-:W-:Y:S01]  /*14f30*/  @!P5 PRMT R172, R124, 0x5410, RZ ;  /* 0x000054107cacd816 */ /* 0x000fe200000000ff */
[----:B------:R1:W2:Y:S01]  /*14f40*/  LDL.LU R105, [R1+0x348] ;  /* 0x0003480001697983 */ /* 0x0002a20000300800 */
[----:B------:R3:W-:Y:S03]  /*14f50*/  MUFU.EX2 R124, R227 ;  /* 0x000000e3007c7308 */ /* 0x0007e60000000800 */
[----:B------:R1:W2:Y:S04]  /*14f60*/  LDL.LU R103, [R1+0x344] ;  /* 0x0003440001677983 */ /* 0x0002a80000300800 */
[----:B------:R1:W2:Y:S04]  /*14f70*/  LDL.LU R101, [R1+0x340] ;  /* 0x0003400001657983 */ /* 0x0002a80000300800 */
[----:B------:R1:W2:Y:S01]  /*14f80*/  LDL.LU R99, [R1+0x33c] ;  /* 0x00033c0001637983 */ /* 0x0002a20000300800 */
[----:B---3--:R-:W-:-:S02]  /*14f90*/  PRMT R227, R130, 0x5410, R129 ;  /* 0x0000541082e37816 */ /* 0x008fc40000000081 */
[----:B------:R-:W-:Y:S01]  /*14fa0*/  @!P3 PRMT R129, R122, 0x5410, RZ ;  /* 0x000054107a81b816 */ /* 0x000fe200000000ff */
[----:B------:R-:W-:Y:S02]  /*14fb0*/  FADD.FTZ R122, R97, R126 ;  /* 0x0000007e617a7221 */ /* 0x000fe40000010000 */
[----:B------:R1:W3:Y:S04]  /*14fc0*/  LDL.LU R97, [R1+0x338] ;  /* 0x0003380001617983 */ /* 0x0002e80000300800 */
[----:B------:R-:W2:Y:S01]  /*14fd0*/  LDL.LU R21, [R1+0x170] ;  /* 0x0001700001157983 */ /* 0x000ea20000300800 */
[----:B------:R-:W1:Y:S01]  /*14fe0*/  MUFU.EX2 R222, R222 ;  /* 0x000000de00de7308 */ /* 0x000e620000000800 */
[----:B------:R-:W-:Y:S01]  /*14ff0*/  UIADD3 UR8, UR30, -0x1, URZ ;  /* 0xffffffff1e087890 */ /* 0x000fe2000fffe03f */
[----:B------:R-:W-:-:S02]  /*15000*/  @!P6 HFMA2.BF16_V2 R125, -RZ.H0_H0, RZ.H0_H0, -R173.H0_H0 ;  /* 0x200000ffff7de231 */ /* 0x000fc400003409ad */
[----:B------:R-:W-:Y:S01]  /*15010*/  @!P4 HFMA2.BF16_V2 R123, -RZ.H0_H0, RZ.H0_H0, -R130.H0_H0 ;  /* 0x200000ffff7bc231 */ /* 0x000fe20000340982 */
[----:B------:R-:W-:Y:S01]  /*15020*/  ULOP3.LUT UR8, UR8, UR29, URZ, 0x3c, !UPT ;  /* 0x0000001d08087292 */ /* 0x000fe2000f8e3c3f */
[----:B------:R-:W-:Y:S01]  /*15030*/  ISETP.GE.U32.AND P1, PT, R251, R44, PT ;  /* 0x0000002cfb00720c */ /* 0x000fe20003f26070 */
[----:B------:R-:W-:Y:S01]  /*15040*/  FADD.FTZ R122, R68, R122 ;  /* 0x0000007a447a7221 */ /* 0x000fe20000010000 */
[----:B------:R-:W-:Y:S01]  /*15050*/  @!P6 PRMT R173, R125, 0x5410, RZ ;  /* 0x000054107dade816 */ /* 0x000fe200000000ff */
[----:B------:R-:W-:Y:S01]  /*15060*/  FADD.FTZ R125, R165, R127 ;  /* 0x0000007fa57d7221 */ /* 0x000fe20000010000 */
[----:B------:R-:W-:Y:S01]  /*15070*/  @!P4 PRMT R130, R123, 0x5410, RZ ;  /* 0x000054107b82c816 */ /* 0x000fe200000000ff */
[----:B------:R-:W-:Y:S01]  /*15080*/  FADD.FTZ R128, R22, R128 ;  /* 0x0000008016807221 */ /* 0x000fe20000010000 */
[----:B------:R-:W-:Y:S01]  /*15090*/  LOP3.LUT R123, R233, UR8, RZ, 0x3c, !PT ;  /* 0x00000008e97b7c12 */ /* 0x000fe2000f8e3cff */
[----:B------:R-:W-:Y:S01]  /*150a0*/  FADD.FTZ R125, R69, R125 ;  /* 0x0000007d457d7221 */ /* 0x000fe20000010000 */
[----:B------:R-:W3:Y:S01]  /*150b0*/  LDL.LU R17, [R1+0x16c] ;  /* 0x00016c0001117983 */ /* 0x000ee20000300800 */
[----:B-1----:R-:W-:-:S02]  /*150c0*/  F2FP.BF16.PACK_AB R165, R222, R48 ;  /* 0x00000030dea5723e */ /* 0x002fc400000010ff */
[----:B------:R-:W-:Y:S01]  /*150d0*/  IMAD.WIDE.U32 R68, R123, -0x326172a9, RZ ;  /* 0xcd9e8d577b447825 */ /* 0x000fe200078e00ff */
[----:B------:R1:W1:Y:S01]  /*150e0*/  MUFU.EX2 R127, R219 ;  /* 0x000000db007f7308 */ /* 0x0002620000000800 */
[----:B------:R-:W3:Y:S01]  /*150f0*/  LDL.LU R27, [R1+0x168] ;  /* 0x00016800011b7983 */ /* 0x000ee20000300800 */
[----:B------:R-:W-:Y:S02]  /*15100*/  PRMT R131, R165, 0x7632, R131 ;  /* 0x00007632a5837816 */ /* 0x000fe40000000083 */
[----:B------:R-:W-:-:S03]  /*15110*/  LOP3.LUT R123, R69, UR20, R166, 0x96, !PT ;  /* 0x00000014457b7c12 */ /* 0x000fc6000f8e96a6 */
[----:B------:R-:W-:Y:S02]  /*15120*/  @!P1 HFMA2.BF16_V2 R104, -RZ.H0_H0, RZ.H0_H0, -R131.H0_H0 ;  /* 0x200000ffff689231 */ /* 0x000fe40000340983 */
[----:B------:R-:W-:Y:S01]  /*15130*/  IMAD.WIDE.U32 R44, R123, -0x2daee0ad, RZ ;  /* 0xd2511f537b2c7825 */ /* 0x000fe200078e00ff */
[----:B------:R-:W-:-:S04]  /*15140*/  @!P2 HFMA2.BF16_V2 R108, -RZ.H0_H0, RZ.H0_H0, -R165.H0_H0 ;  /* 0x200000ffff6ca231 */ /* 0x000fc800003409a5 */
[----:B------:R-:W-:Y:S02]  /*15150*/  LOP3.LUT R123, R45, UR17, R234, 0x96, !PT ;  /* 0x000000112d7b7c12 */ /* 0x000fe4000f8e96ea */
[----:B-1----:R-:W-:Y:S02]  /*15160*/  PRMT R219, R165, 0x5410, R131 ;  /* 0x00005410a5db7816 */ /* 0x002fe40000000083 */
[----:B------:R-:W-:Y:S01]  /*15170*/  @!P1 PRMT R131, R104, 0x5410, RZ ;  /* 0x0000541068839816 */ /* 0x000fe200000000ff */
[----:B------:R-:W-:Y:S01]  /*15180*/  FADD.FTZ R104, R124, R128 ;  /* 0x000000807c687221 */ /* 0x000fe20000010000 */
[----:B------:R-:W-:Y:S02]  /*15190*/  @!P2 PRMT R165, R108, 0x5410, RZ ;  /* 0x000054106ca5a816 */ /* 0x000fe400000000ff */
[C---:B------:R-:W-:Y:S01]  /*151a0*/  F2FP.BF16.PACK_AB R108, R127.reuse, R124 ;  /* 0x0000007c7f6c723e */ /* 0x040fe200000010ff */
[----:B------:R-:W-:Y:S02]  /*151b0*/  FADD.FTZ R104, R127, R104 ;  /* 0x000000687f687221 */ /* 0x000fe40000010000 */
[----:B------:R-:W-:Y:S01]  /*151c0*/  IMAD.WIDE.U32 R126, R123, -0x326172a9, RZ ;  /* 0xcd9e8d577b7e7825 */ /* 0x000fe200078e00ff */
[----:B------:R-:W-:-:S05]  /*151d0*/  LOP3.LUT R123, R247, UR18, R68, 0x96, !PT ;  /* 0x00000012f77b7c12 */ /* 0x000fca000f8e9644 */
[----:B------:R-:W-:Y:S01]  /*151e0*/  IMAD.WIDE.U32 R22, R123, -0x2daee0ad, RZ ;  /* 0xd2511f537b167825 */ /* 0x000fe200078e00ff */
[----:B------:R-:W-:-:S04]  /*151f0*/  LOP3.LUT R246, R127, UR16, R246, 0x96, !PT ;  /* 0x000000107ff67c12 */ /* 0x000fc8000f8e96f6 */
[----:B------:R-:W-:Y:S01]  /*15200*/  LOP3.LUT R123, R23, UR15, R44, 0x96, !PT ;  /* 0x0000000f177b7c12 */ /* 0x000fe2000f8e962c */
[----:B------:R-:W-:-:S04]  /*15210*/  IMAD.WIDE.U32 R178, R246, -0x2daee0ad, RZ ;  /* 0xd2511f53f6b27825 */ /* 0x000fc800078e00ff */
[----:B------:R-:W-:Y:S01]  /*15220*/  IMAD.WIDE.U32 R246, R123, -0x326172a9, RZ ;  /* 0xcd9e8d577bf67825 */ /* 0x000fe200078e00ff */
[----:B------:R-:W-:Y:S04]  /*15230*/  STL.64 [R1+0x330], R172 ;  /* 0x000330ac01007387 */ /* 0x000fe80000100a00 */
[----:B------:R-:W-:Y:S01]  /*15240*/  LOP3.LUT R123, R247, UR14, R126, 0x96, !PT ;  /* 0x0000000ef77b7c12 */ /* 0x000fe2000f8e967e */
[----:B------:R1:W-:Y:S01]  /*15250*/  STL.64 [R1+0x328], R130 ;  /* 0x0003288201007387 */ /* 0x0003e20000100a00 */
[----:B------:R-:W-:-:S03]  /*15260*/  LOP3.LUT R124, R179, UR13, R22, 0x96, !PT ;  /* 0x0000000db37c7c12 */ /* 0x000fc6000f8e9616 */
[----:B------:R-:W-:Y:S01]  /*15270*/  IMAD.WIDE.U32 R22, R123, -0x2daee0ad, RZ ;  /* 0xd2511f537b167825 */ /* 0x000fe200078e00ff */
[----:B------:R-:W2:Y:S04]  /*15280*/  LDL.LU R44, [R1+0x18] ;  /* 0x00001800012c7983 */ /* 0x000ea80000300800 */
[----:B------:R-:W-:Y:S01]  /*15290*/  LOP3.LUT R123, R23, UR11, R178, 0x96, !PT ;  /* 0x0000000b177b7c12 */ /* 0x000fe2000f8e96b2 */
[----:B------:R-:W-:Y:S01]  /*152a0*/  IMAD.WIDE.U32 R126, R124, -0x326172a9, RZ ;  /* 0xcd9e8d577c7e7825 */ /* 0x000fe200078e00ff */
[----:B------:R-:W2:Y:S03]  /*152b0*/  LDL.LU R45, [R1+0x15c] ;  /* 0x00015c00012d7983 */ /* 0x000ea60000300800 */
[----:B-1----:R-:W-:-:S05]  /*152c0*/  IMAD.WIDE.U32 R130, R123, -0x326172a9, RZ ;  /* 0xcd9e8d577b827825 */ /* 0x002fca00078e00ff */
[----:B------:R-:W-:Y:S02]  /*152d0*/  LOP3.LUT R124, R131, UR31, R126, 0x96, !PT ;  /* 0x0000001f837c7c12 */ /* 0x000fe4000f8e967e */
[----:B--2---:R1:W2:Y:S02]  /*152e0*/  MUFU.EX2 R126, R21 ;  /* 0x00000015007e7308 */ /* 0x0042a40000000800 */
[----:B-1----:R-:W4:Y:S01]  /*152f0*/  LDL.LU R21, [R1+0x14] ;  /* 0x0000140001157983 */ /* 0x002f220000300800 */
[----:B------:R-:W-:-:S04]  /*15300*/  LOP3.LUT R123, R124, 0xff, RZ, 0xc0, !PT ;  /* 0x000000ff7c7b7812 */ /* 0x000fc800078ec0ff */
[----:B------:R-:W-:Y:S02]  /*15310*/  ISETP.GE.U32.AND P5, PT, R251, R123, PT ;  /* 0x0000007bfb00720c */ /* 0x000fe40003fa6070 */
[----:B------:R-:W-:-:S04]  /*15320*/  LOP3.LUT R123, R124, 0xffff, RZ, 0xc0, !PT ;  /* 0x0000ffff7c7b7812 */ /* 0x000fc800078ec0ff */
[----:B------:R-:W-:-:S04]  /*15330*/  SHF.R.U32.HI R123, RZ, 0x8, R123 ;  /* 0x00000008ff7b7819 */ /* 0x000fc8000001167b */
[----:B------:R-:W-:Y:S01]  /*15340*/  LOP3.LUT R123, R123, 0xffff, RZ, 0xc0, !PT ;  /* 0x0000ffff7b7b7812 */ /* 0x000fe200078ec0ff */
[----:B------:R-:W-:Y:S03]  /*15350*/  MUFU.EX2 R248, R248 ;  /* 0x000000f800f87308 */ /* 0x000fe60000000800 */
[----:B------:R-:W-:-:S05]  /*15360*/  ISETP.GE.U32.AND P6, PT, R251, R123, PT ;  /* 0x0000007bfb00720c */ /* 0x000fca0003fc6070 */
[----:B---3--:R-:W1:Y:S01]  /*15370*/  MUFU.EX2 R123, R17 ;  /* 0x00000011007b7308 */ /* 0x008e620000000800 */
[----:B------:R-:W-:-:S07]  /*15380*/  LOP3.LUT R127, R127, UR12, R246, 0x96, !PT ;  /* 0x0000000c7f7f7c12 */ /* 0x000fce000f8e96f6 */
[----:B------:R-:W3:Y:S01]  /*15390*/  MUFU.EX2 R247, R27 ;  /* 0x0000001b00f77308 */ /* 0x000ee20000000800 */
[----:B------:R-:W-:Y:S02]  /*153a0*/  SHF.R.U32.HI R246, RZ, 0x18, R130 ;  /* 0x00000018fff67819 */ /* 0x000fe40000011682 */
[----:B------:R-:W-:Y:S02]  /*153b0*/  SHF.R.U32.HI R128, RZ, 0x10, R124 ;  /* 0x00000010ff807819 */ /* 0x000fe4000001167c */
[----:B------:R-:W-:-:S03]  /*153c0*/  ISETP.GE.U32.AND P2, PT, R251, R246, PT ;  /* 0x000000f6fb00720c */ /* 0x000fc60003f46070 */
[----:B------:R-:W-:Y:S01]  /*153d0*/  MUFU.EX2 R221, R221 ;  /* 0x000000dd00dd7308 */ /* 0x000fe20000000800 */
[----:B------:R-:W-:-:S07]  /*153e0*/  LOP3.LUT R128, R128, 0xff, RZ, 0xc0, !PT ;  /* 0x000000ff80807812 */ /* 0x000fce00078ec0ff */
[----:B------:R-:W2:Y:S01]  /*153f0*/  MUFU.EX2 R220, R220 ;  /* 0x000000dc00dc7308 */ /* 0x000ea20000000800 */
[----:B------:R-:W-:Y:S01]  /*15400*/  ISETP.GE.U32.AND P1, PT, R251, R128, PT ;  /* 0x00000080fb00720c */ /* 0x000fe20003f26070 */
[----:B--2---:R-:W-:Y:S02]  /*15410*/  FADD.FTZ R246, R44, R125 ;  /* 0x0000007d2cf67221 */ /* 0x004fe40000010000 */
[----:B------:R-:W-:Y:S01]  /*15420*/  FADD.FTZ R125, R126, R104 ;  /* 0x000000687e7d7221 */ /* 0x000fe20000010000 */
[----:B-1----:R-:W-:Y:S02]  /*15430*/  F2FP.BF16.PACK_AB R104, R123, R126 ;  /* 0x0000007e7b68723e */ /* 0x002fe400000010ff */
[----:B---3--:R-:W-:Y:S01]  /*15440*/  F2FP.BF16.PACK_AB R126, R247, R248 ;  /* 0x000000f8f77e723e */ /* 0x008fe200000010ff */
[--C-:B------:R-:W-:Y:S01]  /*15450*/  FADD.FTZ R123, R123, R125.reuse ;  /* 0x0000007d7b7b7221 */ /* 0x100fe20000010000 */
[----:B------:R-:W-:Y:S02]  /*15460*/  SHF.R.U32.HI R128, RZ, 0x10, R130 ;  /* 0x00000010ff807819 */ /* 0x000fe40000011682 */
[----:B------:R-:W-:Y:S01]  /*15470*/  SHF.R.U32.HI R124, RZ, 0x18, R124 ;  /* 0x00000018ff7c7819 */ /* 0x000fe2000001167c */
[----:B------:R-:W-:Y:S01]  /*15480*/  @!P5 HFMA2.BF16_V2 R121, -RZ.H0_H0, RZ.H0_H0, -R126.H0_H0 ;  /* 0x200000ffff79d231 */ /* 0x000fe2000034097e */
[----:B------:R-:W-:Y:S01]  /*15490*/  PRMT R125, R126, 0x7632, R125 ;  /* 0x000076327e7d7816 */ /* 0x000fe2000000007d */
[----:B------:R-:W-:Y:S01]  /*154a0*/  FADD.FTZ R122, R212, R122 ;  /* 0x0000007ad47a7221 */ /* 0x000fe20000010000 */
[----:B------:R-:W-:-:S02]  /*154b0*/  LOP3.LUT R128, R128, 0xff, RZ, 0xc0, !PT ;  /* 0x000000ff80807812 */ /* 0x000fc400078ec0ff */
[----:B------:R-:W-:Y:S02]  /*154c0*/  ISETP.GE.U32.AND P4, PT, R251, R124, PT ;  /* 0x0000007cfb00720c */ /* 0x000fe40003f86070 */
[----:B------:R-:W-:Y:S02]  /*154d0*/  PRMT R212, R126, 0x5410, R125 ;  /* 0x000054107ed47816 */ /* 0x000fe4000000007d */
[----:B------:R-:W-:Y:S01]  /*154e0*/  @!P5 PRMT R126, R121, 0x5410, RZ ;  /* 0x00005410797ed816 */ /* 0x000fe200000000ff */
[----:B------:R-:W-:Y:S01]  /*154f0*/  FADD.FTZ R121, R45, R246 ;  /* 0x000000f62d797221 */ /* 0x000fe20000010000 */
[----:B------:R-:W-:Y:S01]  /*15500*/  ISETP.GE.U32.AND P5, PT, R251, R128, PT ;  /* 0x00000080fb00720c */ /* 0x000fe20003fa6070 */
[----:B------:R-:W-:Y:S01]  /*15510*/  MUFU.EX2 R245, R245 ;  /* 0x000000f500f57308 */ /* 0x000fe20000000800 */
[----:B------:R-:W-:Y:S01]  /*15520*/  F2FP.BF16.PACK_AB R128, R220, R221 ;  /* 0x000000dddc80723e */ /* 0x000fe200000010ff */
[----:B------:R-:W-:Y:S01]  /*15530*/  IMAD.WIDE.U32 R44, R127, -0x2daee0ad, RZ ;  /* 0xd2511f537f2c7825 */ /* 0x000fe200078e00ff */
[----:B------:R-:W-:-:S02]  /*15540*/  LOP3.LUT R124, R130, 0xff, RZ, 0xc0, !PT ;  /* 0x000000ff827c7812 */ /* 0x000fc400078ec0ff */
[----:B------:R-:W-:Y:S01]  /*15550*/  PRMT R127, R128, 0x7632, R127 ;  /* 0x00007632807f7816 */ /* 0x000fe2000000007f */
[----:B------:R-:W-:Y:S01]  /*15560*/  @!P6 HFMA2.BF16_V2 R120, -RZ.H0_H0, RZ.H0_H0, -R125.H0_H0 ;  /* 0x200000ffff78e231 */ /* 0x000fe2000034097d */
[----:B------:R-:W-:Y:S02]  /*15570*/  ISETP.GE.U32.AND P3, PT, R251, R124, PT ;  /* 0x0000007cfb00720c */ /* 0x000fe40003f66070 */
[----:B------:R-:W-:Y:S01]  /*15580*/  LOP3.LUT R124, R130, 0xffff, RZ, 0xc0, !PT ;  /* 0x0000ffff827c7812 */ /* 0x000fe200078ec0ff */
[----:B------:R-:W-:Y:S01]  /*15590*/  @!P4 HFMA2.BF16_V2 R119, -RZ.H0_H0, RZ.H0_H0, -R127.H0_H0 ;  /* 0x200000ffff77c231 */ /* 0x000fe2000034097f */
[----:B------:R-:W-:Y:S01]  /*155a0*/  @!P6 PRMT R125, R120, 0x5410, RZ ;  /* 0x00005410787de816 */ /* 0x000fe200000000ff */
[----:B------:R-:W-:Y:S01]  /*155b0*/  @!P1 HFMA2.BF16_V2 R118, -RZ.H0_H0, RZ.H0_H0, -R128.H0_H0 ;  /* 0x200000ffff769231 */ /* 0x000fe20000340980 */
[----:B------:R-:W-:Y:S01]  /*155c0*/  SHF.R.U32.HI R124, RZ, 0x8, R124 ;  /* 0x00000008ff7c7819 */ /* 0x000fe2000001167c */
[----:B------:R1:W2:Y:S01]  /*155d0*/  MUFU.EX2 R120, R211 ;  /* 0x000000d300787308 */ /* 0x0002a20000000800 */
[----:B------:R-:W-:-:S02]  /*155e0*/  LOP3.LUT R23, R45, UR32, R22, 0x96, !PT ;  /* 0x000000202d177c12 */ /* 0x000fc4000f8e9616 */
[----:B------:R-:W-:-:S05]  /*155f0*/  LOP3.LUT R124, R124, 0xffff, RZ, 0xc0, !PT ;  /* 0x0000ffff7c7c7812 */ /* 0x000fca00078ec0ff */
[----:B------:R-:W-:Y:S01]  /*15600*/  MUFU.EX2 R207, R207 ;  /* 0x000000cf00cf7308 */ /* 0x000fe20000000800 */
[----:B------:R-:W-:Y:S02]  /*15610*/  ISETP.GE.U32.AND P6, PT, R251, R124, PT ;  /* 0x0000007cfb00720c */ /* 0x000fe40003fc6070 */
[----:B-1----:R-:W-:-:S05]  /*15620*/  PRMT R211, R128, 0x5410, R127 ;  /* 0x0000541080d37816 */ /* 0x002fca000000007f */
[----:B------:R-:W-:Y:S01]  /*15630*/  MUFU.EX2 R206, R206 ;  /* 0x000000ce00ce7308 */ /* 0x000fe20000000800 */
[----:B------:R-:W-:Y:S01]  /*15640*/  @!P4 PRMT R127, R119, 0x5410, RZ ;  /* 0x00005410777fc816 */ /* 0x000fe200000000ff */
[----:B------:R-:W-:Y:S01]  /*15650*/  FADD.FTZ R119, R209, R121 ;  /* 0x00000079d1777221 */ /* 0x000fe20000010000 */
[----:B------:R-:W-:Y:S01]  /*15660*/  @!P1 PRMT R128, R118, 0x5410, RZ ;  /* 0x0000541076809816 */ /* 0x000fe200000000ff */
[----:B------:R-:W-:Y:S01]  /*15670*/  FADD.FTZ R118, R210, R122 ;  /* 0x0000007ad2767221 */ /* 0x000fe20000010000 */
[----:B------:R-:W-:-:S03]  /*15680*/  LOP3.LUT R121, R23, 0xffff, RZ, 0xc0, !PT ;  /* 0x0000ffff17797812 */ /* 0x000fc600078ec0ff */
[----:B------:R-:W1:Y:S01]  /*15690*/  MUFU.EX2 R252, R252 ;  /* 0x000000fc00fc7308 */ /* 0x000e620000000800 */
[----:B------:R-:W-:-:S04]  /*156a0*/  SHF.R.U32.HI R124, RZ, 0x8, R121 ;  /* 0x00000008ff7c7819 */ /* 0x000fc80000011679 */
[----:B------:R-:W-:Y:S01]  /*156b0*/  LOP3.LUT R124, R124, 0xffff, RZ, 0xc0, !PT ;  /* 0x0000ffff7c7c7812 */ /* 0x000fe200078ec0ff */
[----:B--2---:R-:W-:Y:S01]  /*156c0*/  FADD.FTZ R123, R120, R123 ;  /* 0x0000007b787b7221 */ /* 0x004fe20000010000 */
[----:B------:R-:W-:-:S04]  /*156d0*/  SHF.R.U32.HI R17, RZ, 0x18, R44 ;  /* 0x00000018ff117819 */ /* 0x000fc8000001162c */
[C---:B------:R-:W-:Y:S01]  /*156e0*/  ISETP.GE.U32.AND P1, PT, R251.reuse, R17, PT ;  /* 0x00000011fb00720c */ /* 0x040fe20003f26070 */
[----:B-1----:R-:W-:Y:S01]  /*156f0*/  FADD.FTZ R17, R252, R123 ;  /* 0x0000007bfc117221 */ /* 0x002fe20000010000 */
[----:B------:R-:W-:Y:S01]  /*15700*/  LOP3.LUT R27, R44, 0xff, RZ, 0xc0, !PT ;  /* 0x000000ff2c1b7812 */ /* 0x000fe200078ec0ff */
[----:B------:R-:W-:Y:S01]  /*15710*/  MUFU.EX2 R244, R244 ;  /* 0x000000f400f47308 */ /* 0x000fe20000000800 */
[----:B------:R-:W-:Y:S02]  /*15720*/  SHF.R.U32.HI R22, RZ, 0x10, R44 ;  /* 0x00000010ff167819 */ /* 0x000fe4000001162c */
[----:B------:R-:W-:Y:S02]  /*15730*/  ISETP.GE.U32.AND P4, PT, R251, R27, PT ;  /* 0x0000001bfb00720c */ /* 0x000fe40003f86070 */
[----:B------:R-:W2:Y:S03]  /*15740*/  LDL.LU R27, [R1+0x108] ;  /* 0x00010800011b7983 */ /* 0x000ea60000300800 */
[----:B------:R-:W-:Y:S08]  /*15750*/  MUFU.EX2 R231, R231 ;  /* 0x000000e700e77308 */ /* 0x000ff00000000800 */
[----:B----4-:R-:W1:Y:S02]  /*15760*/  MUFU.EX2 R246, R21 ;  /* 0x0000001500f67308 */ /* 0x010e640000000800 */
[----:B-1----:R-:W-:-:S04]  /*15770*/  F2FP.BF16.PACK_AB R122, R245, R246 ;  /* 0x000000f6f57a723e */ /* 0x002fc800000010ff */
[----:B------:R-:W-:Y:S01]  /*15780*/  PRMT R121, R122, 0x7632, R121 ;  /* 0x000076327a797816 */ /* 0x000fe20000000079 */
[----:B------:R-:W-:-:S03]  /*15790*/  @!P3 HFMA2.BF16_V2 R100, -RZ.H0_H0, RZ.H0_H0, -R122.H0_H0 ;  /* 0x200000ffff64b231 */ /* 0x000fc6000034097a */
[----:B------:R-:W-:Y:S02]  /*157a0*/  PRMT R210, R122, 0x5410, R121 ;  /* 0x000054107ad27816 */ /* 0x000fe40000000079 */
[----:B------:R-:W-:Y:S02]  /*157b0*/  @!P3 PRMT R122, R100, 0x5410, RZ ;  /* 0x00005410647ab816 */ /* 0x000fe400000000ff */
[----:B------:R-:W-:Y:S02]  /*157c0*/  ISETP.GE.U32.AND P3, PT, R251, R124, PT ;  /* 0x0000007cfb00720c */ /* 0x000fe40003f66070 */
[----:B------:R-:W-:-:S04]  /*157d0*/  F2FP.BF16.PACK_AB R124, R206, R207 ;  /* 0x000000cfce7c723e */ /* 0x000fc800000010ff */
[----:B------:R-:W-:Y:S01]  /*157e0*/  PRMT R123, R124, 0x7632, R123 ;  /* 0x000076327c7b7816 */ /* 0x000fe2000000007b */
[----:B------:R-:W-:-:S03]  /*157f0*/  @!P5 HFMA2.BF16_V2 R116, -RZ.H0_H0, RZ.H0_H0, -R124.H0_H0 ;  /* 0x200000ffff74d231 */ /* 0x000fc6000034097c */
[----:B------:R-:W-:Y:S01]  /*15800*/  PRMT R209, R124, 0x5410, R123 ;  /* 0x000054107cd17816 */ /* 0x000fe2000000007b */
[----:B------:R-:W-:Y:S01]  /*15810*/  @!P2 HFMA2.BF16_V2 R115, -RZ.H0_H0, RZ.H0_H0, -R123.H0_H0 ;  /* 0x200000ffff73a231 */ /* 0x000fe2000034097b */
[----:B------:R-:W-:Y:S02]  /*15820*/  @!P5 PRMT R124, R116, 0x5410, RZ ;  /* 0x00005410747cd816 */ /* 0x000fe400000000ff */
[----:B------:R-:W-:Y:S02]  /*15830*/  LOP3.LUT R116, R23, 0xff, RZ, 0xc0, !PT ;  /* 0x000000ff17747812 */ /* 0x000fe400078ec0ff */
[----:B------:R-:W-:Y:S02]  /*15840*/  @!P2 PRMT R123, R115, 0x5410, RZ ;  /* 0x00005410737ba816 */ /* 0x000fe400000000ff */
[----:B------:R-:W-:Y:S02]  /*15850*/  ISETP.GE.U32.AND P2, PT, R251, R116, PT ;  /* 0x00000074fb00720c */ /* 0x000fe40003f46070 */
[----:B------:R-:W-:Y:S01]  /*15860*/  SHF.R.U32.HI R116, RZ, 0x18, R23 ;  /* 0x00000018ff747819 */ /* 0x000fe20000011617 */
[----:B------:R-:W-:-:S03]  /*15870*/  @!P6 HFMA2.BF16_V2 R117, -RZ.H0_H0, RZ.H0_H0, -R121.H0_H0 ;  /* 0x200000ffff75e231 */ /* 0x000fc60000340979 */
[----:B------:R-:W-:Y:S02]  /*15880*/  ISETP.GE.U32.AND P5, PT, R251, R116, PT ;  /* 0x00000074fb00720c */ /* 0x000fe40003fa6070 */
[----:B------:R-:W-:-:S04]  /*15890*/  SHF.R.U32.HI R116, RZ, 0x10, R23 ;  /* 0x00000010ff747819 */ /* 0x000fc80000011617 */
[----:B------:R-:W-:Y:S02]  /*158a0*/  LOP3.LUT R116, R116, 0xff, RZ, 0xc0, !PT ;  /* 0x000000ff74747812 */ /* 0x000fe400078ec0ff */
[----:B------:R-:W-:Y:S02]  /*158b0*/  @!P6 PRMT R121, R117, 0x5410, RZ ;  /* 0x000054107579e816 */ /* 0x000fe400000000ff */
[----:B------:R-:W-:Y:S02]  /*158c0*/  LOP3.LUT R21, R44, 0xffff, RZ, 0xc0, !PT ;  /* 0x0000ffff2c157812 */ /* 0x000fe400078ec0ff */
[----:B------:R-:W-:Y:S01]  /*158d0*/  ISETP.GE.U32.AND P6, PT, R251, R116, PT ;  /* 0x00000074fb00720c */ /* 0x000fe20003fc6070 */
[----:B------:R-:W3:Y:S01]  /*158e0*/  LDL.LU R44, [R1+0x118] ;  /* 0x00011800012c7983 */ /* 0x000ee20000300800 */
[----:B------:R-:W-:-:S03]  /*158f0*/  LOP3.LUT R116, R22, 0xff, RZ, 0xc0, !PT ;  /* 0x000000ff16747812 */ /* 0x000fc600078ec0ff */
[----:B------:R-:W4:Y:S04]  /*15900*/  LDL.LU R22, [R1+0x104] ;  /* 0x0001040001167983 */ /* 0x000f280000300800 */
[----:B------:R-:W4:Y:S01]  /*15910*/  LDL.LU R45, [R1+0x100] ;  /* 0x00010000012d7983 */ /* 0x000f220000300800 */
[----:B------:R-:W-:Y:S01]  /*15920*/  FADD.FTZ R115, R164, R118 ;  /* 0x00000076a4737221 */ /* 0x000fe20000010000 */
[----:B------:R-:W-:Y:S02]  /*15930*/  F2FP.BF16.PACK_AB R118, R231, R244 ;  /* 0x000000f4e776723e */ /* 0x000fe400000010ff */
[----:B------:R-:W-:Y:S01]  /*15940*/  F2FP.BF16.PACK_AB R100, R252, R120 ;  /* 0x00000078fc64723e */ /* 0x000fe200000010ff */
[----:B------:R-:W4:Y:S01]  /*15950*/  LDL.LU.64 R180, [R1+0xe8] ;  /* 0x0000e80001b47983 */ /* 0x000f220000300a00 */
[----:B------:R-:W-:Y:S01]  /*15960*/  PRMT R117, R118, 0x7632, R117 ;  /* 0x0000763276757816 */ /* 0x000fe20000000075 */
[----:B------:R-:W-:-:S02]  /*15970*/  @!P2 HFMA2.BF16_V2 R114, -RZ.H0_H0, RZ.H0_H0, -R118.H0_H0 ;  /* 0x200000ffff72a231 */ /* 0x000fc40000340976 */
[----:B------:R-:W4:Y:S01]  /*15980*/  LDL.LU.64 R178, [R1] ;  /* 0x0000000001b27983 */ /* 0x000f220000300a00 */
[----:B------:R-:W-:Y:S02]  /*15990*/  PRMT R252, R118, 0x5410, R117 ;  /* 0x0000541076fc7816 */ /* 0x000fe40000000075 */
[----:B------:R-:W-:Y:S01]  /*159a0*/  @!P2 PRMT R118, R114, 0x5410, RZ ;  /* 0x000054107276a816 */ /* 0x000fe200000000ff */
[----:B------:R-:W4:Y:S01]  /*159b0*/  LDL.LU R23, [R1+0x110] ;  /* 0x0001100001177983 */ /* 0x000f220000300800 */
[----:B------:R-:W-:-:S03]  /*159c0*/  SHF.R.U32.HI R114, RZ, 0x8, R21 ;  /* 0x00000008ff727819 */ /* 0x000fc60000011615 */
[----:B------:R-:W4:Y:S01]  /*159d0*/  LDL.LU R21, [R1+0xe4] ;  /* 0x0000e40001157983 */ /* 0x000f220000300800 */
[----:B------:R-:W-:Y:S01]  /*159e0*/  MUFU.EX2 R205, R205 ;  /* 0x000000cd00cd7308 */ /* 0x000fe20000000800 */
[----:B------:R-:W-:-:S07]  /*159f0*/  @!P3 HFMA2.BF16_V2 R113, -RZ.H0_H0, RZ.H0_H0, -R117.H0_H0 ;  /* 0x200000ffff71b231 */ /* 0x000fce0000340975 */
[----:B------:R-:W1:Y:S01]  /*15a00*/  MUFU.EX2 R204, R204 ;  /* 0x000000cc00cc7308 */ /* 0x000e620000000800 */
[----:B------:R-:W-:Y:S01]  /*15a10*/  @!P3 PRMT R117, R113, 0x5410, RZ ;  /* 0x000054107175b816 */ /* 0x000fe200000000ff */
[----:B------:R-:W-:Y:S02]  /*15a20*/  FADD.FTZ R113, R217, R119 ;  /* 0x00000077d9717221 */ /* 0x000fe40000010000 */
[----:B------:R-:W-:Y:S02]  /*15a30*/  FADD.FTZ R115, R216, R115 ;  /* 0x00000073d8737221 */ /* 0x000fe40000010000 */
[----:B------:R-:W4:Y:S02]  /*15a40*/  LDL.LU.64 R216, [R1+0x8] ;  /* 0x0000080001d87983 */ /* 0x000f240000300a00 */
[----:B------:R-:W-:Y:S01]  /*15a50*/  MUFU.EX2 R229, R229 ;  /* 0x000000e500e57308 */ /* 0x000fe20000000800 */
[----:B-1----:R-:W-:-:S07]  /*15a60*/  F2FP.BF16.PACK_AB R120, R204, R205 ;  /* 0x000000cdcc78723e */ /* 0x002fce00000010ff */
[----:B------:R-:W1:Y:S01]  /*15a70*/  MUFU.EX2 R223, R223 ;  /* 0x000000df00df7308 */ /* 0x000e620000000800 */
[----:B------:R-:W-:Y:S01]  /*15a80*/  PRMT R119, R120, 0x7632, R119 ;  /* 0x0000763278777816 */ /* 0x000fe20000000077 */
[----:B------:R-:W-:-:S03]  /*15a90*/  @!P6 HFMA2.BF16_V2 R54, -RZ.H0_H0, RZ.H0_H0, -R120.H0_H0 ;  /* 0x200000ffff36e231 */ /* 0x000fc60000340978 */
[----:B------:R-:W-:-:S03]  /*15aa0*/  PRMT R164, R120, 0x5410, R119 ;  /* 0x0000541078a47816 */ /* 0x000fc60000000077 */
[----:B------:R-:W-:Y:S01]  /*15ab0*/  MUFU.EX2 R203, R203 ;  /* 0x000000cb00cb7308 */ /* 0x000fe20000000800 */
[----:B------:R-:W-:Y:S02]  /*15ac0*/  @!P6 PRMT R120, R54, 0x5410, RZ ;  /* 0x000054103678e816 */ /* 0x000fe400000000ff */
[----:B------:R-:W-:Y:S02]  /*15ad0*/  LOP3.LUT R114, R114, 0xffff, RZ, 0xc0, !PT ;  /* 0x0000ffff72727812 */ /* 0x000fe400078ec0ff */
[C---:B------:R-:W-:Y:S02]  /*15ae0*/  ISETP.GE.U32.AND P2, PT, R251.reuse, R116, PT ;  /* 0x00000074fb00720c */ /* 0x040fe40003f46070 */
[----:B------:R-:W-:Y:S01]  /*15af0*/  ISETP.GE.U32.AND P3, PT, R251, R114, PT ;  /* 0x00000072fb00720c */ /* 0x000fe20003f66070 */
[----:B--2---:R-:W2:Y:S01]  /*15b00*/  MUFU.EX2 R54, R27 ;  /* 0x0000001b00367308 */ /* 0x004ea20000000800 */
[----:B-1----:R-:W-:Y:S01]  /*15b10*/  F2FP.BF16.PACK_AB R114, R223, R229 ;  /* 0x000000e5df72723e */ /* 0x002fe200000010ff */
[----:B------:R-:W-:-:S06]  /*15b20*/  @!P5 HFMA2.BF16_V2 R3, -RZ.H0_H0, RZ.H0_H0, -R119.H0_H0 ;  /* 0x200000ffff03d231 */ /* 0x000fcc0000340977 */
[----:B------:R-:W-:Y:S01]  /*15b30*/  MUFU.EX2 R29, R29 ;  /* 0x0000001d001d7308 */ /* 0x000fe20000000800 */
[----:B------:R-:W-:Y:S02]  /*15b40*/  @!P5 PRMT R119, R3, 0x5410, RZ ;  /* 0x000054100377d816 */ /* 0x000fe400000000ff */
[----:B--2---:R-:W-:-:S05]  /*15b50*/  F2FP.BF16.PACK_AB R116, R54, R203 ;  /* 0x000000cb3674723e */ /* 0x004fca00000010ff */
[----:B------:R-:W-:Y:S01]  /*15b60*/  @!P2 HFMA2.BF16_V2 R96, -RZ.H0_H0, RZ.H0_H0, -R116.H0_H0 ;  /* 0x200000ffff60a231 */ /* 0x000fe20000340974 */
[--C-:B---3--:R-:W-:Y:S01]  /*15b70*/  FADD.FTZ R27, R44, R113.reuse ;  /* 0x000000712c1b7221 */ /* 0x108fe20000010000 */
[----:B------:R-:W-:Y:S01]  /*15b80*/  PRMT R113, R114, 0x7632, R113 ;  /* 0x0000763272717816 */ /* 0x000fe20000000071 */
[----:B----4-:R-:W1:Y:S04]  /*15b90*/  MUFU.EX2 R130, R45 ;  /* 0x0000002d00827308 */ /* 0x010e680000000800 */
[----:B------:R-:W-:Y:S01]  /*15ba0*/  @!P3 HFMA2.BF16_V2 R2, -RZ.H0_H0, RZ.H0_H0, -R113.H0_H0 ;  /* 0x200000ffff02b231 */ /* 0x000fe20000340971 */
[--C-:B------:R-:W-:Y:S01]  /*15bb0*/  FADD.FTZ R22, R22, R115.reuse ;  /* 0x0000007316167221 */ /* 0x100fe20000010000 */
[----:B------:R-:W-:Y:S02]  /*15bc0*/  PRMT R115, R116, 0x7632, R115 ;  /* 0x0000763274737816 */ /* 0x000fe40000000073 */
[----:B------:R-:W-:-:S02]  /*15bd0*/  PRMT R3, R114, 0x5410, R113 ;  /* 0x0000541072037816 */ /* 0x000fc40000000071 */
[----:B------:R-:W-:Y:S02]  /*15be0*/  @!P3 PRMT R113, R2, 0x5410, RZ ;  /* 0x000054100271b816 */ /* 0x000fe400000000ff */
[----:B------:R-:W-:Y:S02]  /*15bf0*/  PRMT R2, R116, 0x5410, R115 ;  /* 0x0000541074027816 */ /* 0x000fe40000000073 */
[----:B------:R-:W-:Y:S01]  /*15c00*/  @!P2 PRMT R116, R96, 0x5410, RZ ;  /* 0x000054106074a816 */ /* 0x000fe200000000ff */
[----:B-1----:R-:W-:Y:S01]  /*15c10*/  FADD.FTZ R44, R130, R17 ;  /* 0x00000011822c7221 */ /* 0x002fe20000010000 */
[C---:B------:R-:W-:Y:S01]  /*15c20*/  F2FP.BF16.PACK_AB R96, R29.reuse, R130 ;  /* 0x000000821d60723e */ /* 0x040fe200000010ff */
[----:B------:R-:W2:Y:S02]  /*15c30*/  LDL.LU R45, [R1+0x40] ;  /* 0x00004000012d7983 */ /* 0x000ea40000300800 */
[----:B------:R-:W-:Y:S02]  /*15c40*/  FADD.FTZ R29, R29, R44 ;  /* 0x0000002c1d1d7221 */ /* 0x000fe40000010000 */
[----:B------:R-:W-:-:S02]  /*15c50*/  FADD.FTZ R44, R23, R27 ;  /* 0x0000001b172c7221 */ /* 0x000fc40000010000 */
[----:B------:R-:W-:Y:S02]  /*15c60*/  FADD.FTZ R27, R21, R22 ;  /* 0x00000016151b7221 */ /* 0x000fe40000010000 */
[----:B------:R-:W3:Y:S01]  /*15c70*/  LDL.LU R21, [R1+0x114] ;  /* 0x0001140001157983 */ /* 0x000ee20000300800 */
[----:B------:R-:W-:-:S05]  /*15c80*/  @!P4 HFMA2.BF16_V2 R189, -RZ.H0_H0, RZ.H0_H0, -R114.H0_H0 ;  /* 0x200000ffffbdc231 */ /* 0x000fca0000340972 */
[----:B------:R-:W-:Y:S01]  /*15c90*/  @!P4 PRMT R114, R189, 0x5410, RZ ;  /* 0x00005410bd72c816 */ /* 0x000fe200000000ff */
[----:B------:R-:W-:-:S05]  /*15ca0*/  IMAD R189, R230, -0x326172a9, RZ ;  /* 0xcd9e8d57e6bd7824 */ /* 0x000fca00078e02ff */
[----:B------:R-:W-:Y:S01]  /*15cb0*/  LOP3.LUT R17, R181, UR20, R189, 0x96, !PT ;  /* 0x00000014b5117c12 */ /* 0x000fe2000f8e96bd */
[----:B------:R-:W-:-:S04]  /*15cc0*/  @!P1 HFMA2.BF16_V2 R92, -RZ.H0_H0, RZ.H0_H0, -R115.H0_H0 ;  /* 0x200000ffff5c9231 */ /* 0x000fc80000340973 */
[----:B------:R-:W-:Y:S01]  /*15cd0*/  IMAD.WIDE.U32 R172, R17, -0x2daee0ad, RZ ;  /* 0xd2511f5311ac7825 */ /* 0x000fe200078e00ff */
[----:B------:R-:W-:-:S04]  /*15ce0*/  @!P1 PRMT R115, R92, 0x5410, RZ ;  /* 0x000054105c739816 */ /* 0x000fc800000000ff */
[----:B------:R-:W-:Y:S02]  /*15cf0*/  LOP3.LUT R17, R173, UR17, R216, 0x96, !PT ;  /* 0x00000011ad117c12 */ /* 0x000fe4000f8e96d8 */
[----:B------:R-:W-:-:S03]  /*15d00*/  LOP3.LUT R92, R179, UR18, R180, 0x96, !PT ;  /* 0x00000012b35c7c12 */ /* 0x000fc6000f8e96b4 */
        /* <DEDUP_REMOVED lines=10> */
[----:B------:R-:W-:-:S04]  /*15db0*/  IMAD.WIDE.U32 R172, R17, -0x326172a9, RZ ;  /* 0xcd9e8d5711ac7825 */ /* 0x000fc800078e00ff */
[----:B------:R-:W-:Y:S01]  /*15dc0*/  IMAD.WIDE.U32 R180, R92, -0x326172a9, RZ ;  /* 0xcd9e8d575cb47825 */ /* 0x000fe200078e00ff */
[----:B------:R-:W-:-:S04]  /*15dd0*/  LOP3.LUT R22, R173, UR12, R22, 0x96, !PT ;  /* 0x0000000cad167c12 */ /* 0x000fc8000f8e9616 */
[----:B------:R-:W-:Y:S02]  /*15de0*/  LOP3.LUT R23, R181, UR31, R172, 0x96, !PT ;  /* 0x0000001fb5177c12 */ /* 0x000fe4000f8e96ac */
[----:B------:R-:W4:Y:S01]  /*15df0*/  LDL.LU.64 R172, [R1+0x330] ;  /* 0x0003300001ac7983 */ /* 0x000f220000300a00 */
[----:B---3--:R-:W-:-:S03]  /*15e00*/  FADD.FTZ R21, R21, R44 ;  /* 0x0000002c15157221 */ /* 0x008fc60000010000 */
[----:B------:R-:W3:Y:S01]  /*15e10*/  LDL.LU R44, [R1+0xd4] ;  /* 0x0000d400012c7983 */ /* 0x000ee20000300800 */
[----:B------:R-:W-:-:S04]  /*15e20*/  LOP3.LUT R92, R23, 0xff, RZ, 0xc0, !PT ;  /* 0x000000ff175c7812 */ /* 0x000fc800078ec0ff */
[----:B------:R-:W-:Y:S02]  /*15e30*/  ISETP.GE.U32.AND P5, PT, R251, R92, PT ;  /* 0x0000005cfb00720c */ /* 0x000fe40003fa6070 */
[----:B------:R-:W-:-:S04]  /*15e40*/  LOP3.LUT R92, R23, 0xffff, RZ, 0xc0, !PT ;  /* 0x0000ffff175c7812 */ /* 0x000fc800078ec0ff */
[----:B------:R-:W-:Y:S02]  /*15e50*/  SHF.R.U32.HI R92, RZ, 0x8, R92 ;  /* 0x00000008ff5c7819 */ /* 0x000fe4000001165c */
[--C-:B------:R-:W-:Y:S02]  /*15e60*/  SHF.R.U32.HI R17, RZ, 0x10, R23.reuse ;  /* 0x00000010ff117819 */ /* 0x100fe40000011617 */
[----:B------:R-:W-:Y:S02]  /*15e70*/  LOP3.LUT R92, R92, 0xffff, RZ, 0xc0, !PT ;  /* 0x0000ffff5c5c7812 */ /* 0x000fe400078ec0ff */
[----:B------:R-:W-:Y:S02]  /*15e80*/  SHF.R.U32.HI R23, RZ, 0x18, R23 ;  /* 0x00000018ff177819 */ /* 0x000fe40000011617 */
[----:B------:R-:W-:Y:S02]  /*15e90*/  LOP3.LUT R17, R17, 0xff, RZ, 0xc0, !PT ;  /* 0x000000ff11117812 */ /* 0x000fe400078ec0ff */
[----:B------:R-:W-:-:S02]  /*15ea0*/  ISETP.GE.U32.AND P4, PT, R251, R92, PT ;  /* 0x0000005cfb00720c */ /* 0x000fc40003f86070 */
[C---:B------:R-:W-:Y:S01]  /*15eb0*/  PRMT R43, R182.reuse, 0x7610, R43 ;  /* 0x00007610b62b7816 */ /* 0x040fe2000000002b */
[----:B--2---:R1:W2:Y:S01]  /*15ec0*/  MUFU.EX2 R92, R45 ;  /* 0x0000002d005c7308 */ /* 0x0042a20000000800 */
[C---:B------:R-:W-:Y:S02]  /*15ed0*/  ISETP.GE.U32.AND P6, PT, R251.reuse, R23, PT ;  /* 0x00000017fb00720c */ /* 0x040fe40003fc6070 */
[----:B------:R-:W-:Y:S02]  /*15ee0*/  SHF.R.U32.HI R23, RZ, 0x10, R180 ;  /* 0x00000010ff177819 */ /* 0x000fe400000116b4 */
[----:B------:R-:W-:Y:S01]  /*15ef0*/  ISETP.GE.U32.AND P2, PT, R251, R17, PT ;  /* 0x00000011fb00720c */ /* 0x000fe20003f46070 */
[----:B------:R-:W-:Y:S01]  /*15f00*/  @!P5 HFMA2.BF16_V2 R184, -RZ.H0_H0, RZ.H0_H0, -R43.H0_H0 ;  /* 0x200000ffffb8d231 */ /* 0x000fe2000034092b */
[----:B------:R-:W-:Y:S01]  /*15f10*/  PRMT R42, R182, 0x7632, R42 ;  /* 0x00007632b62a7816 */ /* 0x000fe2000000002a */
[----:B------:R-:W2:Y:S01]  /*15f20*/  MUFU.EX2 R17, R250 ;  /* 0x000000fa00117308 */ /* 0x000ea20000000800 */
[----:B------:R-:W-:Y:S01]  /*15f30*/  LOP3.LUT R182, R23, 0xff, RZ, 0xc0, !PT ;  /* 0x000000ff17b67812 */ /* 0x000fe200078ec0ff */
[----:B------:R-:W-:Y:S01]  /*15f40*/  IMAD.WIDE.U32 R22, R22, -0x2daee0ad, RZ ;  /* 0xd2511f5316167825 */ /* 0x000fe200078e00ff */
[----:B-1----:R-:W-:-:S04]  /*15f50*/  SHF.R.U32.HI R45, RZ, 0x18, R180 ;  /* 0x00000018ff2d7819 */ /* 0x002fc800000116b4 */
[----:B------:R-:W-:Y:S02]  /*15f60*/  ISETP.GE.U32.AND P1, PT, R251, R45, PT ;  /* 0x0000002dfb00720c */ /* 0x000fe40003f26070 */
[----:B------:R-:W-:Y:S02]  /*15f70*/  PRMT R45, R43, 0x5410, R42 ;  /* 0x000054102b2d7816 */ /* 0x000fe4000000002a */
[----:B------:R-:W-:Y:S02]  /*15f80*/  @!P5 PRMT R43, R184, 0x5410, RZ ;  /* 0x00005410b82bd816 */ /* 0x000fe400000000ff */
[----:B------:R-:W-:Y:S02]  /*15f90*/  ISETP.GE.U32.AND P5, PT, R251, R182, PT ;  /* 0x000000b6fb00720c */ /* 0x000fe40003fa6070 */
[----:B------:R-:W-:Y:S02]  /*15fa0*/  LOP3.LUT R182, R23, UR32, R130, 0x96, !PT ;  /* 0x0000002017b67c12 */ /* 0x000fe4000f8e9682 */
[----:B------:R-:W-:-:S02]  /*15fb0*/  PRMT R38, R58, 0x7632, R38 ;  /* 0x000076323a267816 */ /* 0x000fc40000000026 */
[----:B------:R-:W-:Y:S01]  /*15fc0*/  PRMT R39, R58, 0x7610, R39 ;  /* 0x000076103a277816 */ /* 0x000fe20000000027 */
[----:B--2---:R-:W-:Y:S01]  /*15fd0*/  FADD.FTZ R29, R92, R29 ;  /* 0x0000001d5c1d7221 */ /* 0x004fe20000010000 */
[----:B------:R-:W-:Y:S01]  /*15fe0*/  SHF.R.U32.HI R58, RZ, 0x10, R182 ;  /* 0x00000010ff3a7819 */ /* 0x000fe200000116b6 */
[----:B------:R-:W-:Y:S01]  /*15ff0*/  @!P6 HFMA2.BF16_V2 R187, -RZ.H0_H0, RZ.H0_H0, -R38.H0_H0 ;  /* 0x200000ffffbbe231 */ /* 0x000fe20000340926 */
[C---:B------:R-:W-:Y:S01]  /*16000*/  F2FP.BF16.PACK_AB R92, R17.reuse, R92 ;  /* 0x0000005c115c723e */ /* 0x040fe200000010ff */
[----:B------:R-:W-:Y:S01]  /*16010*/  FADD.FTZ R17, R17, R29 ;  /* 0x0000001d11117221 */ /* 0x000fe20000010000 */
[----:B------:R-:W-:Y:S01]  /*16020*/  LOP3.LUT R58, R58, 0xff, RZ, 0xc0, !PT ;  /* 0x000000ff3a3a7812 */ /* 0x000fe200078ec0ff */
[----:B------:R-:W2:Y:S01]  /*16030*/  LDL.LU.64 R130, [R1+0x130] ;  /* 0x0001300001827983 */ /* 0x000ea20000300a00 */
[----:B------:R-:W-:Y:S02]  /*16040*/  PRMT R29, R39, 0x5410, R38 ;  /* 0x00005410271d7816 */ /* 0x000fe40000000026 */
[----:B------:R-:W-:-:S02]  /*16050*/  @!P6 PRMT R38, R187, 0x5410, RZ ;  /* 0x00005410bb26e816 */ /* 0x000fc400000000ff */
[----:B------:R-:W-:Y:S02]  /*16060*/  ISETP.GE.U32.AND P6, PT, R251, R58, PT ;  /* 0x0000003afb00720c */ /* 0x000fe40003fc6070 */
[----:B------:R-:W-:Y:S01]  /*16070*/  LOP3.LUT R58, R182, 0xffff, RZ, 0xc0, !PT ;  /* 0x0000ffffb63a7812 */ /* 0x000fe200078ec0ff */
[----:B------:R-:W-:-:S03]  /*16080*/  @!P2 HFMA2.BF16_V2 R188, -RZ.H0_H0, RZ.H0_H0, -R39.H0_H0 ;  /* 0x200000ffffbca231 */ /* 0x000fc60000340927 */
[----:B------:R-:W-:-:S04]  /*16090*/  SHF.R.U32.HI R58, RZ, 0x8, R58 ;  /* 0x00000008ff3a7819 */ /* 0x000fc8000001163a */
[----:B------:R-:W-:Y:S02]  /*160a0*/  LOP3.LUT R58, R58, 0xffff, RZ, 0xc0, !PT ;  /* 0x0000ffff3a3a7812 */ /* 0x000fe400078ec0ff */
[----:B------:R-:W-:Y:S02]  /*160b0*/  @!P2 PRMT R39, R188, 0x5410, RZ ;  /* 0x00005410bc27a816 */ /* 0x000fe400000000ff */
[----:B------:R-:W-:Y:S01]  /*160c0*/  ISETP.GE.U32.AND P2, PT, R251, R58, PT ;  /* 0x0000003afb00720c */ /* 0x000fe20003f46070 */
[----:B---3--:R-:W-:Y:S02]  /*160d0*/  FADD.FTZ R58, R44, R27 ;  /* 0x0000001b2c3a7221 */ /* 0x008fe40000010000 */
[----:B------:R-:W3:Y:S01]  /*160e0*/  LDL.LU R27, [R1+0xc0] ;  /* 0x0000c000011b7983 */ /* 0x000ee20000300800 */
[----:B------:R-:W-:-:S04]  /*160f0*/  LOP3.LUT R250, R180, 0xff, RZ, 0xc0, !PT ;  /* 0x000000ffb4fa7812 */ /* 0x000fc800078ec0ff */
[----:B------:R-:W-:Y:S02]  /*16100*/  ISETP.GE.U32.AND P3, PT, R251, R250, PT ;  /* 0x000000fafb00720c */ /* 0x000fe40003f66070 */
[----:B------:R-:W-:Y:S01]  /*16110*/  LOP3.LUT R250, R180, 0xffff, RZ, 0xc0, !PT ;  /* 0x0000ffffb4fa7812 */ /* 0x000fe200078ec0ff */
[----:B------:R-:W-:-:S03]  /*16120*/  @!P4 HFMA2.BF16_V2 R186, -RZ.H0_H0, RZ.H0_H0, -R42.H0_H0 ;  /* 0x200000ffffbac231 */ /* 0x000fc6000034092a */
[----:B------:R-:W-:Y:S02]  /*16130*/  SHF.R.U32.HI R250, RZ, 0x8, R250 ;  /* 0x00000008fffa7819 */ /* 0x000fe400000116fa */
[----:B------:R-:W-:Y:S02]  /*16140*/  PRMT R32, R111, 0x7610, R32 ;  /* 0x000076106f207816 */ /* 0x000fe40000000020 */
[----:B------:R-:W-:Y:S02]  /*16150*/  LOP3.LUT R250, R250, 0xffff, RZ, 0xc0, !PT ;  /* 0x0000fffffafa7812 */ /* 0x000fe400078ec0ff */
[----:B------:R-:W-:Y:S01]  /*16160*/  @!P4 PRMT R42, R186, 0x5410, RZ ;  /* 0x00005410ba2ac816 */ /* 0x000fe200000000ff */
[----:B------:R-:W-:Y:S01]  /*16170*/  @!P3 HFMA2.BF16_V2 R185, -RZ.H0_H0, RZ.H0_H0, -R32.H0_H0 ;  /* 0x200000ffffb9b231 */ /* 0x000fe20000340920 */
[----:B------:R-:W-:Y:S02]  /*16180*/  ISETP.GE.U32.AND P4, PT, R251, R250, PT ;  /* 0x000000fafb00720c */ /* 0x000fe40003f86070 */
[----:B------:R-:W-:-:S02]  /*16190*/  PRMT R250, R111, 0x7632, R250 ;  /* 0x000076326ffa7816 */ /* 0x000fc400000000fa */
[----:B------:R-:W-:Y:S02]  /*161a0*/  LOP3.LUT R111, R182, 0xff, RZ, 0xc0, !PT ;  /* 0x000000ffb66f7812 */ /* 0x000fe400078ec0ff */
[----:B------:R-:W-:Y:S02]  /*161b0*/  PRMT R180, R32, 0x5410, R250 ;  /* 0x0000541020b47816 */ /* 0x000fe400000000fa */
[----:B------:R-:W-:Y:S02]  /*161c0*/  @!P3 PRMT R32, R185, 0x5410, RZ ;  /* 0x00005410b920b816 */ /* 0x000fe400000000ff */
[----:B------:R-:W-:Y:S02]  /*161d0*/  ISETP.GE.U32.AND P3, PT, R251, R111, PT ;  /* 0x0000006ffb00720c */ /* 0x000fe40003f66070 */
[----:B------:R-:W-:-:S05]  /*161e0*/  PRMT R111, R112, 0x7632, R111 ;  /* 0x00007632706f7816 */ /* 0x000fca000000006f */
[----:B------:R-:W-:Y:S01]  /*161f0*/  @!P1 HFMA2.BF16_V2 R107, -RZ.H0_H0, RZ.H0_H0, -R111.H0_H0 ;  /* 0x200000ffff6b9231 */ /* 0x000fe2000034096f */
[----:B------:R-:W-:Y:S01]  /*16200*/  PRMT R44, R112, 0x5410, R111 ;  /* 0x00005410702c7816 */ /* 0x000fe2000000006f */
[----:B------:R-:W-:-:S03]  /*16210*/  @!P5 HFMA2.BF16_V2 R109, -RZ.H0_H0, RZ.H0_H0, -R112.H0_H0 ;  /* 0x200000ffff6dd231 */ /* 0x000fc60000340970 */
[----:B------:R-:W-:Y:S02]  /*16220*/  @!P1 PRMT R111, R107, 0x5410, RZ ;  /* 0x000054106b6f9816 */ /* 0x000fe400000000ff */
[----:B------:R-:W-:Y:S02]  /*16230*/  PRMT R107, R108, 0x7632, R107 ;  /* 0x000076326c6b7816 */ /* 0x000fe4000000006b */
[----:B------:R-:W-:-:S03]  /*16240*/  @!P5 PRMT R112, R109, 0x5410, RZ ;  /* 0x000054106d70d816 */ /* 0x000fc600000000ff */
[----:B------:R-:W-:Y:S01]  /*16250*/  @!P2 HFMA2.BF16_V2 R103, -RZ.H0_H0, RZ.H0_H0, -R107.H0_H0 ;  /* 0x200000ffff67a231 */ /* 0x000fe2000034096b */
[----:B------:R-:W-:Y:S02]  /*16260*/  LOP3.LUT R109, R22, 0xffff, RZ, 0xc0, !PT ;  /* 0x0000ffff166d7812 */ /* 0x000fe400078ec0ff */
[----:B------:R-:W-:Y:S02]  /*16270*/  PRMT R23, R108, 0x5410, R107 ;  /* 0x000054106c177816 */ /* 0x000fe4000000006b */
[----:B------:R-:W-:Y:S02]  /*16280*/  @!P2 PRMT R107, R103, 0x5410, RZ ;  /* 0x00005410676ba816 */ /* 0x000fe400000000ff */
[----:B------:R-:W-:Y:S01]  /*16290*/  SHF.R.U32.HI R103, RZ, 0x8, R109 ;  /* 0x00000008ff677819 */ /* 0x000fe2000001166d */
[----:B------:R-:W-:Y:S02]  /*162a0*/  @!P3 HFMA2.BF16_V2 R105, -RZ.H0_H0, RZ.H0_H0, -R108.H0_H0 ;  /* 0x200000ffff69b231 */ /* 0x000fe4000034096c */
[----:B------:R-:W-:Y:S01]  /*162b0*/  @!P4 HFMA2.BF16_V2 R183, -RZ.H0_H0, RZ.H0_H0, -R250.H0_H0 ;  /* 0x200000ffffb7c231 */ /* 0x000fe200003409fa */
[----:B------:R-:W-:-:S02]  /*162c0*/  LOP3.LUT R103, R103, 0xffff, RZ, 0xc0, !PT ;  /* 0x0000ffff67677812 */ /* 0x000fc400078ec0ff */
[----:B------:R-:W-:Y:S02]  /*162d0*/  @!P3 PRMT R108, R105, 0x5410, RZ ;  /* 0x00005410696cb816 */ /* 0x000fe400000000ff */
[----:B------:R-:W-:Y:S02]  /*162e0*/  ISETP.GE.U32.AND P3, PT, R251, R103, PT ;  /* 0x00000067fb00720c */ /* 0x000fe40003f66070 */
[----:B------:R-:W-:Y:S02]  /*162f0*/  @!P4 PRMT R250, R183, 0x5410, RZ ;  /* 0x00005410b7fac816 */ /* 0x000fe400000000ff */
[----:B------:R-:W-:Y:S01]  /*16300*/  LOP3.LUT R183, R22, 0xff, RZ, 0xc0, !PT ;  /* 0x000000ff16b77812 */ /* 0x000fe200078ec0ff */
[----:B------:R-:W-:Y:S01]  /*16310*/  @!P6 HFMA2.BF16_V2 R101, -RZ.H0_H0, RZ.H0_H0, -R110.H0_H0 ;  /* 0x200000ffff65e231 */ /* 0x000fe2000034096e */
[----:B------:R-:W-:Y:S02]  /*16320*/  PRMT R109, R110, 0x7632, R109 ;  /* 0x000076326e6d7816 */ /* 0x000fe4000000006d */
[----:B------:R-:W-:-:S02]  /*16330*/  ISETP.GE.U32.AND P4, PT, R251, R183, PT ;  /* 0x000000b7fb00720c */ /* 0x000fc40003f86070 */
[--C-:B------:R-:W-:Y:S02]  /*16340*/  SHF.R.U32.HI R183, RZ, 0x10, R22.reuse ;  /* 0x00000010ffb77819 */ /* 0x100fe40000011616 */
[----:B------:R-:W-:Y:S02]  /*16350*/  SHF.R.U32.HI R184, RZ, 0x18, R22 ;  /* 0x00000018ffb87819 */ /* 0x000fe40000011616 */
[----:B------:R-:W-:Y:S02]  /*16360*/  PRMT R22, R110, 0x5410, R109 ;  /* 0x000054106e167816 */ /* 0x000fe4000000006d */
[----:B------:R-:W-:Y:S02]  /*16370*/  PRMT R103, R104, 0x7632, R103 ;  /* 0x0000763268677816 */ /* 0x000fe40000000067 */
[----:B------:R-:W-:Y:S02]  /*16380*/  SHF.R.U32.HI R182, RZ, 0x18, R182 ;  /* 0x00000018ffb67819 */ /* 0x000fe400000116b6 */
[----:B------:R-:W-:-:S02]  /*16390*/  @!P6 PRMT R110, R101, 0x5410, RZ ;  /* 0x00005410656ee816 */ /* 0x000fc400000000ff */
[----:B--2---:R-:W-:Y:S02]  /*163a0*/  LOP3.LUT R101, R131, UR20, R189, 0x96, !PT ;  /* 0x0000001483657c12 */ /* 0x004fe4000f8e96bd */
[----:B------:R-:W-:Y:S02]  /*163b0*/  ISETP.GE.U32.AND P1, PT, R251, R184, PT ;  /* 0x000000b8fb00720c */ /* 0x000fe40003f26070 */
[----:B------:R-:W-:Y:S01]  /*163c0*/  LOP3.LUT R183, R183, 0xff, RZ, 0xc0, !PT ;  /* 0x000000ffb7b77812 */ /* 0x000fe200078ec0ff */
[----:B------:R-:W-:Y:S01]  /*163d0*/  @!P3 HFMA2.BF16_V2 R95, -RZ.H0_H0, RZ.H0_H0, -R103.H0_H0 ;  /* 0x200000ffff5fb231 */ /* 0x000fe20000340967 */
[----:B------:R-:W-:Y:S02]  /*163e0*/  ISETP.GE.U32.AND P5, PT, R251, R182, PT ;  /* 0x000000b6fb00720c */ /* 0x000fe40003fa6070 */
[----:B------:R-:W-:Y:S01]  /*163f0*/  LOP3.LUT R182, R179, UR18, R130, 0x96, !PT ;  /* 0x00000012b3b67c12 */ /* 0x000fe2000f8e9682 */
[----:B------:R-:W-:Y:S01]  /*16400*/  IMAD.WIDE.U32 R130, R101, -0x2daee0ad, RZ ;  /* 0xd2511f5365827825 */ /* 0x000fe200078e00ff */
[----:B------:R-:W-:-:S03]  /*16410*/  ISETP.GE.U32.AND P2, PT, R251, R183, PT ;  /* 0x000000b7fb00720c */ /* 0x000fc60003f46070 */
[----:B------:R-:W-:Y:S01]  /*16420*/  FADD.FTZ R183, R26, R21 ;  /* 0x000000151ab77221 */ /* 0x000fe20000010000 */
[----:B------:R-:W-:Y:S02]  /*16430*/  PRMT R26, R104, 0x5410, R103 ;  /* 0x00005410681a7816 */ /* 0x000fe40000000067 */
[----:B------:R-:W-:Y:S02]  /*16440*/  @!P3 PRMT R103, R95, 0x5410, RZ ;  /* 0x000054105f67b816 */ /* 0x000fe400000000ff */
[----:B------:R-:W-:-:S05]  /*16450*/  PRMT R105, R106, 0x7632, R105 ;  /* 0x000076326a697816 */ /* 0x000fca0000000069 */
[----:B------:R-:W-:Y:S01]  /*16460*/  @!P1 HFMA2.BF16_V2 R88, -RZ.H0_H0, RZ.H0_H0, -R105.H0_H0 ;  /* 0x200000ffff589231 */ /* 0x000fe20000340969 */
[----:B------:R-:W-:Y:S01]  /*16470*/  PRMT R21, R106, 0x5410, R105 ;  /* 0x000054106a157816 */ /* 0x000fe20000000069 */
[----:B------:R-:W-:-:S03]  /*16480*/  IMAD.WIDE.U32 R186, R182, -0x2daee0ad, RZ ;  /* 0xd2511f53b6ba7825 */ /* 0x000fc600078e00ff */
[----:B------:R-:W-:Y:S01]  /*16490*/  @!P1 PRMT R105, R88, 0x5410, RZ ;  /* 0x0000541058699816 */ /* 0x000fe200000000ff */
[----:B------:R-:W-:-:S05]  /*164a0*/  @!P2 HFMA2.BF16_V2 R93, -RZ.H0_H0, RZ.H0_H0, -R106.H0_H0 ;  /* 0x200000ffff5da231 */ /* 0x000fca000034096a */
[----:B------:R-:W-:Y:S01]  /*164b0*/  @!P2 PRMT R106, R93, 0x5410, RZ ;  /* 0x000054105d6aa816 */ /* 0x000fe200000000ff */
[----:B------:R-:W-:-:S05]  /*164c0*/  @!P5 HFMA2.BF16_V2 R99, -RZ.H0_H0, RZ.H0_H0, -R109.H0_H0 ;  /* 0x200000ffff63d231 */ /* 0x000fca000034096d */
[----:B------:R-:W-:Y:S01]  /*164d0*/  @!P5 PRMT R109, R99, 0x5410, RZ ;  /* 0x00005410636dd816 */ /* 0x000fe200000000ff */
[----:B------:R-:W-:-:S05]  /*164e0*/  @!P4 HFMA2.BF16_V2 R97, -RZ.H0_H0, RZ.H0_H0, -R104.H0_H0 ;  /* 0x200000ffff61c231 */ /* 0x000fca0000340968 */
[----:B------:R-:W-:Y:S01]  /*164f0*/  @!P4 PRMT R104, R97, 0x5410, RZ ;  /* 0x000054106168c816 */ /* 0x000fe200000000ff */
[----:B------:R-:W-:Y:S02]  /*16500*/  FADD.FTZ R183, R37, R183 ;  /* 0x000000b725b77221 */ /* 0x000fe40000010000 */
[----:B---3--:R-:W-:Y:S01]  /*16510*/  FADD.FTZ R95, R27, R58 ;  /* 0x0000003a1b5f7221 */ /* 0x008fe20000010000 */
[----:B------:R-:W-:-:S05]  /*16520*/  LOP3.LUT R58, R131, UR17, R216, 0x96, !PT ;  /* 0x00000011833a7c12 */ /* 0x000fca000f8e96d8 */
        /* <DEDUP_REMOVED lines=13> */
[----:B------:R-:W-:Y:S01]  /*16600*/  SHF.R.U32.HI R99, RZ, 0x18, R186 ;  /* 0x00000018ff637819 */ /* 0x000fe200000116ba */
[----:B------:R-:W2:Y:S01]  /*16610*/  LDL.LU.64 R130, [R1+0x328] ;  /* 0x0003280001827983 */ /* 0x000ea20000300a00 */
[----:B------:R-:W-:-:S04]  /*16620*/  LOP3.LUT R88, R58, 0xff, RZ, 0xc0, !PT ;  /* 0x000000ff3a587812 */ /* 0x000fc800078ec0ff */
[----:B------:R-:W-:Y:S02]  /*16630*/  ISETP.GE.U32.AND P5, PT, R251, R88, PT ;  /* 0x00000058fb00720c */ /* 0x000fe40003fa6070 */
[----:B------:R-:W-:-:S04]  /*16640*/  LOP3.LUT R88, R58, 0xffff, RZ, 0xc0, !PT ;  /* 0x0000ffff3a587812 */ /* 0x000fc800078ec0ff */
[----:B------:R-:W-:Y:S02]  /*16650*/  SHF.R.U32.HI R88, RZ, 0x8, R88 ;  /* 0x00000008ff587819 */ /* 0x000fe40000011658 */
[--C-:B------:R-:W-:Y:S02]  /*16660*/  SHF.R.U32.HI R97, RZ, 0x10, R58.reuse ;  /* 0x00000010ff617819 */ /* 0x100fe4000001163a */
[----:B------:R-:W-:Y:S02]  /*16670*/  LOP3.LUT R88, R88, 0xffff, RZ, 0xc0, !PT ;  /* 0x0000ffff58587812 */ /* 0x000fe400078ec0ff */
[----:B------:R-:W-:Y:S02]  /*16680*/  SHF.R.U32.HI R58, RZ, 0x18, R58 ;  /* 0x00000018ff3a7819 */ /* 0x000fe4000001163a */
[C---:B------:R-:W-:Y:S02]  /*16690*/  ISETP.GE.U32.AND P2, PT, R251.reuse, R88, PT ;  /* 0x00000058fb00720c */ /* 0x040fe40003f46070 */
[----:B------:R-:W1:Y:S01]  /*166a0*/  MUFU.EX2 R88, R33 ;  /* 0x0000002100587308 */ /* 0x000e620000000800 */
[----:B------:R-:W-:-:S07]  /*166b0*/  ISETP.GE.U32.AND P6, PT, R251, R58, PT ;  /* 0x0000003afb00720c */ /* 0x000fce0003fc6070 */
[----:B------:R-:W3:Y:S01]  /*166c0*/  MUFU.EX2 R58, R28 ;  /* 0x0000001c003a7308 */ /* 0x000ee20000000800 */
[----:B------:R-:W-:Y:S02]  /*166d0*/  ISETP.GE.U32.AND P1, PT, R251, R99, PT ;  /* 0x00000063fb00720c */ /* 0x000fe40003f26070 */
[----:B------:R-:W-:Y:S01]  /*166e0*/  LOP3.LUT R97, R97, 0xff, RZ, 0xc0, !PT ;  /* 0x000000ff61617812 */ /* 0x000fe200078ec0ff */
[----:B-1----:R-:W-:-:S03]  /*166f0*/  FADD.FTZ R99, R88, R17 ;  /* 0x0000001158637221 */ /* 0x002fc60000010000 */
[C---:B------:R-:W-:Y:S02]  /*16700*/  ISETP.GE.U32.AND P4, PT, R251.reuse, R97, PT ;  /* 0x00000061fb00720c */ /* 0x040fe40003f86070 */
[----:B------:R-:W-:Y:S02]  /*16710*/  LOP3.LUT R97, R186, 0xff, RZ, 0xc0, !PT ;  /* 0x000000ffba617812 */ /* 0x000fe400078ec0ff */
[C---:B---3--:R-:W-:Y:S01]  /*16720*/  F2FP.BF16.PACK_AB R88, R58.reuse, R88 ;  /* 0x000000583a58723e */ /* 0x048fe200000010ff */
[--C-:B------:R-:W-:Y:S01]  /*16730*/  FADD.FTZ R58, R58, R99.reuse ;  /* 0x000000633a3a7221 */ /* 0x100fe20000010000 */
[----:B------:R-:W-:Y:S02]  /*16740*/  PRMT R99, R100, 0x7632, R99 ;  /* 0x0000763264637816 */ /* 0x000fe40000000063 */
[----:B------:R-:W-:Y:S02]  /*16750*/  ISETP.GE.U32.AND P3, PT, R251, R97, PT ;  /* 0x00000061fb00720c */ /* 0x000fe40003f66070 */
[----:B------:R-:W-:Y:S01]  /*16760*/  LOP3.LUT R97, R186, 0xffff, RZ, 0xc0, !PT ;  /* 0x0000ffffba617812 */ /* 0x000fe200078ec0ff */
[----:B------:R-:W-:Y:S01]  /*16770*/  @!P2 HFMA2.BF16_V2 R89, -RZ.H0_H0, RZ.H0_H0, -R99.H0_H0 ;  /* 0x200000ffff59a231 */ /* 0x000fe20000340963 */
[----:B------:R-:W-:Y:S01]  /*16780*/  SHF.R.U32.HI R101, RZ, 0x10, R186 ;  /* 0x00000010ff657819 */ /* 0x000fe200000116ba */
[----:B------:R-:W-:Y:S01]  /*16790*/  IMAD.WIDE.U32 R186, R93, -0x2daee0ad, RZ ;  /* 0xd2511f535dba7825 */ /* 0x000fe200078e00ff */
[----:B------:R-:W-:-:S02]  /*167a0*/  PRMT R28, R100, 0x5410, R99 ;  /* 0x00005410641c7816 */ /* 0x000fc40000000063 */
[----:B------:R-:W-:Y:S02]  /*167b0*/  @!P2 PRMT R99, R89, 0x5410, RZ ;  /* 0x000054105963a816 */ /* 0x000fe400000000ff */
[----:B------:R-:W-:Y:S02]  /*167c0*/  LOP3.LUT R89, R187, UR32, R184, 0x96, !PT ;  /* 0x00000020bb597c12 */ /* 0x000fe4000f8e96b8 */
[----:B------:R-:W3:Y:S04]  /*167d0*/  LDL.LU.64 R184, [R1+0x150] ;  /* 0x0001500001b87983 */ /* 0x000ee80000300a00 */
[----:B------:R-:W2:Y:S04]  /*167e0*/  LDL.LU R188, [R1+0xbc] ;  /* 0x0000bc0001bc7983 */ /* 0x000ea80000300800 */
[----:B------:R-:W3:Y:S01]  /*167f0*/  LDL.LU R37, [R1+0x7c] ;  /* 0x00007c0001257983 */ /* 0x000ee20000300800 */
[----:B------:R-:W-:Y:S01]  /*16800*/  SHF.R.U32.HI R97, RZ, 0x8, R97 ;  /* 0x00000008ff617819 */ /* 0x000fe20000011661 */
[----:B------:R-:W-:Y:S01]  /*16810*/  @!P5 HFMA2.BF16_V2 R91, -RZ.H0_H0, RZ.H0_H0, -R100.H0_H0 ;  /* 0x200000ffff5bd231 */ /* 0x000fe20000340964 */
[----:B------:R-:W-:Y:S01]  /*16820*/  FADD.FTZ R182, R25, R95 ;  /* 0x0000005f19b67221 */ /* 0x000fe20000010000 */
[----:B------:R-:W-:Y:S01]  /*16830*/  LOP3.LUT R101, R101, 0xff, RZ, 0xc0, !PT ;  /* 0x000000ff65657812 */ /* 0x000fe200078ec0ff */
[----:B------:R-:W-:Y:S01]  /*16840*/  @!P3 HFMA2.BF16_V2 R84, -RZ.H0_H0, RZ.H0_H0, -R96.H0_H0 ;  /* 0x200000ffff54b231 */ /* 0x000fe20000340960 */
[----:B------:R-:W-:Y:S01]  /*16850*/  LOP3.LUT R97, R97, 0xffff, RZ, 0xc0, !PT ;  /* 0x0000ffff61617812 */ /* 0x000fe200078ec0ff */
[----:B------:R-:W-:Y:S01]  /*16860*/  @!P4 HFMA2.BF16_V2 R85, -RZ.H0_H0, RZ.H0_H0, -R102.H0_H0 ;  /* 0x200000ffff55c231 */ /* 0x000fe20000340966 */
[----:B------:R-:W-:Y:S01]  /*16870*/  PRMT R93, R94, 0x7632, R93 ;  /* 0x000076325e5d7816 */ /* 0x000fe2000000005d */
[----:B------:R-:W-:Y:S01]  /*16880*/  FADD.FTZ R183, R24, R183 ;  /* 0x000000b718b77221 */ /* 0x000fe20000010000 */
[----:B------:R-:W-:Y:S01]  /*16890*/  ISETP.GE.U32.AND P2, PT, R251, R97, PT ;  /* 0x00000061fb00720c */ /* 0x000fe20003f46070 */
[----:B------:R-:W4:Y:S01]  /*168a0*/  LDL.LU R181, [R1+0x13c] ;  /* 0x00013c0001b57983 */ /* 0x000f220000300800 */
[----:B------:R-:W-:-:S02]  /*168b0*/  PRMT R95, R96, 0x7632, R95 ;  /* 0x00007632605f7816 */ /* 0x000fc4000000005f */
[----:B------:R-:W-:Y:S02]  /*168c0*/  @!P5 PRMT R100, R91, 0x5410, RZ ;  /* 0x000054105b64d816 */ /* 0x000fe400000000ff */
[----:B------:R-:W-:Y:S02]  /*168d0*/  ISETP.GE.U32.AND P5, PT, R251, R101, PT ;  /* 0x00000065fb00720c */ /* 0x000fe40003fa6070 */
[----:B------:R-:W-:Y:S02]  /*168e0*/  PRMT R17, R96, 0x5410, R95 ;  /* 0x0000541060117816 */ /* 0x000fe4000000005f */
[----:B------:R-:W-:Y:S02]  /*168f0*/  PRMT R101, R102, 0x7632, R101 ;  /* 0x0000763266657816 */ /* 0x000fe40000000065 */
[----:B------:R-:W-:Y:S02]  /*16900*/  @!P3 PRMT R96, R84, 0x5410, RZ ;  /* 0x000054105460b816 */ /* 0x000fe400000000ff */
[----:B------:R-:W-:Y:S01]  /*16910*/  LOP3.LUT R84, R89, 0xffff, RZ, 0xc0, !PT ;  /* 0x0000ffff59547812 */ /* 0x000fe200078ec0ff */
[----:B------:R-:W-:Y:S01]  /*16920*/  @!P2 HFMA2.BF16_V2 R83, -RZ.H0_H0, RZ.H0_H0, -R95.H0_H0 ;  /* 0x200000ffff53a231 */ /* 0x000fe2000034095f */
[----:B------:R-:W-:-:S02]  /*16930*/  PRMT R27, R102, 0x5410, R101 ;  /* 0x00005410661b7816 */ /* 0x000fc40000000065 */
[----:B------:R-:W-:Y:S02]  /*16940*/  @!P4 PRMT R102, R85, 0x5410, RZ ;  /* 0x000054105566c816 */ /* 0x000fe400000000ff */
[----:B------:R-:W-:Y:S02]  /*16950*/  SHF.R.U32.HI R84, RZ, 0x8, R84 ;  /* 0x00000008ff547819 */ /* 0x000fe40000011654 */
[----:B------:R-:W-:Y:S02]  /*16960*/  LOP3.LUT R85, R186, 0xff, RZ, 0xc0, !PT ;  /* 0x000000ffba557812 */ /* 0x000fe400078ec0ff */
[----:B------:R-:W-:Y:S02]  /*16970*/  @!P2 PRMT R95, R83, 0x5410, RZ ;  /* 0x00005410535fa816 */ /* 0x000fe400000000ff */
[----:B------:R-:W-:Y:S02]  /*16980*/  LOP3.LUT R83, R84, 0xffff, RZ, 0xc0, !PT ;  /* 0x0000ffff54537812 */ /* 0x000fe400078ec0ff */
[----:B------:R-:W-:Y:S01]  /*16990*/  ISETP.GE.U32.AND P4, PT, R251, R85, PT ;  /* 0x00000055fb00720c */ /* 0x000fe20003f86070 */
[----:B------:R-:W-:Y:S01]  /*169a0*/  @!P5 HFMA2.BF16_V2 R82, -RZ.H0_H0, RZ.H0_H0, -R98.H0_H0 ;  /* 0x200000ffff52d231 */ /* 0x000fe20000340962 */
[----:B------:R-:W-:-:S02]  /*169b0*/  LOP3.LUT R85, R89, 0xff, RZ, 0xc0, !PT ;  /* 0x000000ff59557812 */ /* 0x000fc400078ec0ff */
[----:B------:R-:W-:Y:S02]  /*169c0*/  SHF.R.U32.HI R91, RZ, 0x10, R89 ;  /* 0x00000010ff5b7819 */ /* 0x000fe40000011659 */
[----:B------:R-:W-:Y:S01]  /*169d0*/  PRMT R97, R98, 0x7632, R97 ;  /* 0x0000763262617816 */ /* 0x000fe20000000061 */
[----:B------:R-:W-:Y:S01]  /*169e0*/  @!P6 HFMA2.BF16_V2 R87, -RZ.H0_H0, RZ.H0_H0, -R101.H0_H0 ;  /* 0x200000ffff57e231 */ /* 0x000fe20000340965 */
[C---:B------:R-:W-:Y:S02]  /*169f0*/  ISETP.GE.U32.AND P2, PT, R251.reuse, R83, PT ;  /* 0x00000053fb00720c */ /* 0x040fe40003f46070 */
[----:B------:R-:W-:Y:S02]  /*16a00*/  SHF.R.U32.HI R89, RZ, 0x18, R89 ;  /* 0x00000018ff597819 */ /* 0x000fe40000011659 */
[----:B------:R-:W-:Y:S02]  /*16a10*/  ISETP.GE.U32.AND P3, PT, R251, R85, PT ;  /* 0x00000055fb00720c */ /* 0x000fe40003f66070 */
[----:B------:R-:W-:-:S02]  /*16a20*/  LOP3.LUT R91, R91, 0xff, RZ, 0xc0, !PT ;  /* 0x000000ff5b5b7812 */ /* 0x000fc400078ec0ff */
[----:B------:R-:W-:Y:S02]  /*16a30*/  PRMT R25, R98, 0x5410, R97 ;  /* 0x0000541062197816 */ /* 0x000fe40000000061 */
[----:B------:R-:W-:Y:S02]  /*16a40*/  @!P5 PRMT R98, R82, 0x5410, RZ ;  /* 0x000054105262d816 */ /* 0x000fe400000000ff */
[----:B------:R-:W-:Y:S02]  /*16a50*/  ISETP.GE.U32.AND P5, PT, R251, R89, PT ;  /* 0x00000059fb00720c */ /* 0x000fe40003fa6070 */
[----:B------:R-:W-:Y:S02]  /*16a60*/  @!P6 PRMT R101, R87, 0x5410, RZ ;  /* 0x000054105765e816 */ /* 0x000fe400000000ff */
[----:B------:R-:W-:Y:S02]  /*16a70*/  ISETP.GE.U32.AND P6, PT, R251, R91, PT ;  /* 0x0000005bfb00720c */ /* 0x000fe40003fc6070 */
[----:B------:R-:W-:-:S02]  /*16a80*/  PRMT R91, R92, 0x7632, R91 ;  /* 0x000076325c5b7816 */ /* 0x000fc4000000005b */
[----:B------:R-:W-:Y:S02]  /*16a90*/  LOP3.LUT R85, R186, 0xffff, RZ, 0xc0, !PT ;  /* 0x0000ffffba557812 */ /* 0x000fe400078ec0ff */
[----:B------:R-:W-:Y:S01]  /*16aa0*/  SHF.R.U32.HI R84, RZ, 0x10, R186 ;  /* 0x00000010ff547819 */ /* 0x000fe200000116ba */
[----:B------:R-:W-:Y:S01]  /*16ab0*/  @!P2 HFMA2.BF16_V2 R79, -RZ.H0_H0, RZ.H0_H0, -R91.H0_H0 ;  /* 0x200000ffff4fa231 */ /* 0x000fe2000034095b */
[----:B------:R-:W-:Y:S01]  /*16ac0*/  SHF.R.U32.HI R85, RZ, 0x8, R85 ;  /* 0x00000008ff557819 */ /* 0x000fe20000011655 */
[----:B------:R-:W-:Y:S01]  /*16ad0*/  @!P3 HFMA2.BF16_V2 R80, -RZ.H0_H0, RZ.H0_H0, -R92.H0_H0 ;  /* 0x200000ffff50b231 */ /* 0x000fe2000034095c */
[----:B------:R-:W-:Y:S01]  /*16ae0*/  LOP3.LUT R84, R84, 0xff, RZ, 0xc0, !PT ;  /* 0x000000ff54547812 */ /* 0x000fe200078ec0ff */
[----:B------:R-:W-:Y:S01]  /*16af0*/  @!P5 HFMA2.BF16_V2 R77, -RZ.H0_H0, RZ.H0_H0, -R93.H0_H0 ;  /* 0x200000ffff4dd231 */ /* 0x000fe2000034095d */
[----:B------:R-:W-:Y:S02]  /*16b00*/  PRMT R33, R92, 0x5410, R91 ;  /* 0x000054105c217816 */ /* 0x000fe4000000005b */
[----:B------:R-:W-:-:S02]  /*16b10*/  LOP3.LUT R85, R85, 0xffff, RZ, 0xc0, !PT ;  /* 0x0000ffff55557812 */ /* 0x000fc400078ec0ff */
[----:B------:R-:W-:Y:S02]  /*16b20*/  @!P2 PRMT R91, R79, 0x5410, RZ ;  /* 0x000054104f5ba816 */ /* 0x000fe400000000ff */
[C---:B------:R-:W-:Y:S02]  /*16b30*/  ISETP.GE.U32.AND P2, PT, R251.reuse, R84, PT ;  /* 0x00000054fb00720c */ /* 0x040fe40003f46070 */
[----:B------:R-:W-:Y:S01]  /*16b40*/  @!P3 PRMT R92, R80, 0x5410, RZ ;  /* 0x00005410505cb816 */ /* 0x000fe200000000ff */
[----:B------:R-:W-:Y:S01]  /*16b50*/  @!P1 HFMA2.BF16_V2 R81, -RZ.H0_H0, RZ.H0_H0, -R97.H0_H0 ;  /* 0x200000ffff519231 */ /* 0x000fe20000340961 */
[----:B------:R-:W-:Y:S02]  /*16b60*/  ISETP.GE.U32.AND P3, PT, R251, R85, PT ;  /* 0x00000055fb00720c */ /* 0x000fe40003f66070 */
[----:B------:R-:W-:Y:S02]  /*16b70*/  PRMT R24, R94, 0x5410, R93 ;  /* 0x000054105e187816 */ /* 0x000fe4000000005d */
[----:B------:R-:W-:-:S02]  /*16b80*/  @!P5 PRMT R93, R77, 0x5410, RZ ;  /* 0x000054104d5dd816 */ /* 0x000fc400000000ff */
[----:B------:R-:W-:Y:S02]  /*16b90*/  SHF.R.U32.HI R87, RZ, 0x18, R186 ;  /* 0x00000018ff577819 */ /* 0x000fe400000116ba */
[----:B------:R-:W-:Y:S02]  /*16ba0*/  @!P1 PRMT R97, R81, 0x5410, RZ ;  /* 0x0000541051619816 */ /* 0x000fe400000000ff */
[----:B------:R-:W-:Y:S02]  /*16bb0*/  ISETP.GE.U32.AND P1, PT, R251, R87, PT ;  /* 0x00000057fb00720c */ /* 0x000fe40003f26070 */
[----:B------:R-:W-:Y:S01]  /*16bc0*/  PRMT R87, R88, 0x7632, R87 ;  /* 0x0000763258577816 */ /* 0x000fe20000000057 */
[----:B------:R-:W-:-:S04]  /*16bd0*/  @!P4 HFMA2.BF16_V2 R76, -RZ.H0_H0, RZ.H0_H0, -R88.H0_H0 ;  /* 0x200000ffff4cc231 */ /* 0x000fc80000340958 */
[----:B------:R-:W-:Y:S02]  /*16be0*/  @!P3 HFMA2.BF16_V2 R75, -RZ.H0_H0, RZ.H0_H0, -R87.H0_H0 ;  /* 0x200000ffff4bb231 */ /* 0x000fe40000340957 */
[----:B------:R-:W-:Y:S01]  /*16bf0*/  @!P6 HFMA2.BF16_V2 R78, -RZ.H0_H0, RZ.H0_H0, -R94.H0_H0 ;  /* 0x200000ffff4ee231 */ /* 0x000fe2000034095e */
[----:B------:R-:W-:-:S04]  /*16c00*/  PRMT R89, R90, 0x7632, R89 ;  /* 0x000076325a597816 */ /* 0x000fc80000000059 */
[----:B------:R-:W-:Y:S01]  /*16c10*/  @!P6 PRMT R94, R78, 0x5410, RZ ;  /* 0x000054104e5ee816 */ /* 0x000fe200000000ff */
[----:B------:R-:W-:Y:S01]  /*16c20*/  @!P1 HFMA2.BF16_V2 R73, -RZ.H0_H0, RZ.H0_H0, -R89.H0_H0 ;  /* 0x200000ffff499231 */ /* 0x000fe20000340959 */
[----:B------:R-:W-:Y:S01]  /*16c30*/  FADD.FTZ R182, R36, R182 ;  /* 0x000000b624b67221 */ /* 0x000fe20000010000 */
[----:B------:R-:W-:-:S03]  /*16c40*/  PRMT R36, R90, 0x5410, R89 ;  /* 0x000054105a247816 */ /* 0x000fc60000000059 */
[----:B------:R-:W-:Y:S01]  /*16c50*/  @!P1 PRMT R89, R73, 0x5410, RZ ;  /* 0x0000541049599816 */ /* 0x000fe200000000ff */
[----:B--2---:R-:W1:Y:S08]  /*16c60*/  MUFU.EX2 R84, R188 ;  /* 0x000000bc00547308 */ /* 0x004e700000000800 */
[----:B---3--:R2:W3:Y:S01]  /*16c70*/  MUFU.EX2 R77, R37 ;  /* 0x00000025004d7308 */ /* 0x0084e20000000800 */
[----:B------:R-:W-:Y:S01]  /*16c80*/  LOP3.LUT R82, R185, UR20, R189, 0x96, !PT ;  /* 0x00000014b9527c12 */ /* 0x000fe2000f8e96bd */
[----:B-1----:R-:W-:Y:S01]  /*16c90*/  FADD.FTZ R58, R84, R58 ;  /* 0x0000003a543a7221 */ /* 0x002fe20000010000 */
[----:B------:R-:W-:-:S02]  /*16ca0*/  LOP3.LUT R83, R179, UR18, R184, 0x96, !PT ;  /* 0x00000012b3537c12 */ /* 0x000fc4000f8e96b8 */
[----:B--2---:R-:W-:Y:S02]  /*16cb0*/  PRMT R37, R88, 0x5410, R87 ;  /* 0x0000541058257816 */ /* 0x004fe40000000057 */
[----:B------:R-:W-:Y:S01]  /*16cc0*/  @!P3 PRMT R87, R75, 0x5410, RZ ;  /* 0x000054104b57b816 */ /* 0x000fe200000000ff */
[C---:B---3--:R-:W-:Y:S01]  /*16cd0*/  FADD.FTZ R75, R77.reuse, R58 ;  /* 0x0000003a4d4b7221 */ /* 0x048fe20000010000 */
[----:B------:R-:W-:Y:S02]  /*16ce0*/  @!P4 PRMT R88, R76, 0x5410, RZ ;  /* 0x000054104c58c816 */ /* 0x000fe400000000ff */
[----:B------:R-:W-:Y:S01]  /*16cf0*/  F2FP.BF16.PACK_AB R84, R77, R84 ;  /* 0x000000544d54723e */ /* 0x000fe200000010ff */
[----:B------:R-:W-:-:S04]  /*16d00*/  IMAD.WIDE.U32 R76, R82, -0x2daee0ad, RZ ;  /* 0xd2511f53524c7825 */ /* 0x000fc800078e00ff */
[----:B------:R-:W-:Y:S01]  /*16d10*/  IMAD.WIDE.U32 R80, R83, -0x2daee0ad, RZ ;  /* 0xd2511f5353507825 */ /* 0x000fe200078e00ff */
[----:B------:R-:W-:-:S05]  /*16d20*/  LOP3.LUT R58, R77, UR17, R216, 0x96, !PT ;  /* 0x000000114d3a7c12 */ /* 0x000fca000f8e96d8 */
[----:B------:R-:W-:Y:S01]  /*16d30*/  IMAD.WIDE.U32 R78, R58, -0x326172a9, RZ ;  /* 0xcd9e8d573a4e7825 */ /* 0x000fe200078e00ff */
[----:B------:R-:W-:-:S05]  /*16d40*/  LOP3.LUT R58, R81, UR15, R76, 0x96, !PT ;  /* 0x0000000f513a7c12 */ /* 0x000fca000f8e964c */
[----:B------:R-:W-:Y:S01]  /*16d50*/  IMAD.WIDE.U32 R184, R58, -0x326172a9, RZ ;  /* 0xcd9e8d573ab87825 */ /* 0x000fe200078e00ff */
[----:B------:R-:W-:-:S04]  /*16d60*/  LOP3.LUT R73, R79, UR16, R178, 0x96, !PT ;  /* 0x000000104f497c12 */ /* 0x000fc8000f8e96b2 */
[----:B------:R-:W-:Y:S01]  /*16d70*/  LOP3.LUT R78, R185, UR14, R78, 0x96, !PT ;  /* 0x0000000eb94e7c12 */ /* 0x000fe2000f8e964e */
[----:B------:R-:W-:-:S04]  /*16d80*/  IMAD.WIDE.U32 R76, R73, -0x2daee0ad, RZ ;  /* 0xd2511f53494c7825 */ /* 0x000fc800078e00ff */
[----:B------:R-:W-:Y:S01]  /*16d90*/  IMAD.WIDE.U32 R78, R78, -0x2daee0ad, RZ ;  /* 0xd2511f534e4e7825 */ /* 0x000fe200078e00ff */
[----:B------:R-:W-:-:S04]  /*16da0*/  LOP3.LUT R73, R77, UR13, R80, 0x96, !PT ;  /* 0x0000000d4d497c12 */ /* 0x000fc8000f8e9650 */
[----:B------:R-:W-:Y:S01]  /*16db0*/  LOP3.LUT R58, R79, UR11, R76, 0x96, !PT ;  /* 0x0000000b4f3a7c12 */ /* 0x000fe2000f8e964c */
[----:B------:R-:W-:-:S04]  /*16dc0*/  IMAD.WIDE.U32 R76, R73, -0x326172a9, RZ ;  /* 0xcd9e8d57494c7825 */ /* 0x000fc800078e00ff */
[----:B------:R-:W-:-:S05]  /*16dd0*/  IMAD.WIDE.U32 R80, R58, -0x326172a9, RZ ;  /* 0xcd9e8d573a507825 */ /* 0x000fca00078e00ff */
[----:B------:R-:W-:-:S04]  /*16de0*/  LOP3.LUT R58, R81, UR31, R76, 0x96, !PT ;  /* 0x0000001f513a7c12 */ /* 0x000fc8000f8e964c */
[----:B------:R-:W-:-:S04]  /*16df0*/  LOP3.LUT R73, R58, 0xff, RZ, 0xc0, !PT ;  /* 0x000000ff3a497812 */ /* 0x000fc800078ec0ff */
[----:B------:R-:W-:Y:S02]  /*16e00*/  ISETP.GE.U32.AND P6, PT, R251, R73, PT ;  /* 0x00000049fb00720c */ /* 0x000fe40003fc6070 */
[----:B------:R-:W-:-:S04]  /*16e10*/  LOP3.LUT R73, R58, 0xffff, RZ, 0xc0, !PT ;  /* 0x0000ffff3a497812 */ /* 0x000fc800078ec0ff */
[----:B------:R-:W-:Y:S02]  /*16e20*/  SHF.R.U32.HI R73, RZ, 0x8, R73 ;  /* 0x00000008ff497819 */ /* 0x000fe40000011649 */
[----:B------:R-:W-:Y:S02]  /*16e30*/  LOP3.LUT R189, R69, UR20, R189, 0x96, !PT ;  /* 0x0000001445bd7c12 */ /* 0x000fe4000f8e96bd */
[----:B------:R-:W-:Y:S02]  /*16e40*/  LOP3.LUT R76, R73, 0xffff, RZ, 0xc0, !PT ;  /* 0x0000ffff494c7812 */ /* 0x000fe400078ec0ff */
[----:B------:R-:W-:Y:S02]  /*16e50*/  LOP3.LUT R73, R179, UR18, R68, 0x96, !PT ;  /* 0x00000012b3497c12 */ /* 0x000fe4000f8e9644 */
[----:B------:R1:W2:Y:S01]  /*16e60*/  LDL.LU.64 R68, [R1+0x320] ;  /* 0x0003200001447983 */ /* 0x0002a20000300a00 */
[----:B------:R-:W-:Y:S01]  /*16e70*/  @!P2 HFMA2.BF16_V2 R74, -RZ.H0_H0, RZ.H0_H0, -R90.H0_H0 ;  /* 0x200000ffff4aa231 */ /* 0x000fe2000034095a */
[----:B------:R-:W-:-:S02]  /*16e80*/  ISETP.GE.U32.AND P3, PT, R251, R76, PT ;  /* 0x0000004cfb00720c */ /* 0x000fc40003f66070 */
[--C-:B------:R-:W-:Y:S02]  /*16e90*/  SHF.R.U32.HI R76, RZ, 0x10, R58.reuse ;  /* 0x00000010ff4c7819 */ /* 0x100fe4000001163a */
[----:B------:R-:W-:Y:S02]  /*16ea0*/  SHF.R.U32.HI R58, RZ, 0x18, R58 ;  /* 0x00000018ff3a7819 */ /* 0x000fe4000001163a */
[----:B------:R-:W-:Y:S02]  /*16eb0*/  @!P2 PRMT R90, R74, 0x5410, RZ ;  /* 0x000054104a5aa816 */ /* 0x000fe400000000ff */
[----:B------:R-:W-:Y:S02]  /*16ec0*/  ISETP.GE.U32.AND P2, PT, R251, R58, PT ;  /* 0x0000003afb00720c */ /* 0x000fe40003f46070 */
[----:B------:R-:W-:Y:S02]  /*16ed0*/  LOP3.LUT R58, R80, 0xff, RZ, 0xc0, !PT ;  /* 0x000000ff503a7812 */ /* 0x000fe400078ec0ff */
[----:B------:R-:W-:-:S02]  /*16ee0*/  PRMT R83, R84, 0x7632, R83 ;  /* 0x0000763254537816 */ /* 0x000fc40000000053 */
[----:B------:R-:W-:Y:S02]  /*16ef0*/  ISETP.GE.U32.AND P1, PT, R251, R58, PT ;  /* 0x0000003afb00720c */ /* 0x000fe40003f26070 */
[----:B------:R-:W-:Y:S02]  /*16f00*/  LOP3.LUT R58, R80, 0xffff, RZ, 0xc0, !PT ;  /* 0x0000ffff503a7812 */ /* 0x000fe400078ec0ff */
[----:B------:R-:W-:Y:S02]  /*16f10*/  LOP3.LUT R184, R77, UR12, R184, 0x96, !PT ;  /* 0x0000000c4db87c12 */ /* 0x000fe4000f8e96b8 */
[----:B------:R-:W-:Y:S01]  /*16f20*/  SHF.R.U32.HI R58, RZ, 0x8, R58 ;  /* 0x00000008ff3a7819 */ /* 0x000fe2000001163a */
[----:B------:R-:W-:Y:S01]  /*16f30*/  @!P3 HFMA2.BF16_V2 R71, -RZ.H0_H0, RZ.H0_H0, -R83.H0_H0 ;  /* 0x200000ffff47b231 */ /* 0x000fe20000340953 */
[----:B------:R-:W-:Y:S01]  /*16f40*/  LOP3.LUT R76, R76, 0xff, RZ, 0xc0, !PT ;  /* 0x000000ff4c4c7812 */ /* 0x000fe200078ec0ff */
[----:B------:R-:W-:Y:S01]  /*16f50*/  @!P6 HFMA2.BF16_V2 R72, -RZ.H0_H0, RZ.H0_H0, -R84.H0_H0 ;  /* 0x200000ffff48e231 */ /* 0x000fe20000340954 */
[----:B------:R-:W-:Y:S01]  /*16f60*/  LOP3.LUT R58, R58, 0xffff, RZ, 0xc0, !PT ;  /* 0x0000ffff3a3a7812 */ /* 0x000fe200078ec0ff */
[----:B------:R-:W-:Y:S01]  /*16f70*/  IMAD.WIDE.U32 R184, R184, -0x2daee0ad, RZ ;  /* 0xd2511f53b8b87825 */ /* 0x000fe200078e00ff */
[----:B------:R-:W-:-:S03]  /*16f80*/  ISETP.GE.U32.AND P4, PT, R251, R76, PT ;  /* 0x0000004cfb00720c */ /* 0x000fc60003f86070 */
[----:B------:R-:W-:Y:S01]  /*16f90*/  FADD.FTZ R182, R46, R182 ;  /* 0x000000b62eb67221 */ /* 0x000fe20000010000 */
[----:B------:R-:W-:Y:S02]  /*16fa0*/  PRMT R46, R84, 0x5410, R83 ;  /* 0x00005410542e7816 */ /* 0x000fe40000000053 */
[----:B------:R-:W-:Y:S02]  /*16fb0*/  @!P3 PRMT R83, R71, 0x5410, RZ ;  /* 0x000054104753b816 */ /* 0x000fe400000000ff */
[--C-:B------:R-:W-:Y:S02]  /*16fc0*/  SHF.R.U32.HI R77, RZ, 0x18, R80.reuse ;  /* 0x00000018ff4d7819 */ /* 0x100fe40000011650 */
[----:B------:R-:W-:Y:S02]  /*16fd0*/  SHF.R.U32.HI R76, RZ, 0x10, R80 ;  /* 0x00000010ff4c7819 */ /* 0x000fe40000011650 */
[----:B------:R-:W-:Y:S01]  /*16fe0*/  ISETP.GE.U32.AND P3, PT, R251, R58, PT ;  /* 0x0000003afb00720c */ /* 0x000fe20003f66070 */
[----:B------:R3:W1:Y:S01]  /*16ff0*/  MUFU.EX2 R80, R236 ;  /* 0x000000ec00507308 */ /* 0x0006620000000800 */
[----:B------:R-:W-:-:S02]  /*17000*/  @!P6 PRMT R84, R72, 0x5410, RZ ;  /* 0x000054104854e816 */ /* 0x000fc400000000ff */
[----:B------:R-:W-:Y:S02]  /*17010*/  LOP3.LUT R58, R185, UR32, R78, 0x96, !PT ;  /* 0x00000020b93a7c12 */ /* 0x000fe4000f8e964e */
[----:B------:R-:W-:-:S03]  /*17020*/  PRMT R85, R86, 0x7632, R85 ;  /* 0x0000763256557816 */ /* 0x000fc60000000055 */
[----:B------:R-:W1:Y:S01]  /*17030*/  MUFU.EX2 R72, R237 ;  /* 0x000000ed00487308 */ /* 0x000e620000000800 */
[----:B------:R-:W-:Y:S01]  /*17040*/  SHF.R.U32.HI R71, RZ, 0x10, R58 ;  /* 0x00000010ff477819 */ /* 0x000fe2000001163a */
[----:B----4-:R-:W-:Y:S01]  /*17050*/  FADD.FTZ R74, R181, R183 ;  /* 0x000000b7b54a7221 */ /* 0x010fe20000010000 */
[----:B------:R-:W-:Y:S02]  /*17060*/  @!P2 HFMA2.BF16_V2 R70, -RZ.H0_H0, RZ.H0_H0, -R85.H0_H0 ;  /* 0x200000ffff46a231 */ /* 0x000fe40000340955 */
[----:B------:R-:W-:Y:S01]  /*17070*/  LOP3.LUT R71, R71, 0xff, RZ, 0xc0, !PT ;  /* 0x000000ff47477812 */ /* 0x000fe200078ec0ff */
[----:B------:R-:W-:Y:S01]  /*17080*/  FADD.FTZ R74, R30, R74 ;  /* 0x0000004a1e4a7221 */ /* 0x000fe20000010000 */
[----:B------:R-:W-:Y:S01]  /*17090*/  PRMT R30, R86, 0x5410, R85 ;  /* 0x00005410561e7816 */ /* 0x000fe20000000055 */
[----:B------:R-:W4:Y:S01]  /*170a0*/  MUFU.EX2 R82, R243 ;  /* 0x000000f300527308 */ /* 0x000f220000000800 */
[----:B------:R-:W-:Y:S01]  /*170b0*/  @!P2 PRMT R85, R70, 0x5410, RZ ;  /* 0x000054104655a816 */ /* 0x000fe200000000ff */
[----:B---3--:R-:W4:Y:S01]  /*170c0*/  LDL.LU R236, [R1+0x318] ;  /* 0x0003180001ec7983 */ /* 0x008f220000300800 */
[----:B------:R-:W-:Y:S01]  /*170d0*/  ISETP.GE.U32.AND P2, PT, R251, R71, PT ;  /* 0x00000047fb00720c */ /* 0x000fe20003f46070 */
[----:B-1----:R-:W-:-:S04]  /*170e0*/  FADD.FTZ R75, R80, R75 ;  /* 0x0000004b504b7221 */ /* 0x002fc80000010000 */
[----:B------:R1:W1:Y:S01]  /*170f0*/  MUFU.EX2 R71, R34 ;  /* 0x0000002200477308 */ /* 0x0002620000000800 */
[----:B------:R-:W-:Y:S01]  /*17100*/  F2FP.BF16.PACK_AB R80, R72, R80 ;  /* 0x000000504850723e */ /* 0x000fe200000010ff */
[----:B------:R-:W4:Y:S03]  /*17110*/  LDL.LU R237, [R1+0x314] ;  /* 0x0003140001ed7983 */ /* 0x000f260000300800 */
[----:B------:R-:W-:Y:S02]  /*17120*/  PRMT R79, R80, 0x7632, R79 ;  /* 0x00007632504f7816 */ /* 0x000fe4000000004f */
[----:B------:R-:W-:Y:S02]  /*17130*/  ISETP.GE.U32.AND P5, PT, R251, R77, PT ;  /* 0x0000004dfb00720c */ /* 0x000fe40003fa6070 */
[----:B------:R-:W-:Y:S02]  /*17140*/  LOP3.LUT R76, R76, 0xff, RZ, 0xc0, !PT ;  /* 0x000000ff4c4c7812 */ /* 0x000fe400078ec0ff */
[----:B-1----:R-:W-:-:S02]  /*17150*/  PRMT R34, R80, 0x5410, R79 ;  /* 0x0000541050227816 */ /* 0x002fc4000000004f */
[----:B------:R-:W-:Y:S01]  /*17160*/  ISETP.GE.U32.AND P6, PT, R251, R76, PT ;  /* 0x0000004cfb00720c */ /* 0x000fe20003fc6070 */
[----:B------:R-:W-:Y:S01]  /*17170*/  @!P3 HFMA2.BF16_V2 R67, -RZ.H0_H0, RZ.H0_H0, -R79.H0_H0 ;  /* 0x200000ffff43b231 */ /* 0x000fe2000034094f */
[----:B------:R-:W-:Y:S02]  /*17180*/  FADD.FTZ R70, R242, R182 ;  /* 0x000000b6f2467221 */ /* 0x000fe40000010000 */
[----:B------:R-:W-:Y:S01]  /*17190*/  MUFU.EX2 R182, R225 ;  /* 0x000000e100b67308 */ /* 0x000fe20000000800 */
[----:B------:R-:W-:Y:S01]  /*171a0*/  IMAD.WIDE.U32 R186, R189, -0x2daee0ad, RZ ;  /* 0xd2511f53bdba7825 */ /* 0x000fe200078e00ff */
[----:B------:R-:W-:Y:S01]  /*171b0*/  @!P3 PRMT R79, R67, 0x5410, RZ ;  /* 0x00005410434fb816 */ /* 0x000fe200000000ff */
[----:B------:R-:W4:Y:S02]  /*171c0*/  LDL.LU R242, [R1+0x310] ;  /* 0x0003100001f27983 */ /* 0x000f240000300800 */
[----:B------:R-:W-:Y:S01]  /*171d0*/  IMAD.WIDE.U32 R188, R73, -0x2daee0ad, RZ ;  /* 0xd2511f5349bc7825 */ /* 0x000fe200078e00ff */
[----:B------:R-:W-:Y:S01]  /*171e0*/  LOP3.LUT R67, R187, UR17, R216, 0x96, !PT ;  /* 0x00000011bb437c12 */ /* 0x000fe2000f8e96d8 */
[----:B------:R-:W4:Y:S01]  /*171f0*/  LDL.LU R243, [R1+0x30c] ;  /* 0x00030c0001f37983 */ /* 0x000f220000300800 */
[----:B------:R-:W-:Y:S08]  /*17200*/  MUFU.EX2 R183, R215 ;  /* 0x000000d700b77308 */ /* 0x000ff00000000800 */
[----:B------:R-:W-:Y:S08]  /*17210*/  MUFU.EX2 R202, R202 ;  /* 0x000000ca00ca7308 */ /* 0x000ff00000000800 */
[----:B------:R-:W-:Y:S08]  /*17220*/  MUFU.EX2 R194, R194 ;  /* 0x000000c200c27308 */ /* 0x000ff00000000800 */
[----:B------:R-:W-:Y:S01]  /*17230*/  MUFU.EX2 R193, R193 ;  /* 0x000000c100c17308 */ /* 0x000fe20000000800 */
[----:B------:R-:W-:-:S07]  /*17240*/  FADD.FTZ R74, R51, R74 ;  /* 0x0000004a334a7221 */ /* 0x000fce0000010000 */
[----:B------:R-:W-:Y:S01]  /*17250*/  MUFU.EX2 R199, R199 ;  /* 0x000000c700c77308 */ /* 0x000fe20000000800 */
[----:B------:R-:W-:-:S07]  /*17260*/  FADD.FTZ R70, R31, R70 ;  /* 0x000000461f467221 */ /* 0x000fce0000010000 */
[----:B------:R-:W-:Y:S08]  /*17270*/  MUFU.EX2 R198, R198 ;  /* 0x000000c600c67308 */ /* 0x000ff00000000800 */
[----:B------:R-:W-:Y:S08]  /*17280*/  MUFU.EX2 R201, R201 ;  /* 0x000000c900c97308 */ /* 0x000ff00000000800 */
[----:B------:R-:W-:Y:S08]  /*17290*/  MUFU.EX2 R200, R200 ;  /* 0x000000c800c87308 */ /* 0x000ff00000000800 */
[----:B------:R-:W-:Y:S08]  /*172a0*/  MUFU.EX2 R197, R197 ;  /* 0x000000c500c57308 */ /* 0x000ff00000000800 */
[----:B------:R-:W-:Y:S01]  /*172b0*/  MUFU.EX2 R196, R196 ;  /* 0x000000c400c47308 */ /* 0x000fe20000000800 */
[----:B--2---:R-:W-:-:S05]  /*172c0*/  @!P4 HFMA2.BF16_V2 R69, -RZ.H0_H0, RZ.H0_H0, -R86.H0_H0 ;  /* 0x200000ffff45c231 */ /* 0x004fca0000340956 */
[----:B------:R-:W-:Y:S02]  /*172d0*/  @!P4 PRMT R86, R69, 0x5410, RZ ;  /* 0x000054104556c816 */ /* 0x000fe400000000ff */
[----:B------:R-:W-:Y:S01]  /*172e0*/  LOP3.LUT R69, R58, 0xff, RZ, 0xc0, !PT ;  /* 0x000000ff3a457812 */ /* 0x000fe200078ec0ff */
[----:B------:R-:W-:-:S03]  /*172f0*/  @!P1 HFMA2.BF16_V2 R68, -RZ.H0_H0, RZ.H0_H0, -R80.H0_H0 ;  /* 0x200000ffff449231 */ /* 0x000fc60000340950 */
[C---:B------:R-:W-:Y:S02]  /*17300*/  ISETP.GE.U32.AND P4, PT, R251.reuse, R69, PT ;  /* 0x00000045fb00720c */ /* 0x040fe40003f86070 */
[----:B------:R-:W-:Y:S02]  /*17310*/  SHF.R.U32.HI R69, RZ, 0x18, R58 ;  /* 0x00000018ff457819 */ /* 0x000fe4000001163a */
[----:B------:R-:W-:Y:S02]  /*17320*/  LOP3.LUT R58, R58, 0xffff, RZ, 0xc0, !PT ;  /* 0x0000ffff3a3a7812 */ /* 0x000fe400078ec0ff */
[----:B------:R-:W-:Y:S02]  /*17330*/  @!P1 PRMT R80, R68, 0x5410, RZ ;  /* 0x0000541044509816 */ /* 0x000fe400000000ff */
[----:B------:R-:W-:Y:S01]  /*17340*/  ISETP.GE.U32.AND P1, PT, R251, R69, PT ;  /* 0x00000045fb00720c */ /* 0x000fe20003f26070 */
[----:B----4-:R-:W-:Y:S01]  /*17350*/  FADD.FTZ R69, R82, R47 ;  /* 0x0000002f52457221 */ /* 0x010fe20000010000 */
[----:B------:R-:W-:-:S02]  /*17360*/  F2FP.BF16.PACK_AB R82, R71, R82 ;  /* 0x000000524752723e */ /* 0x000fc400000010ff */
[----:B------:R-:W-:Y:S02]  /*17370*/  SHF.R.U32.HI R58, RZ, 0x8, R58 ;  /* 0x00000008ff3a7819 */ /* 0x000fe4000001163a */
[----:B------:R-:W-:Y:S01]  /*17380*/  PRMT R81, R82, 0x7632, R81 ;  /* 0x0000763252517816 */ /* 0x000fe20000000051 */
[----:B------:R1:W-:Y:S01]  /*17390*/  MUFU.EX2 R68, R240 ;  /* 0x000000f000447308 */ /* 0x0003e20000000800 */
[----:B------:R-:W-:-:S03]  /*173a0*/  LOP3.LUT R76, R58, 0xffff, RZ, 0xc0, !PT ;  /* 0x0000ffff3a4c7812 */ /* 0x000fc600078ec0ff */
[----:B------:R-:W-:-:S04]  /*173b0*/  @!P5 HFMA2.BF16_V2 R65, -RZ.H0_H0, RZ.H0_H0, -R81.H0_H0 ;  /* 0x200000ffff41d231 */ /* 0x000fc80000340951 */
[----:B------:R-:W2:Y:S01]  /*173c0*/  MUFU.EX2 R58, R228 ;  /* 0x000000e4003a7308 */ /* 0x000ea20000000800 */
[----:B------:R-:W-:Y:S02]  /*173d0*/  PRMT R47, R82, 0x5410, R81 ;  /* 0x00005410522f7816 */ /* 0x000fe40000000051 */
[----:B------:R-:W-:Y:S01]  /*173e0*/  @!P5 PRMT R81, R65, 0x5410, RZ ;  /* 0x000054104151d816 */ /* 0x000fe200000000ff */
[----:B------:R-:W-:Y:S01]  /*173f0*/  @!P6 HFMA2.BF16_V2 R66, -RZ.H0_H0, RZ.H0_H0, -R82.H0_H0 ;  /* 0x200000ffff42e231 */ /* 0x000fe20000340952 */
[----:B------:R-:W-:-:S03]  /*17400*/  ISETP.GE.U32.AND P3, PT, R251, R76, PT ;  /* 0x0000004cfb00720c */ /* 0x000fc60003f66070 */
[----:B------:R-:W4:Y:S01]  /*17410*/  MUFU.EX2 R65, R226 ;  /* 0x000000e200417308 */ /* 0x000f220000000800 */
[----:B------:R-:W-:Y:S01]  /*17420*/  @!P6 PRMT R82, R66, 0x5410, RZ ;  /* 0x000054104252e816 */ /* 0x000fe200000000ff */
[--C-:B------:R-:W-:Y:S01]  /*17430*/  FADD.FTZ R66, R72, R75.reuse ;  /* 0x0000004b48427221 */ /* 0x100fe20000010000 */
[----:B-1----:R-:W3:Y:S01]  /*17440*/  LDL.LU R240, [R1+0x308] ;  /* 0x0003080001f07983 */ /* 0x002ee20000300800 */
[----:B--2---:R-:W-:Y:S02]  /*17450*/  F2FP.BF16.PACK_AB R76, R58, R68 ;  /* 0x000000443a4c723e */ /* 0x004fe400000010ff */
[----:B------:R-:W-:Y:S02]  /*17460*/  LOP3.LUT R72, R189, UR15, R186, 0x96, !PT ;  /* 0x0000000fbd487c12 */ /* 0x000fe4000f8e96ba */
[----:B------:R-:W-:Y:S01]  /*17470*/  PRMT R75, R76, 0x7632, R75 ;  /* 0x000076324c4b7816 */ /* 0x000fe2000000004b */
[----:B------:R-:W-:Y:S01]  /*17480*/  IMAD.WIDE.U32 R186, R67, -0x326172a9, RZ ;  /* 0xcd9e8d5743ba7825 */ /* 0x000fe200078e00ff */
[----:B----4-:R-:W-:-:S03]  /*17490*/  F2FP.BF16.PACK_AB R78, R182, R65 ;  /* 0x00000041b64e723e */ /* 0x010fc600000010ff */
[----:B------:R-:W-:Y:S01]  /*174a0*/  @!P3 HFMA2.BF16_V2 R63, -RZ.H0_H0, RZ.H0_H0, -R75.H0_H0 ;  /* 0x200000ffff3fb231 */ /* 0x000fe2000034094b */
[----:B------:R-:W-:Y:S01]  /*174b0*/  IMAD.WIDE.U32 R72, R72, -0x326172a9, RZ ;  /* 0xcd9e8d5748487825 */ /* 0x000fe200078e00ff */
[----:B------:R-:W-:Y:S02]  /*174c0*/  PRMT R217, R76, 0x5410, R75 ;  /* 0x000054104cd97816 */ /* 0x000fe4000000004b */
[----:B------:R-:W-:Y:S01]  /*174d0*/  PRMT R77, R78, 0x7632, R77 ;  /* 0x000076324e4d7816 */ /* 0x000fe2000000004d */
[----:B------:R-:W-:Y:S01]  /*174e0*/  @!P2 HFMA2.BF16_V2 R62, -RZ.H0_H0, RZ.H0_H0, -R78.H0_H0 ;  /* 0x200000ffff3ea231 */ /* 0x000fe2000034094e */
[----:B------:R-:W-:Y:S02]  /*174f0*/  @!P3 PRMT R75, R63, 0x5410, RZ ;  /* 0x000054103f4bb816 */ /* 0x000fe400000000ff */
[----:B------:R-:W-:Y:S02]  /*17500*/  LOP3.LUT R63, R187, UR16, R178, 0x96, !PT ;  /* 0x00000010bb3f7c12 */ /* 0x000fe4000f8e96b2 */
[----:B------:R-:W-:-:S02]  /*17510*/  LOP3.LUT R186, R73, UR14, R186, 0x96, !PT ;  /* 0x0000000e49ba7c12 */ /* 0x000fc4000f8e96ba */
[----:B------:R-:W-:Y:S01]  /*17520*/  PRMT R216, R78, 0x5410, R77 ;  /* 0x000054104ed87816 */ /* 0x000fe2000000004d */
[----:B------:R-:W-:Y:S01]  /*17530*/  @!P1 HFMA2.BF16_V2 R61, -RZ.H0_H0, RZ.H0_H0, -R77.H0_H0 ;  /* 0x200000ffff3d9231 */ /* 0x000fe2000034094d */
[----:B------:R-:W-:Y:S01]  /*17540*/  @!P2 PRMT R78, R62, 0x5410, RZ ;  /* 0x000054103e4ea816 */ /* 0x000fe200000000ff */
[----:B------:R-:W-:-:S04]  /*17550*/  IMAD.WIDE.U32 R62, R63, -0x2daee0ad, RZ ;  /* 0xd2511f533f3e7825 */ /* 0x000fc800078e00ff */
[----:B------:R-:W-:Y:S01]  /*17560*/  IMAD.WIDE.U32 R186, R186, -0x2daee0ad, RZ ;  /* 0xd2511f53baba7825 */ /* 0x000fe200078e00ff */
[----:B------:R-:W-:Y:S02]  /*17570*/  @!P1 PRMT R77, R61, 0x5410, RZ ;  /* 0x000054103d4d9816 */ /* 0x000fe400000000ff */
[----:B------:R-:W-:Y:S02]  /*17580*/  LOP3.LUT R63, R63, UR13, R188, 0x96, !PT ;  /* 0x0000000d3f3f7c12 */ /* 0x000fe4000f8e96bc */
[----:B------:R-:W-:Y:S02]  /*17590*/  LOP3.LUT R61, R187, UR11, R62, 0x96, !PT ;  /* 0x0000000bbb3d7c12 */ /* 0x000fe4000f8e963e */
[C---:B------:R-:W-:Y:S01]  /*175a0*/  LOP3.LUT R67, R184.reuse, 0xffff, RZ, 0xc0, !PT ;  /* 0x0000ffffb8437812 */ /* 0x040fe200078ec0ff */
[----:B------:R-:W-:Y:S01]  /*175b0*/  IMAD.WIDE.U32 R178, R63, -0x326172a9, RZ ;  /* 0xcd9e8d573fb27825 */ /* 0x000fe200078e00ff */
[----:B------:R-:W-:Y:S02]  /*175c0*/  LOP3.LUT R62, R184, 0xff, RZ, 0xc0, !PT ;  /* 0x000000ffb83e7812 */ /* 0x000fe400078ec0ff */
[----:B------:R-:W-:Y:S01]  /*175d0*/  SHF.R.U32.HI R67, RZ, 0x8, R67 ;  /* 0x00000008ff437819 */ /* 0x000fe20000011643 */
[----:B------:R-:W-:Y:S01]  /*175e0*/  IMAD.WIDE.U32 R188, R61, -0x326172a9, RZ ;  /* 0xcd9e8d573dbc7825 */ /* 0x000fe200078e00ff */
[----:B------:R-:W-:Y:S01]  /*175f0*/  @!P4 HFMA2.BF16_V2 R64, -RZ.H0_H0, RZ.H0_H0, -R76.H0_H0 ;  /* 0x200000ffff40c231 */ /* 0x000fe2000034094c */
[----:B------:R-:W-:-:S02]  /*17600*/  ISETP.GE.U32.AND P6, PT, R251, R62, PT ;  /* 0x0000003efb00720c */ /* 0x000fc40003fc6070 */
[----:B------:R-:W-:Y:S02]  /*17610*/  LOP3.LUT R67, R67, 0xffff, RZ, 0xc0, !PT ;  /* 0x0000ffff43437812 */ /* 0x000fe400078ec0ff */
[----:B------:R-:W-:Y:S02]  /*17620*/  LOP3.LUT R63, R179, UR12, R72, 0x96, !PT ;  /* 0x0000000cb33f7c12 */ /* 0x000fe4000f8e9648 */
[----:B------:R-:W-:Y:S02]  /*17630*/  SHF.R.U32.HI R62, RZ, 0x10, R184 ;  /* 0x00000010ff3e7819 */ /* 0x000fe400000116b8 */
[----:B------:R-:W-:Y:S02]  /*17640*/  SHF.R.U32.HI R72, RZ, 0x18, R188 ;  /* 0x00000018ff487819 */ /* 0x000fe400000116bc */
[----:B------:R-:W-:Y:S02]  /*17650*/  @!P4 PRMT R76, R64, 0x5410, RZ ;  /* 0x00005410404cc816 */ /* 0x000fe400000000ff */
[----:B------:R-:W-:-:S02]  /*17660*/  SHF.R.U32.HI R184, RZ, 0x18, R184 ;  /* 0x00000018ffb87819 */ /* 0x000fc400000116b8 */
[C---:B------:R-:W-:Y:S02]  /*17670*/  ISETP.GE.U32.AND P4, PT, R251.reuse, R67, PT ;  /* 0x00000043fb00720c */ /* 0x040fe40003f86070 */
[----:B------:R-:W-:Y:S02]  /*17680*/  LOP3.LUT R64, R188, 0xff, RZ, 0xc0, !PT ;  /* 0x000000ffbc407812 */ /* 0x000fe400078ec0ff */
[----:B------:R-:W-:Y:S02]  /*17690*/  SHF.R.U32.HI R73, RZ, 0x10, R188 ;  /* 0x00000010ff497819 */ /* 0x000fe400000116bc */
[C---:B------:R-:W-:Y:S02]  /*176a0*/  ISETP.GE.U32.AND P2, PT, R251.reuse, R72, PT ;  /* 0x00000048fb00720c */ /* 0x040fe40003f46070 */
[C---:B------:R-:W-:Y:S02]  /*176b0*/  ISETP.GE.U32.AND P1, PT, R251.reuse, R184, PT ;  /* 0x000000b8fb00720c */ /* 0x040fe40003f26070 */
[----:B------:R-:W-:Y:S01]  /*176c0*/  F2FP.BF16.PACK_AB R72, R202, R183 ;  /* 0x000000b7ca48723e */ /* 0x000fe200000010ff */
[----:B------:R-:W-:Y:S01]  /*176d0*/  FADD.FTZ R184, R50, R74 ;  /* 0x0000004a32b87221 */ /* 0x000fe20000010000 */
[----:B------:R-:W-:Y:S01]  /*176e0*/  ISETP.GE.U32.AND P5, PT, R251, R64, PT ;  /* 0x00000040fb00720c */ /* 0x000fe20003fa6070 */
[----:B------:R-:W-:Y:S01]  /*176f0*/  FADD.FTZ R69, R71, R69 ;  /* 0x0000004547457221 */ /* 0x000fe20000010000 */
[----:B------:R-:W-:Y:S01]  /*17700*/  LOP3.LUT R73, R73, 0xff, RZ, 0xc0, !PT ;  /* 0x000000ff49497812 */ /* 0x000fe200078ec0ff */
[----:B------:R-:W-:Y:S01]  /*17710*/  @!P6 HFMA2.BF16_V2 R60, -RZ.H0_H0, RZ.H0_H0, -R72.H0_H0 ;  /* 0x200000ffff3ce231 */ /* 0x000fe20000340948 */
[----:B------:R-:W-:-:S02]  /*17720*/  LOP3.LUT R64, R188, 0xffff, RZ, 0xc0, !PT ;  /* 0x0000ffffbc407812 */ /* 0x000fc400078ec0ff */
[----:B------:R-:W-:Y:S02]  /*17730*/  F2FP.BF16.PACK_AB R74, R193, R194 ;  /* 0x000000c2c14a723e */ /* 0x000fe400000010ff */
[----:B------:R-:W-:Y:S02]  /*17740*/  PRMT R71, R72, 0x7632, R71 ;  /* 0x0000763248477816 */ /* 0x000fe40000000047 */
[----:B------:R-:W-:Y:S02]  /*17750*/  ISETP.GE.U32.AND P3, PT, R251, R73, PT ;  /* 0x00000049fb00720c */ /* 0x000fe40003f66070 */
[----:B------:R-:W-:Y:S02]  /*17760*/  LOP3.LUT R62, R62, 0xff, RZ, 0xc0, !PT ;  /* 0x000000ff3e3e7812 */ /* 0x000fe400078ec0ff */
[----:B------:R-:W-:Y:S02]  /*17770*/  SHF.R.U32.HI R64, RZ, 0x8, R64 ;  /* 0x00000008ff407819 */ /* 0x000fe40000011640 */
[----:B------:R-:W-:Y:S01]  /*17780*/  PRMT R73, R74, 0x7632, R73 ;  /* 0x000076324a497816 */ /* 0x000fe20000000049 */
[----:B------:R-:W-:Y:S01]  /*17790*/  @!P4 HFMA2.BF16_V2 R59, -RZ.H0_H0, RZ.H0_H0, -R71.H0_H0 ;  /* 0x200000ffff3bc231 */ /* 0x000fe20000340947 */
[----:B------:R-:W-:-:S02]  /*177a0*/  PRMT R31, R72, 0x5410, R71 ;  /* 0x00005410481f7816 */ /* 0x000fc40000000047 */
[----:B------:R-:W-:Y:S02]  /*177b0*/  @!P6 PRMT R72, R60, 0x5410, RZ ;  /* 0x000054103c48e816 */ /* 0x000fe400000000ff */
[----:B------:R-:W-:Y:S01]  /*177c0*/  ISETP.GE.U32.AND P6, PT, R251, R62, PT ;  /* 0x0000003efb00720c */ /* 0x000fe20003fc6070 */
[----:B------:R-:W-:Y:S01]  /*177d0*/  @!P1 HFMA2.BF16_V2 R56, -RZ.H0_H0, RZ.H0_H0, -R73.H0_H0 ;  /* 0x200000ffff389231 */ /* 0x000fe20000340949 */
[----:B------:R-:W-:Y:S02]  /*177e0*/  LOP3.LUT R64, R64, 0xffff, RZ, 0xc0, !PT ;  /* 0x0000ffff40407812 */ /* 0x000fe400078ec0ff */
[----:B------:R-:W-:Y:S02]  /*177f0*/  LOP3.LUT R61, R189, UR31, R178, 0x96, !PT ;  /* 0x0000001fbd3d7c12 */ /* 0x000fe4000f8e96b2 */
[----:B------:R-:W-:Y:S02]  /*17800*/  @!P4 PRMT R71, R59, 0x5410, RZ ;  /* 0x000054103b47c816 */ /* 0x000fe400000000ff */
[----:B------:R-:W-:-:S02]  /*17810*/  ISETP.GE.U32.AND P4, PT, R251, R64, PT ;  /* 0x00000040fb00720c */ /* 0x000fc40003f86070 */
[----:B------:R-:W-:Y:S02]  /*17820*/  PRMT R228, R74, 0x5410, R73 ;  /* 0x000054104ae47816 */ /* 0x000fe40000000049 */
[----:B------:R-:W-:Y:S01]  /*17830*/  F2FP.BF16.PACK_AB R64, R198, R199 ;  /* 0x000000c7c640723e */ /* 0x000fe200000010ff */
[----:B------:R-:W-:Y:S01]  /*17840*/  IMAD.WIDE.U32 R50, R63, -0x2daee0ad, RZ ;  /* 0xd2511f533f327825 */ /* 0x000fe200078e00ff */
[C---:B------:R-:W-:Y:S02]  /*17850*/  LOP3.LUT R59, R61.reuse, 0xffff, RZ, 0xc0, !PT ;  /* 0x0000ffff3d3b7812 */ /* 0x040fe400078ec0ff */
[----:B------:R-:W-:Y:S02]  /*17860*/  @!P1 PRMT R73, R56, 0x5410, RZ ;  /* 0x0000541038499816 */ /* 0x000fe400000000ff */
[----:B------:R-:W-:Y:S01]  /*17870*/  LOP3.LUT R56, R61, 0xff, RZ, 0xc0, !PT ;  /* 0x000000ff3d387812 */ /* 0x000fe200078ec0ff */
[----:B------:R-:W-:Y:S01]  /*17880*/  @!P5 HFMA2.BF16_V2 R40, -RZ.H0_H0, RZ.H0_H0, -R64.H0_H0 ;  /* 0x200000ffff28d231 */ /* 0x000fe20000340940 */
[----:B------:R-:W-:-:S02]  /*17890*/  SHF.R.U32.HI R59, RZ, 0x8, R59 ;  /* 0x00000008ff3b7819 */ /* 0x000fc4000001163b */
[C---:B------:R-:W-:Y:S01]  /*178a0*/  PRMT R63, R64.reuse, 0x7632, R63 ;  /* 0x00007632403f7816 */ /* 0x040fe2000000003f */
[----:B------:R-:W-:Y:S01]  /*178b0*/  @!P6 HFMA2.BF16_V2 R57, -RZ.H0_H0, RZ.H0_H0, -R74.H0_H0 ;  /* 0x200000ffff39e231 */ /* 0x000fe2000034094a */
[----:B------:R-:W-:Y:S02]  /*178c0*/  ISETP.GE.U32.AND P1, PT, R251, R56, PT ;  /* 0x00000038fb00720c */ /* 0x000fe40003f26070 */
[----:B------:R-:W-:Y:S02]  /*178d0*/  LOP3.LUT R56, R51, UR32, R186, 0x96, !PT ;  /* 0x0000002033387c12 */ /* 0x000fe4000f8e96ba */
[----:B------:R-:W-:Y:S02]  /*178e0*/  LOP3.LUT R59, R59, 0xffff, RZ, 0xc0, !PT ;  /* 0x0000ffff3b3b7812 */ /* 0x000fe400078ec0ff */
[----:B------:R-:W-:Y:S02]  /*178f0*/  PRMT R226, R64, 0x5410, R63 ;  /* 0x0000541040e27816 */ /* 0x000fe4000000003f */
[----:B------:R-:W-:-:S02]  /*17900*/  @!P5 PRMT R64, R40, 0x5410, RZ ;  /* 0x000054102840d816 */ /* 0x000fc400000000ff */
[----:B------:R-:W-:Y:S02]  /*17910*/  LOP3.LUT R40, R56, 0xff, RZ, 0xc0, !PT ;  /* 0x000000ff38287812 */ /* 0x000fe400078ec0ff */
[----:B------:R-:W-:Y:S02]  /*17920*/  @!P6 PRMT R74, R57, 0x5410, RZ ;  /* 0x00005410394ae816 */ /* 0x000fe400000000ff */
[C---:B------:R-:W-:Y:S01]  /*17930*/  ISETP.GE.U32.AND P6, PT, R251.reuse, R59, PT ;  /* 0x0000003bfb00720c */ /* 0x040fe20003fc6070 */
[----:B------:R-:W-:Y:S01]  /*17940*/  FADD.FTZ R62, R68, R66 ;  /* 0x00000042443e7221 */ /* 0x000fe20000010000 */
[----:B------:R-:W-:Y:S02]  /*17950*/  ISETP.GE.U32.AND P5, PT, R251, R40, PT ;  /* 0x00000028fb00720c */ /* 0x000fe40003fa6070 */
[----:B------:R-:W-:Y:S02]  /*17960*/  F2FP.BF16.PACK_AB R68, R200, R201 ;  /* 0x000000c9c844723e */ /* 0x000fe400000010ff */
[----:B------:R-:W-:-:S02]  /*17970*/  LOP3.LUT R59, R56, 0xffff, RZ, 0xc0, !PT ;  /* 0x0000ffff383b7812 */ /* 0x000fc400078ec0ff */
[----:B------:R-:W-:Y:S01]  /*17980*/  PRMT R67, R68, 0x7632, R67 ;  /* 0x0000763244437816 */ /* 0x000fe20000000043 */
[----:B------:R-:W-:Y:S01]  /*17990*/  @!P1 HFMA2.BF16_V2 R55, -RZ.H0_H0, RZ.H0_H0, -R68.H0_H0 ;  /* 0x200000ffff379231 */ /* 0x000fe20000340944 */
[----:B------:R-:W-:Y:S02]  /*179a0*/  F2FP.BF16.PACK_AB R60, R196, R197 ;  /* 0x000000c5c43c723e */ /* 0x000fe400000010ff */
[----:B------:R-:W-:Y:S01]  /*179b0*/  PRMT R225, R68, 0x5410, R67 ;  /* 0x0000541044e17816 */ /* 0x000fe20000000043 */
[----:B------:R-:W-:Y:S01]  /*179c0*/  @!P6 HFMA2.BF16_V2 R41, -RZ.H0_H0, RZ.H0_H0, -R67.H0_H0 ;  /* 0x200000ffff29e231 */ /* 0x000fe20000340943 */
[----:B------:R-:W-:Y:S01]  /*179d0*/  @!P1 PRMT R68, R55, 0x5410, RZ ;  /* 0x0000541037449816 */ /* 0x000fe200000000ff */
[----:B------:R-:W-:Y:S01]  /*179e0*/  @!P5 HFMA2.BF16_V2 R12, -RZ.H0_H0, RZ.H0_H0, -R60.H0_H0 ;  /* 0x200000ffff0cd231 */ /* 0x000fe2000034093c */
[--C-:B------:R-:W-:Y:S02]  /*179f0*/  SHF.R.U32.HI R55, RZ, 0x8, R59.reuse ;  /* 0x00000008ff377819 */ /* 0x100fe4000001163b */
[----:B------:R-:W-:Y:S01]  /*17a00*/  PRMT R59, R60, 0x7632, R59 ;  /* 0x000076323c3b7816 */ /* 0x000fe2000000003b */
[----:B------:R1:W-:Y:S01]  /*17a10*/  MUFU.EX2 R189, R208 ;  /* 0x000000d000bd7308 */ /* 0x0003e20000000800 */
[----:B------:R-:W-:-:S07]  /*17a20*/  @!P6 PRMT R67, R41, 0x5410, RZ ;  /* 0x000054102943e816 */ /* 0x000fce00000000ff */
[----:B------:R2:W-:Y:S01]  /*17a30*/  MUFU.EX2 R41, R241 ;  /* 0x000000f100297308 */ /* 0x0005e20000000800 */
[----:B-1----:R-:W-:-:S07]  /*17a40*/  PRMT R208, R60, 0x5410, R59 ;  /* 0x000054103cd07816 */ /* 0x002fce000000003b */
[----:B------:R1:W-:Y:S01]  /*17a50*/  MUFU.EX2 R186, R238 ;  /* 0x000000ee00ba7308 */ /* 0x0003e20000000800 */
[----:B------:R-:W-:Y:S02]  /*17a60*/  @!P5 PRMT R60, R12, 0x5410, RZ ;  /* 0x000054100c3cd816 */ /* 0x000fe400000000ff */
[----:B------:R-:W-:Y:S01]  /*17a70*/  LOP3.LUT R12, R50, 0xffff, RZ, 0xc0, !PT ;  /* 0x0000ffff320c7812 */ /* 0x000fe200078ec0ff */
[----:B--2---:R-:W3:Y:S04]  /*17a80*/  LDL.LU R241, [R1+0x304] ;  /* 0x0003040001f17983 */ /* 0x004ee80000300800 */
[----:B-1----:R-:W2:Y:S04]  /*17a90*/  LDL.LU R238, [R1+0x300] ;  /* 0x0003000001ee7983 */ /* 0x002ea80000300800 */
[----:B------:R-:W4:Y:S04]  /*17aa0*/  LDL.LU R51, [R1+0xa0] ;  /* 0x0000a00001337983 */ /* 0x000f280000300800 */
[----:B------:R1:W-:Y:S04]  /*17ab0*/  STG.E.U16 [R236.64+-0x100], R239 ;  /* 0xffff00efec007986 */ /* 0x0003e8000c101524 */
[----:B-1----:R-:W2:Y:S01]  /*17ac0*/  LDL.LU R239, [R1+0x2fc] ;  /* 0x0002fc0001ef7983 */ /* 0x002ea20000300800 */
[----:B------:R-:W1:Y:S01]  /*17ad0*/  MUFU.EX2 R190, R190 ;  /* 0x000000be00be7308 */ /* 0x000e620000000800 */
[----:B------:R-:W-:-:S04]  /*17ae0*/  LOP3.LUT R55, R55, 0xffff, RZ, 0xc0, !PT ;  /* 0x0000ffff37377812 */ /* 0x000fc800078ec0ff */
[----:B------:R-:W-:Y:S01]  /*17af0*/  ISETP.GE.U32.AND P1, PT, R251, R55, PT ;  /* 0x00000037fb00720c */ /* 0x000fe20003f26070 */
[----:B------:R-:W-:Y:S01]  /*17b00*/  FADD.FTZ R57, R65, R69 ;  /* 0x0000004541397221 */ /* 0x000fe20000010000 */
[----:B------:R-:W-:Y:S01]  /*17b10*/  @!P4 HFMA2.BF16_V2 R15, -RZ.H0_H0, RZ.H0_H0, -R63.H0_H0 ;  /* 0x200000ffff0fc231 */ /* 0x000fe2000034093f */
[----:B-1----:R-:W-:-:S10]  /*17b20*/  F2FP.BF16.PACK_AB R66, R189, R190 ;  /* 0x000000bebd42723e */ /* 0x002fd400000010ff */
[----:B------:R-:W-:Y:S01]  /*17b30*/  @!P1 HFMA2.BF16_V2 R0, -RZ.H0_H0, RZ.H0_H0, -R59.H0_H0 ;  /* 0x200000ffff009231 */ /* 0x000fe2000034093b */
[----:B------:R-:W-:-:S04]  /*17b40*/  PRMT R65, R66, 0x7632, R65 ;  /* 0x0000763242417816 */ /* 0x000fc80000000041 */
[----:B------:R-:W-:Y:S01]  /*17b50*/  @!P1 PRMT R59, R0, 0x5410, RZ ;  /* 0x00005410003b9816 */ /* 0x000fe200000000ff */
[----:B------:R-:W-:Y:S01]  /*17b60*/  @!P2 HFMA2.BF16_V2 R13, -RZ.H0_H0, RZ.H0_H0, -R65.H0_H0 ;  /* 0x200000ffff0da231 */ /* 0x000fe20000340941 */
[----:B------:R-:W-:Y:S02]  /*17b70*/  LOP3.LUT R0, R50, 0xff, RZ, 0xc0, !PT ;  /* 0x000000ff32007812 */ /* 0x000fe400078ec0ff */
[----:B------:R-:W-:Y:S02]  /*17b80*/  @!P4 PRMT R63, R15, 0x5410, RZ ;  /* 0x000054100f3fc816 */ /* 0x000fe400000000ff */
[----:B------:R-:W-:Y:S02]  /*17b90*/  PRMT R215, R66, 0x5410, R65 ;  /* 0x0000541042d77816 */ /* 0x000fe40000000041 */
[----:B------:R-:W-:Y:S02]  /*17ba0*/  @!P2 PRMT R65, R13, 0x5410, RZ ;  /* 0x000054100d41a816 */ /* 0x000fe400000000ff */
[----:B------:R-:W-:-:S02]  /*17bb0*/  ISETP.GE.U32.AND P4, PT, R251, R0, PT ;  /* 0x00000000fb00720c */ /* 0x000fc40003f86070 */
[--C-:B------:R-:W-:Y:S02]  /*17bc0*/  SHF.R.U32.HI R0, RZ, 0x10, R50.reuse ;  /* 0x00000010ff007819 */ /* 0x100fe40000011632 */
[----:B------:R-:W-:Y:S01]  /*17bd0*/  SHF.R.U32.HI R13, RZ, 0x18, R50 ;  /* 0x00000018ff0d7819 */ /* 0x000fe20000011632 */
[----:B------:R-:W1:Y:S01]  /*17be0*/  MUFU.EX2 R195, R195 ;  /* 0x000000c300c37308 */ /* 0x000e620000000800 */
[----:B------:R-:W-:Y:S01]  /*17bf0*/  SHF.R.U32.HI R12, RZ, 0x8, R12 ;  /* 0x00000008ff0c7819 */ /* 0x000fe2000001160c */
[----:B------:R-:W-:Y:S01]  /*17c00*/  FADD.FTZ R62, R58, R62 ;  /* 0x0000003e3a3e7221 */ /* 0x000fe20000010000 */
[----:B------:R-:W-:Y:S01]  /*17c10*/  @!P3 HFMA2.BF16_V2 R14, -RZ.H0_H0, RZ.H0_H0, -R66.H0_H0 ;  /* 0x200000ffff0eb231 */ /* 0x000fe20000340942 */
[----:B------:R-:W-:-:S04]  /*17c20*/  LOP3.LUT R0, R0, 0xff, RZ, 0xc0, !PT ;  /* 0x000000ff00007812 */ /* 0x000fc800078ec0ff */
[----:B------:R1:W1:Y:S01]  /*17c30*/  MUFU.EX2 R40, R170 ;  /* 0x000000aa00287308 */ /* 0x0002620000000800 */
[----:B------:R-:W-:Y:S01]  /*17c40*/  LOP3.LUT R12, R12, 0xffff, RZ, 0xc0, !PT ;  /* 0x0000ffff0c0c7812 */ /* 0x000fe200078ec0ff */
[----:B------:R-:W-:-:S06]  /*17c50*/  FADD.FTZ R182, R182, R57 ;  /* 0x00000039b6b67221 */ /* 0x000fcc0000010000 */
[----:B------:R-:W-:Y:S01]  /*17c60*/  MUFU.EX2 R188, R224 ;  /* 0x000000e000bc7308 */ /* 0x000fe20000000800 */
[----:B-1----:R-:W-:-:S07]  /*17c70*/  F2FP.BF16.PACK_AB R58, R41, R195 ;  /* 0x000000c3293a723e */ /* 0x002fce00000010ff */
[----:B------:R-:W1:Y:S01]  /*17c80*/  MUFU.EX2 R187, R171 ;  /* 0x000000ab00bb7308 */ /* 0x000e620000000800 */
[----:B------:R-:W-:Y:S01]  /*17c90*/  @!P3 PRMT R66, R14, 0x5410, RZ ;  /* 0x000054100e42b816 */ /* 0x000fe200000000ff */
[----:B------:R-:W-:Y:S01]  /*17ca0*/  @!P4 HFMA2.BF16_V2 R11, -RZ.H0_H0, RZ.H0_H0, -R58.H0_H0 ;  /* 0x200000ffff0bc231 */ /* 0x000fe2000034093a */
[----:B------:R-:W-:Y:S02]  /*17cb0*/  PRMT R57, R58, 0x7632, R57 ;  /* 0x000076323a397816 */ /* 0x000fe40000000039 */
[C---:B------:R-:W-:Y:S02]  /*17cc0*/  ISETP.GE.U32.AND P3, PT, R251.reuse, R12, PT ;  /* 0x0000000cfb00720c */ /* 0x040fe40003f66070 */
[----:B------:R-:W-:Y:S02]  /*17cd0*/  ISETP.GE.U32.AND P2, PT, R251, R0, PT ;  /* 0x00000000fb00720c */ /* 0x000fe40003f46070 */
[----:B------:R-:W-:Y:S02]  /*17ce0*/  SHF.R.U32.HI R12, RZ, 0x18, R56 ;  /* 0x00000018ff0c7819 */ /* 0x000fe40000011638 */
[----:B------:R-:W-:-:S02]  /*17cf0*/  SHF.R.U32.HI R14, RZ, 0x18, R61 ;  /* 0x00000018ff0e7819 */ /* 0x000fc4000001163d */
[----:B------:R-:W-:Y:S01]  /*17d00*/  PRMT R170, R58, 0x5410, R57 ;  /* 0x000054103aaa7816 */ /* 0x000fe20000000039 */
[----:B----4-:R-:W-:Y:S04]  /*17d10*/  STG.E.U16 [R236.64+-0xfe], R51 ;  /* 0xffff0233ec007986 */ /* 0x010fe8000c101524 */
[----:B------:R4:W-:Y:S04]  /*17d20*/  STG.E.U16 [R242.64+-0x100], R213 ;  /* 0xffff00d5f2007986 */ /* 0x0009e8000c101524 */
[----:B------:R1:W-:Y:S04]  /*17d30*/  STG.E.U16 [R242.64+-0xfe], R214 ;  /* 0xffff02d6f2007986 */ /* 0x0003e8000c101524 */
[----:B----4-:R-:W4:Y:S04]  /*17d40*/  LDL.LU R213, [R1+0x2f8] ;  /* 0x0002f80001d57983 */ /* 0x010f280000300800 */
[----:B-1----:R-:W4:Y:S04]  /*17d50*/  LDL.LU R214, [R1+0x2f4] ;  /* 0x0002f40001d67983 */ /* 0x002f280000300800 */
[----:B------:R-:W4:Y:S04]  /*17d60*/  LDL.LU R50, [R1+0x9c] ;  /* 0x00009c0001327983 */ /* 0x000f280000300800 */
[----:B------:R-:W4:Y:S01]  /*17d70*/  LDL.LU R51, [R1+0x94] ;  /* 0x0000940001337983 */ /* 0x000f220000300800 */
[----:B------:R-:W-:-:S02]  /*17d80*/  SHF.R.U32.HI R61, RZ, 0x10, R61 ;  /* 0x00000010ff3d7819 */ /* 0x000fc4000001163d */
[----:B------:R-:W-:Y:S01]  /*17d90*/  @!P4 PRMT R58, R11, 0x5410, RZ ;  /* 0x000054100b3ac816 */ /* 0x000fe200000000ff */
[----:B---3--:R-:W-:Y:S01]  /*17da0*/  STG.E.U16 [R240.64+-0x100], R43 ;  /* 0xffff002bf0007986 */ /* 0x008fe2000c101524 */
[----:B------:R-:W-:-:S03]  /*17db0*/  ISETP.GE.U32.AND P4, PT, R251, R12, PT ;  /* 0x0000000cfb00720c */ /* 0x000fc60003f86070 */
[----:B------:R-:W-:Y:S04]  /*17dc0*/  STG.E.U16 [R240.64+-0xfe], R42 ;  /* 0xffff022af0007986 */ /* 0x000fe8000c101524 */
[----:B--2---:R-:W-:Y:S04]  /*17dd0*/  STG.E.U16 [R238.64+-0x100], R39 ;  /* 0xffff0027ee007986 */ /* 0x004fe8000c101524 */
[----:B------:R-:W-:Y:S01]  /*17de0*/  STG.E.U16 [R238.64+-0xfe], R38 ;  /* 0xffff0226ee007986 */ /* 0x000fe2000c101524 */
[----:B------:R-:W-:-:S03]  /*17df0*/  LOP3.LUT R61, R61, 0xff, RZ, 0xc0, !PT ;  /* 0x000000ff3d3d7812 */ /* 0x000fc600078ec0ff */
[----:B------:R1:W-:Y:S01]  /*17e00*/  STG.E.U16 [R236.64+-0xf0], R169 ;  /* 0xffff10a9ec007986 */ /* 0x0003e2000c101524 */
[----:B------:R-:W-:Y:S01]  /*17e10*/  FADD.FTZ R183, R183, R62 ;  /* 0x0000003eb7b77221 */ /* 0x000fe20000010000 */
[----:B------:R-:W-:Y:S02]  /*17e20*/  F2FP.BF16.PACK_AB R0, R40, R186 ;  /* 0x000000ba2800723e */ /* 0x000fe400000010ff */
[----:B------:R-:W-:Y:S01]  /*17e30*/  F2FP.BF16.PACK_AB R62, R187, R188 ;  /* 0x000000bcbb3e723e */ /* 0x000fe200000010ff */
[----:B------:R-:W-:Y:S01]  /*17e40*/  MUFU.EX2 R192, R192 ;  /* 0x000000c000c07308 */ /* 0x000fe20000000800 */
[----:B------:R-:W-:Y:S02]  /*17e50*/  ISETP.GE.U32.AND P6, PT, R251, R61, PT ;  /* 0x0000003dfb00720c */ /* 0x000fe40003fc6070 */
[----:B------:R-:W-:Y:S01]  /*17e60*/  SHF.R.U32.HI R11, RZ, 0x10, R56 ;  /* 0x00000010ff0b7819 */ /* 0x000fe20000011638 */
[----:B------:R-:W-:Y:S01]  /*17e70*/  @!P2 HFMA2.BF16_V2 R10, -RZ.H0_H0, RZ.H0_H0, -R0.H0_H0 ;  /* 0x200000ffff0aa231 */ /* 0x000fe20000340900 */
[----:B------:R-:W-:-:S03]  /*17e80*/  PRMT R61, R62, 0x7632, R61 ;  /* 0x000076323e3d7816 */ /* 0x000fc6000000003d */
[----:B------:R-:W2:Y:S01]  /*17e90*/  MUFU.EX2 R191, R191 ;  /* 0x000000bf00bf7308 */ /* 0x000ea20000000800 */
[----:B------:R-:W-:Y:S01]  /*17ea0*/  LOP3.LUT R11, R11, 0xff, RZ, 0xc0, !PT ;  /* 0x000000ff0b0b7812 */ /* 0x000fe200078ec0ff */
[----:B------:R-:W-:Y:S01]  /*17eb0*/  @!P4 HFMA2.BF16_V2 R4, -RZ.H0_H0, RZ.H0_H0, -R61.H0_H0 ;  /* 0x200000ffff04c231 */ /* 0x000fe2000034093d */
[----:B-1----:R-:W3:Y:S01]  /*17ec0*/  LDL.LU R169, [R1+0x2f0] ;  /* 0x0002f00001a97983 */ /* 0x002ee20000300800 */
[----:B------:R-:W-:Y:S02]  /*17ed0*/  @P2 PRMT R56, R0, 0x7610, R56 ;  /* 0x0000761000382816 */ /* 0x000fe40000000038 */
[----:B------:R-:W-:Y:S02]  /*17ee0*/  @!P2 PRMT R56, R10, 0x5410, RZ ;  /* 0x000054100a38a816 */ /* 0x000fe400000000ff */
[----:B------:R-:W-:Y:S01]  /*17ef0*/  ISETP.GE.U32.AND P2, PT, R251, R11, PT ;  /* 0x0000000bfb00720c */ /* 0x000fe20003f46070 */
[----:B------:R-:W-:Y:S01]  /*17f00*/  USHF.L.U32 UR7, UR5, 0x2, URZ ;  /* 0x0000000205077899 */ /* 0x000fe2000800063f */
[----:B------:R-:W-:Y:S01]  /*17f10*/  PRMT R171, R62, 0x5410, R61 ;  /* 0x000054103eab7816 */ /* 0x000fe2000000003d */
[----:B------:R-:W-:Y:S01]  /*17f20*/  FADD.FTZ R70, R53, R70 ;  /* 0x0000004635467221 */ /* 0x000fe20000010000 */
[----:B------:R-:W-:Y:S01]  /*17f30*/  @!P4 PRMT R61, R4, 0x5410, RZ ;  /* 0x00005410043dc816 */ /* 0x000fe200000000ff */
[----:B------:R-:W-:Y:S01]  /*17f40*/  IMAD.U32 R4, RZ, RZ, UR29 ;  /* 0x0000001dff047e24 */ /* 0x000fe2000f8e00ff */
[----:B------:R-:W-:Y:S01]  /*17f50*/  ISETP.GE.U32.AND P5, PT, R251, R14, PT ;  /* 0x0000000efb00720c */ /* 0x000fe20003fa6070 */
[----:B------:R-:W-:Y:S01]  /*17f60*/  FADD.FTZ R185, R49, R70 ;  /* 0x0000004631b97221 */ /* 0x000fe20000010000 */
[----:B--2---:R-:W-:-:S02]  /*17f70*/  F2FP.BF16.PACK_AB R70, R191, R192 ;  /* 0x000000c0bf46723e */ /* 0x004fc400000010ff */
[----:B------:R-:W-:Y:S02]  /*17f80*/  LOP3.LUT R4, R233, UR7, R4, 0x96, !PT ;  /* 0x00000007e9047c12 */ /* 0x000fe4000f8e9604 */
[----:B------:R-:W-:Y:S01]  /*17f90*/  PRMT R69, R70, 0x7632, R69 ;  /* 0x0000763246457816 */ /* 0x000fe20000000045 */
[----:B------:R-:W-:Y:S02]  /*17fa0*/  @!P2 HFMA2.BF16_V2 R5, -RZ.H0_H0, RZ.H0_H0, -R62.H0_H0 ;  /* 0x200000ffff05a231 */ /* 0x000fe4000034093e */
[----:B------:R-:W-:Y:S01]  /*17fb0*/  IMAD.WIDE.U32 R10, R4, -0x326172a9, RZ ;  /* 0xcd9e8d57040a7825 */ /* 0x000fe200078e00ff */
[----:B------:R-:W-:Y:S01]  /*17fc0*/  LOP3.LUT R4, R235, UR19, R232, 0x96, !PT ;  /* 0x00000013eb047c12 */ /* 0x000fe2000f8e96e8 */
[----:B------:R-:W-:Y:S01]  /*17fd0*/  @!P6 HFMA2.BF16_V2 R7, -RZ.H0_H0, RZ.H0_H0, -R70.H0_H0 ;  /* 0x200000ffff07e231 */ /* 0x000fe20000340946 */
[----:B------:R-:W-:Y:S01]  /*17fe0*/  @!P2 PRMT R62, R5, 0x5410, RZ ;  /* 0x00005410053ea816 */ /* 0x000fe200000000ff */
[----:B------:R-:W-:Y:S01]  /*17ff0*/  @!P5 HFMA2.BF16_V2 R6, -RZ.H0_H0, RZ.H0_H0, -R69.H0_H0 ;  /* 0x200000ffff06d231 */ /* 0x000fe20000340945 */
[----:B------:R-:W-:Y:S01]  /*18000*/  LOP3.LUT R5, R11, UR20, R166, 0x96, !PT ;  /* 0x000000140b057c12 */ /* 0x000fe2000f8e96a6 */
[----:B------:R-:W-:Y:S01]  /*18010*/  IMAD.WIDE.U32 R38, R4, -0x326172a9, RZ ;  /* 0xcd9e8d5704267825 */ /* 0x000fe200078e00ff */
[----:B------:R-:W-:-:S02]  /*18020*/  PRMT R224, R70, 0x5410, R69 ;  /* 0x0000541046e07816 */ /* 0x000fc40000000045 */
[----:B------:R-:W-:Y:S02]  /*18030*/  @!P6 PRMT R70, R7, 0x5410, RZ ;  /* 0x000054100746e816 */ /* 0x000fe400000000ff */
[----:B------:R-:W-:Y:S01]  /*18040*/  @!P5 PRMT R69, R6, 0x5410, RZ ;  /* 0x000054100645d816 */ /* 0x000fe200000000ff */
[----:B------:R-:W-:Y:S01]  /*18050*/  IMAD.WIDE.U32 R6, R5, -0x2daee0ad, RZ ;  /* 0xd2511f5305067825 */ /* 0x000fe200078e00ff */
[----:B------:R-:W-:Y:S02]  /*18060*/  LOP3.LUT R5, R39, UR18, R10, 0x96, !PT ;  /* 0x0000001227057c12 */ /* 0x000fe4000f8e960a */
[----:B------:R-:W-:Y:S02]  /*18070*/  ISETP.GE.U32.AND P1, PT, R251, R13, PT ;  /* 0x0000000dfb00720c */ /* 0x000fe40003f26070 */
[----:B------:R-:W-:Y:S01]  /*18080*/  LOP3.LUT R4, R7, UR17, R234, 0x96, !PT ;  /* 0x0000001107047c12 */ /* 0x000fe2000f8e96ea */
[----:B------:R-:W-:-:S04]  /*18090*/  IMAD.WIDE.U32 R14, R5, -0x2daee0ad, RZ ;  /* 0xd2511f53050e7825 */ /* 0x000fc800078e00ff */
[----:B------:R-:W-:Y:S01]  /*180a0*/  IMAD.WIDE.U32 R12, R4, -0x326172a9, RZ ;  /* 0xcd9e8d57040c7825 */ /* 0x000fe200078e00ff */
[----:B------:R-:W-:Y:S01]  /*180b0*/  LOP3.LUT R4, R15, UR15, R6, 0x96, !PT ;  /* 0x0000000f0f047c12 */ /* 0x000fe2000f8e9606 */
[----:B------:R-:W-:-:S04]  /*180c0*/  @!P3 HFMA2.BF16_V2 R8, -RZ.H0_H0, RZ.H0_H0, -R57.H0_H0 ;  /* 0x200000ffff08b231 */ /* 0x000fc80000340939 */
[----:B------:R-:W-:Y:S01]  /*180d0*/  IMAD.WIDE.U32 R6, R4, -0x326172a9, RZ ;  /* 0xcd9e8d5704067825 */ /* 0x000fe200078e00ff */
[----:B------:R-:W-:Y:S01]  /*180e0*/  @!P1 HFMA2.BF16_V2 R9, -RZ.H0_H0, RZ.H0_H0, -R0.H1_H1 ;  /* 0x200000ffff099231 */ /* 0x000fe20000360900 */
[----:B------:R-:W-:-:S03]  /*180f0*/  LOP3.LUT R5, R13, UR16, R38, 0x96, !PT ;  /* 0x000000100d057c12 */ /* 0x000fc6000f8e9626 */
[----:B------:R-:W-:Y:S02]  /*18100*/  LOP3.LUT R4, R7, UR14, R12, 0x96, !PT ;  /* 0x0000000e07047c12 */ /* 0x000fe4000f8e960c */
[----:B------:R-:W-:Y:S02]  /*18110*/  @P1 PRMT R55, R0, 0x7632, R55 ;  /* 0x0000763200371816 */ /* 0x000fe40000000037 */
[----:B------:R-:W-:Y:S01]  /*18120*/  @!P1 PRMT R55, R9, 0x5410, RZ ;  /* 0x0000541009379816 */ /* 0x000fe200000000ff */
[----:B------:R-:W-:Y:S01]  /*18130*/  IMAD.WIDE.U32 R42, R4, -0x2daee0ad, RZ ;  /* 0xd2511f53042a7825 */ /* 0x000fe200078e00ff */
[----:B------:R-:W-:-:S03]  /*18140*/  @!P3 PRMT R57, R8, 0x5410, RZ ;  /* 0x000054100839b816 */ /* 0x000fc600000000ff */
[----:B------:R-:W-:-:S05]  /*18150*/  IMAD.WIDE.U32 R8, R5, -0x2daee0ad, RZ ;  /* 0xd2511f5305087825 */ /* 0x000fca00078e00ff */
[----:B------:R-:W-:Y:S02]  /*18160*/  LOP3.LUT R5, R9, UR13, R14, 0x96, !PT ;  /* 0x0000000d09057c12 */ /* 0x000fe4000f8e960e */
[----:B------:R-:W-:-:S03]  /*18170*/  LOP3.LUT R4, R43, UR11, R8, 0x96, !PT ;  /* 0x0000000b2b047c12 */ /* 0x000fc6000f8e9608 */
[----:B------:R-:W-:-:S04]  /*18180*/  IMAD.WIDE.U32 R8, R5, -0x326172a9, RZ ;  /* 0xcd9e8d5705087825 */ /* 0x000fc800078e00ff */
[----:B------:R-:W-:Y:S01]  /*18190*/  IMAD.WIDE.U32 R12, R4, -0x326172a9, RZ ;  /* 0xcd9e8d57040c7825 */ /* 0x000fe200078e00ff */
[----:B------:R-:W-:-:S04]  /*181a0*/  LOP3.LUT R235, R9, UR12, R6, 0x96, !PT ;  /* 0x0000000c09eb7c12 */ /* 0x000fc8000f8e9606 */
[----:B------:R-:W-:Y:S02]  /*181b0*/  LOP3.LUT R7, R13, UR31, R8, 0x96, !PT ;  /* 0x0000001f0d077c12 */ /* 0x000fe4000f8e9608 */
[C---:B------:R-:W-:Y:S02]  /*181c0*/  LOP3.LUT R8, R12.reuse, 0xffff, RZ, 0xc0, !PT ;  /* 0x0000ffff0c087812 */ /* 0x040fe400078ec0ff */
[----:B------:R-:W-:Y:S02]  /*181d0*/  SHF.R.U32.HI R4, RZ, 0x10, R12 ;  /* 0x00000010ff047819 */ /* 0x000fe4000001160c */
[----:B------:R-:W-:Y:S02]  /*181e0*/  LOP3.LUT R6, R12, 0xff, RZ, 0xc0, !PT ;  /* 0x000000ff0c067812 */ /* 0x000fe400078ec0ff */
[----:B------:R-:W-:Y:S02]  /*181f0*/  SHF.R.U32.HI R8, RZ, 0x8, R8 ;  /* 0x00000008ff087819 */ /* 0x000fe40000011608 */
[----:B------:R-:W-:-:S02]  /*18200*/  SHF.R.U32.HI R5, RZ, 0x18, R12 ;  /* 0x00000018ff057819 */ /* 0x000fc4000001160c */
[----:B------:R-:W-:Y:S02]  /*18210*/  LOP3.LUT R4, R4, 0xff, RZ, 0xc0, !PT ;  /* 0x000000ff04047812 */ /* 0x000fe400078ec0ff */
[----:B------:R-:W-:Y:S02]  /*18220*/  PRMT R6, R6, 0x5410, R8 ;  /* 0x0000541006067816 */ /* 0x000fe40000000008 */
[C---:B------:R-:W-:Y:S02]  /*18230*/  LOP3.LUT R8, R7.reuse, 0xffff, RZ, 0xc0, !PT ;  /* 0x0000ffff07087812 */ /* 0x040fe400078ec0ff */
[----:B------:R-:W-:Y:S02]  /*18240*/  PRMT R4, R4, 0x5410, R5 ;  /* 0x0000541004047816 */ /* 0x000fe40000000005 */
[----:B------:R-:W-:Y:S02]  /*18250*/  SHF.R.U32.HI R8, RZ, 0x8, R8 ;  /* 0x00000008ff087819 */ /* 0x000fe40000011608 */
[----:B------:R-:W-:-:S04]  /*18260*/  LOP3.LUT R5, R7, 0xff, RZ, 0xc0, !PT ;  /* 0x000000ff07057812 */ /* 0x000fc800078ec0ff */
[----:B------:R-:W-:Y:S02]  /*18270*/  PRMT R5, R5, 0x5410, R8 ;  /* 0x0000541005057816 */ /* 0x000fe40000000008 */
[----:B------:R-:W-:Y:S02]  /*18280*/  SHF.R.U32.HI R8, RZ, 0x10, R7 ;  /* 0x00000010ff087819 */ /* 0x000fe40000011607 */
[----:B------:R-:W-:Y:S02]  /*18290*/  PRMT R251, R251, 0x7054, R251 ;  /* 0x00007054fbfb7816 */ /* 0x000fe400000000fb */
[----:B------:R-:W-:Y:S02]  /*182a0*/  SHF.R.U32.HI R7, RZ, 0x18, R7 ;  /* 0x00000018ff077819 */ /* 0x000fe40000011607 */
[----:B------:R-:W-:Y:S01]  /*182b0*/  LOP3.LUT R8, R8, 0xff, RZ, 0xc0, !PT ;  /* 0x000000ff08087812 */ /* 0x000fe200078ec0ff */
[----:B------:R-:W-:-:S03]  /*182c0*/  HSET2.LE.AND R4, R4, R251, PT ;  /* 0x000000fb04047233 */ /* 0x000fc60003803000 */
[----:B------:R-:W-:Y:S01]  /*182d0*/  PRMT R7, R8, 0x5410, R7 ;  /* 0x0000541008077816 */ /* 0x000fe20000000007 */
[----:B------:R-:W-:-:S04]  /*182e0*/  HSET2.LE.AND R8, R5, R251, PT ;  /* 0x000000fb05087233 */ /* 0x000fc80003803000 */
[----:B------:R-:W-:Y:S01]  /*182f0*/  HSET2.LE.AND R5, R7, R251, PT ;  /* 0x000000fb07057233 */ /* 0x000fe20003803000 */
[----:B----4-:R-:W-:Y:S02]  /*18300*/  LOP3.LUT R7, R4, R51, RZ, 0xc0, !PT ;  /* 0x0000003304077212 */ /* 0x010fe400078ec0ff */
[----:B------:R-:W-:Y:S02]  /*18310*/  LOP3.LUT R4, R8, R214, RZ, 0xc0, !PT ;  /* 0x000000d608047212 */ /* 0x000fe400078ec0ff */
[----:B------:R-:W2:Y:S01]  /*18320*/  LDL.LU R214, [R1+0x2ec] ;  /* 0x0002ec0001d67983 */ /* 0x000ea20000300800 */
[----:B------:R-:W-:-:S03]  /*18330*/  LOP3.LUT R5, R5, R213, RZ, 0xc0, !PT ;  /* 0x000000d505057212 */ /* 0x000fc600078ec0ff */
[----:B------:R-:W4:Y:S01]  /*18340*/  LDL.LU R213, [R1+0x2e8] ;  /* 0x0002e80001d57983 */ /* 0x000f220000300800 */
[----:B------:R-:W-:-:S04]  /*18350*/  FADD.FTZ R184, R52, R184 ;  /* 0x000000b834b87221 */ /* 0x000fc80000010000 */
[----:B------:R-:W-:Y:S02]  /*18360*/  FADD.FTZ R184, R48, R184 ;  /* 0x000000b830b87221 */ /* 0x000fe40000010000 */
[----:B------:R-:W-:Y:S01]  /*18370*/  IMAD.WIDE.U32 R48, R230, -0x326172a9, RZ ;  /* 0xcd9e8d57e6307825 */ /* 0x000fe200078e00ff */
[----:B------:R-:W-:-:S05]  /*18380*/  HSET2.LE.AND R6, R6, R251, PT ;  /* 0x000000fb06067233 */ /* 0x000fca0003803000 */
[----:B------:R-:W-:Y:S02]  /*18390*/  LOP3.LUT R6, R6, R50, RZ, 0xc0, !PT ;  /* 0x0000003206067212 */ /* 0x000fe400078ec0ff */
[----:B------:R-:W-:Y:S02]  /*183a0*/  LOP3.LUT R9, R11, UR20, R48, 0x96, !PT ;  /* 0x000000140b097c12 */ /* 0x000fe4000f8e9630 */
[----:B---3--:R-:W-:-:S05]  /*183b0*/  LOP3.LUT R8, R49, R169, RZ, 0x3c, !PT ;  /* 0x000000a931087212 */ /* 0x008fca00078e3cff */
[----:B------:R-:W-:-:S05]  /*183c0*/  IMAD.WIDE.U32 R52, R8, -0x2daee0ad, RZ ;  /* 0xd2511f5308347825 */ /* 0x000fca00078e00ff */
[----:B------:R-:W-:-:S05]  /*183d0*/  LOP3.LUT R8, R53, UR19, R232, 0x96, !PT ;  /* 0x0000001335087c12 */ /* 0x000fca000f8e96e8 */
        /* <DEDUP_REMOVED lines=10> */
[----:B------:R-:W-:Y:S02]  /*18480*/  IMAD.MOV.U32 R232, RZ, RZ, R45 ;  /* 0x000000ffffe87224 */ /* 0x000fe400078e002d */
[----:B------:R-:W-:Y:S02]  /*18490*/  IMAD.MOV.U32 R15, RZ, RZ, R44 ;  /* 0x000000ffff0f7224 */ /* 0x000fe400078e002c */
[----:B------:R-:W-:-:S04]  /*184a0*/  IMAD.WIDE.U32 R10, R8, -0x2daee0ad, RZ ;  /* 0xd2511f53080a7825 */ /* 0x000fc800078e00ff */
[----:B------:R-:W-:-:S05]  /*184b0*/  IMAD.WIDE.U32 R44, R9, -0x2daee0ad, RZ ;  /* 0xd2511f53092c7825 */ /* 0x000fca00078e00ff */
[----:B------:R-:W-:-:S05]  /*184c0*/  LOP3.LUT R9, R45, UR11, R10, 0x96, !PT ;  /* 0x0000000b2d097c12 */ /* 0x000fca000f8e960a */
[----:B------:R-:W-:-:S05]  /*184d0*/  IMAD.WIDE.U32 R12, R9, -0x326172a9, RZ ;  /* 0xcd9e8d57090c7825 */ /* 0x000fca00078e00ff */
[C---:B------:R-:W-:Y:S02]  /*184e0*/  LOP3.LUT R10, R12.reuse, 0xffff, RZ, 0xc0, !PT ;  /* 0x0000ffff0c0a7812 */ /* 0x040fe400078ec0ff */
[----:B------:R-:W-:Y:S02]  /*184f0*/  LOP3.LUT R9, R12, 0xff, RZ, 0xc0, !PT ;  /* 0x000000ff0c097812 */ /* 0x000fe400078ec0ff */
[----:B------:R-:W-:-:S04]  /*18500*/  SHF.R.U32.HI R10, RZ, 0x8, R10 ;  /* 0x00000008ff0a7819 */ /* 0x000fc8000001160a */
[----:B------:R-:W-:Y:S02]  /*18510*/  PRMT R9, R9, 0x5410, R10 ;  /* 0x0000541009097816 */ /* 0x000fe4000000000a */
[----:B------:R-:W-:-:S03]  /*18520*/  LOP3.LUT R8, R11, UR13, R14, 0x96, !PT ;  /* 0x0000000d0b087c12 */ /* 0x000fc6000f8e960e */
[----:B------:R-:W-:-:S05]  /*18530*/  HSET2.LE.AND R9, R9, R251, PT ;  /* 0x000000fb09097233 */ /* 0x000fca0003803000 */
[----:B------:R-:W-:Y:S01]  /*18540*/  LOP3.LUT R10, R9, R180, RZ, 0xc0, !PT ;  /* 0x000000b4090a7212 */ /* 0x000fe200078ec0ff */
[----:B------:R-:W-:Y:S01]  /*18550*/  IMAD.WIDE.U32 R180, R8, -0x326172a9, RZ ;  /* 0xcd9e8d5708b47825 */ /* 0x000fe200078e00ff */
[--C-:B------:R-:W-:Y:S02]  /*18560*/  SHF.R.U32.HI R8, RZ, 0x10, R12.reuse ;  /* 0x00000010ff087819 */ /* 0x100fe4000001160c */
[----:B------:R-:W-:Y:S02]  /*18570*/  SHF.R.U32.HI R11, RZ, 0x18, R12 ;  /* 0x00000018ff0b7819 */ /* 0x000fe4000001160c */
[----:B------:R-:W-:-:S04]  /*18580*/  LOP3.LUT R8, R8, 0xff, RZ, 0xc0, !PT ;  /* 0x000000ff08087812 */ /* 0x000fc800078ec0ff */
[----:B------:R-:W-:Y:S02]  /*18590*/  PRMT R8, R8, 0x5410, R11 ;  /* 0x0000541008087816 */ /* 0x000fe4000000000b */
[----:B------:R-:W-:-:S03]  /*185a0*/  LOP3.LUT R9, R13, UR31, R180, 0x96, !PT ;  /* 0x0000001f0d097c12 */ /* 0x000fc6000f8e96b4 */
[----:B------:R-:W-:Y:S01]  /*185b0*/  HSET2.LE.AND R8, R8, R251, PT ;  /* 0x000000fb08087233 */ /* 0x000fe20003803000 */
[----:B------:R-:W-:-:S04]  /*185c0*/  LOP3.LUT R12, R9, 0xffff, RZ, 0xc0, !PT ;  /* 0x0000ffff090c7812 */ /* 0x000fc800078ec0ff */
[----:B------:R-:W-:Y:S02]  /*185d0*/  LOP3.LUT R11, R8, R15, RZ, 0xc0, !PT ;  /* 0x0000000f080b7212 */ /* 0x000fe400078ec0ff */
[----:B------:R-:W-:Y:S02]  /*185e0*/  SHF.R.U32.HI R12, RZ, 0x8, R12 ;  /* 0x00000008ff0c7819 */ /* 0x000fe4000001160c */
[----:B------:R-:W-:-:S04]  /*185f0*/  LOP3.LUT R8, R9, 0xff, RZ, 0xc0, !PT ;  /* 0x000000ff09087812 */ /* 0x000fc800078ec0ff */
[----:B------:R-:W-:Y:S02]  /*18600*/  PRMT R8, R8, 0x5410, R12 ;  /* 0x0000541008087816 */ /* 0x000fe4000000000c */
[--C-:B------:R-:W-:Y:S02]  /*18610*/  SHF.R.U32.HI R12, RZ, 0x10, R9.reuse ;  /* 0x00000010ff0c7819 */ /* 0x100fe40000011609 */
[----:B------:R-:W-:Y:S02]  /*18620*/  SHF.R.U32.HI R9, RZ, 0x18, R9 ;  /* 0x00000018ff097819 */ /* 0x000fe40000011609 */
[----:B------:R-:W-:-:S04]  /*18630*/  LOP3.LUT R12, R12, 0xff, RZ, 0xc0, !PT ;  /* 0x000000ff0c0c7812 */ /* 0x000fc800078ec0ff */
[----:B------:R-:W-:Y:S01]  /*18640*/  PRMT R9, R12, 0x5410, R9 ;  /* 0x000054100c097816 */ /* 0x000fe20000000009 */
[----:B------:R-:W-:-:S04]  /*18650*/  HSET2.LE.AND R8, R8, R251, PT ;  /* 0x000000fb08087233 */ /* 0x000fc80003803000 */
[----:B------:R-:W-:Y:S01]  /*18660*/  HSET2.LE.AND R9, R9, R251, PT ;  /* 0x000000fb09097233 */ /* 0x000fe20003803000 */
[----:B------:R-:W-:-:S04]  /*18670*/  LOP3.LUT R8, R8, R232, RZ, 0xc0, !PT ;  /* 0x000000e808087212 */ /* 0x000fc800078ec0ff */
[----:B------:R-:W-:Y:S01]  /*18680*/  LOP3.LUT R9, R9, R29, RZ, 0xc0, !PT ;  /* 0x0000001d09097212 */ /* 0x000fe200078ec0ff */
[----:B--2---:R-:W1:Y:S02]  /*18690*/  LDSM.16.MT88.4 R12, [R214+0x4000] ;  /* 0x00400000d60c783b */ /* 0x004e640000004200 */
[-C--:B-1----:R-:W-:Y:S08]  /*186a0*/  HMMA.16816.F32.BF16 R144, R4, R12.reuse, R144 ;  /* 0x0000000c0490723c */ /* 0x082ff00000041890 */
[C---:B------:R-:W-:Y:S08]  /*186b0*/  HMMA.16816.F32.BF16 R132, R8.reuse, R12, R132 ;  /* 0x0000000c0884723c */ /* 0x040ff00000041884 */
[-C--:B------:R-:W-:Y:S08]  /*186c0*/  HMMA.16816.F32.BF16 R136, R8, R14.reuse, R136 ;  /* 0x0000000e0888723c */ /* 0x080ff00000041888 */
[C---:B------:R-:W-:Y:S01]  /*186d0*/  HMMA.16816.F32.BF16 R152, R4.reuse, R14, R152 ;  /* 0x0000000e0498723c */ /* 0x040fe20000041898 */
[----:B----4-:R-:W1:Y:S07]  /*186e0*/  LDSM.16.MT88.4 R12, [R213+0x4000] ;  /* 0x00400000d50c783b */ /* 0x010e6e0000004200 */
[-C--:B-1----:R-:W-:Y:S08]  /*186f0*/  HMMA.16816.F32.BF16 R156, R4, R12.reuse, R156 ;  /* 0x0000000c049c723c */ /* 0x082ff0000004189c */
[C---:B------:R-:W-:Y:S07]  /*18700*/  HMMA.16816.F32.BF16 R140, R8.reuse, R12, R140 ;  /* 0x0000000c088c723c */ /* 0x040fee000004188c */
[----:B------:R-:W-:Y:S01]  /*18710*/  IMAD.MOV.U32 R13, RZ, RZ, R181 ;  /* 0x000000ffff0d7224 */ /* 0x000fe200078e00b5 */
[-C--:B------:R-:W-:Y:S07]  /*18720*/  HMMA.16816.F32.BF16 R148, R8, R14.reuse, R148 ;  /* 0x0000000e0894723c */ /* 0x080fee0000041894 */
[----:B------:R-:W-:Y:S01]  /*18730*/  IMAD.MOV.U32 R10, RZ, RZ, R178 ;  /* 0x000000ffff0a7224 */ /* 0x000fe200078e00b2 */
[----:B------:R-:W-:Y:S07]  /*18740*/  HMMA.16816.F32.BF16 R160, R4, R14, R160 ;  /* 0x0000000e04a0723c */ /* 0x000fee00000418a0 */
[----:B------:R-:W-:-:S05]  /*18750*/  LOP3.LUT R4, R13, UR12, R10, 0x96, !PT ;  /* 0x0000000c0d047c12 */ /* 0x000fca000f8e960a */
[----:B------:R-:W-:-:S05]  /*18760*/  IMAD.WIDE.U32 R8, R4, -0x2daee0ad, RZ ;  /* 0xd2511f5304087825 */ /* 0x000fca00078e00ff */
[----:B------:R-:W-:Y:S02]  /*18770*/  SHF.R.U32.HI R4, RZ, 0x10, R8 ;  /* 0x00000010ff047819 */ /* 0x000fe40000011608 */
[----:B------:R-:W-:Y:S02]  /*18780*/  LOP3.LUT R7, R8, 0xffff, RZ, 0xc0, !PT ;  /* 0x0000ffff08077812 */ /* 0x000fe400078ec0ff */
[----:B------:R-:W-:Y:S02]  /*18790*/  LOP3.LUT R6, R9, UR32, R44, 0x96, !PT ;  /* 0x0000002009067c12 */ /* 0x000fe4000f8e962c */
[----:B------:R-:W-:Y:S02]  /*187a0*/  SHF.R.U32.HI R9, RZ, 0x18, R8 ;  /* 0x00000018ff097819 */ /* 0x000fe40000011608 */
[----:B------:R-:W-:Y:S02]  /*187b0*/  LOP3.LUT R4, R4, 0xff, RZ, 0xc0, !PT ;  /* 0x000000ff04047812 */ /* 0x000fe400078ec0ff */
[----:B------:R-:W-:-:S02]  /*187c0*/  SHF.R.U32.HI R7, RZ, 0x8, R7 ;  /* 0x00000008ff077819 */ /* 0x000fc40000011607 */
[----:B------:R-:W-:Y:S02]  /*187d0*/  LOP3.LUT R5, R8, 0xff, RZ, 0xc0, !PT ;  /* 0x000000ff08057812 */ /* 0x000fe400078ec0ff */
[----:B------:R-:W-:Y:S02]  /*187e0*/  PRMT R4, R4, 0x5410, R9 ;  /* 0x0000541004047816 */ /* 0x000fe40000000009 */
[----:B------:R-:W-:-:S03]  /*187f0*/  PRMT R5, R5, 0x5410, R7 ;  /* 0x0000541005057816 */ /* 0x000fc60000000007 */
[--C-:B------:R-:W-:Y:S01]  /*18800*/  HSET2.LE.AND R4, R4, R251.reuse, PT ;  /* 0x000000fb04047233 */ /* 0x100fe20003803000 */
[----:B------:R-:W-:Y:S01]  /*18810*/  IMAD.MOV.U32 R12, RZ, RZ, R180 ;  /* 0x000000ffff0c7224 */ /* 0x000fe200078e00b4 */
[----:B------:R-:W-:Y:S01]  /*18820*/  HSET2.LE.AND R5, R5, R251, PT ;  /* 0x000000fb05057233 */ /* 0x000fe20003803000 */
[----:B------:R-:W2:Y:S01]  /*18830*/  LDL.LU.64 R180, [R1+0x2e0] ;  /* 0x0002e00001b47983 */ /* 0x000ea20000300a00 */
[----:B------:R-:W-:Y:S01]  /*18840*/  IMAD.MOV.U32 R11, RZ, RZ, R179 ;  /* 0x000000ffff0b7224 */ /* 0x000fe200078e00b3 */
[----:B------:R-:W-:Y:S02]  /*18850*/  LOP3.LUT R15, R4, R21, RZ, 0xc0, !PT ;  /* 0x00000015040f7212 */ /* 0x000fe400078ec0ff */
[----:B------:R-:W3:Y:S01]  /*18860*/  LDL.LU.64 R178, [R1+0x2d8] ;  /* 0x0002d80001b27983 */ /* 0x000ee20000300a00 */
[----:B------:R-:W-:-:S03]  /*18870*/  LOP3.LUT R14, R5, R26, RZ, 0xc0, !PT ;  /* 0x0000001a050e7212 */ /* 0x000fc600078ec0ff */
[----:B------:R-:W4:Y:S04]  /*18880*/  LDL.LU R21, [R1+0x6c] ;  /* 0x00006c0001157983 */ /* 0x000f280000300800 */
[----:B------:R-:W2:Y:S04]  /*18890*/  LDL.LU R26, [R1+0x64] ;  /* 0x00006400011a7983 */ /* 0x000ea80000300800 */
[----:B------:R-:W3:Y:S01]  /*188a0*/  LDL.LU R29, [R1+0x60] ;  /* 0x00006000011d7983 */ /* 0x000ee20000300800 */
[C---:B------:R-:W-:Y:S02]  /*188b0*/  LOP3.LUT R8, R6.reuse, 0xffff, RZ, 0xc0, !PT ;  /* 0x0000ffff06087812 */ /* 0x040fe400078ec0ff */
[----:B------:R-:W-:-:S02]  /*188c0*/  LOP3.LUT R7, R6, 0xff, RZ, 0xc0, !PT ;  /* 0x000000ff06077812 */ /* 0x000fc400078ec0ff */
[----:B------:R-:W-:Y:S02]  /*188d0*/  SHF.R.U32.HI R8, RZ, 0x8, R8 ;  /* 0x00000008ff087819 */ /* 0x000fe40000011608 */
[----:B------:R-:W-:Y:S02]  /*188e0*/  SHF.R.U32.HI R13, RZ, 0x10, R6 ;  /* 0x00000010ff0d7819 */ /* 0x000fe40000011606 */
[----:B------:R-:W-:Y:S02]  /*188f0*/  PRMT R7, R7, 0x5410, R8 ;  /* 0x0000541007077816 */ /* 0x000fe40000000008 */
[----:B------:R-:W-:Y:S01]  /*18900*/  SHF.R.U32.HI R6, RZ, 0x18, R6 ;  /* 0x00000018ff067819 */ /* 0x000fe20000011606 */
[----:B------:R-:W1:Y:S01]  /*18910*/  LDSM.16.MT88.4 R8, [R214+0x4400] ;  /* 0x00440000d608783b */ /* 0x000e620000004200 */
[----:B------:R-:W-:Y:S01]  /*18920*/  LOP3.LUT R13, R13, 0xff, RZ, 0xc0, !PT ;  /* 0x000000ff0d0d7812 */ /* 0x000fe200078ec0ff */
[----:B------:R-:W-:-:S03]  /*18930*/  HSET2.LE.AND R7, R7, R251, PT ;  /* 0x000000fb07077233 */ /* 0x000fc60003803000 */
[----:B------:R-:W-:Y:S02]  /*18940*/  PRMT R13, R13, 0x5410, R6 ;  /* 0x000054100d0d7816 */ /* 0x000fe40000000006 */
[----:B------:R-:W-:Y:S02]  /*18950*/  LOP3.LUT R12, R7, R23, RZ, 0xc0, !PT ;  /* 0x00000017070c7212 */ /* 0x000fe400078ec0ff */
[----:B------:R-:W1:Y:S01]  /*18960*/  LDSM.16.MT88.4 R4, [R213+0x4400] ;  /* 0x00440000d504783b */ /* 0x000e620000004200 */
[----:B------:R-:W-:-:S05]  /*18970*/  HSET2.LE.AND R13, R13, R251, PT ;  /* 0x000000fb0d0d7233 */ /* 0x000fca0003803000 */
[----:B------:R-:W-:Y:S01]  /*18980*/  LOP3.LUT R13, R13, R22, RZ, 0xc0, !PT ;  /* 0x000000160d0d7212 */ /* 0x000fe200078ec0ff */
[----:B------:R-:W-:-:S05]  /*18990*/  IMAD.WIDE.U32 R22, R235, -0x2daee0ad, RZ ;  /* 0xd2511f53eb167825 */ /* 0x000fca00078e00ff */
[----:B------:R-:W-:-:S04]  /*189a0*/  LOP3.LUT R232, R22, 0xffff, RZ, 0xc0, !PT ;  /* 0x0000ffff16e87812 */ /* 0x000fc800078ec0ff */
[----:B------:R-:W-:Y:S01]  /*189b0*/  SHF.R.U32.HI R232, RZ, 0x8, R232 ;  /* 0x00000008ffe87819 */ /* 0x000fe200000116e8 */
[C---:B-1----:R-:W-:Y:S08]  /*189c0*/  HMMA.16816.F32.BF16 R132, R12.reuse, R8, R132 ;  /* 0x000000080c84723c */ /* 0x042ff00000041884 */
[C---:B------:R-:W-:Y:S08]  /*189d0*/  HMMA.16816.F32.BF16 R136, R12.reuse, R10, R136 ;  /* 0x0000000a0c88723c */ /* 0x040ff00000041888 */
[C---:B------:R-:W-:Y:S08]  /*189e0*/  HMMA.16816.F32.BF16 R140, R12.reuse, R4, R140 ;  /* 0x000000040c8c723c */ /* 0x040ff0000004188c */
[----:B------:R-:W-:Y:S07]  /*189f0*/  HMMA.16816.F32.BF16 R148, R12, R6, R148 ;  /* 0x000000060c94723c */ /* 0x000fee0000041894 */
[----:B------:R-:W-:-:S02]  /*18a00*/  SHF.R.U32.HI R12, RZ, 0x10, R22 ;  /* 0x00000010ff0c7819 */ /* 0x000fc40000011616 */
[----:B------:R-:W-:Y:S02]  /*18a10*/  LOP3.LUT R15, R23, UR32, R42, 0x96, !PT ;  /* 0x00000020170f7c12 */ /* 0x000fe4000f8e962a */
[----:B------:R-:W-:Y:S02]  /*18a20*/  SHF.R.U32.HI R14, RZ, 0x18, R22 ;  /* 0x00000018ff0e7819 */ /* 0x000fe40000011616 */
[----:B------:R-:W-:Y:S02]  /*18a30*/  LOP3.LUT R12, R12, 0xff, RZ, 0xc0, !PT ;  /* 0x000000ff0c0c7812 */ /* 0x000fe400078ec0ff */
[----:B------:R-:W-:Y:S02]  /*18a40*/  LOP3.LUT R13, R22, 0xff, RZ, 0xc0, !PT ;  /* 0x000000ff160d7812 */ /* 0x000fe400078ec0ff */
[----:B------:R-:W-:Y:S02]  /*18a50*/  LOP3.LUT R235, R15, 0xffff, RZ, 0xc0, !PT ;  /* 0x0000ffff0feb7812 */ /* 0x000fe400078ec0ff */
[----:B------:R-:W-:-:S02]  /*18a60*/  PRMT R12, R12, 0x5410, R14 ;  /* 0x000054100c0c7816 */ /* 0x000fc4000000000e */
[----:B------:R-:W-:Y:S02]  /*18a70*/  PRMT R13, R13, 0x5410, R232 ;  /* 0x000054100d0d7816 */ /* 0x000fe400000000e8 */
[----:B------:R-:W-:Y:S02]  /*18a80*/  SHF.R.U32.HI R14, RZ, 0x10, R15 ;  /* 0x00000010ff0e7819 */ /* 0x000fe4000001160f */
[----:B------:R-:W-:Y:S02]  /*18a90*/  LOP3.LUT R232, R15, 0xff, RZ, 0xc0, !PT ;  /* 0x000000ff0fe87812 */ /* 0x000fe400078ec0ff */
[----:B------:R-:W-:Y:S02]  /*18aa0*/  SHF.R.U32.HI R235, RZ, 0x8, R235 ;  /* 0x00000008ffeb7819 */ /* 0x000fe400000116eb */
[----:B------:R-:W-:Y:S02]  /*18ab0*/  SHF.R.U32.HI R15, RZ, 0x18, R15 ;  /* 0x00000018ff0f7819 */ /* 0x000fe4000001160f */
[----:B------:R-:W-:-:S02]  /*18ac0*/  LOP3.LUT R14, R14, 0xff, RZ, 0xc0, !PT ;  /* 0x000000ff0e0e7812 */ /* 0x000fc400078ec0ff */
[----:B------:R-:W-:Y:S01]  /*18ad0*/  PRMT R232, R232, 0x5410, R235 ;  /* 0x00005410e8e87816 */ /* 0x000fe200000000eb */
[--C-:B------:R-:W-:Y:S01]  /*18ae0*/  HSET2.LE.AND R13, R13, R251.reuse, PT ;  /* 0x000000fb0d0d7233 */ /* 0x100fe20003803000 */
[----:B------:R-:W-:Y:S01]  /*18af0*/  PRMT R15, R14, 0x5410, R15 ;  /* 0x000054100e0f7816 */ /* 0x000fe2000000000f */
[--C-:B------:R-:W-:Y:S02]  /*18b00*/  HSET2.LE.AND R12, R12, R251.reuse, PT ;  /* 0x000000fb0c0c7233 */ /* 0x100fe40003803000 */
[--C-:B------:R-:W-:Y:S01]  /*18b10*/  HSET2.LE.AND R232, R232, R251.reuse, PT ;  /* 0x000000fbe8e87233 */ /* 0x100fe20003803000 */
[----:B----4-:R-:W-:Y:S01]  /*18b20*/  LOP3.LUT R14, R13, R21, RZ, 0xc0, !PT ;  /* 0x000000150d0e7212 */ /* 0x010fe200078ec0ff */
[----:B------:R-:W-:Y:S01]  /*18b30*/  HSET2.LE.AND R13, R15, R251, PT ;  /* 0x000000fb0f0d7233 */ /* 0x000fe20003803000 */
[----:B--2---:R-:W-:Y:S02]  /*18b40*/  LOP3.LUT R15, R12, R26, RZ, 0xc0, !PT ;  /* 0x0000001a0c0f7212 */ /* 0x004fe400078ec0ff */
[----:B---3--:R-:W-:-:S02]  /*18b50*/  LOP3.LUT R12, R232, R29, RZ, 0xc0, !PT ;  /* 0x0000001de80c7212 */ /* 0x008fc400078ec0ff */
[----:B------:R-:W2:Y:S04]  /*18b60*/  LDL.LU R29, [R1+0x44] ;  /* 0x00004400011d7983 */ /* 0x000ea80000300800 */
[----:B------:R-:W3:Y:S01]  /*18b70*/  LDL.LU R26, [R1+0x48] ;  /* 0x00004800011a7983 */ /* 0x000ee20000300800 */
[----:B------:R-:W-:-:S07]  /*18b80*/  LOP3.LUT R13, R13, R20, RZ, 0xc0, !PT ;  /* 0x000000140d0d7212 */ /* 0x000fce00078ec0ff */
[----:B------:R-:W-:Y:S07]  /*18b90*/  HMMA.16816.F32.BF16 R156, R12, R4, R156 ;  /* 0x000000040c9c723c */ /* 0x000fee000004189c */
[----:B------:R-:W-:-:S05]  /*18ba0*/  LOP3.LUT R4, R233, UR6, RZ, 0x3c, !PT ;  /* 0x00000006e9047c12 */ /* 0x000fca000f8e3cff */
[----:B------:R-:W-:Y:S01]  /*18bb0*/  IMAD.WIDE.U32 R44, R4, -0x326172a9, RZ ;  /* 0xcd9e8d57042c7825 */ /* 0x000fe200078e00ff */
[C---:B------:R-:W-:Y:S04]  /*18bc0*/  HMMA.16816.F32.BF16 R144, R12.reuse, R8, R144 ;  /* 0x000000080c90723c */ /* 0x040fe80000041890 */
[----:B------:R-:W-:Y:S02]  /*18bd0*/  LOP3.LUT R5, R45, UR20, R48, 0x96, !PT ;  /* 0x000000142d057c12 */ /* 0x000fe4000f8e9630 */
[----:B------:R-:W-:Y:S02]  /*18be0*/  LOP3.LUT R4, R51, UR18, R44, 0x96, !PT ;  /* 0x0000001233047c12 */ /* 0x000fe4000f8e962c */
        /* <DEDUP_REMOVED lines=12> */
[----:B------:R-:W-:-:S05]  /*18cb0*/  LOP3.LUT R5, R43, UR11, R8, 0x96, !PT ;  /* 0x0000000b2b057c12 */ /* 0x000fca000f8e9608 */
[----:B------:R-:W-:Y:S01]  /*18cc0*/  IMAD.WIDE.U32 R6, R5, -0x326172a9, RZ ;  /* 0xcd9e8d5705067825 */ /* 0x000fe200078e00ff */
[----:B------:R-:W-:Y:S01]  /*18cd0*/  HMMA.16816.F32.BF16 R152, R12, R10, R152 ;  /* 0x0000000a0c98723c */ /* 0x000fe20000041898 */
[----:B------:R-:W1:Y:S02]  /*18ce0*/  LDSM.16.MT88.4 R8, [R214+0x4800] ;  /* 0x00480000d608783b */ /* 0x000e640000004200 */
[----:B------:R-:W-:Y:S01]  /*18cf0*/  IMAD.WIDE.U32 R20, R4, -0x326172a9, RZ ;  /* 0xcd9e8d5704147825 */ /* 0x000fe200078e00ff */
[----:B------:R-:W-:-:S03]  /*18d00*/  LOP3.LUT R5, R6, 0xffff, RZ, 0xc0, !PT ;  /* 0x0000ffff06057812 */ /* 0x000fc600078ec0ff */
[----:B------:R-:W-:Y:S02]  /*18d10*/  LOP3.LUT R14, R6, 0xff, RZ, 0xc0, !PT ;  /* 0x000000ff060e7812 */ /* 0x000fe400078ec0ff */
[----:B------:R-:W-:Y:S02]  /*18d20*/  SHF.R.U32.HI R5, RZ, 0x8, R5 ;  /* 0x00000008ff057819 */ /* 0x000fe40000011605 */
[----:B------:R-:W-:Y:S02]  /*18d30*/  LOP3.LUT R4, R7, UR31, R20, 0x96, !PT ;  /* 0x0000001f07047c12 */ /* 0x000fe4000f8e9614 */
[----:B------:R-:W-:Y:S02]  /*18d40*/  PRMT R14, R14, 0x5410, R5 ;  /* 0x000054100e0e7816 */ /* 0x000fe40000000005 */
[----:B------:R-:W-:Y:S02]  /*18d50*/  LOP3.LUT R5, R4, 0xffff, RZ, 0xc0, !PT ;  /* 0x0000ffff04057812 */ /* 0x000fe400078ec0ff */
[----:B------:R-:W-:-:S02]  /*18d60*/  SHF.R.U32.HI R15, RZ, 0x10, R6 ;  /* 0x00000010ff0f7819 */ /* 0x000fc40000011606 */
[----:B------:R-:W-:Y:S02]  /*18d70*/  SHF.R.U32.HI R13, RZ, 0x10, R4 ;  /* 0x00000010ff0d7819 */ /* 0x000fe40000011604 */
[----:B------:R-:W-:Y:S02]  /*18d80*/  LOP3.LUT R12, R4, 0xff, RZ, 0xc0, !PT ;  /* 0x000000ff040c7812 */ /* 0x000fe400078ec0ff */
[----:B------:R-:W-:Y:S02]  /*18d90*/  SHF.R.U32.HI R6, RZ, 0x18, R6 ;  /* 0x00000018ff067819 */ /* 0x000fe40000011606 */
[----:B------:R-:W-:Y:S02]  /*18da0*/  SHF.R.U32.HI R4, RZ, 0x18, R4 ;  /* 0x00000018ff047819 */ /* 0x000fe40000011604 */
[----:B------:R-:W-:Y:S02]  /*18db0*/  SHF.R.U32.HI R5, RZ, 0x8, R5 ;  /* 0x00000008ff057819 */ /* 0x000fe40000011605 */
[----:B------:R-:W-:-:S02]  /*18dc0*/  LOP3.LUT R15, R15, 0xff, RZ, 0xc0, !PT ;  /* 0x000000ff0f0f7812 */ /* 0x000fc400078ec0ff */
[----:B------:R-:W-:Y:S02]  /*18dd0*/  LOP3.LUT R13, R13, 0xff, RZ, 0xc0, !PT ;  /* 0x000000ff0d0d7812 */ /* 0x000fe400078ec0ff */
[----:B------:R-:W-:Y:S02]  /*18de0*/  PRMT R15, R15, 0x5410, R6 ;  /* 0x000054100f0f7816 */ /* 0x000fe40000000006 */
[----:B------:R-:W-:Y:S02]  /*18df0*/  PRMT R12, R12, 0x5410, R5 ;  /* 0x000054100c0c7816 */ /* 0x000fe40000000005 */
[----:B------:R-:W-:Y:S02]  /*18e00*/  PRMT R13, R13, 0x5410, R4 ;  /* 0x000054100d0d7816 */ /* 0x000fe40000000004 */
[----:B------:R-:W4:Y:S01]  /*18e10*/  LDSM.16.MT88.4 R4, [R213+0x4800] ;  /* 0x00480000d504783b */ /* 0x000f220000004200 */
[--C-:B------:R-:W-:Y:S02]  /*18e20*/  HSET2.LE.AND R14, R14, R251.reuse, PT ;  /* 0x000000fb0e0e7233 */ /* 0x100fe40003803000 */
[----:B------:R-:W-:-:S02]  /*18e30*/  HSET2.LE.AND R15, R15, R251, PT ;  /* 0x000000fb0f0f7233 */ /* 0x000fc40003803000 */
[--C-:B------:R-:W-:Y:S02]  /*18e40*/  HSET2.LE.AND R12, R12, R251.reuse, PT ;  /* 0x000000fb0c0c7233 */ /* 0x100fe40003803000 */
[----:B------:R-:W-:Y:S01]  /*18e50*/  HSET2.LE.AND R13, R13, R251, PT ;  /* 0x000000fb0d0d7233 */ /* 0x000fe20003803000 */
[----:B------:R-:W-:Y:S02]  /*18e60*/  LOP3.LUT R14, R14, R17, RZ, 0xc0, !PT ;  /* 0x000000110e0e7212 */ /* 0x000fe400078ec0ff */
[----:B------:R-:W-:Y:S01]  /*18e70*/  LOP3.LUT R15, R15, R25, RZ, 0xc0, !PT ;  /* 0x000000190f0f7212 */ /* 0x000fe200078ec0ff */
[----:B------:R-:W3:Y:S01]  /*18e80*/  LDL.LU R17, [R1+0x2d0] ;  /* 0x0002d00001117983 */ /* 0x000ee20000300800 */
[----:B------:R-:W-:Y:S02]  /*18e90*/  LOP3.LUT R12, R12, R28, RZ, 0xc0, !PT ;  /* 0x0000001c0c0c7212 */ /* 0x000fe400078ec0ff */
[----:B------:R-:W-:Y:S01]  /*18ea0*/  LOP3.LUT R13, R13, R27, RZ, 0xc0, !PT ;  /* 0x0000001b0d0d7212 */ /* 0x000fe200078ec0ff */
[----:B------:R-:W3:Y:S06]  /*18eb0*/  LDL.LU R25, [R1+0x2cc] ;  /* 0x0002cc0001197983 */ /* 0x000eec0000300800 */
[C---:B-1----:R-:W-:Y:S08]  /*18ec0*/  HMMA.16816.F32.BF16 R132, R12.reuse, R8, R132 ;  /* 0x000000080c84723c */ /* 0x042ff00000041884 */
[C---:B------:R-:W-:Y:S08]  /*18ed0*/  HMMA.16816.F32.BF16 R136, R12.reuse, R10, R136 ;  /* 0x0000000a0c88723c */ /* 0x040ff00000041888 */
[C---:B----4-:R-:W-:Y:S08]  /*18ee0*/  HMMA.16816.F32.BF16 R140, R12.reuse, R4, R140 ;  /* 0x000000040c8c723c */ /* 0x050ff0000004188c */
[----:B------:R-:W-:Y:S07]  /*18ef0*/  HMMA.16816.F32.BF16 R148, R12, R6, R148 ;  /* 0x000000060c94723c */ /* 0x000fee0000041894 */
[----:B------:R-:W-:-:S02]  /*18f00*/  LOP3.LUT R12, R45, UR20, R166, 0x96, !PT ;  /* 0x000000142d0c7c12 */ /* 0x000fc4000f8e96a6 */
[----:B------:R-:W-:-:S03]  /*18f10*/  LOP3.LUT R13, R39, UR18, R44, 0x96, !PT ;  /* 0x00000012270d7c12 */ /* 0x000fc6000f8e962c */
[----:B------:R-:W-:-:S05]  /*18f20*/  IMAD.WIDE.U32 R44, R12, -0x2daee0ad, RZ ;  /* 0xd2511f530c2c7825 */ /* 0x000fca00078e00ff */
[----:B------:R-:W-:Y:S01]  /*18f30*/  LOP3.LUT R12, R45, UR17, R234, 0x96, !PT ;  /* 0x000000112d0c7c12 */ /* 0x000fe2000f8e96ea */
[----:B------:R-:W-:Y:S01]  /*18f40*/  IMAD.WIDE.U32 R14, R13, -0x2daee0ad, RZ ;  /* 0xd2511f530d0e7825 */ /* 0x000fe200078e00ff */
[----:B--2---:R1:W-:Y:S03]  /*18f50*/  STG.E.U16 [R236.64+-0xee], R29 ;  /* 0xffff121dec007986 */ /* 0x0043e6000c101524 */
[----:B-1----:R-:W-:Y:S01]  /*18f60*/  IMAD.WIDE.U32 R28, R12, -0x326172a9, RZ ;  /* 0xcd9e8d570c1c7825 */ /* 0x002fe200078e00ff */
[----:B------:R-:W-:-:S04]  /*18f70*/  LOP3.LUT R12, R15, UR15, R44, 0x96, !PT ;  /* 0x0000000f0f0c7c12 */ /* 0x000fc8000f8e962c */
[----:B------:R-:W-:-:S05]  /*18f80*/  LOP3.LUT R13, R29, UR16, R38, 0x96, !PT ;  /* 0x000000101d0d7c12 */ /* 0x000fca000f8e9626 */
[----:B------:R-:W-:-:S05]  /*18f90*/  IMAD.WIDE.U32 R44, R13, -0x2daee0ad, RZ ;  /* 0xd2511f530d2c7825 */ /* 0x000fca00078e00ff */
[----:B------:R-:W-:Y:S01]  /*18fa0*/  LOP3.LUT R13, R45, UR13, R14, 0x96, !PT ;  /* 0x0000000d2d0d7c12 */ /* 0x000fe2000f8e960e */
[----:B------:R-:W-:-:S05]  /*18fb0*/  IMAD.WIDE.U32 R14, R12, -0x326172a9, RZ ;  /* 0xcd9e8d570c0e7825 */ /* 0x000fca00078e00ff */
[----:B------:R-:W-:-:S05]  /*18fc0*/  LOP3.LUT R12, R15, UR14, R28, 0x96, !PT ;  /* 0x0000000e0f0c7c12 */ /* 0x000fca000f8e961c */
[----:B------:R-:W-:Y:S01]  /*18fd0*/  IMAD.WIDE.U32 R28, R12, -0x2daee0ad, RZ ;  /* 0xd2511f530c1c7825 */ /* 0x000fe200078e00ff */
[----:B---3--:R1:W-:Y:S04]  /*18fe0*/  STG.E.U16 [R242.64+-0xf0], R26 ;  /* 0xffff101af2007986 */ /* 0x0083e8000c101524 */
[----:B------:R-:W-:-:S05]  /*18ff0*/  LOP3.LUT R12, R29, UR11, R44, 0x96, !PT ;  /* 0x0000000b1d0c7c12 */ /* 0x000fca000f8e962c */
[----:B------:R-:W-:-:S04]  /*19000*/  IMAD.WIDE.U32 R44, R12, -0x326172a9, RZ ;  /* 0xcd9e8d570c2c7825 */ /* 0x000fc800078e00ff */
[----:B-1----:R-:W-:-:S04]  /*19010*/  IMAD.WIDE.U32 R26, R13, -0x326172a9, RZ ;  /* 0xcd9e8d570d1a7825 */ /* 0x002fc800078e00ff */
[----:B------:R-:W-:Y:S02]  /*19020*/  IMAD.MOV.U32 R12, RZ, RZ, R26 ;  /* 0x000000ffff0c7224 */ /* 0x000fe400078e001a */
[----:B------:R-:W-:Y:S01]  /*19030*/  IMAD.MOV.U32 R13, RZ, RZ, R27 ;  /* 0x000000ffff0d7224 */ /* 0x000fe200078e001b */
[----:B------:R-:W-:Y:S01]  /*19040*/  LOP3.LUT R235, R44, 0xffff, RZ, 0xc0, !PT ;  /* 0x0000ffff2ceb7812 */ /* 0x000fe200078ec0ff */
[----:B------:R-:W2:Y:S01]  /*19050*/  LDL.LU R27, [R1+0x2c8] ;  /* 0x0002c800011b7983 */ /* 0x000ea20000300800 */
[----:B------:R-:W-:Y:S02]  /*19060*/  LOP3.LUT R15, R45, UR31, R12, 0x96, !PT ;  /* 0x0000001f2d0f7c12 */ /* 0x000fe4000f8e960c */
[----:B------:R-:W-:Y:S02]  /*19070*/  SHF.R.U32.HI R12, RZ, 0x10, R44 ;  /* 0x00000010ff0c7819 */ /* 0x000fe4000001162c */
[----:B------:R-:W-:Y:S02]  /*19080*/  LOP3.LUT R232, R13, UR12, R14, 0x96, !PT ;  /* 0x0000000c0de87c12 */ /* 0x000fe4000f8e960e */
[----:B------:R-:W-:-:S02]  /*19090*/  SHF.R.U32.HI R14, RZ, 0x18, R44 ;  /* 0x00000018ff0e7819 */ /* 0x000fc4000001162c */
[----:B------:R-:W-:Y:S02]  /*190a0*/  LOP3.LUT R12, R12, 0xff, RZ, 0xc0, !PT ;  /* 0x000000ff0c0c7812 */ /* 0x000fe400078ec0ff */
[----:B------:R-:W-:Y:S02]  /*190b0*/  LOP3.LUT R13, R44, 0xff, RZ, 0xc0, !PT ;  /* 0x000000ff2c0d7812 */ /* 0x000fe400078ec0ff */
[----:B------:R-:W-:Y:S01]  /*190c0*/  SHF.R.U32.HI R235, RZ, 0x8, R235 ;  /* 0x00000008ffeb7819 */ /* 0x000fe200000116eb */
[----:B------:R-:W3:Y:S01]  /*190d0*/  LDL.LU.64 R44, [R1+0x2c0] ;  /* 0x0002c000012c7983 */ /* 0x000ee20000300a00 */
[----:B------:R-:W-:Y:S02]  /*190e0*/  PRMT R12, R12, 0x5410, R14 ;  /* 0x000054100c0c7816 */ /* 0x000fe4000000000e */
[----:B------:R-:W-:Y:S02]  /*190f0*/  LOP3.LUT R26, R15, 0xffff, RZ, 0xc0, !PT ;  /* 0x0000ffff0f1a7812 */ /* 0x000fe400078ec0ff */
[----:B------:R-:W-:-:S02]  /*19100*/  SHF.R.U32.HI R14, RZ, 0x10, R15 ;  /* 0x00000010ff0e7819 */ /* 0x000fc4000001160f */
[----:B------:R-:W-:Y:S02]  /*19110*/  PRMT R13, R13, 0x5410, R235 ;  /* 0x000054100d0d7816 */ /* 0x000fe400000000eb */
[----:B------:R-:W-:Y:S02]  /*19120*/  SHF.R.U32.HI R26, RZ, 0x8, R26 ;  /* 0x00000008ff1a7819 */ /* 0x000fe4000001161a */
[----:B------:R-:W-:Y:S02]  /*19130*/  LOP3.LUT R235, R15, 0xff, RZ, 0xc0, !PT ;  /* 0x000000ff0feb7812 */ /* 0x000fe400078ec0ff */
[----:B------:R-:W-:Y:S02]  /*19140*/  LOP3.LUT R14, R14, 0xff, RZ, 0xc0, !PT ;  /* 0x000000ff0e0e7812 */ /* 0x000fe400078ec0ff */
[----:B------:R-:W-:Y:S02]  /*19150*/  SHF.R.U32.HI R15, RZ, 0x18, R15 ;  /* 0x00000018ff0f7819 */ /* 0x000fe4000001160f */
[----:B------:R-:W-:-:S02]  /*19160*/  PRMT R235, R235, 0x5410, R26 ;  /* 0x00005410ebeb7816 */ /* 0x000fc4000000001a */
[----:B------:R-:W4:Y:S01]  /*19170*/  LDL.LU R26, [R1+0x2bc] ;  /* 0x0002bc00011a7983 */ /* 0x000f220000300800 */
[----:B------:R-:W-:-:S03]  /*19180*/  PRMT R15, R14, 0x5410, R15 ;  /* 0x000054100e0f7816 */ /* 0x000fc6000000000f */
[----:B------:R-:W2:Y:S01]  /*19190*/  LDL.LU R14, [R1+0x58] ;  /* 0x00005800010e7983 */ /* 0x000ea20000300800 */
[--C-:B------:R-:W-:Y:S02]  /*191a0*/  HSET2.LE.AND R13, R13, R251.reuse, PT ;  /* 0x000000fb0d0d7233 */ /* 0x100fe40003803000 */
[----:B------:R-:W-:-:S03]  /*191b0*/  HSET2.LE.AND R12, R12, R251, PT ;  /* 0x000000fb0c0c7233 */ /* 0x000fc60003803000 */
[----:B--2---:R-:W-:Y:S01]  /*191c0*/  LOP3.LUT R14, R13, R14, RZ, 0xc0, !PT ;  /* 0x0000000e0d0e7212 */ /* 0x004fe200078ec0ff */
[--C-:B------:R-:W-:Y:S02]  /*191d0*/  HSET2.LE.AND R13, R15, R251.reuse, PT ;  /* 0x000000fb0f0d7233 */ /* 0x100fe40003803000 */
[----:B------:R-:W2:Y:S01]  /*191e0*/  LDL.LU R15, [R1+0x54] ;  /* 0x00005400010f7983 */ /* 0x000ea20000300800 */
[----:B------:R-:W-:Y:S01]  /*191f0*/  HSET2.LE.AND R235, R235, R251, PT ;  /* 0x000000fbebeb7233 */ /* 0x000fe20003803000 */
[----:B--2---:R-:W-:Y:S02]  /*19200*/  LOP3.LUT R15, R12, R15, RZ, 0xc0, !PT ;  /* 0x0000000f0c0f7212 */ /* 0x004fe400078ec0ff */
[----:B------:R-:W2:Y:S01]  /*19210*/  LDL.LU R12, [R1+0x50] ;  /* 0x00005000010c7983 */ /* 0x000ea20000300800 */
[----:B----4-:R-:W-:-:S03]  /*19220*/  LOP3.LUT R13, R13, R26, RZ, 0xc0, !PT ;  /* 0x0000001a0d0d7212 */ /* 0x010fc600078ec0ff */
[----:B------:R-:W4:Y:S01]  /*19230*/  LDL.LU R26, [R1+0x2b8] ;  /* 0x0002b800011a7983 */ /* 0x000f220000300800 */
[----:B--2---:R-:W-:-:S07]  /*19240*/  LOP3.LUT R12, R235, R12, RZ, 0xc0, !PT ;  /* 0x0000000ceb0c7212 */ /* 0x004fce00078ec0ff */
[C---:B------:R-:W-:Y:S07]  /*19250*/  HMMA.16816.F32.BF16 R156, R12.reuse, R4, R156 ;  /* 0x000000040c9c723c */ /* 0x040fee000004189c */
[----:B------:R-:W-:Y:S01]  /*19260*/  LOP3.LUT R4, R21, UR12, R22, 0x96, !PT ;  /* 0x0000000c15047c12 */ /* 0x000fe2000f8e9616 */
[C---:B------:R-:W-:Y:S01]  /*19270*/  HMMA.16816.F32.BF16 R144, R12.reuse, R8, R144 ;  /* 0x000000080c90723c */ /* 0x040fe20000041890 */
[----:B------:R-:W2:Y:S04]  /*19280*/  LDL.LU.64 R22, [R1+0x2b0] ;  /* 0x0002b00001167983 */ /* 0x000ea80000300a00 */
[----:B------:R-:W2:Y:S03]  /*19290*/  LDL.LU R21, [R1+0x2a8] ;  /* 0x0002a80001157983 */ /* 0x000ea60000300800 */
[C---:B------:R-:W-:Y:S01]  /*192a0*/  HMMA.16816.F32.BF16 R152, R12.reuse, R10, R152 ;  /* 0x0000000a0c98723c */ /* 0x040fe20000041898 */
[----:B------:R-:W1:Y:S07]  /*192b0*/  LDSM.16.MT88.4 R8, [R214+0x4c00] ;  /* 0x004c0000d608783b */ /* 0x000e6e0000004200 */
[----:B------:R-:W-:Y:S07]  /*192c0*/  HMMA.16816.F32.BF16 R160, R12, R6, R160 ;  /* 0x000000060ca0723c */ /* 0x000fee00000418a0 */
[----:B------:R-:W-:-:S05]  /*192d0*/  IMAD.WIDE.U32 R14, R4, -0x2daee0ad, RZ ;  /* 0xd2511f53040e7825 */ /* 0x000fca00078e00ff */
[----:B------:R-:W-:Y:S02]  /*192e0*/  LOP3.LUT R4, R14, 0xffff, RZ, 0xc0, !PT ;  /* 0x0000ffff0e047812 */ /* 0x000fe400078ec0ff */
[----:B------:R-:W-:Y:S02]  /*192f0*/  LOP3.LUT R15, R15, UR32, R42, 0x96, !PT ;  /* 0x000000200f0f7c12 */ /* 0x000fe4000f8e962a */
[----:B------:R-:W3:Y:S02]  /*19300*/  LDL.LU.64 R42, [R1+0x2a0] ;  /* 0x0002a000012a7983 */ /* 0x000ee40000300a00 */
[C---:B------:R-:W-:Y:S02]  /*19310*/  LOP3.LUT R20, R15.reuse, 0xffff, RZ, 0xc0, !PT ;  /* 0x0000ffff0f147812 */ /* 0x040fe400078ec0ff */
[----:B------:R-:W-:Y:S02]  /*19320*/  LOP3.LUT R235, R15, 0xff, RZ, 0xc0, !PT ;  /* 0x000000ff0feb7812 */ /* 0x000fe400078ec0ff */
[----:B------:R-:W-:-:S04]  /*19330*/  SHF.R.U32.HI R20, RZ, 0x8, R20 ;  /* 0x00000008ff147819 */ /* 0x000fc80000011614 */
[----:B------:R-:W-:Y:S02]  /*19340*/  PRMT R235, R235, 0x5410, R20 ;  /* 0x00005410ebeb7816 */ /* 0x000fe40000000014 */
[----:B------:R-:W3:Y:S01]  /*19350*/  LDL.LU R20, [R1+0x298] ;  /* 0x0002980001147983 */ /* 0x000ee20000300800 */
[----:B------:R-:W-:Y:S02]  /*19360*/  SHF.R.U32.HI R4, RZ, 0x8, R4 ;  /* 0x00000008ff047819 */ /* 0x000fe40000011604 */
[----:B------:R-:W-:-:S04]  /*19370*/  LOP3.LUT R13, R14, 0xff, RZ, 0xc0, !PT ;  /* 0x000000ff0e0d7812 */ /* 0x000fc800078ec0ff */
[----:B------:R-:W-:Y:S02]  /*19380*/  PRMT R13, R13, 0x5410, R4 ;  /* 0x000054100d0d7816 */ /* 0x000fe40000000004 */
[----:B------:R-:W4:Y:S01]  /*19390*/  LDSM.16.MT88.4 R4, [R213+0x4c00] ;  /* 0x004c0000d504783b */ /* 0x000f220000004200 */
[--C-:B------:R-:W-:Y:S02]  /*193a0*/  SHF.R.U32.HI R12, RZ, 0x10, R14.reuse ;  /* 0x00000010ff0c7819 */ /* 0x100fe4000001160e */
[----:B------:R-:W-:Y:S02]  /*193b0*/  SHF.R.U32.HI R14, RZ, 0x18, R14 ;  /* 0x00000018ff0e7819 */ /* 0x000fe4000001160e */
[----:B------:R-:W-:-:S04]  /*193c0*/  LOP3.LUT R12, R12, 0xff, RZ, 0xc0, !PT ;  /* 0x000000ff0c0c7812 */ /* 0x000fc800078ec0ff */
[----:B------:R-:W-:Y:S02]  /*193d0*/  PRMT R12, R12, 0x5410, R14 ;  /* 0x000054100c0c7816 */ /* 0x000fe4000000000e */
[--C-:B------:R-:W-:Y:S02]  /*193e0*/  SHF.R.U32.HI R14, RZ, 0x10, R15.reuse ;  /* 0x00000010ff0e7819 */ /* 0x100fe4000001160f */
[----:B------:R-:W-:Y:S02]  /*193f0*/  SHF.R.U32.HI R15, RZ, 0x18, R15 ;  /* 0x00000018ff0f7819 */ /* 0x000fe4000001160f */
[----:B------:R-:W-:Y:S01]  /*19400*/  LOP3.LUT R14, R14, 0xff, RZ, 0xc0, !PT ;  /* 0x000000ff0e0e7812 */ /* 0x000fe200078ec0ff */
[----:B------:R-:W-:-:S03]  /*19410*/  HSET2.LE.AND R13, R13, R251, PT ;  /* 0x000000fb0d0d7233 */ /* 0x000fc60003803000 */
[----:B------:R-:W-:Y:S01]  /*19420*/  PRMT R15, R14, 0x5410, R15 ;  /* 0x000054100e0f7816 */ /* 0x000fe2000000000f */
[--C-:B------:R-:W-:Y:S01]  /*19430*/  HSET2.LE.AND R12, R12, R251.reuse, PT ;  /* 0x000000fb0c0c7233 */ /* 0x100fe20003803000 */
[----:B------:R-:W-:Y:S01]  /*19440*/  LOP3.LUT R14, R13, R37, RZ, 0xc0, !PT ;  /* 0x000000250d0e7212 */ /* 0x000fe200078ec0ff */
[--C-:B------:R-:W-:Y:S02]  /*19450*/  HSET2.LE.AND R235, R235, R251.reuse, PT ;  /* 0x000000fbebeb7233 */ /* 0x100fe40003803000 */
[----:B------:R-:W-:Y:S01]  /*19460*/  HSET2.LE.AND R13, R15, R251, PT ;  /* 0x000000fb0f0d7233 */ /* 0x000fe20003803000 */
[----:B------:R-:W-:Y:S02]  /*19470*/  LOP3.LUT R15, R12, R36, RZ, 0xc0, !PT ;  /* 0x000000240c0f7212 */ /* 0x000fe400078ec0ff */
[----:B------:R-:W-:Y:S02]  /*19480*/  LOP3.LUT R12, R235, R33, RZ, 0xc0, !PT ;  /* 0x00000021eb0c7212 */ /* 0x000fe400078ec0ff */
[----:B------:R-:W-:Y:S01]  /*19490*/  LOP3.LUT R13, R13, R24, RZ, 0xc0, !PT ;  /* 0x000000180d0d7212 */ /* 0x000fe200078ec0ff */
[----:B------:R-:W-:-:S06]  /*194a0*/  IMAD.WIDE.U32 R36, R232, -0x2daee0ad, RZ ;  /* 0xd2511f53e8247825 */ /* 0x000fcc00078e00ff */
[----:B-1----:R-:W-:Y:S01]  /*194b0*/  HMMA.16816.F32.BF16 R132, R12, R8, R132 ;  /* 0x000000080c84723c */ /* 0x002fe20000041884 */
[----:B------:R-:W-:-:S07]  /*194c0*/  LOP3.LUT R29, R37, UR32, R28, 0x96, !PT ;  /* 0x00000020251d7c12 */ /* 0x000fce000f8e961c */
[C---:B------:R-:W-:Y:S08]  /*194d0*/  HMMA.16816.F32.BF16 R136, R12.reuse, R10, R136 ;  /* 0x0000000a0c88723c */ /* 0x040ff00000041888 */
[C---:B----4-:R-:W-:Y:S08]  /*194e0*/  HMMA.16816.F32.BF16 R140, R12.reuse, R4, R140 ;  /* 0x000000040c8c723c */ /* 0x050ff0000004188c */
[----:B------:R-:W-:Y:S07]  /*194f0*/  HMMA.16816.F32.BF16 R148, R12, R6, R148 ;  /* 0x000000060c94723c */ /* 0x000fee0000041894 */
[----:B------:R-:W-:-:S02]  /*19500*/  SHF.R.U32.HI R12, RZ, 0x10, R36 ;  /* 0x00000010ff0c7819 */ /* 0x000fc40000011624 */
[----:B------:R-:W-:Y:S02]  /*19510*/  LOP3.LUT R15, R36, 0xffff, RZ, 0xc0, !PT ;  /* 0x0000ffff240f7812 */ /* 0x000fe400078ec0ff */
[----:B------:R-:W-:Y:S02]  /*19520*/  SHF.R.U32.HI R13, RZ, 0x18, R36 ;  /* 0x00000018ff0d7819 */ /* 0x000fe40000011624 */
[----:B------:R-:W-:Y:S02]  /*19530*/  LOP3.LUT R12, R12, 0xff, RZ, 0xc0, !PT ;  /* 0x000000ff0c0c7812 */ /* 0x000fe400078ec0ff */
[----:B------:R-:W-:Y:S02]  /*19540*/  LOP3.LUT R232, R233, UR4, RZ, 0x3c, !PT ;  /* 0x00000004e9e87c12 */ /* 0x000fe4000f8e3cff */
[----:B------:R-:W-:Y:S02]  /*19550*/  LOP3.LUT R14, R36, 0xff, RZ, 0xc0, !PT ;  /* 0x000000ff240e7812 */ /* 0x000fe400078ec0ff */
[----:B------:R-:W-:-:S02]  /*19560*/  SHF.R.U32.HI R15, RZ, 0x8, R15 ;  /* 0x00000008ff0f7819 */ /* 0x000fc4000001160f */
[----:B------:R-:W-:Y:S02]  /*19570*/  PRMT R12, R12, 0x5410, R13 ;  /* 0x000054100c0c7816 */ /* 0x000fe4000000000d */
[C---:B------:R-:W-:Y:S01]  /*19580*/  LOP3.LUT R13, R29.reuse, 0xffff, RZ, 0xc0, !PT ;  /* 0x0000ffff1d0d7812 */ /* 0x040fe200078ec0ff */
[----:B------:R-:W-:Y:S01]  /*19590*/  IMAD.WIDE.U32 R36, R232, -0x326172a9, RZ ;  /* 0xcd9e8d57e8247825 */ /* 0x000fe200078e00ff */
[----:B------:R-:W-:Y:S02]  /*195a0*/  PRMT R14, R14, 0x5410, R15 ;  /* 0x000054100e0e7816 */ /* 0x000fe4000000000f */
[----:B------:R-:W-:Y:S02]  /*195b0*/  SHF.R.U32.HI R13, RZ, 0x8, R13 ;  /* 0x00000008ff0d7819 */ /* 0x000fe4000001160d */
[----:B------:R-:W-:Y:S01]  /*195c0*/  LOP3.LUT R15, R29, 0xff, RZ, 0xc0, !PT ;  /* 0x000000ff1d0f7812 */ /* 0x000fe200078ec0ff */
[----:B------:R-:W-:Y:S01]  /*195d0*/  HSET2.LE.AND R14, R14, R251, PT ;  /* 0x000000fb0e0e7233 */ /* 0x000fe20003803000 */
[----:B------:R-:W-:-:S02]  /*195e0*/  LOP3.LUT R24, R37, UR20, R166, 0x96, !PT ;  /* 0x0000001425187c12 */ /* 0x000fc4000f8e96a6 */
[----:B------:R-:W-:Y:S02]  /*195f0*/  PRMT R15, R15, 0x5410, R13 ;  /* 0x000054100f0f7816 */ /* 0x000fe4000000000d */
[--C-:B------:R-:W-:Y:S01]  /*19600*/  SHF.R.U32.HI R13, RZ, 0x10, R29.reuse ;  /* 0x00000010ff0d7819 */ /* 0x100fe2000001161d */
[----:B------:R-:W-:Y:S01]  /*19610*/  HSET2.LE.AND R12, R12, R251, PT ;  /* 0x000000fb0c0c7233 */ /* 0x000fe20003803000 */
[----:B------:R-:W-:Y:S01]  /*19620*/  LOP3.LUT R14, R14, R25, RZ, 0xc0, !PT ;  /* 0x000000190e0e7212 */ /* 0x000fe200078ec0ff */
[----:B------:R-:W-:Y:S01]  /*19630*/  IMAD.WIDE.U32 R24, R24, -0x2daee0ad, RZ ;  /* 0xd2511f5318187825 */ /* 0x000fe200078e00ff */
[----:B------:R-:W-:Y:S02]  /*19640*/  SHF.R.U32.HI R29, RZ, 0x18, R29 ;  /* 0x00000018ff1d7819 */ /* 0x000fe4000001161d */
[----:B------:R-:W-:-:S04]  /*19650*/  LOP3.LUT R13, R13, 0xff, RZ, 0xc0, !PT ;  /* 0x000000ff0d0d7812 */ /* 0x000fc800078ec0ff */
[----:B------:R-:W-:Y:S02]  /*19660*/  PRMT R13, R13, 0x5410, R29 ;  /* 0x000054100d0d7816 */ /* 0x000fe4000000001d */
[----:B------:R-:W-:Y:S02]  /*19670*/  LOP3.LUT R28, R39, UR18, R36, 0x96, !PT ;  /* 0x00000012271c7c12 */ /* 0x000fe4000f8e9624 */
[----:B------:R-:W-:Y:S01]  /*19680*/  LOP3.LUT R235, R37, UR20, R48, 0x96, !PT ;  /* 0x0000001425eb7c12 */ /* 0x000fe2000f8e9630 */
[----:B------:R-:W-:Y:S01]  /*19690*/  HSET2.LE.AND R13, R13, R251, PT ;  /* 0x000000fb0d0d7233 */ /* 0x000fe20003803000 */
[----:B------:R-:W-:-:S03]  /*196a0*/  LOP3.LUT R232, R51, UR18, R36, 0x96, !PT ;  /* 0x0000001233e87c12 */ /* 0x000fc6000f8e9624 */
[----:B------:R-:W-:Y:S01]  /*196b0*/  IMAD.WIDE.U32 R48, R235, -0x2daee0ad, RZ ;  /* 0xd2511f53eb307825 */ /* 0x000fe200078e00ff */
[----:B------:R-:W-:Y:S02]  /*196c0*/  LOP3.LUT R233, R233, UR8, RZ, 0x3c, !PT ;  /* 0x00000008e9e97c12 */ /* 0x000fe4000f8e3cff */
[----:B--2---:R-:W-:Y:S01]  /*196d0*/  LOP3.LUT R13, R13, R21, RZ, 0xc0, !PT ;  /* 0x000000150d0d7212 */ /* 0x004fe200078ec0ff */
[----:B---3--:R1:W-:Y:S02]  /*196e0*/  STG.E.U16 [R242.64+-0xee], R20 ;  /* 0xffff1214f2007986 */ /* 0x0083e4000c101524 */
[----:B-1----:R-:W-:Y:S01]  /*196f0*/  HSET2.LE.AND R20, R15, R251, PT ;  /* 0x000000fb0f147233 */ /* 0x002fe20003803000 */
[----:B------:R-:W-:Y:S02]  /*19700*/  LOP3.LUT R15, R12, R23, RZ, 0xc0, !PT ;  /* 0x000000170c0f7212 */ /* 0x000fe400078ec0ff */
[----:B------:R-:W-:Y:S02]  /*19710*/  LOP3.LUT R23, R25, UR17, R234, 0x96, !PT ;  /* 0x0000001119177c12 */ /* 0x000fe4000f8e96ea */
[----:B------:R-:W-:-:S03]  /*19720*/  LOP3.LUT R12, R20, R22, RZ, 0xc0, !PT ;  /* 0x00000016140c7212 */ /* 0x000fc600078ec0ff */
[----:B------:R-:W-:-:S04]  /*19730*/  IMAD.WIDE.U32 R36, R23, -0x326172a9, RZ ;  /* 0xcd9e8d5717247825 */ /* 0x000fc800078e00ff */
[----:B------:R-:W-:Y:S01]  /*19740*/  IMAD.WIDE.U32 R22, R28, -0x2daee0ad, RZ ;  /* 0xd2511f531c167825 */ /* 0x000fe200078e00ff */
[----:B------:R-:W-:-:S04]  /*19750*/  LOP3.LUT R21, R37, UR16, R38, 0x96, !PT ;  /* 0x0000001025157c12 */ /* 0x000fc8000f8e9626 */
[----:B------:R-:W-:Y:S01]  /*19760*/  LOP3.LUT R20, R23, UR15, R24, 0x96, !PT ;  /* 0x0000000f17147c12 */ /* 0x000fe2000f8e9618 */
[----:B------:R-:W-:Y:S01]  /*19770*/  IMAD.WIDE.U32 R24, R21, -0x2daee0ad, RZ ;  /* 0xd2511f5315187825 */ /* 0x000fe200078e00ff */
[----:B------:R-:W-:Y:S03]  /*19780*/  HMMA.16816.F32.BF16 R144, R12, R8, R144 ;  /* 0x000000080c90723c */ /* 0x000fe60000041890 */
[----:B------:R-:W-:-:S04]  /*19790*/  IMAD.WIDE.U32 R28, R20, -0x326172a9, RZ ;  /* 0xcd9e8d57141c7825 */ /* 0x000fc800078e00ff */
[----:B------:R-:W-:Y:S01]  /*197a0*/  LOP3.LUT R9, R25, UR13, R22, 0x96, !PT ;  /* 0x0000000d19097c12 */ /* 0x000fe2000f8e9616 */
[----:B------:R-:W-:Y:S01]  /*197b0*/  IMAD.WIDE.U32 R22, R232, -0x2daee0ad, RZ ;  /* 0xd2511f53e8167825 */ /* 0x000fe200078e00ff */
[----:B------:R-:W-:Y:S02]  /*197c0*/  LOP3.LUT R21, R49, UR17, R52, 0x96, !PT ;  /* 0x0000001131157c12 */ /* 0x000fe4000f8e9634 */
[----:B------:R-:W-:Y:S02]  /*197d0*/  LOP3.LUT R8, R29, UR14, R36, 0x96, !PT ;  /* 0x0000000e1d087c12 */ /* 0x000fe4000f8e9624 */
[----:B------:R-:W-:Y:S01]  /*197e0*/  LOP3.LUT R20, R23, UR15, R48, 0x96, !PT ;  /* 0x0000000f17147c12 */ /* 0x000fe2000f8e9630 */
[----:B------:R-:W-:Y:S01]  /*197f0*/  HMMA.16816.F32.BF16 R152, R12, R10, R152 ;  /* 0x0000000a0c98723c */ /* 0x000fe20000041898 */
[----:B------:R1:W-:Y:S03]  /*19800*/  STG.E.U16 [R240.64+-0xf0], R32 ;  /* 0xffff1020f0007986 */ /* 0x0003e6000c101524 */
[----:B------:R-:W-:Y:S01]  /*19810*/  IMAD.WIDE.U32 R36, R20, -0x326172a9, RZ ;  /* 0xcd9e8d5714247825 */ /* 0x000fe200078e00ff */
[----:B------:R-:W2:Y:S03]  /*19820*/  LDL.LU.64 R48, [R1+0x290] ;  /* 0x0002900001307983 */ /* 0x000ea60000300a00 */
[----:B------:R-:W-:-:S04]  /*19830*/  IMAD.WIDE.U32 R10, R21, -0x326172a9, RZ ;  /* 0xcd9e8d57150a7825 */ /* 0x000fc800078e00ff */
[----:B------:R-:W-:Y:S02]  /*19840*/  IMAD.MOV.U32 R20, RZ, RZ, R24 ;  /* 0x000000ffff147224 */ /* 0x000fe400078e0018 */
[----:B------:R-:W-:Y:S02]  /*19850*/  IMAD.MOV.U32 R21, RZ, RZ, R25 ;  /* 0x000000ffff157224 */ /* 0x000fe400078e0019 */
[----:B------:R-:W-:Y:S01]  /*19860*/  IMAD.WIDE.U32 R24, R8, -0x2daee0ad, RZ ;  /* 0xd2511f5308187825 */ /* 0x000fe200078e00ff */
[----:B------:R-:W-:Y:S02]  /*19870*/  LOP3.LUT R11, R11, UR16, R50, 0x96, !PT ;  /* 0x000000100b0b7c12 */ /* 0x000fe4000f8e9632 */
[----:B------:R-:W-:Y:S02]  /*19880*/  LOP3.LUT R10, R37, UR14, R10, 0x96, !PT ;  /* 0x0000000e250a7c12 */ /* 0x000fe4000f8e960a */
[----:B------:R-:W-:Y:S01]  /*19890*/  LOP3.LUT R8, R25, UR11, R20, 0x96, !PT ;  /* 0x0000000b19087c12 */ /* 0x000fe2000f8e9614 */
[----:B------:R-:W-:Y:S01]  /*198a0*/  IMAD.WIDE.U32 R20, R9, -0x326172a9, RZ ;  /* 0xcd9e8d5709147825 */ /* 0x000fe200078e00ff */
[----:B------:R-:W-:Y:S04]  /*198b0*/  HMMA.16816.F32.BF16 R156, R12, R4, R156 ;  /* 0x000000040c9c723c */ /* 0x000fe8000004189c */
[----:B------:R-:W-:Y:S01]  /*198c0*/  LOP3.LUT R232, R21, UR12, R28, 0x96, !PT ;  /* 0x0000000c15e87c12 */ /* 0x000fe2000f8e961c */
[----:B------:R-:W-:-:S04]  /*198d0*/  IMAD.WIDE.U32 R28, R10, -0x2daee0ad, RZ ;  /* 0xd2511f530a1c7825 */ /* 0x000fc800078e00ff */
[----:B------:R-:W-:-:S04]  /*198e0*/  IMAD.WIDE.U32 R4, R11, -0x2daee0ad, RZ ;  /* 0xd2511f530b047825 */ /* 0x000fc800078e00ff */
[----:B------:R-:W-:Y:S01]  /*198f0*/  IMAD.WIDE.U32 R10, R8, -0x326172a9, RZ ;  /* 0xcd9e8d57080a7825 */ /* 0x000fe200078e00ff */
[----:B------:R-:W-:Y:S02]  /*19900*/  LOP3.LUT R8, R5, UR13, R22, 0x96, !PT ;  /* 0x0000000d05087c12 */ /* 0x000fe4000f8e9616 */
[----:B------:R-:W-:Y:S01]  /*19910*/  LOP3.LUT R5, R29, UR11, R4, 0x96, !PT ;  /* 0x0000000b1d057c12 */ /* 0x000fe2000f8e9604 */
[----:B------:R-:W-:Y:S02]  /*19920*/  HMMA.16816.F32.BF16 R160, R12, R6, R160 ;  /* 0x000000060ca0723c */ /* 0x000fe400000418a0 */
[----:B-1----:R-:W-:Y:S01]  /*19930*/  IMAD.WIDE.U32 R32, R8, -0x326172a9, RZ ;  /* 0xcd9e8d5708207825 */ /* 0x002fe200078e00ff */
[----:B------:R-:W-:-:S04]  /*19940*/  LOP3.LUT R4, R11, UR31, R20, 0x96, !PT ;  /* 0x0000001f0b047c12 */ /* 0x000fc8000f8e9614 */
[----:B------:R-:W-:-:S05]  /*19950*/  IMAD.WIDE.U32 R12, R5, -0x326172a9, RZ ;  /* 0xcd9e8d57050c7825 */ /* 0x000fca00078e00ff */
[----:B------:R-:W-:Y:S02]  /*19960*/  LOP3.LUT R20, R13, UR31, R32, 0x96, !PT ;  /* 0x0000001f0d147c12 */ /* 0x000fe4000f8e9620 */
[C---:B------:R-:W-:Y:S02]  /*19970*/  LOP3.LUT R13, R12.reuse, 0xffff, RZ, 0xc0, !PT ;  /* 0x0000ffff0c0d7812 */ /* 0x040fe400078ec0ff */
[--C-:B------:R-:W-:Y:S02]  /*19980*/  SHF.R.U32.HI R15, RZ, 0x10, R12.reuse ;  /* 0x00000010ff0f7819 */ /* 0x100fe4000001160c */
[----:B------:R-:W-:Y:S02]  /*19990*/  LOP3.LUT R14, R12, 0xff, RZ, 0xc0, !PT ;  /* 0x000000ff0c0e7812 */ /* 0x000fe400078ec0ff */
[----:B------:R-:W-:Y:S02]  /*199a0*/  SHF.R.U32.HI R13, RZ, 0x8, R13 ;  /* 0x00000008ff0d7819 */ /* 0x000fe4000001160d */
[----:B------:R-:W-:-:S02]  /*199b0*/  SHF.R.U32.HI R12, RZ, 0x18, R12 ;  /* 0x00000018ff0c7819 */ /* 0x000fc4000001160c */
[----:B------:R-:W-:Y:S02]  /*199c0*/  LOP3.LUT R15, R15, 0xff, RZ, 0xc0, !PT ;  /* 0x000000ff0f0f7812 */ /* 0x000fe400078ec0ff */
[----:B------:R-:W-:Y:S02]  /*199d0*/  LOP3.LUT R8, R10, 0xffff, RZ, 0xc0, !PT ;  /* 0x0000ffff0a087812 */ /* 0x000fe400078ec0ff */
[----:B------:R-:W-:Y:S02]  /*199e0*/  PRMT R14, R14, 0x5410, R13 ;  /* 0x000054100e0e7816 */ /* 0x000fe4000000000d */
[----:B------:R-:W-:Y:S02]  /*199f0*/  LOP3.LUT R21, R20, 0xffff, RZ, 0xc0, !PT ;  /* 0x0000ffff14157812 */ /* 0x000fe400078ec0ff */
[----:B------:R-:W-:Y:S02]  /*19a00*/  SHF.R.U32.HI R13, RZ, 0x10, R20 ;  /* 0x00000010ff0d7819 */ /* 0x000fe40000011614 */
[----:B------:R-:W-:-:S02]  /*19a10*/  PRMT R15, R15, 0x5410, R12 ;  /* 0x000054100f0f7816 */ /* 0x000fc4000000000c */
[----:B------:R-:W-:Y:S02]  /*19a20*/  LOP3.LUT R12, R20, 0xff, RZ, 0xc0, !PT ;  /* 0x000000ff140c7812 */ /* 0x000fe400078ec0ff */
[----:B------:R-:W-:Y:S02]  /*19a30*/  SHF.R.U32.HI R8, RZ, 0x8, R8 ;  /* 0x00000008ff087819 */ /* 0x000fe40000011608 */
[----:B------:R-:W-:Y:S02]  /*19a40*/  SHF.R.U32.HI R20, RZ, 0x18, R20 ;  /* 0x00000018ff147819 */ /* 0x000fe40000011614 */
[----:B------:R-:W-:Y:S02]  /*19a50*/  SHF.R.U32.HI R21, RZ, 0x8, R21 ;  /* 0x00000008ff157819 */ /* 0x000fe40000011615 */
[----:B------:R-:W-:Y:S02]  /*19a60*/  LOP3.LUT R5, R10, 0xff, RZ, 0xc0, !PT ;  /* 0x000000ff0a057812 */ /* 0x000fe400078ec0ff */
[----:B------:R-:W-:-:S02]  /*19a70*/  LOP3.LUT R13, R13, 0xff, RZ, 0xc0, !PT ;  /* 0x000000ff0d0d7812 */ /* 0x000fc400078ec0ff */
[--C-:B------:R-:W-:Y:S02]  /*19a80*/  SHF.R.U32.HI R7, RZ, 0x10, R10.reuse ;  /* 0x00000010ff077819 */ /* 0x100fe4000001160a */
[----:B------:R-:W-:Y:S02]  /*19a90*/  SHF.R.U32.HI R6, RZ, 0x18, R10 ;  /* 0x00000018ff067819 */ /* 0x000fe4000001160a */
[----:B------:R-:W-:Y:S02]  /*19aa0*/  PRMT R5, R5, 0x5410, R8 ;  /* 0x0000541005057816 */ /* 0x000fe40000000008 */
[----:B------:R-:W-:Y:S01]  /*19ab0*/  PRMT R12, R12, 0x5410, R21 ;  /* 0x000054100c0c7816 */ /* 0x000fe20000000015 */
[----:B------:R-:W1:Y:S01]  /*19ac0*/  LDSM.16.MT88.4 R8, [R214+0x5000] ;  /* 0x00500000d608783b */ /* 0x000e620000004200 */
[----:B------:R-:W-:-:S03]  /*19ad0*/  PRMT R13, R13, 0x5410, R20 ;  /* 0x000054100d0d7816 */ /* 0x000fc60000000014 */
[----:B------:R-:W3:Y:S01]  /*19ae0*/  LDSM.16.MT88.4 R20, [R213+0x5000] ;  /* 0x00500000d514783b */ /* 0x000ee20000004200 */
[----:B------:R-:W-:Y:S01]  /*19af0*/  LOP3.LUT R7, R7, 0xff, RZ, 0xc0, !PT ;  /* 0x000000ff07077812 */ /* 0x000fe200078ec0ff */
[--C-:B------:R-:W-:Y:S01]  /*19b00*/  HSET2.LE.AND R13, R13, R251.reuse, PT ;  /* 0x000000fb0d0d7233 */ /* 0x100fe20003803000 */
[C---:B------:R-:W-:Y:S02]  /*19b10*/  LOP3.LUT R235, R4.reuse, 0xffff, RZ, 0xc0, !PT ;  /* 0x0000ffff04eb7812 */ /* 0x040fe400078ec0ff */
[----:B------:R-:W-:Y:S02]  /*19b20*/  PRMT R6, R7, 0x5410, R6 ;  /* 0x0000541007067816 */ /* 0x000fe40000000006 */
[----:B------:R-:W-:Y:S02]  /*19b30*/  SHF.R.U32.HI R235, RZ, 0x8, R235 ;  /* 0x00000008ffeb7819 */ /* 0x000fe400000116eb */
[----:B------:R-:W-:Y:S02]  /*19b40*/  LOP3.LUT R7, R4, 0xff, RZ, 0xc0, !PT ;  /* 0x000000ff04077812 */ /* 0x000fe400078ec0ff */
[----:B------:R-:W-:Y:S01]  /*19b50*/  LOP3.LUT R13, R13, R30, RZ, 0xc0, !PT ;  /* 0x0000001e0d0d7212 */ /* 0x000fe200078ec0ff */
[--C-:B------:R-:W-:Y:S01]  /*19b60*/  HSET2.LE.AND R15, R15, R251.reuse, PT ;  /* 0x000000fb0f0f7233 */ /* 0x100fe20003803000 */
[----:B------:R-:W-:Y:S01]  /*19b70*/  SHF.R.U32.HI R30, RZ, 0x10, R4 ;  /* 0x00000010ff1e7819 */ /* 0x000fe20000011604 */
[----:B------:R-:W-:Y:S01]  /*19b80*/  HSET2.LE.AND R12, R12, R251, PT ;  /* 0x000000fb0c0c7233 */ /* 0x000fe20003803000 */
[----:B------:R-:W-:-:S02]  /*19b90*/  PRMT R7, R7, 0x5410, R235 ;  /* 0x0000541007077816 */ /* 0x000fc400000000eb */
[----:B------:R-:W-:Y:S02]  /*19ba0*/  SHF.R.U32.HI R235, RZ, 0x18, R4 ;  /* 0x00000018ffeb7819 */ /* 0x000fe40000011604 */
[----:B------:R-:W-:Y:S02]  /*19bb0*/  LOP3.LUT R4, R30, 0xff, RZ, 0xc0, !PT ;  /* 0x000000ff1e047812 */ /* 0x000fe400078ec0ff */
[----:B------:R-:W-:Y:S02]  /*19bc0*/  LOP3.LUT R15, R15, R47, RZ, 0xc0, !PT ;  /* 0x0000002f0f0f7212 */ /* 0x000fe400078ec0ff */
[----:B------:R-:W-:Y:S01]  /*19bd0*/  LOP3.LUT R12, R12, R46, RZ, 0xc0, !PT ;  /* 0x0000002e0c0c7212 */ /* 0x000fe200078ec0ff */
[----:B------:R-:W-:Y:S01]  /*19be0*/  IMAD.WIDE.U32 R46, R233, -0x326172a9, RZ ;  /* 0xcd9e8d57e92e7825 */ /* 0x000fe200078e00ff */
[----:B------:R-:W-:Y:S01]  /*19bf0*/  PRMT R4, R4, 0x5410, R235 ;  /* 0x0000541004047816 */ /* 0x000fe200000000eb */
[--C-:B------:R-:W-:Y:S02]  /*19c00*/  HSET2.LE.AND R233, R5, R251.reuse, PT ;  /* 0x000000fb05e97233 */ /* 0x100fe40003803000 */
[----:B------:R-:W-:-:S02]  /*19c10*/  HSET2.LE.AND R5, R6, R251, PT ;  /* 0x000000fb06057233 */ /* 0x000fc40003803000 */
[--C-:B------:R-:W-:Y:S01]  /*19c20*/  HSET2.LE.AND R235, R7, R251.reuse, PT ;  /* 0x000000fb07eb7233 */ /* 0x100fe20003803000 */
[----:B------:R-:W-:Y:S01]  /*19c30*/  IMAD.WIDE.U32 R6, R230, -0x326172a9, RZ ;  /* 0xcd9e8d57e6067825 */ /* 0x000fe200078e00ff */
[--C-:B------:R-:W-:Y:S01]  /*19c40*/  HSET2.LE.AND R14, R14, R251.reuse, PT ;  /* 0x000000fb0e0e7233 */ /* 0x100fe20003803000 */
[C---:B------:R-:W-:Y:S01]  /*19c50*/  LOP3.LUT R166, R47.reuse, UR20, R166, 0x96, !PT ;  /* 0x000000142fa67c12 */ /* 0x040fe2000f8e96a6 */
[----:B------:R-:W-:Y:S01]  /*19c60*/  HSET2.LE.AND R30, R4, R251, PT ;  /* 0x000000fb041e7233 */ /* 0x000fe20003803000 */
[----:B------:R-:W-:Y:S01]  /*19c70*/  IMAD.MOV.U32 R4, RZ, RZ, R235 ;  /* 0x000000ffff047224 */ /* 0x000fe200078e00eb */
[----:B------:R-:W-:Y:S02]  /*19c80*/  LOP3.LUT R235, R47, UR20, R6, 0x96, !PT ;  /* 0x000000142feb7c12 */ /* 0x000fe4000f8e9606 */
[----:B------:R-:W-:Y:S02]  /*19c90*/  LOP3.LUT R14, R14, R34, RZ, 0xc0, !PT ;  /* 0x000000220e0e7212 */ /* 0x000fe400078ec0ff */
[----:B------:R-:W-:Y:S01]  /*19ca0*/  LOP3.LUT R6, R233, R19, RZ, 0xc0, !PT ;  /* 0x00000013e9067212 */ /* 0x000fe200078ec0ff */
[----:B------:R-:W4:Y:S01]  /*19cb0*/  LDL.LU R34, [R1+0x288] ;  /* 0x0002880001227983 */ /* 0x000f220000300800 */
[----:B------:R-:W-:Y:S01]  /*19cc0*/  LOP3.LUT R7, R5, R18, RZ, 0xc0, !PT ;  /* 0x0000001205077212 */ /* 0x000fe200078ec0ff */
[----:B------:R-:W-:Y:S01]  /*19cd0*/  IMAD.WIDE.U32 R18, R166, -0x2daee0ad, RZ ;  /* 0xd2511f53a6127825 */ /* 0x000fe200078e00ff */
[----:B------:R-:W-:-:S02]  /*19ce0*/  LOP3.LUT R4, R4, R17, RZ, 0xc0, !PT ;  /* 0x0000001104047212 */ /* 0x000fc400078ec0ff */
[----:B------:R-:W-:Y:S01]  /*19cf0*/  LOP3.LUT R5, R30, R16, RZ, 0xc0, !PT ;  /* 0x000000101e057212 */ /* 0x000fe200078ec0ff */
[----:B------:R-:W-:Y:S01]  /*19d00*/  IMAD.WIDE.U32 R16, R235, -0x2daee0ad, RZ ;  /* 0xd2511f53eb107825 */ /* 0x000fe200078e00ff */
[----:B------:R-:W-:Y:S01]  /*19d10*/  LOP3.LUT R234, R19, UR17, R234, 0x96, !PT ;  /* 0x0000001113ea7c12 */ /* 0x000fe2000f8e96ea */
[----:B-1----:R-:W-:Y:S02]  /*19d20*/  HMMA.16816.F32.BF16 R132, R12, R8, R132 ;  /* 0x000000080c84723c */ /* 0x002fe40000041884 */
[----:B------:R-:W-:-:S06]  /*19d30*/  IMAD.MOV.U32 R235, RZ, RZ, R39 ;  /* 0x000000ffffeb7224 */ /* 0x000fcc00078e0027 */
[C---:B------:R-:W-:Y:S08]  /*19d40*/  HMMA.16816.F32.BF16 R136, R12.reuse, R10, R136 ;  /* 0x0000000a0c88723c */ /* 0x040ff00000041888 */
[C---:B---3--:R-:W-:Y:S08]  /*19d50*/  HMMA.16816.F32.BF16 R140, R12.reuse, R20, R140 ;  /* 0x000000140c8c723c */ /* 0x048ff0000004188c */
[----:B------:R-:W-:Y:S07]  /*19d60*/  HMMA.16816.F32.BF16 R148, R12, R22, R148 ;  /* 0x000000160c94723c */ /* 0x000fee0000041894 */
[----:B------:R-:W-:-:S02]  /*19d70*/  LOP3.LUT R13, R51, UR18, R46, 0x96, !PT ;  /* 0x00000012330d7c12 */ /* 0x000fc4000f8e962e */
[----:B------:R-:W-:Y:S02]  /*19d80*/  LOP3.LUT R12, R17, UR17, R52, 0x96, !PT ;  /* 0x00000011110c7c12 */ /* 0x000fe4000f8e9634 */
[----:B------:R-:W-:Y:S01]  /*19d90*/  LOP3.LUT R15, R33, UR12, R36, 0x96, !PT ;  /* 0x0000000c210f7c12 */ /* 0x000fe2000f8e9624 */
[----:B------:R-:W-:Y:S01]  /*19da0*/  IMAD.WIDE.U32 R32, R234, -0x326172a9, RZ ;  /* 0xcd9e8d57ea207825 */ /* 0x000fe200078e00ff */
[----:B------:R-:W-:Y:S01]  /*19db0*/  LOP3.LUT R14, R39, UR18, R46, 0x96, !PT ;  /* 0x00000012270e7c12 */ /* 0x000fe2000f8e962e */
[----:B------:R-:W-:Y:S01]  /*19dc0*/  HMMA.16816.F32.BF16 R144, R4, R8, R144 ;  /* 0x000000080490723c */ /* 0x000fe20000041890 */
[----:B------:R-:W3:Y:S01]  /*19dd0*/  LDL.LU.64 R46, [R1+0x280] ;  /* 0x00028000012e7983 */ /* 0x000ee20000300a00 */
[----:B------:R-:W-:Y:S02]  /*19de0*/  IMAD.MOV.U32 R234, RZ, RZ, R38 ;  /* 0x000000ffffea7224 */ /* 0x000fe400078e0026 */
[----:B------:R-:W-:Y:S01]  /*19df0*/  IMAD.WIDE.U32 R36, R13, -0x2daee0ad, RZ ;  /* 0xd2511f530d247825 */ /* 0x000fe200078e00ff */
[----:B------:R-:W2:Y:S03]  /*19e00*/  LDL.LU.64 R52, [R1+0x278] ;  /* 0x0002780001347983 */ /* 0x000ea60000300a00 */
[----:B------:R-:W-:-:S04]  /*19e10*/  IMAD.WIDE.U32 R38, R12, -0x326172a9, RZ ;  /* 0xcd9e8d570c267825 */ /* 0x000fc800078e00ff */
[----:B------:R-:W-:Y:S02]  /*19e20*/  IMAD.MOV.U32 R12, RZ, RZ, R50 ;  /* 0x000000ffff0c7224 */ /* 0x000fe400078e0032 */
[----:B------:R-:W-:Y:S02]  /*19e30*/  IMAD.MOV.U32 R13, RZ, RZ, R51 ;  /* 0x000000ffff0d7224 */ /* 0x000fe400078e0033 */
[----:B------:R-:W-:Y:S02]  /*19e40*/  IMAD.MOV.U32 R8, RZ, RZ, R28 ;  /* 0x000000ffff087224 */ /* 0x000fe400078e001c */
[----:B------:R-:W-:-:S04]  /*19e50*/  IMAD.WIDE.U32 R50, R15, -0x2daee0ad, RZ ;  /* 0xd2511f530f327825 */ /* 0x000fc800078e00ff */
[----:B------:R-:W-:Y:S02]  /*19e60*/  IMAD.MOV.U32 R9, RZ, RZ, R29 ;  /* 0x000000ffff097224 */ /* 0x000fe400078e001d */
[----:B------:R-:W-:Y:S01]  /*19e70*/  IMAD.WIDE.U32 R28, R14, -0x2daee0ad, RZ ;  /* 0xd2511f530e1c7825 */ /* 0x000fe200078e00ff */
[----:B------:R-:W-:Y:S01]  /*19e80*/  LOP3.LUT R8, R51, UR32, R8, 0x96, !PT ;  /* 0x0000002033087c12 */ /* 0x000fe2000f8e9608 */
[----:B------:R-:W-:Y:S01]  /*19e90*/  HMMA.16816.F32.BF16 R152, R4, R10, R152 ;  /* 0x0000000a0498723c */ /* 0x000fe20000041898 */
[----:B------:R-:W-:Y:S02]  /*19ea0*/  SHF.R.U32.HI R19, RZ, 0x10, R50 ;  /* 0x00000010ff137819 */ /* 0x000fe40000011632 */
[----:B------:R-:W-:Y:S02]  /*19eb0*/  LOP3.LUT R233, R29, UR15, R18, 0x96, !PT ;  /* 0x0000000f1de97c12 */ /* 0x000fe4000f8e9612 */
[----:B------:R-:W-:Y:S01]  /*19ec0*/  LOP3.LUT R18, R8, 0xffff, RZ, 0xc0, !PT ;  /* 0x0000ffff08127812 */ /* 0x000fe200078ec0ff */
[----:B------:R-:W-:Y:S01]  /*19ed0*/  IMAD.MOV.U32 R14, RZ, RZ, R234 ;  /* 0x000000ffff0e7224 */ /* 0x000fe200078e00ea */
[----:B------:R-:W-:-:S02]  /*19ee0*/  LOP3.LUT R11, R50, 0xffff, RZ, 0xc0, !PT ;  /* 0x0000ffff320b7812 */ /* 0x000fc400078ec0ff */
[----:B------:R-:W-:Y:S01]  /*19ef0*/  LOP3.LUT R234, R37, UR15, R16, 0x96, !PT ;  /* 0x0000000f25ea7c12 */ /* 0x000fe2000f8e9610 */
[----:B------:R-:W-:Y:S01]  /*19f00*/  HMMA.16816.F32.BF16 R156, R4, R20, R156 ;  /* 0x00000014049c723c */ /* 0x000fe2000004189c */
[----:B------:R-:W-:Y:S02]  /*19f10*/  LOP3.LUT R10, R8, 0xff, RZ, 0xc0, !PT ;  /* 0x000000ff080a7812 */ /* 0x000fe400078ec0ff */
[--C-:B------:R-:W-:Y:S02]  /*19f20*/  SHF.R.U32.HI R9, RZ, 0x10, R8.reuse ;  /* 0x00000010ff097819 */ /* 0x100fe40000011608 */
[----:B------:R-:W-:Y:S02]  /*19f30*/  SHF.R.U32.HI R16, RZ, 0x18, R8 ;  /* 0x00000018ff107819 */ /* 0x000fe40000011608 */
[----:B------:R-:W-:Y:S01]  /*19f40*/  SHF.R.U32.HI R18, RZ, 0x8, R18 ;  /* 0x00000008ff127819 */ /* 0x000fe20000011612 */
[----:B------:R-:W-:Y:S01]  /*19f50*/  IMAD.MOV.U32 R21, RZ, RZ, R19 ;  /* 0x000000ffff157224 */ /* 0x000fe200078e0013 */
[----:B------:R-:W-:-:S02]  /*19f60*/  LOP3.LUT R17, R50, 0xff, RZ, 0xc0, !PT ;  /* 0x000000ff32117812 */ /* 0x000fc400078ec0ff */
[----:B------:R-:W-:Y:S02]  /*19f70*/  SHF.R.U32.HI R8, RZ, 0x8, R11 ;  /* 0x00000008ff087819 */ /* 0x000fe4000001160b */
[----:B------:R-:W-:Y:S02]  /*19f80*/  LOP3.LUT R9, R9, 0xff, RZ, 0xc0, !PT ;  /* 0x000000ff09097812 */ /* 0x000fe400078ec0ff */
[----:B------:R-:W-:Y:S02]  /*19f90*/  PRMT R10, R10, 0x5410, R18 ;  /* 0x000054100a0a7816 */ /* 0x000fe40000000012 */
[----:B------:R-:W-:Y:S01]  /*19fa0*/  PRMT R8, R17, 0x5410, R8 ;  /* 0x0000541011087816 */ /* 0x000fe20000000008 */
[----:B------:R-:W-:Y:S01]  /*19fb0*/  IMAD.MOV.U32 R15, RZ, RZ, R235 ;  /* 0x000000ffff0f7224 */ /* 0x000fe200078e00eb */
[----:B------:R-:W-:Y:S01]  /*19fc0*/  LOP3.LUT R20, R21, 0xff, RZ, 0xc0, !PT ;  /* 0x000000ff15147812 */ /* 0x000fe200078ec0ff */
[----:B------:R-:W-:Y:S01]  /*19fd0*/  IMAD.WIDE.U32 R234, R234, -0x326172a9, RZ ;  /* 0xcd9e8d57eaea7825 */ /* 0x000fe200078e00ff */
[----:B------:R-:W-:Y:S01]  /*19fe0*/  PRMT R9, R9, 0x5410, R16 ;  /* 0x0000541009097816 */ /* 0x000fe20000000010 */
[--C-:B------:R-:W-:Y:S01]  /*19ff0*/  HSET2.LE.AND R21, R10, R251.reuse, PT ;  /* 0x000000fb0a157233 */ /* 0x100fe20003803000 */
[----:B------:R-:W-:Y:S01]  /*1a000*/  LOP3.LUT R30, R39, UR16, R12, 0x96, !PT ;  /* 0x00000010271e7c12 */ /* 0x000fe2000f8e960c */
[--C-:B------:R-:W-:Y:S01]  /*1a010*/  HSET2.LE.AND R10, R8, R251.reuse, PT ;  /* 0x000000fb080a7233 */ /* 0x100fe20003803000 */
[----:B------:R-:W-:Y:S01]  /*1a020*/  IMAD.MOV.U32 R8, RZ, RZ, R20 ;  /* 0x000000ffff087224 */ /* 0x000fe200078e0014 */
[----:B------:R-:W-:Y:S01]  /*1a030*/  SHF.R.U32.HI R11, RZ, 0x18, R50 ;  /* 0x00000018ff0b7819 */ /* 0x000fe20000011632 */
[----:B------:R-:W-:Y:S01]  /*1a040*/  HSET2.LE.AND R9, R9, R251, PT ;  /* 0x000000fb09097233 */ /* 0x000fe20003803000 */
[----:B------:R-:W-:Y:S01]  /*1a050*/  HMMA.16816.F32.BF16 R160, R4, R22, R160 ;  /* 0x0000001604a0723c */ /* 0x000fe200000418a0 */
[----:B------:R-:W-:Y:S01]  /*1a060*/  LOP3.LUT R166, R33, UR16, R14, 0x96, !PT ;  /* 0x0000001021a67c12 */ /* 0x000fe2000f8e960e */
[----:B------:R-:W-:Y:S01]  /*1a070*/  LDSM.16.MT88.4 R16, [R213+0x5400] ;  /* 0x00540000d510783b */ /* 0x000fe20000004200 */
[----:B------:R-:W-:-:S02]  /*1a080*/  LOP3.LUT R20, R235, UR14, R38, 0x96, !PT ;  /* 0x0000000eeb147c12 */ /* 0x000fc4000f8e9626 */
[----:B------:R-:W-:Y:S01]  /*1a090*/  LOP3.LUT R10, R10, R31, RZ, 0xc0, !PT ;  /* 0x0000001f0a0a7212 */ /* 0x000fe200078ec0ff */
[----:B------:R-:W1:Y:S01]  /*1a0a0*/  LDSM.16.MT88.4 R12, [R214+0x5400] ;  /* 0x00540000d60c783b */ /* 0x000e620000004200 */
[----:B------:R-:W-:Y:S02]  /*1a0b0*/  IMAD.MOV.U32 R22, RZ, RZ, R32 ;  /* 0x000000ffff167224 */ /* 0x000fe400078e0020 */
[----:B------:R-:W-:Y:S01]  /*1a0c0*/  IMAD.MOV.U32 R23, RZ, RZ, R33 ;  /* 0x000000ffff177224 */ /* 0x000fe200078e0021 */
[----:B------:R-:W2:Y:S01]  /*1a0d0*/  LDL.LU.64 R50, [R1+0x270] ;  /* 0x0002700001327983 */ /* 0x000ea20000300a00 */
[----:B------:R-:W-:Y:S01]  /*1a0e0*/  IMAD.WIDE.U32 R32, R233, -0x326172a9, RZ ;  /* 0xcd9e8d57e9207825 */ /* 0x000fe200078e00ff */
[----:B------:R-:W-:-:S03]  /*1a0f0*/  PRMT R11, R8, 0x5410, R11 ;  /* 0x00005410080b7816 */ /* 0x000fc6000000000b */
[----:B------:R-:W-:Y:S01]  /*1a100*/  IMAD.WIDE.U32 R4, R30, -0x2daee0ad, RZ ;  /* 0xd2511f531e047825 */ /* 0x000fe200078e00ff */
[----:B------:R-:W-:Y:S01]  /*1a110*/  LOP3.LUT R8, R21, R217, RZ, 0xc0, !PT ;  /* 0x000000d915087212 */ /* 0x000fe200078ec0ff */
[----:B------:R-:W2:Y:S02]  /*1a120*/  LDL.LU.64 R38, [R1+0x268] ;  /* 0x0002680001267983 */ /* 0x000ea40000300a00 */
[----:B------:R-:W-:Y:S01]  /*1a130*/  IMAD.WIDE.U32 R30, R232, -0x2daee0ad, RZ ;  /* 0xd2511f53e81e7825 */ /* 0x000fe200078e00ff */
[----:B------:R-:W-:Y:S02]  /*1a140*/  LOP3.LUT R9, R9, R216, RZ, 0xc0, !PT ;  /* 0x000000d809097212 */ /* 0x000fe400078ec0ff */
[----:B------:R-:W-:Y:S01]  /*1a150*/  LOP3.LUT R232, R33, UR14, R22, 0x96, !PT ;  /* 0x0000000e21e87c12 */ /* 0x000fe2000f8e9616 */
[----:B------:R-:W-:Y:S01]  /*1a160*/  IMAD.WIDE.U32 R216, R20, -0x2daee0ad, RZ ;  /* 0xd2511f5314d87825 */ /* 0x000fe200078e00ff */
[----:B------:R-:W-:Y:S02]  /*1a170*/  LOP3.LUT R22, R30, 0xffff, RZ, 0xc0, !PT ;  /* 0x0000ffff1e167812 */ /* 0x000fe400078ec0ff */
[----:B------:R-:W-:-:S02]  /*1a180*/  LOP3.LUT R21, R5, UR13, R36, 0x96, !PT ;  /* 0x0000000d05157c12 */ /* 0x000fc4000f8e9624 */
[----:B------:R-:W-:Y:S01]  /*1a190*/  LOP3.LUT R5, R31, UR32, R24, 0x96, !PT ;  /* 0x000000201f057c12 */ /* 0x000fe2000f8e9618 */
[----:B------:R-:W-:Y:S01]  /*1a1a0*/  HSET2.LE.AND R11, R11, R251, PT ;  /* 0x000000fb0b0b7233 */ /* 0x000fe20003803000 */
[----:B------:R-:W-:Y:S01]  /*1a1b0*/  LOP3.LUT R20, R217, UR11, R4, 0x96, !PT ;  /* 0x0000000bd9147c12 */ /* 0x000fe2000f8e9604 */
[----:B------:R-:W2:Y:S01]  /*1a1c0*/  LDL.LU.64 R36, [R1+0x260] ;  /* 0x0002600001247983 */ /* 0x000ea20000300a00 */
[----:B------:R-:W-:Y:S02]  /*1a1d0*/  LOP3.LUT R4, R30, 0xff, RZ, 0xc0, !PT ;  /* 0x000000ff1e047812 */ /* 0x000fe400078ec0ff */
[----:B------:R-:W-:Y:S01]  /*1a1e0*/  SHF.R.U32.HI R22, RZ, 0x8, R22 ;  /* 0x00000008ff167819 */ /* 0x000fe20000011616 */
[----:B------:R-:W2:Y:S01]  /*1a1f0*/  LDL.LU.64 R24, [R1+0x258] ;  /* 0x0002580001187983 */ /* 0x000ea20000300a00 */
[----:B------:R-:W-:Y:S02]  /*1a200*/  SHF.R.U32.HI R6, RZ, 0x10, R30 ;  /* 0x00000010ff067819 */ /* 0x000fe4000001161e */
[----:B------:R-:W-:-:S02]  /*1a210*/  LOP3.LUT R233, R5, 0xffff, RZ, 0xc0, !PT ;  /* 0x0000ffff05e97812 */ /* 0x000fc400078ec0ff */
[----:B------:R-:W-:Y:S02]  /*1a220*/  PRMT R4, R4, 0x5410, R22 ;  /* 0x0000541004047816 */ /* 0x000fe40000000016 */
[----:B------:R-:W-:Y:S02]  /*1a230*/  SHF.R.U32.HI R22, RZ, 0x10, R5 ;  /* 0x00000010ff167819 */ /* 0x000fe40000011605 */
[----:B------:R-:W-:Y:S02]  /*1a240*/  SHF.R.U32.HI R7, RZ, 0x18, R30 ;  /* 0x00000018ff077819 */ /* 0x000fe4000001161e */
[----:B------:R-:W-:Y:S02]  /*1a250*/  LOP3.LUT R6, R6, 0xff, RZ, 0xc0, !PT ;  /* 0x000000ff06067812 */ /* 0x000fe400078ec0ff */
[----:B------:R-:W-:Y:S02]  /*1a260*/  LOP3.LUT R23, R5, 0xff, RZ, 0xc0, !PT ;  /* 0x000000ff05177812 */ /* 0x000fe400078ec0ff */
[----:B------:R-:W-:Y:S01]  /*1a270*/  SHF.R.U32.HI R233, RZ, 0x8, R233 ;  /* 0x00000008ffe97819 */ /* 0x000fe200000116e9 */
[----:B------:R-:W-:Y:S01]  /*1a280*/  HSET2.LE.AND R4, R4, R251, PT ;  /* 0x000000fb04047233 */ /* 0x000fe20003803000 */
[----:B------:R-:W-:Y:S01]  /*1a290*/  SHF.R.U32.HI R5, RZ, 0x18, R5 ;  /* 0x00000018ff057819 */ /* 0x000fe20000011605 */
[----:B------:R-:W2:Y:S01]  /*1a2a0*/  LDL.LU.64 R30, [R1+0x250] ;  /* 0x00025000011e7983 */ /* 0x000ea20000300a00 */
[----:B------:R-:W-:-:S02]  /*1a2b0*/  LOP3.LUT R22, R22, 0xff, RZ, 0xc0, !PT ;  /* 0x000000ff16167812 */ /* 0x000fc400078ec0ff */
[----:B------:R-:W-:Y:S02]  /*1a2c0*/  PRMT R6, R6, 0x5410, R7 ;  /* 0x0000541006067816 */ /* 0x000fe40000000007 */
[----:B------:R-:W-:Y:S02]  /*1a2d0*/  PRMT R23, R23, 0x5410, R233 ;  /* 0x0000541017177816 */ /* 0x000fe400000000e9 */
[----:B------:R-:W-:Y:S01]  /*1a2e0*/  PRMT R5, R22, 0x5410, R5 ;  /* 0x0000541016057816 */ /* 0x000fe20000000005 */
[--C-:B------:R-:W-:Y:S02]  /*1a2f0*/  HSET2.LE.AND R7, R6, R251.reuse, PT ;  /* 0x000000fb06077233 */ /* 0x100fe40003803000 */
[--C-:B------:R-:W-:Y:S01]  /*1a300*/  HSET2.LE.AND R23, R23, R251.reuse, PT ;  /* 0x000000fb17177233 */ /* 0x100fe20003803000 */
[----:B------:R-:W-:Y:S01]  /*1a310*/  LOP3.LUT R6, R4, R227, RZ, 0xc0, !PT ;  /* 0x000000e304067212 */ /* 0x000fe200078ec0ff */
[----:B------:R-:W-:Y:S01]  /*1a320*/  HSET2.LE.AND R5, R5, R251, PT ;  /* 0x000000fb05057233 */ /* 0x000fe20003803000 */
[----:B------:R-:W-:-:S02]  /*1a330*/  LOP3.LUT R7, R7, R219, RZ, 0xc0, !PT ;  /* 0x000000db07077212 */ /* 0x000fc400078ec0ff */
[----:B------:R-:W-:Y:S01]  /*1a340*/  LOP3.LUT R4, R23, R218, RZ, 0xc0, !PT ;  /* 0x000000da17047212 */ /* 0x000fe200078ec0ff */
[----:B------:R-:W-:Y:S01]  /*1a350*/  IMAD.WIDE.U32 R218, R21, -0x326172a9, RZ ;  /* 0xcd9e8d5715da7825 */ /* 0x000fe200078e00ff */
[----:B------:R-:W-:Y:S02]  /*1a360*/  LOP3.LUT R11, R11, R228, RZ, 0xc0, !PT ;  /* 0x000000e40b0b7212 */ /* 0x000fe400078ec0ff */
[----:B------:R-:W-:Y:S01]  /*1a370*/  LOP3.LUT R5, R5, R35, RZ, 0xc0, !PT ;  /* 0x0000002305057212 */ /* 0x000fe200078ec0ff */
[----:B------:R-:W-:-:S05]  /*1a380*/  IMAD.WIDE.U32 R20, R20, -0x326172a9, RZ ;  /* 0xcd9e8d5714147825 */ /* 0x000fca00078e00ff */
[----:B------:R-:W-:Y:S01]  /*1a390*/  LOP3.LUT R228, R21, UR31, R218, 0x96, !PT ;  /* 0x0000001f15e47c12 */ /* 0x000fe2000f8e96da */
[----:B-1----:R-:W-:Y:S01]  /*1a3a0*/  HMMA.16816.F32.BF16 R136, R8, R14, R136 ;  /* 0x0000000e0888723c */ /* 0x002fe20000041888 */
[----:B------:R-:W-:-:S07]  /*1a3b0*/  LOP3.LUT R35, R20, 0xff, RZ, 0xc0, !PT ;  /* 0x000000ff14237812 */ /* 0x000fce00078ec0ff */
[----:B------:R-:W-:Y:S01]  /*1a3c0*/  HMMA.16816.F32.BF16 R152, R4, R14, R152 ;  /* 0x0000000e0498723c */ /* 0x000fe20000041898 */
[----:B------:R-:W-:-:S06]  /*1a3d0*/  SHF.R.U32.HI R227, RZ, 0x10, R228 ;  /* 0x00000010ffe37819 */ /* 0x000fcc00000116e4 */
[C---:B------:R-:W-:Y:S01]  /*1a3e0*/  LOP3.LUT R15, R228.reuse, 0xffff, RZ, 0xc0, !PT ;  /* 0x0000ffffe40f7812 */ /* 0x040fe200078ec0ff */
[----:B------:R-:W-:Y:S01]  /*1a3f0*/  HMMA.16816.F32.BF16 R132, R8, R12, R132 ;  /* 0x0000000c0884723c */ /* 0x000fe20000041884 */
[----:B------:R-:W-:Y:S02]  /*1a400*/  LOP3.LUT R14, R228, 0xff, RZ, 0xc0, !PT ;  /* 0x000000ffe40e7812 */ /* 0x000fe400078ec0ff */
[----:B------:R-:W-:-:S05]  /*1a410*/  SHF.R.U32.HI R15, RZ, 0x8, R15 ;  /* 0x00000008ff0f7819 */ /* 0x000fca000001160f */
[----:B------:R-:W-:Y:S01]  /*1a420*/  HMMA.16816.F32.BF16 R144, R4, R12, R144 ;  /* 0x0000000c0490723c */ /* 0x000fe20000041890 */
[----:B------:R-:W-:-:S06]  /*1a430*/  SHF.R.U32.HI R235, RZ, 0x10, R20 ;  /* 0x00000010ffeb7819 */ /* 0x000fcc0000011614 */
[----:B------:R-:W-:-:S04]  /*1a440*/  LOP3.LUT R12, R20, 0xffff, RZ, 0xc0, !PT ;  /* 0x0000ffff140c7812 */ /* 0x000fc800078ec0ff */
[----:B------:R-:W-:Y:S02]  /*1a450*/  SHF.R.U32.HI R12, RZ, 0x8, R12 ;  /* 0x00000008ff0c7819 */ /* 0x000fe4000001160c */
[----:B------:R-:W-:Y:S01]  /*1a460*/  PRMT R14, R14, 0x5410, R15 ;  /* 0x000054100e0e7816 */ /* 0x000fe2000000000f */
[----:B------:R-:W-:Y:S01]  /*1a470*/  IMAD.WIDE.U32 R22, R166, -0x2daee0ad, RZ ;  /* 0xd2511f53a6167825 */ /* 0x000fe200078e00ff */
[----:B------:R-:W-:Y:S02]  /*1a480*/  SHF.R.U32.HI R228, RZ, 0x18, R228 ;  /* 0x00000018ffe47819 */ /* 0x000fe400000116e4 */
[----:B------:R-:W-:Y:S02]  /*1a490*/  LOP3.LUT R227, R227, 0xff, RZ, 0xc0, !PT ;  /* 0x000000ffe3e37812 */ /* 0x000fe400078ec0ff */
[----:B------:R-:W-:Y:S02]  /*1a4a0*/  PRMT R12, R35, 0x5410, R12 ;  /* 0x00005410230c7816 */ /* 0x000fe4000000000c */
[----:B------:R-:W-:-:S02]  /*1a4b0*/  SHF.R.U32.HI R13, RZ, 0x18, R20 ;  /* 0x00000018ff0d7819 */ /* 0x000fc40000011614 */
[----:B------:R-:W-:Y:S01]  /*1a4c0*/  LOP3.LUT R235, R235, 0xff, RZ, 0xc0, !PT ;  /* 0x000000ffebeb7812 */ /* 0x000fe200078ec0ff */
[-C--:B------:R-:W-:Y:S01]  /*1a4d0*/  HMMA.16816.F32.BF16 R140, R8, R16.reuse, R140 ;  /* 0x00000010088c723c */ /* 0x080fe2000004188c */
[--C-:B------:R-:W-:Y:S01]  /*1a4e0*/  HSET2.LE.AND R14, R14, R251.reuse, PT ;  /* 0x000000fb0e0e7233 */ /* 0x100fe20003803000 */
[----:B------:R-:W-:Y:S02]  /*1a4f0*/  PRMT R15, R227, 0x5410, R228 ;  /* 0x00005410e30f7816 */ /* 0x000fe400000000e4 */
[----:B------:R-:W-:Y:S02]  /*1a500*/  PRMT R13, R235, 0x5410, R13 ;  /* 0x00005410eb0d7816 */ /* 0x000fe4000000000d */
[----:B------:R-:W-:Y:S02]  /*1a510*/  LOP3.LUT R166, R23, UR13, R28, 0x96, !PT ;  /* 0x0000000d17a67c12 */ /* 0x000fe4000f8e961c */
[----:B------:R-:W-:Y:S01]  /*1a520*/  HMMA.16816.F32.BF16 R156, R4, R16, R156 ;  /* 0x00000010049c723c */ /* 0x000fe2000004189c */
[--C-:B------:R-:W-:Y:S01]  /*1a530*/  HSET2.LE.AND R15, R15, R251.reuse, PT ;  /* 0x000000fb0f0f7233 */ /* 0x100fe20003803000 */
[----:B------:R-:W2:Y:S04]  /*1a540*/  LDL.LU.64 R28, [R1+0x248] ;  /* 0x00024800011c7983 */ /* 0x000ea80000300a00 */
[----:B------:R-:W2:Y:S01]  /*1a550*/  LDL.LU R35, [R1+0x240] ;  /* 0x0002400001237983 */ /* 0x000ea20000300800 */
[--C-:B------:R-:W-:Y:S01]  /*1a560*/  HSET2.LE.AND R16, R12, R251.reuse, PT ;  /* 0x000000fb0c107233 */ /* 0x100fe20003803000 */
[----:B------:R-:W-:Y:S01]  /*1a570*/  LOP3.LUT R12, R14, R225, RZ, 0xc0, !PT ;  /* 0x000000e10e0c7212 */ /* 0x000fe200078ec0ff */
[----:B------:R-:W-:Y:S01]  /*1a580*/  HSET2.LE.AND R17, R13, R251, PT ;  /* 0x000000fb0d117233 */ /* 0x000fe20003803000 */
[----:B------:R1:W5:Y:S02]  /*1a590*/  LDL.LU R228, [R1+0x23c] ;  /* 0x00023c0001e47983 */ /* 0x0003640000300800 */
[----:B------:R-:W-:Y:S01]  /*1a5a0*/  LOP3.LUT R14, R16, R226, RZ, 0xc0, !PT ;  /* 0x000000e2100e7212 */ /* 0x000fe200078ec0ff */
[----:B------:R-:W-:Y:S01]  /*1a5b0*/  IMAD.WIDE.U32 R226, R166, -0x326172a9, RZ ;  /* 0xcd9e8d57a6e27825 */ /* 0x000fe200078e00ff */
[----:B------:R-:W-:-:S02]  /*1a5c0*/  LOP3.LUT R13, R15, R224, RZ, 0xc0, !PT ;  /* 0x000000e00f0d7212 */ /* 0x000fc400078ec0ff */
[----:B------:R-:W-:Y:S02]  /*1a5d0*/  LOP3.LUT R15, R17, R215, RZ, 0xc0, !PT ;  /* 0x000000d7110f7212 */ /* 0x000fe400078ec0ff */
[----:B------:R1:W5:Y:S01]  /*1a5e0*/  LDL.LU R215, [R1+0x238] ;  /* 0x0002380001d77983 */ /* 0x0003620000300800 */
[----:B------:R-:W-:-:S03]  /*1a5f0*/  LOP3.LUT R16, R227, UR12, R32, 0x96, !PT ;  /* 0x0000000ce3107c12 */ /* 0x000fc6000f8e9620 */
[----:B------:R-:W2:Y:S01]  /*1a600*/  LDL.LU.64 R32, [R1+0x230] ;  /* 0x0002300001207983 */ /* 0x000ea20000300a00 */
[----:B------:R-:W-:-:S05]  /*1a610*/  IMAD.WIDE.U32 R232, R232, -0x2daee0ad, RZ ;  /* 0xd2511f53e8e87825 */ /* 0x000fca00078e00ff */
[----:B------:R-:W-:Y:S01]  /*1a620*/  LOP3.LUT R233, R233, UR11, R22, 0x96, !PT ;  /* 0x0000000be9e97c12 */ /* 0x000fe2000f8e9616 */
[-C--:B------:R-:W-:Y:S01]  /*1a630*/  HMMA.16816.F32.BF16 R148, R8, R18.reuse, R148 ;  /* 0x000000120894723c */ /* 0x080fe20000041894 */
[----:B------:R-:W1:Y:S03]  /*1a640*/  LDSM.16.MT88.4 R8, [R214+0x5800] ;  /* 0x00580000d608783b */ /* 0x000e660000004200 */
[----:B------:R-:W-:Y:S01]  /*1a650*/  IMAD.WIDE.U32 R224, R233, -0x326172a9, RZ ;  /* 0xcd9e8d57e9e07825 */ /* 0x000fe200078e00ff */
[----:B------:R-:W1:Y:S03]  /*1a660*/  LDSM.16.MT88.4 R20, [R213+0x5800] ;  /* 0x00580000d514783b */ /* 0x000e660000004200 */
[----:B------:R-:W-:Y:S07]  /*1a670*/  HMMA.16816.F32.BF16 R160, R4, R18, R160 ;  /* 0x0000001204a0723c */ /* 0x000fee00000418a0 */
[----:B------:R-:W-:-:S02]  /*1a680*/  LOP3.LUT R7, R224, 0xffff, RZ, 0xc0, !PT ;  /* 0x0000ffffe0077812 */ /* 0x000fc400078ec0ff */
[----:B------:R-:W-:Y:S02]  /*1a690*/  LOP3.LUT R5, R225, UR31, R226, 0x96, !PT ;  /* 0x0000001fe1057c12 */ /* 0x000fe4000f8e96e2 */
[----:B------:R-:W-:Y:S01]  /*1a6a0*/  LOP3.LUT R4, R224, 0xff, RZ, 0xc0, !PT ;  /* 0x000000ffe0047812 */ /* 0x000fe200078ec0ff */
[----:B------:R-:W-:Y:S01]  /*1a6b0*/  STG.E.U16 [R240.64+-0xee], R250 ;  /* 0xffff12faf0007986 */ /* 0x000fe2000c101524 */
[----:B------:R-:W-:Y:S02]  /*1a6c0*/  SHF.R.U32.HI R7, RZ, 0x8, R7 ;  /* 0x00000008ff077819 */ /* 0x000fe40000011607 */
[----:B------:R-:W-:Y:S01]  /*1a6d0*/  LOP3.LUT R19, R5, 0xffff, RZ, 0xc0, !PT ;  /* 0x0000ffff05137812 */ /* 0x000fe200078ec0ff */
[----:B------:R-:W-:Y:S01]  /*1a6e0*/  FADD.FTZ R185, R249, R185 ;  /* 0x000000b9f9b97221 */ /* 0x000fe20000010000 */
[----:B------:R-:W-:Y:S01]  /*1a6f0*/  PRMT R4, R4, 0x5410, R7 ;  /* 0x0000541004047816 */ /* 0x000fe20000000007 */
[----:B------:R-:W-:Y:S01]  /*1a700*/  FADD.FTZ R184, R222, R184 ;  /* 0x000000b8deb87221 */ /* 0x000fe20000010000 */
[----:B------:R-:W-:Y:S01]  /*1a710*/  SHF.R.U32.HI R7, RZ, 0x10, R5 ;  /* 0x00000010ff077819 */ /* 0x000fe20000011605 */
[----:B------:R-:W-:Y:S01]  /*1a720*/  FADD.FTZ R182, R194, R182 ;  /* 0x000000b6c2b67221 */ /* 0x000fe20000010000 */
[----:B------:R-:W-:Y:S01]  /*1a730*/  LOP3.LUT R18, R5, 0xff, RZ, 0xc0, !PT ;  /* 0x000000ff05127812 */ /* 0x000fe200078ec0ff */
[----:B------:R-:W-:Y:S01]  /*1a740*/  FADD.FTZ R183, R202, R183 ;  /* 0x000000b7cab77221 */ /* 0x000fe20000010000 */
[----:B------:R-:W-:Y:S01]  /*1a750*/  SHF.R.U32.HI R19, RZ, 0x8, R19 ;  /* 0x00000008ff137819 */ /* 0x000fe20000011613 */
[----:B------:R2:W5:Y:S01]  /*1a760*/  LDL.LU.64 R226, [R1+0x228] ;  /* 0x0002280001e27983 */ /* 0x0005620000300a00 */
[----:B------:R-:W-:-:S02]  /*1a770*/  SHF.R.U32.HI R6, RZ, 0x10, R224 ;  /* 0x00000010ff067819 */ /* 0x000fc400000116e0 */
[----:B------:R-:W-:Y:S02]  /*1a780*/  LOP3.LUT R166, R7, 0xff, RZ, 0xc0, !PT ;  /* 0x000000ff07a67812 */ /* 0x000fe400078ec0ff */
[----:B------:R-:W-:Y:S02]  /*1a790*/  PRMT R7, R18, 0x5410, R19 ;  /* 0x0000541012077816 */ /* 0x000fe40000000013 */
[----:B------:R-:W-:Y:S02]  /*1a7a0*/  SHF.R.U32.HI R17, RZ, 0x18, R224 ;  /* 0x00000018ff117819 */ /* 0x000fe400000116e0 */
[----:B------:R-:W-:Y:S02]  /*1a7b0*/  LOP3.LUT R6, R6, 0xff, RZ, 0xc0, !PT ;  /* 0x000000ff06067812 */ /* 0x000fe400078ec0ff */
[----:B------:R-:W-:Y:S01]  /*1a7c0*/  SHF.R.U32.HI R5, RZ, 0x18, R5 ;  /* 0x00000018ff057819 */ /* 0x000fe20000011605 */
[--C-:B------:R-:W-:Y:S01]  /*1a7d0*/  HSET2.LE.AND R7, R7, R251.reuse, PT ;  /* 0x000000fb07077233 */ /* 0x100fe20003803000 */
[----:B------:R-:W-:Y:S01]  /*1a7e0*/  PRMT R6, R6, 0x5410, R17 ;  /* 0x0000541006067816 */ /* 0x000fe20000000011 */
[--C-:B------:R-:W-:Y:S01]  /*1a7f0*/  HSET2.LE.AND R18, R4, R251.reuse, PT ;  /* 0x000000fb04127233 */ /* 0x100fe20003803000 */
[----:B------:R-:W-:Y:S01]  /*1a800*/  PRMT R5, R166, 0x5410, R5 ;  /* 0x00005410a6057816 */ /* 0x000fe20000000005 */
[----:B-1----:R-:W-:Y:S01]  /*1a810*/  HMMA.16816.F32.BF16 R132, R12, R8, R132 ;  /* 0x000000080c84723c */ /* 0x002fe20000041884 */
[----:B------:R-:W-:Y:S01]  /*1a820*/  LOP3.LUT R4, R7, R212, RZ, 0xc0, !PT ;  /* 0x000000d407047212 */ /* 0x000fe200078ec0ff */
[--C-:B------:R-:W-:Y:S01]  /*1a830*/  HSET2.LE.AND R7, R6, R251.reuse, PT ;  /* 0x000000fb06077233 */ /* 0x100fe20003803000 */
[----:B------:R-:W-:Y:S01]  /*1a840*/  STG.E.U16 [R238.64+-0xf0], R112 ;  /* 0xffff1070ee007986 */ /* 0x000fe2000c101524 */
[----:B------:R-:W-:Y:S01]  /*1a850*/  HSET2.LE.AND R5, R5, R251, PT ;  /* 0x000000fb05057233 */ /* 0x000fe20003803000 */
[----:B------:R-:W-:-:S02]  /*1a860*/  LOP3.LUT R17, R219, UR12, R234, 0x96, !PT ;  /* 0x0000000cdb117c12 */ /* 0x000fc4000f8e96ea */
[----:B------:R-:W-:Y:S01]  /*1a870*/  LOP3.LUT R6, R18, R210, RZ, 0xc0, !PT ;  /* 0x000000d212067212 */ /* 0x000fe200078ec0ff */
[----:B------:R-:W-:Y:S01]  /*1a880*/  HMMA.16816.F32.BF16 R136, R12, R10, R136 ;  /* 0x0000000a0c88723c */ /* 0x000fe20000041888 */
[----:B------:R-:W-:Y:S01]  /*1a890*/  LOP3.LUT R5, R5, R211, RZ, 0xc0, !PT ;  /* 0x000000d305057212 */ /* 0x000fe200078ec0ff */
[----:B------:R-:W-:Y:S01]  /*1a8a0*/  STG.E.U16 [R238.64+-0xee], R111 ;  /* 0xffff126fee007986 */ /* 0x000fe2000c101524 */
[----:B------:R-:W-:Y:S01]  /*1a8b0*/  LOP3.LUT R7, R7, R209, RZ, 0xc0, !PT ;  /* 0x000000d107077212 */ /* 0x000fe200078ec0ff */
[----:B------:R-:W-:Y:S02]  /*1a8c0*/  IMAD.WIDE.U32 R234, R16, -0x2daee0ad, RZ ;  /* 0xd2511f5310ea7825 */ /* 0x000fe400078e00ff */
[----:B------:R1:W5:Y:S02]  /*1a8d0*/  LDL.LU.64 R224, [R1+0x220] ;  /* 0x0002200001e07983 */ /* 0x0003640000300a00 */
[----:B------:R-:W-:Y:S02]  /*1a8e0*/  IMAD.WIDE.U32 R16, R17, -0x2daee0ad, RZ ;  /* 0xd2511f5311107825 */ /* 0x000fe400078e00ff */
[----:B------:R-:W-:Y:S08]  /*1a8f0*/  HMMA.16816.F32.BF16 R144, R4, R8, R144 ;  /* 0x000000080490723c */ /* 0x000ff00000041890 */
[----:B------:R-:W-:Y:S01]  /*1a900*/  HMMA.16816.F32.BF16 R140, R12, R20, R140 ;  /* 0x000000140c8c723c */ /* 0x000fe2000004188c */
[----:B------:R-:W-:-:S07]  /*1a910*/  LOP3.LUT R166, R17, UR32, R216, 0x96, !PT ;  /* 0x0000002011a67c12 */ /* 0x000fce000f8e96d8 */
[----:B------:R-:W-:Y:S01]  /*1a920*/  HMMA.16816.F32.BF16 R148, R12, R22, R148 ;  /* 0x000000160c94723c */ /* 0x000fe20000041894 */
[--C-:B------:R-:W-:Y:S01]  /*1a930*/  SHF.R.U32.HI R8, RZ, 0x10, R16.reuse ;  /* 0x00000010ff087819 */ /* 0x100fe20000011610 */
[----:B------:R-:W1:Y:S01]  /*1a940*/  LDSM.16.MT88.4 R12, [R214+0x5c00] ;  /* 0x005c0000d60c783b */ /* 0x000e620000004200 */
[C---:B------:R-:W-:Y:S02]  /*1a950*/  LOP3.LUT R9, R16.reuse, 0xffff, RZ, 0xc0, !PT ;  /* 0x0000ffff10097812 */ /* 0x040fe400078ec0ff */
[----:B------:R-:W-:Y:S01]  /*1a960*/  LOP3.LUT R17, R16, 0xff, RZ, 0xc0, !PT ;  /* 0x000000ff10117812 */ /* 0x000fe200078ec0ff */
[----:B------:R-:W-:Y:S01]  /*1a970*/  FADD.FTZ R185, R248, R185 ;  /* 0x000000b9f8b97221 */ /* 0x000fe20000010000 */
[----:B------:R-:W-:Y:S01]  /*1a980*/  SHF.R.U32.HI R16, RZ, 0x18, R16 ;  /* 0x00000018ff107819 */ /* 0x000fe20000011610 */
[C---:B------:R-:W-:Y:S01]  /*1a990*/  HMMA.16816.F32.BF16 R152, R4.reuse, R10, R152 ;  /* 0x0000000a0498723c */ /* 0x040fe20000041898 */
[----:B------:R-:W-:Y:S01]  /*1a9a0*/  LOP3.LUT R233, R166, 0xffff, RZ, 0xc0, !PT ;  /* 0x0000ffffa6e97812 */ /* 0x000fe200078ec0ff */
[----:B------:R-:W-:Y:S01]  /*1a9b0*/  FADD.FTZ R184, R221, R184 ;  /* 0x000000b8ddb87221 */ /* 0x000fe20000010000 */
[----:B------:R-:W-:Y:S01]  /*1a9c0*/  LOP3.LUT R209, R8, 0xff, RZ, 0xc0, !PT ;  /* 0x000000ff08d17812 */ /* 0x000fe200078ec0ff */
[----:B------:R-:W-:Y:S01]  /*1a9d0*/  FADD.FTZ R182, R193, R182 ;  /* 0x000000b6c1b67221 */ /* 0x000fe20000010000 */
[----:B------:R-:W-:Y:S01]  /*1a9e0*/  LOP3.LUT R19, R166, 0xff, RZ, 0xc0, !PT ;  /* 0x000000ffa6137812 */ /* 0x000fe200078ec0ff */
[----:B------:R-:W-:Y:S01]  /*1a9f0*/  FADD.FTZ R183, R201, R183 ;  /* 0x000000b7c9b77221 */ /* 0x000fe20000010000 */
[----:B------:R-:W-:Y:S01]  /*1aa00*/  SHF.R.U32.HI R233, RZ, 0x8, R233 ;  /* 0x00000008ffe97819 */ /* 0x000fe200000116e9 */
[----:B------:R-:W-:Y:S01]  /*1aa10*/  HMMA.16816.F32.BF16 R156, R4, R20, R156 ;  /* 0x00000014049c723c */ /* 0x000fe2000004189c */
[----:B------:R-:W-:Y:S01]  /*1aa20*/  PRMT R16, R209, 0x5410, R16 ;  /* 0x00005410d1107816 */ /* 0x000fe20000000010 */
[----:B------:R1:W5:Y:S01]  /*1aa30*/  LDL.LU R212, [R1+0x218] ;  /* 0x0002180001d47983 */ /* 0x0003620000300800 */
[----:B------:R-:W-:-:S03]  /*1aa40*/  SHF.R.U32.HI R210, RZ, 0x8, R9 ;  /* 0x00000008ffd27819 */ /* 0x000fc60000011609 */
[----:B------:R-:W1:Y:S01]  /*1aa50*/  LDSM.16.MT88.4 R8, [R213+0x5c00] ;  /* 0x005c0000d508783b */ /* 0x000e620000004200 */
[----:B------:R-:W-:Y:S01]  /*1aa60*/  PRMT R19, R19, 0x5410, R233 ;  /* 0x0000541013137816 */ /* 0x000fe200000000e9 */
[--C-:B------:R-:W-:Y:S01]  /*1aa70*/  HSET2.LE.AND R16, R16, R251.reuse, PT ;  /* 0x000000fb10107233 */ /* 0x100fe20003803000 */
[----:B------:R-:W-:Y:S01]  /*1aa80*/  LOP3.LUT R232, R235, UR32, R232, 0x96, !PT ;  /* 0x00000020ebe87c12 */ /* 0x000fe2000f8e96e8 */
[----:B------:R-:W-:Y:S01]  /*1aa90*/  HMMA.16816.F32.BF16 R160, R4, R22, R160 ;  /* 0x0000001604a0723c */ /* 0x000fe200000418a0 */
[----:B------:R-:W-:Y:S01]  /*1aaa0*/  FADD.FTZ R185, R247, R185 ;  /* 0x000000b9f7b97221 */ /* 0x000fe20000010000 */
[----:B------:R-:W-:Y:S01]  /*1aab0*/  HSET2.LE.AND R21, R19, R251, PT ;  /* 0x000000fb13157233 */ /* 0x000fe20003803000 */
[----:B------:R-:W-:Y:S01]  /*1aac0*/  LOP3.LUT R19, R16, R0, RZ, 0xc0, !PT ;  /* 0x0000000010137212 */ /* 0x000fe200078ec0ff */
[----:B------:R-:W-:Y:S01]  /*1aad0*/  FADD.FTZ R184, R220, R184 ;  /* 0x000000b8dcb87221 */ /* 0x000fe20000010000 */
[----:B------:R-:W-:Y:S01]  /*1aae0*/  LOP3.LUT R0, R234, 0xffff, RZ, 0xc0, !PT ;  /* 0x0000ffffea007812 */ /* 0x000fe200078ec0ff */
[----:B------:R-:W-:Y:S01]  /*1aaf0*/  FADD.FTZ R182, R192, R182 ;  /* 0x000000b6c0b67221 */ /* 0x000fe20000010000 */
[----:B------:R-:W-:-:S02]  /*1ab00*/  LOP3.LUT R4, R234, 0xff, RZ, 0xc0, !PT ;  /* 0x000000ffea047812 */ /* 0x000fc400078ec0ff */
[----:B------:R-:W-:Y:S01]  /*1ab10*/  SHF.R.U32.HI R18, RZ, 0x10, R166 ;  /* 0x00000010ff127819 */ /* 0x000fe200000116a6 */
[----:B------:R-:W-:Y:S01]  /*1ab20*/  FADD.FTZ R183, R200, R183 ;  /* 0x000000b7c8b77221 */ /* 0x000fe20000010000 */
[----:B------:R-:W-:Y:S01]  /*1ab30*/  SHF.R.U32.HI R0, RZ, 0x8, R0 ;  /* 0x00000008ff007819 */ /* 0x000fe20000011600 */
[----:B------:R1:W5:Y:S01]  /*1ab40*/  LDL.LU.64 R218, [R1+0x210] ;  /* 0x0002100001da7983 */ /* 0x0003620000300a00 */
[----:B------:R-:W-:Y:S02]  /*1ab50*/  LOP3.LUT R5, R232, 0xffff, RZ, 0xc0, !PT ;  /* 0x0000ffffe8057812 */ /* 0x000fe400078ec0ff */
[----:B------:R-:W-:Y:S02]  /*1ab60*/  SHF.R.U32.HI R6, RZ, 0x10, R234 ;  /* 0x00000010ff067819 */ /* 0x000fe400000116ea */
[----:B------:R-:W-:Y:S01]  /*1ab70*/  SHF.R.U32.HI R7, RZ, 0x10, R232 ;  /* 0x00000010ff077819 */ /* 0x000fe200000116e8 */
[----:B------:R-:W-:Y:S01]  /*1ab80*/  FADD.FTZ R185, R246, R185 ;  /* 0x000000b9f6b97221 */ /* 0x000fe20000010000 */
[----:B------:R-:W-:Y:S01]  /*1ab90*/  PRMT R0, R4, 0x5410, R0 ;  /* 0x0000541004007816 */ /* 0x000fe20000000000 */
[----:B------:R-:W-:Y:S01]  /*1aba0*/  FADD.FTZ R184, R207, R184 ;  /* 0x000000b8cfb87221 */ /* 0x000fe20000010000 */
[----:B------:R-:W-:Y:S01]  /*1abb0*/  LOP3.LUT R4, R232, 0xff, RZ, 0xc0, !PT ;  /* 0x000000ffe8047812 */ /* 0x000fe200078ec0ff */
[----:B------:R-:W-:Y:S01]  /*1abc0*/  FADD.FTZ R182, R191, R182 ;  /* 0x000000b6bfb67221 */ /* 0x000fe20000010000 */
[----:B------:R-:W-:-:S02]  /*1abd0*/  SHF.R.U32.HI R5, RZ, 0x8, R5 ;  /* 0x00000008ff057819 */ /* 0x000fc40000011605 */
[----:B------:R-:W-:Y:S02]  /*1abe0*/  SHF.R.U32.HI R166, RZ, 0x18, R166 ;  /* 0x00000018ffa67819 */ /* 0x000fe400000116a6 */
[----:B------:R-:W-:Y:S01]  /*1abf0*/  LOP3.LUT R18, R18, 0xff, RZ, 0xc0, !PT ;  /* 0x000000ff12127812 */ /* 0x000fe200078ec0ff */
[----:B------:R-:W-:Y:S01]  /*1ac00*/  FADD.FTZ R183, R199, R183 ;  /* 0x000000b7c7b77221 */ /* 0x000fe20000010000 */
[----:B------:R-:W-:Y:S01]  /*1ac10*/  SHF.R.U32.HI R234, RZ, 0x18, R234 ;  /* 0x00000018ffea7819 */ /* 0x000fe200000116ea */
[----:B------:R1:W5:Y:S01]  /*1ac20*/  LDL.LU R211, [R1+0x208] ;  /* 0x0002080001d37983 */ /* 0x0003620000300800 */
[----:B------:R-:W-:Y:S02]  /*1ac30*/  LOP3.LUT R6, R6, 0xff, RZ, 0xc0, !PT ;  /* 0x000000ff06067812 */ /* 0x000fe400078ec0ff */
[----:B------:R-:W-:Y:S02]  /*1ac40*/  SHF.R.U32.HI R232, RZ, 0x18, R232 ;  /* 0x00000018ffe87819 */ /* 0x000fe400000116e8 */
[----:B------:R-:W-:-:S02]  /*1ac50*/  LOP3.LUT R7, R7, 0xff, RZ, 0xc0, !PT ;  /* 0x000000ff07077812 */ /* 0x000fc400078ec0ff */
[----:B------:R-:W-:Y:S01]  /*1ac60*/  PRMT R4, R4, 0x5410, R5 ;  /* 0x0000541004047816 */ /* 0x000fe20000000005 */
[--C-:B------:R-:W-:Y:S01]  /*1ac70*/  HSET2.LE.AND R0, R0, R251.reuse, PT ;  /* 0x000000fb00007233 */ /* 0x100fe20003803000 */
[----:B------:R-:W-:Y:S01]  /*1ac80*/  PRMT R6, R6, 0x5410, R234 ;  /* 0x0000541006067816 */ /* 0x000fe200000000ea */
[----:B------:R-:W-:Y:S01]  /*1ac90*/  FADD.FTZ R185, R245, R185 ;  /* 0x000000b9f5b97221 */ /* 0x000fe20000010000 */
[----:B------:R-:W-:Y:S01]  /*1aca0*/  PRMT R5, R7, 0x5410, R232 ;  /* 0x0000541007057816 */ /* 0x000fe200000000e8 */
[--C-:B------:R-:W-:Y:S01]  /*1acb0*/  HSET2.LE.AND R4, R4, R251.reuse, PT ;  /* 0x000000fb04047233 */ /* 0x100fe20003803000 */
[----:B------:R-:W-:Y:S01]  /*1acc0*/  FADD.FTZ R184, R206, R184 ;  /* 0x000000b8ceb87221 */ /* 0x000fe20000010000 */
[--C-:B------:R-:W-:Y:S01]  /*1acd0*/  HSET2.LE.AND R7, R6, R251.reuse, PT ;  /* 0x000000fb06077233 */ /* 0x100fe20003803000 */
[----:B------:R-:W-:Y:S01]  /*1ace0*/  FADD.FTZ R182, R190, R182 ;  /* 0x000000b6beb67221 */ /* 0x000fe20000010000 */
[----:B------:R-:W-:Y:S01]  /*1acf0*/  HSET2.LE.AND R5, R5, R251, PT ;  /* 0x000000fb05057233 */ /* 0x000fe20003803000 */
[----:B------:R-:W-:Y:S01]  /*1ad00*/  PRMT R18, R18, 0x5410, R166 ;  /* 0x0000541012127816 */ /* 0x000fe200000000a6 */
[----:B------:R-:W-:Y:S01]  /*1ad10*/  FADD.FTZ R185, R244, R185 ;  /* 0x000000b9f4b97221 */ /* 0x000fe20000010000 */
[----:B------:R-:W-:Y:S01]  /*1ad20*/  LOP3.LUT R4, R4, R252, RZ, 0xc0, !PT ;  /* 0x000000fc04047212 */ /* 0x000fe200078ec0ff */
[----:B------:R-:W-:Y:S01]  /*1ad30*/  FADD.FTZ R183, R198, R183 ;  /* 0x000000b7c6b77221 */ /* 0x000fe20000010000 */
[----:B------:R-:W-:Y:S01]  /*1ad40*/  LOP3.LUT R5, R5, R164, RZ, 0xc0, !PT ;  /* 0x000000a405057212 */ /* 0x000fe200078ec0ff */
[----:B------:R2:W5:Y:S01]  /*1ad50*/  LDL.LU.64 R216, [R1+0x200] ;  /* 0x0002000001d87983 */ /* 0x0005620000300a00 */
[----:B------:R-:W-:-:S02]  /*1ad60*/  LOP3.LUT R6, R0, R3, RZ, 0xc0, !PT ;  /* 0x0000000300067212 */ /* 0x000fc400078ec0ff */
[----:B------:R-:W-:Y:S01]  /*1ad70*/  LOP3.LUT R7, R7, R2, RZ, 0xc0, !PT ;  /* 0x0000000207077212 */ /* 0x000fe200078ec0ff */
[----:B------:R-:W-:Y:S01]  /*1ad80*/  FADD.FTZ R184, R205, R184 ;  /* 0x000000b8cdb87221 */ /* 0x000fe20000010000 */
[----:B------:R-:W-:Y:S01]  /*1ad90*/  PRMT R17, R17, 0x5410, R210 ;  /* 0x0000541011117816 */ /* 0x000fe200000000d2 */
[----:B------:R-:W-:Y:S01]  /*1ada0*/  FADD.FTZ R182, R189, R182 ;  /* 0x000000b6bdb67221 */ /* 0x000fe20000010000 */
[--C-:B------:R-:W-:Y:S01]  /*1adb0*/  HSET2.LE.AND R20, R18, R251.reuse, PT ;  /* 0x000000fb12147233 */ /* 0x100fe20003803000 */
[----:B------:R-:W-:Y:S01]  /*1adc0*/  FADD.FTZ R185, R231, R185 ;  /* 0x000000b9e7b97221 */ /* 0x000fe20000010000 */
[----:B------:R2:W5:Y:S01]  /*1add0*/  LDL.LU R210, [R1+0x1f8] ;  /* 0x0001f80001d27983 */ /* 0x0005620000300800 */
[----:B------:R-:W-:Y:S01]  /*1ade0*/  HSET2.LE.AND R18, R17, R251, PT ;  /* 0x000000fb11127233 */ /* 0x000fe20003803000 */
[----:B------:R-:W-:Y:S01]  /*1adf0*/  FADD.FTZ R183, R197, R183 ;  /* 0x000000b7c5b77221 */ /* 0x000fe20000010000 */
[C---:B-1----:R-:W-:Y:S01]  /*1ae00*/  HMMA.16816.F32.BF16 R144, R4.reuse, R12, R144 ;  /* 0x0000000c0490723c */ /* 0x042fe20000041890 */
[----:B------:R-:W-:Y:S01]  /*1ae10*/  FADD.FTZ R184, R204, R184 ;  /* 0x000000b8ccb87221 */ /* 0x000fe20000010000 */
[----:B------:R1:W5:Y:S01]  /*1ae20*/  LDL.LU R209, [R1+0x1f4] ;  /* 0x0001f40001d17983 */ /* 0x0003620000300800 */
[----:B------:R-:W-:Y:S01]  /*1ae30*/  FADD.FTZ R182, R188, R182 ;  /* 0x000000b6bcb67221 */ /* 0x000fe20000010000 */
[----:B------:R-:W-:Y:S01]  /*1ae40*/  LOP3.LUT R16, R21, R208, RZ, 0xc0, !PT ;  /* 0x000000d015107212 */ /* 0x000fe200078ec0ff */
[----:B------:R-:W-:Y:S01]  /*1ae50*/  FADD.FTZ R185, R229, R185 ;  /* 0x000000b9e5b97221 */ /* 0x000fe20000010000 */
[----:B------:R1:W5:Y:S02]  /*1ae60*/  LDL.LU R208, [R1+0x1f0] ;  /* 0x0001f00001d07983 */ /* 0x0003640000300800 */
[----:B------:R-:W-:Y:S01]  /*1ae70*/  HMMA.16816.F32.BF16 R152, R4, R14, R152 ;  /* 0x0000000e0498723c */ /* 0x000fe20000041898 */
[----:B------:R-:W-:Y:S01]  /*1ae80*/  LOP3.LUT R17, R20, R171, RZ, 0xc0, !PT ;  /* 0x000000ab14117212 */ /* 0x000fe200078ec0ff */
[----:B------:R-:W-:Y:S01]  /*1ae90*/  FADD.FTZ R183, R196, R183 ;  /* 0x000000b7c4b77221 */ /* 0x000fe20000010000 */
[----:B------:R1:W5:Y:S01]  /*1aea0*/  LDL.LU R171, [R1+0x1ec] ;  /* 0x0001ec0001ab7983 */ /* 0x0003620000300800 */
[----:B------:R-:W-:-:S04]  /*1aeb0*/  FADD.FTZ R184, R203, R184 ;  /* 0x000000b8cbb87221 */ /* 0x000fc80000010000 */
[C---:B------:R-:W-:Y:S01]  /*1aec0*/  HMMA.16816.F32.BF16 R156, R4.reuse, R8, R156 ;  /* 0x00000008049c723c */ /* 0x040fe2000004189c */
[----:B------:R-:W-:Y:S01]  /*1aed0*/  LOP3.LUT R18, R18, R170, RZ, 0xc0, !PT ;  /* 0x000000aa12127212 */ /* 0x000fe200078ec0ff */
[----:B------:R-:W-:Y:S01]  /*1aee0*/  FADD.FTZ R182, R187, R182 ;  /* 0x000000b6bbb67221 */ /* 0x000fe20000010000 */
[----:B------:R1:W5:Y:S05]  /*1aef0*/  LDL.LU R170, [R1+0x1e8] ;  /* 0x0001e80001aa7983 */ /* 0x00036a0000300800 */
[----:B------:R-:W-:Y:S01]  /*1af00*/  HMMA.16816.F32.BF16 R160, R4, R10, R160 ;  /* 0x0000000a04a0723c */ /* 0x000fe200000418a0 */
[----:B------:R-:W-:-:S06]  /*1af10*/  FADD.FTZ R183, R195, R183 ;  /* 0x000000b7c3b77221 */ /* 0x000fcc0000010000 */
[----:B------:R-:W-:Y:S01]  /*1af20*/  IADD3 R4, P1, R236, -0x200, RZ ;  /* 0xfffffe00ec047810 */ /* 0x000fe20007f3e0ff */
[----:B------:R-:W-:Y:S02]  /*1af30*/  FADD.FTZ R5, R223, R185 ;  /* 0x000000b9df057221 */ /* 0x000fe40000010000 */
[----:B------:R-:W-:Y:S02]  /*1af40*/  FADD.FTZ R182, R186, R182 ;  /* 0x000000b6bab67221 */ /* 0x000fe40000010000 */
[----:B------:R1:W-:Y:S01]  /*1af50*/  STL [R1+0x1dc], R4 ;  /* 0x0001dc0401007387 */ /* 0x0003e20000100800 */
[----:B------:R-:W-:-:S03]  /*1af60*/  FADD.FTZ R6, R41, R183 ;  /* 0x000000b729067221 */ /* 0x000fc60000010000 */
[----:B------:R3:W-:Y:S01]  /*1af70*/  STL [R1+0x1d8], R5 ;  /* 0x0001d80501007387 */ /* 0x0007e20000100800 */
[----:B-1----:R-:W-:Y:S02]  /*1af80*/  FADD.FTZ R4, R54, R184 ;  /* 0x000000b836047221 */ /* 0x002fe40000010000 */
[----:B---3--:R-:W-:-:S03]  /*1af90*/  FADD.FTZ R5, R40, R182 ;  /* 0x000000b628057221 */ /* 0x008fc60000010000 */
[----:B------:R1:W-:Y:S04]  /*1afa0*/  STL [R1+0x1d4], R4 ;  /* 0x0001d40401007387 */ /* 0x0003e80000100800 */
[----:B--2---:R2:W-:Y:S04]  /*1afb0*/  STG.E.U16 [R236.64+-0xe0], R33 ;  /* 0xffff2021ec007986 */ /* 0x0045e8000c101524 */
[----:B------:R2:W-:Y:S04]  /*1afc0*/  STG.E.U16 [R236.64+-0xde], R32 ;  /* 0xffff2220ec007986 */ /* 0x0005e8000c101524 */
[----:B------:R2:W-:Y:S04]  /*1afd0*/  STG.E.U16 [R242.64+-0xe0], R35 ;  /* 0xffff2023f2007986 */ /* 0x0005e8000c101524 */
[----:B----4-:R2:W-:Y:S04]  /*1afe0*/  STG.E.U16 [R242.64+-0xde], R34 ;  /* 0xffff2222f2007986 */ /* 0x0105e8000c101524 */
[----:B------:R2:W-:Y:S04]  /*1aff0*/  STG.E.U16 [R240.64+-0xe0], R108 ;  /* 0xffff206cf0007986 */ /* 0x0005e8000c101524 */
        /* <DEDUP_REMOVED lines=88> */
[----:B------:R2:W-:Y:S01]  /*1b580*/  STG.E.U16 [R240.64+-0x2e], R63 ;  /* 0xffffd23ff0007986 */ /* 0x0005e2000c101524 */
[----:B-1----:R-:W-:-:S03]  /*1b590*/  IADD3.X R4, R237, -0x1, RZ, P1, !PT ;  /* 0xffffffffed047810 */ /* 0x002fc60000ffe4ff */
        /* <DEDUP_REMOVED lines=14> */
[----:B------:R2:W-:Y:S04]  /*1b680*/  STL [R1+0x1d0], R6 ;  /* 0x0001d00601007387 */ /* 0x0005e80000100800 */
[----:B------:R2:W-:Y:S04]  /*1b690*/  STG.E.U16 [R240.64+-0x10], R58 ;  /* 0xfffff03af0007986 */ /* 0x0005e8000c101524 */
[----:B------:R2:W-:Y:S04]  /*1b6a0*/  STG.E.U16 [R240.64+-0xe], R57 ;  /* 0xfffff239f0007986 */ /* 0x0005e8000c101524 */
[----:B------:R2:W-:Y:S04]  /*1b6b0*/  STL [R1+0x198], R5 ;  /* 0x0001980501007387 */ /* 0x0005e80000100800 */
[----:B------:R2:W-:Y:S04]  /*1b6c0*/  STG.E.U16 [R238.64+-0x10], R56 ;  /* 0xfffff038ee007986 */ /* 0x0005e8000c101524 */
[----:B------:R2:W-:Y:S04]  /*1b6d0*/  STG.E.U16 [R238.64+-0xe], R55 ;  /* 0xfffff237ee007986 */ /* 0x0005e8000c101524 */
[----:B------:R2:W-:Y:S01]  /*1b6e0*/  STL [R1+0x1e0], R4 ;  /* 0x0001e00401007387 */ /* 0x0005e20000100800 */
[----:B------:R-:W-:Y:S01]  /*1b6f0*/  HMMA.16816.F32.BF16 R132, R16, R12, R132 ;  /* 0x0000000c1084723c */ /* 0x000fe20000041884 */
[----:B------:R-:W-:Y:S01]  /*1b700*/  @UP0 UIADD3 UR26, UR26, -0x3, URZ ;  /* 0xfffffffd1a1a0890 */ /* 0x000fe2000fffe03f */
[----:B------:R-:W-:-:S02]  /*1b710*/  IMAD.MOV.U32 R3, RZ, RZ, R25 ;  /* 0x000000ffff037224 */ /* 0x000fc400078e0019 */
[----:B------:R-:W-:Y:S02]  /*1b720*/  IMAD.MOV.U32 R164, RZ, RZ, R24 ;  /* 0x000000ffffa47224 */ /* 0x000fe400078e0018 */
[----:B------:R-:W-:Y:S02]  /*1b730*/  IMAD.MOV.U32 R0, RZ, RZ, R26 ;  /* 0x000000ffff007224 */ /* 0x000fe400078e001a */
[----:B------:R-:W-:Y:S01]  /*1b740*/  HMMA.16816.F32.BF16 R136, R16, R14, R136 ;  /* 0x0000000e1088723c */ /* 0x000fe20000041888 */
[----:B------:R-:W-:Y:S02]  /*1b750*/  IMAD.MOV.U32 R2, RZ, RZ, R27 ;  /* 0x000000ffff027224 */ /* 0x000fe400078e001b */
[----:B------:R-:W-:Y:S02]  /*1b760*/  @P0 IMAD.MOV.U32 R3, RZ, RZ, R25 ;  /* 0x000000ffff030224 */ /* 0x000fe400078e0019 */
[----:B------:R-:W-:-:S03]  /*1b770*/  @P0 IMAD.MOV.U32 R164, RZ, RZ, R24 ;  /* 0x000000ffffa40224 */ /* 0x000fc600078e0018 */
[----:B------:R-:W-:Y:S01]  /*1b780*/  HMMA.16816.F32.BF16 R140, R16, R8, R140 ;  /* 0x00000008108c723c */ /* 0x000fe2000004188c */
[----:B------:R-:W-:Y:S02]  /*1b790*/  @P0 IMAD.MOV.U32 R0, RZ, RZ, R26 ;  /* 0x000000ffff000224 */ /* 0x000fe400078e001a */
[----:B------:R-:W-:-:S05]  /*1b7a0*/  @P0 IMAD.MOV.U32 R2, RZ, RZ, R27 ;  /* 0x000000ffff020224 */ /* 0x000fca00078e001b */
[----:B------:R-:W-:Y:S01]  /*1b7b0*/  HMMA.16816.F32.BF16 R148, R16, R10, R148 ;  /* 0x0000000a1094723c */ /* 0x000fe20000041894 */
[----:B------:R-:W-:Y:S11]  /*1b7c0*/  @P0 BRA `(.L_x_385) ;  /* 0x0000001000000947 */ /* 0x000ff60003800000 */
.L_x_381:
[----:B--2---:R-:W-:-:S12]  /*1b7d0*/  UIADD3 UR26, UR5, -0x1, URZ ;  /* 0xffffffff051a7890 */ /* 0x004fd8000fffe03f */
.L_x_385:
[----:B--2---:R-:W-:-:S13]  /*1b7e0*/  ISETP.LE.AND P0, PT, RZ, UR26, PT ;  /* 0x0000001aff007c0c */ /* 0x004fda000bf03270 */
[----:B------:R-:W-:Y:S05]  /*1b7f0*/  @!P0 BRA `(.L_x_386) ;  /* 0x0000ada000008947 */ /* 0x000fea0003800000 */
[----:B------:R-:W2:Y:S01]  /*1b800*/  LDL.64 R6, [R1+0x190] ;  /* 0x0001900001067983 */ /* 0x000ea20000100a00 */
[----:B-----5:R-:W-:Y:S01]  /*1b810*/  MOV R168, R3 ;  /* 0x0000000300a87202 */ /* 0x020fe20000000f00 */
[----:B------:R-:W-:Y:S01]  /*1b820*/  IMAD.MOV.U32 R165, RZ, RZ, R2 ;  /* 0x000000ffffa57224 */ /* 0x000fe200078e0002 */
[----:B------:R-:W-:Y:S01]  /*1b830*/  MOV R166, R0 ;  /* 0x0000000000a67202 */ /* 0x000fe20000000f00 */
[----:B------:R-:W-:Y:S01]  /*1b840*/  IMAD.WIDE.U32 R2, R228, -0x326172a9, RZ ;  /* 0xcd9e8d57e4027825 */ /* 0x000fe200078e00ff */
[----:B------:R-:W-:Y:S01]  /*1b850*/  UMOV UR7, 0x6 ;  /* 0x0000000600077882 */ /* 0x000fe20000000000 */
[----:B------:R-:W-:Y:S01]  /*1b860*/  MOV R167, R164 ;  /* 0x000000a400a77202 */ /* 0x000fe20000000f00 */
[----:B------:R-:W-:Y:S01]  /*1b870*/  ULDC.64 UR4, c[0x0][0x1a0] ;  /* 0x0000680000047ab9 */ /* 0x000fe20000000a00 */
[----:B------:R-:W-:Y:S01]  /*1b880*/  IMAD.WIDE.U32 R4, R230, -0x326172a9, RZ ;  /* 0xcd9e8d57e6047825 */ /* 0x000fe200078e00ff */
[----:B------:R1:W-:Y:S01]  /*1b890*/  STL.64 [R1+0x1b8], R2 ;  /* 0x0001b80201007387 */ /* 0x0003e20000100a00 */
[----:B------:R-:W3:Y:S01]  /*1b8a0*/  LDC.U8 R0, c[0x0][0x2d8] ;  /* 0x0000b600ff007b82 */ /* 0x000ee20000000000 */
[----:B------:R-:W-:-:S02]  /*1b8b0*/  USHF.L.U32 UR10, UR4, 0x6, URZ ;  /* 0x00000006040a7899 */ /* 0x000fc4000800063f */
[----:B------:R4:W-:Y:S01]  /*1b8c0*/  STL.64 [R1+0x1a8], R4 ;  /* 0x0001a80401007387 */ /* 0x0009e20000100a00 */
[----:B------:R-:W-:Y:S02]  /*1b8d0*/  USHF.L.U32 UR9, UR4, 0x7, URZ ;  /* 0x0000000704097899 */ /* 0x000fe4000800063f */
[----:B------:R-:W-:Y:S02]  /*1b8e0*/  USHF.L.U32 UR8, UR4, 0x5, URZ ;  /* 0x0000000504087899 */ /* 0x000fe4000800063f */
[----:B------:R-:W-:Y:S02]  /*1b8f0*/  USHF.L.U64.HI UR6, UR4, UR7, UR5 ;  /* 0x0000000704067299 */ /* 0x000fe40008010205 */
[----:B------:R-:W-:Y:S02]  /*1b900*/  UIMAD.WIDE.U32 UR42, UR4, 0x60, URZ ;  /* 0x00000060042a78a5 */ /* 0x000fe4000f8e003f */
[----:B------:R-:W-:Y:S02]  /*1b910*/  UIMAD UR4, UR46, 0x38, UR34 ;  /* 0x000000382e0478a4 */ /* 0x000fe4000f8e0222 */
[----:B------:R-:W-:-:S02]  /*1b920*/  USHF.R.S32.HI UR36, URZ, 0x1f, UR46 ;  /* 0x0000001f3f247899 */ /* 0x000fc4000801142e */
[----:B------:R-:W-:Y:S02]  /*1b930*/  UIADD3 UR4, UR4, 0x1, URZ ;  /* 0x0000000104047890 */ /* 0x000fe4000fffe03f */
[----:B------:R-:W-:Y:S02]  /*1b940*/  USHF.R.S32.HI UR30, URZ, 0x1f, UR34 ;  /* 0x0000001f3f1e7899 */ /* 0x000fe40008011422 */
[----:B------:R-:W-:Y:S02]  /*1b950*/  UIMAD UR33, UR5, 0x60, URZ ;  /* 0x00000060052178a4 */ /* 0x000fe4000f8e023f */
[----:B------:R-:W-:Y:S02]  /*1b960*/  USHF.R.S32.HI UR5, URZ, 0x1f, UR39 ;  /* 0x0000001f3f057899 */ /* 0x000fe40008011427 */
[----:B------:R-:W-:Y:S01]  /*1b970*/  UIMAD.WIDE.U32 UR46, UR46, 0x70, URZ ;  /* 0x000000702e2e78a5 */ /* 0x000fe2000f8e003f */
[-C--:B-1----:R-:W-:Y:S01]  /*1b980*/  LOP3.LUT R2, R3, R169.reuse, RZ, 0x3c, !PT ;  /* 0x000000a903027212 */ /* 0x082fe200078e3cff */
[----:B------:R-:W-:Y:S01]  /*1b990*/  UIMAD UR36, UR36, 0x70, URZ ;  /* 0x00000070242478a4 */ /* 0x000fe2000f8e023f */
[----:B------:R-:W-:Y:S01]  /*1b9a0*/  LOP3.LUT R169, R5, R169, RZ, 0x3c, !PT ;  /* 0x000000a905a97212 */ /* 0x000fe200078e3cff */
[----:B------:R-:W-:Y:S01]  /*1b9b0*/  USHF.R.S32.HI UR37, URZ, 0x1f, UR4 ;  /* 0x0000001f3f257899 */ /* 0x000fe20008011404 */
[----:B----4-:R-:W-:Y:S01]  /*1b9c0*/  IMAD.WIDE.U32 R4, R219, -0x2daee0ad, RZ ;  /* 0xd2511f53db047825 */ /* 0x010fe200078e00ff */
[----:B---3--:R-:W-:Y:S01]  /*1b9d0*/  PRMT R0, R0, 0x7054, R0 ;  /* 0x0000705400007816 */ /* 0x008fe20000000000 */
[----:B------:R-:W-:-:S02]  /*1b9e0*/  USHF.L.U32 UR35, UR34, 0x1, URZ ;  /* 0x0000000122237899 */ /* 0x000fc4000800063f */
[----:B------:R-:W-:Y:S01]  /*1b9f0*/  IMAD.MOV.U32 R3, RZ, RZ, R227 ;  /* 0x000000ffff037224 */ /* 0x000fe200078e00e3 */
[----:B------:R1:W-:Y:S01]  /*1ba00*/  STL.64 [R1+0x1c0], R4 ;  /* 0x0001c00401007387 */ /* 0x0003e20000100a00 */
[----:B------:R-:W-:Y:S02]  /*1ba10*/  USHF.L.U32 UR40, UR39, 0x1, URZ ;  /* 0x0000000127287899 */ /* 0x000fe4000800063f */
[----:B------:R-:W-:Y:S02]  /*1ba20*/  USHF.L.U64.HI UR34, UR34, 0x1, UR30 ;  /* 0x0000000122227899 */ /* 0x000fe4000801021e */
[----:B------:R-:W-:Y:S02]  /*1ba30*/  USHF.L.U64.HI UR39, UR39, 0x1, UR5 ;  /* 0x0000000127277899 */ /* 0x000fe40008010205 */
[----:B------:R-:W-:Y:S02]  /*1ba40*/  UIADD3 UR36, UR47, UR36, URZ ;  /* 0x000000242f247290 */ /* 0x000fe4000fffe03f */
[----:B------:R-:W-:-:S02]  /*1ba50*/  USHF.L.U32 UR38, UR4, 0x1, URZ ;  /* 0x0000000104267899 */ /* 0x000fc4000800063f */
[----:B------:R-:W-:Y:S02]  /*1ba60*/  UIADD3 UR33, UR33, UR43, URZ ;  /* 0x0000002b21217290 */ /* 0x000fe4000fffe03f */
[----:B------:R-:W-:Y:S02]  /*1ba70*/  USHF.L.U64.HI UR37, UR4, 0x1, UR37 ;  /* 0x0000000104257899 */ /* 0x000fe40008010225 */
[----:B------:R-:W-:Y:S02]  /*1ba80*/  ULDC.64 UR44, c[0x0][0x118] ;  /* 0x00004600002c7ab9 */ /* 0x000fe40000000a00 */
[----:B------:R-:W-:Y:S01]  /*1ba90*/  ULDC.U8 UR30, c[0x0][0x2d8] ;  /* 0x0000b600001e7ab9 */ /* 0x000fe20000000000 */
[----:B-1----:R-:W-:Y:S01]  /*1baa0*/  IMAD.WIDE.U32 R4, R169, -0x2daee0ad, RZ ;  /* 0xd2511f53a9047825 */ /* 0x002fe200078e00ff */
[----:B--2---:R-:W-:-:S03]  /*1bab0*/  ISETP.GE.AND P0, PT, R6, c[0x0][0x220], PT ;  /* 0x0000880006007a0c */ /* 0x004fc60003f06270 */
[----:B------:R-:W-:Y:S01]  /*1bac0*/  IMAD.WIDE.U32 R6, R2, -0x2daee0ad, RZ ;  /* 0xd2511f5302067825 */ /* 0x000fe200078e00ff */
[----:B------:R-:W-:-:S04]  /*1bad0*/  MOV R2, R224 ;  /* 0x000000e000027202 */ /* 0x000fc80000000f00 */
[----:B------:R1:W-:Y:S04]  /*1bae0*/  STL.64 [R1+0x1b0], R6 ;  /* 0x0001b00601007387 */ /* 0x0003e80000100a00 */
[----:B------:R1:W-:Y:S04]  /*1baf0*/  STL.64 [R1+0x1c8], R2 ;  /* 0x0001c80201007387 */ /* 0x0003e80000100a00 */
[----:B------:R1:W-:Y:S01]  /*1bb00*/  STL.64 [R1+0x1a0], R4 ;  /* 0x0001a00401007387 */ /* 0x0003e20000100a00 */
[----:B------:R-:W-:Y:S05]  /*1bb10*/  BRA `(.L_x_387) ;  /* 0x000003c000007947 */ /* 0x000fea0003800000 */
.L_x_389:
[----:B------:R-:W2:Y:S01]  /*1bb20*/  LDL.64 R192, [R1+0x180] ;  /* 0x0001800001c07983 */ /* 0x000ea20000100a00 */
[----:B------:R-:W-:Y:S01]  /*1bb30*/  ULDC.64 UR4, c[0x0][0x198] ;  /* 0x0000660000047ab9 */ /* 0x000fe20000000a00 */
[----:B------:R-:W-:Y:S01]  /*1bb40*/  @!P0 IMAD.MOV.U32 R0, RZ, RZ, c[0x0][0x19c] ;  /* 0x00006700ff008624 */ /* 0x000fe200078e00ff */
[----:B------:R-:W-:Y:S01]  /*1bb50*/  UIADD3 UR32, UR26, -0x1, URZ ;  /* 0xffffffff1a207890 */ /* 0x000fe2000fffe03f */
[----:B------:R-:W3:Y:S03]  /*1bb60*/  LDL R189, [R1+0x178] ;  /* 0x0001780001bd7983 */ /* 0x000ee60000100800 */
[----:B------:R-:W-:Y:S01]  /*1bb70*/  USHF.R.S32.HI UR31, URZ, 0x1f, UR32 ;  /* 0x0000001f3f1f7899 */ /* 0x000fe20008011420 */
[----:B------:R-:W4:Y:S01]  /*1bb80*/  LDL.64 R190, [R1+0x188] ;  /* 0x0001880001be7983 */ /* 0x000f220000100a00 */
[----:B------:R-:W-:Y:S02]  /*1bb90*/  UIMAD.WIDE.U32 UR48, UR32, UR4, URZ ;  /* 0x00000004203072a5 */ /* 0x000fe4000f8e003f */
[----:B------:R-:W-:Y:S04]  /*1bba0*/  UIMAD UR31, UR31, UR4, URZ ;  /* 0x000000041f1f72a4 */ /* 0x000fe8000f8e023f */
[----:B------:R-:W-:Y:S01]  /*1bbb0*/  UIMAD UR31, UR32, UR5, UR31 ;  /* 0x00000005201f72a4 */ /* 0x000fe2000f8e021f */
[----:B------:R-:W-:Y:S01]  /*1bbc0*/  IMAD.U32 R2, RZ, RZ, UR48 ;  /* 0x00000030ff027e24 */ /* 0x000fe2000f8e00ff */
[----:B------:R-:W-:Y:S01]  /*1bbd0*/  USHF.L.U32 UR32, UR4, 0x6, URZ ;  /* 0x0000000604207899 */ /* 0x000fe2000800063f */
[----:B------:R-:W-:Y:S01]  /*1bbe0*/  IMAD.U32 R3, RZ, RZ, UR49 ;  /* 0x00000031ff037e24 */ /* 0x000fe2000f8e00ff */
[----:B------:R-:W-:Y:S02]  /*1bbf0*/  UIADD3 UR31, UR49, UR31, URZ ;  /* 0x0000001f311f7290 */ /* 0x000fe4000fffe03f */
[----:B------:R-:W-:Y:S04]  /*1bc00*/  UIMAD.WIDE.U32 UR48, UR4, 0x60, URZ ;  /* 0x00000060043078a5 */ /* 0x000fe8000f8e003f */
[----:B------:R-:W-:Y:S01]  /*1bc10*/  IMAD.U32 R3, RZ, RZ, UR31 ;  /* 0x0000001fff037e24 */ /* 0x000fe2000f8e00ff */
[----:B------:R-:W-:Y:S02]  /*1bc20*/  USHF.L.U64.HI UR31, UR4, UR7, UR5 ;  /* 0x00000007041f7299 */ /* 0x000fe40008010205 */
[----:B------:R-:W-:Y:S04]  /*1bc30*/  UIMAD UR4, UR5, 0x60, URZ ;  /* 0x00000060050478a4 */ /* 0x000fe8000f8e023f */
[----:B------:R-:W-:Y:S01]  /*1bc40*/  UIADD3 UR4, UR4, UR49, URZ ;  /* 0x0000003104047290 */ /* 0x000fe2000fffe03f */
[----:B---3--:R1:W-:Y:S01]  /*1bc50*/  @P0 STS [R189+0x2000], RZ ;  /* 0x002000ffbd000388 */ /* 0x0083e20000000800 */
[C---:B--2---:R-:W-:Y:S03]  /*1bc60*/  LEA R164, P1, R2.reuse, R192, 0x7 ;  /* 0x000000c002a47211 */ /* 0x044fe600078238ff */
[----:B------:R1:W-:Y:S01]  /*1bc70*/  @P0 STS [R189+0x2004], RZ ;  /* 0x002004ffbd000388 */ /* 0x0003e20000000800 */
[----:B----4-:R-:W-:Y:S01]  /*1bc80*/  LEA.HI.X R3, R2, R191, R3, 0x7, P1 ;  /* 0x000000bf02037211 */ /* 0x010fe200008f3c03 */
[----:B------:R-:W-:Y:S01]  /*1bc90*/  @!P0 IMAD.MOV.U32 R2, RZ, RZ, c[0x0][0x198] ;  /* 0x00006600ff028624 */ /* 0x000fe200078e00ff */
[C---:B------:R-:W-:Y:S01]  /*1bca0*/  @!P0 LEA R174, P1, R164.reuse, c[0x0][0x168], 0x1 ;  /* 0x00005a00a4ae8a11 */ /* 0x040fe200078208ff */
[----:B------:R1:W-:Y:S03]  /*1bcb0*/  @P0 STS.64 [R189+0x2008], RZ ;  /* 0x002008ffbd000388 */ /* 0x0003e60000000a00 */
[----:B------:R-:W-:Y:S02]  /*1bcc0*/  @!P0 LEA.HI.X R175, R164, c[0x0][0x16c], R3, 0x1, P1 ;  /* 0x00005b00a4af8a11 */ /* 0x000fe400008f0c03 */
[C---:B------:R-:W-:Y:S03]  /*1bcd0*/  @!P0 LEA R169, P1, R2.reuse, R164, 0x5 ;  /* 0x000000a402a98211 */ /* 0x040fe600078228ff */
[----:B------:R-:W-:Y:S01]  /*1bce0*/  @!PT LDS RZ, [RZ] ;  /* 0x00000000fffff984 */ /* 0x000fe20000000800 */
[----:B------:R-:W-:Y:S01]  /*1bcf0*/  @!PT LDS RZ, [RZ] ;  /* 0x00000000fffff984 */ /* 0x000fe20000000800 */
[----:B------:R-:W-:Y:S01]  /*1bd00*/  @!PT LDS RZ, [RZ] ;  /* 0x00000000fffff984 */ /* 0x000fe20000000800 */
[----:B------:R2:W-:Y:S01]  /*1bd10*/  @!P0 LDGSTS.E.BYPASS.LTC128B.128 [R189+0x2000], [R174.64] ;  /* 0x02000000aebd8fae */ /* 0x0005e2000b901d6c */
[----:B------:R-:W-:Y:S02]  /*1bd20*/  @!P0 LEA.HI.X R0, R2, R3, R0, 0x5, P1 ;  /* 0x0000000302008211 */ /* 0x000fe400008f2c00 */
[C---:B------:R-:W-:Y:S01]  /*1bd30*/  @!P0 IADD3 R2, P2, R164.reuse, UR32, RZ ;  /* 0x00000020a4028c10 */ /* 0x040fe2000ff5e0ff */
[----:B------:R1:W-:Y:S01]  /*1bd40*/  @P0 STS.128 [R189+0x2800], RZ ;  /* 0x002800ffbd000388 */ /* 0x0003e20000000c00 */
[C---:B--2---:R-:W-:Y:S04]  /*1bd50*/  @!P0 LEA R174, P1, R169.reuse, c[0x0][0x168], 0x1 ;  /* 0x00005a00a9ae8a11 */ /* 0x044fe800078208ff */
[----:B------:R-:W-:Y:S02]  /*1bd60*/  @!P0 LEA.HI.X R175, R169, c[0x0][0x16c], R0, 0x1, P1 ;  /* 0x00005b00a9af8a11 */ /* 0x000fe400008f0c00 */
[C---:B------:R-:W-:Y:S02]  /*1bd70*/  @!P0 IADD3.X R0, R3.reuse, UR31, RZ, P2, !PT ;  /* 0x0000001f03008c10 */ /* 0x040fe400097fe4ff */
[----:B------:R-:W-:Y:S01]  /*1bd80*/  @!P0 IADD3 R164, P2, R164, UR48, RZ ;  /* 0x00000030a4a48c10 */ /* 0x000fe2000ff5e0ff */
[----:B------:R-:W-:Y:S01]  /*1bd90*/  @!PT LDS RZ, [RZ] ;  /* 0x00000000fffff984 */ /* 0x000fe20000000800 */
[----:B------:R-:W-:Y:S01]  /*1bda0*/  @!PT LDS RZ, [RZ] ;  /* 0x00000000fffff984 */ /* 0x000fe20000000800 */
[----:B------:R-:W-:Y:S01]  /*1bdb0*/  @!PT LDS RZ, [RZ] ;  /* 0x00000000fffff984 */ /* 0x000fe20000000800 */
[----:B------:R2:W-:Y:S03]  /*1bdc0*/  @!P0 LDGSTS.E.BYPASS.LTC128B.128 [R189+0x2800], [R174.64] ;  /* 0x02800000aebd8fae */ /* 0x0005e6000b901d6c */
[----:B------:R-:W-:Y:S01]  /*1bdd0*/  @!P0 IADD3.X R3, R3, UR4, RZ, P2, !PT ;  /* 0x0000000403038c10 */ /* 0x000fe200097fe4ff */
[----:B------:R1:W-:Y:S01]  /*1bde0*/  @P0 STS.128 [R189+0x3000], RZ ;  /* 0x003000ffbd000388 */ /* 0x0003e20000000c00 */
[C---:B--2---:R-:W-:Y:S04]  /*1bdf0*/  @!P0 LEA R174, P1, R2.reuse, c[0x0][0x168], 0x1 ;  /* 0x00005a0002ae8a11 */ /* 0x044fe800078208ff */
[----:B------:R-:W-:Y:S02]  /*1be00*/  @!P0 LEA.HI.X R175, R2, c[0x0][0x16c], R0, 0x1, P1 ;  /* 0x00005b0002af8a11 */ /* 0x000fe400008f0c00 */
[C---:B------:R-:W-:Y:S03]  /*1be10*/  @!P0 LEA R2, P1, R164.reuse, c[0x0][0x168], 0x1 ;  /* 0x00005a00a4028a11 */ /* 0x040fe600078208ff */
        /* <DEDUP_REMOVED lines=12> */
.L_x_387:
[----:B------:R-:W2:Y:S01]  /*1bee0*/  LDL R18, [R1+0x178] ;  /* 0x0001780001127983 */ /* 0x000ea20000100800 */
[----:B------:R-:W-:Y:S04]  /*1bef0*/  DEPBAR.LE SB0, 0x0 ;  /* 0x000080000000791a */ /* 0x000fe80000000000 */
[----:B------:R-:W-:Y:S01]  /*1bf00*/  USHF.R.S32.HI UR5, URZ, 0x1f, UR26 ;  /* 0x0000001f3f057899 */ /* 0x000fe2000801141a */
[----:B-1----:R-:W3:Y:S01]  /*1bf10*/  LDL.64 R2, [R1+0x1c8] ;  /* 0x0001c80001027983 */ /* 0x002ee20000100a00 */
[----:B------:R-:W-:Y:S01]  /*1bf20*/  UIMAD UR4, UR22, UR26, URZ ;  /* 0x0000001a160472a4 */ /* 0x000fe2000f8e023f */
[----:B------:R-:W-:Y:S01]  /*1bf30*/  IMAD.U32 R8, RZ, RZ, UR9 ;  /* 0x00000009ff087e24 */ /* 0x000fe2000f8e00ff */
[----:B------:R-:W-:Y:S02]  /*1bf40*/  UISETP.GE.AND UP0, UPT, UR26, 0x1, UPT ;  /* 0x000000011a00788c */ /* 0x000fe4000bf06270 */
[----:B------:R-:W-:Y:S01]  /*1bf50*/  UIMAD UR4, UR5, UR9, UR4 ;  /* 0x00000009050472a4 */ /* 0x000fe2000f8e0204 */
[----:B------:R-:W-:Y:S01]  /*1bf60*/  BAR.SYNC.DEFER_BLOCKING 0x0 ;  /* 0x0000000000007b1d */ /* 0x000fe20000010000 */
[----:B---3--:R-:W-:Y:S05]  /*1bf70*/  IMAD.WIDE.U32 R8, R8, UR26, R2 ;  /* 0x0000001a08087c25 */ /* 0x008fea000f8e0002 */
[----:B--2---:R-:W-:Y:S01]  /*1bf80*/  @P0 STS [R18+0x4000], RZ ;  /* 0x004000ff12000388 */ /* 0x004fe20000000800 */
[----:B------:R-:W-:Y:S05]  /*1bf90*/  IADD3 R0, R9, UR4, RZ ;  /* 0x0000000409007c10 */ /* 0x000fea000fffe0ff */
[----:B------:R-:W-:Y:S01]  /*1bfa0*/  @P0 STS [R18+0x4004], RZ ;  /* 0x004004ff12000388 */ /* 0x000fe20000000800 */
[C---:B------:R-:W-:Y:S02]  /*1bfb0*/  @!P0 LEA R16, P4, R8.reuse, c[0x0][0x170], 0x1 ;  /* 0x00005c0008108a11 */ /* 0x040fe400078808ff */
[C---:B------:R-:W-:Y:S02]  /*1bfc0*/  @!P0 IADD3 R3, P3, R8.reuse, UR8, RZ ;  /* 0x0000000808038c10 */ /* 0x040fe4000ff7e0ff */
[----:B------:R-:W-:Y:S01]  /*1bfd0*/  @!P0 LEA.HI.X R17, R8, c[0x0][0x174], R0, 0x1, P4 ;  /* 0x00005d0008118a11 */ /* 0x000fe200020f0c00 */
[----:B------:R-:W-:Y:S01]  /*1bfe0*/  @P0 STS.64 [R18+0x4008], RZ ;  /* 0x004008ff12000388 */ /* 0x000fe20000000a00 */
[----:B------:R-:W-:Y:S02]  /*1bff0*/  @!P0 IADD3.X R2, R0, UR23, RZ, P3, !PT ;  /* 0x0000001700028c10 */ /* 0x000fe40009ffe4ff */
[C---:B------:R-:W-:Y:S02]  /*1c000*/  @!P0 LEA R14, P3, R3.reuse, c[0x0][0x170], 0x1 ;  /* 0x00005c00030e8a11 */ /* 0x040fe400078608ff */
[----:B------:R-:W-:Y:S01]  /*1c010*/  @!P0 IADD3 R5, P2, R8, UR10, RZ ;  /* 0x0000000a08058c10 */ /* 0x000fe2000ff5e0ff */
[----:B------:R-:W-:Y:S01]  /*1c020*/  @!PT LDS RZ, [RZ] ;  /* 0x00000000fffff984 */ /* 0x000fe20000000800 */
[----:B------:R-:W-:Y:S01]  /*1c030*/  @!PT LDS RZ, [RZ] ;  /* 0x00000000fffff984 */ /* 0x000fe20000000800 */
[----:B------:R-:W-:Y:S01]  /*1c040*/  @!PT LDS RZ, [RZ] ;  /* 0x00000000fffff984 */ /* 0x000fe20000000800 */
[----:B------:R1:W-:Y:S01]  /*1c050*/  @!P0 LDGSTS.E.BYPASS.LTC128B.128 [R18+0x4000], [R16.64] ;  /* 0x0400000010128fae */ /* 0x0003e2000b901d6c */
[----:B------:R-:W-:Y:S02]  /*1c060*/  @!P0 LEA.HI.X R15, R3, c[0x0][0x174], R2, 0x1, P3 ;  /* 0x00005d00030f8a11 */ /* 0x000fe400018f0c02 */
[----:B------:R-:W-:Y:S02]  /*1c070*/  @!P0 IADD3.X R4, R0, UR6, RZ, P2, !PT ;  /* 0x0000000600048c10 */ /* 0x000fe400097fe4ff */
[C---:B------:R-:W-:Y:S01]  /*1c080*/  @!P0 LEA R12, P2, R5.reuse, c[0x0][0x170], 0x1 ;  /* 0x00005c00050c8a11 */ /* 0x040fe200078408ff */
[----:B------:R-:W-:Y:S01]  /*1c090*/  @P0 STS.128 [R18+0x4800], RZ ;  /* 0x004800ff12000388 */ /* 0x000fe20000000c00 */
[----:B------:R-:W-:Y:S02]  /*1c0a0*/  @!P0 IADD3 R7, P1, R8, UR42, RZ ;  /* 0x0000002a08078c10 */ /* 0x000fe4000ff3e0ff */
[----:B------:R-:W-:Y:S02]  /*1c0b0*/  @!P0 LEA.HI.X R13, R5, c[0x0][0x174], R4, 0x1, P2 ;  /* 0x00005d00050d8a11 */ /* 0x000fe400010f0c04 */
[----:B------:R-:W-:Y:S01]  /*1c0c0*/  @!P0 IADD3.X R6, R0, UR33, RZ, P1, !PT ;  /* 0x0000002100068c10 */ /* 0x000fe20008ffe4ff */
[----:B------:R-:W-:Y:S01]  /*1c0d0*/  @!PT LDS RZ, [RZ] ;  /* 0x00000000fffff984 */ /* 0x000fe20000000800 */
[----:B------:R-:W-:Y:S01]  /*1c0e0*/  @!PT LDS RZ, [RZ] ;  /* 0x00000000fffff984 */ /* 0x000fe20000000800 */
[----:B------:R-:W-:Y:S01]  /*1c0f0*/  @!PT LDS RZ, [RZ] ;  /* 0x00000000fffff984 */ /* 0x000fe20000000800 */
[----:B------:R1:W-:Y:S01]  /*1c100*/  @!P0 LDGSTS.E.BYPASS.LTC128B.128 [R18+0x4800], [R14.64] ;  /* 0x048000000e128fae */ /* 0x0003e2000b901d6c */
[C---:B------:R-:W-:Y:S04]  /*1c110*/  @!P0 LEA R10, P1, R7.reuse, c[0x0][0x170], 0x1 ;  /* 0x00005c00070a8a11 */ /* 0x040fe800078208ff */
[----:B------:R-:W-:Y:S01]  /*1c120*/  @!P0 LEA.HI.X R11, R7, c[0x0][0x174], R6, 0x1, P1 ;  /* 0x00005d00070b8a11 */ /* 0x000fe200008f0c06 */
[----:B------:R-:W-:Y:S01]  /*1c130*/  @P0 STS.128 [R18+0x5000], RZ ;  /* 0x005000ff12000388 */ /* 0x000fe20000000c00 */
[----:B------:R-:W-:Y:S05]  /*1c140*/  PLOP3.LUT P1, PT, PT, PT, UP0, 0x80, 0x0 ;  /* 0x000000000000781c */ /* 0x000fea0003f2f008 */
        /* <DEDUP_REMOVED lines=10> */
[----:B------:R-:W-:Y:S06]  /*1c1f0*/  LDSM.16.M88.4 R124, [R218+0x1000] ;  /* 0x00100000da7c783b */ /* 0x000fec0000000200 */
[----:B------:R-:W-:Y:S06]  /*1c200*/  LDSM.16.M88.4 R32, [R217+0x2400] ;  /* 0x00240000d920783b */ /* 0x000fec0000000200 */
[----:B------:R-:W2:Y:S06]  /*1c210*/  LDL.LU R2, [R1+0x1e0] ;  /* 0x0001e00001027983 */ /* 0x000eac0000300800 */
[----:B-1----:R-:W1:Y:S06]  /*1c220*/  LDSM.16.M88.4 R16, [R217+0x2000] ;  /* 0x00200000d910783b */ /* 0x002e6c0000000200 */
[----:B------:R-:W3:Y:S06]  /*1c230*/  LDL.LU R0, [R1+0x1dc] ;  /* 0x0001dc0001007983 */ /* 0x000eec0000300800 */
[----:B------:R-:W4:Y:S06]  /*1c240*/  LDSM.16.M88.4 R48, [R217+0x2800] ;  /* 0x00280000d930783b */ /* 0x000f2c0000000200 */
[----:B------:R-:W0:Y:S06]  /*1c250*/  LDGDEPBAR ;  /* 0x00000000000079af */ /* 0x000e2c0000000000 */
[----:B------:R-:W5:Y:S06]  /*1c260*/  LDSM.16.M88.4 R64, [R217+0x2c00] ;  /* 0x002c0000d940783b */ /* 0x000f6c0000000200 */
[----:B------:R-:W4:Y:S06]  /*1c270*/  LDSM.16.M88.4 R80, [R217+0x3000] ;  /* 0x00300000d950783b */ /* 0x000f2c0000000200 */
[----:B------:R-:W4:Y:S01]  /*1c280*/  LDSM.16.M88.4 R96, [R217+0x3400] ;  /* 0x00340000d960783b */ /* 0x000f220000000200 */
[-C--:B-1----:R-:W-:Y:S05]  /*1c290*/  HMMA.16816.F32.BF16 R4, R128, R16.reuse, RZ ;  /* 0x000000108004723c */ /* 0x082fea00000418ff */
[----:B------:R-:W1:Y:S03]  /*1c2a0*/  LDSM.16.M88.4 R112, [R217+0x3800] ;  /* 0x00380000d970783b */ /* 0x000e660000000200 */
[C---:B------:R-:W-:Y:S03]  /*1c2b0*/  HMMA.16816.F32.BF16 R8, R124.reuse, R16, RZ ;  /* 0x000000107c08723c */ /* 0x040fe600000418ff */
[----:B------:R-:W1:Y:S06]  /*1c2c0*/  LDSM.16.M88.4 R172, [R217+0x3c00] ;  /* 0x003c0000d9ac783b */ /* 0x000e6c0000000200 */
[----:B------:R-:W-:Y:S01]  /*1c2d0*/  LDSM.16.M88.4 R176, [R216] ;  /* 0x00000000d8b0783b */ /* 0x000fe20000000200 */
[-C--:B------:R-:W-:Y:S05]  /*1c2e0*/  HMMA.16816.F32.BF16 R12, R124, R18.reuse, RZ ;  /* 0x000000127c0c723c */ /* 0x080fea00000418ff */
[----:B------:R-:W1:Y:S03]  /*1c2f0*/  LDSM.16.M88.4 R180, [R215] ;  /* 0x00000000d7b4783b */ /* 0x000e660000000200 */
[C---:B------:R-:W-:Y:S03]  /*1c300*/  HMMA.16816.F32.BF16 R16, R128.reuse, R18, RZ ;  /* 0x000000128010723c */ /* 0x040fe600000418ff */
[----:B------:R-:W1:Y:S05]  /*1c310*/  LDSM.16.M88.4 R184, [R216+0x1000] ;  /* 0x00100000d8b8783b */ /* 0x000e6a0000000200 */
[-C--:B------:R-:W-:Y:S01]  /*1c320*/  HMMA.16816.F32.BF16 R20, R128, R32.reuse, RZ ;  /* 0x000000208014723c */ /* 0x080fe200000418ff */
[----:B------:R-:W1:Y:S06]  /*1c330*/  LDSM.16.M88.4 R188, [R212] ;  /* 0x00000000d4bc783b */ /* 0x000e6c0000000200 */
[----:B------:R-:W1:Y:S01]  /*1c340*/  LDSM.16.M88.4 R192, [R211] ;  /* 0x00000000d3c0783b */ /* 0x000e620000000200 */
[C---:B------:R-:W-:Y:S05]  /*1c350*/  HMMA.16816.F32.BF16 R24, R124.reuse, R32, RZ ;  /* 0x000000207c18723c */ /* 0x040fea00000418ff */
[----:B------:R-:W1:Y:S03]  /*1c360*/  LDSM.16.M88.4 R196, [R210] ;  /* 0x00000000d2c4783b */ /* 0x000e660000000200 */
[-C--:B------:R-:W-:Y:S03]  /*1c370*/  HMMA.16816.F32.BF16 R28, R124, R34.reuse, RZ ;  /* 0x000000227c1c723c */ /* 0x080fe600000418ff */
[----:B------:R-:W1:Y:S05]  /*1c380*/  LDSM.16.M88.4 R200, [R209] ;  /* 0x00000000d1c8783b */ /* 0x000e6a0000000200 */
[C---:B------:R-:W-:Y:S01]  /*1c390*/  HMMA.16816.F32.BF16 R32, R128.reuse, R34, RZ ;  /* 0x000000228020723c */ /* 0x040fe200000418ff */
[----:B------:R-:W-:Y:S07]  /*1c3a0*/  LDSM.16.M88.4 R204, [R171] ;  /* 0x00000000abcc783b */ /* 0x000fee0000000200 */
        /* <DEDUP_REMOVED lines=29> */
[----:B------:R-:W4:Y:S01]  /*1c580*/  LDSM.16.M88.4 R180, [R170] ;  /* 0x00000000aab4783b */ /* 0x000f220000000200 */
        /* <DEDUP_REMOVED lines=19> */
[C---:B------:R-:W-:Y:S07]  /*1c6c0*/  HMMA.16816.F32.BF16 R88, R184.reuse, R172, R88 ;  /* 0x000000acb858723c */ /* 0x040fee0000041858 */
[----:B---3--:R-:W-:Y:S01]  /*1c6d0*/  IMAD.MOV.U32 R172, RZ, RZ, R0 ;  /* 0x000000ffffac7224 */ /* 0x008fe200078e0000 */
[-C--:B------:R-:W-:Y:S04]  /*1c6e0*/  HMMA.16816.F32.BF16 R92, R184, R174.reuse, R92 ;  /* 0x000000aeb85c723c */ /* 0x080fe8000004185c */
[----:B--2---:R-:W-:Y:S04]  /*1c6f0*/  IMAD.MOV.U32 R173, RZ, RZ, R2 ;  /* 0x000000ffffad7224 */ /* 0x004fe800078e0002 */
[C---:B------:R-:W-:Y:S08]  /*1c700*/  HMMA.16816.F32.BF16 R96, R176.reuse, R174, R96 ;  /* 0x000000aeb060723c */ /* 0x040ff00000041860 */
[-C--:B------:R-:W-:Y:S08]  /*1c710*/  HMMA.16816.F32.BF16 R100, R176, R204.reuse, R100 ;  /* 0x000000ccb064723c */ /* 0x080ff00000041864 */
[C---:B------:R-:W-:Y:S08]  /*1c720*/  HMMA.16816.F32.BF16 R104, R184.reuse, R204, R104 ;  /* 0x000000ccb868723c */ /* 0x040ff00000041868 */
[-C--:B------:R-:W-:Y:S08]  /*1c730*/  HMMA.16816.F32.BF16 R108, R184, R206.reuse, R108 ;  /* 0x000000ceb86c723c */ /* 0x080ff0000004186c */
[C---:B------:R-:W-:Y:S08]  /*1c740*/  HMMA.16816.F32.BF16 R112, R176.reuse, R206, R112 ;  /* 0x000000ceb070723c */ /* 0x040ff00000041870 */
[-C--:B----4-:R-:W-:Y:S08]  /*1c750*/  HMMA.16816.F32.BF16 R116, R176, R180.reuse, R116 ;  /* 0x000000b4b074723c */ /* 0x090ff00000041874 */
[C---:B------:R-:W-:Y:S08]  /*1c760*/  HMMA.16816.F32.BF16 R120, R184.reuse, R180, R120 ;  /* 0x000000b4b878723c */ /* 0x040ff00000041878 */
[-C--:B------:R-:W-:Y:S08]  /*1c770*/  HMMA.16816.F32.BF16 R124, R184, R182.reuse, R124 ;  /* 0x000000b6b87c723c */ /* 0x080ff0000004187c */
[----:B------:R-:W-:Y:S01]  /*1c780*/  HMMA.16816.F32.BF16 R128, R176, R182, R128 ;  /* 0x000000b6b080723c */ /* 0x000fe20000041880 */
[----:B------:R-:W-:-:S07]  /*1c790*/  @P1 BRA `(.L_x_389) ;  /* 0xfffff38000001947 */ /* 0x000fce000383ffff */
.L_x_388:
[----:B------:R-:W-:Y:S01]  /*1c7a0*/  FMNMX.FTZ R169, R4, R167, !PT ;  /* 0x000000a704a97209 */ /* 0x000fe20007810000 */
[----:B------:R2:W-:Y:S01]  /*1c7b0*/  STL.64 [R1+0x1f8], R210 ;  /* 0x0001f8d201007387 */ /* 0x0005e20000100a00 */
[----:B------:R-:W-:Y:S01]  /*1c7c0*/  FMNMX.FTZ R164, R6, R168, !PT ;  /* 0x000000a806a47209 */ /* 0x000fe20007810000 */
[----:B------:R-:W-:Y:S01]  /*1c7d0*/  UIADD3 UR5, UR28, -0x4ab325aa, URZ ;  /* 0xb54cda561c057890 */ /* 0x000fe2000fffe03f */
[----:B------:R-:W-:Y:S01]  /*1c7e0*/  FMNMX.FTZ R169, R5, R169, !PT ;  /* 0x000000a905a97209 */ /* 0x000fe20007810000 */
[----:B------:R-:W-:Y:S01]  /*1c7f0*/  USHF.L.U32 UR32, UR26, 0x2, URZ ;  /* 0x000000021a207899 */ /* 0x000fe2000800063f */
[----:B------:R-:W-:Y:S02]  /*1c800*/  FMNMX.FTZ R164, R7, R164, !PT ;  /* 0x000000a407a47209 */ /* 0x000fe40007810000 */
[----:B------:R-:W-:Y:S01]  /*1c810*/  FMNMX.FTZ R169, R16, R169, !PT ;  /* 0x000000a910a97209 */ /* 0x000fe20007810000 */
[----:B------:R-:W-:Y:S01]  /*1c820*/  ULOP3.LUT UR4, UR32, UR29, URZ, 0x3c, !UPT ;  /* 0x0000001d20047292 */ /* 0x000fe2000f8e3c3f */
[----:B-1----:R-:W-:Y:S01]  /*1c830*/  FMNMX.FTZ R3, R8, R165, !PT ;  /* 0x000000a508037209 */ /* 0x002fe20007810000 */
[----:B------:R-:W-:Y:S01]  /*1c840*/  UIADD3 UR31, UR32, 0x1, URZ ;  /* 0x00000001201f7890 */ /* 0x000fe2000fffe03f */
[----:B------:R-:W-:Y:S02]  /*1c850*/  FMNMX.FTZ R164, R18, R164, !PT ;  /* 0x000000a412a47209 */ /* 0x000fe40007810000 */
[----:B------:R-:W-:Y:S01]  /*1c860*/  FMNMX.FTZ R169, R17, R169, !PT ;  /* 0x000000a911a97209 */ /* 0x000fe20007810000 */
[----:B------:R-:W-:Y:S01]  /*1c870*/  ULOP3.LUT UR31, UR31, UR29, URZ, 0x3c, !UPT ;  /* 0x0000001d1f1f7292 */ /* 0x000fe2000f8e3c3f */
[----:B------:R-:W-:Y:S02]  /*1c880*/  FMNMX.FTZ R3, R9, R3, !PT ;  /* 0x0000000309037209 */ /* 0x000fe40007810000 */
[----:B------:R-:W-:Y:S02]  /*1c890*/  FMNMX.FTZ R164, R19, R164, !PT ;  /* 0x000000a413a47209 */ /* 0x000fe40007810000 */
[----:B------:R-:W-:Y:S02]  /*1c8a0*/  FMNMX.FTZ R169, R20, R169, !PT ;  /* 0x000000a914a97209 */ /* 0x000fe40007810000 */
[----:B------:R-:W-:Y:S02]  /*1c8b0*/  FMNMX.FTZ R3, R12, R3, !PT ;  /* 0x000000030c037209 */ /* 0x000fe40007810000 */
[----:B------:R-:W-:Y:S02]  /*1c8c0*/  FMNMX.FTZ R164, R22, R164, !PT ;  /* 0x000000a416a47209 */ /* 0x000fe40007810000 */
[----:B------:R-:W-:Y:S02]  /*1c8d0*/  FMNMX.FTZ R169, R21, R169, !PT ;  /* 0x000000a915a97209 */ /* 0x000fe40007810000 */
[----:B------:R-:W-:Y:S01]  /*1c8e0*/  FMNMX.FTZ R3, R13, R3, !PT ;  /* 0x000000030d037209 */ /* 0x000fe20007810000 */
[----:B--2---:R-:W2:Y:S01]  /*1c8f0*/  LDL.64 R210, [R1+0x1c0] ;  /* 0x0001c00001d27983 */ /* 0x004ea20000100a00 */
[----:B------:R-:W-:Y:S02]  /*1c900*/  FMNMX.FTZ R164, R23, R164, !PT ;  /* 0x000000a417a47209 */ /* 0x000fe40007810000 */
[----:B------:R-:W-:Y:S02]  /*1c910*/  FMNMX.FTZ R169, R32, R169, !PT ;  /* 0x000000a920a97209 */ /* 0x000fe40007810000 */
[----:B------:R-:W-:Y:S01]  /*1c920*/  FMNMX.FTZ R3, R24, R3, !PT ;  /* 0x0000000318037209 */ /* 0x000fe20007810000 */
[----:B------:R1:W-:Y:S01]  /*1c930*/  STL.64 [R1+0x1f0], R208 ;  /* 0x0001f0d001007387 */ /* 0x0003e20000100a00 */
        /* <DEDUP_REMOVED lines=14> */
[----:B-1----:R-:W3:Y:S01]  /*1ca20*/  LDL.64 R208, [R1+0x1b8] ;  /* 0x0001b80001d07983 */ /* 0x002ee20000100a00 */
        /* <DEDUP_REMOVED lines=18> */
[----:B-1----:R-:W4:Y:S01]  /*1cb50*/  LDL.64 R170, [R1+0x1b0] ;  /* 0x0001b00001aa7983 */ /* 0x002f220000100a00 */
        /* <DEDUP_REMOVED lines=74> */
[----:B------:R-:W-:Y:S01]  /*1d000*/  FMNMX.FTZ R3, R125, R3, !PT ;  /* 0x000000037d037209 */ /* 0x000fe20007810000 */
[----:B------:R-:W1:Y:S01]  /*1d010*/  SHFL.BFLY PT, R176, R164, 0x2, 0x1f ;  /* 0x0c401f00a4b07f89 */ /* 0x000e6200000e0000 */
[----:B------:R-:W-:Y:S04]  /*1d020*/  FMNMX.FTZ R2, R111, R2, !PT ;  /* 0x000000026f027209 */ /* 0x000fe80007810000 */
[----:B------:R-:W-:Y:S03]  /*1d030*/  FMNMX.FTZ R2, R122, R2, !PT ;  /* 0x000000027a027209 */ /* 0x000fe60007810000 */
[----:B------:R-:W1:Y:S01]  /*1d040*/  SHFL.BFLY PT, R175, R3, 0x2, 0x1f ;  /* 0x0c401f0003af7f89 */ /* 0x000e6200000e0000 */
[----:B------:R-:W-:Y:S04]  /*1d050*/  FMNMX.FTZ R2, R123, R2, !PT ;  /* 0x000000027b027209 */ /* 0x000fe80007810000 */
[----:B------:R-:W-:Y:S02]  /*1d060*/  FMNMX.FTZ R2, R126, R2, !PT ;  /* 0x000000027e027209 */ /* 0x000fe40007810000 */
[----:B-1----:R-:W-:Y:S02]  /*1d070*/  FMNMX.FTZ R0, R169, R0, !PT ;  /* 0x00000000a9007209 */ /* 0x002fe40007810000 */
[----:B------:R-:W-:Y:S05]  /*1d080*/  FMNMX.FTZ R2, R127, R2, !PT ;  /* 0x000000027f027209 */ /* 0x000fea0007810000 */
[----:B------:R-:W1:Y:S01]  /*1d090*/  SHFL.BFLY PT, R174, R2, 0x2, 0x1f ;  /* 0x0c401f0002ae7f89 */ /* 0x000e6200000e0000 */
[----:B------:R-:W-:Y:S07]  /*1d0a0*/  FMNMX.FTZ R176, R164, R176, !PT ;  /* 0x000000b0a4b07209 */ /* 0x000fee0007810000 */
[----:B------:R-:W1:Y:S01]  /*1d0b0*/  SHFL.BFLY PT, R164, R0, 0x1, 0x1f ;  /* 0x0c201f0000a47f89 */ /* 0x000e6200000e0000 */
[----:B------:R-:W-:Y:S07]  /*1d0c0*/  FMNMX.FTZ R175, R3, R175, !PT ;  /* 0x000000af03af7209 */ /* 0x000fee0007810000 */
[----:B------:R-:W1:Y:S02]  /*1d0d0*/  SHFL.BFLY PT, R3, R176, 0x1, 0x1f ;  /* 0x0c201f00b0037f89 */ /* 0x000e6400000e0000 */
[----:B-1----:R-:W-:Y:S06]  /*1d0e0*/  FMNMX.FTZ R174, R2, R174, !PT ;  /* 0x000000ae02ae7209 */ /* 0x002fec0007810000 */
[----:B------:R-:W1:Y:S01]  /*1d0f0*/  SHFL.BFLY PT, R2, R175, 0x1, 0x1f ;  /* 0x0c201f00af027f89 */ /* 0x000e6200000e0000 */
[----:B------:R-:W-:Y:S07]  /*1d100*/  FMNMX.FTZ R164, R0, R164, !PT ;  /* 0x000000a400a47209 */ /* 0x000fee0007810000 */
[----:B------:R-:W2:Y:S01]  /*1d110*/  SHFL.BFLY PT, R0, R174, 0x1, 0x1f ;  /* 0x0c201f00ae007f89 */ /* 0x000ea200000e0000 */
[C---:B------:R-:W-:Y:S01]  /*1d120*/  FSETP.NEU.FTZ.AND P2, PT, R164.reuse, -INF , PT ;  /* 0xff800000a400780b */ /* 0x040fe20003f5d000 */
[C---:B------:R-:W-:Y:S02]  /*1d130*/  FMUL.FTZ R178, R164.reuse, c[0x0][0x23c] ;  /* 0x00008f00a4b27a20 */ /* 0x040fe40000410000 */
[----:B------:R-:W-:Y:S01]  /*1d140*/  FADD.FTZ R169, -R164, R167 ;  /* 0x000000a7a4a97221 */ /* 0x000fe20000010100 */
[----:B------:R-:W-:Y:S02]  /*1d150*/  FMNMX.FTZ R3, R176, R3, !PT ;  /* 0x00000003b0037209 */ /* 0x000fe40007810000 */
[----:B------:R-:W-:Y:S01]  /*1d160*/  FSEL R178, R178, RZ, P2 ;  /* 0x000000ffb2b27208 */ /* 0x000fe20001000000 */
[----:B------:R-:W-:Y:S01]  /*1d170*/  FMUL.FTZ R169, R169, c[0x0][0x23c] ;  /* 0x00008f00a9a97a20 */ /* 0x000fe20000410000 */
[C---:B------:R-:W-:Y:S01]  /*1d180*/  FSETP.NEU.FTZ.AND P1, PT, R3.reuse, -INF , PT ;  /* 0xff8000000300780b */ /* 0x040fe20003f3d000 */
[----:B------:R-:W-:Y:S02]  /*1d190*/  FMUL.FTZ R183, R3, c[0x0][0x23c] ;  /* 0x00008f0003b77a20 */ /* 0x000fe40000410000 */
[--C-:B------:R-:W-:Y:S02]  /*1d1a0*/  FFMA.FTZ R177, R48, c[0x0][0x23c], -R178.reuse ;  /* 0x00008f0030b17a23 */ /* 0x100fe400000108b2 */
[--C-:B------:R-:W-:Y:S01]  /*1d1b0*/  FFMA.FTZ R192, R100, c[0x0][0x23c], -R178.reuse ;  /* 0x00008f0064c07a23 */ /* 0x100fe200000108b2 */
[----:B------:R-:W-:Y:S01]  /*1d1c0*/  FSEL R183, R183, RZ, P1 ;  /* 0x000000ffb7b77208 */ /* 0x000fe20000800000 */
[--C-:B------:R-:W-:Y:S01]  /*1d1d0*/  FFMA.FTZ R4, R4, c[0x0][0x23c], -R178.reuse ;  /* 0x00008f0004047a23 */ /* 0x100fe200000108b2 */
[----:B-1----:R-:W-:Y:S01]  /*1d1e0*/  FMNMX.FTZ R2, R175, R2, !PT ;  /* 0x00000002af027209 */ /* 0x002fe20007810000 */
[--C-:B------:R-:W-:Y:S01]  /*1d1f0*/  FFMA.FTZ R198, R68, c[0x0][0x23c], -R178.reuse ;  /* 0x00008f0044c67a23 */ /* 0x100fe200000108b2 */
[----:B------:R-:W-:Y:S01]  /*1d200*/  MUFU.EX2 R169, R169 ;  /* 0x000000a900a97308 */ /* 0x000fe20000000800 */
[--C-:B------:R-:W-:Y:S01]  /*1d210*/  FFMA.FTZ R68, R84, c[0x0][0x23c], -R178.reuse ;  /* 0x00008f0054447a23 */ /* 0x100fe200000108b2 */
[----:B------:R-:W-:Y:S01]  /*1d220*/  FSETP.NEU.FTZ.AND P1, PT, R2, -INF , PT ;  /* 0xff8000000200780b */ /* 0x000fe20003f3d000 */
[--C-:B------:R-:W-:Y:S01]  /*1d230*/  FFMA.FTZ R84, R113, c[0x0][0x23c], -R178.reuse ;  /* 0x00008f0071547a23 */ /* 0x100fe200000108b2 */
[----:B--2---:R-:W-:Y:S01]  /*1d240*/  FMNMX.FTZ R0, R174, R0, !PT ;  /* 0x00000000ae007209 */ /* 0x004fe20007810000 */
[--C-:B------:R-:W-:Y:S02]  /*1d250*/  FFMA.FTZ R6, R6, c[0x0][0x23c], -R183.reuse ;  /* 0x00008f0006067a23 */ /* 0x100fe400000108b7 */
[----:B------:R-:W-:Y:S02]  /*1d260*/  FFMA.FTZ R176, R52, c[0x0][0x23c], -R178 ;  /* 0x00008f0034b07a23 */ /* 0x000fe400000108b2 */
[----:B------:R-:W-:Y:S01]  /*1d270*/  FFMA.FTZ R52, R38, c[0x0][0x23c], -R183 ;  /* 0x00008f0026347a23 */ /* 0x000fe200000108b7 */
[----:B------:R1:W-:Y:S01]  /*1d280*/  MUFU.EX2 R113, R4 ;  /* 0x0000000400717308 */ /* 0x0003e20000000800 */
[----:B------:R-:W-:Y:S02]  /*1d290*/  FADD.FTZ R167, -R3, R168 ;  /* 0x000000a803a77221 */ /* 0x000fe40000010100 */
[----:B------:R-:W-:Y:S02]  /*1d2a0*/  FADD.FTZ R168, -R2, R165 ;  /* 0x000000a502a87221 */ /* 0x000fe40000010100 */
[----:B------:R-:W-:Y:S02]  /*1d2b0*/  FMUL.FTZ R167, R167, c[0x0][0x23c] ;  /* 0x00008f00a7a77a20 */ /* 0x000fe40000410000 */
[----:B------:R-:W-:Y:S02]  /*1d2c0*/  FMUL.FTZ R168, R168, c[0x0][0x23c] ;  /* 0x00008f00a8a87a20 */ /* 0x000fe40000410000 */
[----:B------:R-:W-:Y:S01]  /*1d2d0*/  FADD.FTZ R165, -R0, R166 ;  /* 0x000000a600a57221 */ /* 0x000fe20000010100 */
        /* <DEDUP_REMOVED lines=8> */
[----:B------:R-:W-:Y:S02]  /*1d360*/  FMUL.FTZ R165, R165, c[0x0][0x23c] ;  /* 0x00008f00a5a57a20 */ /* 0x000fe40000410000 */
[----:B-1----:R-:W-:Y:S02]  /*1d370*/  FMUL.FTZ R4, R2, c[0x0][0x23c] ;  /* 0x00008f0002047a20 */ /* 0x002fe40000410000 */
[--C-:B------:R-:W-:Y:S02]  /*1d380*/  FFMA.FTZ R51, R51, c[0x0][0x23c], -R183.reuse ;  /* 0x00008f0033337a23 */ /* 0x100fe400000108b7 */
[--C-:B------:R-:W-:Y:S01]  /*1d390*/  FFMA.FTZ R204, R66, c[0x0][0x23c], -R183.reuse ;  /* 0x00008f0042cc7a23 */ /* 0x100fe200000108b7 */
[----:B------:R-:W1:Y:S01]  /*1d3a0*/  MUFU.EX2 R167, R167 ;  /* 0x000000a700a77308 */ /* 0x000e620000000800 */
[--C-:B------:R-:W-:Y:S02]  /*1d3b0*/  FFMA.FTZ R196, R98, c[0x0][0x23c], -R183.reuse ;  /* 0x00008f0062c47a23 */ /* 0x100fe400000108b7 */
[--C-:B------:R-:W-:Y:S01]  /*1d3c0*/  FFMA.FTZ R5, R5, c[0x0][0x23c], -R178.reuse ;  /* 0x00008f0005057a23 */ /* 0x100fe200000108b2 */
[----:B--2---:R-:W-:Y:S01]  /*1d3d0*/  FSEL R6, R4, RZ, P1 ;  /* 0x000000ff04067208 */ /* 0x004fe20000800000 */
[C---:B------:R-:W-:Y:S01]  /*1d3e0*/  FMUL.FTZ R4, R0.reuse, c[0x0][0x23c] ;  /* 0x00008f0000047a20 */ /* 0x040fe20000410000 */
[----:B------:R-:W-:Y:S01]  /*1d3f0*/  FSETP.NEU.FTZ.AND P1, PT, R0, -INF , PT ;  /* 0xff8000000000780b */ /* 0x000fe20003f3d000 */
[----:B------:R-:W-:Y:S02]  /*1d400*/  FFMA.FTZ R16, R16, c[0x0][0x23c], -R178 ;  /* 0x00008f0010107a23 */ /* 0x000fe400000108b2 */
[--C-:B------:R-:W-:Y:S01]  /*1d410*/  FFMA.FTZ R39, R8, c[0x0][0x23c], -R6.reuse ;  /* 0x00008f0008277a23 */ /* 0x100fe20000010806 */
[----:B------:R-:W-:Y:S01]  /*1d420*/  FSEL R4, R4, RZ, P1 ;  /* 0x000000ff04047208 */ /* 0x000fe20000800000 */
[----:B------:R-:W2:Y:S01]  /*1d430*/  LDL.LU R8, [R1+0x1d4] ;  /* 0x0001d40001087983 */ /* 0x000ea20000300800 */
[----:B------:R-:W-:Y:S01]  /*1d440*/  FFMA.FTZ R188, R25, c[0x0][0x23c], -R6 ;  /* 0x00008f0019bc7a23 */ /* 0x000fe20000010806 */
[----:B------:R-:W-:Y:S01]  /*1d450*/  MUFU.EX2 R165, R165 ;  /* 0x000000a500a57308 */ /* 0x000fe20000000800 */
[----:B---3--:R-:W-:Y:S02]  /*1d460*/  FFMA.FTZ R168, R85, c[0x0][0x23c], -R178 ;  /* 0x00008f0055a87a23 */ /* 0x008fe400000108b2 */
[----:B------:R-:W-:Y:S02]  /*1d470*/  FFMA.FTZ R182, R10, c[0x0][0x23c], -R4 ;  /* 0x00008f000ab67a23 */ /* 0x000fe40000010804 */
[----:B------:R-:W2:Y:S01]  /*1d480*/  LDL.LU R10, [R1+0x1d0] ;  /* 0x0001d000010a7983 */ /* 0x000ea20000300800 */
[----:B------:R-:W-:Y:S02]  /*1d490*/  FFMA.FTZ R85, R112, c[0x0][0x23c], -R178 ;  /* 0x00008f0070557a23 */ /* 0x000fe400000108b2 */
[----:B------:R-:W-:Y:S01]  /*1d4a0*/  FFMA.FTZ R112, R35, c[0x0][0x23c], -R183 ;  /* 0x00008f0023707a23 */ /* 0x000fe200000108b7 */
[----:B------:R-:W2:Y:S01]  /*1d4b0*/  LDL.LU R25, [R1+0x1d8] ;  /* 0x0001d80001197983 */ /* 0x000ea20000300800 */
[----:B------:R-:W-:Y:S01]  /*1d4c0*/  FFMA.FTZ R35, R46, c[0x0][0x23c], -R4 ;  /* 0x00008f002e237a23 */ /* 0x000fe20000010804 */
[----:B------:R-:W-:Y:S01]  /*1d4d0*/  MUFU.EX2 R182, R182 ;  /* 0x000000b600b67308 */ /* 0x000fe20000000800 */
[----:B------:R-:W-:Y:S02]  /*1d4e0*/  FFMA.FTZ R119, R77, c[0x0][0x23c], -R6 ;  /* 0x00008f004d777a23 */ /* 0x000fe40000010806 */
[--C-:B------:R-:W-:Y:S02]  /*1d4f0*/  FFMA.FTZ R77, R63, c[0x0][0x23c], -R4.reuse ;  /* 0x00008f003f4d7a23 */ /* 0x100fe40000010804 */
[--C-:B------:R-:W-:Y:S02]  /*1d500*/  FFMA.FTZ R63, R90, c[0x0][0x23c], -R4.reuse ;  /* 0x00008f005a3f7a23 */ /* 0x100fe40000010804 */
[----:B------:R-:W-:Y:S02]  /*1d510*/  FFMA.FTZ R90, R95, c[0x0][0x23c], -R4 ;  /* 0x00008f005f5a7a23 */ /* 0x000fe40000010804 */
[----:B------:R-:W-:Y:S01]  /*1d520*/  IMAD.MOV.U32 R95, RZ, RZ, R34 ;  /* 0x000000ffff5f7224 */ /* 0x000fe200078e0022 */
[----:B------:R-:W-:Y:S01]  /*1d530*/  MUFU.EX2 R39, R39 ;  /* 0x0000002700277308 */ /* 0x000fe20000000800 */
[C---:B-1----:R-:W-:Y:S02]  /*1d540*/  FMUL.FTZ R34, R167.reuse, R162 ;  /* 0x000000a2a7227220 */ /* 0x042fe40000410000 */
[----:B------:R-:W-:Y:S02]  /*1d550*/  IMAD.MOV.U32 R162, RZ, RZ, R35 ;  /* 0x000000ffffa27224 */ /* 0x000fe400078e0023 */
[----:B------:R-:W-:Y:S02]  /*1d560*/  FMUL.FTZ R35, R167, R163 ;  /* 0x000000a3a7237220 */ /* 0x000fe40000410000 */
[----:B------:R-:W2:Y:S01]  /*1d570*/  LDL.LU R163, [R1+0x198] ;  /* 0x0001980001a37983 */ /* 0x000ea20000300800 */
[----:B------:R-:W-:Y:S02]  /*1d580*/  FFMA.FTZ R9, R9, c[0x0][0x23c], -R6 ;  /* 0x00008f0009097a23 */ /* 0x000fe40000010806 */
[----:B------:R-:W-:Y:S01]  /*1d590*/  FFMA.FTZ R17, R17, c[0x0][0x23c], -R178 ;  /* 0x00008f0011117a23 */ /* 0x000fe200000108b2 */
        /* <DEDUP_REMOVED lines=11> */
[--C-:B------:R-:W-:Y:S01]  /*1d650*/  FFMA.FTZ R99, R60, c[0x0][0x23c], -R6.reuse ;  /* 0x00008f003c637a23 */ /* 0x100fe20000010806 */
[----:B------:R-:W-:Y:S01]  /*1d660*/  MUFU.EX2 R188, R188 ;  /* 0x000000bc00bc7308 */ /* 0x000fe20000000800 */
[----:B------:R-:W-:Y:S02]  /*1d670*/  FFMA.FTZ R203, R73, c[0x0][0x23c], -R6 ;  /* 0x00008f0049cb7a23 */ /* 0x000fe40000010806 */
        /* <DEDUP_REMOVED lines=9> */
[----:B------:R-:W-:Y:S01]  /*1d710*/  FFMA.FTZ R129, R129, c[0x0][0x23c], -R178 ;  /* 0x00008f0081817a23 */ /* 0x000fe200000108b2 */
        /* <DEDUP_REMOVED lines=10> */
[----:B------:R-:W-:Y:S02]  /*1d7c0*/  FFMA.FTZ R73, R59, c[0x0][0x23c], -R4 ;  /* 0x00008f003b497a23 */ /* 0x000fe40000010804 */
[----:B------:R-:W-:Y:S01]  /*1d7d0*/  FFMA.FTZ R175, R37, c[0x0][0x23c], -R178 ;  /* 0x00008f0025af7a23 */ /* 0x000fe200000108b2 */
[----:B------:R-:W-:Y:S01]  /*1d7e0*/  MUFU.EX2 R59, R13 ;  /* 0x0000000d003b7308 */ /* 0x000fe20000000800 */
[--C-:B------:R-:W-:Y:S02]  /*1d7f0*/  FFMA.FTZ R37, R23, c[0x0][0x23c], -R183.reuse ;  /* 0x00008f0017257a23 */ /* 0x100fe400000108b7 */
[----:B------:R-:W-:Y:S02]  /*1d800*/  FFMA.FTZ R23, R47, c[0x0][0x23c], -R4 ;  /* 0x00008f002f177a23 */ /* 0x000fe40000010804 */
        /* <DEDUP_REMOVED lines=21> */
[----:B------:R-:W1:Y:S01]  /*1d960*/  MUFU.EX2 R183, R5 ;  /* 0x0000000500b77308 */ /* 0x000e620000000800 */
[----:B------:R-:W-:Y:S02]  /*1d970*/  FFMA.FTZ R104, R58, c[0x0][0x23c], -R4 ;  /* 0x00008f003a687a23 */ /* 0x000fe40000010804 */
[----:B------:R-:W-:Y:S02]  /*1d980*/  FFMA.FTZ R189, R24, c[0x0][0x23c], -R6 ;  /* 0x00008f0018bd7a23 */ /* 0x000fe40000010806 */
[----:B------:R-:W-:Y:S02]  /*1d990*/  FFMA.FTZ R24, R42, c[0x0][0x23c], -R4 ;  /* 0x00008f002a187a23 */ /* 0x000fe40000010804 */
[----:B------:R-:W-:Y:S02]  /*1d9a0*/  FFMA.FTZ R67, R41, c[0x0][0x23c], -R6 ;  /* 0x00008f0029437a23 */ /* 0x000fe40000010806 */
[----:B------:R-:W-:Y:S01]  /*1d9b0*/  FFMA.FTZ R195, R110, c[0x0][0x23c], -R4 ;  /* 0x00008f006ec37a23 */ /* 0x000fe20000010804 */
[----:B------:R-:W-:Y:S01]  /*1d9c0*/  LOP3.LUT R110, R211, UR4, RZ, 0x3c, !PT ;  /* 0x00000004d36e7c12 */ /* 0x000fe2000f8e3cff */
[----:B------:R-:W1:Y:S01]  /*1d9d0*/  MUFU.EX2 R41, R7 ;  /* 0x0000000700297308 */ /* 0x000e620000000800 */
[--C-:B------:R-:W-:Y:S01]  /*1d9e0*/  FFMA.FTZ R202, R72, c[0x0][0x23c], -R6.reuse ;  /* 0x00008f0048ca7a23 */ /* 0x100fe20000010806 */
[----:B------:R-:W-:Y:S01]  /*1d9f0*/  UIADD3 UR4, UR29, 0x646e171e, URZ ;  /* 0x646e171e1d047890 */ /* 0x000fe2000fffe03f */
[--C-:B------:R-:W-:Y:S02]  /*1da00*/  FFMA.FTZ R72, R105, c[0x0][0x23c], -R6.reuse ;  /* 0x00008f0069487a23 */ /* 0x100fe40000010806 */
[----:B------:R-:W-:Y:S02]  /*1da10*/  FFMA.FTZ R105, R121, c[0x0][0x23c], -R6 ;  /* 0x00008f0079697a23 */ /* 0x000fe40000010806 */
[----:B------:R-:W-:Y:S02]  /*1da20*/  FFMA.FTZ R121, R111, c[0x0][0x23c], -R4 ;  /* 0x00008f006f797a23 */ /* 0x000fe40000010804 */
[----:B------:R-:W-:Y:S01]  /*1da30*/  IMAD.WIDE.U32 R110, R110, -0x326172a9, RZ ;  /* 0xcd9e8d576e6e7825 */ /* 0x000fe200078e00ff */
[----:B------:R1:W-:Y:S03]  /*1da40*/  MUFU.EX2 R42, R17 ;  /* 0x00000011002a7308 */ /* 0x0003e60000000800 */
[--C-:B------:R-:W-:Y:S02]  /*1da50*/  FFMA.FTZ R115, R89, c[0x0][0x23c], -R6.reuse ;  /* 0x00008f0059737a23 */ /* 0x100fe40000010806 */
[----:B------:R-:W-:Y:S02]  /*1da60*/  FFMA.FTZ R89, R92, c[0x0][0x23c], -R6 ;  /* 0x00008f005c597a23 */ /* 0x000fe40000010806 */
[--C-:B------:R-:W-:Y:S02]  /*1da70*/  FFMA.FTZ R92, R78, c[0x0][0x23c], -R4.reuse ;  /* 0x00008f004e5c7a23 */ /* 0x100fe40000010804 */
[--C-:B------:R-:W-:Y:S01]  /*1da80*/  FFMA.FTZ R78, R122, c[0x0][0x23c], -R4.reuse ;  /* 0x00008f007a4e7a23 */ /* 0x100fe20000010804 */
[----:B------:R1:W-:Y:S01]  /*1da90*/  MUFU.EX2 R58, R12 ;  /* 0x0000000c003a7308 */ /* 0x0003e20000000800 */
[----:B------:R-:W-:Y:S01]  /*1daa0*/  FFMA.FTZ R122, R126, c[0x0][0x23c], -R4 ;  /* 0x00008f007e7a7a23 */ /* 0x000fe20000010804 */
[----:B----4-:R-:W-:Y:S01]  /*1dab0*/  LOP3.LUT R126, R171, UR19, R210, 0x96, !PT ;  /* 0x00000013ab7e7c12 */ /* 0x010fe2000f8e96d2 */
[--C-:B------:R-:W-:Y:S02]  /*1dac0*/  FFMA.FTZ R43, R43, c[0x0][0x23c], -R4.reuse ;  /* 0x00008f002b2b7a23 */ /* 0x100fe40000010804 */
[--C-:B------:R-:W-:Y:S02]  /*1dad0*/  FFMA.FTZ R14, R14, c[0x0][0x23c], -R4.reuse ;  /* 0x00008f000e0e7a23 */ /* 0x100fe40000010804 */
[--C-:B------:R-:W-:Y:S02]  /*1dae0*/  FFMA.FTZ R206, R74, c[0x0][0x23c], -R4.reuse ;  /* 0x00008f004ace7a23 */ /* 0x100fe40000010804 */
[--C-:B------:R-:W-:Y:S01]  /*1daf0*/  FFMA.FTZ R207, R75, c[0x0][0x23c], -R4.reuse ;  /* 0x00008f004bcf7a23 */ /* 0x100fe20000010804 */
[----:B------:R4:W2:Y:S01]  /*1db00*/  MUFU.EX2 R74, R14 ;  /* 0x0000000e004a7308 */ /* 0x0008a20000000800 */
[----:B------:R-:W-:Y:S02]  /*1db10*/  FFMA.FTZ R205, R79, c[0x0][0x23c], -R4 ;  /* 0x00008f004fcd7a23 */ /* 0x000fe40000010804 */
[----:B------:R-:W-:Y:S01]  /*1db20*/  IMAD.MOV.U32 R79, RZ, RZ, R43 ;  /* 0x000000ffff4f7224 */ /* 0x000fe200078e002b */
[----:B------:R-:W-:Y:S01]  /*1db30*/  LOP3.LUT R43, R111, UR20, R208, 0x96, !PT ;  /* 0x000000146f2b7c12 */ /* 0x000fe2000f8e96d0 */
[--C-:B------:R-:W-:Y:S02]  /*1db40*/  FFMA.FTZ R75, R106, c[0x0][0x23c], -R4.reuse ;  /* 0x00008f006a4b7a23 */ /* 0x100fe40000010804 */
[----:B------:R-:W-:Y:S02]  /*1db50*/  FFMA.FTZ R106, R127, c[0x0][0x23c], -R4 ;  /* 0x00008f007f6a7a23 */ /* 0x000fe40000010804 */
[----:B------:R-:W-:Y:S01]  /*1db60*/  IMAD.WIDE.U32 R126, R126, -0x326172a9, RZ ;  /* 0xcd9e8d577e7e7825 */ /* 0x000fe200078e00ff */
[----:B------:R-:W-:Y:S03]  /*1db70*/  MUFU.EX2 R189, R189 ;  /* 0x000000bd00bd7308 */ /* 0x000fe60000000800 */
[----:B------:R-:W-:Y:S02]  /*1db80*/  FFMA.FTZ R98, R76, c[0x0][0x23c], -R6 ;  /* 0x00008f004c627a23 */ /* 0x000fe40000010806 */
[----:B------:R-:W-:Y:S02]  /*1db90*/  FFMA.FTZ R76, R62, c[0x0][0x23c], -R4 ;  /* 0x00008f003e4c7a23 */ /* 0x000fe40000010804 */
[----:B------:R-:W-:Y:S02]  /*1dba0*/  IMAD.MOV.U32 R62, RZ, RZ, R24 ;  /* 0x000000ffff3e7224 */ /* 0x000fe400078e0018 */
[----:B------:R-:W-:Y:S01]  /*1dbb0*/  FFMA.FTZ R184, R15, c[0x0][0x23c], -R4 ;  /* 0x00008f000fb87a23 */ /* 0x000fe20000010804 */
[----:B------:R-:W-:Y:S01]  /*1dbc0*/  MUFU.EX2 R200, R200 ;  /* 0x000000c800c87308 */ /* 0x000fe20000000800 */
[----:B-1----:R-:W-:Y:S02]  /*1dbd0*/  FMUL.FTZ R9, R166, R133 ;  /* 0x00000085a6097220 */ /* 0x002fe40000410000 */
[--C-:B------:R-:W-:Y:S01]  /*1dbe0*/  FFMA.FTZ R55, R40, c[0x0][0x23c], -R6.reuse ;  /* 0x00008f0028377a23 */ /* 0x100fe20000010806 */
[----:B------:R-:W-:Y:S01]  /*1dbf0*/  F2FP.BF16.PACK_AB R40, R183, R113 ;  /* 0x00000071b728723e */ /* 0x000fe200000010ff */
[--C-:B------:R-:W-:Y:S02]  /*1dc00*/  FFMA.FTZ R193, R108, c[0x0][0x23c], -R6.reuse ;  /* 0x00008f006cc17a23 */ /* 0x100fe40000010806 */
[----:B------:R-:W-:Y:S02]  /*1dc10*/  FFMA.FTZ R124, R124, c[0x0][0x23c], -R6 ;  /* 0x00008f007c7c7a23 */ /* 0x000fe40000010806 */
[----:B------:R-:W-:Y:S01]  /*1dc20*/  FFMA.FTZ R91, R91, c[0x0][0x23c], -R4 ;  /* 0x00008f005b5b7a23 */ /* 0x000fe20000010804 */
[----:B------:R-:W-:Y:S01]  /*1dc30*/  MUFU.EX2 R204, R204 ;  /* 0x000000cc00cc7308 */ /* 0x000fe20000000800 */
[C---:B------:R-:W-:Y:S02]  /*1dc40*/  FMUL.FTZ R5, R169.reuse, R145 ;  /* 0x00000091a9057220 */ /* 0x040fe40000410000 */
[C---:B------:R-:W-:Y:S02]  /*1dc50*/  FMUL.FTZ R16, R169.reuse, R152 ;  /* 0x00000098a9107220 */ /* 0x040fe40000410000 */
[C---:B------:R-:W-:Y:S02]  /*1dc60*/  FMUL.FTZ R17, R169.reuse, R153 ;  /* 0x00000099a9117220 */ /* 0x040fe40000410000 */
[C---:B------:R-:W-:Y:S02]  /*1dc70*/  FMUL.FTZ R20, R169.reuse, R156 ;  /* 0x0000009ca9147220 */ /* 0x040fe40000410000 */
[C---:B------:R-:W-:Y:S01]  /*1dc80*/  FMUL.FTZ R21, R169.reuse, R157 ;  /* 0x0000009da9157220 */ /* 0x040fe20000410000 */
[----:B------:R-:W-:Y:S01]  /*1dc90*/  MUFU.EX2 R198, R198 ;  /* 0x000000c600c67308 */ /* 0x000fe20000000800 */
[C---:B------:R-:W-:Y:S02]  /*1dca0*/  FMUL.FTZ R32, R169.reuse, R160 ;  /* 0x000000a0a9207220 */ /* 0x040fe40000410000 */
[----:B------:R-:W-:Y:S02]  /*1dcb0*/  IMAD.MOV.U32 R160, RZ, RZ, R22 ;  /* 0x000000ffffa07224 */ /* 0x000fe400078e0016 */
[----:B------:R-:W-:Y:S02]  /*1dcc0*/  FMUL.FTZ R33, R169, R161 ;  /* 0x000000a1a9217220 */ /* 0x000fe40000410000 */
[----:B------:R-:W-:Y:S02]  /*1dcd0*/  IMAD.MOV.U32 R161, RZ, RZ, R23 ;  /* 0x000000ffffa17224 */ /* 0x000fe400078e0017 */
[C---:B------:R-:W-:Y:S01]  /*1dce0*/  FMUL.FTZ R7, R167.reuse, R147 ;  /* 0x00000093a7077220 */ /* 0x040fe20000410000 */
[----:B------:R-:W-:Y:S01]  /*1dcf0*/  MUFU.EX2 R101, R101 ;  /* 0x0000006500657308 */ /* 0x000fe20000000800 */
[C---:B------:R-:W-:Y:S02]  /*1dd00*/  FMUL.FTZ R18, R167.reuse, R154 ;  /* 0x0000009aa7127220 */ /* 0x040fe40000410000 */
[C---:B------:R-:W-:Y:S02]  /*1dd10*/  FMUL.FTZ R19, R167.reuse, R155 ;  /* 0x0000009ba7137220 */ /* 0x040fe40000410000 */
[C---:B------:R-:W-:Y:S02]  /*1dd20*/  FMUL.FTZ R22, R167.reuse, R158 ;  /* 0x0000009ea7167220 */ /* 0x040fe40000410000 */
[----:B------:R-:W-:Y:S02]  /*1dd30*/  FMUL.FTZ R23, R167, R159 ;  /* 0x0000009fa7177220 */ /* 0x000fe40000410000 */
[C---:B------:R-:W-:Y:S01]  /*1dd40*/  FMUL.FTZ R12, R166.reuse, R136 ;  /* 0x00000088a60c7220 */ /* 0x040fe20000410000 */
[----:B------:R-:W-:Y:S01]  /*1dd50*/  MUFU.EX2 R202, R202 ;  /* 0x000000ca00ca7308 */ /* 0x000fe20000000800 */
[C---:B------:R-:W-:Y:S02]  /*1dd60*/  FMUL.FTZ R13, R166.reuse, R137 ;  /* 0x00000089a60d7220 */ /* 0x040fe40000410000 */
[----:B------:R-:W-:Y:S02]  /*1dd70*/  FMUL.FTZ R24, R166, R140 ;  /* 0x0000008ca6187220 */ /* 0x000fe40000410000 */
[----:B------:R-:W-:Y:S02]  /*1dd80*/  FMUL.FTZ R11, R165, R135 ;  /* 0x00000087a50b7220 */ /* 0x000fe40000410000 */
[--C-:B------:R-:W-:Y:S02]  /*1dd90*/  FFMA.FTZ R54, R28, c[0x0][0x23c], -R6.reuse ;  /* 0x00008f001c367a23 */ /* 0x100fe40000010806 */
[C---:B------:R-:W-:Y:S01]  /*1dda0*/  FMUL.FTZ R28, R166.reuse, R148 ;  /* 0x00000094a61c7220 */ /* 0x040fe20000410000 */
[----:B------:R-:W-:Y:S01]  /*1ddb0*/  MUFU.EX2 R203, R203 ;  /* 0x000000cb00cb7308 */ /* 0x000fe20000000800 */
[--C-:B------:R-:W-:Y:S02]  /*1ddc0*/  FFMA.FTZ R50, R29, c[0x0][0x23c], -R6.reuse ;  /* 0x00008f001d327a23 */ /* 0x100fe40000010806 */
[----:B------:R-:W-:Y:S02]  /*1ddd0*/  FMUL.FTZ R29, R166, R149 ;  /* 0x00000095a61d7220 */ /* 0x000fe40000410000 */
[--C-:B------:R-:W-:Y:S02]  /*1dde0*/  FFMA.FTZ R71, R44, c[0x0][0x23c], -R6.reuse ;  /* 0x00008f002c477a23 */ /* 0x100fe40000010806 */
[--C-:B------:R-:W-:Y:S02]  /*1ddf0*/  FFMA.FTZ R45, R45, c[0x0][0x23c], -R6.reuse ;  /* 0x00008f002d2d7a23 */ /* 0x100fe40000010806 */
[--C-:B------:R-:W-:Y:S01]  /*1de00*/  FFMA.FTZ R103, R56, c[0x0][0x23c], -R6.reuse ;  /* 0x00008f0038677a23 */ /* 0x100fe20000010806 */
[----:B------:R-:W-:Y:S01]  /*1de10*/  MUFU.EX2 R206, R206 ;  /* 0x000000ce00ce7308 */ /* 0x000fe20000000800 */
[--C-:B------:R-:W-:Y:S02]  /*1de20*/  FFMA.FTZ R56, R57, c[0x0][0x23c], -R6.reuse ;  /* 0x00008f0039387a23 */ /* 0x100fe40000010806 */
[----:B------:R-:W-:Y:S02]  /*1de30*/  FFMA.FTZ R102, R61, c[0x0][0x23c], -R6 ;  /* 0x00008f003d667a23 */ /* 0x000fe40000010806 */
[----:B------:R-:W-:Y:S02]  /*1de40*/  FFMA.FTZ R61, R26, c[0x0][0x23c], -R4 ;  /* 0x00008f001a3d7a23 */ /* 0x000fe40000010804 */
[----:B------:R-:W-:Y:S02]  /*1de50*/  FFMA.FTZ R125, R125, c[0x0][0x23c], -R6 ;  /* 0x00008f007d7d7a23 */ /* 0x000fe40000010806 */
[--C-:B------:R-:W-:Y:S01]  /*1de60*/  FFMA.FTZ R108, R27, c[0x0][0x23c], -R4.reuse ;  /* 0x00008f001b6c7a23 */ /* 0x100fe20000010804 */
[----:B------:R-:W-:Y:S01]  /*1de70*/  MUFU.EX2 R197, R197 ;  /* 0x000000c500c57308 */ /* 0x000fe20000000800 */
[--C-:B------:R-:W-:Y:S02]  /*1de80*/  FFMA.FTZ R57, R30, c[0x0][0x23c], -R4.reuse ;  /* 0x00008f001e397a23 */ /* 0x100fe40000010804 */
[--C-:B------:R-:W-:Y:S02]  /*1de90*/  FFMA.FTZ R44, R31, c[0x0][0x23c], -R4.reuse ;  /* 0x00008f001f2c7a23 */ /* 0x100fe40000010804 */
[--C-:B------:R-:W-:Y:S02]  /*1dea0*/  FFMA.FTZ R94, R94, c[0x0][0x23c], -R4.reuse ;  /* 0x00008f005e5e7a23 */ /* 0x100fe40000010804 */
[--C-:B------:R-:W-:Y:S02]  /*1deb0*/  FFMA.FTZ R107, R107, c[0x0][0x23c], -R4.reuse ;  /* 0x00008f006b6b7a23 */ /* 0x100fe40000010804 */
[----:B------:R-:W-:Y:S01]  /*1dec0*/  FFMA.FTZ R123, R123, c[0x0][0x23c], -R4 ;  /* 0x00008f007b7b7a23 */ /* 0x000fe20000010804 */
[----:B------:R-:W-:Y:S01]  /*1ded0*/  MUFU.EX2 R108, R108 ;  /* 0x0000006c006c7308 */ /* 0x000fe20000000800 */
[----:B------:R-:W-:Y:S02]  /*1dee0*/  FMUL.FTZ R4, R169, R144 ;  /* 0x00000090a9047220 */ /* 0x000fe40000410000 */
[--C-:B------:R-:W-:Y:S02]  /*1def0*/  FFMA.FTZ R93, R93, c[0x0][0x23c], -R6.reuse ;  /* 0x00008f005d5d7a23 */ /* 0x100fe40000010806 */
[----:B------:R-:W-:Y:S02]  /*1df00*/  FFMA.FTZ R120, R120, c[0x0][0x23c], -R6 ;  /* 0x00008f0078787a23 */ /* 0x000fe40000010806 */
[----:B------:R-:W-:Y:S02]  /*1df10*/  FMUL.FTZ R6, R167, R146 ;  /* 0x00000092a7067220 */ /* 0x000fe40000410000 */
[----:B------:R-:W-:Y:S01]  /*1df20*/  IMAD.MOV.U32 R148, RZ, RZ, R161 ;  /* 0x000000ffff947224 */ /* 0x000fe200078e00a1 */
[----:B------:R-:W-:Y:S01]  /*1df30*/  MUFU.EX2 R207, R207 ;  /* 0x000000cf00cf7308 */ /* 0x000fe20000000800 */
[----:B------:R1:W3:Y:S01]  /*1df40*/  LDL.S16 R161, [R1+0x170] ;  /* 0x0001700001a17983 */ /* 0x0002e20000100600 */
[----:B------:R-:W-:Y:S02]  /*1df50*/  IMAD.MOV.U32 R140, RZ, RZ, R95 ;  /* 0x000000ffff8c7224 */ /* 0x000fe400078e005f */
[----:B------:R-:W-:Y:S02]  /*1df60*/  IMAD.MOV.U32 R149, RZ, RZ, R160 ;  /* 0x000000ffff957224 */ /* 0x000fe400078e00a0 */
[----:B------:R1:W3:Y:S01]  /*1df70*/  LDL.S16 R160, [R1+0x16c] ;  /* 0x00016c0001a07983 */ /* 0x0002e20000100600 */
[C---:B----4-:R-:W-:Y:S02]  /*1df80*/  FMUL.FTZ R14, R165.reuse, R138 ;  /* 0x0000008aa50e7220 */ /* 0x050fe40000410000 */
[C---:B------:R-:W-:Y:S01]  /*1df90*/  FMUL.FTZ R15, R165.reuse, R139 ;  /* 0x0000008ba50f7220 */ /* 0x040fe20000410000 */
[----:B------:R-:W-:Y:S01]  /*1dfa0*/  MUFU.EX2 R205, R205 ;  /* 0x000000cd00cd7308 */ /* 0x000fe20000000800 */
[C---:B------:R-:W-:Y:S02]  /*1dfb0*/  FMUL.FTZ R26, R165.reuse, R142 ;  /* 0x0000008ea51a7220 */ /* 0x040fe40000410000 */
[----:B------:R1:W4:Y:S01]  /*1dfc0*/  LDL.S16 R142, [R1+0x168] ;  /* 0x00016800018e7983 */ /* 0x0003220000100600 */
[----:B------:R-:W-:Y:S02]  /*1dfd0*/  FMUL.FTZ R27, R165, R143 ;  /* 0x0000008fa51b7220 */ /* 0x000fe40000410000 */
[----:B--2---:R-:W-:Y:S02]  /*1dfe0*/  FFMA.FTZ R167, R167, R8, R38 ;  /* 0x00000008a7a77223 */ /* 0x004fe40000010026 */
[C---:B------:R-:W-:Y:S02]  /*1dff0*/  FMUL.FTZ R8, R166.reuse, R132 ;  /* 0x00000084a6087220 */ /* 0x040fe40000410000 */
[----:B------:R-:W-:Y:S01]  /*1e000*/  IMAD.MOV.U32 R132, RZ, RZ, R162 ;  /* 0x000000ffff847224 */ /* 0x000fe200078e00a2 */
[----:B------:R-:W-:Y:S01]  /*1e010*/  MUFU.EX2 R199, R199 ;  /* 0x000000c700c77308 */ /* 0x000fe20000000800 */
[----:B------:R-:W-:Y:S01]  /*1e020*/  IMAD.MOV.U32 R162, RZ, RZ, R62 ;  /* 0x000000ffffa27224 */ /* 0x000fe200078e003e */
[----:B------:R-:W-:Y:S01]  /*1e030*/  LOP3.LUT R62, R127, UR18, R110, 0x96, !PT ;  /* 0x000000127f3e7c12 */ /* 0x000fe2000f8e966e */
[----:B------:R-:W-:Y:S02]  /*1e040*/  FADD.FTZ R167, R41, R167 ;  /* 0x000000a729a77221 */ /* 0x000fe40000010000 */
[----:B------:R-:W-:Y:S02]  /*1e050*/  FFMA.FTZ R169, R169, R25, R113 ;  /* 0x00000019a9a97223 */ /* 0x000fe40000010071 */
[C---:B------:R-:W-:Y:S02]  /*1e060*/  FMUL.FTZ R25, R166.reuse, R141 ;  /* 0x0000008da6197220 */ /* 0x040fe40000410000 */
[----:B------:R-:W-:Y:S01]  /*1e070*/  FFMA.FTZ R166, R166, R10, R39 ;  /* 0x0000000aa6a67223 */ /* 0x000fe20000010027 */
[----:B------:R2:W1:Y:S01]  /*1e080*/  MUFU.EX2 R113, R48 ;  /* 0x0000003000717308 */ /* 0x0004620000000800 */
[----:B------:R-:W-:Y:S02]  /*1e090*/  FMUL.FTZ R10, R165, R134 ;  /* 0x00000086a50a7220 */ /* 0x000fe40000410000 */
[----:B------:R-:W-:Y:S01]  /*1e0a0*/  IMAD.WIDE.U32 R134, R43, -0x2daee0ad, RZ ;  /* 0xd2511f532b867825 */ /* 0x000fe200078e00ff */
[----:B------:R-:W-:Y:S02]  /*1e0b0*/  F2FP.BF16.PACK_AB R43, R41, R38 ;  /* 0x00000026292b723e */ /* 0x000fe400000010ff */
[----:B------:R-:W-:Y:S01]  /*1e0c0*/  F2FP.BF16.PACK_AB R41, R60, R39 ;  /* 0x000000273c29723e */ /* 0x000fe200000010ff */
[----:B------:R-:W-:Y:S01]  /*1e0d0*/  IMAD.WIDE.U32 R136, R62, -0x2daee0ad, RZ ;  /* 0xd2511f533e887825 */ /* 0x000fe200078e00ff */
[----:B------:R-:W-:Y:S02]  /*1e0e0*/  LOP3.LUT R38, R135, UR17, R170, 0x96, !PT ;  /* 0x0000001187267c12 */ /* 0x000fe4000f8e96aa */
[----:B------:R-:W-:Y:S01]  /*1e0f0*/  MUFU.EX2 R196, R196 ;  /* 0x000000c400c47308 */ /* 0x000fe20000000800 */
[----:B------:R-:W-:Y:S01]  /*1e100*/  FADD.FTZ R39, R60, R166 ;  /* 0x000000a63c277221 */ /* 0x000fe20000010000 */
[----:B------:R-:W-:Y:S01]  /*1e110*/  LOP3.LUT R62, R137, UR15, R134, 0x96, !PT ;  /* 0x0000000f893e7c12 */ /* 0x000fe2000f8e9686 */
[----:B------:R-:W-:Y:S01]  /*1e120*/  IMAD.WIDE.U32 R134, R38, -0x326172a9, RZ ;  /* 0xcd9e8d5726867825 */ /* 0x000fe200078e00ff */
[----:B------:R-:W-:Y:S03]  /*1e130*/  F2FP.BF16.PACK_AB R38, R109, R182 ;  /* 0x000000b66d26723e */ /* 0x000fe600000010ff */
[----:B------:R-:W-:Y:S01]  /*1e140*/  FFMA.FTZ R133, R165, R163, R182 ;  /* 0x000000a3a5857223 */ /* 0x000fe200000100b6 */
[----:B------:R-:W-:Y:S01]  /*1e150*/  LOP3.LUT R95, R135, UR16, R126, 0x96, !PT ;  /* 0x00000010875f7c12 */ /* 0x000fe2000f8e967e */
[----:B------:R-:W-:Y:S01]  /*1e160*/  IMAD.MOV.U32 R163, RZ, RZ, R79 ;  /* 0x000000ffffa37224 */ /* 0x000fe200078e004f */
[----:B------:R-:W1:Y:S01]  /*1e170*/  MUFU.EX2 R60, R181 ;  /* 0x000000b5003c7308 */ /* 0x000e620000000800 */
[----:B------:R-:W-:Y:S02]  /*1e180*/  FADD.FTZ R133, R109, R133 ;  /* 0x000000856d857221 */ /* 0x000fe40000010000 */
[----:B------:R-:W-:Y:S04]  /*1e190*/  IMAD.WIDE.U32 R138, R95, -0x2daee0ad, RZ ;  /* 0xd2511f535f8a7825 */ /* 0x000fe800078e00ff */
[----:B------:R-:W-:Y:S02]  /*1e1a0*/  FADD.FTZ R169, R183, R169 ;  /* 0x000000a9b7a97221 */ /* 0x000fe40000010000 */
[----:B------:R-:W-:Y:S01]  /*1e1b0*/  IMAD.MOV.U32 R141, RZ, RZ, R185 ;  /* 0x000000ffff8d7224 */ /* 0x000fe200078e00b9 */
[----:B------:R1:W1:Y:S01]  /*1e1c0*/  MUFU.EX2 R79, R184 ;  /* 0x000000b8004f7308 */ /* 0x0002620000000800 */
[----:B------:R-:W-:Y:S02]  /*1e1d0*/  FADD.FTZ R133, R74, R133 ;  /* 0x000000854a857221 */ /* 0x000fe40000010000 */
[----:B------:R-:W-:Y:S01]  /*1e1e0*/  IMAD.MOV.U32 R166, RZ, RZ, R148 ;  /* 0x000000ffffa67224 */ /* 0x000fe200078e0094 */
[----:B--2---:R-:W-:Y:S01]  /*1e1f0*/  F2FP.BF16.PACK_AB R48, R42, R141 ;  /* 0x0000008d2a30723e */ /* 0x004fe200000010ff */
[C---:B------:R-:W-:Y:S02]  /*1e200*/  FMUL.FTZ R30, R165.reuse, R150 ;  /* 0x00000096a51e7220 */ /* 0x040fe40000410000 */
[----:B------:R-:W-:Y:S02]  /*1e210*/  FMUL.FTZ R31, R165, R151 ;  /* 0x00000097a51f7220 */ /* 0x000fe40000410000 */
[----:B------:R-:W-:Y:S01]  /*1e220*/  FADD.FTZ R39, R58, R39 ;  /* 0x000000273a277221 */ /* 0x000fe20000010000 */
[----:B------:R-:W-:Y:S01]  /*1e230*/  MUFU.EX2 R193, R193 ;  /* 0x000000c100c17308 */ /* 0x000fe20000000800 */
[----:B------:R-:W-:Y:S01]  /*1e240*/  FADD.FTZ R135, R46, R167 ;  /* 0x000000a72e877221 */ /* 0x000fe20000010000 */
[C---:B------:R-:W-:Y:S03]  /*1e250*/  F2FP.BF16.PACK_AB R46, R47.reuse, R46 ;  /* 0x0000002e2f2e723e */ /* 0x040fe600000010ff */
[----:B------:R-:W-:Y:S01]  /*1e260*/  FADD.FTZ R135, R47, R135 ;  /* 0x000000872f877221 */ /* 0x000fe20000010000 */
[C---:B------:R-:W-:Y:S01]  /*1e270*/  F2FP.BF16.PACK_AB R47, R59.reuse, R58 ;  /* 0x0000003a3b2f723e */ /* 0x040fe200000010ff */
[--C-:B------:R-:W-:Y:S01]  /*1e280*/  FADD.FTZ R59, R59, R39.reuse ;  /* 0x000000273b3b7221 */ /* 0x100fe20000010000 */
[----:B------:R-:W-:Y:S01]  /*1e290*/  PRMT R39, R43, 0x7632, R39 ;  /* 0x000076322b277816 */ /* 0x000fe20000000027 */
[----:B-1----:R-:W-:Y:S01]  /*1e2a0*/  FADD.FTZ R135, R113, R135 ;  /* 0x0000008771877221 */ /* 0x002fe20000010000 */
[----:B------:R-:W-:Y:S01]  /*1e2b0*/  MUFU.EX2 R194, R194 ;  /* 0x000000c200c27308 */ /* 0x000fe20000000800 */
[----:B------:R-:W-:Y:S01]  /*1e2c0*/  LOP3.LUT R184, R139, UR13, R136, 0x96, !PT ;  /* 0x0000000d8bb87c12 */ /* 0x000fe2000f8e9688 */
[----:B------:R-:W-:Y:S01]  /*1e2d0*/  IMAD.WIDE.U32 R136, R62, -0x326172a9, RZ ;  /* 0xcd9e8d573e887825 */ /* 0x000fe200078e00ff */
[----:B------:R1:W2:Y:S03]  /*1e2e0*/  LDL.S16 R139, [R1+0x164] ;  /* 0x00016400018b7983 */ /* 0x0002a60000100600 */
[----:B------:R-:W-:Y:S01]  /*1e2f0*/  IMAD.WIDE.U32 R184, R184, -0x326172a9, RZ ;  /* 0xcd9e8d57b8b87825 */ /* 0x000fe200078e00ff */
[----:B------:R-:W-:Y:S03]  /*1e300*/  LOP3.LUT R182, R137, UR14, R134, 0x96, !PT ;  /* 0x0000000e89b67c12 */ /* 0x000fe6000f8e9686 */
[----:B------:R1:W-:Y:S01]  /*1e310*/  MUFU.EX2 R109, R180 ;  /* 0x000000b4006d7308 */ /* 0x0003e20000000800 */
[----:B------:R-:W-:Y:S01]  /*1e320*/  FADD.FTZ R134, R141, R169 ;  /* 0x000000a98d867221 */ /* 0x000fe20000010000 */
[----:B------:R-:W-:Y:S01]  /*1e330*/  LOP3.LUT R62, R185, UR12, R136, 0x96, !PT ;  /* 0x0000000cb93e7c12 */ /* 0x000fe2000f8e9688 */
[----:B------:R-:W-:Y:S04]  /*1e340*/  IMAD.WIDE.U32 R182, R182, -0x2daee0ad, RZ ;  /* 0xd2511f53b6b67825 */ /* 0x000fe800078e00ff */
[----:B------:R-:W-:Y:S03]  /*1e350*/  FADD.FTZ R134, R42, R134 ;  /* 0x000000862a867221 */ /* 0x000fe60000010000 */
[----:B------:R1:W1:Y:S01]  /*1e360*/  MUFU.EX2 R95, R37 ;  /* 0x00000025005f7308 */ /* 0x0002620000000800 */
[----:B------:R-:W-:Y:S02]  /*1e370*/  IMAD.MOV.U32 R141, RZ, RZ, R132 ;  /* 0x000000ffff8d7224 */ /* 0x000fe400078e0084 */
[----:B------:R-:W-:Y:S07]  /*1e380*/  FADD.FTZ R134, R60, R134 ;  /* 0x000000863c867221 */ /* 0x000fee0000010000 */
[----:B------:R-:W-:Y:S01]  /*1e390*/  MUFU.EX2 R117, R117 ;  /* 0x0000007500757308 */ /* 0x000fe20000000800 */
[----:B-1----:R-:W-:Y:S05]  /*1e3a0*/  LOP3.LUT R180, R183, UR11, R138, 0x96, !PT ;  /* 0x0000000bb7b47c12 */ /* 0x002fea000f8e968a */
[----:B------:R-:W-:Y:S04]  /*1e3b0*/  IMAD.WIDE.U32 R180, R180, -0x326172a9, RZ ;  /* 0xcd9e8d57b4b47825 */ /* 0x000fe800078e00ff */
[----:B------:R-:W-:Y:S01]  /*1e3c0*/  MUFU.EX2 R85, R85 ;  /* 0x0000005500557308 */ /* 0x000fe20000000800 */
[----:B------:R-:W-:Y:S04]  /*1e3d0*/  LOP3.LUT R37, R181, UR5, R184, 0x96, !PT ;  /* 0x00000005b5257c12 */ /* 0x000fe8000f8e96b8 */
[C---:B------:R-:W-:Y:S05]  /*1e3e0*/  LOP3.LUT R42, R37.reuse, 0xff, RZ, 0xc0, !PT ;  /* 0x000000ff252a7812 */ /* 0x040fea00078ec0ff */
[----:B------:R-:W-:Y:S01]  /*1e3f0*/  MUFU.EX2 R195, R195 ;  /* 0x000000c300c37308 */ /* 0x000fe20000000800 */
[----:B------:R-:W-:Y:S02]  /*1e400*/  ISETP.LE.U32.AND P4, PT, R42, UR30, PT ;  /* 0x0000001e2a007c0c */ /* 0x000fe4000bf83070 */
[----:B------:R-:W-:Y:S04]  /*1e410*/  LOP3.LUT R42, R37, 0xffff, RZ, 0xc0, !PT ;  /* 0x0000ffff252a7812 */ /* 0x000fe800078ec0ff */
[----:B------:R-:W-:Y:S03]  /*1e420*/  SHF.R.U32.HI R42, RZ, 0x8, R42 ;  /* 0x00000008ff2a7819 */ /* 0x000fe6000001162a */
[----:B------:R-:W-:Y:S01]  /*1e430*/  MUFU.EX2 R190, R190 ;  /* 0x000000be00be7308 */ /* 0x000fe20000000800 */
[----:B------:R-:W-:Y:S04]  /*1e440*/  LOP3.LUT R42, R42, 0xffff, RZ, 0xc0, !PT ;  /* 0x0000ffff2a2a7812 */ /* 0x000fe800078ec0ff */
[----:B------:R-:W-:Y:S02]  /*1e450*/  ISETP.LE.U32.AND P3, PT, R42, UR30, PT ;  /* 0x0000001e2a007c0c */ /* 0x000fe4000bf63070 */
[--C-:B------:R-:W-:Y:S02]  /*1e460*/  SHF.R.U32.HI R42, RZ, 0x10, R37.reuse ;  /* 0x00000010ff2a7819 */ /* 0x100fe40000011625 */
[----:B------:R-:W-:Y:S01]  /*1e470*/  SHF.R.U32.HI R37, RZ, 0x18, R37 ;  /* 0x00000018ff257819 */ /* 0x000fe20000011625 */
[----:B------:R-:W-:Y:S01]  /*1e480*/  MUFU.EX2 R128, R128 ;  /* 0x0000008000807308 */ /* 0x000fe20000000800 */
[----:B------:R-:W-:Y:S02]  /*1e490*/  LOP3.LUT R42, R42, 0xff, RZ, 0xc0, !PT ;  /* 0x000000ff2a2a7812 */ /* 0x000fe400078ec0ff */
[----:B------:R-:W-:Y:S02]  /*1e4a0*/  ISETP.LE.U32.AND P1, PT, R37, UR30, PT ;  /* 0x0000001e25007c0c */ /* 0x000fe4000bf23070 */
[----:B------:R-:W-:Y:S02]  /*1e4b0*/  ISETP.LE.U32.AND P2, PT, R42, UR30, PT ;  /* 0x0000001e2a007c0c */ /* 0x000fe4000bf43070 */
[C---:B------:R-:W-:Y:S02]  /*1e4c0*/  PRMT R37, R40.reuse, 0x7632, R37 ;  /* 0x0000763228257816 */ /* 0x040fe40000000025 */
[C---:B------:R-:W-:Y:S01]  /*1e4d0*/  F2FP.BF16.PACK_AB R42, R79.reuse, R74 ;  /* 0x0000004a4f2a723e */ /* 0x040fe200000010ff */
[----:B------:R-:W-:Y:S01]  /*1e4e0*/  FADD.FTZ R79, R79, R133 ;  /* 0x000000854f4f7221 */ /* 0x000fe20000010000 */
[----:B------:R1:W-:Y:S10]  /*1e4f0*/  MUFU.EX2 R58, R36 ;  /* 0x00000024003a7308 */ /* 0x0003f40000000800 */
[----:B------:R-:W-:Y:S10]  /*1e500*/  MUFU.EX2 R74, R112 ;  /* 0x00000070004a7308 */ /* 0x000ff40000000800 */
[----:B------:R-:W-:Y:S01]  /*1e510*/  MUFU.EX2 R129, R129 ;  /* 0x0000008100817308 */ /* 0x000fe20000000800 */
[----:B-1----:R-:W-:Y:S09]  /*1e520*/  PRMT R36, R40, 0x5410, R37 ;  /* 0x0000541028247816 */ /* 0x002ff20000000025 */
[----:B------:R1:W1:Y:S10]  /*1e530*/  MUFU.EX2 R132, R61 ;  /* 0x0000003d00847308 */ /* 0x0002740000000800 */
[----:B------:R-:W-:Y:S10]  /*1e540*/  MUFU.EX2 R130, R130 ;  /* 0x0000008200827308 */ /* 0x000ff40000000800 */
[----:B------:R-:W-:Y:S01]  /*1e550*/  MUFU.EX2 R131, R131 ;  /* 0x0000008300837308 */ /* 0x000fe20000000800 */
[C---:B-1----:R-:W-:Y:S01]  /*1e560*/  F2FP.BF16.PACK_AB R61, R95.reuse, R113 ;  /* 0x000000715f3d723e */ /* 0x042fe200000010ff */
[----:B------:R-:W-:Y:S02]  /*1e570*/  FADD.FTZ R79, R132, R79 ;  /* 0x0000004f844f7221 */ /* 0x000fe40000010000 */
[----:B------:R-:W-:Y:S06]  /*1e580*/  FADD.FTZ R95, R95, R135 ;  /* 0x000000875f5f7221 */ /* 0x000fec0000010000 */
[----:B------:R1:W-:Y:S10]  /*1e590*/  MUFU.EX2 R135, R50 ;  /* 0x0000003200877308 */ /* 0x0003f40000000800 */
[----:B------:R-:W-:Y:S10]  /*1e5a0*/  MUFU.EX2 R125, R125 ;  /* 0x0000007d007d7308 */ /* 0x000ff40000000800 */
[----:B------:R-:W-:Y:S01]  /*1e5b0*/  MUFU.EX2 R191, R191 ;  /* 0x000000bf00bf7308 */ /* 0x000fe20000000800 */
[----:B-1----:R-:W-:Y:S09]  /*1e5c0*/  F2FP.BF16.PACK_AB R50, R186, R187 ;  /* 0x000000bbba32723e */ /* 0x002ff200000010ff */
[----:B------:R-:W-:Y:S10]  /*1e5d0*/  MUFU.EX2 R89, R89 ;  /* 0x0000005900597308 */ /* 0x000ff40000000800 */
[----:B------:R-:W-:Y:S10]  /*1e5e0*/  MUFU.EX2 R116, R116 ;  /* 0x0000007400747308 */ /* 0x000ff40000000800 */
[----:B------:R-:W-:Y:S10]  /*1e5f0*/  MUFU.EX2 R75, R75 ;  /* 0x0000004b004b7308 */ /* 0x000ff40000000800 */
[----:B------:R-:W-:Y:S10]  /*1e600*/  MUFU.EX2 R121, R121 ;  /* 0x0000007900797308 */ /* 0x000ff40000000800 */
[----:B------:R-:W-:Y:S01]  /*1e610*/  MUFU.EX2 R82, R82 ;  /* 0x0000005200527308 */ /* 0x000fe20000000800 */
[----:B---3--:R-:W-:Y:S09]  /*1e620*/  @!P4 HFMA2.BF16_V2 R161, -RZ.H0_H0, RZ.H0_H0, -R40.H0_H0 ;  /* 0x200000ffffa1c231 */ /* 0x008ff20000340928 */
[----:B------:R-:W-:Y:S01]  /*1e630*/  MUFU.EX2 R123, R123 ;  /* 0x0000007b007b7308 */ /* 0x000fe20000000800 */
[----:B------:R-:W-:Y:S01]  /*1e640*/  PRMT R138, R161, 0x7610, R138 ;  /* 0x00007610a18a7816 */ /* 0x000fe2000000008a */
[----:B------:R-:W-:Y:S01]  /*1e650*/  @!P3 HFMA2.BF16_V2 R160, -RZ.H0_H0, RZ.H0_H0, -R37.H0_H0 ;  /* 0x200000ffffa0b231 */ /* 0x000fe20000340925 */
[----:B------:R-:W-:Y:S02]  /*1e660*/  @!P4 STL.S16 [R1+0x170], R161 ;  /* 0x000170a10100c387 */ /* 0x000fe40000100600 */
[----:B------:R-:W-:Y:S01]  /*1e670*/  @!P4 PRMT R40, R138, 0x5410, RZ ;  /* 0x000054108a28c816 */ /* 0x000fe200000000ff */
[----:B------:R-:W-:Y:S01]  /*1e680*/  IMAD.MOV.U32 R138, RZ, RZ, R149 ;  /* 0x000000ffff8a7224 */ /* 0x000fe200078e0095 */
[----:B------:R-:W-:Y:S01]  /*1e690*/  PRMT R137, R160, 0x7610, R137 ;  /* 0x00007610a0897816 */ /* 0x000fe20000000089 */
[----:B----4-:R-:W-:Y:S01]  /*1e6a0*/  @!P2 HFMA2.BF16_V2 R142, -RZ.H0_H0, RZ.H0_H0, -R43.H0_H0 ;  /* 0x200000ffff8ea231 */ /* 0x010fe2000034092b */
[----:B------:R-:W-:Y:S02]  /*1e6b0*/  @!P3 STL.S16 [R1+0x16c], R160 ;  /* 0x00016ca00100b387 */ /* 0x000fe40000100600 */
[----:B------:R-:W-:Y:S02]  /*1e6c0*/  @!P3 PRMT R37, R137, 0x5410, RZ ;  /* 0x000054108925b816 */ /* 0x000fe400000000ff */
[----:B------:R-:W-:Y:S01]  /*1e6d0*/  PRMT R136, R142, 0x7610, R136 ;  /* 0x000076108e887816 */ /* 0x000fe20000000088 */
[----:B------:R1:W-:Y:S01]  /*1e6e0*/  @!P2 STL.S16 [R1+0x168], R142 ;  /* 0x0001688e0100a387 */ /* 0x0003e20000100600 */
[----:B------:R-:W-:Y:S03]  /*1e6f0*/  IADD3 R112, P3, R172, UR35, RZ ;  /* 0x00000023ac707c10 */ /* 0x000fe6000ff7e0ff */
[----:B------:R3:W-:Y:S01]  /*1e700*/  STG.E.U16 [R172.64+0x2], R37 ;  /* 0x00000225ac007986 */ /* 0x0007e2000c10152c */
[----:B------:R-:W-:Y:S03]  /*1e710*/  IADD3.X R113, R173, UR34, RZ, P3, !PT ;  /* 0x00000022ad717c10 */ /* 0x000fe60009ffe4ff */
[----:B------:R4:W-:Y:S01]  /*1e720*/  STG.E.U16 [R172.64], R40 ;  /* 0x00000028ac007986 */ /* 0x0009e2000c10152c */
[----:B-1----:R-:W-:Y:S02]  /*1e730*/  IMAD.MOV.U32 R142, RZ, RZ, R162 ;  /* 0x000000ffff8e7224 */ /* 0x002fe400078e00a2 */
[----:B---3--:R-:W-:Y:S01]  /*1e740*/  FADD.FTZ R37, R189, R59 ;  /* 0x0000003bbd257221 */ /* 0x008fe20000010000 */
[C---:B------:R-:W-:Y:S02]  /*1e750*/  F2FP.BF16.PACK_AB R59, R188.reuse, R189 ;  /* 0x000000bdbc3b723e */ /* 0x040fe400000010ff */
[----:B----4-:R-:W-:Y:S01]  /*1e760*/  F2FP.BF16.PACK_AB R40, R109, R60 ;  /* 0x0000003c6d28723e */ /* 0x010fe200000010ff */
[----:B------:R-:W-:Y:S01]  /*1e770*/  FADD.FTZ R188, R188, R37 ;  /* 0x00000025bcbc7221 */ /* 0x000fe20000010000 */
[----:B------:R-:W-:Y:S01]  /*1e780*/  PRMT R37, R43, 0x5410, R39 ;  /* 0x000054102b257816 */ /* 0x000fe20000000027 */
[----:B------:R-:W-:Y:S01]  /*1e790*/  FADD.FTZ R109, R109, R134 ;  /* 0x000000866d6d7221 */ /* 0x000fe20000010000 */
[----:B------:R-:W-:Y:S01]  /*1e7a0*/  @!P2 PRMT R43, R136, 0x5410, RZ ;  /* 0x00005410882ba816 */ /* 0x000fe200000000ff */
[----:B------:R-:W-:Y:S01]  /*1e7b0*/  MUFU.EX2 R134, R44 ;  /* 0x0000002c00867308 */ /* 0x000fe20000000800 */
[C---:B------:R-:W-:Y:S01]  /*1e7c0*/  F2FP.BF16.PACK_AB R60, R108.reuse, R132 ;  /* 0x000000846c3c723e */ /* 0x040fe200000010ff */
[----:B------:R-:W-:Y:S02]  /*1e7d0*/  FADD.FTZ R108, R108, R79 ;  /* 0x0000004f6c6c7221 */ /* 0x000fe40000010000 */
[----:B------:R-:W-:Y:S06]  /*1e7e0*/  STG.E.U16 [R112.64], R43 ;  /* 0x0000002b70007986 */ /* 0x000fec000c10152c */
[----:B------:R1:W3:Y:S10]  /*1e7f0*/  MUFU.EX2 R132, R54 ;  /* 0x0000003600847308 */ /* 0x0002f40000000800 */
[----:B------:R4:W4:Y:S01]  /*1e800*/  MUFU.EX2 R79, R57 ;  /* 0x00000039004f7308 */ /* 0x0009220000000800 */
[----:B--2---:R-:W-:Y:S09]  /*1e810*/  @!P1 HFMA2.BF16_V2 R139, -RZ.H0_H0, RZ.H0_H0, -R39.H0_H0 ;  /* 0x200000ffff8b9231 */ /* 0x004ff20000340927 */
[----:B------:R4:W-:Y:S01]  /*1e820*/  MUFU.EX2 R44, R174 ;  /* 0x000000ae002c7308 */ /* 0x0009e20000000800 */
[----:B------:R-:W-:Y:S01]  /*1e830*/  PRMT R169, R139, 0x7610, R169 ;  /* 0x000076108ba97816 */ /* 0x000fe200000000a9 */
[----:B------:R4:W-:Y:S01]  /*1e840*/  @!P1 STL.S16 [R1+0x164], R139 ;  /* 0x0001648b01009387 */ /* 0x0009e20000100600 */
[----:B-1----:R-:W-:Y:S02]  /*1e850*/  FADD.FTZ R54, R187, R109 ;  /* 0x0000006dbb367221 */ /* 0x002fe40000010000 */
[----:B------:R-:W-:Y:S01]  /*1e860*/  @!P1 PRMT R39, R169, 0x5410, RZ ;  /* 0x00005410a9279816 */ /* 0x000fe200000000ff */
[----:B------:R-:W2:Y:S01]  /*1e870*/  LDL.64 R160, [R1+0x1a0] ;  /* 0x0001a00001a07983 */ /* 0x000ea20000100a00 */
[----:B------:R-:W-:Y:S02]  /*1e880*/  FADD.FTZ R54, R186, R54 ;  /* 0x00000036ba367221 */ /* 0x000fe40000010000 */
[----:B---3--:R-:W-:Y:S01]  /*1e890*/  FADD.FTZ R188, R132, R188 ;  /* 0x000000bc84bc7221 */ /* 0x008fe20000010000 */
[C---:B----4-:R-:W-:Y:S02]  /*1e8a0*/  F2FP.BF16.PACK_AB R57, R135.reuse, R132 ;  /* 0x000000848739723e */ /* 0x050fe400000010ff */
[----:B------:R1:W3:Y:S01]  /*1e8b0*/  LDL.S16 R133, [R1+0x174] ;  /* 0x0001740001857983 */ /* 0x0002e20000100600 */
[----:B------:R4:W-:Y:S01]  /*1e8c0*/  MUFU.EX2 R132, R175 ;  /* 0x000000af00847308 */ /* 0x0009e20000000800 */
[----:B------:R-:W-:Y:S02]  /*1e8d0*/  FADD.FTZ R135, R135, R188 ;  /* 0x000000bc87877221 */ /* 0x000fe40000010000 */
[----:B------:R1:W-:Y:S01]  /*1e8e0*/  STG.E.U16 [R112.64+0x2], R39 ;  /* 0x0000022770007986 */ /* 0x0003e2000c10152c */
[----:B------:R-:W-:Y:S02]  /*1e8f0*/  FADD.FTZ R108, R79, R108 ;  /* 0x0000006c4f6c7221 */ /* 0x000fe40000010000 */
[----:B------:R-:W-:Y:S02]  /*1e900*/  IMAD.MOV.U32 R139, RZ, RZ, R141 ;  /* 0x000000ffff8b7224 */ /* 0x000fe400078e008d */
[----:B------:R-:W-:Y:S02]  /*1e910*/  IMAD.MOV.U32 R141, RZ, RZ, R140 ;  /* 0x000000ffff8d7224 */ /* 0x000fe400078e008c */
[----:B------:R-:W-:Y:S02]  /*1e920*/  IMAD.MOV.U32 R140, RZ, RZ, R163 ;  /* 0x000000ffff8c7224 */ /* 0x000fe400078e00a3 */
[----:B------:R-:W3:Y:S01]  /*1e930*/  LDL.64 R162, [R1+0x1a8] ;  /* 0x0001a80001a27983 */ /* 0x000ee20000100a00 */
[----:B------:R-:W-:Y:S10]  /*1e940*/  MUFU.EX2 R139, R139 ;  /* 0x0000008b008b7308 */ /* 0x000ff40000000800 */
[----:B------:R-:W-:Y:S10]  /*1e950*/  MUFU.EX2 R141, R141 ;  /* 0x0000008d008d7308 */ /* 0x000ff40000000800 */
[----:B------:R-:W-:Y:S01]  /*1e960*/  MUFU.EX2 R140, R140 ;  /* 0x0000008c008c7308 */ /* 0x000fe20000000800 */
[----:B--2---:R-:W-:Y:S05]  /*1e970*/  LOP3.LUT R148, R161, UR19, R210, 0x96, !PT ;  /* 0x00000013a1947c12 */ /* 0x004fea000f8e96d2 */
[----:B------:R-:W-:Y:S05]  /*1e980*/  IMAD.WIDE.U32 R148, R148, -0x326172a9, RZ ;  /* 0xcd9e8d5794947825 */ /* 0x000fea00078e00ff */
[----:B------:R-:W-:Y:S02]  /*1e990*/  LOP3.LUT R110, R149, UR18, R110, 0x96, !PT ;  /* 0x00000012956e7c12 */ /* 0x000fe4000f8e966e */
[----:B---3--:R-:W-:Y:S03]  /*1e9a0*/  LOP3.LUT R43, R111, UR20, R162, 0x96, !PT ;  /* 0x000000146f2b7c12 */ /* 0x008fe6000f8e96a2 */
[----:B------:R-:W-:Y:S04]  /*1e9b0*/  IMAD.WIDE.U32 R110, R110, -0x2daee0ad, RZ ;  /* 0xd2511f536e6e7825 */ /* 0x000fe800078e00ff */
[----:B------:R-:W-:Y:S05]  /*1e9c0*/  IMAD.WIDE.U32 R136, R43, -0x2daee0ad, RZ ;  /* 0xd2511f532b887825 */ /* 0x000fea00078e00ff */
[----:B-1----:R-:W-:Y:S02]  /*1e9d0*/  LOP3.LUT R39, R137, UR17, R160, 0x96, !PT ;  /* 0x0000001189277c12 */ /* 0x002fe4000f8e96a0 */
[----:B------:R-:W-:Y:S03]  /*1e9e0*/  LOP3.LUT R43, R111, UR15, R136, 0x96, !PT ;  /* 0x0000000f6f2b7c12 */ /* 0x000fe6000f8e9688 */
[----:B------:R-:W-:Y:S04]  /*1e9f0*/  IMAD.WIDE.U32 R136, R39, -0x326172a9, RZ ;  /* 0xcd9e8d5727887825 */ /* 0x000fe800078e00ff */
[----:B------:R-:W-:Y:S01]  /*1ea00*/  FADD.FTZ R39, R58, R95 ;  /* 0x0000005f3a277221 */ /* 0x000fe20000010000 */
[C---:B------:R-:W-:Y:S03]  /*1ea10*/  F2FP.BF16.PACK_AB R58, R74.reuse, R58 ;  /* 0x0000003a4a3a723e */ /* 0x040fe600000010ff */
[----:B------:R-:W-:Y:S01]  /*1ea20*/  FADD.FTZ R39, R74, R39 ;  /* 0x000000274a277221 */ /* 0x000fe20000010000 */
[----:B------:R-:W-:Y:S02]  /*1ea30*/  LOP3.LUT R74, R137, UR16, R148, 0x96, !PT ;  /* 0x00000010894a7c12 */ /* 0x000fe4000f8e9694 */
[----:B------:R-:W1:Y:S03]  /*1ea40*/  MUFU.EX2 R137, R55 ;  /* 0x0000003700897308 */ /* 0x000e660000000800 */
[----:B------:R-:W-:Y:S05]  /*1ea50*/  IMAD.WIDE.U32 R186, R74, -0x2daee0ad, RZ ;  /* 0xd2511f534aba7825 */ /* 0x000fea00078e00ff */
[----:B------:R-:W-:Y:S01]  /*1ea60*/  LOP3.LUT R188, R187, UR13, R110, 0x96, !PT ;  /* 0x0000000dbbbc7c12 */ /* 0x000fe2000f8e966e */
[----:B------:R-:W-:Y:S01]  /*1ea70*/  IMAD.WIDE.U32 R110, R43, -0x326172a9, RZ ;  /* 0xcd9e8d572b6e7825 */ /* 0x000fe200078e00ff */
[----:B------:R-:W-:Y:S03]  /*1ea80*/  MUFU.EX2 R55, R177 ;  /* 0x000000b100377308 */ /* 0x000fe60000000800 */
[----:B------:R-:W-:Y:S01]  /*1ea90*/  IMAD.WIDE.U32 R188, R188, -0x326172a9, RZ ;  /* 0xcd9e8d57bcbc7825 */ /* 0x000fe200078e00ff */
[----:B------:R-:W-:Y:S04]  /*1eaa0*/  LOP3.LUT R174, R111, UR14, R136, 0x96, !PT ;  /* 0x0000000e6fae7c12 */ /* 0x000fe8000f8e9688 */
[----:B------:R-:W-:Y:S01]  /*1eab0*/  LOP3.LUT R74, R189, UR12, R110, 0x96, !PT ;  /* 0x0000000cbd4a7c12 */ /* 0x000fe2000f8e966e */
[----:B----4-:R-:W-:Y:S01]  /*1eac0*/  IMAD.WIDE.U32 R174, R174, -0x2daee0ad, RZ ;  /* 0xd2511f53aeae7825 */ /* 0x010fe200078e00ff */
[----:B------:R2:W3:Y:S04]  /*1ead0*/  MUFU.EX2 R43, R52 ;  /* 0x00000034002b7308 */ /* 0x0004e80000000800 */
[----:B------:R-:W-:Y:S01]  /*1eae0*/  LOP3.LUT R186, R175, UR11, R186, 0x96, !PT ;  /* 0x0000000bafba7c12 */ /* 0x000fe2000f8e96ba */
[----:B-1----:R-:W-:Y:S04]  /*1eaf0*/  FADD.FTZ R135, R137, R135 ;  /* 0x0000008789877221 */ /* 0x002fe80000010000 */
[----:B------:R-:W-:Y:S05]  /*1eb00*/  IMAD.WIDE.U32 R186, R186, -0x326172a9, RZ ;  /* 0xcd9e8d57baba7825 */ /* 0x000fea00078e00ff */
[----:B------:R-:W-:Y:S02]  /*1eb10*/  LOP3.LUT R95, R187, UR5, R188, 0x96, !PT ;  /* 0x00000005bb5f7c12 */ /* 0x000fe4000f8e96bc */
[C---:B--2---:R-:W-:Y:S01]  /*1eb20*/  F2FP.BF16.PACK_AB R52, R134.reuse, R79 ;  /* 0x0000004f8634723e */ /* 0x044fe200000010ff */
[----:B------:R-:W-:Y:S01]  /*1eb30*/  FADD.FTZ R134, R134, R108 ;  /* 0x0000006c86867221 */ /* 0x000fe20000010000 */
[----:B------:R-:W1:Y:S01]  /*1eb40*/  MUFU.EX2 R79, R138 ;  /* 0x0000008a004f7308 */ /* 0x000e620000000800 */
[----:B------:R-:W-:Y:S01]  /*1eb50*/  FADD.FTZ R108, R44, R54 ;  /* 0x000000362c6c7221 */ /* 0x000fe20000010000 */
[C---:B------:R-:W-:Y:S02]  /*1eb60*/  F2FP.BF16.PACK_AB R54, R132.reuse, R44 ;  /* 0x0000002c8436723e */ /* 0x040fe400000010ff */
[----:B------:R-:W-:Y:S01]  /*1eb70*/  LOP3.LUT R44, R95, 0xff, RZ, 0xc0, !PT ;  /* 0x000000ff5f2c7812 */ /* 0x000fe200078ec0ff */
[----:B------:R-:W-:Y:S01]  /*1eb80*/  FADD.FTZ R132, R132, R108 ;  /* 0x0000006c84847221 */ /* 0x000fe20000010000 */
[----:B------:R-:W-:Y:S02]  /*1eb90*/  IADD3 R108, P1, R112, UR46, RZ ;  /* 0x0000002e706c7c10 */ /* 0x000fe4000ff3e0ff */
[----:B------:R-:W-:Y:S01]  /*1eba0*/  ISETP.LE.U32.AND P2, PT, R44, UR30, PT ;  /* 0x0000001e2c007c0c */ /* 0x000fe2000bf43070 */
[--C-:B---3--:R-:W-:Y:S01]  /*1ebb0*/  FADD.FTZ R44, R43, R39.reuse ;  /* 0x000000272b2c7221 */ /* 0x108fe20000010000 */
[----:B------:R-:W-:Y:S01]  /*1ebc0*/  PRMT R39, R41, 0x7632, R39 ;  /* 0x0000763229277816 */ /* 0x000fe20000000027 */
[----:B------:R-:W-:Y:S01]  /*1ebd0*/  MUFU.EX2 R138, R67 ;  /* 0x00000043008a7308 */ /* 0x000fe20000000800 */
[----:B------:R-:W-:Y:S01]  /*1ebe0*/  IADD3.X R109, R113, UR36, RZ, P1, !PT ;  /* 0x00000024716d7c10 */ /* 0x000fe20008ffe4ff */
[----:B------:R-:W-:Y:S08]  /*1ebf0*/  FADD.FTZ R132, R55, R132 ;  /* 0x0000008437847221 */ /* 0x000ff00000010000 */
[----:B------:R-:W-:Y:S01]  /*1ec00*/  @!P2 HFMA2.BF16_V2 R133, -RZ.H0_H0, RZ.H0_H0, -R41.H0_H0 ;  /* 0x200000ffff85a231 */ /* 0x000fe20000340929 */
[----:B------:R-:W2:Y:S01]  /*1ec10*/  MUFU.EX2 R67, R142 ;  /* 0x0000008e00437308 */ /* 0x000ea20000000800 */
[C---:B-1----:R-:W-:Y:S01]  /*1ec20*/  F2FP.BF16.PACK_AB R43, R79.reuse, R43 ;  /* 0x0000002b4f2b723e */ /* 0x042fe200000010ff */
[----:B------:R-:W-:Y:S02]  /*1ec30*/  FADD.FTZ R79, R79, R44 ;  /* 0x0000002c4f4f7221 */ /* 0x000fe40000010000 */
[----:B------:R-:W-:Y:S01]  /*1ec40*/  PRMT R110, R133, 0x7610, R110 ;  /* 0x00007610856e7816 */ /* 0x000fe2000000006e */
[----:B------:R1:W-:Y:S01]  /*1ec50*/  @!P2 STL.S16 [R1+0x174], R133 ;  /* 0x000174850100a387 */ /* 0x0003e20000100600 */
[----:B------:R-:W-:Y:S01]  /*1ec60*/  PRMT R44, R41, 0x5410, R39 ;  /* 0x00005410292c7816 */ /* 0x000fe20000000027 */
[----:B------:R-:W-:Y:S01]  /*1ec70*/  FADD.FTZ R79, R141, R79 ;  /* 0x0000004f8d4f7221 */ /* 0x000fe20000010000 */
[----:B------:R-:W-:Y:S01]  /*1ec80*/  @!P2 PRMT R41, R110, 0x5410, RZ ;  /* 0x000054106e29a816 */ /* 0x000fe200000000ff */
[----:B------:R3:W4:Y:S01]  /*1ec90*/  LDL.S16 R136, [R1+0x160] ;  /* 0x0001600001887983 */ /* 0x0007220000100600 */
[----:B------:R-:W-:Y:S01]  /*1eca0*/  IADD3 R110, P1, R172, UR38, RZ ;  /* 0x00000026ac6e7c10 */ /* 0x000fe2000ff3e0ff */
[----:B------:R3:W3:Y:S02]  /*1ecb0*/  MUFU.EX2 R142, R49 ;  /* 0x00000031008e7308 */ /* 0x0006e40000000800 */
[----:B------:R3:W-:Y:S01]  /*1ecc0*/  STG.E.U16 [R108.64], R41 ;  /* 0x000000296c007986 */ /* 0x0007e2000c10152c */
[----:B------:R-:W-:Y:S01]  /*1ecd0*/  IADD3.X R111, R173, UR37, RZ, P1, !PT ;  /* 0x00000025ad6f7c10 */ /* 0x000fe20008ffe4ff */
[----:B--2---:R-:W-:Y:S01]  /*1ece0*/  FADD.FTZ R134, R67, R134 ;  /* 0x0000008643867221 */ /* 0x004fe20000010000 */
[C---:B------:R-:W-:Y:S03]  /*1ecf0*/  F2FP.BF16.PACK_AB R67, R140.reuse, R67 ;  /* 0x000000438c43723e */ /* 0x040fe600000010ff */
[----:B------:R-:W-:Y:S01]  /*1ed00*/  FADD.FTZ R140, R140, R134 ;  /* 0x000000868c8c7221 */ /* 0x000fe20000010000 */
[----:B-1----:R-:W-:Y:S03]  /*1ed10*/  LOP3.LUT R133, R180, 0xff, RZ, 0xc0, !PT ;  /* 0x000000ffb4857812 */ /* 0x002fe600078ec0ff */
[----:B------:R-:W-:Y:S01]  /*1ed20*/  FADD.FTZ R140, R139, R140 ;  /* 0x0000008c8b8c7221 */ /* 0x000fe20000010000 */
[----:B---3--:R-:W-:Y:S01]  /*1ed30*/  PRMT R49, R48, 0x7632, R49 ;  /* 0x0000763230317816 */ /* 0x008fe20000000031 */
[C---:B------:R-:W-:Y:S01]  /*1ed40*/  FADD.FTZ R134, R142.reuse, R132 ;  /* 0x000000848e867221 */ /* 0x040fe20000010000 */
[----:B------:R-:W-:Y:S01]  /*1ed50*/  F2FP.BF16.PACK_AB R55, R142, R55 ;  /* 0x000000378e37723e */ /* 0x000fe200000010ff */
[----:B------:R-:W-:Y:S01]  /*1ed60*/  MUFU.EX2 R132, R53 ;  /* 0x0000003500847308 */ /* 0x000fe20000000800 */
[----:B------:R-:W-:Y:S02]  /*1ed70*/  LOP3.LUT R108, R95, 0xffff, RZ, 0xc0, !PT ;  /* 0x0000ffff5f6c7812 */ /* 0x000fe400078ec0ff */
[--C-:B------:R-:W-:Y:S02]  /*1ed80*/  SHF.R.U32.HI R41, RZ, 0x18, R95.reuse ;  /* 0x00000018ff297819 */ /* 0x100fe4000001165f */
[----:B------:R-:W-:Y:S02]  /*1ed90*/  SHF.R.U32.HI R108, RZ, 0x8, R108 ;  /* 0x00000008ff6c7819 */ /* 0x000fe4000001166c */
[----:B------:R-:W-:Y:S02]  /*1eda0*/  SHF.R.U32.HI R95, RZ, 0x10, R95 ;  /* 0x00000010ff5f7819 */ /* 0x000fe4000001165f */
[----:B------:R-:W-:Y:S02]  /*1edb0*/  LOP3.LUT R108, R108, 0xffff, RZ, 0xc0, !PT ;  /* 0x0000ffff6c6c7812 */ /* 0x000fe400078ec0ff */
[----:B------:R-:W-:Y:S02]  /*1edc0*/  LOP3.LUT R95, R95, 0xff, RZ, 0xc0, !PT ;  /* 0x000000ff5f5f7812 */ /* 0x000fe400078ec0ff */
[----:B------:R-:W-:Y:S02]  /*1edd0*/  ISETP.LE.U32.AND P4, PT, R108, UR30, PT ;  /* 0x0000001e6c007c0c */ /* 0x000fe4000bf83070 */
[----:B------:R-:W-:Y:S02]  /*1ede0*/  ISETP.LE.U32.AND P3, PT, R95, UR30, PT ;  /* 0x0000001e5f007c0c */ /* 0x000fe4000bf63070 */
[----:B------:R-:W-:Y:S02]  /*1edf0*/  ISETP.LE.U32.AND P2, PT, R41, UR30, PT ;  /* 0x0000001e29007c0c */ /* 0x000fe4000bf43070 */
[--C-:B------:R-:W-:Y:S02]  /*1ee00*/  SHF.R.U32.HI R108, RZ, 0x10, R180.reuse ;  /* 0x00000010ff6c7819 */ /* 0x100fe400000116b4 */
[----:B------:R-:W-:Y:S02]  /*1ee10*/  SHF.R.U32.HI R109, RZ, 0x18, R180 ;  /* 0x00000018ff6d7819 */ /* 0x000fe400000116b4 */
[----:B------:R-:W-:Y:S02]  /*1ee20*/  LOP3.LUT R108, R108, 0xff, RZ, 0xc0, !PT ;  /* 0x000000ff6c6c7812 */ /* 0x000fe400078ec0ff */
[----:B------:R-:W-:Y:S02]  /*1ee30*/  ISETP.LE.U32.AND P5, PT, R109, UR30, PT ;  /* 0x0000001e6d007c0c */ /* 0x000fe4000bfa3070 */
[----:B------:R-:W-:Y:S02]  /*1ee40*/  ISETP.LE.U32.AND P6, PT, R108, UR30, PT ;  /* 0x0000001e6c007c0c */ /* 0x000fe4000bfc3070 */
[----:B------:R-:W-:Y:S02]  /*1ee50*/  IADD3 R108, P1, R172, UR40, RZ ;  /* 0x00000028ac6c7c10 */ /* 0x000fe4000ff3e0ff */
[----:B------:R-:W-:Y:S02]  /*1ee60*/  LOP3.LUT R41, R180, 0xffff, RZ, 0xc0, !PT ;  /* 0x0000ffffb4297812 */ /* 0x000fe400078ec0ff */
[----:B------:R-:W-:Y:S02]  /*1ee70*/  IADD3.X R109, R173, UR39, RZ, P1, !PT ;  /* 0x00000027ad6d7c10 */ /* 0x000fe40008ffe4ff */
[----:B------:R-:W-:Y:S04]  /*1ee80*/  SHF.R.U32.HI R41, RZ, 0x8, R41 ;  /* 0x00000008ff297819 */ /* 0x000fe80000011629 */
[----:B------:R-:W-:Y:S01]  /*1ee90*/  LOP3.LUT R41, R41, 0xffff, RZ, 0xc0, !PT ;  /* 0x0000ffff29297812 */ /* 0x000fe200078ec0ff */
[----:B----4-:R-:W-:Y:S05]  /*1eea0*/  @!P4 HFMA2.BF16_V2 R136, -RZ.H0_H0, RZ.H0_H0, -R39.H0_H0 ;  /* 0x200000ffff88c231 */ /* 0x010fea0000340927 */
[----:B------:R-:W-:Y:S01]  /*1eeb0*/  PRMT R95, R136, 0x7610, R95 ;  /* 0x00007610885f7816 */ /* 0x000fe2000000005f */
[----:B------:R1:W-:Y:S03]  /*1eec0*/  @!P4 STL.S16 [R1+0x160], R136 ;  /* 0x000160880100c387 */ /* 0x0003e60000100600 */
[----:B------:R-:W-:Y:S01]  /*1eed0*/  @!P4 PRMT R39, R95, 0x5410, RZ ;  /* 0x000054105f27c816 */ /* 0x000fe200000000ff */
[----:B------:R2:W3:Y:S01]  /*1eee0*/  LDL.S16 R177, [R1+0x15c] ;  /* 0x00015c0001b17983 */ /* 0x0004e20000100600 */
[----:B------:R-:W-:Y:S01]  /*1eef0*/  ISETP.LE.U32.AND P4, PT, R41, UR30, PT ;  /* 0x0000001e29007c0c */ /* 0x000fe2000bf83070 */
[----:B------:R4:W2:Y:S01]  /*1ef00*/  MUFU.EX2 R95, R71 ;  /* 0x00000047005f7308 */ /* 0x0008a20000000800 */
[----:B------:R-:W-:Y:S01]  /*1ef10*/  SHF.R.U32.HI R41, RZ, 0x18, R186 ;  /* 0x00000018ff297819 */ /* 0x000fe200000116ba */
[----:B------:R2:W3:Y:S04]  /*1ef20*/  LDL.S16 R169, [R1+0x158] ;  /* 0x0001580001a97983 */ /* 0x0004e80000100600 */
[----:B------:R2:W-:Y:S04]  /*1ef30*/  STG.E.U16 [R110.64], R39 ;  /* 0x000000276e007986 */ /* 0x0005e8000c10152c */
[----:B-1----:R-:W1:Y:S01]  /*1ef40*/  MUFU.EX2 R136, R51 ;  /* 0x0000003300887308 */ /* 0x002e620000000800 */
[C---:B----4-:R-:W-:Y:S01]  /*1ef50*/  F2FP.BF16.PACK_AB R71, R138.reuse, R137 ;  /* 0x000000898a47723e */ /* 0x050fe200000010ff */
[----:B------:R-:W-:Y:S08]  /*1ef60*/  FADD.FTZ R138, R138, R135 ;  /* 0x000000878a8a7221 */ /* 0x000ff00000010000 */
[----:B------:R4:W-:Y:S01]  /*1ef70*/  MUFU.EX2 R135, R45 ;  /* 0x0000002d00877308 */ /* 0x0009e20000000800 */
[----:B--2---:R-:W-:Y:S01]  /*1ef80*/  FADD.FTZ R138, R95, R138 ;  /* 0x0000008a5f8a7221 */ /* 0x004fe20000010000 */
[----:B------:R-:W-:Y:S08]  /*1ef90*/  PRMT R39, R38, 0x7632, R39 ;  /* 0x0000763226277816 */ /* 0x000ff00000000027 */
[----:B------:R2:W-:Y:S01]  /*1efa0*/  MUFU.EX2 R137, R166 ;  /* 0x000000a600897308 */ /* 0x0005e20000000800 */
[----:B-1----:R-:W-:Y:S01]  /*1efb0*/  FADD.FTZ R79, R136, R79 ;  /* 0x0000004f884f7221 */ /* 0x002fe20000010000 */
[----:B----4-:R-:W-:Y:S01]  /*1efc0*/  PRMT R45, R38, 0x5410, R39 ;  /* 0x00005410262d7816 */ /* 0x010fe20000000027 */
[----:B---3--:R-:W-:Y:S02]  /*1efd0*/  @!P3 HFMA2.BF16_V2 R177, -RZ.H0_H0, RZ.H0_H0, -R38.H0_H0 ;  /* 0x200000ffffb1b231 */ /* 0x008fe40000340926 */
[----:B------:R-:W-:Y:S03]  /*1efe0*/  @!P2 HFMA2.BF16_V2 R169, -RZ.H0_H0, RZ.H0_H0, -R39.H0_H0 ;  /* 0x200000ffffa9a231 */ /* 0x000fe60000340927 */
[----:B------:R-:W-:Y:S01]  /*1eff0*/  PRMT R51, R177, 0x7610, R51 ;  /* 0x00007610b1337816 */ /* 0x000fe20000000033 */
[----:B------:R-:W-:Y:S03]  /*1f000*/  @!P3 STL.S16 [R1+0x15c], R177 ;  /* 0x00015cb10100b387 */ /* 0x000fe60000100600 */
[----:B------:R-:W-:Y:S01]  /*1f010*/  @!P3 PRMT R38, R51, 0x5410, RZ ;  /* 0x000054103326b816 */ /* 0x000fe200000000ff */
[----:B------:R1:W-:Y:S01]  /*1f020*/  @!P2 STL.S16 [R1+0x158], R169 ;  /* 0x000158a90100a387 */ /* 0x0003e20000100600 */
[----:B------:R-:W-:Y:S02]  /*1f030*/  PRMT R159, R169, 0x7610, R159 ;  /* 0x00007610a99f7816 */ /* 0x000fe4000000009f */
[----:B------:R-:W-:Y:S01]  /*1f040*/  ISETP.LE.U32.AND P3, PT, R133, UR30, PT ;  /* 0x0000001e85007c0c */ /* 0x000fe2000bf63070 */
[----:B------:R3:W4:Y:S01]  /*1f050*/  LDL.S16 R51, [R1+0x154] ;  /* 0x0001540001337983 */ /* 0x0007220000100600 */
[----:B------:R-:W-:Y:S01]  /*1f060*/  @!P2 PRMT R39, R159, 0x5410, RZ ;  /* 0x000054109f27a816 */ /* 0x000fe200000000ff */
[----:B------:R3:W3:Y:S02]  /*1f070*/  MUFU.EX2 R133, R176 ;  /* 0x000000b000857308 */ /* 0x0006e40000000800 */
[----:B--2---:R2:W2:Y:S04]  /*1f080*/  LDL.S16 R166, [R1+0x144] ;  /* 0x0001440001a67983 */ /* 0x0044a80000100600 */
[----:B------:R3:W-:Y:S04]  /*1f090*/  STG.E.U16 [R108.64], R38 ;  /* 0x000000266c007986 */ /* 0x0007e8000c10152c */
[----:B------:R-:W-:Y:S04]  /*1f0a0*/  STG.E.U16 [R108.64+0x2], R39 ;  /* 0x000002276c007986 */ /* 0x000fe8000c10152c */
[----:B-1----:R1:W2:Y:S01]  /*1f0b0*/  LDL.S16 R169, [R1+0x150] ;  /* 0x0001500001a97983 */ /* 0x0022a20000100600 */
[----:B---3--:R-:W-:Y:S04]  /*1f0c0*/  IMAD.WIDE.U32 R176, R62, -0x2daee0ad, RZ ;  /* 0xd2511f533eb07825 */ /* 0x008fe800078e00ff */
[----:B------:R-:W-:Y:S01]  /*1f0d0*/  FADD.FTZ R134, R133, R134 ;  /* 0x0000008685867221 */ /* 0x000fe20000010000 */
[----:B------:R-:W-:Y:S02]  /*1f0e0*/  LOP3.LUT R62, R177, UR4, R182, 0x96, !PT ;  /* 0x00000004b13e7c12 */ /* 0x000fe4000f8e96b6 */
[----:B------:R-:W-:Y:S02]  /*1f0f0*/  LOP3.LUT R38, R186, 0xff, RZ, 0xc0, !PT ;  /* 0x000000ffba267812 */ /* 0x000fe400078ec0ff */
[----:B------:R-:W-:Y:S02]  /*1f100*/  LOP3.LUT R53, R62, 0xff, RZ, 0xc0, !PT ;  /* 0x000000ff3e357812 */ /* 0x000fe400078ec0ff */
[----:B------:R-:W-:Y:S02]  /*1f110*/  ISETP.LE.U32.AND P1, PT, R38, UR30, PT ;  /* 0x0000001e26007c0c */ /* 0x000fe4000bf23070 */
[----:B------:R-:W-:Y:S04]  /*1f120*/  LOP3.LUT R38, R186, 0xffff, RZ, 0xc0, !PT ;  /* 0x0000ffffba267812 */ /* 0x000fe800078ec0ff */
[----:B------:R-:W-:Y:S04]  /*1f130*/  SHF.R.U32.HI R38, RZ, 0x8, R38 ;  /* 0x00000008ff267819 */ /* 0x000fe80000011626 */
[----:B------:R-:W-:Y:S04]  /*1f140*/  LOP3.LUT R38, R38, 0xffff, RZ, 0xc0, !PT ;  /* 0x0000ffff26267812 */ /* 0x000fe800078ec0ff */
[----:B------:R-:W-:Y:S02]  /*1f150*/  ISETP.LE.U32.AND P2, PT, R38, UR30, PT ;  /* 0x0000001e26007c0c */ /* 0x000fe4000bf43070 */
[----:B------:R-:W-:Y:S01]  /*1f160*/  SHF.R.U32.HI R38, RZ, 0x10, R186 ;  /* 0x00000010ff267819 */ /* 0x000fe200000116ba */
[----:B----4-:R-:W-:Y:S02]  /*1f170*/  @!P3 HFMA2.BF16_V2 R51, -RZ.H0_H0, RZ.H0_H0, -R48.H0_H0 ;  /* 0x200000ffff33b231 */ /* 0x010fe40000340930 */
[----:B--2---:R-:W-:Y:S03]  /*1f180*/  @!P6 HFMA2.BF16_V2 R166, -RZ.H0_H0, RZ.H0_H0, -R46.H0_H0 ;  /* 0x200000ffffa6e231 */ /* 0x004fe6000034092e */
[----:B------:R-:W-:Y:S01]  /*1f190*/  PRMT R158, R51, 0x7610, R158 ;  /* 0x00007610339e7816 */ /* 0x000fe2000000009e */
[----:B------:R2:W-:Y:S01]  /*1f1a0*/  @!P3 STL.S16 [R1+0x154], R51 ;  /* 0x000154330100b387 */ /* 0x0005e20000100600 */
[----:B------:R-:W-:Y:S03]  /*1f1b0*/  PRMT R156, R166, 0x7610, R156 ;  /* 0x00007610a69c7816 */ /* 0x000fe6000000009c */
[----:B------:R1:W3:Y:S01]  /*1f1c0*/  LDL.S16 R159, [R1+0x140] ;  /* 0x00014000019f7983 */ /* 0x0002e20000100600 */
[----:B------:R-:W-:Y:S05]  /*1f1d0*/  @!P4 HFMA2.BF16_V2 R169, -RZ.H0_H0, RZ.H0_H0, -R49.H0_H0 ;  /* 0x200000ffffa9c231 */ /* 0x000fea0000340931 */
[----:B------:R-:W-:Y:S02]  /*1f1e0*/  PRMT R167, R169, 0x7610, R167 ;  /* 0x00007610a9a77816 */ /* 0x000fe400000000a7 */
[----:B--2---:R-:W-:Y:S02]  /*1f1f0*/  LOP3.LUT R51, R38, 0xff, RZ, 0xc0, !PT ;  /* 0x000000ff26337812 */ /* 0x004fe400078ec0ff */
[----:B------:R-:W-:Y:S02]  /*1f200*/  PRMT R38, R48, 0x5410, R49 ;  /* 0x0000541030267816 */ /* 0x000fe40000000031 */
[----:B------:R-:W-:Y:S02]  /*1f210*/  @!P3 PRMT R48, R158, 0x5410, RZ ;  /* 0x000054109e30b816 */ /* 0x000fe400000000ff */
[----:B------:R-:W-:Y:S01]  /*1f220*/  ISETP.LE.U32.AND P3, PT, R51, UR30, PT ;  /* 0x0000001e33007c0c */ /* 0x000fe2000bf63070 */
[----:B------:R1:W2:Y:S01]  /*1f230*/  LDL.S16 R158, [R1+0x13c] ;  /* 0x00013c00019e7983 */ /* 0x0002a20000100600 */
[----:B------:R-:W-:Y:S02]  /*1f240*/  F2FP.BF16.PACK_AB R51, R136, R141 ;  /* 0x0000008d8833723e */ /* 0x000fe400000010ff */
[----:B------:R-:W-:Y:S01]  /*1f250*/  @!P4 PRMT R49, R167, 0x5410, RZ ;  /* 0x00005410a731c816 */ /* 0x000fe200000000ff */
[----:B------:R-:W-:Y:S01]  /*1f260*/  @!P4 STL.S16 [R1+0x150], R169 ;  /* 0x000150a90100c387 */ /* 0x000fe20000100600 */
[----:B------:R-:W-:Y:S01]  /*1f270*/  ISETP.LE.U32.AND P4, PT, R41, UR30, PT ;  /* 0x0000001e29007c0c */ /* 0x000fe2000bf83070 */
[----:B------:R-:W4:Y:S01]  /*1f280*/  MUFU.EX2 R136, R179 ;  /* 0x000000b300887308 */ /* 0x000f220000000800 */
[C---:B------:R-:W-:Y:S01]  /*1f290*/  PRMT R41, R46.reuse, 0x7632, R41 ;  /* 0x000076322e297816 */ /* 0x040fe20000000029 */
[----:B------:R1:W2:Y:S03]  /*1f2a0*/  LDL.S16 R141, [R1+0x138] ;  /* 0x00013800018d7983 */ /* 0x0002a60000100600 */
[----:B------:R-:W-:Y:S01]  /*1f2b0*/  PRMT R39, R46, 0x5410, R41 ;  /* 0x000054102e277816 */ /* 0x000fe20000000029 */
[----:B------:R-:W-:Y:S01]  /*1f2c0*/  @!P6 STL.S16 [R1+0x144], R166 ;  /* 0x000144a60100e387 */ /* 0x000fe20000100600 */
[----:B------:R-:W-:Y:S02]  /*1f2d0*/  @!P6 PRMT R46, R156, 0x5410, RZ ;  /* 0x000054109c2ee816 */ /* 0x000fe400000000ff */
[----:B------:R-:W-:Y:S01]  /*1f2e0*/  ISETP.LE.U32.AND P6, PT, R53, UR30, PT ;  /* 0x0000001e35007c0c */ /* 0x000fe2000bfc3070 */
[----:B------:R1:W2:Y:S01]  /*1f2f0*/  LDL.S16 R156, [R1+0x134] ;  /* 0x00013400019c7983 */ /* 0x0002a20000100600 */
[----:B------:R-:W-:Y:S03]  /*1f300*/  LOP3.LUT R53, R62, 0xffff, RZ, 0xc0, !PT ;  /* 0x0000ffff3e357812 */ /* 0x000fe600078ec0ff */
[----:B------:R1:W-:Y:S04]  /*1f310*/  STG.E.U16 [R172.64+0x12], R49 ;  /* 0x00001231ac007986 */ /* 0x0003e8000c10152c */
[----:B------:R1:W-:Y:S04]  /*1f320*/  STG.E.U16 [R172.64+0x10], R48 ;  /* 0x00001030ac007986 */ /* 0x0003e8000c10152c */
[----:B------:R1:W-:Y:S01]  /*1f330*/  STG.E.U16 [R112.64+0x10], R46 ;  /* 0x0000102e70007986 */ /* 0x0003e2000c10152c */
[----:B----4-:R-:W-:Y:S01]  /*1f340*/  FADD.FTZ R79, R136, R79 ;  /* 0x0000004f884f7221 */ /* 0x010fe20000010000 */
[--C-:B-1----:R-:W-:Y:S02]  /*1f350*/  SHF.R.U32.HI R49, RZ, 0x8, R53.reuse ;  /* 0x00000008ff317819 */ /* 0x102fe40000011635 */
[----:B------:R-:W-:Y:S02]  /*1f360*/  PRMT R53, R47, 0x7632, R53 ;  /* 0x000076322f357816 */ /* 0x000fe40000000035 */
[C---:B------:R-:W-:Y:S01]  /*1f370*/  F2FP.BF16.PACK_AB R48, R135.reuse, R95 ;  /* 0x0000005f8730723e */ /* 0x040fe200000010ff */
[----:B------:R-:W-:Y:S01]  /*1f380*/  FADD.FTZ R95, R135, R138 ;  /* 0x0000008a875f7221 */ /* 0x000fe20000010000 */
[----:B------:R-:W-:Y:S01]  /*1f390*/  LOP3.LUT R49, R49, 0xffff, RZ, 0xc0, !PT ;  /* 0x0000ffff31317812 */ /* 0x000fe200078ec0ff */
[----:B------:R-:W1:Y:S01]  /*1f3a0*/  MUFU.EX2 R138, R103 ;  /* 0x00000067008a7308 */ /* 0x000e620000000800 */
[----:B------:R-:W-:Y:S09]  /*1f3b0*/  PRMT R46, R47, 0x5410, R53 ;  /* 0x000054102f2e7816 */ /* 0x000ff20000000035 */
[----:B------:R4:W-:Y:S01]  /*1f3c0*/  MUFU.EX2 R135, R178 ;  /* 0x000000b200877308 */ /* 0x0009e20000000800 */
[----:B-1----:R-:W-:Y:S02]  /*1f3d0*/  FADD.FTZ R95, R138, R95 ;  /* 0x0000005f8a5f7221 */ /* 0x002fe40000010000 */
[----:B----4-:R-:W-:Y:S07]  /*1f3e0*/  IMAD.WIDE.U32 R178, R74, -0x2daee0ad, RZ ;  /* 0xd2511f534ab27825 */ /* 0x010fee00078e00ff */
[----:B------:R-:W1:Y:S01]  /*1f3f0*/  MUFU.EX2 R74, R104 ;  /* 0x00000068004a7308 */ /* 0x000e620000000800 */
[----:B---3--:R-:W-:Y:S05]  /*1f400*/  @!P5 HFMA2.BF16_V2 R159, -RZ.H0_H0, RZ.H0_H0, -R41.H0_H0 ;  /* 0x200000ffff9fd231 */ /* 0x008fea0000340929 */
[----:B------:R-:W-:Y:S01]  /*1f410*/  PRMT R157, R159, 0x7610, R157 ;  /* 0x000076109f9d7816 */ /* 0x000fe2000000009d */
[----:B------:R-:W-:Y:S03]  /*1f420*/  @!P5 STL.S16 [R1+0x140], R159 ;  /* 0x0001409f0100d387 */ /* 0x000fe60000100600 */
[----:B------:R-:W-:Y:S02]  /*1f430*/  @!P5 PRMT R41, R157, 0x5410, RZ ;  /* 0x000054109d29d816 */ /* 0x000fe400000000ff */
[----:B------:R-:W-:Y:S02]  /*1f440*/  ISETP.LE.U32.AND P5, PT, R49, UR30, PT ;  /* 0x0000001e31007c0c */ /* 0x000fe4000bfa3070 */
[--C-:B------:R-:W-:Y:S01]  /*1f450*/  SHF.R.U32.HI R49, RZ, 0x18, R62.reuse ;  /* 0x00000018ff317819 */ /* 0x100fe2000001163e */
[----:B------:R3:W-:Y:S01]  /*1f460*/  STG.E.U16 [R112.64+0x12], R41 ;  /* 0x0000122970007986 */ /* 0x0007e2000c10152c */
[----:B------:R-:W-:Y:S01]  /*1f470*/  SHF.R.U32.HI R62, RZ, 0x10, R62 ;  /* 0x00000010ff3e7819 */ /* 0x000fe2000001163e */
[----:B--2---:R-:W-:Y:S05]  /*1f480*/  @!P1 HFMA2.BF16_V2 R158, -RZ.H0_H0, RZ.H0_H0, -R47.H0_H0 ;  /* 0x200000ffff9e9231 */ /* 0x004fea000034092f */
[----:B------:R-:W-:Y:S01]  /*1f490*/  PRMT R154, R158, 0x7610, R154 ;  /* 0x000076109e9a7816 */ /* 0x000fe2000000009a */
[----:B------:R2:W-:Y:S01]  /*1f4a0*/  @!P1 STL.S16 [R1+0x13c], R158 ;  /* 0x00013c9e01009387 */ /* 0x0005e20000100600 */
[----:B------:R-:W-:Y:S02]  /*1f4b0*/  @!P2 HFMA2.BF16_V2 R141, -RZ.H0_H0, RZ.H0_H0, -R53.H0_H0 ;  /* 0x200000ffff8da231 */ /* 0x000fe40000340935 */
[----:B------:R-:W-:Y:S01]  /*1f4c0*/  @!P1 PRMT R47, R154, 0x5410, RZ ;  /* 0x000054109a2f9816 */ /* 0x000fe200000000ff */
[----:B------:R4:W4:Y:S01]  /*1f4d0*/  LDL.S16 R157, [R1+0x130] ;  /* 0x00013000019d7983 */ /* 0x0009220000100600 */
[----:B------:R-:W-:Y:S02]  /*1f4e0*/  ISETP.LE.U32.AND P1, PT, R49, UR30, PT ;  /* 0x0000001e31007c0c */ /* 0x000fe4000bf23070 */
[----:B------:R-:W-:Y:S01]  /*1f4f0*/  PRMT R103, R141, 0x7610, R103 ;  /* 0x000076108d677816 */ /* 0x000fe20000000067 */
[----:B------:R2:W-:Y:S01]  /*1f500*/  STG.E.U16 [R110.64+0xe], R47 ;  /* 0x00000e2f6e007986 */ /* 0x0005e2000c10152c */
[----:B---3--:R-:W-:Y:S01]  /*1f510*/  LOP3.LUT R41, R62, 0xff, RZ, 0xc0, !PT ;  /* 0x000000ff3e297812 */ /* 0x008fe200078ec0ff */
[----:B------:R-:W-:Y:S01]  /*1f520*/  @!P3 HFMA2.BF16_V2 R156, -RZ.H0_H0, RZ.H0_H0, -R42.H0_H0 ;  /* 0x200000ffff9cb231 */ /* 0x000fe2000034092a */
[----:B------:R-:W-:Y:S02]  /*1f530*/  @!P2 PRMT R53, R103, 0x5410, RZ ;  /* 0x000054106735a816 */ /* 0x000fe400000000ff */
[----:B------:R-:W-:Y:S02]  /*1f540*/  PRMT R62, R40, 0x7632, R62 ;  /* 0x00007632283e7816 */ /* 0x000fe4000000003e */
[----:B------:R-:W-:Y:S01]  /*1f550*/  PRMT R143, R156, 0x7610, R143 ;  /* 0x000076109c8f7816 */ /* 0x000fe2000000008f */
[----:B------:R-:W-:Y:S01]  /*1f560*/  STG.E.U16 [R110.64+0x10], R53 ;  /* 0x000010356e007986 */ /* 0x000fe2000c10152c */
[----:B------:R-:W-:Y:S02]  /*1f570*/  LOP3.LUT R103, R179, UR4, R174, 0x96, !PT ;  /* 0x00000004b3677c12 */ /* 0x000fe4000f8e96ae */
[C---:B------:R-:W-:Y:S01]  /*1f580*/  F2FP.BF16.PACK_AB R49, R137.reuse, R139 ;  /* 0x0000008b8931723e */ /* 0x040fe200000010ff */
[----:B------:R-:W-:Y:S01]  /*1f590*/  FADD.FTZ R137, R137, R140 ;  /* 0x0000008c89897221 */ /* 0x000fe20000010000 */
[----:B------:R3:W-:Y:S03]  /*1f5a0*/  MUFU.EX2 R139, R73 ;  /* 0x00000049008b7308 */ /* 0x0007e60000000800 */
[----:B-1----:R-:W-:Y:S01]  /*1f5b0*/  FADD.FTZ R137, R74, R137 ;  /* 0x000000894a897221 */ /* 0x002fe20000010000 */
[----:B--2---:R1:W2:Y:S04]  /*1f5c0*/  LDL.S16 R158, [R1+0x12c] ;  /* 0x00012c00019e7983 */ /* 0x0042a80000100600 */
[----:B------:R1:W-:Y:S01]  /*1f5d0*/  @!P2 STL.S16 [R1+0x138], R141 ;  /* 0x0001388d0100a387 */ /* 0x0003e20000100600 */
[----:B------:R-:W-:Y:S02]  /*1f5e0*/  ISETP.LE.U32.AND P2, PT, R41, UR30, PT ;  /* 0x0000001e29007c0c */ /* 0x000fe4000bf43070 */
[C---:B------:R-:W-:Y:S01]  /*1f5f0*/  PRMT R41, R42.reuse, 0x7632, R41 ;  /* 0x000076322a297816 */ /* 0x040fe20000000029 */
[----:B------:R2:W2:Y:S03]  /*1f600*/  LDL.S16 R154, [R1+0x128] ;  /* 0x00012800019a7983 */ /* 0x0004a60000100600 */
[----:B------:R-:W-:Y:S01]  /*1f610*/  PRMT R47, R42, 0x5410, R41 ;  /* 0x000054102a2f7816 */ /* 0x000fe20000000029 */
[----:B------:R1:W-:Y:S01]  /*1f620*/  @!P3 STL.S16 [R1+0x134], R156 ;  /* 0x0001349c0100b387 */ /* 0x0003e20000100600 */
[----:B------:R-:W-:Y:S03]  /*1f630*/  @!P3 PRMT R42, R143, 0x5410, RZ ;  /* 0x000054108f2ab816 */ /* 0x000fe600000000ff */
[----:B------:R2:W2:Y:S01]  /*1f640*/  LDL.S16 R143, [R1+0x120] ;  /* 0x00012000018f7983 */ /* 0x0004a20000100600 */
[C---:B---3--:R-:W-:Y:S01]  /*1f650*/  F2FP.BF16.PACK_AB R73, R135.reuse, R136 ;  /* 0x000000888749723e */ /* 0x048fe200000010ff */
[----:B------:R-:W-:Y:S02]  /*1f660*/  FADD.FTZ R135, R135, R79 ;  /* 0x0000004f87877221 */ /* 0x000fe40000010000 */
[----:B------:R3:W-:Y:S02]  /*1f670*/  STG.E.U16 [R108.64+0x10], R42 ;  /* 0x0000102a6c007986 */ /* 0x0007e4000c10152c */
[----:B------:R-:W-:Y:S01]  /*1f680*/  FADD.FTZ R135, R204, R135 ;  /* 0x00000087cc877221 */ /* 0x000fe20000010000 */
[----:B-1----:R1:W1:Y:S01]  /*1f690*/  MUFU.EX2 R141, R56 ;  /* 0x00000038008d7308 */ /* 0x0022620000000800 */
[----:B------:R2:W2:Y:S01]  /*1f6a0*/  LDL.S16 R156, [R1+0x124] ;  /* 0x00012400019c7983 */ /* 0x0004a20000100600 */
[C---:B---3--:R-:W-:Y:S01]  /*1f6b0*/  F2FP.BF16.PACK_AB R42, R132.reuse, R133 ;  /* 0x00000085842a723e */ /* 0x048fe200000010ff */
[----:B------:R-:W-:Y:S07]  /*1f6c0*/  FADD.FTZ R132, R132, R134 ;  /* 0x0000008684847221 */ /* 0x000fee0000010000 */
[----:B------:R3:W2:Y:S01]  /*1f6d0*/  MUFU.EX2 R133, R100 ;  /* 0x0000006400857308 */ /* 0x0006a20000000800 */
[----:B-1----:R-:W-:Y:S01]  /*1f6e0*/  LOP3.LUT R56, R103, 0xff, RZ, 0xc0, !PT ;  /* 0x000000ff67387812 */ /* 0x002fe200078ec0ff */
[----:B------:R-:W-:Y:S03]  /*1f6f0*/  FADD.FTZ R132, R201, R132 ;  /* 0x00000084c9847221 */ /* 0x000fe60000010000 */
[----:B------:R-:W-:Y:S02]  /*1f700*/  ISETP.LE.U32.AND P3, PT, R56, UR30, PT ;  /* 0x0000001e38007c0c */ /* 0x000fe4000bf63070 */
[----:B------:R-:W-:Y:S03]  /*1f710*/  LOP3.LUT R56, R103, 0xffff, RZ, 0xc0, !PT ;  /* 0x0000ffff67387812 */ /* 0x000fe600078ec0ff */
[----:B------:R-:W-:Y:S01]  /*1f720*/  MUFU.EX2 R134, R99 ;  /* 0x0000006300867308 */ /* 0x000fe20000000800 */
[--C-:B------:R-:W-:Y:S02]  /*1f730*/  SHF.R.U32.HI R53, RZ, 0x8, R56.reuse ;  /* 0x00000008ff357819 */ /* 0x100fe40000011638 */
[----:B------:R-:W-:Y:S02]  /*1f740*/  PRMT R56, R61, 0x7632, R56 ;  /* 0x000076323d387816 */ /* 0x000fe40000000038 */
[----:B------:R-:W-:Y:S01]  /*1f750*/  LOP3.LUT R53, R53, 0xffff, RZ, 0xc0, !PT ;  /* 0x0000ffff35357812 */ /* 0x000fe200078ec0ff */
[----:B----4-:R-:W-:Y:S05]  /*1f760*/  @!P6 HFMA2.BF16_V2 R157, -RZ.H0_H0, RZ.H0_H0, -R40.H0_H0 ;  /* 0x200000ffff9de231 */ /* 0x010fea0000340928 */
[----:B------:R-:W-:Y:S01]  /*1f770*/  PRMT R155, R157, 0x7610, R155 ;  /* 0x000076109d9b7816 */ /* 0x000fe2000000009b */
[----:B--2---:R-:W-:Y:S05]  /*1f780*/  @!P4 HFMA2.BF16_V2 R158, -RZ.H0_H0, RZ.H0_H0, -R41.H0_H0 ;  /* 0x200000ffff9ec231 */ /* 0x004fea0000340929 */
[----:B------:R-:W-:Y:S01]  /*1f790*/  PRMT R104, R158, 0x7610, R104 ;  /* 0x000076109e687816 */ /* 0x000fe20000000068 */
[----:B------:R-:W-:Y:S01]  /*1f7a0*/  @!P4 STL.S16 [R1+0x12c], R158 ;  /* 0x00012c9e0100c387 */ /* 0x000fe20000100600 */
[----:B------:R-:W-:Y:S02]  /*1f7b0*/  @!P5 HFMA2.BF16_V2 R154, -RZ.H0_H0, RZ.H0_H0, -R62.H0_H0 ;  /* 0x200000ffff9ad231 */ /* 0x000fe4000034093e */
[----:B------:R-:W-:Y:S01]  /*1f7c0*/  @!P4 PRMT R41, R104, 0x5410, RZ ;  /* 0x000054106829c816 */ /* 0x000fe200000000ff */
[----:B------:R-:W-:Y:S01]  /*1f7d0*/  @!P6 STL.S16 [R1+0x130], R157 ;  /* 0x0001309d0100e387 */ /* 0x000fe20000100600 */
[----:B------:R-:W-:Y:S02]  /*1f7e0*/  PRMT R104, R40, 0x5410, R62 ;  /* 0x0000541028687816 */ /* 0x000fe4000000003e */
[----:B------:R-:W-:Y:S01]  /*1f7f0*/  @!P6 PRMT R40, R155, 0x5410, RZ ;  /* 0x000054109b28e816 */ /* 0x000fe200000000ff */
[----:B------:R1:W-:Y:S01]  /*1f800*/  STG.E.U16 [R108.64+0x12], R41 ;  /* 0x000012296c007986 */ /* 0x0003e2000c10152c */
[----:B------:R-:W-:Y:S01]  /*1f810*/  PRMT R150, R154, 0x7610, R150 ;  /* 0x000076109a967816 */ /* 0x000fe20000000096 */
[----:B------:R-:W-:Y:S01]  /*1f820*/  @!P1 HFMA2.BF16_V2 R143, -RZ.H0_H0, RZ.H0_H0, -R56.H0_H0 ;  /* 0x200000ffff8f9231 */ /* 0x000fe20000340938 */
[----:B------:R-:W-:Y:S01]  /*1f830*/  ISETP.LE.U32.AND P4, PT, R53, UR30, PT ;  /* 0x0000001e35007c0c */ /* 0x000fe2000bf83070 */
[----:B------:R2:W4:Y:S01]  /*1f840*/  LDL.S16 R155, [R1+0x11c] ;  /* 0x00011c00019b7983 */ /* 0x0005220000100600 */
[----:B------:R-:W-:Y:S02]  /*1f850*/  @!P5 PRMT R62, R150, 0x5410, RZ ;  /* 0x00005410963ed816 */ /* 0x000fe400000000ff */
[--C-:B------:R-:W-:Y:S01]  /*1f860*/  SHF.R.U32.HI R53, RZ, 0x18, R103.reuse ;  /* 0x00000018ff357819 */ /* 0x100fe20000011667 */
[----:B------:R2:W-:Y:S01]  /*1f870*/  @!P5 STL.S16 [R1+0x128], R154 ;  /* 0x0001289a0100d387 */ /* 0x0005e20000100600 */
[----:B------:R-:W-:Y:S02]  /*1f880*/  SHF.R.U32.HI R103, RZ, 0x10, R103 ;  /* 0x00000010ff677819 */ /* 0x000fe40000011667 */
[----:B------:R-:W-:Y:S01]  /*1f890*/  PRMT R142, R143, 0x7610, R142 ;  /* 0x000076108f8e7816 */ /* 0x000fe2000000008e */
[----:B------:R4:W4:Y:S01]  /*1f8a0*/  LDL.S16 R150, [R1+0x108] ;  /* 0x0001080001967983 */ /* 0x0009220000100600 */
[----:B------:R-:W-:Y:S02]  /*1f8b0*/  LOP3.LUT R79, R103, 0xff, RZ, 0xc0, !PT ;  /* 0x000000ff674f7812 */ /* 0x000fe400078ec0ff */
[----:B------:R-:W-:Y:S01]  /*1f8c0*/  PRMT R103, R61, 0x5410, R56 ;  /* 0x000054103d677816 */ /* 0x000fe20000000038 */
[----:B------:R2:W-:Y:S01]  /*1f8d0*/  STG.E.U16 [R172.64+0x20], R40 ;  /* 0x00002028ac007986 */ /* 0x0005e2000c10152c */
[----:B------:R-:W-:Y:S02]  /*1f8e0*/  @!P1 PRMT R56, R142, 0x5410, RZ ;  /* 0x000054108e389816 */ /* 0x000fe400000000ff */
[----:B------:R-:W-:Y:S01]  /*1f8f0*/  ISETP.LE.U32.AND P6, PT, R53, UR30, PT ;  /* 0x0000001e35007c0c */ /* 0x000fe2000bfc3070 */
[----:B------:R-:W-:Y:S01]  /*1f900*/  STG.E.U16 [R172.64+0x22], R62 ;  /* 0x0000223eac007986 */ /* 0x000fe2000c10152c */
[C---:B------:R-:W-:Y:S01]  /*1f910*/  PRMT R53, R59.reuse, 0x7632, R53 ;  /* 0x000076323b357816 */ /* 0x040fe20000000035 */
[----:B------:R-:W-:Y:S02]  /*1f920*/  @!P2 HFMA2.BF16_V2 R156, -RZ.H0_H0, RZ.H0_H0, -R61.H0_H0 ;  /* 0x200000ffff9ca231 */ /* 0x000fe4000034093d */
[----:B------:R2:W-:Y:S01]  /*1f930*/  STG.E.U16 [R112.64+0x22], R56 ;  /* 0x0000223870007986 */ /* 0x0005e2000c10152c */
[----:B---3--:R-:W-:Y:S02]  /*1f940*/  PRMT R100, R59, 0x5410, R53 ;  /* 0x000054103b647816 */ /* 0x008fe40000000035 */
[----:B-1----:R-:W-:Y:S02]  /*1f950*/  LOP3.LUT R41, R176, 0xff, RZ, 0xc0, !PT ;  /* 0x000000ffb0297812 */ /* 0x002fe400078ec0ff */
[----:B------:R-:W-:Y:S02]  /*1f960*/  PRMT R140, R156, 0x7610, R140 ;  /* 0x000076109c8c7816 */ /* 0x000fe4000000008c */
[----:B------:R-:W-:Y:S02]  /*1f970*/  ISETP.LE.U32.AND P5, PT, R41, UR30, PT ;  /* 0x0000001e29007c0c */ /* 0x000fe4000bfa3070 */
[----:B------:R-:W-:Y:S01]  /*1f980*/  @!P2 PRMT R61, R140, 0x5410, RZ ;  /* 0x000054108c3da816 */ /* 0x000fe200000000ff */
[----:B--2---:R1:W2:Y:S01]  /*1f990*/  LDL.S16 R154, [R1+0x118] ;  /* 0x00011800019a7983 */ /* 0x0042a20000100600 */
[----:B------:R-:W-:Y:S03]  /*1f9a0*/  LOP3.LUT R41, R176, 0xffff, RZ, 0xc0, !PT ;  /* 0x0000ffffb0297812 */ /* 0x000fe600078ec0ff */
[----:B------:R-:W-:Y:S01]  /*1f9b0*/  @!P2 STL.S16 [R1+0x124], R156 ;  /* 0x0001249c0100a387 */ /* 0x000fe20000100600 */
[----:B------:R-:W-:Y:S02]  /*1f9c0*/  SHF.R.U32.HI R41, RZ, 0x8, R41 ;  /* 0x00000008ff297819 */ /* 0x000fe40000011629 */
[----:B------:R-:W-:Y:S01]  /*1f9d0*/  ISETP.LE.U32.AND P2, PT, R79, UR30, PT ;  /* 0x0000001e4f007c0c */ /* 0x000fe2000bf43070 */
[----:B------:R3:W-:Y:S01]  /*1f9e0*/  @!P1 STL.S16 [R1+0x120], R143 ;  /* 0x0001208f01009387 */ /* 0x0007e20000100600 */
[----:B------:R-:W-:Y:S02]  /*1f9f0*/  LOP3.LUT R41, R41, 0xffff, RZ, 0xc0, !PT ;  /* 0x0000ffff29297812 */ /* 0x000fe400078ec0ff */
[----:B------:R-:W-:Y:S01]  /*1fa00*/  PRMT R40, R50, 0x7632, R40 ;  /* 0x0000763232287816 */ /* 0x000fe20000000028 */
[----:B------:R1:W2:Y:S01]  /*1fa10*/  LDL.S16 R140, [R1+0x104] ;  /* 0x00010400018c7983 */ /* 0x0002a20000100600 */
[----:B------:R-:W-:Y:S02]  /*1fa20*/  ISETP.LE.U32.AND P1, PT, R41, UR30, PT ;  /* 0x0000001e29007c0c */ /* 0x000fe4000bf23070 */
[--C-:B------:R-:W-:Y:S01]  /*1fa30*/  SHF.R.U32.HI R41, RZ, 0x10, R176.reuse ;  /* 0x00000010ff297819 */ /* 0x100fe200000116b0 */
[----:B------:R1:W2:Y:S01]  /*1fa40*/  LDL.S16 R142, [R1+0xf4] ;  /* 0x0000f400018e7983 */ /* 0x0002a20000100600 */
[C---:B------:R-:W-:Y:S01]  /*1fa50*/  F2FP.BF16.PACK_AB R79, R141.reuse, R138 ;  /* 0x0000008a8d4f723e */ /* 0x040fe200000010ff */
[----:B------:R-:W-:Y:S01]  /*1fa60*/  FADD.FTZ R141, R141, R95 ;  /* 0x0000005f8d8d7221 */ /* 0x000fe20000010000 */
[----:B------:R-:W-:Y:S01]  /*1fa70*/  LOP3.LUT R41, R41, 0xff, RZ, 0xc0, !PT ;  /* 0x000000ff29297812 */ /* 0x000fe200078ec0ff */
[----:B------:R1:W-:Y:S01]  /*1fa80*/  MUFU.EX2 R138, R76 ;  /* 0x0000004c008a7308 */ /* 0x0003e20000000800 */
[----:B------:R-:W-:Y:S01]  /*1fa90*/  SHF.R.U32.HI R95, RZ, 0x18, R176 ;  /* 0x00000018ff5f7819 */ /* 0x000fe200000116b0 */
[----:B------:R-:W-:Y:S01]  /*1faa0*/  STG.E.U16 [R112.64+0x20], R61 ;  /* 0x0000203d70007986 */ /* 0x000fe2000c10152c */
[C---:B------:R-:W-:Y:S01]  /*1fab0*/  F2FP.BF16.PACK_AB R56, R133.reuse, R204 ;  /* 0x000000cc8538723e */ /* 0x040fe200000010ff */
[----:B------:R-:W-:Y:S01]  /*1fac0*/  FADD.FTZ R133, R133, R135 ;  /* 0x0000008785857221 */ /* 0x000fe20000010000 */
[--C-:B------:R-:W-:Y:S01]  /*1fad0*/  SHF.R.U32.HI R62, RZ, 0x18, R178.reuse ;  /* 0x00000018ff3e7819 */ /* 0x100fe200000116b2 */
[----:B---3--:R3:W3:Y:S01]  /*1fae0*/  LDL.S16 R143, [R1+0xf8] ;  /* 0x0000f800018f7983 */ /* 0x0086e20000100600 */
[C---:B-1----:R-:W-:Y:S01]  /*1faf0*/  F2FP.BF16.PACK_AB R76, R139.reuse, R74 ;  /* 0x0000004a8b4c723e */ /* 0x042fe200000010ff */
[----:B------:R-:W-:Y:S02]  /*1fb00*/  FADD.FTZ R74, R139, R137 ;  /* 0x000000898b4a7221 */ /* 0x000fe40000010000 */
[----:B------:R1:W-:Y:S02]  /*1fb10*/  MUFU.EX2 R139, R77 ;  /* 0x0000004d008b7308 */ /* 0x0003e40000000800 */
[----:B-1----:R-:W-:Y:S04]  /*1fb20*/  SHF.R.U32.HI R77, RZ, 0x10, R178 ;  /* 0x00000010ff4d7819 */ /* 0x002fe800000116b2 */
[----:B------:R-:W-:Y:S01]  /*1fb30*/  LOP3.LUT R77, R77, 0xff, RZ, 0xc0, !PT ;  /* 0x000000ff4d4d7812 */ /* 0x000fe200078ec0ff */
[----:B----4-:R-:W-:Y:S05]  /*1fb40*/  @!P3 HFMA2.BF16_V2 R155, -RZ.H0_H0, RZ.H0_H0, -R59.H0_H0 ;  /* 0x200000ffff9bb231 */ /* 0x010fea000034093b */
[----:B------:R-:W-:Y:S01]  /*1fb50*/  PRMT R151, R155, 0x7610, R151 ;  /* 0x000076109b977816 */ /* 0x000fe20000000097 */
[----:B------:R-:W-:Y:S01]  /*1fb60*/  @!P3 STL.S16 [R1+0x11c], R155 ;  /* 0x00011c9b0100b387 */ /* 0x000fe20000100600 */
[----:B------:R-:W-:Y:S02]  /*1fb70*/  @!P2 HFMA2.BF16_V2 R150, -RZ.H0_H0, RZ.H0_H0, -R60.H0_H0 ;  /* 0x200000ffff96a231 */ /* 0x000fe4000034093c */
[----:B------:R-:W-:Y:S02]  /*1fb80*/  @!P3 PRMT R59, R151, 0x5410, RZ ;  /* 0x00005410973bb816 */ /* 0x000fe400000000ff */
[----:B------:R-:W-:Y:S02]  /*1fb90*/  ISETP.LE.U32.AND P3, PT, R41, UR30, PT ;  /* 0x0000001e29007c0c */ /* 0x000fe4000bf63070 */
[----:B------:R-:W-:Y:S01]  /*1fba0*/  PRMT R41, R60, 0x7632, R41 ;  /* 0x000076323c297816 */ /* 0x000fe20000000029 */
[----:B------:R-:W-:Y:S01]  /*1fbb0*/  STG.E.U16 [R110.64+0x1e], R59 ;  /* 0x00001e3b6e007986 */ /* 0x000fe2000c10152c */
[----:B------:R-:W-:Y:S02]  /*1fbc0*/  PRMT R144, R150, 0x7610, R144 ;  /* 0x0000761096907816 */ /* 0x000fe40000000090 */
[----:B------:R-:W-:Y:S02]  /*1fbd0*/  PRMT R99, R60, 0x5410, R41 ;  /* 0x000054103c637816 */ /* 0x000fe40000000029 */
[----:B------:R-:W-:Y:S01]  /*1fbe0*/  @!P2 PRMT R60, R144, 0x5410, RZ ;  /* 0x00005410903ca816 */ /* 0x000fe200000000ff */
[----:B--2---:R-:W-:Y:S05]  /*1fbf0*/  @!P4 HFMA2.BF16_V2 R154, -RZ.H0_H0, RZ.H0_H0, -R53.H0_H0 ;  /* 0x200000ffff9ac231 */ /* 0x004fea0000340935 */
[----:B------:R-:W-:Y:S01]  /*1fc00*/  PRMT R145, R154, 0x7610, R145 ;  /* 0x000076109a917816 */ /* 0x000fe20000000091 */
[----:B------:R-:W-:Y:S03]  /*1fc10*/  @!P4 STL.S16 [R1+0x118], R154 ;  /* 0x0001189a0100c387 */ /* 0x000fe60000100600 */
[----:B------:R-:W-:Y:S01]  /*1fc20*/  @!P4 PRMT R53, R145, 0x5410, RZ ;  /* 0x000054109135c816 */ /* 0x000fe200000000ff */
[----:B------:R-:W-:Y:S01]  /*1fc30*/  @!P2 STL.S16 [R1+0x108], R150 ;  /* 0x000108960100a387 */ /* 0x000fe20000100600 */
[----:B------:R-:W-:Y:S01]  /*1fc40*/  ISETP.LE.U32.AND P4, PT, R95, UR30, PT ;  /* 0x0000001e5f007c0c */ /* 0x000fe2000bf83070 */
[----:B------:R-:W-:Y:S01]  /*1fc50*/  @!P6 HFMA2.BF16_V2 R140, -RZ.H0_H0, RZ.H0_H0, -R41.H0_H0 ;  /* 0x200000ffff8ce231 */ /* 0x000fe20000340929 */
[----:B------:R-:W-:Y:S01]  /*1fc60*/  LOP3.LUT R95, R178, 0xff, RZ, 0xc0, !PT ;  /* 0x000000ffb25f7812 */ /* 0x000fe200078ec0ff */
[----:B------:R1:W-:Y:S01]  /*1fc70*/  STG.E.U16 [R110.64+0x20], R53 ;  /* 0x000020356e007986 */ /* 0x0003e2000c10152c */
[----:B------:R-:W-:Y:S02]  /*1fc80*/  @!P1 HFMA2.BF16_V2 R142, -RZ.H0_H0, RZ.H0_H0, -R40.H0_H0 ;  /* 0x200000ffff8e9231 */ /* 0x000fe40000340928 */
[----:B------:R-:W-:Y:S01]  /*1fc90*/  PRMT R137, R140, 0x7610, R137 ;  /* 0x000076108c897816 */ /* 0x000fe20000000089 */
[----:B------:R2:W-:Y:S01]  /*1fca0*/  @!P6 STL.S16 [R1+0x104], R140 ;  /* 0x0001048c0100e387 */ /* 0x0005e20000100600 */
[----:B------:R-:W-:Y:S02]  /*1fcb0*/  ISETP.LE.U32.AND P2, PT, R95, UR30, PT ;  /* 0x0000001e5f007c0c */ /* 0x000fe4000bf43070 */
[----:B------:R-:W-:Y:S01]  /*1fcc0*/  LOP3.LUT R95, R178, 0xffff, RZ, 0xc0, !PT ;  /* 0x0000ffffb25f7812 */ /* 0x000fe200078ec0ff */
[----:B------:R-:W-:Y:S01]  /*1fcd0*/  STG.E.U16 [R108.64+0x20], R60 ;  /* 0x0000203c6c007986 */ /* 0x000fe2000c10152c */
[----:B------:R-:W-:Y:S02]  /*1fce0*/  @!P6 PRMT R41, R137, 0x5410, RZ ;  /* 0x000054108929e816 */ /* 0x000fe400000000ff */
[----:B------:R-:W-:Y:S03]  /*1fcf0*/  SHF.R.U32.HI R95, RZ, 0x8, R95 ;  /* 0x00000008ff5f7819 */ /* 0x000fe6000001165f */
[----:B------:R4:W-:Y:S01]  /*1fd00*/  STG.E.U16 [R108.64+0x22], R41 ;  /* 0x000022296c007986 */ /* 0x0009e2000c10152c */
[----:B------:R-:W-:Y:S04]  /*1fd10*/  LOP3.LUT R95, R95, 0xffff, RZ, 0xc0, !PT ;  /* 0x0000ffff5f5f7812 */ /* 0x000fe800078ec0ff */
[----:B------:R-:W-:Y:S01]  /*1fd20*/  ISETP.LE.U32.AND P6, PT, R95, UR30, PT ;  /* 0x0000001e5f007c0c */ /* 0x000fe2000bfc3070 */
[----:B---3--:R-:W-:Y:S01]  /*1fd30*/  @!P5 HFMA2.BF16_V2 R143, -RZ.H0_H0, RZ.H0_H0, -R50.H0_H0 ;  /* 0x200000ffff8fd231 */ /* 0x008fe20000340932 */
[----:B------:R-:W-:Y:S04]  /*1fd40*/  PRMT R95, R142, 0x7610, R95 ;  /* 0x000076108e5f7816 */ /* 0x000fe8000000005f */
[----:B------:R-:W-:Y:S01]  /*1fd50*/  PRMT R136, R143, 0x7610, R136 ;  /* 0x000076108f887816 */ /* 0x000fe20000000088 */
[----:B------:R-:W-:Y:S01]  /*1fd60*/  @!P5 STL.S16 [R1+0xf8], R143 ;  /* 0x0000f88f0100d387 */ /* 0x000fe20000100600 */
[----:B-1----:R-:W-:Y:S01]  /*1fd70*/  PRMT R53, R58, 0x7632, R53 ;  /* 0x000076323a357816 */ /* 0x002fe20000000035 */
[----:B--2---:R1:W2:Y:S02]  /*1fd80*/  MUFU.EX2 R140, R102 ;  /* 0x00000066008c7308 */ /* 0x0042a40000000800 */
[----:B------:R2:W-:Y:S04]  /*1fd90*/  @!P1 STL.S16 [R1+0xf4], R142 ;  /* 0x0000f48e01009387 */ /* 0x0005e80000100600 */
[----:B------:R2:W3:Y:S04]  /*1fda0*/  LDL.S16 R155, [R1+0x114] ;  /* 0x00011400019b7983 */ /* 0x0004e80000100600 */
[----:B------:R2:W3:Y:S01]  /*1fdb0*/  LDL.S16 R154, [R1+0x110] ;  /* 0x00011000019a7983 */ /* 0x0004e20000100600 */
[----:B----4-:R-:W-:Y:S03]  /*1fdc0*/  FADD.FTZ R41, R101, R133 ;  /* 0x0000008565297221 */ /* 0x010fe60000010000 */
[----:B------:R4:W4:Y:S04]  /*1fdd0*/  LDL.S16 R145, [R1+0x100] ;  /* 0x0001000001917983 */ /* 0x0009280000100600 */
[----:B------:R3:W4:Y:S01]  /*1fde0*/  LDL.S16 R144, [R1+0xf0] ;  /* 0x0000f00001907983 */ /* 0x0007220000100600 */
[----:B-1----:R-:W-:Y:S02]  /*1fdf0*/  PRMT R102, R50, 0x5410, R40 ;  /* 0x0000541032667816 */ /* 0x002fe40000000028 */
[----:B------:R-:W-:Y:S02]  /*1fe00*/  @!P1 PRMT R40, R95, 0x5410, RZ ;  /* 0x000054105f289816 */ /* 0x000fe400000000ff */
[----:B------:R-:W-:Y:S01]  /*1fe10*/  @!P5 PRMT R50, R136, 0x5410, RZ ;  /* 0x000054108832d816 */ /* 0x000fe200000000ff */
[----:B------:R1:W1:Y:S01]  /*1fe20*/  MUFU.EX2 R95, R64 ;  /* 0x00000040005f7308 */ /* 0x0002620000000800 */
[----:B------:R-:W-:Y:S01]  /*1fe30*/  LOP3.LUT R136, R211, UR31, RZ, 0x3c, !PT ;  /* 0x0000001fd3887c12 */ /* 0x000fe2000f8e3cff */
[----:B------:R-:W-:Y:S01]  /*1fe40*/  STG.E.U16 [R172.64+0x32], R40 ;  /* 0x00003228ac007986 */ /* 0x000fe2000c10152c */
[----:B------:R-:W-:Y:S01]  /*1fe50*/  ISETP.LE.U32.AND P5, PT, R77, UR30, PT ;  /* 0x0000001e4d007c0c */ /* 0x000fe2000bfa3070 */
[----:B------:R-:W-:Y:S01]  /*1fe60*/  UIADD3 UR31, UR32, 0x2, URZ ;  /* 0x00000002201f7890 */ /* 0x000fe2000fffe03f */
[----:B--2---:R-:W-:Y:S01]  /*1fe70*/  F2FP.BF16.PACK_AB R77, R140, R134 ;  /* 0x000000868c4d723e */ /* 0x004fe200000010ff */
[----:B------:R2:W-:Y:S01]  /*1fe80*/  STG.E.U16 [R172.64+0x30], R50 ;  /* 0x00003032ac007986 */ /* 0x0005e2000c10152c */
[----:B------:R-:W-:Y:S01]  /*1fe90*/  ISETP.LE.U32.AND P1, PT, R62, UR30, PT ;  /* 0x0000001e3e007c0c */ /* 0x000fe2000bf23070 */
[----:B------:R-:W-:Y:S01]  /*1fea0*/  IMAD.WIDE.U32 R136, R136, -0x326172a9, RZ ;  /* 0xcd9e8d5788887825 */ /* 0x000fe200078e00ff */
[----:B------:R-:W-:Y:S03]  /*1feb0*/  ULOP3.LUT UR31, UR31, UR29, URZ, 0x3c, !UPT ;  /* 0x0000001d1f1f7292 */ /* 0x000fe6000f8e3c3f */
[----:B------:R-:W-:Y:S01]  /*1fec0*/  FADD.FTZ R62, R138, R74 ;  /* 0x0000004a8a3e7221 */ /* 0x000fe20000010000 */
[----:B------:R-:W-:Y:S02]  /*1fed0*/  LOP3.LUT R61, R137, UR20, R208, 0x96, !PT ;  /* 0x00000014893d7c12 */ /* 0x000fe4000f8e96d0 */
[----:B------:R-:W-:Y:S01]  /*1fee0*/  LOP3.LUT R135, R127, UR18, R136, 0x96, !PT ;  /* 0x000000127f877c12 */ /* 0x000fe2000f8e9688 */
[C---:B------:R-:W-:Y:S01]  /*1fef0*/  FADD.FTZ R62, R139.reuse, R62 ;  /* 0x0000003e8b3e7221 */ /* 0x040fe20000010000 */
[----:B------:R-:W-:Y:S01]  /*1ff00*/  F2FP.BF16.PACK_AB R74, R139, R138 ;  /* 0x0000008a8b4a723e */ /* 0x000fe200000010ff */
[----:B------:R-:W-:Y:S01]  /*1ff10*/  IMAD.WIDE.U32 R142, R61, -0x2daee0ad, RZ ;  /* 0xd2511f533d8e7825 */ /* 0x000fe200078e00ff */
[----:B------:R-:W-:Y:S03]  /*1ff20*/  LOP3.LUT R136, R149, UR18, R136, 0x96, !PT ;  /* 0x0000001295887c12 */ /* 0x000fe6000f8e9688 */
[----:B------:R-:W-:Y:S01]  /*1ff30*/  FADD.FTZ R61, R134, R141 ;  /* 0x0000008d863d7221 */ /* 0x000fe20000010000 */
[----:B------:R-:W-:Y:S01]  /*1ff40*/  LOP3.LUT R134, R143, UR17, R170, 0x96, !PT ;  /* 0x000000118f867c12 */ /* 0x000fe2000f8e96aa */
[----:B------:R-:W-:Y:S01]  /*1ff50*/  MUFU.EX2 R141, R98 ;  /* 0x00000062008d7308 */ /* 0x000fe20000000800 */
[C---:B-1----:R-:W-:Y:S01]  /*1ff60*/  F2FP.BF16.PACK_AB R64, R200.reuse, R201 ;  /* 0x000000c9c840723e */ /* 0x042fe200000010ff */
[----:B------:R-:W-:Y:S02]  /*1ff70*/  FADD.FTZ R200, R200, R132 ;  /* 0x00000084c8c87221 */ /* 0x000fe40000010000 */
[----:B------:R-:W-:Y:S04]  /*1ff80*/  IMAD.WIDE.U32 R158, R135, -0x2daee0ad, RZ ;  /* 0xd2511f53879e7825 */ /* 0x000fe800078e00ff */
[----:B------:R-:W-:Y:S02]  /*1ff90*/  IMAD.WIDE.U32 R134, R134, -0x326172a9, RZ ;  /* 0xcd9e8d5786867825 */ /* 0x000fe400078e00ff */
[----:B------:R1:W1:Y:S02]  /*1ffa0*/  MUFU.EX2 R132, R66 ;  /* 0x0000004200847308 */ /* 0x0002640000000800 */
[----:B------:R-:W-:Y:S01]  /*1ffb0*/  FADD.FTZ R200, R198, R200 ;  /* 0x000000c8c6c87221 */ /* 0x000fe20000010000 */
[----:B------:R-:W-:Y:S01]  /*1ffc0*/  LOP3.LUT R59, R135, UR16, R126, 0x96, !PT ;  /* 0x00000010873b7c12 */ /* 0x000fe2000f8e967e */
[----:B------:R-:W-:Y:S02]  /*1ffd0*/  FADD.FTZ R61, R140, R61 ;  /* 0x0000003d8c3d7221 */ /* 0x000fe40000010000 */
[----:B------:R-:W-:Y:S02]  /*1ffe0*/  FADD.FTZ R133, R95, R200 ;  /* 0x000000c85f857221 */ /* 0x000fe40000010000 */
[----:B------:R-:W-:Y:S02]  /*1fff0*/  FADD.FTZ R61, R202, R61 ;  /* 0x0000003dca3d7221 */ /* 0x000fe40000010000 */
[----:B------:R-:W-:Y:S01]  /*20000*/  FADD.FTZ R133, R197, R133 ;  /* 0x00000085c5857221 */ /* 0x000fe20000010000 */
[----:B------:R1:W1:Y:S01]  /*20010*/  MUFU.EX2 R140, R69 ;  /* 0x00000045008c7308 */ /* 0x0002620000000800 */
[----:B------:R-:W-:Y:S02]  /*20020*/  FADD.FTZ R61, R203, R61 ;  /* 0x0000003dcb3d7221 */ /* 0x000fe40000010000 */
[----:B------:R-:W-:Y:S05]  /*20030*/  IMAD.WIDE.U32 R156, R59, -0x2daee0ad, RZ ;  /* 0xd2511f533b9c7825 */ /* 0x000fea00078e00ff */
[----:B------:R-:W-:Y:S02]  /*20040*/  LOP3.LUT R158, R157, UR13, R158, 0x96, !PT ;  /* 0x0000000d9d9e7c12 */ /* 0x000fe4000f8e969e */
[----:B--2---:R-:W-:Y:S01]  /*20050*/  MUFU.EX2 R50, R92 ;  /* 0x0000005c00327308 */ /* 0x004fe20000000800 */
[----:B-1----:R-:W-:Y:S02]  /*20060*/  LOP3.LUT R66, R159, UR15, R142, 0x96, !PT ;  /* 0x0000000f9f427c12 */ /* 0x002fe4000f8e968e */
[----:B------:R-:W-:Y:S01]  /*20070*/  IMAD.WIDE.U32 R158, R158, -0x326172a9, RZ ;  /* 0xcd9e8d579e9e7825 */ /* 0x000fe200078e00ff */
[----:B------:R-:W-:Y:S02]  /*20080*/  F2FP.BF16.PACK_AB R60, R132, R101 ;  /* 0x00000065843c723e */ /* 0x000fe400000010ff */
[----:B------:R-:W-:Y:S01]  /*20090*/  PRMT R101, R58, 0x5410, R53 ;  /* 0x000054103a657816 */ /* 0x000fe20000000035 */
[----:B------:R-:W-:Y:S01]  /*200a0*/  IMAD.WIDE.U32 R150, R66, -0x326172a9, RZ ;  /* 0xcd9e8d5742967825 */ /* 0x000fe200078e00ff */
[----:B------:R-:W-:Y:S02]  /*200b0*/  F2FP.BF16.PACK_AB R66, R95, R198 ;  /* 0x000000c65f42723e */ /* 0x000fe400000010ff */
[----:B------:R1:W2:Y:S01]  /*200c0*/  MUFU.EX2 R92, R68 ;  /* 0x00000044005c7308 */ /* 0x0002a20000000800 */
[----:B------:R-:W-:Y:S01]  /*200d0*/  FADD.FTZ R95, R132, R41 ;  /* 0x00000029845f7221 */ /* 0x000fe20000010000 */
[----:B------:R-:W-:Y:S02]  /*200e0*/  LOP3.LUT R134, R151, UR14, R134, 0x96, !PT ;  /* 0x0000000e97867c12 */ /* 0x000fe4000f8e9686 */
[----:B------:R-:W-:Y:S02]  /*200f0*/  LOP3.LUT R150, R159, UR12, R150, 0x96, !PT ;  /* 0x0000000c9f967c12 */ /* 0x000fe4000f8e9696 */
[----:B------:R-:W-:Y:S01]  /*20100*/  F2FP.BF16.PACK_AB R69, R207, R206 ;  /* 0x000000cecf45723e */ /* 0x000fe200000010ff */
[----:B------:R-:W-:Y:S03]  /*20110*/  IMAD.WIDE.U32 R134, R134, -0x2daee0ad, RZ ;  /* 0xd2511f5386867825 */ /* 0x000fe600078e00ff */
[----:B------:R2:W2:Y:S02]  /*20120*/  MUFU.EX2 R132, R70 ;  /* 0x0000004600847308 */ /* 0x0004a40000000800 */
[----:B------:R-:W-:Y:S05]  /*20130*/  LOP3.LUT R156, R135, UR11, R156, 0x96, !PT ;  /* 0x0000000b879c7c12 */ /* 0x000fea000f8e969c */
[----:B------:R-:W-:Y:S05]  /*20140*/  IMAD.WIDE.U32 R156, R156, -0x326172a9, RZ ;  /* 0xcd9e8d579c9c7825 */ /* 0x000fea00078e00ff */
[----:B------:R-:W-:Y:S02]  /*20150*/  LOP3.LUT R135, R157, UR5, R158, 0x96, !PT ;  /* 0x000000059d877c12 */ /* 0x000fe4000f8e969e */
[C---:B-1----:R-:W-:Y:S01]  /*20160*/  F2FP.BF16.PACK_AB R68, R140.reuse, R197 ;  /* 0x000000c58c44723e */ /* 0x042fe200000010ff */
[----:B------:R-:W-:Y:S01]  /*20170*/  FADD.FTZ R140, R140, R133 ;  /* 0x000000858c8c7221 */ /* 0x000fe20000010000 */
[----:B------:R-:W-:Y:S01]  /*20180*/  LOP3.LUT R41, R135, 0xff, RZ, 0xc0, !PT ;  /* 0x000000ff87297812 */ /* 0x000fe200078ec0ff */
[----:B------:R-:W-:Y:S02]  /*20190*/  MUFU.EX2 R133, R118 ;  /* 0x0000007600857308 */ /* 0x000fe40000000800 */
[----:B--2---:R-:W-:Y:S01]  /*201a0*/  FADD.FTZ R140, R92, R140 ;  /* 0x0000008c5c8c7221 */ /* 0x004fe20000010000 */
[----:B------:R-:W-:Y:S01]  /*201b0*/  F2FP.BF16.PACK_AB R70, R203, R202 ;  /* 0x000000cacb46723e */ /* 0x000fe200000010ff */
[----:B---3--:R-:W-:Y:S02]  /*201c0*/  @!P3 HFMA2.BF16_V2 R155, -RZ.H0_H0, RZ.H0_H0, -R58.H0_H0 ;  /* 0x200000ffff9bb231 */ /* 0x008fe4000034093a */
[----:B------:R-:W-:Y:S03]  /*201d0*/  @!P4 HFMA2.BF16_V2 R154, -RZ.H0_H0, RZ.H0_H0, -R53.H0_H0 ;  /* 0x200000ffff9ac231 */ /* 0x000fe60000340935 */
[----:B------:R-:W-:Y:S01]  /*201e0*/  PRMT R139, R155, 0x7610, R139 ;  /* 0x000076109b8b7816 */ /* 0x000fe2000000008b */
[----:B------:R-:W-:Y:S01]  /*201f0*/  @!P3 STL.S16 [R1+0x114], R155 ;  /* 0x0001149b0100b387 */ /* 0x000fe20000100600 */
[----:B----4-:R-:W-:Y:S02]  /*20200*/  @!P2 HFMA2.BF16_V2 R145, -RZ.H0_H0, RZ.H0_H0, -R57.H0_H0 ;  /* 0x200000ffff91a231 */ /* 0x010fe40000340939 */
[----:B------:R-:W-:Y:S01]  /*20210*/  @!P3 PRMT R58, R139, 0x5410, RZ ;  /* 0x000054108b3ab816 */ /* 0x000fe200000000ff */
[----:B------:R-:W-:Y:S01]  /*20220*/  @!P4 STL.S16 [R1+0x110], R154 ;  /* 0x0001109a0100c387 */ /* 0x000fe20000100600 */
[----:B------:R-:W-:Y:S01]  /*20230*/  ISETP.LE.U32.AND P3, PT, R41, UR30, PT ;  /* 0x0000001e29007c0c */ /* 0x000fe2000bf63070 */
[----:B------:R-:W1:Y:S01]  /*20240*/  MUFU.EX2 R139, R119 ;  /* 0x00000077008b7308 */ /* 0x000e620000000800 */
[----:B------:R-:W-:Y:S01]  /*20250*/  LOP3.LUT R41, R135, 0xffff, RZ, 0xc0, !PT ;  /* 0x0000ffff87297812 */ /* 0x000fe200078ec0ff */
[----:B------:R-:W-:Y:S01]  /*20260*/  @!P2 STL.S16 [R1+0x100], R145 ;  /* 0x000100910100a387 */ /* 0x000fe20000100600 */
[----:B------:R-:W-:Y:S02]  /*20270*/  PRMT R59, R154, 0x7610, R59 ;  /* 0x000076109a3b7816 */ /* 0x000fe4000000003b */
[----:B------:R-:W-:Y:S01]  /*20280*/  SHF.R.U32.HI R41, RZ, 0x8, R41 ;  /* 0x00000008ff297819 */ /* 0x000fe20000011629 */
[----:B------:R2:W-:Y:S01]  /*20290*/  STG.E.U16 [R112.64+0x30], R58 ;  /* 0x0000303a70007986 */ /* 0x0005e2000c10152c */
[----:B------:R-:W-:Y:S01]  /*202a0*/  @!P4 PRMT R53, R59, 0x5410, RZ ;  /* 0x000054103b35c816 */ /* 0x000fe200000000ff */
[----:B------:R-:W-:Y:S01]  /*202b0*/  FADD.FTZ R59, R206, R62 ;  /* 0x0000003ece3b7221 */ /* 0x000fe20000010000 */
[----:B------:R-:W-:Y:S02]  /*202c0*/  LOP3.LUT R41, R41, 0xffff, RZ, 0xc0, !PT ;  /* 0x0000ffff29297812 */ /* 0x000fe400078ec0ff */
[----:B------:R-:W-:Y:S01]  /*202d0*/  PRMT R138, R145, 0x7610, R138 ;  /* 0x00007610918a7816 */ /* 0x000fe2000000008a */
[----:B------:R1:W-:Y:S01]  /*202e0*/  STG.E.U16 [R112.64+0x32], R53 ;  /* 0x0000323570007986 */ /* 0x0003e2000c10152c */
[----:B------:R-:W-:Y:S01]  /*202f0*/  ISETP.LE.U32.AND P4, PT, R41, UR30, PT ;  /* 0x0000001e29007c0c */ /* 0x000fe2000bf83070 */
[----:B------:R-:W-:Y:S01]  /*20300*/  FADD.FTZ R59, R207, R59 ;  /* 0x0000003bcf3b7221 */ /* 0x000fe20000010000 */
[C---:B------:R-:W-:Y:S02]  /*20310*/  PRMT R41, R57.reuse, 0x7632, R41 ;  /* 0x0000763239297816 */ /* 0x040fe40000000029 */
[----:B------:R-:W-:Y:S01]  /*20320*/  SHF.R.U32.HI R62, RZ, 0x18, R135 ;  /* 0x00000018ff3e7819 */ /* 0x000fe20000011687 */
[----:B------:R-:W-:Y:S01]  /*20330*/  FADD.FTZ R59, R50, R59 ;  /* 0x0000003b323b7221 */ /* 0x000fe20000010000 */
[----:B------:R-:W-:Y:S01]  /*20340*/  PRMT R98, R57, 0x5410, R41 ;  /* 0x0000541039627816 */ /* 0x000fe20000000029 */
[----:B------:R-:W-:Y:S01]  /*20350*/  @!P6 HFMA2.BF16_V2 R144, -RZ.H0_H0, RZ.H0_H0, -R41.H0_H0 ;  /* 0x200000ffff90e231 */ /* 0x000fe20000340929 */
[----:B------:R-:W-:Y:S01]  /*20360*/  @!P2 PRMT R57, R138, 0x5410, RZ ;  /* 0x000054108a39a816 */ /* 0x000fe200000000ff */
[----:B------:R-:W-:Y:S01]  /*20370*/  FADD.FTZ R59, R205, R59 ;  /* 0x0000003bcd3b7221 */ /* 0x000fe20000010000 */
[----:B------:R-:W-:Y:S01]  /*20380*/  ISETP.LE.U32.AND P2, PT, R62, UR30, PT ;  /* 0x0000001e3e007c0c */ /* 0x000fe2000bf43070 */
[----:B------:R3:W4:Y:S01]  /*20390*/  LDL.S16 R138, [R1+0x10c] ;  /* 0x00010c00018a7983 */ /* 0x0007220000100600 */
[----:B------:R-:W-:Y:S02]  /*203a0*/  LOP3.LUT R62, R137, UR20, R162, 0x96, !PT ;  /* 0x00000014893e7c12 */ /* 0x000fe4000f8e96a2 */
[----:B------:R-:W-:Y:S01]  /*203b0*/  PRMT R142, R144, 0x7610, R142 ;  /* 0x00007610908e7816 */ /* 0x000fe2000000008e */
[----:B------:R3:W-:Y:S01]  /*203c0*/  @!P6 STL.S16 [R1+0xf0], R144 ;  /* 0x0000f0900100e387 */ /* 0x0007e20000100600 */
[----:B------:R-:W-:Y:S02]  /*203d0*/  SHF.R.U32.HI R135, RZ, 0x10, R135 ;  /* 0x00000010ff877819 */ /* 0x000fe40000011687 */
[----:B------:R-:W-:Y:S01]  /*203e0*/  @!P6 PRMT R41, R142, 0x5410, RZ ;  /* 0x000054108e29e816 */ /* 0x000fe200000000ff */
[----:B------:R4:W4:Y:S01]  /*203f0*/  LDL.S16 R200, [R1+0xfc] ;  /* 0x0000fc0001c87983 */ /* 0x0009220000100600 */
[----:B------:R-:W-:Y:S01]  /*20400*/  LOP3.LUT R135, R135, 0xff, RZ, 0xc0, !PT ;  /* 0x000000ff87877812 */ /* 0x000fe200078ec0ff */
[----:B------:R-:W-:Y:S01]  /*20410*/  IMAD.WIDE.U32 R142, R136, -0x2daee0ad, RZ ;  /* 0xd2511f53888e7825 */ /* 0x000fe200078e00ff */
[----:B--2---:R-:W-:Y:S01]  /*20420*/  F2FP.BF16.PACK_AB R58, R199, R132 ;  /* 0x00000084c73a723e */ /* 0x004fe200000010ff */
[----:B------:R2:W2:Y:S01]  /*20430*/  LDL.S16 R204, [R1+0xec] ;  /* 0x0000ec0001cc7983 */ /* 0x0004a20000100600 */
[----:B------:R-:W-:Y:S02]  /*20440*/  ISETP.LE.U32.AND P6, PT, R135, UR30, PT ;  /* 0x0000001e87007c0c */ /* 0x000fe4000bfc3070 */
[----:B-1----:R-:W-:Y:S01]  /*20450*/  F2FP.BF16.PACK_AB R53, R139, R141 ;  /* 0x0000008d8b35723e */ /* 0x002fe200000010ff */
[----:B------:R1:W2:Y:S01]  /*20460*/  LDL.S16 R203, [R1+0xe8] ;  /* 0x0000e80001cb7983 */ /* 0x0002a20000100600 */
[----:B------:R1:W-:Y:S03]  /*20470*/  MUFU.EX2 R135, R96 ;  /* 0x0000006000877308 */ /* 0x0003e60000000800 */
[----:B------:R1:W2:Y:S04]  /*20480*/  LDL.S16 R202, [R1+0xe4] ;  /* 0x0000e40001ca7983 */ /* 0x0002a80000100600 */
[----:B------:R-:W-:Y:S04]  /*20490*/  STG.E.U16 [R110.64+0x30], R41 ;  /* 0x000030296e007986 */ /* 0x000fe8000c10152c */
[----:B------:R1:W-:Y:S01]  /*204a0*/  STG.E.U16 [R110.64+0x2e], R57 ;  /* 0x00002e396e007986 */ /* 0x0003e2000c10152c */
[----:B---3--:R-:W-:Y:S05]  /*204b0*/  IMAD.WIDE.U32 R144, R62, -0x2daee0ad, RZ ;  /* 0xd2511f533e907825 */ /* 0x008fea00078e00ff */
[----:B------:R-:W-:Y:S02]  /*204c0*/  LOP3.LUT R119, R145, UR17, R160, 0x96, !PT ;  /* 0x0000001191777c12 */ /* 0x000fe4000f8e96a0 */
[----:B------:R-:W-:Y:S03]  /*204d0*/  LOP3.LUT R62, R143, UR15, R144, 0x96, !PT ;  /* 0x0000000f8f3e7c12 */ /* 0x000fe6000f8e9690 */
[----:B------:R-:W-:Y:S02]  /*204e0*/  IMAD.WIDE.U32 R136, R119, -0x326172a9, RZ ;  /* 0xcd9e8d5777887825 */ /* 0x000fe400078e00ff */
[----:B------:R3:W-:Y:S02]  /*204f0*/  MUFU.EX2 R119, R97 ;  /* 0x0000006100777308 */ /* 0x0007e40000000800 */
[----:B------:R-:W-:Y:S01]  /*20500*/  IMAD.WIDE.U32 R154, R62, -0x326172a9, RZ ;  /* 0xcd9e8d573e9a7825 */ /* 0x000fe200078e00ff */
[----:B------:R-:W-:Y:S03]  /*20510*/  LOP3.LUT R40, R137, UR16, R148, 0x96, !PT ;  /* 0x0000001089287c12 */ /* 0x000fe6000f8e9694 */
[----:B-1----:R-:W-:Y:S01]  /*20520*/  FADD.FTZ R96, R141, R61 ;  /* 0x0000003d8d607221 */ /* 0x002fe20000010000 */
[----:B------:R-:W-:Y:S01]  /*20530*/  LOP3.LUT R136, R155, UR14, R136, 0x96, !PT ;  /* 0x0000000e9b887c12 */ /* 0x000fe2000f8e9688 */
[----:B------:R-:W-:Y:S01]  /*20540*/  IMAD.WIDE.U32 R166, R40, -0x2daee0ad, RZ ;  /* 0xd2511f5328a67825 */ /* 0x000fe200078e00ff */
[----:B------:R-:W-:Y:S01]  /*20550*/  PRMT R40, R52, 0x7632, R40 ;  /* 0x0000763234287816 */ /* 0x000fe20000000028 */
[----:B------:R1:W1:Y:S02]  /*20560*/  MUFU.EX2 R62, R168 ;  /* 0x000000a8003e7308 */ /* 0x0002640000000800 */
[----:B------:R-:W-:Y:S01]  /*20570*/  IMAD.WIDE.U32 R136, R136, -0x2daee0ad, RZ ;  /* 0xd2511f5388887825 */ /* 0x000fe200078e00ff */
[----:B------:R-:W-:Y:S02]  /*20580*/  LOP3.LUT R169, R167, UR13, R142, 0x96, !PT ;  /* 0x0000000da7a97c12 */ /* 0x000fe4000f8e968e */
[----:B------:R-:W-:Y:S01]  /*20590*/  LOP3.LUT R57, R156, 0xff, RZ, 0xc0, !PT ;  /* 0x000000ff9c397812 */ /* 0x000fe200078ec0ff */
[----:B------:R-:W-:Y:S01]  /*205a0*/  FADD.FTZ R118, R139, R96 ;  /* 0x000000608b767221 */ /* 0x000fe20000010000 */
[----:B------:R-:W-:Y:S05]  /*205b0*/  LOP3.LUT R166, R137, UR11, R166, 0x96, !PT ;  /* 0x0000000b89a67c12 */ /* 0x000fea000f8e96a6 */
[----:B------:R-:W-:Y:S01]  /*205c0*/  IMAD.WIDE.U32 R166, R166, -0x326172a9, RZ ;  /* 0xcd9e8d57a6a67825 */ /* 0x000fe200078e00ff */
[----:B---3--:R-:W-:Y:S03]  /*205d0*/  PRMT R97, R52, 0x5410, R40 ;  /* 0x0000541034617816 */ /* 0x008fe60000000028 */
[----:B-1----:R-:W-:Y:S04]  /*205e0*/  IMAD.WIDE.U32 R168, R169, -0x326172a9, RZ ;  /* 0xcd9e8d57a9a87825 */ /* 0x002fe800078e00ff */
[----:B------:R-:W-:Y:S01]  /*205f0*/  FADD.FTZ R140, R62, R140 ;  /* 0x0000008c3e8c7221 */ /* 0x000fe20000010000 */
[----:B------:R-:W-:Y:S03]  /*20600*/  LOP3.LUT R154, R169, UR12, R154, 0x96, !PT ;  /* 0x0000000ca99a7c12 */ /* 0x000fe6000f8e969a */
[----:B------:R-:W-:Y:S01]  /*20610*/  FADD.FTZ R140, R194, R140 ;  /* 0x0000008cc28c7221 */ /* 0x000fe20000010000 */
[----:B----4-:R-:W-:Y:S05]  /*20620*/  @!P5 HFMA2.BF16_V2 R138, -RZ.H0_H0, RZ.H0_H0, -R52.H0_H0 ;  /* 0x200000ffff8ad231 */ /* 0x010fea0000340934 */
[----:B------:R-:W-:Y:S01]  /*20630*/  PRMT R137, R138, 0x7610, R137 ;  /* 0x000076108a897816 */ /* 0x000fe20000000089 */
[----:B------:R1:W-:Y:S01]  /*20640*/  @!P5 STL.S16 [R1+0x10c], R138 ;  /* 0x00010c8a0100d387 */ /* 0x0003e20000100600 */
[----:B------:R-:W-:Y:S02]  /*20650*/  @!P1 HFMA2.BF16_V2 R200, -RZ.H0_H0, RZ.H0_H0, -R40.H0_H0 ;  /* 0x200000ffffc89231 */ /* 0x000fe40000340928 */
[----:B------:R-:W-:Y:S02]  /*20660*/  @!P5 PRMT R52, R137, 0x5410, RZ ;  /* 0x000054108934d816 */ /* 0x000fe400000000ff */
[----:B------:R3:W4:Y:S01]  /*20670*/  LDL.S16 R137, [R1+0xe0] ;  /* 0x0000e00001897983 */ /* 0x0007220000100600 */
[----:B--2---:R-:W-:Y:S01]  /*20680*/  @!P3 HFMA2.BF16_V2 R204, -RZ.H0_H0, RZ.H0_H0, -R54.H0_H0 ;  /* 0x200000ffffccb231 */ /* 0x004fe20000340936 */
[----:B------:R-:W-:Y:S02]  /*20690*/  PRMT R139, R200, 0x7610, R139 ;  /* 0x00007610c88b7816 */ /* 0x000fe4000000008b */
[----:B------:R2:W-:Y:S02]  /*206a0*/  @!P1 STL.S16 [R1+0xfc], R200 ;  /* 0x0000fcc801009387 */ /* 0x0005e40000100600 */
[----:B------:R-:W-:Y:S02]  /*206b0*/  PRMT R197, R204, 0x7610, R197 ;  /* 0x00007610ccc57816 */ /* 0x000fe400000000c5 */
[----:B------:R-:W-:Y:S01]  /*206c0*/  @!P1 PRMT R40, R139, 0x5410, RZ ;  /* 0x000054108b289816 */ /* 0x000fe200000000ff */
[----:B------:R-:W-:Y:S01]  /*206d0*/  STG.E.U16 [R108.64+0x30], R52 ;  /* 0x000030346c007986 */ /* 0x000fe2000c10152c */
[----:B------:R3:W-:Y:S01]  /*206e0*/  MUFU.EX2 R139, R91 ;  /* 0x0000005b008b7308 */ /* 0x0007e20000000800 */
[----:B------:R-:W-:Y:S02]  /*206f0*/  @!P6 HFMA2.BF16_V2 R202, -RZ.H0_H0, RZ.H0_H0, -R43.H0_H0 ;  /* 0x200000ffffcae231 */ /* 0x000fe4000034092b */
[----:B------:R3:W-:Y:S01]  /*20700*/  STG.E.U16 [R108.64+0x32], R40 ;  /* 0x000032286c007986 */ /* 0x0007e2000c10152c */
[----:B-1----:R-:W-:Y:S01]  /*20710*/  FADD.FTZ R138, R132, R95 ;  /* 0x0000005f848a7221 */ /* 0x002fe20000010000 */
[----:B------:R-:W-:Y:S05]  /*20720*/  LOP3.LUT R95, R167, UR5, R168, 0x96, !PT ;  /* 0x00000005a75f7c12 */ /* 0x000fea000f8e96a8 */
[----:B------:R-:W-:Y:S01]  /*20730*/  MUFU.EX2 R132, R115 ;  /* 0x0000007300847308 */ /* 0x000fe20000000800 */
[----:B------:R-:W-:Y:S01]  /*20740*/  FADD.FTZ R138, R199, R138 ;  /* 0x0000008ac78a7221 */ /* 0x000fe20000010000 */
[C---:B------:R-:W-:Y:S02]  /*20750*/  LOP3.LUT R61, R95.reuse, 0xff, RZ, 0xc0, !PT ;  /* 0x000000ff5f3d7812 */ /* 0x040fe400078ec0ff */
[----:B------:R-:W-:Y:S01]  /*20760*/  LOP3.LUT R96, R95, 0xffff, RZ, 0xc0, !PT ;  /* 0x0000ffff5f607812 */ /* 0x000fe200078ec0ff */
[----:B------:R-:W-:Y:S01]  /*20770*/  FADD.FTZ R138, R119, R138 ;  /* 0x0000008a778a7221 */ /* 0x000fe20000010000 */
[----:B------:R-:W-:Y:S01]  /*20780*/  ISETP.LE.U32.AND P5, PT, R61, UR30, PT ;  /* 0x0000001e3d007c0c */ /* 0x000fe2000bfa3070 */
[----:B--2---:R1:W2:Y:S01]  /*20790*/  LDL.S16 R200, [R1+0xdc] ;  /* 0x0000dc0001c87983 */ /* 0x0042a20000100600 */
[----:B------:R-:W-:Y:S02]  /*207a0*/  F2FP.BF16.PACK_AB R61, R205, R50 ;  /* 0x00000032cd3d723e */ /* 0x000fe400000010ff */
[----:B------:R1:W-:Y:S01]  /*207b0*/  MUFU.EX2 R115, R63 ;  /* 0x0000003f00737308 */ /* 0x0003e20000000800 */
[----:B------:R-:W-:Y:S01]  /*207c0*/  PRMT R50, R54, 0x7632, R50 ;  /* 0x0000763236327816 */ /* 0x000fe20000000032 */
[----:B------:R-:W-:Y:S01]  /*207d0*/  @!P3 STL.S16 [R1+0xec], R204 ;  /* 0x0000eccc0100b387 */ /* 0x000fe20000100600 */
[----:B------:R-:W-:Y:S02]  /*207e0*/  SHF.R.U32.HI R96, RZ, 0x8, R96 ;  /* 0x00000008ff607819 */ /* 0x000fe40000011660 */
[----:B------:R-:W-:Y:S01]  /*207f0*/  SHF.R.U32.HI R41, RZ, 0x18, R95 ;  /* 0x00000018ff297819 */ /* 0x000fe2000001165f */
[----:B------:R-:W-:Y:S01]  /*20800*/  @!P4 HFMA2.BF16_V2 R203, -RZ.H0_H0, RZ.H0_H0, -R50.H0_H0 ;  /* 0x200000ffffcbc231 */ /* 0x000fe20000340932 */
[----:B------:R-:W-:Y:S02]  /*20810*/  LOP3.LUT R96, R96, 0xffff, RZ, 0xc0, !PT ;  /* 0x0000ffff60607812 */ /* 0x000fe400078ec0ff */
[----:B---3--:R-:W-:Y:S02]  /*20820*/  PRMT R91, R202, 0x7610, R91 ;  /* 0x00007610ca5b7816 */ /* 0x008fe4000000005b */
[----:B------:R-:W-:Y:S01]  /*20830*/  ISETP.LE.U32.AND P1, PT, R96, UR30, PT ;  /* 0x0000001e60007c0c */ /* 0x000fe2000bf23070 */
[----:B------:R-:W-:Y:S01]  /*20840*/  @!P4 STL.S16 [R1+0xe8], R203 ;  /* 0x0000e8cb0100c387 */ /* 0x000fe20000100600 */
[----:B------:R-:W-:Y:S02]  /*20850*/  PRMT R96, R54, 0x5410, R50 ;  /* 0x0000541036607816 */ /* 0x000fe40000000032 */
[----:B------:R-:W-:Y:S02]  /*20860*/  @!P3 PRMT R54, R197, 0x5410, RZ ;  /* 0x00005410c536b816 */ /* 0x000fe400000000ff */
[----:B------:R-:W-:Y:S01]  /*20870*/  ISETP.LE.U32.AND P3, PT, R41, UR30, PT ;  /* 0x0000001e29007c0c */ /* 0x000fe2000bf63070 */
[----:B------:R3:W3:Y:S01]  /*20880*/  LDL.S16 R197, [R1+0xd8] ;  /* 0x0000d80001c57983 */ /* 0x0006e20000100600 */
[----:B------:R-:W-:Y:S02]  /*20890*/  PRMT R41, R43, 0x7632, R41 ;  /* 0x000076322b297816 */ /* 0x000fe40000000029 */
[----:B------:R-:W-:Y:S01]  /*208a0*/  SHF.R.U32.HI R95, RZ, 0x10, R95 ;  /* 0x00000010ff5f7819 */ /* 0x000fe2000001165f */
[----:B------:R-:W-:Y:S01]  /*208b0*/  @!P6 STL.S16 [R1+0xe4], R202 ;  /* 0x0000e4ca0100e387 */ /* 0x000fe20000100600 */
[----:B------:R-:W-:Y:S02]  /*208c0*/  PRMT R40, R71, 0x7632, R40 ;  /* 0x0000763247287816 */ /* 0x000fe40000000028 */
[----:B------:R-:W-:Y:S01]  /*208d0*/  LOP3.LUT R52, R95, 0xff, RZ, 0xc0, !PT ;  /* 0x000000ff5f347812 */ /* 0x000fe200078ec0ff */
[----:B------:R-:W-:Y:S01]  /*208e0*/  STG.E.U16 [R172.64+0x40], R54 ;  /* 0x00004036ac007986 */ /* 0x000fe2000c10152c */
[----:B------:R-:W-:Y:S02]  /*208f0*/  PRMT R95, R43, 0x5410, R41 ;  /* 0x000054102b5f7816 */ /* 0x000fe40000000029 */
[----:B------:R-:W-:Y:S02]  /*20900*/  @!P6 PRMT R43, R91, 0x5410, RZ ;  /* 0x000054105b2be816 */ /* 0x000fe400000000ff */
[----:B-1----:R-:W-:Y:S01]  /*20910*/  F2FP.BF16.PACK_AB R63, R62, R92 ;  /* 0x0000005c3e3f723e */ /* 0x002fe200000010ff */
[----:B------:R1:W3:Y:S01]  /*20920*/  LDL.S16 R91, [R1+0xc8] ;  /* 0x0000c800015b7983 */ /* 0x0002e20000100600 */
[----:B------:R-:W-:Y:S02]  /*20930*/  PRMT R92, R71, 0x5410, R40 ;  /* 0x00005410475c7816 */ /* 0x000fe40000000028 */
[----:B------:R-:W-:Y:S02]  /*20940*/  ISETP.LE.U32.AND P6, PT, R52, UR30, PT ;  /* 0x0000001e34007c0c */ /* 0x000fe4000bfc3070 */
[----:B------:R-:W-:Y:S02]  /*20950*/  PRMT R201, R203, 0x7610, R201 ;  /* 0x00007610cbc97816 */ /* 0x000fe400000000c9 */
[----:B------:R-:W-:Y:S02]  /*20960*/  PRMT R62, R67, 0x7632, R62 ;  /* 0x00007632433e7816 */ /* 0x000fe4000000003e */
[----:B------:R-:W-:Y:S02]  /*20970*/  @!P4 PRMT R50, R201, 0x5410, RZ ;  /* 0x00005410c932c816 */ /* 0x000fe400000000ff */
[----:B------:R-:W-:Y:S02]  /*20980*/  ISETP.LE.U32.AND P4, PT, R57, UR30, PT ;  /* 0x0000001e39007c0c */ /* 0x000fe4000bf83070 */
[----:B------:R-:W-:Y:S01]  /*20990*/  SHF.R.U32.HI R52, RZ, 0x10, R156 ;  /* 0x00000010ff347819 */ /* 0x000fe2000001169c */
[----:B------:R1:W-:Y:S03]  /*209a0*/  STG.E.U16 [R172.64+0x42], R50 ;  /* 0x00004232ac007986 */ /* 0x0003e6000c10152c */
[----:B------:R-:W-:Y:S01]  /*209b0*/  LOP3.LUT R57, R52, 0xff, RZ, 0xc0, !PT ;  /* 0x000000ff34397812 */ /* 0x000fe200078ec0ff */
[----:B------:R1:W-:Y:S01]  /*209c0*/  STG.E.U16 [R112.64+0x40], R43 ;  /* 0x0000402b70007986 */ /* 0x0003e2000c10152c */
[----:B------:R-:W-:Y:S04]  /*209d0*/  LOP3.LUT R52, R156, 0xffff, RZ, 0xc0, !PT ;  /* 0x0000ffff9c347812 */ /* 0x000fe800078ec0ff */
[----:B------:R-:W-:Y:S04]  /*209e0*/  SHF.R.U32.HI R52, RZ, 0x8, R52 ;  /* 0x00000008ff347819 */ /* 0x000fe80000011634 */
[----:B------:R-:W-:Y:S02]  /*209f0*/  LOP3.LUT R52, R52, 0xffff, RZ, 0xc0, !PT ;  /* 0x0000ffff34347812 */ /* 0x000fe400078ec0ff */
[----:B-1----:R-:W-:Y:S02]  /*20a00*/  PRMT R50, R51, 0x7632, R50 ;  /* 0x0000763233327816 */ /* 0x002fe40000000032 */
[----:B------:R-:W-:Y:S01]  /*20a10*/  PRMT R43, R48, 0x7632, R43 ;  /* 0x00007632302b7816 */ /* 0x000fe2000000002b */
[----:B----4-:R-:W-:Y:S05]  /*20a20*/  @!P2 HFMA2.BF16_V2 R137, -RZ.H0_H0, RZ.H0_H0, -R41.H0_H0 ;  /* 0x200000ffff89a231 */ /* 0x010fea0000340929 */
[----:B------:R-:W-:Y:S01]  /*20a30*/  PRMT R199, R137, 0x7610, R199 ;  /* 0x0000761089c77816 */ /* 0x000fe200000000c7 */
[----:B------:R1:W-:Y:S03]  /*20a40*/  @!P2 STL.S16 [R1+0xe0], R137 ;  /* 0x0000e0890100a387 */ /* 0x0003e60000100600 */
[----:B------:R-:W-:Y:S02]  /*20a50*/  @!P2 PRMT R41, R199, 0x5410, RZ ;  /* 0x00005410c729a816 */ /* 0x000fe400000000ff */
[----:B------:R-:W-:Y:S01]  /*20a60*/  ISETP.LE.U32.AND P2, PT, R57, UR30, PT ;  /* 0x0000001e39007c0c */ /* 0x000fe2000bf43070 */
[----:B------:R4:W4:Y:S04]  /*20a70*/  LDL.S16 R199, [R1+0xc4] ;  /* 0x0000c40001c77983 */ /* 0x0009280000100600 */
[----:B------:R-:W-:Y:S01]  /*20a80*/  STG.E.U16 [R112.64+0x42], R41 ;  /* 0x0000422970007986 */ /* 0x000fe2000c10152c */
[----:B--2---:R-:W-:Y:S01]  /*20a90*/  @!P5 HFMA2.BF16_V2 R200, -RZ.H0_H0, RZ.H0_H0, -R71.H0_H0 ;  /* 0x200000ffffc8d231 */ /* 0x004fe20000340947 */
[----:B-1----:R1:W2:Y:S04]  /*20aa0*/  MUFU.EX2 R137, R65 ;  /* 0x0000004100897308 */ /* 0x0022a80000000800 */
[----:B------:R-:W-:Y:S01]  /*20ab0*/  PRMT R155, R200, 0x7610, R155 ;  /* 0x00007610c89b7816 */ /* 0x000fe2000000009b */
[----:B------:R-:W-:Y:S03]  /*20ac0*/  @!P5 STL.S16 [R1+0xdc], R200 ;  /* 0x0000dcc80100d387 */ /* 0x000fe60000100600 */
[----:B------:R-:W-:Y:S02]  /*20ad0*/  @!P5 PRMT R71, R155, 0x5410, RZ ;  /* 0x000054109b47d816 */ /* 0x000fe400000000ff */
[----:B------:R-:W-:Y:S02]  /*20ae0*/  ISETP.LE.U32.AND P5, PT, R52, UR30, PT ;  /* 0x0000001e34007c0c */ /* 0x000fe4000bfa3070 */
[----:B------:R-:W-:Y:S01]  /*20af0*/  SHF.R.U32.HI R52, RZ, 0x18, R156 ;  /* 0x00000018ff347819 */ /* 0x000fe2000001169c */
[----:B------:R-:W-:Y:S01]  /*20b00*/  STG.E.U16 [R110.64+0x3e], R71 ;  /* 0x00003e476e007986 */ /* 0x000fe2000c10152c */
[----:B---3--:R-:W-:Y:S05]  /*20b10*/  @!P1 HFMA2.BF16_V2 R197, -RZ.H0_H0, RZ.H0_H0, -R40.H0_H0 ;  /* 0x200000ffffc59231 */ /* 0x008fea0000340928 */
[----:B------:R-:W-:Y:S01]  /*20b20*/  PRMT R141, R197, 0x7610, R141 ;  /* 0x00007610c58d7816 */ /* 0x000fe2000000008d */
[----:B------:R3:W-:Y:S01]  /*20b30*/  @!P1 STL.S16 [R1+0xd8], R197 ;  /* 0x0000d8c501009387 */ /* 0x0007e20000100600 */
[C---:B-1----:R-:W-:Y:S01]  /*20b40*/  F2FP.BF16.PACK_AB R65, R135.reuse, R119 ;  /* 0x000000778741723e */ /* 0x042fe200000010ff */
[----:B------:R-:W-:Y:S01]  /*20b50*/  FADD.FTZ R135, R135, R138 ;  /* 0x0000008a87877221 */ /* 0x000fe20000010000 */
[----:B------:R-:W-:Y:S01]  /*20b60*/  @!P1 PRMT R40, R141, 0x5410, RZ ;  /* 0x000054108d289816 */ /* 0x000fe200000000ff */
[----:B------:R1:W4:Y:S01]  /*20b70*/  LDL.S16 R155, [R1+0xbc] ;  /* 0x0000bc00019b7983 */ /* 0x0003220000100600 */
[----:B------:R-:W-:Y:S01]  /*20b80*/  ISETP.LE.U32.AND P1, PT, R52, UR30, PT ;  /* 0x0000001e34007c0c */ /* 0x000fe2000bf23070 */
[----:B------:R-:W-:Y:S01]  /*20b90*/  FADD.FTZ R135, R196, R135 ;  /* 0x00000087c4877221 */ /* 0x000fe20000010000 */
[----:B------:R-:W-:Y:S01]  /*20ba0*/  LOP3.LUT R52, R166, 0xff, RZ, 0xc0, !PT ;  /* 0x000000ffa6347812 */ /* 0x000fe200078ec0ff */
[----:B------:R-:W-:Y:S01]  /*20bb0*/  @!P6 HFMA2.BF16_V2 R91, -RZ.H0_H0, RZ.H0_H0, -R67.H0_H0 ;  /* 0x200000ffff5be231 */ /* 0x000fe20000340943 */
[----:B--2---:R-:W-:Y:S01]  /*20bc0*/  F2FP.BF16.PACK_AB R54, R137, R194 ;  /* 0x000000c28936723e */ /* 0x004fe200000010ff */
[----:B------:R2:W-:Y:S01]  /*20bd0*/  STG.E.U16 [R110.64+0x40], R40 ;  /* 0x000040286e007986 */ /* 0x0005e2000c10152c */
[----:B------:R-:W-:Y:S01]  /*20be0*/  F2FP.BF16.PACK_AB R119, R117, R196 ;  /* 0x000000c47577723e */ /* 0x000fe200000010ff */
[----:B------:R-:W-:Y:S01]  /*20bf0*/  FADD.FTZ R137, R137, R140 ;  /* 0x0000008c89897221 */ /* 0x000fe20000010000 */
[----:B------:R-:W-:Y:S01]  /*20c00*/  PRMT R57, R91, 0x7610, R57 ;  /* 0x000076105b397816 */ /* 0x000fe20000000039 */
[----:B------:R-:W-:Y:S01]  /*20c10*/  FADD.FTZ R135, R117, R135 ;  /* 0x0000008775877221 */ /* 0x000fe20000010000 */
[----:B---3--:R1:W3:Y:S04]  /*20c20*/  LDL.S16 R197, [R1+0xc0] ;  /* 0x0000c00001c57983 */ /* 0x0082e80000100600 */
[----:B------:R1:W-:Y:S04]  /*20c30*/  @!P6 STL.S16 [R1+0xc8], R91 ;  /* 0x0000c85b0100e387 */ /* 0x0003e80000100600 */
[----:B------:R3:W3:Y:S01]  /*20c40*/  LDL.S16 R141, [R1+0xb4] ;  /* 0x0000b400018d7983 */ /* 0x0006e20000100600 */
[----:B--2---:R-:W-:Y:S02]  /*20c50*/  PRMT R40, R42, 0x7632, R40 ;  /* 0x000076322a287816 */ /* 0x004fe40000000028 */
[----:B-1----:R-:W-:Y:S02]  /*20c60*/  PRMT R91, R67, 0x5410, R62 ;  /* 0x00005410435b7816 */ /* 0x002fe4000000003e */
[----:B------:R-:W-:Y:S02]  /*20c70*/  @!P6 PRMT R67, R57, 0x5410, RZ ;  /* 0x000054103943e816 */ /* 0x000fe400000000ff */
[----:B------:R-:W-:Y:S01]  /*20c80*/  ISETP.LE.U32.AND P6, PT, R52, UR30, PT ;  /* 0x0000001e34007c0c */ /* 0x000fe2000bfc3070 */
[----:B------:R-:W-:Y:S01]  /*20c90*/  FADD.FTZ R52, R133, R118 ;  /* 0x0000007685347221 */ /* 0x000fe20000010000 */
[----:B------:R-:W-:Y:S01]  /*20ca0*/  LOP3.LUT R57, R166, 0xffff, RZ, 0xc0, !PT ;  /* 0x0000ffffa6397812 */ /* 0x000fe200078ec0ff */
[----:B------:R1:W-:Y:S03]  /*20cb0*/  STG.E.U16 [R108.64+0x40], R67 ;  /* 0x000040436c007986 */ /* 0x0003e6000c10152c */
[----:B------:R-:W-:Y:S02]  /*20cc0*/  SHF.R.U32.HI R118, RZ, 0x8, R57 ;  /* 0x00000008ff767819 */ /* 0x000fe40000011639 */
[C---:B------:R-:W-:Y:S01]  /*20cd0*/  F2FP.BF16.PACK_AB R57, R132.reuse, R133 ;  /* 0x000000858439723e */ /* 0x040fe200000010ff */
[--C-:B------:R-:W-:Y:S01]  /*20ce0*/  FADD.FTZ R132, R132, R52.reuse ;  /* 0x0000003484847221 */ /* 0x100fe20000010000 */
[----:B------:R-:W-:Y:S01]  /*20cf0*/  PRMT R52, R55, 0x7632, R52 ;  /* 0x0000763237347816 */ /* 0x000fe20000000034 */
[----:B------:R2:W2:Y:S01]  /*20d00*/  MUFU.EX2 R133, R93 ;  /* 0x0000005d00857308 */ /* 0x0004a20000000800 */
[----:B------:R-:W-:Y:S01]  /*20d10*/  LOP3.LUT R118, R118, 0xffff, RZ, 0xc0, !PT ;  /* 0x0000ffff76767812 */ /* 0x000fe200078ec0ff */
[----:B------:R-:W-:Y:S08]  /*20d20*/  FADD.FTZ R132, R89, R132 ;  /* 0x0000008459847221 */ /* 0x000ff00000010000 */
[----:B-1----:R-:W1:Y:S01]  /*20d30*/  MUFU.EX2 R67, R107 ;  /* 0x0000006b00437308 */ /* 0x002e620000000800 */
[----:B--2---:R-:W-:Y:S02]  /*20d40*/  SHF.R.U32.HI R93, RZ, 0x10, R166 ;  /* 0x00000010ff5d7819 */ /* 0x004fe400000116a6 */
[C---:B------:R-:W-:Y:S01]  /*20d50*/  F2FP.BF16.PACK_AB R117, R133.reuse, R89 ;  /* 0x000000598575723e */ /* 0x040fe200000010ff */
[----:B------:R-:W-:Y:S01]  /*20d60*/  FADD.FTZ R133, R133, R132 ;  /* 0x0000008485857221 */ /* 0x000fe20000010000 */
[----:B------:R-:W-:Y:S05]  /*20d70*/  LOP3.LUT R93, R93, 0xff, RZ, 0xc0, !PT ;  /* 0x000000ff5d5d7812 */ /* 0x000fea00078ec0ff */
[----:B------:R-:W-:Y:S01]  /*20d80*/  MUFU.EX2 R132, R87 ;  /* 0x0000005700847308 */ /* 0x000fe20000000800 */
[----:B-1----:R-:W-:Y:S01]  /*20d90*/  F2FP.BF16.PACK_AB R107, R67, R75 ;  /* 0x0000004b436b723e */ /* 0x002fe200000010ff */
[----:B----4-:R-:W-:Y:S05]  /*20da0*/  @!P3 HFMA2.BF16_V2 R199, -RZ.H0_H0, RZ.H0_H0, -R62.H0_H0 ;  /* 0x200000ffffc7b231 */ /* 0x010fea000034093e */
[----:B------:R-:W-:Y:S01]  /*20db0*/  PRMT R198, R199, 0x7610, R198 ;  /* 0x00007610c7c67816 */ /* 0x000fe200000000c6 */
[----:B------:R-:W-:Y:S03]  /*20dc0*/  @!P3 STL.S16 [R1+0xc4], R199 ;  /* 0x0000c4c70100b387 */ /* 0x000fe60000100600 */
[----:B------:R-:W-:Y:S02]  /*20dd0*/  @!P3 PRMT R62, R198, 0x5410, RZ ;  /* 0x00005410c63eb816 */ /* 0x000fe400000000ff */
[----:B------:R-:W-:Y:S01]  /*20de0*/  ISETP.LE.U32.AND P3, PT, R118, UR30, PT ;  /* 0x0000001e76007c0c */ /* 0x000fe2000bf63070 */
[----:B------:R1:W2:Y:S01]  /*20df0*/  LDL.S16 R198, [R1+0xb8] ;  /* 0x0000b80001c67983 */ /* 0x0002a20000100600 */
[----:B------:R-:W-:Y:S01]  /*20e00*/  FADD.FTZ R118, R115, R59 ;  /* 0x0000003b73767221 */ /* 0x000fe20000010000 */
[C---:B------:R-:W-:Y:S02]  /*20e10*/  F2FP.BF16.PACK_AB R59, R139.reuse, R115 ;  /* 0x000000738b3b723e */ /* 0x040fe400000010ff */
[----:B------:R4:W1:Y:S01]  /*20e20*/  MUFU.EX2 R115, R94 ;  /* 0x0000005e00737308 */ /* 0x0008620000000800 */
[----:B------:R-:W-:Y:S01]  /*20e30*/  STG.E.U16 [R108.64+0x42], R62 ;  /* 0x0000423e6c007986 */ /* 0x000fe2000c10152c */
[----:B------:R-:W-:Y:S08]  /*20e40*/  FADD.FTZ R139, R139, R118 ;  /* 0x000000768b8b7221 */ /* 0x000ff00000010000 */
[----:B------:R-:W4:Y:S02]  /*20e50*/  MUFU.EX2 R118, R192 ;  /* 0x000000c000767308 */ /* 0x000f240000000800 */
[----:B----4-:R-:W-:Y:S01]  /*20e60*/  PRMT R94, R55, 0x5410, R52 ;  /* 0x00005410375e7816 */ /* 0x010fe20000000034 */
[----:B-1----:R-:W-:Y:S07]  /*20e70*/  FADD.FTZ R89, R115, R139 ;  /* 0x0000008b73597221 */ /* 0x002fee0000010000 */
[----:B------:R-:W1:Y:S01]  /*20e80*/  MUFU.EX2 R139, R88 ;  /* 0x00000058008b7308 */ /* 0x000e620000000800 */
[----:B------:R-:W-:Y:S01]  /*20e90*/  @!P5 HFMA2.BF16_V2 R155, -RZ.H0_H0, RZ.H0_H0, -R52.H0_H0 ;  /* 0x200000ffff9bd231 */ /* 0x000fe20000340934 */
[----:B------:R-:W-:Y:S01]  /*20ea0*/  FADD.FTZ R137, R118, R137 ;  /* 0x0000008976897221 */ /* 0x000fe20000010000 */
[----:B------:R-:W-:Y:S03]  /*20eb0*/  F2FP.BF16.PACK_AB R118, R191, R118 ;  /* 0x00000076bf76723e */ /* 0x000fe600000010ff */
[----:B------:R-:W-:Y:S01]  /*20ec0*/  PRMT R138, R155, 0x7610, R138 ;  /* 0x000076109b8a7816 */ /* 0x000fe2000000008a */
[----:B------:R-:W-:Y:S03]  /*20ed0*/  FADD.FTZ R191, R191, R137 ;  /* 0x00000089bfbf7221 */ /* 0x000fe60000010000 */
[----:B------:R-:W-:Y:S01]  /*20ee0*/  @!P5 PRMT R52, R138, 0x5410, RZ ;  /* 0x000054108a34d816 */ /* 0x000fe200000000ff */
[----:B------:R-:W-:Y:S01]  /*20ef0*/  FADD.FTZ R191, R85, R191 ;  /* 0x000000bf55bf7221 */ /* 0x000fe20000010000 */
[----:B------:R-:W4:Y:S03]  /*20f00*/  MUFU.EX2 R138, R90 ;  /* 0x0000005a008a7308 */ /* 0x000f260000000800 */
[----:B------:R-:W-:Y:S01]  /*20f10*/  STG.E.U16 [R172.64+0x52], R52 ;  /* 0x00005234ac007986 */ /* 0x000fe2000c10152c */
[----:B-1----:R-:W-:Y:S01]  /*20f20*/  FADD.FTZ R133, R139, R133 ;  /* 0x000000858b857221 */ /* 0x002fe20000010000 */
[----:B---3--:R-:W-:Y:S05]  /*20f30*/  @!P4 HFMA2.BF16_V2 R197, -RZ.H0_H0, RZ.H0_H0, -R55.H0_H0 ;  /* 0x200000ffffc5c231 */ /* 0x008fea0000340937 */
[----:B------:R-:W-:Y:S01]  /*20f40*/  PRMT R151, R197, 0x7610, R151 ;  /* 0x00007610c5977816 */ /* 0x000fe20000000097 */
[----:B------:R1:W-:Y:S01]  /*20f50*/  @!P4 STL.S16 [R1+0xc0], R197 ;  /* 0x0000c0c50100c387 */ /* 0x0003e20000100600 */
[----:B------:R-:W-:Y:S02]  /*20f60*/  @!P2 HFMA2.BF16_V2 R141, -RZ.H0_H0, RZ.H0_H0, -R51.H0_H0 ;  /* 0x200000ffff8da231 */ /* 0x000fe40000340933 */
[----:B------:R-:W-:Y:S01]  /*20f70*/  @!P4 PRMT R55, R151, 0x5410, RZ ;  /* 0x000054109737c816 */ /* 0x000fe200000000ff */
[----:B------:R3:W-:Y:S01]  /*20f80*/  @!P5 STL.S16 [R1+0xbc], R155 ;  /* 0x0000bc9b0100d387 */ /* 0x0007e20000100600 */
[----:B------:R-:W-:Y:S01]  /*20f90*/  ISETP.LE.U32.AND P4, PT, R93, UR30, PT ;  /* 0x0000001e5d007c0c */ /* 0x000fe2000bf83070 */
[----:B------:R-:W-:Y:S01]  /*20fa0*/  IMAD.WIDE.U32 R150, R150, -0x2daee0ad, RZ ;  /* 0xd2511f5396967825 */ /* 0x000fe200078e00ff */
[----:B------:R-:W-:Y:S01]  /*20fb0*/  SHF.R.U32.HI R93, RZ, 0x18, R166 ;  /* 0x00000018ff5d7819 */ /* 0x000fe200000116a6 */
[----:B------:R-:W-:Y:S01]  /*20fc0*/  STG.E.U16 [R172.64+0x50], R55 ;  /* 0x00005037ac007986 */ /* 0x000fe2000c10152c */
[----:B------:R-:W-:Y:S02]  /*20fd0*/  PRMT R143, R141, 0x7610, R143 ;  /* 0x000076108d8f7816 */ /* 0x000fe4000000008f */
[----:B------:R-:W-:Y:S02]  /*20fe0*/  ISETP.LE.U32.AND P5, PT, R93, UR30, PT ;  /* 0x0000001e5d007c0c */ /* 0x000fe4000bfa3070 */
[----:B------:R-:W-:Y:S02]  /*20ff0*/  PRMT R93, R51, 0x5410, R50 ;  /* 0x00005410335d7816 */ /* 0x000fe40000000032 */
[----:B------:R-:W-:Y:S02]  /*21000*/  @!P2 PRMT R51, R143, 0x5410, RZ ;  /* 0x000054108f33a816 */ /* 0x000fe400000000ff */
[C---:B----4-:R-:W-:Y:S01]  /*21010*/  F2FP.BF16.PACK_AB R115, R138.reuse, R115 ;  /* 0x000000738a73723e */ /* 0x050fe200000010ff */
[----:B------:R-:W-:Y:S02]  /*21020*/  FADD.FTZ R138, R138, R89 ;  /* 0x000000598a8a7221 */ /* 0x000fe40000010000 */
[----:B------:R-:W-:Y:S02]  /*21030*/  STG.E.U16 [R112.64+0x50], R51 ;  /* 0x0000503370007986 */ /* 0x000fe4000c10152c */
[----:B------:R-:W-:Y:S02]  /*21040*/  FADD.FTZ R138, R75, R138 ;  /* 0x0000008a4b8a7221 */ /* 0x000fe40000010000 */
[----:B-1----:R1:W4:Y:S02]  /*21050*/  LDL.S16 R197, [R1+0xb0] ;  /* 0x0000b00001c57983 */ /* 0x0023240000100600 */
[----:B------:R-:W-:Y:S02]  /*21060*/  FADD.FTZ R67, R67, R138 ;  /* 0x0000008a43437221 */ /* 0x000fe40000010000 */
[----:B------:R-:W1:Y:S01]  /*21070*/  MUFU.EX2 R138, R86 ;  /* 0x00000056008a7308 */ /* 0x000e620000000800 */
[----:B---3--:R3:W3:Y:S04]  /*21080*/  LDL.S16 R155, [R1+0xac] ;  /* 0x0000ac00019b7983 */ /* 0x0086e80000100600 */
[----:B------:R1:W-:Y:S04]  /*21090*/  @!P2 STL.S16 [R1+0xb4], R141 ;  /* 0x0000b48d0100a387 */ /* 0x0003e80000100600 */
[----:B------:R2:W3:Y:S01]  /*210a0*/  LDL.S16 R143, [R1+0xa4] ;  /* 0x0000a400018f7983 */ /* 0x0004e20000100600 */
[----:B-1----:R-:W-:Y:S04]  /*210b0*/  LOP3.LUT R141, R151, UR4, R134, 0x96, !PT ;  /* 0x00000004978d7c12 */ /* 0x002fe8000f8e9686 */
[----:B------:R-:W-:Y:S04]  /*210c0*/  LOP3.LUT R41, R141, 0xff, RZ, 0xc0, !PT ;  /* 0x000000ff8d297812 */ /* 0x000fe800078ec0ff */
[----:B------:R-:W-:Y:S02]  /*210d0*/  ISETP.LE.U32.AND P2, PT, R41, UR30, PT ;  /* 0x0000001e29007c0c */ /* 0x000fe4000bf43070 */
[----:B------:R-:W-:Y:S04]  /*210e0*/  LOP3.LUT R41, R141, 0xffff, RZ, 0xc0, !PT ;  /* 0x0000ffff8d297812 */ /* 0x000fe800078ec0ff */
[----:B------:R-:W-:Y:S04]  /*210f0*/  SHF.R.U32.HI R41, RZ, 0x8, R41 ;  /* 0x00000008ff297819 */ /* 0x000fe80000011629 */
[----:B------:R-:W-:Y:S01]  /*21100*/  LOP3.LUT R41, R41, 0xffff, RZ, 0xc0, !PT ;  /* 0x0000ffff29297812 */ /* 0x000fe200078ec0ff */
[----:B--2---:R-:W-:Y:S05]  /*21110*/  @!P1 HFMA2.BF16_V2 R198, -RZ.H0_H0, RZ.H0_H0, -R50.H0_H0 ;  /* 0x200000ffffc69231 */ /* 0x004fea0000340932 */
[----:B------:R-:W-:Y:S01]  /*21120*/  PRMT R90, R198, 0x7610, R90 ;  /* 0x00007610c65a7816 */ /* 0x000fe2000000005a */
[----:B------:R-:W-:Y:S03]  /*21130*/  @!P1 STL.S16 [R1+0xb8], R198 ;  /* 0x0000b8c601009387 */ /* 0x000fe60000100600 */
[----:B------:R-:W-:Y:S02]  /*21140*/  @!P1 PRMT R50, R90, 0x5410, RZ ;  /* 0x000054105a329816 */ /* 0x000fe400000000ff */
[----:B------:R-:W-:Y:S02]  /*21150*/  PRMT R90, R48, 0x5410, R43 ;  /* 0x00005410305a7816 */ /* 0x000fe4000000002b */
[----:B------:R-:W-:Y:S01]  /*21160*/  ISETP.LE.U32.AND P1, PT, R41, UR30, PT ;  /* 0x0000001e29007c0c */ /* 0x000fe2000bf23070 */
[----:B------:R1:W-:Y:S01]  /*21170*/  STG.E.U16 [R112.64+0x52], R50 ;  /* 0x0000523270007986 */ /* 0x0003e2000c10152c */
[--C-:B------:R-:W-:Y:S02]  /*21180*/  SHF.R.U32.HI R41, RZ, 0x18, R141.reuse ;  /* 0x00000018ff297819 */ /* 0x100fe4000001168d */
[----:B------:R-:W-:Y:S04]  /*21190*/  SHF.R.U32.HI R141, RZ, 0x10, R141 ;  /* 0x00000010ff8d7819 */ /* 0x000fe8000001168d */
[----:B------:R-:W-:Y:S02]  /*211a0*/  LOP3.LUT R141, R141, 0xff, RZ, 0xc0, !PT ;  /* 0x000000ff8d8d7812 */ /* 0x000fe400078ec0ff */
[----:B-1----:R-:W-:Y:S01]  /*211b0*/  F2FP.BF16.PACK_AB R50, R138, R193 ;  /* 0x000000c18a32723e */ /* 0x002fe200000010ff */
[----:B----4-:R-:W-:Y:S02]  /*211c0*/  @!P6 HFMA2.BF16_V2 R197, -RZ.H0_H0, RZ.H0_H0, -R48.H0_H0 ;  /* 0x200000ffffc5e231 */ /* 0x010fe40000340930 */
[----:B---3--:R-:W-:Y:S03]  /*211d0*/  @!P3 HFMA2.BF16_V2 R155, -RZ.H0_H0, RZ.H0_H0, -R43.H0_H0 ;  /* 0x200000ffff9bb231 */ /* 0x008fe6000034092b */
[----:B------:R-:W-:Y:S01]  /*211e0*/  PRMT R194, R197, 0x7610, R194 ;  /* 0x00007610c5c27816 */ /* 0x000fe200000000c2 */
[----:B------:R1:W-:Y:S03]  /*211f0*/  @!P6 STL.S16 [R1+0xb0], R197 ;  /* 0x0000b0c50100e387 */ /* 0x0003e60000100600 */
[----:B------:R-:W-:Y:S01]  /*21200*/  @!P6 PRMT R48, R194, 0x5410, RZ ;  /* 0x00005410c230e816 */ /* 0x000fe200000000ff */
[----:B------:R2:W3:Y:S01]  /*21210*/  LDL.S16 R196, [R1+0xa8] ;  /* 0x0000a80001c47983 */ /* 0x0004e20000100600 */
[----:B------:R-:W-:Y:S01]  /*21220*/  ISETP.LE.U32.AND P6, PT, R41, UR30, PT ;  /* 0x0000001e29007c0c */ /* 0x000fe2000bfc3070 */
[----:B------:R-:W-:Y:S01]  /*21230*/  @!P4 HFMA2.BF16_V2 R143, -RZ.H0_H0, RZ.H0_H0, -R49.H0_H0 ;  /* 0x200000ffff8fc231 */ /* 0x000fe20000340931 */
[----:B------:R-:W-:Y:S01]  /*21240*/  PRMT R145, R155, 0x7610, R145 ;  /* 0x000076109b917816 */ /* 0x000fe20000000091 */
[----:B------:R2:W4:Y:S01]  /*21250*/  LDL.S16 R194, [R1+0x9c] ;  /* 0x00009c0001c27983 */ /* 0x0005220000100600 */
[----:B------:R-:W-:Y:S02]  /*21260*/  PRMT R41, R49, 0x7632, R41 ;  /* 0x0000763231297816 */ /* 0x000fe40000000029 */
[----:B------:R-:W-:Y:S01]  /*21270*/  @!P3 PRMT R43, R145, 0x5410, RZ ;  /* 0x00005410912bb816 */ /* 0x000fe200000000ff */
[----:B------:R-:W-:Y:S01]  /*21280*/  STG.E.U16 [R110.64+0x4e], R48 ;  /* 0x00004e306e007986 */ /* 0x000fe2000c10152c */
[----:B------:R-:W-:Y:S02]  /*21290*/  PRMT R140, R143, 0x7610, R140 ;  /* 0x000076108f8c7816 */ /* 0x000fe4000000008c */
[----:B------:R-:W-:Y:S01]  /*212a0*/  PRMT R89, R49, 0x5410, R41 ;  /* 0x0000541031597816 */ /* 0x000fe20000000029 */
[----:B------:R2:W-:Y:S01]  /*212b0*/  STG.E.U16 [R110.64+0x50], R43 ;  /* 0x0000502b6e007986 */ /* 0x0005e2000c10152c */
[----:B------:R-:W-:Y:S02]  /*212c0*/  @!P4 PRMT R49, R140, 0x5410, RZ ;  /* 0x000054108c31c816 */ /* 0x000fe400000000ff */
[----:B------:R2:W2:Y:S03]  /*212d0*/  MUFU.EX2 R140, R72 ;  /* 0x00000048008c7308 */ /* 0x0004a60000000800 */
[----:B------:R2:W-:Y:S04]  /*212e0*/  STG.E.U16 [R108.64+0x50], R49 ;  /* 0x000050316c007986 */ /* 0x0005e8000c10152c */
[----:B-1----:R1:W4:Y:S04]  /*212f0*/  LDL.S16 R197, [R1+0xa0] ;  /* 0x0000a00001c57983 */ /* 0x0023280000100600 */
[----:B------:R1:W-:Y:S01]  /*21300*/  @!P3 STL.S16 [R1+0xac], R155 ;  /* 0x0000ac9b0100b387 */ /* 0x0003e20000100600 */
[----:B------:R-:W-:Y:S03]  /*21310*/  ISETP.LE.U32.AND P3, PT, R141, UR30, PT ;  /* 0x0000001e8d007c0c */ /* 0x000fe6000bf63070 */
[----:B------:R1:W-:Y:S04]  /*21320*/  @!P4 STL.S16 [R1+0xa4], R143 ;  /* 0x0000a48f0100c387 */ /* 0x0003e80000100600 */
[----:B------:R3:W4:Y:S01]  /*21330*/  LDL.S16 R145, [R1+0x98] ;  /* 0x0000980001917983 */ /* 0x0007220000100600 */
[----:B--2---:R-:W-:Y:S01]  /*21340*/  PRMT R72, R73, 0x7632, R72 ;  /* 0x0000763249487816 */ /* 0x004fe20000000048 */
[----:B------:R2:W-:Y:S01]  /*21350*/  MUFU.EX2 R43, R78 ;  /* 0x0000004e002b7308 */ /* 0x0005e20000000800 */
[----:B------:R-:W-:Y:S01]  /*21360*/  F2FP.BF16.PACK_AB R49, R190, R82 ;  /* 0x00000052be31723e */ /* 0x000fe200000010ff */
[----:B-1----:R-:W-:Y:S01]  /*21370*/  IMAD.WIDE.U32 R154, R154, -0x2daee0ad, RZ ;  /* 0xd2511f539a9a7825 */ /* 0x002fe200078e00ff */
[----:B------:R1:W4:Y:S04]  /*21380*/  LDL.S16 R143, [R1+0x94] ;  /* 0x00009400018f7983 */ /* 0x0003280000100600 */
[----:B------:R-:W-:Y:S02]  /*21390*/  LOP3.LUT R87, R155, UR4, R136, 0x96, !PT ;  /* 0x000000049b577c12 */ /* 0x000fe4000f8e9688 */
[----:B------:R-:W-:Y:S02]  /*213a0*/  LOP3.LUT R75, R154, 0xff, RZ, 0xc0, !PT ;  /* 0x000000ff9a4b7812 */ /* 0x000fe400078ec0ff */
[C---:B------:R-:W-:Y:S02]  /*213b0*/  LOP3.LUT R88, R87.reuse, 0xff, RZ, 0xc0, !PT ;  /* 0x000000ff57587812 */ /* 0x040fe400078ec0ff */
[----:B------:R-:W-:Y:S02]  /*213c0*/  LOP3.LUT R71, R87, 0xffff, RZ, 0xc0, !PT ;  /* 0x0000ffff57477812 */ /* 0x000fe400078ec0ff */
[----:B------:R-:W-:Y:S02]  /*213d0*/  ISETP.LE.U32.AND P4, PT, R88, UR30, PT ;  /* 0x0000001e58007c0c */ /* 0x000fe4000bf83070 */
[----:B------:R-:W-:Y:S02]  /*213e0*/  SHF.R.U32.HI R71, RZ, 0x8, R71 ;  /* 0x00000008ff477819 */ /* 0x000fe40000011647 */
[----:B------:R-:W-:Y:S02]  /*213f0*/  SHF.R.U32.HI R62, RZ, 0x10, R87 ;  /* 0x00000010ff3e7819 */ /* 0x000fe40000011657 */
[----:B------:R-:W-:Y:S02]  /*21400*/  LOP3.LUT R71, R71, 0xffff, RZ, 0xc0, !PT ;  /* 0x0000ffff47477812 */ /* 0x000fe400078ec0ff */
[----:B------:R-:W-:Y:S02]  /*21410*/  LOP3.LUT R62, R62, 0xff, RZ, 0xc0, !PT ;  /* 0x000000ff3e3e7812 */ /* 0x000fe400078ec0ff */
[----:B--2---:R-:W-:Y:S02]  /*21420*/  PRMT R78, R56, 0x7632, R78 ;  /* 0x00007632384e7816 */ /* 0x004fe4000000004e */
[--C-:B------:R-:W-:Y:S02]  /*21430*/  SHF.R.U32.HI R55, RZ, 0x10, R154.reuse ;  /* 0x00000010ff377819 */ /* 0x100fe4000001169a */
[----:B------:R-:W-:Y:S02]  /*21440*/  SHF.R.U32.HI R52, RZ, 0x18, R154 ;  /* 0x00000018ff347819 */ /* 0x000fe4000001169a */
[----:B------:R-:W-:Y:S01]  /*21450*/  LOP3.LUT R55, R55, 0xff, RZ, 0xc0, !PT ;  /* 0x000000ff37377812 */ /* 0x000fe200078ec0ff */
[----:B---3--:R-:W-:Y:S02]  /*21460*/  @!P2 HFMA2.BF16_V2 R196, -RZ.H0_H0, RZ.H0_H0, -R42.H0_H0 ;  /* 0x200000ffffc4a231 */ /* 0x008fe4000034092a */
[----:B----4-:R-:W-:Y:S03]  /*21470*/  @!P1 HFMA2.BF16_V2 R194, -RZ.H0_H0, RZ.H0_H0, -R40.H0_H0 ;  /* 0x200000ffffc29231 */ /* 0x010fe60000340928 */
[----:B------:R-:W-:Y:S02]  /*21480*/  PRMT R153, R196, 0x7610, R153 ;  /* 0x00007610c4997816 */ /* 0x000fe40000000099 */
[----:B------:R-:W-:Y:S01]  /*21490*/  PRMT R147, R194, 0x7610, R147 ;  /* 0x00007610c2937816 */ /* 0x000fe20000000093 */
[----:B------:R-:W-:Y:S05]  /*214a0*/  @!P5 HFMA2.BF16_V2 R197, -RZ.H0_H0, RZ.H0_H0, -R41.H0_H0 ;  /* 0x200000ffffc5d231 */ /* 0x000fea0000340929 */
[----:B------:R-:W-:Y:S01]  /*214b0*/  PRMT R88, R197, 0x7610, R88 ;  /* 0x00007610c5587816 */ /* 0x000fe20000000058 */
[----:B------:R-:W-:Y:S03]  /*214c0*/  @!P5 STL.S16 [R1+0xa0], R197 ;  /* 0x0000a0c50100d387 */ /* 0x000fe60000100600 */
[----:B------:R-:W-:Y:S01]  /*214d0*/  @!P5 PRMT R41, R88, 0x5410, RZ ;  /* 0x000054105829d816 */ /* 0x000fe200000000ff */
[----:B------:R-:W-:Y:S01]  /*214e0*/  @!P2 STL.S16 [R1+0xa8], R196 ;  /* 0x0000a8c40100a387 */ /* 0x000fe20000100600 */
[----:B------:R-:W-:Y:S01]  /*214f0*/  PRMT R88, R42, 0x5410, R40 ;  /* 0x000054102a587816 */ /* 0x000fe20000000028 */
[----:B------:R-:W-:Y:S01]  /*21500*/  @!P3 HFMA2.BF16_V2 R145, -RZ.H0_H0, RZ.H0_H0, -R73.H0_H0 ;  /* 0x200000ffff91b231 */ /* 0x000fe20000340949 */
[----:B------:R-:W-:Y:S01]  /*21510*/  @!P2 PRMT R42, R153, 0x5410, RZ ;  /* 0x00005410992aa816 */ /* 0x000fe200000000ff */
[----:B------:R2:W-:Y:S01]  /*21520*/  @!P1 STL.S16 [R1+0x9c], R194 ;  /* 0x00009cc201009387 */ /* 0x0005e20000100600 */
[----:B------:R-:W-:Y:S02]  /*21530*/  @!P1 PRMT R40, R147, 0x5410, RZ ;  /* 0x0000541093289816 */ /* 0x000fe400000000ff */
[----:B------:R-:W-:Y:S01]  /*21540*/  ISETP.LE.U32.AND P5, PT, R71, UR30, PT ;  /* 0x0000001e47007c0c */ /* 0x000fe2000bfa3070 */
[----:B------:R1:W3:Y:S01]  /*21550*/  LDL.S16 R153, [R1+0x8c] ;  /* 0x00008c0001997983 */ /* 0x0002e20000100600 */
[----:B------:R-:W-:Y:S02]  /*21560*/  SHF.R.U32.HI R71, RZ, 0x18, R87 ;  /* 0x00000018ff477819 */ /* 0x000fe40000011657 */
[----:B------:R-:W-:Y:S01]  /*21570*/  PRMT R87, R73, 0x5410, R72 ;  /* 0x0000541049577816 */ /* 0x000fe20000000048 */
[----:B------:R-:W-:Y:S01]  /*21580*/  STG.E.U16 [R108.64+0x52], R41 ;  /* 0x000052296c007986 */ /* 0x000fe2000c10152c */
[----:B------:R-:W-:Y:S02]  /*21590*/  ISETP.LE.U32.AND P2, PT, R71, UR30, PT ;  /* 0x0000001e47007c0c */ /* 0x000fe4000bf43070 */
[----:B------:R-:W-:Y:S01]  /*215a0*/  LOP3.LUT R71, R150, 0xff, RZ, 0xc0, !PT ;  /* 0x000000ff96477812 */ /* 0x000fe200078ec0ff */
[----:B------:R-:W-:Y:S03]  /*215b0*/  STG.E.U16 [R172.64+0x60], R42 ;  /* 0x0000602aac007986 */ /* 0x000fe6000c10152c */
[----:B------:R-:W-:Y:S01]  /*215c0*/  ISETP.LE.U32.AND P1, PT, R71, UR30, PT ;  /* 0x0000001e47007c0c */ /* 0x000fe2000bf23070 */
[----:B------:R-:W-:Y:S01]  /*215d0*/  STG.E.U16 [R172.64+0x62], R40 ;  /* 0x00006228ac007986 */ /* 0x000fe2000c10152c */
[----:B------:R-:W-:Y:S01]  /*215e0*/  PRMT R71, R145, 0x7610, R71 ;  /* 0x0000761091477816 */ /* 0x000fe20000000047 */
[----:B------:R-:W-:Y:S03]  /*215f0*/  @!P6 HFMA2.BF16_V2 R143, -RZ.H0_H0, RZ.H0_H0, -R72.H0_H0 ;  /* 0x200000ffff8fe231 */ /* 0x000fe60000340948 */
[----:B------:R-:W-:Y:S01]  /*21600*/  @!P3 PRMT R73, R71, 0x5410, RZ ;  /* 0x000054104749b816 */ /* 0x000fe200000000ff */
[----:B------:R-:W-:Y:S01]  /*21610*/  FADD.FTZ R71, R116, R135 ;  /* 0x0000008774477221 */ /* 0x000fe20000010000 */
[C---:B------:R-:W-:Y:S01]  /*21620*/  F2FP.BF16.PACK_AB R116, R132.reuse, R116 ;  /* 0x000000748474723e */ /* 0x040fe200000010ff */
[----:B------:R4:W1:Y:S01]  /*21630*/  MUFU.EX2 R135, R114 ;  /* 0x0000007200877308 */ /* 0x0008620000000800 */
[----:B------:R-:W-:Y:S01]  /*21640*/  PRMT R137, R143, 0x7610, R137 ;  /* 0x000076108f897816 */ /* 0x000fe20000000089 */
[----:B--2---:R2:W2:Y:S01]  /*21650*/  LDL.S16 R194, [R1+0x90] ;  /* 0x0000900001c27983 */ /* 0x0044a20000100600 */
[----:B------:R-:W-:Y:S02]  /*21660*/  FADD.FTZ R132, R132, R71 ;  /* 0x0000004784847221 */ /* 0x000fe40000010000 */
[----:B------:R-:W-:Y:S01]  /*21670*/  @!P6 PRMT R72, R137, 0x5410, RZ ;  /* 0x000054108948e816 */ /* 0x000fe200000000ff */
[----:B------:R1:W-:Y:S01]  /*21680*/  @!P3 STL.S16 [R1+0x98], R145 ;  /* 0x000098910100b387 */ /* 0x0003e20000100600 */
[----:B------:R-:W-:Y:S02]  /*21690*/  ISETP.LE.U32.AND P3, PT, R62, UR30, PT ;  /* 0x0000001e3e007c0c */ /* 0x000fe4000bf63070 */
[----:B------:R-:W-:Y:S01]  /*216a0*/  SHF.R.U32.HI R62, RZ, 0x10, R150 ;  /* 0x00000010ff3e7819 */ /* 0x000fe20000011696 */
[----:B------:R2:W2:Y:S01]  /*216b0*/  LDL.S16 R147, [R1+0x7c] ;  /* 0x00007c0001937983 */ /* 0x0004a20000100600 */
[----:B------:R1:W1:Y:S02]  /*216c0*/  MUFU.EX2 R137, R84 ;  /* 0x0000005400897308 */ /* 0x0002640000000800 */
[----:B------:R-:W-:Y:S01]  /*216d0*/  LOP3.LUT R71, R62, 0xff, RZ, 0xc0, !PT ;  /* 0x000000ff3e477812 */ /* 0x000fe200078ec0ff */
[----:B------:R1:W-:Y:S01]  /*216e0*/  @!P6 STL.S16 [R1+0x94], R143 ;  /* 0x0000948f0100e387 */ /* 0x0003e20000100600 */
[----:B------:R-:W-:Y:S02]  /*216f0*/  LOP3.LUT R62, R150, 0xffff, RZ, 0xc0, !PT ;  /* 0x0000ffff963e7812 */ /* 0x000fe400078ec0ff */
[----:B------:R-:W-:Y:S01]  /*21700*/  ISETP.LE.U32.AND P6, PT, R71, UR30, PT ;  /* 0x0000001e47007c0c */ /* 0x000fe2000bfc3070 */
[----:B------:R1:W-:Y:S01]  /*21710*/  STG.E.U16 [R112.64+0x62], R72 ;  /* 0x0000624870007986 */ /* 0x0003e2000c10152c */
[----:B------:R-:W-:Y:S02]  /*21720*/  PRMT R71, R79, 0x7632, R71 ;  /* 0x000076324f477816 */ /* 0x000fe40000000047 */
[----:B------:R-:W-:Y:S01]  /*21730*/  SHF.R.U32.HI R62, RZ, 0x8, R62 ;  /* 0x00000008ff3e7819 */ /* 0x000fe2000001163e */
[----:B------:R1:W-:Y:S01]  /*21740*/  STG.E.U16 [R112.64+0x60], R73 ;  /* 0x0000604970007986 */ /* 0x0003e2000c10152c */
[C---:B----4-:R-:W-:Y:S01]  /*21750*/  F2FP.BF16.PACK_AB R114, R140.reuse, R139 ;  /* 0x0000008b8c72723e */ /* 0x050fe200000010ff */
[----:B------:R-:W-:Y:S01]  /*21760*/  FADD.FTZ R140, R140, R133 ;  /* 0x000000858c8c7221 */ /* 0x000fe20000010000 */
[----:B------:R-:W-:Y:S01]  /*21770*/  LOP3.LUT R62, R62, 0xffff, RZ, 0xc0, !PT ;  /* 0x0000ffff3e3e7812 */ /* 0x000fe200078ec0ff */
[----:B------:R4:W2:Y:S01]  /*21780*/  MUFU.EX2 R133, R83 ;  /* 0x0000005300857308 */ /* 0x0008a20000000800 */
[----:B-1----:R-:W-:Y:S02]  /*21790*/  FADD.FTZ R132, R135, R132 ;  /* 0x0000008487847221 */ /* 0x002fe40000010000 */
[----:B------:R-:W-:Y:S01]  /*217a0*/  FADD.FTZ R140, R193, R140 ;  /* 0x0000008cc18c7221 */ /* 0x000fe20000010000 */
[----:B------:R1:W4:Y:S01]  /*217b0*/  LDL.S16 R145, [R1+0x74] ;  /* 0x0000740001917983 */ /* 0x0003220000100600 */
[----:B------:R-:W-:Y:S03]  /*217c0*/  PRMT R84, R79, 0x5410, R71 ;  /* 0x000054104f547816 */ /* 0x000fe60000000047 */
[----:B------:R1:W4:Y:S02]  /*217d0*/  LDL.S16 R143, [R1+0x78] ;  /* 0x00007800018f7983 */ /* 0x0003240000100600 */
[----:B------:R-:W-:Y:S01]  /*217e0*/  MUFU.EX2 R72, R106 ;  /* 0x0000006a00487308 */ /* 0x000fe20000000800 */
[----:B------:R-:W-:Y:S01]  /*217f0*/  PRMT R73, R74, 0x7632, R73 ;  /* 0x000076324a497816 */ /* 0x000fe20000000049 */
[----:B---3--:R-:W-:Y:S05]  /*21800*/  @!P5 HFMA2.BF16_V2 R153, -RZ.H0_H0, RZ.H0_H0, -R71.H0_H0 ;  /* 0x200000ffff99d231 */ /* 0x008fea0000340947 */
[----:B------:R-:W-:Y:S04]  /*21810*/  PRMT R141, R153, 0x7610, R141 ;  /* 0x00007610998d7816 */ /* 0x000fe8000000008d */
[----:B------:R-:W-:Y:S05]  /*21820*/  @!P5 PRMT R71, R141, 0x5410, RZ ;  /* 0x000054108d47d816 */ /* 0x000fea00000000ff */
[----:B------:R3:W-:Y:S01]  /*21830*/  STG.E.U16 [R110.64+0x60], R71 ;  /* 0x000060476e007986 */ /* 0x0007e2000c10152c */
[----:B--2---:R-:W-:Y:S05]  /*21840*/  @!P4 HFMA2.BF16_V2 R194, -RZ.H0_H0, RZ.H0_H0, -R79.H0_H0 ;  /* 0x200000ffffc2c231 */ /* 0x004fea000034094f */
[----:B------:R-:W-:Y:S01]  /*21850*/  PRMT R152, R194, 0x7610, R152 ;  /* 0x00007610c2987816 */ /* 0x000fe20000000098 */
[----:B------:R-:W-:Y:S01]  /*21860*/  @!P4 STL.S16 [R1+0x90], R194 ;  /* 0x000090c20100c387 */ /* 0x000fe20000100600 */
[----:B------:R-:W-:Y:S02]  /*21870*/  @!P3 HFMA2.BF16_V2 R147, -RZ.H0_H0, RZ.H0_H0, -R76.H0_H0 ;  /* 0x200000ffff93b231 */ /* 0x000fe4000034094c */
[----:B------:R-:W-:Y:S01]  /*21880*/  @!P4 PRMT R79, R152, 0x5410, RZ ;  /* 0x00005410984fc816 */ /* 0x000fe200000000ff */
[----:B------:R-:W-:Y:S01]  /*21890*/  @!P5 STL.S16 [R1+0x8c], R153 ;  /* 0x00008c990100d387 */ /* 0x000fe20000100600 */
[----:B------:R-:W-:Y:S02]  /*218a0*/  ISETP.LE.U32.AND P4, PT, R62, UR30, PT ;  /* 0x0000001e3e007c0c */ /* 0x000fe4000bf83070 */
[----:B------:R-:W-:Y:S01]  /*218b0*/  SHF.R.U32.HI R62, RZ, 0x18, R150 ;  /* 0x00000018ff3e7819 */ /* 0x000fe20000011696 */
[----:B------:R1:W2:Y:S01]  /*218c0*/  LDL.S16 R141, [R1+0x6c] ;  /* 0x00006c00018d7983 */ /* 0x0002a20000100600 */
[----:B------:R-:W-:Y:S02]  /*218d0*/  PRMT R146, R147, 0x7610, R146 ;  /* 0x0000761093927816 */ /* 0x000fe40000000092 */
[----:B------:R-:W-:Y:S01]  /*218e0*/  ISETP.LE.U32.AND P5, PT, R62, UR30, PT ;  /* 0x0000001e3e007c0c */ /* 0x000fe2000bfa3070 */
[----:B------:R-:W-:Y:S01]  /*218f0*/  @!P3 STL.S16 [R1+0x7c], R147 ;  /* 0x00007c930100b387 */ /* 0x000fe20000100600 */
[----:B------:R-:W-:Y:S02]  /*21900*/  PRMT R62, R76, 0x7632, R62 ;  /* 0x000076324c3e7816 */ /* 0x000fe4000000003e */
[----:B---3--:R-:W-:Y:S01]  /*21910*/  PRMT R71, R60, 0x7632, R71 ;  /* 0x000076323c477816 */ /* 0x008fe20000000047 */
[----:B------:R-:W-:Y:S01]  /*21920*/  STG.E.U16 [R110.64+0x5e], R79 ;  /* 0x00005e4f6e007986 */ /* 0x000fe2000c10152c */
[----:B----4-:R-:W-:Y:S02]  /*21930*/  PRMT R83, R76, 0x5410, R62 ;  /* 0x000054104c537816 */ /* 0x010fe4000000003e */
[----:B------:R-:W-:Y:S02]  /*21940*/  @!P3 PRMT R76, R146, 0x5410, RZ ;  /* 0x00005410924cb816 */ /* 0x000fe400000000ff */
[----:B------:R-:W-:Y:S02]  /*21950*/  ISETP.LE.U32.AND P3, PT, R75, UR30, PT ;  /* 0x0000001e4b007c0c */ /* 0x000fe4000bf63070 */
[----:B------:R-:W-:Y:S01]  /*21960*/  LOP3.LUT R75, R154, 0xffff, RZ, 0xc0, !PT ;  /* 0x0000ffff9a4b7812 */ /* 0x000fe200078ec0ff */
[----:B------:R-:W-:Y:S01]  /*21970*/  @!P2 HFMA2.BF16_V2 R145, -RZ.H0_H0, RZ.H0_H0, -R62.H0_H0 ;  /* 0x200000ffff91a231 */ /* 0x000fe2000034093e */
[----:B------:R-:W-:Y:S02]  /*21980*/  STG.E.U16 [R108.64+0x60], R76 ;  /* 0x0000604c6c007986 */ /* 0x000fe4000c10152c */
[----:B------:R-:W-:Y:S02]  /*21990*/  SHF.R.U32.HI R75, RZ, 0x8, R75 ;  /* 0x00000008ff4b7819 */ /* 0x000fe4000001164b */
[----:B------:R-:W-:Y:S01]  /*219a0*/  PRMT R144, R145, 0x7610, R144 ;  /* 0x0000761091907816 */ /* 0x000fe20000000090 */
[----:B------:R3:W-:Y:S01]  /*219b0*/  @!P2 STL.S16 [R1+0x74], R145 ;  /* 0x000074910100a387 */ /* 0x0007e20000100600 */
[----:B------:R-:W-:Y:S01]  /*219c0*/  LOP3.LUT R75, R75, 0xffff, RZ, 0xc0, !PT ;  /* 0x0000ffff4b4b7812 */ /* 0x000fe200078ec0ff */
[----:B------:R-:W-:Y:S01]  /*219d0*/  @!P1 HFMA2.BF16_V2 R143, -RZ.H0_H0, RZ.H0_H0, -R64.H0_H0 ;  /* 0x200000ffff8f9231 */ /* 0x000fe20000340940 */
[----:B------:R-:W-:Y:S02]  /*219e0*/  @!P2 PRMT R62, R144, 0x5410, RZ ;  /* 0x00005410903ea816 */ /* 0x000fe400000000ff */
[----:B------:R-:W-:Y:S02]  /*219f0*/  ISETP.LE.U32.AND P2, PT, R75, UR30, PT ;  /* 0x0000001e4b007c0c */ /* 0x000fe4000bf43070 */
[C---:B------:R-:W-:Y:S01]  /*21a00*/  PRMT R75, R64.reuse, 0x7632, R75 ;  /* 0x00007632404b7816 */ /* 0x040fe2000000004b */
[----:B------:R4:W-:Y:S01]  /*21a10*/  @!P1 STL.S16 [R1+0x78], R143 ;  /* 0x0000788f01009387 */ /* 0x0009e20000100600 */
[----:B------:R-:W-:Y:S02]  /*21a20*/  PRMT R142, R143, 0x7610, R142 ;  /* 0x000076108f8e7816 */ /* 0x000fe4000000008e */
[----:B------:R-:W-:Y:S01]  /*21a30*/  PRMT R86, R64, 0x5410, R75 ;  /* 0x0000541040567816 */ /* 0x000fe2000000004b */
[----:B------:R1:W-:Y:S01]  /*21a40*/  STG.E.U16 [R108.64+0x62], R62 ;  /* 0x0000623e6c007986 */ /* 0x0003e2000c10152c */
[----:B------:R-:W-:Y:S02]  /*21a50*/  @!P1 PRMT R64, R142, 0x5410, RZ ;  /* 0x000054108e409816 */ /* 0x000fe400000000ff */
[----:B------:R-:W-:Y:S02]  /*21a60*/  ISETP.LE.U32.AND P1, PT, R55, UR30, PT ;  /* 0x0000001e37007c0c */ /* 0x000fe4000bf23070 */
[----:B------:R-:W-:Y:S01]  /*21a70*/  F2FP.BF16.PACK_AB R55, R137, R85 ;  /* 0x000000558937723e */ /* 0x000fe200000010ff */
[----:B------:R-:W-:Y:S01]  /*21a80*/  FADD.FTZ R85, R133, R132 ;  /* 0x0000008485557221 */ /* 0x000fe20000010000 */
[----:B------:R-:W-:Y:S01]  /*21a90*/  LOP3.LUT R144, R211, UR31, RZ, 0x3c, !PT ;  /* 0x0000001fd3907c12 */ /* 0x000fe2000f8e3cff */
[----:B------:R1:W1:Y:S01]  /*21aa0*/  MUFU.EX2 R132, R81 ;  /* 0x0000005100847308 */ /* 0x0002620000000800 */
[----:B------:R-:W-:Y:S01]  /*21ab0*/  FADD.FTZ R137, R137, R191 ;  /* 0x000000bf89897221 */ /* 0x000fe20000010000 */
[----:B------:R-:W-:Y:S01]  /*21ac0*/  STG.E.U16 [R172.64+0x70], R64 ;  /* 0x00007040ac007986 */ /* 0x000fe2000c10152c */
[----:B------:R-:W-:Y:S01]  /*21ad0*/  FADD.FTZ R85, R82, R85 ;  /* 0x0000005552557221 */ /* 0x000fe20000010000 */
[----:B------:R-:W-:Y:S01]  /*21ae0*/  UIADD3 UR31, UR32, 0x3, URZ ;  /* 0x00000003201f7890 */ /* 0x000fe2000fffe03f */
[----:B---3--:R-:W-:Y:S03]  /*21af0*/  IMAD.WIDE.U32 R144, R144, -0x326172a9, RZ ;  /* 0xcd9e8d5790907825 */ /* 0x008fe600078e00ff */
[----:B------:R-:W-:Y:S02]  /*21b00*/  ULOP3.LUT UR31, UR31, UR29, URZ, 0x3c, !UPT ;  /* 0x0000001d1f1f7292 */ /* 0x000fe4000f8e3c3f */
[----:B------:R-:W-:Y:S05]  /*21b10*/  LOP3.LUT R51, R145, UR20, R208, 0x96, !PT ;  /* 0x0000001491337c12 */ /* 0x000fea000f8e96d0 */
[----:B----4-:R-:W-:Y:S01]  /*21b20*/  IMAD.WIDE.U32 R142, R51, -0x2daee0ad, RZ ;  /* 0xd2511f53338e7825 */ /* 0x010fe200078e00ff */
[----:B------:R-:W-:Y:S02]  /*21b30*/  F2FP.BF16.PACK_AB R51, R121, R195 ;  /* 0x000000c37933723e */ /* 0x000fe400000010ff */
[----:B-1----:R-:W-:Y:S02]  /*21b40*/  PRMT R62, R70, 0x7632, R62 ;  /* 0x00007632463e7816 */ /* 0x002fe4000000003e */
[--C-:B------:R-:W-:Y:S01]  /*21b50*/  LOP3.LUT R81, R127, UR18, R144.reuse, 0x96, !PT ;  /* 0x000000127f517c12 */ /* 0x100fe2000f8e9690 */
[----:B------:R-:W-:Y:S01]  /*21b60*/  FADD.FTZ R137, R132, R137 ;  /* 0x0000008984897221 */ /* 0x000fe20000010000 */
[----:B------:R-:W-:Y:S01]  /*21b70*/  LOP3.LUT R144, R149, UR18, R144, 0x96, !PT ;  /* 0x0000001295907c12 */ /* 0x000fe2000f8e9690 */
[----:B--2---:R-:W-:Y:S05]  /*21b80*/  @!P4 HFMA2.BF16_V2 R141, -RZ.H0_H0, RZ.H0_H0, -R75.H0_H0 ;  /* 0x200000ffff8dc231 */ /* 0x004fea000034094b */
[----:B------:R-:W-:Y:S01]  /*21b90*/  PRMT R139, R141, 0x7610, R139 ;  /* 0x000076108d8b7816 */ /* 0x000fe2000000008b */
[----:B------:R1:W-:Y:S03]  /*21ba0*/  @!P4 STL.S16 [R1+0x6c], R141 ;  /* 0x00006c8d0100c387 */ /* 0x0003e60000100600 */
[----:B------:R-:W-:Y:S01]  /*21bb0*/  @!P4 PRMT R75, R139, 0x5410, RZ ;  /* 0x000054108b4bc816 */ /* 0x000fe200000000ff */
[----:B------:R2:W3:Y:S01]  /*21bc0*/  LDL.S16 R197, [R1+0x88] ;  /* 0x0000880001c57983 */ /* 0x0004e20000100600 */
[----:B------:R-:W-:Y:S02]  /*21bd0*/  ISETP.LE.U32.AND P4, PT, R52, UR30, PT ;  /* 0x0000001e34007c0c */ /* 0x000fe4000bf83070 */
[----:B------:R-:W-:Y:S01]  /*21be0*/  F2FP.BF16.PACK_AB R52, R133, R135 ;  /* 0x000000878534723e */ /* 0x000fe200000010ff */
[----:B------:R2:W4:Y:S01]  /*21bf0*/  LDL.S16 R196, [R1+0x84] ;  /* 0x0000840001c47983 */ /* 0x0005220000100600 */
[----:B------:R-:W-:Y:S02]  /*21c00*/  FADD.FTZ R133, R195, R67 ;  /* 0x00000043c3857221 */ /* 0x000fe40000010000 */
[----:B------:R-:W-:Y:S01]  /*21c10*/  FADD.FTZ R67, R138, R140 ;  /* 0x0000008c8a437221 */ /* 0x000fe20000010000 */
[----:B------:R2:W2:Y:S01]  /*21c20*/  LDL.S16 R194, [R1+0x70] ;  /* 0x0000700001c27983 */ /* 0x0004a20000100600 */
[----:B------:R1:W1:Y:S01]  /*21c30*/  MUFU.EX2 R138, R80 ;  /* 0x00000050008a7308 */ /* 0x0002620000000800 */
[----:B------:R-:W-:Y:S02]  /*21c40*/  FADD.FTZ R133, R121, R133 ;  /* 0x0000008579857221 */ /* 0x000fe40000010000 */
[----:B------:R2:W2:Y:S04]  /*21c50*/  LDL.S16 R139, [R1+0x68] ;  /* 0x00006800018b7983 */ /* 0x0004a80000100600 */
[----:B------:R-:W-:Y:S01]  /*21c60*/  STG.E.U16 [R172.64+0x72], R75 ;  /* 0x0000724bac007986 */ /* 0x000fe2000c10152c */
[----:B-1----:R-:W-:Y:S01]  /*21c70*/  IMAD.WIDE.U32 R140, R81, -0x2daee0ad, RZ ;  /* 0xd2511f53518c7825 */ /* 0x002fe200078e00ff */
[----:B------:R-:W-:Y:S04]  /*21c80*/  LOP3.LUT R81, R143, UR17, R170, 0x96, !PT ;  /* 0x000000118f517c12 */ /* 0x000fe8000f8e96aa */
[----:B------:R-:W-:Y:S01]  /*21c90*/  LOP3.LUT R80, R141, UR15, R142, 0x96, !PT ;  /* 0x0000000f8d507c12 */ /* 0x000fe2000f8e968e */
[----:B------:R-:W-:Y:S02]  /*21ca0*/  IMAD.WIDE.U32 R142, R81, -0x326172a9, RZ ;  /* 0xcd9e8d57518e7825 */ /* 0x000fe400078e00ff */
[----:B------:R1:W-:Y:S02]  /*21cb0*/  MUFU.EX2 R81, R105 ;  /* 0x0000006900517308 */ /* 0x0003e40000000800 */
[----:B------:R-:W-:Y:S01]  /*21cc0*/  IMAD.WIDE.U32 R146, R80, -0x326172a9, RZ ;  /* 0xcd9e8d5750927825 */ /* 0x000fe200078e00ff */
[----:B------:R-:W-:Y:S05]  /*21cd0*/  LOP3.LUT R48, R143, UR16, R126, 0x96, !PT ;  /* 0x000000108f307c12 */ /* 0x000fea000f8e967e */
[----:B------:R-:W-:Y:S01]  /*21ce0*/  IMAD.WIDE.U32 R152, R48, -0x2daee0ad, RZ ;  /* 0xd2511f5330987825 */ /* 0x000fe200078e00ff */
[C---:B------:R-:W-:Y:S01]  /*21cf0*/  F2FP.BF16.PACK_AB R48, R138.reuse, R132 ;  /* 0x000000848a30723e */ /* 0x040fe200000010ff */
[----:B------:R1:W1:Y:S02]  /*21d00*/  MUFU.EX2 R80, R120 ;  /* 0x0000007800507308 */ /* 0x0002640000000800 */
[----:B------:R-:W-:Y:S01]  /*21d10*/  FADD.FTZ R132, R138, R137 ;  /* 0x000000898a847221 */ /* 0x000fe20000010000 */
[----:B------:R-:W-:Y:S03]  /*21d20*/  LOP3.LUT R140, R153, UR13, R140, 0x96, !PT ;  /* 0x0000000d998c7c12 */ /* 0x000fe6000f8e968c */
[----:B------:R-:W-:Y:S02]  /*21d30*/  FADD.FTZ R132, R128, R132 ;  /* 0x0000008480847221 */ /* 0x000fe40000010000 */
[----:B------:R-:W-:Y:S04]  /*21d40*/  IMAD.WIDE.U32 R140, R140, -0x326172a9, RZ ;  /* 0xcd9e8d578c8c7825 */ /* 0x000fe800078e00ff */
[----:B-1----:R-:W-:Y:S01]  /*21d50*/  FADD.FTZ R105, R190, R85 ;  /* 0x00000055be697221 */ /* 0x002fe20000010000 */
[----:B------:R-:W-:Y:S03]  /*21d60*/  PRMT R85, R56, 0x5410, R78 ;  /* 0x0000541038557816 */ /* 0x000fe6000000004e */
[----:B------:R-:W-:Y:S04]  /*21d70*/  FADD.FTZ R105, R130, R105 ;  /* 0x0000006982697221 */ /* 0x000fe80000010000 */
[----:B------:R-:W-:Y:S01]  /*21d80*/  FADD.FTZ R195, R131, R105 ;  /* 0x0000006983c37221 */ /* 0x000fe20000010000 */
[----:B------:R-:W-:Y:S01]  /*21d90*/  LOP3.LUT R120, R147, UR14, R142, 0x96, !PT ;  /* 0x0000000e93787c12 */ /* 0x000fe2000f8e968e */
[----:B------:R-:W-:Y:S04]  /*21da0*/  FADD.FTZ R82, R80, R67 ;  /* 0x0000004350527221 */ /* 0x000fe80000010000 */
[----:B------:R-:W-:Y:S05]  /*21db0*/  IMAD.WIDE.U32 R120, R120, -0x2daee0ad, RZ ;  /* 0xd2511f5378787825 */ /* 0x000fea00078e00ff */
[----:B------:R-:W-:Y:S02]  /*21dc0*/  LOP3.LUT R142, R121, UR11, R152, 0x96, !PT ;  /* 0x0000000b798e7c12 */ /* 0x000fe4000f8e9698 */
[----:B------:R-:W-:Y:S03]  /*21dd0*/  LOP3.LUT R121, R141, UR12, R146, 0x96, !PT ;  /* 0x0000000c8d797c12 */ /* 0x000fe6000f8e9692 */
[----:B------:R-:W-:Y:S05]  /*21de0*/  IMAD.WIDE.U32 R142, R142, -0x326172a9, RZ ;  /* 0xcd9e8d578e8e7825 */ /* 0x000fea00078e00ff */
[----:B------:R-:W-:Y:S02]  /*21df0*/  LOP3.LUT R135, R143, UR5, R140, 0x96, !PT ;  /* 0x000000058f877c12 */ /* 0x000fe4000f8e968c */
[----:B------:R-:W-:Y:S02]  /*21e00*/  LOP3.LUT R79, R142, 0xff, RZ, 0xc0, !PT ;  /* 0x000000ff8e4f7812 */ /* 0x000fe400078ec0ff */
[----:B------:R-:W-:Y:S01]  /*21e10*/  LOP3.LUT R41, R135, 0xff, RZ, 0xc0, !PT ;  /* 0x000000ff87297812 */ /* 0x000fe200078ec0ff */
[----:B---3--:R-:W-:Y:S02]  /*21e20*/  @!P6 HFMA2.BF16_V2 R197, -RZ.H0_H0, RZ.H0_H0, -R56.H0_H0 ;  /* 0x200000ffffc5e231 */ /* 0x008fe40000340938 */
[----:B----4-:R-:W-:Y:S03]  /*21e30*/  @!P5 HFMA2.BF16_V2 R196, -RZ.H0_H0, RZ.H0_H0, -R78.H0_H0 ;  /* 0x200000ffffc4d231 */ /* 0x010fe6000034094e */
[----:B------:R-:W-:Y:S01]  /*21e40*/  PRMT R152, R197, 0x7610, R152 ;  /* 0x00007610c5987816 */ /* 0x000fe20000000098 */
[----:B------:R-:W-:Y:S01]  /*21e50*/  @!P6 STL.S16 [R1+0x88], R197 ;  /* 0x000088c50100e387 */ /* 0x000fe20000100600 */
[----:B--2---:R-:W-:Y:S02]  /*21e60*/  @!P3 HFMA2.BF16_V2 R194, -RZ.H0_H0, RZ.H0_H0, -R77.H0_H0 ;  /* 0x200000ffffc2b231 */ /* 0x004fe4000034094d */
[----:B------:R-:W-:Y:S01]  /*21e70*/  @!P6 PRMT R56, R152, 0x5410, RZ ;  /* 0x000054109838e816 */ /* 0x000fe200000000ff */
[----:B------:R-:W-:Y:S01]  /*21e80*/  @!P5 STL.S16 [R1+0x84], R196 ;  /* 0x000084c40100d387 */ /* 0x000fe20000100600 */
[----:B------:R-:W-:Y:S02]  /*21e90*/  ISETP.LE.U32.AND P6, PT, R41, UR30, PT ;  /* 0x0000001e29007c0c */ /* 0x000fe4000bfc3070 */
[----:B------:R-:W-:Y:S01]  /*21ea0*/  LOP3.LUT R41, R135, 0xffff, RZ, 0xc0, !PT ;  /* 0x0000ffff87297812 */ /* 0x000fe200078ec0ff */
[----:B------:R1:W-:Y:S01]  /*21eb0*/  @!P3 STL.S16 [R1+0x70], R194 ;  /* 0x000070c20100b387 */ /* 0x0003e20000100600 */
[----:B------:R-:W-:Y:S02]  /*21ec0*/  PRMT R147, R196, 0x7610, R147 ;  /* 0x00007610c4937816 */ /* 0x000fe40000000093 */
[----:B------:R-:W-:Y:S01]  /*21ed0*/  SHF.R.U32.HI R67, RZ, 0x8, R41 ;  /* 0x00000008ff437819 */ /* 0x000fe20000011629 */
[----:B------:R2:W3:Y:S01]  /*21ee0*/  LDL.S16 R193, [R1+0x80] ;  /* 0x0000800001c17983 */ /* 0x0004e20000100600 */
[----:B------:R-:W-:Y:S02]  /*21ef0*/  @!P5 PRMT R78, R147, 0x5410, RZ ;  /* 0x00005410934ed816 */ /* 0x000fe400000000ff */
[----:B------:R-:W-:Y:S01]  /*21f00*/  LOP3.LUT R67, R67, 0xffff, RZ, 0xc0, !PT ;  /* 0x0000ffff43437812 */ /* 0x000fe200078ec0ff */
[----:B------:R4:W-:Y:S01]  /*21f10*/  STG.E.U16 [R112.64+0x70], R56 ;  /* 0x0000703870007986 */ /* 0x0009e2000c10152c */
[C---:B------:R-:W-:Y:S01]  /*21f20*/  F2FP.BF16.PACK_AB R41, R81.reuse, R80 ;  /* 0x000000505129723e */ /* 0x040fe200000010ff */
[----:B------:R-:W-:Y:S01]  /*21f30*/  FADD.FTZ R81, R81, R82 ;  /* 0x0000005251517221 */ /* 0x000fe20000010000 */
[----:B------:R-:W-:Y:S01]  /*21f40*/  ISETP.LE.U32.AND P5, PT, R67, UR30, PT ;  /* 0x0000001e43007c0c */ /* 0x000fe2000bfa3070 */
[----:B------:R2:W-:Y:S01]  /*21f50*/  STG.E.U16 [R112.64+0x72], R78 ;  /* 0x0000724e70007986 */ /* 0x0005e2000c10152c */
[----:B------:R-:W-:Y:S01]  /*21f60*/  PRMT R67, R77, 0x7632, R67 ;  /* 0x000076324d437816 */ /* 0x000fe20000000043 */
[----:B------:R-:W-:Y:S01]  /*21f70*/  FADD.FTZ R80, R43, R133 ;  /* 0x000000852b507221 */ /* 0x000fe20000010000 */
[----:B------:R-:W-:Y:S02]  /*21f80*/  PRMT R138, R194, 0x7610, R138 ;  /* 0x00007610c28a7816 */ /* 0x000fe4000000008a */
[----:B------:R-:W-:Y:S01]  /*21f90*/  SHF.R.U32.HI R133, RZ, 0x18, R135 ;  /* 0x00000018ff857819 */ /* 0x000fe20000011687 */
[----:B------:R-:W-:Y:S01]  /*21fa0*/  @!P2 HFMA2.BF16_V2 R139, -RZ.H0_H0, RZ.H0_H0, -R67.H0_H0 ;  /* 0x200000ffff8ba231 */ /* 0x000fe20000340943 */
[----:B------:R-:W-:Y:S01]  /*21fb0*/  PRMT R82, R77, 0x5410, R67 ;  /* 0x000054104d527816 */ /* 0x000fe20000000043 */
[----:B------:R-:W-:Y:S01]  /*21fc0*/  FADD.FTZ R80, R123, R80 ;  /* 0x000000507b507221 */ /* 0x000fe20000010000 */
[----:B------:R-:W-:Y:S02]  /*21fd0*/  @!P3 PRMT R77, R138, 0x5410, RZ ;  /* 0x000054108a4db816 */ /* 0x000fe400000000ff */
[----:B------:R-:W-:Y:S01]  /*21fe0*/  ISETP.LE.U32.AND P3, PT, R133, UR30, PT ;  /* 0x0000001e85007c0c */ /* 0x000fe2000bf63070 */
[----:B------:R2:W-:Y:S01]  /*21ff0*/  @!P2 STL.S16 [R1+0x68], R139 ;  /* 0x0000688b0100a387 */ /* 0x0005e20000100600 */
[----:B------:R-:W-:Y:S02]  /*22000*/  SHF.R.U32.HI R133, RZ, 0x10, R135 ;  /* 0x00000010ff857819 */ /* 0x000fe40000011687 */
[----:B------:R-:W-:Y:S01]  /*22010*/  PRMT R146, R139, 0x7610, R146 ;  /* 0x000076108b927816 */ /* 0x000fe20000000092 */
[----:B-1----:R1:W3:Y:S01]  /*22020*/  LDL.S16 R194, [R1+0x60] ;  /* 0x0000600001c27983 */ /* 0x0022e20000100600 */
[----:B------:R-:W-:Y:S02]  /*22030*/  LOP3.LUT R133, R133, 0xff, RZ, 0xc0, !PT ;  /* 0x000000ff85857812 */ /* 0x000fe400078ec0ff */
[----:B------:R-:W-:Y:S01]  /*22040*/  @!P2 PRMT R67, R146, 0x5410, RZ ;  /* 0x000054109243a816 */ /* 0x000fe200000000ff */
[----:B------:R1:W3:Y:S01]  /*22050*/  LDL.S16 R191, [R1+0x64] ;  /* 0x0000640001bf7983 */ /* 0x0002e20000100600 */
[----:B------:R-:W-:Y:S01]  /*22060*/  ISETP.LE.U32.AND P2, PT, R133, UR30, PT ;  /* 0x0000001e85007c0c */ /* 0x000fe2000bf43070 */
[----:B------:R-:W-:Y:S01]  /*22070*/  IMAD.WIDE.U32 R146, R144, -0x2daee0ad, RZ ;  /* 0xd2511f5390927825 */ /* 0x000fe200078e00ff */
[----:B------:R-:W-:Y:S01]  /*22080*/  F2FP.BF16.PACK_AB R43, R123, R43 ;  /* 0x0000002b7b2b723e */ /* 0x000fe200000010ff */
[----:B------:R1:W-:Y:S01]  /*22090*/  STG.E.U16 [R110.64+0x70], R67 ;  /* 0x000070436e007986 */ /* 0x0003e2000c10152c */
[----:B------:R-:W-:Y:S01]  /*220a0*/  LOP3.LUT R123, R145, UR20, R162, 0x96, !PT ;  /* 0x00000014917b7c12 */ /* 0x000fe2000f8e96a2 */
[----:B------:R-:W1:Y:S01]  /*220b0*/  MUFU.EX2 R133, R124 ;  /* 0x0000007c00857308 */ /* 0x000e620000000800 */
[C---:B----4-:R-:W-:Y:S01]  /*220c0*/  PRMT R56, R68.reuse, 0x7632, R56 ;  /* 0x0000763244387816 */ /* 0x050fe20000000038 */
[----:B------:R4:W-:Y:S03]  /*220d0*/  STG.E.U16 [R110.64+0x6e], R77 ;  /* 0x00006e4d6e007986 */ /* 0x0009e6000c10152c */
[----:B--2---:R-:W-:Y:S05]  /*220e0*/  PRMT R78, R68, 0x5410, R56 ;  /* 0x00005410444e7816 */ /* 0x004fea0000000038 */
[----:B------:R2:W2:Y:S01]  /*220f0*/  MUFU.EX2 R124, R122 ;  /* 0x0000007a007c7308 */ /* 0x0004a20000000800 */
[----:B------:R-:W-:Y:S05]  /*22100*/  IMAD.WIDE.U32 R138, R123, -0x2daee0ad, RZ ;  /* 0xd2511f537b8a7825 */ /* 0x000fea00078e00ff */
[----:B------:R-:W-:Y:S02]  /*22110*/  LOP3.LUT R123, R139, UR17, R160, 0x96, !PT ;  /* 0x000000118b7b7c12 */ /* 0x000fe4000f8e96a0 */
[----:B------:R-:W-:Y:S03]  /*22120*/  LOP3.LUT R42, R147, UR15, R138, 0x96, !PT ;  /* 0x0000000f932a7c12 */ /* 0x000fe6000f8e968a */
[----:B------:R-:W-:Y:S01]  /*22130*/  IMAD.WIDE.U32 R144, R123, -0x326172a9, RZ ;  /* 0xcd9e8d577b907825 */ /* 0x000fe200078e00ff */
[----:B-1----:R-:W-:Y:S03]  /*22140*/  F2FP.BF16.PACK_AB R106, R125, R133 ;  /* 0x000000857d6a723e */ /* 0x002fe600000010ff */
[----:B------:R-:W-:Y:S01]  /*22150*/  IMAD.WIDE.U32 R138, R42, -0x326172a9, RZ ;  /* 0xcd9e8d572a8a7825 */ /* 0x000fe200078e00ff */
[----:B------:R-:W-:Y:S02]  /*22160*/  LOP3.LUT R40, R145, UR16, R148, 0x96, !PT ;  /* 0x0000001091287c12 */ /* 0x000fe4000f8e9694 */
[----:B------:R-:W-:Y:S01]  /*22170*/  F2FP.BF16.PACK_AB R42, R129, R128 ;  /* 0x00000080812a723e */ /* 0x000fe200000010ff */
[----:B------:R-:W-:Y:S01]  /*22180*/  FADD.FTZ R81, R133, R81 ;  /* 0x0000005185517221 */ /* 0x000fe20000010000 */
[----:B------:R-:W-:Y:S01]  /*22190*/  LOP3.LUT R123, R139, UR14, R144, 0x96, !PT ;  /* 0x0000000e8b7b7c12 */ /* 0x000fe2000f8e9690 */
[----:B------:R-:W-:Y:S01]  /*221a0*/  IMAD.WIDE.U32 R152, R40, -0x2daee0ad, RZ ;  /* 0xd2511f5328987825 */ /* 0x000fe200078e00ff */
[----:B------:R-:W-:Y:S02]  /*221b0*/  F2FP.BF16.PACK_AB R40, R131, R130 ;  /* 0x000000828328723e */ /* 0x000fe400000010ff */
[C---:B------:R-:W-:Y:S01]  /*221c0*/  PRMT R67, R58.reuse, 0x7632, R67 ;  /* 0x000076323a437816 */ /* 0x040fe20000000043 */
[----:B--2---:R-:W-:Y:S01]  /*221d0*/  IMAD.WIDE.U32 R122, R123, -0x2daee0ad, RZ ;  /* 0xd2511f537b7a7825 */ /* 0x004fe200078e00ff */
[----:B------:R-:W-:Y:S02]  /*221e0*/  LOP3.LUT R146, R153, UR13, R146, 0x96, !PT ;  /* 0x0000000d99927c12 */ /* 0x000fe4000f8e9692 */
[----:B----4-:R-:W-:Y:S01]  /*221f0*/  PRMT R77, R58, 0x5410, R67 ;  /* 0x000054103a4d7816 */ /* 0x010fe20000000043 */
[----:B------:R-:W-:Y:S01]  /*22200*/  FADD.FTZ R125, R125, R81 ;  /* 0x000000517d7d7221 */ /* 0x000fe20000010000 */
[----:B------:R-:W-:Y:S01]  /*22210*/  LOP3.LUT R144, R123, UR11, R152, 0x96, !PT ;  /* 0x0000000b7b907c12 */ /* 0x000fe2000f8e9698 */
[----:B------:R-:W-:Y:S01]  /*22220*/  FADD.FTZ R123, R129, R132 ;  /* 0x00000084817b7221 */ /* 0x000fe20000010000 */
[----:B------:R-:W-:Y:S01]  /*22230*/  PRMT R81, R74, 0x5410, R73 ;  /* 0x000054104a517816 */ /* 0x000fe20000000049 */
[----:B------:R-:W-:Y:S04]  /*22240*/  IMAD.WIDE.U32 R146, R146, -0x326172a9, RZ ;  /* 0xcd9e8d5792927825 */ /* 0x000fe800078e00ff */
[----:B------:R-:W-:Y:S01]  /*22250*/  IMAD.WIDE.U32 R144, R144, -0x326172a9, RZ ;  /* 0xcd9e8d5790907825 */ /* 0x000fe200078e00ff */
[----:B------:R-:W-:Y:S01]  /*22260*/  LOP3.LUT R138, R147, UR12, R138, 0x96, !PT ;  /* 0x0000000c938a7c12 */ /* 0x000fe2000f8e968a */
[----:B---3--:R-:W-:Y:S05]  /*22270*/  @!P1 HFMA2.BF16_V2 R193, -RZ.H0_H0, RZ.H0_H0, -R74.H0_H0 ;  /* 0x200000ffffc19231 */ /* 0x008fea000034094a */
[----:B------:R-:W-:Y:S01]  /*22280*/  PRMT R192, R193, 0x7610, R192 ;  /* 0x00007610c1c07816 */ /* 0x000fe200000000c0 */
[----:B------:R1:W-:Y:S03]  /*22290*/  @!P1 STL.S16 [R1+0x80], R193 ;  /* 0x000080c101009387 */ /* 0x0003e60000100600 */
[----:B------:R-:W-:Y:S05]  /*222a0*/  @!P1 PRMT R74, R192, 0x5410, RZ ;  /* 0x00005410c04a9816 */ /* 0x000fea00000000ff */
[----:B------:R-:W-:Y:S01]  /*222b0*/  STG.E.U16 [R108.64+0x70], R74 ;  /* 0x0000704a6c007986 */ /* 0x000fe2000c10152c */
[----:B------:R-:W-:Y:S02]  /*222c0*/  @!P4 HFMA2.BF16_V2 R194, -RZ.H0_H0, RZ.H0_H0, -R73.H0_H0 ;  /* 0x200000ffffc2c231 */ /* 0x000fe40000340949 */
[----:B------:R-:W-:Y:S01]  /*222d0*/  @!P6 HFMA2.BF16_V2 R191, -RZ.H0_H0, RZ.H0_H0, -R66.H0_H0 ;  /* 0x200000ffffbfe231 */ /* 0x000fe20000340942 */
[----:B-1----:R1:W2:Y:S04]  /*222e0*/  LDL.S16 R193, [R1+0x5c] ;  /* 0x00005c0001c17983 */ /* 0x0022a80000100600 */
[----:B------:R-:W-:Y:S01]  /*222f0*/  PRMT R190, R191, 0x7610, R190 ;  /* 0x00007610bfbe7816 */ /* 0x000fe200000000be */
[----:B------:R3:W-:Y:S04]  /*22300*/  STL [R1+0x1d8], R123 ;  /* 0x0001d87b01007387 */ /* 0x0007e80000100800 */
[----:B------:R-:W-:Y:S04]  /*22310*/  STL [R1+0x1d4], R195 ;  /* 0x0001d4c301007387 */ /* 0x000fe80000100800 */
[----:B------:R4:W-:Y:S04]  /*22320*/  STL [R1+0x1d0], R125 ;  /* 0x0001d07d01007387 */ /* 0x0009e80000100800 */
[----:B------:R1:W2:Y:S04]  /*22330*/  LDL.S16 R192, [R1+0x58] ;  /* 0x0000580001c07983 */ /* 0x0002a80000100600 */
[----:B------:R1:W2:Y:S01]  /*22340*/  LDL.S16 R133, [R1+0x54] ;  /* 0x0000540001857983 */ /* 0x0002a20000100600 */
[----:B---3--:R-:W-:Y:S04]  /*22350*/  LOP3.LUT R123, R145, UR5, R146, 0x96, !PT ;  /* 0x00000005917b7c12 */ /* 0x008fe8000f8e9692 */
[----:B------:R-:W-:Y:S04]  /*22360*/  LOP3.LUT R105, R123, 0xff, RZ, 0xc0, !PT ;  /* 0x000000ff7b697812 */ /* 0x000fe800078ec0ff */
[----:B------:R-:W-:Y:S01]  /*22370*/  ISETP.LE.U32.AND P1, PT, R105, UR30, PT ;  /* 0x0000001e69007c0c */ /* 0x000fe2000bf23070 */
[----:B----4-:R-:W-:Y:S01]  /*22380*/  FADD.FTZ R125, R124, R80 ;  /* 0x000000507c7d7221 */ /* 0x010fe20000010000 */
[----:B------:R-:W-:Y:S02]  /*22390*/  LOP3.LUT R80, R123, 0xffff, RZ, 0xc0, !PT ;  /* 0x0000ffff7b507812 */ /* 0x000fe400078ec0ff */
[C---:B------:R-:W-:Y:S01]  /*223a0*/  F2FP.BF16.PACK_AB R105, R72.reuse, R124 ;  /* 0x0000007c4869723e */ /* 0x040fe200000010ff */
[----:B------:R-:W-:Y:S01]  /*223b0*/  FADD.FTZ R195, R72, R125 ;  /* 0x0000007d48c37221 */ /* 0x000fe20000010000 */
[----:B------:R-:W-:Y:S02]  /*223c0*/  SHF.R.U32.HI R80, RZ, 0x8, R80 ;  /* 0x00000008ff507819 */ /* 0x000fe40000011650 */
[----:B------:R-:W-:Y:S02]  /*223d0*/  PRMT R72, R66, 0x7632, R72 ;  /* 0x0000763242487816 */ /* 0x000fe40000000048 */
[----:B------:R-:W-:Y:S01]  /*223e0*/  PRMT R124, R194, 0x7610, R124 ;  /* 0x00007610c27c7816 */ /* 0x000fe2000000007c */
[----:B------:R-:W-:Y:S01]  /*223f0*/  STL [R1+0x198], R195 ;  /* 0x000198c301007387 */ /* 0x000fe20000100800 */
[----:B------:R-:W-:Y:S02]  /*22400*/  LOP3.LUT R80, R80, 0xffff, RZ, 0xc0, !PT ;  /* 0x0000ffff50507812 */ /* 0x000fe400078ec0ff */
[----:B------:R-:W-:Y:S01]  /*22410*/  @!P4 PRMT R73, R124, 0x5410, RZ ;  /* 0x000054107c49c816 */ /* 0x000fe200000000ff */
[----:B------:R-:W-:Y:S01]  /*22420*/  @!P4 STL.S16 [R1+0x60], R194 ;  /* 0x000060c20100c387 */ /* 0x000fe20000100600 */
[----:B------:R-:W-:Y:S02]  /*22430*/  ISETP.LE.U32.AND P4, PT, R80, UR30, PT ;  /* 0x0000001e50007c0c */ /* 0x000fe4000bf83070 */
[----:B------:R-:W-:Y:S01]  /*22440*/  PRMT R80, R66, 0x5410, R72 ;  /* 0x0000541042507816 */ /* 0x000fe20000000048 */
[----:B------:R3:W-:Y:S01]  /*22450*/  @!P6 STL.S16 [R1+0x64], R191 ;  /* 0x000064bf0100e387 */ /* 0x0007e20000100600 */
[----:B------:R-:W-:Y:S02]  /*22460*/  @!P6 PRMT R66, R190, 0x5410, RZ ;  /* 0x00005410be42e816 */ /* 0x000fe400000000ff */
[--C-:B------:R-:W-:Y:S01]  /*22470*/  SHF.R.U32.HI R124, RZ, 0x18, R123.reuse ;  /* 0x00000018ff7c7819 */ /* 0x100fe2000001167b */
[----:B------:R1:W4:Y:S01]  /*22480*/  LDL.S16 R190, [R1+0x4c] ;  /* 0x00004c0001be7983 */ /* 0x0003220000100600 */
[----:B------:R-:W-:Y:S02]  /*22490*/  SHF.R.U32.HI R123, RZ, 0x10, R123 ;  /* 0x00000010ff7b7819 */ /* 0x000fe4000001167b */
[----:B------:R-:W-:Y:S01]  /*224a0*/  ISETP.LE.U32.AND P6, PT, R124, UR30, PT ;  /* 0x0000001e7c007c0c */ /* 0x000fe2000bfc3070 */
[----:B------:R-:W-:Y:S01]  /*224b0*/  STG.E.U16 [R108.64+0x72], R73 ;  /* 0x000072496c007986 */ /* 0x000fe2000c10152c */
[----:B------:R-:W-:Y:S03]  /*224c0*/  LOP3.LUT R76, R123, 0xff, RZ, 0xc0, !PT ;  /* 0x000000ff7b4c7812 */ /* 0x000fe600078ec0ff */
[----:B------:R1:W-:Y:S04]  /*224d0*/  STG.E.U16 [R172.64+0x80], R66 ;  /* 0x00008042ac007986 */ /* 0x0003e8000c10152c */
[----:B---3--:R3:W3:Y:S01]  /*224e0*/  LDL.S16 R191, [R1+0x50] ;  /* 0x0000500001bf7983 */ /* 0x0086e20000100600 */
[----:B-1----:R-:W-:Y:S01]  /*224f0*/  PRMT R66, R53, 0x7632, R66 ;  /* 0x0000763235427816 */ /* 0x002fe20000000042 */
[----:B--2---:R-:W-:Y:S05]  /*22500*/  @!P5 HFMA2.BF16_V2 R193, -RZ.H0_H0, RZ.H0_H0, -R72.H0_H0 ;  /* 0x200000ffffc1d231 */ /* 0x004fea0000340948 */
[----:B------:R-:W-:Y:S01]  /*22510*/  PRMT R165, R193, 0x7610, R165 ;  /* 0x00007610c1a57816 */ /* 0x000fe200000000a5 */
[----:B------:R-:W-:Y:S03]  /*22520*/  @!P5 STL.S16 [R1+0x5c], R193 ;  /* 0x00005cc10100d387 */ /* 0x000fe60000100600 */
[----:B------:R-:W-:Y:S02]  /*22530*/  @!P5 PRMT R72, R165, 0x5410, RZ ;  /* 0x00005410a548d816 */ /* 0x000fe400000000ff */
[----:B------:R-:W-:Y:S01]  /*22540*/  ISETP.LE.U32.AND P5, PT, R79, UR30, PT ;  /* 0x0000001e4f007c0c */ /* 0x000fe2000bfa3070 */
[----:B------:R1:W2:Y:S01]  /*22550*/  LDL.S16 R165, [R1+0x48] ;  /* 0x0000480001a57983 */ /* 0x0002a20000100600 */
[----:B------:R-:W-:Y:S01]  /*22560*/  LOP3.LUT R79, R142, 0xffff, RZ, 0xc0, !PT ;  /* 0x0000ffff8e4f7812 */ /* 0x000fe200078ec0ff */
[----:B------:R-:W-:Y:S03]  /*22570*/  @!P2 HFMA2.BF16_V2 R192, -RZ.H0_H0, RZ.H0_H0, -R60.H0_H0 ;  /* 0x200000ffffc0a231 */ /* 0x000fe6000034093c */
[----:B------:R-:W-:Y:S01]  /*22580*/  SHF.R.U32.HI R123, RZ, 0x8, R79 ;  /* 0x00000008ff7b7819 */ /* 0x000fe2000001164f */
[----:B------:R-:W-:Y:S01]  /*22590*/  STG.E.U16 [R172.64+0x82], R72 ;  /* 0x00008248ac007986 */ /* 0x000fe2000c10152c */
[----:B------:R-:W-:Y:S01]  /*225a0*/  PRMT R79, R60, 0x5410, R71 ;  /* 0x000054103c4f7816 */ /* 0x000fe20000000047 */
[----:B------:R-:W-:Y:S01]  /*225b0*/  @!P3 HFMA2.BF16_V2 R133, -RZ.H0_H0, RZ.H0_H0, -R71.H0_H0 ;  /* 0x200000ffff85b231 */ /* 0x000fe20000340947 */
[----:B------:R-:W-:Y:S01]  /*225c0*/  PRMT R130, R192, 0x7610, R130 ;  /* 0x00007610c0827816 */ /* 0x000fe20000000082 */
[----:B------:R-:W-:Y:S03]  /*225d0*/  @!P2 STL.S16 [R1+0x58], R192 ;  /* 0x000058c00100a387 */ /* 0x000fe60000100600 */
[----:B------:R-:W-:Y:S01]  /*225e0*/  @!P2 PRMT R60, R130, 0x5410, RZ ;  /* 0x00005410823ca816 */ /* 0x000fe200000000ff */
[----:B------:R1:W-:Y:S01]  /*225f0*/  @!P3 STL.S16 [R1+0x54], R133 ;  /* 0x000054850100b387 */ /* 0x0003e20000100600 */
[----:B------:R-:W-:Y:S02]  /*22600*/  PRMT R132, R133, 0x7610, R132 ;  /* 0x0000761085847816 */ /* 0x000fe40000000084 */
[----:B------:R-:W-:Y:S01]  /*22610*/  ISETP.LE.U32.AND P2, PT, R76, UR30, PT ;  /* 0x0000001e4c007c0c */ /* 0x000fe2000bf43070 */
[----:B------:R2:W2:Y:S01]  /*22620*/  LDL.S16 R130, [R1+0x3c] ;  /* 0x00003c0001827983 */ /* 0x0004a20000100600 */
[----:B------:R-:W-:Y:S02]  /*22630*/  LOP3.LUT R76, R123, 0xffff, RZ, 0xc0, !PT ;  /* 0x0000ffff7b4c7812 */ /* 0x000fe400078ec0ff */
[----:B------:R-:W-:Y:S01]  /*22640*/  @!P3 PRMT R71, R132, 0x5410, RZ ;  /* 0x000054108447b816 */ /* 0x000fe200000000ff */
[----:B------:R-:W-:Y:S01]  /*22650*/  STG.E.U16 [R112.64+0x80], R60 ;  /* 0x0000803c70007986 */ /* 0x000fe2000c10152c */
[----:B------:R-:W-:Y:S02]  /*22660*/  ISETP.LE.U32.AND P3, PT, R76, UR30, PT ;  /* 0x0000001e4c007c0c */ /* 0x000fe4000bf63070 */
[----:B------:R-:W-:Y:S01]  /*22670*/  SHF.R.U32.HI R76, RZ, 0x10, R142 ;  /* 0x00000010ff4c7819 */ /* 0x000fe2000001168e */
[----:B------:R2:W2:Y:S03]  /*22680*/  LDL.S16 R132, [R1+0x2c] ;  /* 0x00002c0001847983 */ /* 0x0004a60000100600 */
[----:B------:R-:W-:Y:S01]  /*22690*/  LOP3.LUT R64, R76, 0xff, RZ, 0xc0, !PT ;  /* 0x000000ff4c407812 */ /* 0x000fe200078ec0ff */
[----:B------:R-:W-:Y:S01]  /*226a0*/  STG.E.U16 [R112.64+0x82], R71 ;  /* 0x0000824770007986 */ /* 0x000fe2000c10152c */
[----:B------:R-:W-:Y:S03]  /*226b0*/  PRMT R76, R70, 0x5410, R62 ;  /* 0x00005410464c7816 */ /* 0x000fe6000000003e */
[----:B-1----:R1:W2:Y:S01]  /*226c0*/  LDL.S16 R133, [R1+0x30] ;  /* 0x0000300001857983 */ /* 0x0022a20000100600 */
[----:B----4-:R-:W-:Y:S05]  /*226d0*/  @!P4 HFMA2.BF16_V2 R190, -RZ.H0_H0, RZ.H0_H0, -R62.H0_H0 ;  /* 0x200000ffffbec231 */ /* 0x010fea000034093e */
[----:B------:R-:W-:Y:S04]  /*226e0*/  PRMT R152, R190, 0x7610, R152 ;  /* 0x00007610be987816 */ /* 0x000fe80000000098 */
[----:B------:R-:W-:Y:S05]  /*226f0*/  @!P4 PRMT R62, R152, 0x5410, RZ ;  /* 0x00005410983ec816 */ /* 0x000fea00000000ff */
[----:B------:R4:W-:Y:S01]  /*22700*/  STG.E.U16 [R110.64+0x80], R62 ;  /* 0x0000803e6e007986 */ /* 0x0009e2000c10152c */
[----:B---3--:R-:W-:Y:S05]  /*22710*/  @!P1 HFMA2.BF16_V2 R191, -RZ.H0_H0, RZ.H0_H0, -R70.H0_H0 ;  /* 0x200000ffffbf9231 */ /* 0x008fea0000340946 */
[----:B------:R-:W-:Y:S01]  /*22720*/  PRMT R123, R191, 0x7610, R123 ;  /* 0x00007610bf7b7816 */ /* 0x000fe2000000007b */
[----:B------:R-:W-:Y:S03]  /*22730*/  @!P1 STL.S16 [R1+0x50], R191 ;  /* 0x000050bf01009387 */ /* 0x000fe60000100600 */
[----:B------:R-:W-:Y:S01]  /*22740*/  @!P1 PRMT R70, R123, 0x5410, RZ ;  /* 0x000054107b469816 */ /* 0x000fe200000000ff */
[----:B------:R3:W-:Y:S01]  /*22750*/  @!P4 STL.S16 [R1+0x4c], R190 ;  /* 0x00004cbe0100c387 */ /* 0x0007e20000100600 */
[----:B------:R-:W-:Y:S02]  /*22760*/  ISETP.LE.U32.AND P1, PT, R64, UR30, PT ;  /* 0x0000001e40007c0c */ /* 0x000fe4000bf23070 */
[C---:B------:R-:W-:Y:S01]  /*22770*/  PRMT R64, R69.reuse, 0x7632, R64 ;  /* 0x0000763245407816 */ /* 0x040fe20000000040 */
[----:B------:R-:W-:Y:S01]  /*22780*/  STG.E.U16 [R110.64+0x7e], R70 ;  /* 0x00007e466e007986 */ /* 0x000fe2000c10152c */
[----:B------:R-:W-:Y:S02]  /*22790*/  SHF.R.U32.HI R123, RZ, 0x18, R142 ;  /* 0x00000018ff7b7819 */ /* 0x000fe4000001168e */
[----:B------:R-:W-:Y:S02]  /*227a0*/  PRMT R75, R69, 0x5410, R64 ;  /* 0x00005410454b7816 */ /* 0x000fe40000000040 */
[----:B------:R-:W-:Y:S02]  /*227b0*/  ISETP.LE.U32.AND P4, PT, R123, UR30, PT ;  /* 0x0000001e7b007c0c */ /* 0x000fe4000bf83070 */
[C---:B------:R-:W-:Y:S02]  /*227c0*/  LOP3.LUT R123, R144.reuse, 0xff, RZ, 0xc0, !PT ;  /* 0x000000ff907b7812 */ /* 0x040fe400078ec0ff */
[----:B----4-:R-:W-:Y:S01]  /*227d0*/  PRMT R62, R63, 0x7632, R62 ;  /* 0x000076323f3e7816 */ /* 0x010fe2000000003e */
[----:B---3--:R-:W3:Y:S01]  /*227e0*/  LDC.U8 R190, c[0x0][0x2d8] ;  /* 0x0000b600ffbe7b82 */ /* 0x008ee20000000000 */
[----:B--2---:R-:W-:Y:S05]  /*227f0*/  @!P2 HFMA2.BF16_V2 R165, -RZ.H0_H0, RZ.H0_H0, -R69.H0_H0 ;  /* 0x200000ffffa5a231 */ /* 0x004fea0000340945 */
[----:B------:R-:W-:Y:S01]  /*22800*/  PRMT R153, R165, 0x7610, R153 ;  /* 0x00007610a5997816 */ /* 0x000fe20000000099 */
[----:B------:R2:W-:Y:S03]  /*22810*/  @!P2 STL.S16 [R1+0x48], R165 ;  /* 0x000048a50100a387 */ /* 0x0005e60000100600 */
[----:B------:R-:W-:Y:S01]  /*22820*/  @!P2 PRMT R69, R153, 0x5410, RZ ;  /* 0x000054109945a816 */ /* 0x000fe200000000ff */
[----:B------:R1:W4:Y:S01]  /*22830*/  LDL.S16 R152, [R1+0x28] ;  /* 0x0000280001987983 */ /* 0x0003220000100600 */
[----:B------:R-:W-:Y:S02]  /*22840*/  ISETP.LE.U32.AND P2, PT, R123, UR30, PT ;  /* 0x0000001e7b007c0c */ /* 0x000fe4000bf43070 */
[----:B------:R-:W-:Y:S01]  /*22850*/  LOP3.LUT R123, R144, 0xffff, RZ, 0xc0, !PT ;  /* 0x0000ffff907b7812 */ /* 0x000fe200078ec0ff */
[----:B------:R-:W-:Y:S03]  /*22860*/  STG.E.U16 [R108.64+0x80], R69 ;  /* 0x000080456c007986 */ /* 0x000fe6000c10152c */
[----:B------:R-:W-:Y:S01]  /*22870*/  SHF.R.U32.HI R123, RZ, 0x8, R123 ;  /* 0x00000008ff7b7819 */ /* 0x000fe2000001167b */
[----:B------:R-:W-:Y:S03]  /*22880*/  @!P6 HFMA2.BF16_V2 R130, -RZ.H0_H0, RZ.H0_H0, -R64.H0_H0 ;  /* 0x200000ffff82e231 */ /* 0x000fe60000340940 */
[----:B------:R-:W-:Y:S02]  /*22890*/  LOP3.LUT R123, R123, 0xffff, RZ, 0xc0, !PT ;  /* 0x0000ffff7b7b7812 */ /* 0x000fe400078ec0ff */
[----:B------:R-:W-:Y:S01]  /*228a0*/  PRMT R125, R130, 0x7610, R125 ;  /* 0x00007610827d7816 */ /* 0x000fe2000000007d */
[----:B------:R1:W-:Y:S01]  /*228b0*/  @!P6 STL.S16 [R1+0x3c], R130 ;  /* 0x00003c820100e387 */ /* 0x0003e20000100600 */
[----:B------:R-:W-:Y:S02]  /*228c0*/  @!P3 HFMA2.BF16_V2 R132, -RZ.H0_H0, RZ.H0_H0, -R56.H0_H0 ;  /* 0x200000ffff84b231 */ /* 0x000fe40000340938 */
[----:B------:R-:W-:Y:S02]  /*228d0*/  @!P6 PRMT R64, R125, 0x5410, RZ ;  /* 0x000054107d40e816 */ /* 0x000fe400000000ff */
[----:B------:R-:W-:Y:S01]  /*228e0*/  ISETP.LE.U32.AND P6, PT, R123, UR30, PT ;  /* 0x0000001e7b007c0c */ /* 0x000fe2000bfc3070 */
[----:B------:R3:W4:Y:S01]  /*228f0*/  LDL.S16 R125, [R1+0x38] ;  /* 0x00003800017d7983 */ /* 0x0007220000100600 */
[----:B------:R-:W-:Y:S01]  /*22900*/  PRMT R128, R132, 0x7610, R128 ;  /* 0x0000761084807816 */ /* 0x000fe20000000080 */
[----:B--2---:R-:W3:Y:S01]  /*22910*/  LDC.U8 R165, c[0x0][0x2d8] ;  /* 0x0000b600ffa57b82 */ /* 0x004ee20000000000 */
[----:B------:R-:W-:Y:S01]  /*22920*/  SHF.R.U32.HI R123, RZ, 0x10, R144 ;  /* 0x00000010ff7b7819 */ /* 0x000fe20000011690 */
[----:B------:R2:W-:Y:S01]  /*22930*/  STG.E.U16 [R108.64+0x82], R64 ;  /* 0x000082406c007986 */ /* 0x0005e2000c10152c */
[----:B------:R-:W-:Y:S02]  /*22940*/  @!P3 PRMT R56, R128, 0x5410, RZ ;  /* 0x000054108038b816 */ /* 0x000fe400000000ff */
[----:B------:R-:W-:Y:S01]  /*22950*/  LOP3.LUT R123, R123, 0xff, RZ, 0xc0, !PT ;  /* 0x000000ff7b7b7812 */ /* 0x000fe200078ec0ff */
[----:B------:R-:W-:Y:S02]  /*22960*/  @!P5 HFMA2.BF16_V2 R133, -RZ.H0_H0, RZ.H0_H0, -R68.H0_H0 ;  /* 0x200000ffff85d231 */ /* 0x000fe40000340944 */
[----:B------:R-:W-:Y:S03]  /*22970*/  STG.E.U16 [R172.64+0x92], R56 ;  /* 0x00009238ac007986 */ /* 0x000fe6000c10152c */
[----:B------:R-:W-:Y:S04]  /*22980*/  PRMT R129, R133, 0x7610, R129 ;  /* 0x0000761085817816 */ /* 0x000fe80000000081 */
[----:B------:R-:W-:Y:S01]  /*22990*/  @!P5 PRMT R68, R129, 0x5410, RZ ;  /* 0x000054108144d816 */ /* 0x000fe200000000ff */
[----:B-1----:R1:W4:Y:S01]  /*229a0*/  LDL.S16 R130, [R1+0x44] ;  /* 0x0000440001827983 */ /* 0x0023220000100600 */
[----:B------:R-:W-:Y:S03]  /*229b0*/  IMAD.WIDE.U32 R128, R121, -0x2daee0ad, RZ ;  /* 0xd2511f5379807825 */ /* 0x000fe600078e00ff */
[----:B------:R1:W-:Y:S01]  /*229c0*/  @!P5 STL.S16 [R1+0x30], R133 ;  /* 0x000030850100d387 */ /* 0x0003e20000100600 */
[----:B------:R-:W-:Y:S02]  /*229d0*/  ISETP.LE.U32.AND P5, PT, R123, UR30, PT ;  /* 0x0000001e7b007c0c */ /* 0x000fe4000bfa3070 */
[----:B------:R-:W-:Y:S01]  /*229e0*/  LOP3.LUT R121, R129, UR4, R120, 0x96, !PT ;  /* 0x0000000481797c12 */ /* 0x000fe2000f8e9678 */
[----:B------:R3:W-:Y:S01]  /*229f0*/  @!P3 STL.S16 [R1+0x2c], R132 ;  /* 0x00002c840100b387 */ /* 0x0007e20000100600 */
[----:B------:R-:W-:Y:S02]  /*22a00*/  SHF.R.U32.HI R123, RZ, 0x18, R144 ;  /* 0x00000018ff7b7819 */ /* 0x000fe40000011690 */
[C---:B------:R-:W-:Y:S01]  /*22a10*/  LOP3.LUT R74, R121.reuse, 0xff, RZ, 0xc0, !PT ;  /* 0x000000ff794a7812 */ /* 0x040fe200078ec0ff */
[----:B------:R-:W-:Y:S01]  /*22a20*/  STG.E.U16 [R172.64+0x90], R68 ;  /* 0x00009044ac007986 */ /* 0x000fe2000c10152c */
[----:B------:R-:W-:Y:S02]  /*22a30*/  LOP3.LUT R73, R121, 0xffff, RZ, 0xc0, !PT ;  /* 0x0000ffff79497812 */ /* 0x000fe400078ec0ff */
[----:B------:R-:W-:Y:S02]  /*22a40*/  ISETP.LE.U32.AND P3, PT, R123, UR30, PT ;  /* 0x0000001e7b007c0c */ /* 0x000fe4000bf63070 */
[----:B------:R-:W-:Y:S02]  /*22a50*/  SHF.R.U32.HI R73, RZ, 0x8, R73 ;  /* 0x00000008ff497819 */ /* 0x000fe40000011649 */
[--C-:B------:R-:W-:Y:S02]  /*22a60*/  SHF.R.U32.HI R72, RZ, 0x18, R121.reuse ;  /* 0x00000018ff487819 */ /* 0x100fe40000011679 */
[----:B------:R-:W-:Y:S02]  /*22a70*/  LOP3.LUT R73, R73, 0xffff, RZ, 0xc0, !PT ;  /* 0x0000ffff49497812 */ /* 0x000fe400078ec0ff */
[----:B------:R-:W-:Y:S02]  /*22a80*/  SHF.R.U32.HI R121, RZ, 0x10, R121 ;  /* 0x00000010ff797819 */ /* 0x000fe40000011679 */
[----:B------:R-:W-:Y:S02]  /*22a90*/  LOP3.LUT R69, R128, 0xff, RZ, 0xc0, !PT ;  /* 0x000000ff80457812 */ /* 0x000fe400078ec0ff */
[----:B------:R-:W-:Y:S02]  /*22aa0*/  LOP3.LUT R60, R121, 0xff, RZ, 0xc0, !PT ;  /* 0x000000ff793c7812 */ /* 0x000fe400078ec0ff */
[----:B--2---:R-:W-:Y:S01]  /*22ab0*/  PRMT R64, R65, 0x7632, R64 ;  /* 0x0000763241407816 */ /* 0x004fe20000000040 */
[----:B-1----:R1:W2:Y:S01]  /*22ac0*/  LDL.S16 R133, [R1+0x1c] ;  /* 0x00001c0001857983 */ /* 0x0022a20000100600 */
[----:B------:R-:W-:Y:S02]  /*22ad0*/  PRMT R56, R57, 0x7632, R56 ;  /* 0x0000763239387816 */ /* 0x000fe40000000038 */
[----:B---3--:R-:W-:Y:S01]  /*22ae0*/  PRMT R165, R165, 0x7054, R190 ;  /* 0x00007054a5a57816 */ /* 0x008fe200000000be */
[----:B------:R1:W4:Y:S02]  /*22af0*/  LDL.S16 R132, [R1+0x18] ;  /* 0x0000180001847983 */ /* 0x0003240000100600 */
[----:B----4-:R-:W-:Y:S05]  /*22b00*/  @!P1 HFMA2.BF16_V2 R152, -RZ.H0_H0, RZ.H0_H0, -R58.H0_H0 ;  /* 0x200000ffff989231 */ /* 0x010fea000034093a */
[----:B------:R-:W-:Y:S01]  /*22b10*/  PRMT R139, R152, 0x7610, R139 ;  /* 0x00007610988b7816 */ /* 0x000fe2000000008b */
[----:B------:R-:W-:Y:S03]  /*22b20*/  @!P1 STL.S16 [R1+0x28], R152 ;  /* 0x0000289801009387 */ /* 0x000fe60000100600 */
[----:B------:R-:W-:Y:S01]  /*22b30*/  @!P1 PRMT R58, R139, 0x5410, RZ ;  /* 0x000054108b3a9816 */ /* 0x000fe200000000ff */
[----:B------:R-:W-:Y:S01]  /*22b40*/  IMAD.WIDE.U32 R138, R138, -0x2daee0ad, RZ ;  /* 0xd2511f538a8a7825 */ /* 0x000fe200078e00ff */
[----:B------:R-:W-:Y:S03]  /*22b50*/  ISETP.LE.U32.AND P1, PT, R74, UR30, PT ;  /* 0x0000001e4a007c0c */ /* 0x000fe6000bf23070 */
[----:B------:R-:W-:Y:S01]  /*22b60*/  STG.E.U16 [R112.64+0x90], R58 ;  /* 0x0000903a70007986 */ /* 0x000fe2000c10152c */
[----:B------:R-:W-:Y:S04]  /*22b70*/  LOP3.LUT R121, R139, UR4, R122, 0x96, !PT ;  /* 0x000000048b797c12 */ /* 0x000fe8000f8e967a */
[C---:B------:R-:W-:Y:S01]  /*22b80*/  LOP3.LUT R70, R121.reuse, 0xffff, RZ, 0xc0, !PT ;  /* 0x0000ffff79467812 */ /* 0x040fe200078ec0ff */
[----:B------:R-:W-:Y:S01]  /*22b90*/  @!P2 HFMA2.BF16_V2 R125, -RZ.H0_H0, RZ.H0_H0, -R53.H0_H0 ;  /* 0x200000ffff7da231 */ /* 0x000fe20000340935 */
[----:B------:R-:W-:Y:S02]  /*22ba0*/  LOP3.LUT R71, R121, 0xff, RZ, 0xc0, !PT ;  /* 0x000000ff79477812 */ /* 0x000fe400078ec0ff */
[----:B------:R-:W-:Y:S02]  /*22bb0*/  SHF.R.U32.HI R70, RZ, 0x8, R70 ;  /* 0x00000008ff467819 */ /* 0x000fe40000011646 */
[----:B------:R-:W-:Y:S02]  /*22bc0*/  PRMT R124, R125, 0x7610, R124 ;  /* 0x000076107d7c7816 */ /* 0x000fe4000000007c */
[----:B------:R-:W-:Y:S01]  /*22bd0*/  LOP3.LUT R70, R70, 0xffff, RZ, 0xc0, !PT ;  /* 0x0000ffff46467812 */ /* 0x000fe200078ec0ff */
[----:B------:R-:W-:Y:S05]  /*22be0*/  @!P4 HFMA2.BF16_V2 R130, -RZ.H0_H0, RZ.H0_H0, -R67.H0_H0 ;  /* 0x200000ffff82c231 */ /* 0x000fea0000340943 */
[----:B------:R-:W-:Y:S01]  /*22bf0*/  PRMT R74, R130, 0x7610, R74 ;  /* 0x00007610824a7816 */ /* 0x000fe2000000004a */
[----:B------:R4:W-:Y:S03]  /*22c00*/  @!P4 STL.S16 [R1+0x44], R130 ;  /* 0x000044820100c387 */ /* 0x0009e60000100600 */
[----:B------:R-:W-:Y:S01]  /*22c10*/  @!P4 PRMT R67, R74, 0x5410, RZ ;  /* 0x000054104a43c816 */ /* 0x000fe200000000ff */
[----:B------:R1:W-:Y:S01]  /*22c20*/  @!P2 STL.S16 [R1+0x38], R125 ;  /* 0x0000387d0100a387 */ /* 0x0003e20000100600 */
[----:B------:R-:W-:Y:S02]  /*22c30*/  PRMT R74, R53, 0x5410, R66 ;  /* 0x00005410354a7816 */ /* 0x000fe40000000042 */
[----:B------:R-:W-:Y:S01]  /*22c40*/  @!P2 PRMT R53, R124, 0x5410, RZ ;  /* 0x000054107c35a816 */ /* 0x000fe200000000ff */
[----:B------:R-:W-:Y:S01]  /*22c50*/  STG.E.U16 [R112.64+0x92], R67 ;  /* 0x0000924370007986 */ /* 0x000fe2000c10152c */
[----:B------:R-:W-:Y:S02]  /*22c60*/  ISETP.LE.U32.AND P4, PT, R73, UR30, PT ;  /* 0x0000001e49007c0c */ /* 0x000fe4000bf83070 */
[----:B------:R-:W-:Y:S01]  /*22c70*/  ISETP.LE.U32.AND P2, PT, R72, UR30, PT ;  /* 0x0000001e48007c0c */ /* 0x000fe2000bf43070 */
[----:B------:R1:W3:Y:S04]  /*22c80*/  LDL.S16 R124, [R1+0x8] ;  /* 0x00000800017c7983 */ /* 0x0002e80000100600 */
[----:B------:R1:W-:Y:S01]  /*22c90*/  STG.E.U16 [R110.64+0x8e], R53 ;  /* 0x00008e356e007986 */ /* 0x0003e2000c10152c */
[----:B--2---:R-:W-:Y:S03]  /*22ca0*/  @!P6 HFMA2.BF16_V2 R133, -RZ.H0_H0, RZ.H0_H0, -R66.H0_H0 ;  /* 0x200000ffff85e231 */ /* 0x004fe60000340942 */
[----:B----4-:R2:W4:Y:S04]  /*22cb0*/  LDL.S16 R130, [R1+0x14] ;  /* 0x0000140001827983 */ /* 0x0105280000100600 */
[----:B------:R-:W-:Y:S02]  /*22cc0*/  @!P2 HFMA2.BF16_V2 R250, -RZ.H0_H0, RZ.H0_H0, -R64.H0_H0 ;  /* 0x200000fffffaa231 */ /* 0x000fe40000340940 */
[----:B------:R-:W-:Y:S01]  /*22cd0*/  @!P5 HFMA2.BF16_V2 R132, -RZ.H0_H0, RZ.H0_H0, -R61.H0_H0 ;  /* 0x200000ffff84d231 */ /* 0x000fe2000034093d */
[----:B------:R-:W-:Y:S01]  /*22ce0*/  PRMT R73, R133, 0x7610, R73 ;  /* 0x0000761085497816 */ /* 0x000fe20000000049 */
[----:B-1----:R2:W2:Y:S03]  /*22cf0*/  LDL.S16 R125, [R1+0x24] ;  /* 0x00002400017d7983 */ /* 0x0024a60000100600 */
[----:B------:R-:W-:Y:S01]  /*22d00*/  @!P6 PRMT R66, R73, 0x5410, RZ ;  /* 0x000054104942e816 */ /* 0x000fe200000000ff */
[----:B------:R-:W-:Y:S01]  /*22d10*/  @!P6 STL.S16 [R1+0x1c], R133 ;  /* 0x00001c850100e387 */ /* 0x000fe20000100600 */
[----:B------:R-:W-:Y:S02]  /*22d20*/  ISETP.LE.U32.AND P6, PT, R60, UR30, PT ;  /* 0x0000001e3c007c0c */ /* 0x000fe4000bfc3070 */
[C---:B------:R-:W-:Y:S01]  /*22d30*/  PRMT R60, R61.reuse, 0x7632, R60 ;  /* 0x000076323d3c7816 */ /* 0x040fe2000000003c */
[----:B------:R-:W-:Y:S01]  /*22d40*/  @!P5 STL.S16 [R1+0x18], R132 ;  /* 0x000018840100d387 */ /* 0x000fe20000100600 */
[----:B------:R-:W-:Y:S02]  /*22d50*/  PRMT R131, R132, 0x7610, R131 ;  /* 0x0000761084837816 */ /* 0x000fe40000000083 */
[----:B------:R-:W-:Y:S01]  /*22d60*/  PRMT R73, R61, 0x5410, R60 ;  /* 0x000054103d497816 */ /* 0x000fe2000000003c */
[----:B------:R1:W-:Y:S01]  /*22d70*/  STG.E.U16 [R110.64+0x90], R66 ;  /* 0x000090426e007986 */ /* 0x0003e2000c10152c */
[----:B------:R-:W-:Y:S02]  /*22d80*/  @!P5 PRMT R61, R131, 0x5410, RZ ;  /* 0x00005410833dd816 */ /* 0x000fe400000000ff */
[----:B------:R-:W-:Y:S02]  /*22d90*/  ISETP.LE.U32.AND P5, PT, R71, UR30, PT ;  /* 0x0000001e47007c0c */ /* 0x000fe4000bfa3070 */
[----:B------:R-:W-:Y:S01]  /*22da0*/  PRMT R53, R54, 0x7632, R53 ;  /* 0x0000763236357816 */ /* 0x000fe20000000035 */
[----:B------:R-:W-:Y:S01]  /*22db0*/  @!P6 HFMA2.BF16_V2 R251, -RZ.H0_H0, RZ.H0_H0, -R65.H0_H0 ;  /* 0x200000fffffbe231 */ /* 0x000fe20000340941 */
[----:B------:R-:W-:Y:S09]  /*22dc0*/  STG.E.U16 [R108.64+0x90], R61 ;  /* 0x0000903d6c007986 */ /* 0x000ff2000c10152c */
[----:B------:R-:W-:Y:S02]  /*22dd0*/  @!P5 HFMA2.BF16_V2 R244, -RZ.H0_H0, RZ.H0_H0, -R57.H0_H0 ;  /* 0x200000fffff4d231 */ /* 0x000fe40000340939 */
[----:B---3--:R-:W-:Y:S02]  /*22de0*/  @!P4 HFMA2.BF16_V2 R124, -RZ.H0_H0, RZ.H0_H0, -R62.H0_H0 ;  /* 0x200000ffff7cc231 */ /* 0x008fe4000034093e */
[----:B----4-:R-:W-:Y:S05]  /*22df0*/  @!P3 HFMA2.BF16_V2 R130, -RZ.H0_H0, RZ.H0_H0, -R60.H0_H0 ;  /* 0x200000ffff82b231 */ /* 0x010fea000034093c */
[----:B------:R-:W-:Y:S01]  /*22e00*/  PRMT R72, R130, 0x7610, R72 ;  /* 0x0000761082487816 */ /* 0x000fe20000000048 */
[----:B--2---:R-:W-:Y:S01]  /*22e10*/  @!P1 HFMA2.BF16_V2 R125, -RZ.H0_H0, RZ.H0_H0, -R63.H0_H0 ;  /* 0x200000ffff7d9231 */ /* 0x004fe2000034093f */
[----:B------:R-:W-:Y:S02]  /*22e20*/  @!P3 STL.S16 [R1+0x14], R130 ;  /* 0x000014820100b387 */ /* 0x000fe40000100600 */
[----:B------:R-:W-:Y:S02]  /*22e30*/  @!P3 PRMT R60, R72, 0x5410, RZ ;  /* 0x00005410483cb816 */ /* 0x000fe400000000ff */
[----:B------:R-:W-:Y:S01]  /*22e40*/  PRMT R71, R125, 0x7610, R71 ;  /* 0x000076107d477816 */ /* 0x000fe20000000047 */
[----:B------:R-:W-:Y:S01]  /*22e50*/  @!P1 STL.S16 [R1+0x24], R125 ;  /* 0x0000247d01009387 */ /* 0x000fe20000100600 */
[----:B------:R-:W-:Y:S02]  /*22e60*/  ISETP.LE.U32.AND P3, PT, R70, UR30, PT ;  /* 0x0000001e46007c0c */ /* 0x000fe4000bf63070 */
[--C-:B------:R-:W-:Y:S01]  /*22e70*/  SHF.R.U32.HI R70, RZ, 0x18, R121.reuse ;  /* 0x00000018ff467819 */ /* 0x100fe20000011679 */
[----:B------:R-:W-:Y:S01]  /*22e80*/  @!P4 STL.S16 [R1+0x8], R124 ;  /* 0x0000087c0100c387 */ /* 0x000fe20000100600 */
[----:B------:R-:W-:Y:S02]  /*22e90*/  PRMT R72, R63, 0x5410, R62 ;  /* 0x000054103f487816 */ /* 0x000fe4000000003e */
[----:B------:R-:W-:Y:S01]  /*22ea0*/  @!P1 PRMT R63, R71, 0x5410, RZ ;  /* 0x00005410473f9816 */ /* 0x000fe200000000ff */
[----:B------:R-:W-:Y:S01]  /*22eb0*/  STG.E.U16 [R108.64+0x92], R60 ;  /* 0x0000923c6c007986 */ /* 0x000fe2000c10152c */
[----:B------:R-:W-:Y:S02]  /*22ec0*/  ISETP.LE.U32.AND P1, PT, R70, UR30, PT ;  /* 0x0000001e46007c0c */ /* 0x000fe4000bf23070 */
[----:B------:R-:W-:Y:S01]  /*22ed0*/  PRMT R70, R124, 0x7610, R70 ;  /* 0x000076107c467816 */ /* 0x000fe20000000046 */
[----:B------:R-:W-:Y:S01]  /*22ee0*/  STG.E.U16 [R172.64+0xa0], R63 ;  /* 0x0000a03fac007986 */ /* 0x000fe2000c10152c */
[----:B------:R-:W-:Y:S01]  /*22ef0*/  SHF.R.U32.HI R121, RZ, 0x10, R121 ;  /* 0x00000010ff797819 */ /* 0x000fe20000011679 */
[----:B------:R-:W-:Y:S01]  /*22f00*/  @!P3 HFMA2.BF16_V2 R243, -RZ.H0_H0, RZ.H0_H0, -R56.H0_H0 ;  /* 0x200000fffff3b231 */ /* 0x000fe20000340938 */
[----:B------:R-:W-:Y:S02]  /*22f10*/  @!P4 PRMT R62, R70, 0x5410, RZ ;  /* 0x00005410463ec816 */ /* 0x000fe400000000ff */
[----:B------:R-:W-:Y:S02]  /*22f20*/  ISETP.LE.U32.AND P4, PT, R69, UR30, PT ;  /* 0x0000001e45007c0c */ /* 0x000fe4000bf83070 */
[----:B------:R-:W-:Y:S01]  /*22f30*/  LOP3.LUT R69, R128, 0xffff, RZ, 0xc0, !PT ;  /* 0x0000ffff80457812 */ /* 0x000fe200078ec0ff */
[----:B------:R-:W-:Y:S01]  /*22f40*/  STG.E.U16 [R172.64+0xa2], R62 ;  /* 0x0000a23eac007986 */ /* 0x000fe2000c10152c */
[----:B------:R-:W-:Y:S02]  /*22f50*/  LOP3.LUT R68, R121, 0xff, RZ, 0xc0, !PT ;  /* 0x000000ff79447812 */ /* 0x000fe400078ec0ff */
[----:B------:R-:W-:Y:S02]  /*22f60*/  SHF.R.U32.HI R69, RZ, 0x8, R69 ;  /* 0x00000008ff457819 */ /* 0x000fe40000011645 */
[----:B------:R-:W-:Y:S02]  /*22f70*/  PRMT R71, R65, 0x5410, R64 ;  /* 0x0000541041477816 */ /* 0x000fe40000000040 */
[----:B------:R-:W-:Y:S02]  /*22f80*/  @!P6 PRMT R65, R251, 0x5410, RZ ;  /* 0x00005410fb41e816 */ /* 0x000fe400000000ff */
[----:B------:R-:W-:Y:S01]  /*22f90*/  ISETP.LE.U32.AND P6, PT, R68, UR30, PT ;  /* 0x0000001e44007c0c */ /* 0x000fe2000bfc3070 */
[----:B------:R-:W-:Y:S01]  /*22fa0*/  @!P4 HFMA2.BF16_V2 R236, -RZ.H0_H0, RZ.H0_H0, -R54.H0_H0 ;  /* 0x200000ffffecc231 */ /* 0x000fe20000340936 */
[----:B------:R-:W-:Y:S01]  /*22fb0*/  LOP3.LUT R68, R69, 0xffff, RZ, 0xc0, !PT ;  /* 0x0000ffff45447812 */ /* 0x000fe200078ec0ff */
[----:B------:R-:W-:Y:S01]  /*22fc0*/  STG.E.U16 [R112.64+0xa0], R65 ;  /* 0x0000a04170007986 */ /* 0x000fe2000c10152c */
[----:B------:R-:W-:Y:S02]  /*22fd0*/  @!P2 PRMT R64, R250, 0x5410, RZ ;  /* 0x00005410fa40a816 */ /* 0x000fe400000000ff */
[----:B------:R-:W-:Y:S02]  /*22fe0*/  ISETP.LE.U32.AND P2, PT, R68, UR30, PT ;  /* 0x0000001e44007c0c */ /* 0x000fe4000bf43070 */
[--C-:B------:R-:W-:Y:S01]  /*22ff0*/  SHF.R.U32.HI R68, RZ, 0x10, R128.reuse ;  /* 0x00000010ff447819 */ /* 0x100fe20000011680 */
[----:B------:R-:W-:Y:S01]  /*23000*/  STG.E.U16 [R112.64+0xa2], R64 ;  /* 0x0000a24070007986 */ /* 0x000fe2000c10152c */
[----:B------:R-:W-:Y:S02]  /*23010*/  SHF.R.U32.HI R69, RZ, 0x18, R128 ;  /* 0x00000018ff457819 */ /* 0x000fe40000011680 */
[----:B------:R-:W-:Y:S01]  /*23020*/  LOP3.LUT R58, R68, 0xff, RZ, 0xc0, !PT ;  /* 0x000000ff443a7812 */ /* 0x000fe200078ec0ff */
[----:B------:R-:W-:Y:S01]  /*23030*/  @!P6 HFMA2.BF16_V2 R242, -RZ.H0_H0, RZ.H0_H0, -R59.H0_H0 ;  /* 0x200000fffff2e231 */ /* 0x000fe2000034093b */
[----:B------:R-:W-:Y:S02]  /*23040*/  PRMT R68, R57, 0x5410, R56 ;  /* 0x0000541039447816 */ /* 0x000fe40000000038 */
[----:B------:R-:W-:Y:S02]  /*23050*/  @!P5 PRMT R57, R244, 0x5410, RZ ;  /* 0x00005410f439d816 */ /* 0x000fe400000000ff */
[----:B------:R-:W-:Y:S01]  /*23060*/  ISETP.LE.U32.AND P5, PT, R58, UR30, PT ;  /* 0x0000001e3a007c0c */ /* 0x000fe2000bfa3070 */
[----:B------:R-:W-:Y:S01]  /*23070*/  @!P2 HFMA2.BF16_V2 R235, -RZ.H0_H0, RZ.H0_H0, -R53.H0_H0 ;  /* 0x200000ffffeba231 */ /* 0x000fe20000340935 */
[----:B------:R-:W-:Y:S01]  /*23080*/  PRMT R58, R59, 0x7632, R58 ;  /* 0x000076323b3a7816 */ /* 0x000fe2000000003a */
[----:B------:R2:W-:Y:S01]  /*23090*/  STG.E.U16 [R110.64+0x9e], R57 ;  /* 0x00009e396e007986 */ /* 0x0005e2000c10152c */
[----:B------:R-:W-:Y:S02]  /*230a0*/  @!P3 PRMT R56, R243, 0x5410, RZ ;  /* 0x00005410f338b816 */ /* 0x000fe400000000ff */
[----:B------:R-:W-:Y:S01]  /*230b0*/  ISETP.LE.U32.AND P3, PT, R69, UR30, PT ;  /* 0x0000001e45007c0c */ /* 0x000fe2000bf63070 */
[----:B------:R-:W-:Y:S01]  /*230c0*/  @!P1 HFMA2.BF16_V2 R238, -RZ.H0_H0, RZ.H0_H0, -R58.H0_H0 ;  /* 0x200000ffffee9231 */ /* 0x000fe2000034093a */
[----:B------:R-:W-:Y:S01]  /*230d0*/  LOP3.LUT R69, R138, 0xff, RZ, 0xc0, !PT ;  /* 0x000000ff8a457812 */ /* 0x000fe200078ec0ff */
[----:B------:R-:W-:Y:S01]  /*230e0*/  STG.E.U16 [R110.64+0xa0], R56 ;  /* 0x0000a0386e007986 */ /* 0x000fe2000c10152c */
[----:B------:R-:W-:Y:S02]  /*230f0*/  PRMT R67, R59, 0x5410, R58 ;  /* 0x000054103b437816 */ /* 0x000fe4000000003a */
[----:B------:R-:W-:Y:S02]  /*23100*/  @!P6 PRMT R59, R242, 0x5410, RZ ;  /* 0x00005410f23be816 */ /* 0x000fe400000000ff */
[----:B------:R-:W-:Y:S02]  /*23110*/  ISETP.LE.U32.AND P6, PT, R69, UR30, PT ;  /* 0x0000001e45007c0c */ /* 0x000fe4000bfc3070 */
[----:B------:R-:W-:Y:S01]  /*23120*/  LOP3.LUT R69, R138, 0xffff, RZ, 0xc0, !PT ;  /* 0x0000ffff8a457812 */ /* 0x000fe200078ec0ff */
[----:B------:R-:W-:Y:S01]  /*23130*/  STG.E.U16 [R108.64+0xa0], R59 ;  /* 0x0000a03b6c007986 */ /* 0x000fe2000c10152c */
[----:B------:R-:W-:Y:S02]  /*23140*/  @!P1 PRMT R58, R238, 0x5410, RZ ;  /* 0x00005410ee3a9816 */ /* 0x000fe400000000ff */
[----:B------:R-:W-:Y:S02]  /*23150*/  SHF.R.U32.HI R69, RZ, 0x8, R69 ;  /* 0x00000008ff457819 */ /* 0x000fe40000011645 */
[----:B------:R-:W-:Y:S01]  /*23160*/  PRMT R70, R54, 0x5410, R53 ;  /* 0x0000541036467816 */ /* 0x000fe20000000035 */
[----:B------:R-:W-:Y:S01]  /*23170*/  STG.E.U16 [R108.64+0xa2], R58 ;  /* 0x0000a23a6c007986 */ /* 0x000fe2000c10152c */
[----:B------:R-:W-:Y:S02]  /*23180*/  LOP3.LUT R69, R69, 0xffff, RZ, 0xc0, !PT ;  /* 0x0000ffff45457812 */ /* 0x000fe400078ec0ff */
[----:B------:R-:W-:Y:S02]  /*23190*/  @!P4 PRMT R54, R236, 0x5410, RZ ;  /* 0x00005410ec36c816 */ /* 0x000fe400000000ff */
[----:B------:R-:W-:Y:S02]  /*231a0*/  ISETP.LE.U32.AND P1, PT, R69, UR30, PT ;  /* 0x0000001e45007c0c */ /* 0x000fe4000bf23070 */
[--C-:B------:R-:W-:Y:S01]  /*231b0*/  SHF.R.U32.HI R69, RZ, 0x10, R138.reuse ;  /* 0x00000010ff457819 */ /* 0x100fe2000001168a */
[----:B------:R3:W-:Y:S01]  /*231c0*/  STG.E.U16 [R172.64+0xb0], R54 ;  /* 0x0000b036ac007986 */ /* 0x0007e2000c10152c */
[----:B------:R-:W-:Y:S02]  /*231d0*/  @!P2 PRMT R53, R235, 0x5410, RZ ;  /* 0x00005410eb35a816 */ /* 0x000fe400000000ff */
[----:B-1----:R-:W-:Y:S02]  /*231e0*/  LOP3.LUT R66, R69, 0xff, RZ, 0xc0, !PT ;  /* 0x000000ff45427812 */ /* 0x002fe400078ec0ff */
[----:B--2---:R-:W-:Y:S01]  /*231f0*/  PRMT R57, R119, 0x7610, R57 ;  /* 0x0000761077397816 */ /* 0x004fe20000000039 */
[----:B------:R1:W-:Y:S01]  /*23200*/  STG.E.U16 [R172.64+0xb2], R53 ;  /* 0x0000b235ac007986 */ /* 0x0003e2000c10152c */
[----:B------:R-:W-:Y:S02]  /*23210*/  ISETP.LE.U32.AND P4, PT, R66, UR30, PT ;  /* 0x0000001e42007c0c */ /* 0x000fe4000bf83070 */
[----:B------:R-:W-:Y:S04]  /*23220*/  SHF.R.U32.HI R66, RZ, 0x18, R138 ;  /* 0x00000018ff427819 */ /* 0x000fe8000001168a */
[----:B------:R-:W-:Y:S02]  /*23230*/  ISETP.LE.U32.AND P2, PT, R66, UR30, PT ;  /* 0x0000001e42007c0c */ /* 0x000fe4000bf43070 */
[----:B------:R-:W-:Y:S02]  /*23240*/  LOP3.LUT R66, R211, UR31, RZ, 0x3c, !PT ;  /* 0x0000001fd3427c12 */ /* 0x000fe4000f8e3cff */
[----:B------:R2:W5:Y:S03]  /*23250*/  LDL.LU.64 R210, [R1+0x1f8] ;  /* 0x0001f80001d27983 */ /* 0x0005660000300a00 */
[----:B------:R-:W-:Y:S03]  /*23260*/  IMAD.WIDE.U32 R124, R66, -0x326172a9, RZ ;  /* 0xcd9e8d57427c7825 */ /* 0x000fe600078e00ff */
[----:B------:R2:W4:Y:S02]  /*23270*/  LDL.S16 R69, [R1+0x20] ;  /* 0x0000200001457983 */ /* 0x0005240000100600 */
[----:B------:R-:W-:Y:S02]  /*23280*/  LOP3.LUT R60, R125, UR20, R208, 0x96, !PT ;  /* 0x000000147d3c7c12 */ /* 0x000fe4000f8e96d0 */
[----:B---3--:R-:W-:Y:S01]  /*23290*/  PRMT R54, R117, 0x7610, R54 ;  /* 0x0000761075367816 */ /* 0x008fe20000000036 */
[----:B------:R2:W5:Y:S02]  /*232a0*/  LDL.LU.64 R208, [R1+0x1f0] ;  /* 0x0001f00001d07983 */ /* 0x0005640000300a00 */
[----:B------:R-:W-:Y:S01]  /*232b0*/  IMAD.WIDE.U32 R130, R60, -0x2daee0ad, RZ ;  /* 0xd2511f533c827825 */ /* 0x000fe200078e00ff */
[----:B-1----:R-:W-:Y:S04]  /*232c0*/  LOP3.LUT R53, R125, UR20, R162, 0x96, !PT ;  /* 0x000000147d357c12 */ /* 0x002fe8000f8e96a2 */
[----:B------:R-:W-:Y:S02]  /*232d0*/  LOP3.LUT R60, R131, UR17, R170, 0x96, !PT ;  /* 0x00000011833c7c12 */ /* 0x000fe4000f8e96aa */
[----:B------:R2:W5:Y:S03]  /*232e0*/  LDL.LU.64 R170, [R1+0x1e8] ;  /* 0x0001e80001aa7983 */ /* 0x0005660000300a00 */
[----:B------:R-:W-:Y:S01]  /*232f0*/  IMAD.WIDE.U32 R62, R60, -0x326172a9, RZ ;  /* 0xcd9e8d573c3e7825 */ /* 0x000fe200078e00ff */
[----:B------:R-:W-:Y:S02]  /*23300*/  LOP3.LUT R60, R127, UR18, R124, 0x96, !PT ;  /* 0x000000127f3c7c12 */ /* 0x000fe4000f8e967c */
[----:B------:R2:W3:Y:S02]  /*23310*/  LDL.S16 R153, [R1+0x40] ;  /* 0x0000400001997983 */ /* 0x0004e40000100600 */
[----:B------:R-:W-:Y:S01]  /*23320*/  LOP3.LUT R126, R63, UR16, R126, 0x96, !PT ;  /* 0x000000103f7e7c12 */ /* 0x000fe2000f8e967e */
[----:B------:R-:W-:Y:S01]  /*23330*/  IMAD.WIDE.U32 R64, R60, -0x2daee0ad, RZ ;  /* 0xd2511f533c407825 */ /* 0x000fe200078e00ff */
[----:B------:R2:W2:Y:S03]  /*23340*/  LDL.S16 R66, [R1+0x34] ;  /* 0x0000340001427983 */ /* 0x0004a60000100600 */
[----:B------:R-:W-:Y:S01]  /*23350*/  IMAD.WIDE.U32 R132, R126, -0x2daee0ad, RZ ;  /* 0xd2511f537e847825 */ /* 0x000fe200078e00ff */
[----:B------:R-:W-:Y:S01]  /*23360*/  LOP3.LUT R60, R65, UR15, R130, 0x96, !PT ;  /* 0x0000000f413c7c12 */ /* 0x000fe2000f8e9682 */
[----:B------:R1:W2:Y:S03]  /*23370*/  LDL.S16 R152, [R1+0x10] ;  /* 0x0000100001987983 */ /* 0x0002a60000100600 */
[----:B------:R-:W-:Y:S01]  /*23380*/  LOP3.LUT R130, R133, UR13, R64, 0x96, !PT ;  /* 0x0000000d85827c12 */ /* 0x000fe2000f8e9640 */
[----:B------:R-:W-:Y:S04]  /*23390*/  IMAD.WIDE.U32 R60, R60, -0x326172a9, RZ ;  /* 0xcd9e8d573c3c7825 */ /* 0x000fe800078e00ff */
[----:B------:R-:W-:Y:S01]  /*233a0*/  IMAD.WIDE.U32 R130, R130, -0x326172a9, RZ ;  /* 0xcd9e8d5782827825 */ /* 0x000fe200078e00ff */
[----:B------:R-:W-:Y:S04]  /*233b0*/  LOP3.LUT R126, R61, UR14, R62, 0x96, !PT ;  /* 0x0000000e3d7e7c12 */ /* 0x000fe8000f8e963e */
[--C-:B------:R-:W-:Y:S01]  /*233c0*/  LOP3.LUT R121, R131, UR12, R60.reuse, 0x96, !PT ;  /* 0x0000000c83797c12 */ /* 0x100fe2000f8e963c */
[----:B------:R-:W-:Y:S01]  /*233d0*/  IMAD.WIDE.U32 R126, R126, -0x2daee0ad, RZ ;  /* 0xd2511f537e7e7825 */ /* 0x000fe200078e00ff */
[----:B------:R-:W-:Y:S04]  /*233e0*/  PRMT R60, R119, 0x7632, R60 ;  /* 0x00007632773c7816 */ /* 0x000fe8000000003c */
[----:B------:R-:W-:Y:S05]  /*233f0*/  LOP3.LUT R132, R127, UR11, R132, 0x96, !PT ;  /* 0x0000000b7f847c12 */ /* 0x000fea000f8e9684 */
[----:B------:R-:W-:Y:S05]  /*23400*/  IMAD.WIDE.U32 R132, R132, -0x326172a9, RZ ;  /* 0xcd9e8d5784847825 */ /* 0x000fea00078e00ff */
[----:B------:R-:W-:Y:S04]  /*23410*/  LOP3.LUT R61, R133, UR5, R130, 0x96, !PT ;  /* 0x00000005853d7c12 */ /* 0x000fe8000f8e9682 */
[C---:B------:R-:W-:Y:S02]  /*23420*/  LOP3.LUT R58, R61.reuse, 0xffff, RZ, 0xc0, !PT ;  /* 0x0000ffff3d3a7812 */ /* 0x040fe400078ec0ff */
[----:B------:R-:W-:Y:S02]  /*23430*/  LOP3.LUT R56, R61, 0xff, RZ, 0xc0, !PT ;  /* 0x000000ff3d387812 */ /* 0x000fe400078ec0ff */
[----:B------:R-:W-:Y:S04]  /*23440*/  SHF.R.U32.HI R58, RZ, 0x8, R58 ;  /* 0x00000008ff3a7819 */ /* 0x000fe8000001163a */
[----:B------:R-:W-:Y:S01]  /*23450*/  LOP3.LUT R58, R58, 0xffff, RZ, 0xc0, !PT ;  /* 0x0000ffff3a3a7812 */ /* 0x000fe200078ec0ff */
[----:B----4-:R-:W-:Y:S05]  /*23460*/  @!P5 HFMA2.BF16_V2 R69, -RZ.H0_H0, RZ.H0_H0, -R57.H0_H0 ;  /* 0x200000ffff45d231 */ /* 0x010fea0000340939 */
[----:B------:R-:W-:Y:S01]  /*23470*/  PRMT R64, R69, 0x7610, R64 ;  /* 0x0000761045407816 */ /* 0x000fe20000000040 */
[----:B------:R4:W-:Y:S01]  /*23480*/  @!P5 STL.S16 [R1+0x20], R69 ;  /* 0x000020450100d387 */ /* 0x0009e20000100600 */
[----:B---3--:R-:W-:Y:S02]  /*23490*/  @!P3 HFMA2.BF16_V2 R153, -RZ.H0_H0, RZ.H0_H0, -R60.H0_H0 ;  /* 0x200000ffff99b231 */ /* 0x008fe4000034093c */
[----:B--2---:R-:W-:Y:S03]  /*234a0*/  @!P6 HFMA2.BF16_V2 R66, -RZ.H0_H0, RZ.H0_H0, -R54.H0_H0 ;  /* 0x200000ffff42e231 */ /* 0x004fe60000340936 */
[----:B------:R-:W-:Y:S01]  /*234b0*/  PRMT R63, R153, 0x7610, R63 ;  /* 0x00007610993f7816 */ /* 0x000fe2000000003f */
[----:B------:R-:W-:Y:S01]  /*234c0*/  @!P3 STL.S16 [R1+0x40], R153 ;  /* 0x000040990100b387 */ /* 0x000fe20000100600 */
[----:B------:R-:W-:Y:S03]  /*234d0*/  PRMT R62, R66, 0x7610, R62 ;  /* 0x00007610423e7816 */ /* 0x000fe6000000003e */
[----:B------:R2:W-:Y:S01]  /*234e0*/  @!P6 STL.S16 [R1+0x34], R66 ;  /* 0x000034420100e387 */ /* 0x0005e20000100600 */
[----:B----4-:R-:W-:Y:S02]  /*234f0*/  PRMT R69, R57, 0x5410, R60 ;  /* 0x0000541039457816 */ /* 0x010fe4000000003c */
[----:B------:R-:W-:Y:S01]  /*23500*/  @!P5 PRMT R57, R64, 0x5410, RZ ;  /* 0x000054104039d816 */ /* 0x000fe200000000ff */
[----:B------:R1:W3:Y:S01]  /*23510*/  LDL.S16 R65, [R1+0xc] ;  /* 0x00000c0001417983 */ /* 0x0002e20000100600 */
[----:B------:R-:W-:Y:S02]  /*23520*/  ISETP.LE.U32.AND P5, PT, R56, UR30, PT ;  /* 0x0000001e38007c0c */ /* 0x000fe4000bfa3070 */
[----:B------:R-:W-:Y:S01]  /*23530*/  PRMT R56, R117, 0x7632, R56 ;  /* 0x0000763275387816 */ /* 0x000fe20000000038 */
[----:B------:R1:W4:Y:S01]  /*23540*/  LDL.S16 R64, [R1] ;  /* 0x0000000001407983 */ /* 0x0003220000100600 */
[----:B------:R-:W-:Y:S02]  /*23550*/  @!P3 PRMT R60, R63, 0x5410, RZ ;  /* 0x000054103f3cb816 */ /* 0x000fe400000000ff */
[----:B------:R-:W-:Y:S01]  /*23560*/  ISETP.LE.U32.AND P3, PT, R58, UR30, PT ;  /* 0x0000001e3a007c0c */ /* 0x000fe2000bf63070 */
[----:B------:R-:W-:Y:S01]  /*23570*/  @!P1 HFMA2.BF16_V2 R152, -RZ.H0_H0, RZ.H0_H0, -R56.H0_H0 ;  /* 0x200000ffff989231 */ /* 0x000fe20000340938 */
[--C-:B------:R-:W-:Y:S01]  /*23580*/  SHF.R.U32.HI R58, RZ, 0x18, R61.reuse ;  /* 0x00000018ff3a7819 */ /* 0x100fe2000001163d */
[----:B------:R-:W-:Y:S01]  /*23590*/  STG.E.U16 [R112.64+0xb2], R60 ;  /* 0x0000b23c70007986 */ /* 0x000fe2000c10152c */
[----:B------:R-:W-:Y:S02]  /*235a0*/  SHF.R.U32.HI R61, RZ, 0x10, R61 ;  /* 0x00000010ff3d7819 */ /* 0x000fe4000001163d */
[----:B------:R-:W-:Y:S01]  /*235b0*/  PRMT R59, R152, 0x7610, R59 ;  /* 0x00007610983b7816 */ /* 0x000fe2000000003b */
[----:B------:R-:W-:Y:S01]  /*235c0*/  @!P1 STL.S16 [R1+0x10], R152 ;  /* 0x0000109801009387 */ /* 0x000fe20000100600 */
[----:B------:R-:W-:Y:S03]  /*235d0*/  LOP3.LUT R61, R61, 0xff, RZ, 0xc0, !PT ;  /* 0x000000ff3d3d7812 */ /* 0x000fe600078ec0ff */
[----:B------:R1:W-:Y:S01]  /*235e0*/  STG.E.U16 [R112.64+0xb0], R57 ;  /* 0x0000b03970007986 */ /* 0x0003e2000c10152c */
[----:B--2---:R-:W-:Y:S02]  /*235f0*/  PRMT R66, R54, 0x5410, R56 ;  /* 0x0000541036427816 */ /* 0x004fe40000000038 */
[----:B------:R-:W-:Y:S02]  /*23600*/  @!P1 PRMT R56, R59, 0x5410, RZ ;  /* 0x000054103b389816 */ /* 0x000fe400000000ff */
[----:B------:R-:W-:Y:S02]  /*23610*/  ISETP.LE.U32.AND P1, PT, R61, UR30, PT ;  /* 0x0000001e3d007c0c */ /* 0x000fe4000bf23070 */
[----:B------:R-:W-:Y:S01]  /*23620*/  @!P6 PRMT R54, R62, 0x5410, RZ ;  /* 0x000054103e36e816 */ /* 0x000fe200000000ff */
[----:B------:R2:W2:Y:S01]  /*23630*/  LDL.S16 R61, [R1+0x4] ;  /* 0x00000400013d7983 */ /* 0x0004a20000100600 */
[----:B------:R-:W-:Y:S01]  /*23640*/  ISETP.LE.U32.AND P6, PT, R58, UR30, PT ;  /* 0x0000001e3a007c0c */ /* 0x000fe2000bfc3070 */
[----:B------:R-:W-:Y:S01]  /*23650*/  IMAD.WIDE.U32 R62, R53, -0x2daee0ad, RZ ;  /* 0xd2511f53353e7825 */ /* 0x000fe200078e00ff */
[----:B------:R-:W-:Y:S01]  /*23660*/  LOP3.LUT R58, R149, UR18, R124, 0x96, !PT ;  /* 0x00000012953a7c12 */ /* 0x000fe2000f8e967c */
[----:B------:R1:W-:Y:S03]  /*23670*/  STG.E.U16 [R110.64+0xae], R54 ;  /* 0x0000ae366e007986 */ /* 0x0003e6000c10152c */
[----:B------:R-:W-:Y:S01]  /*23680*/  LOP3.LUT R53, R63, UR17, R160, 0x96, !PT ;  /* 0x000000113f357c12 */ /* 0x000fe2000f8e96a0 */
[----:B------:R-:W-:Y:S01]  /*23690*/  IMAD.WIDE.U32 R58, R58, -0x2daee0ad, RZ ;  /* 0xd2511f533a3a7825 */ /* 0x000fe200078e00ff */
[----:B------:R1:W-:Y:S03]  /*236a0*/  STG.E.U16 [R110.64+0xb0], R56 ;  /* 0x0000b0386e007986 */ /* 0x0003e6000c10152c */
[----:B------:R-:W-:Y:S01]  /*236b0*/  IMAD.WIDE.U32 R124, R53, -0x326172a9, RZ ;  /* 0xcd9e8d57357c7825 */ /* 0x000fe200078e00ff */
[----:B------:R-:W-:Y:S04]  /*236c0*/  LOP3.LUT R53, R59, UR15, R62, 0x96, !PT ;  /* 0x0000000f3b357c12 */ /* 0x000fe8000f8e963e */
[----:B------:R-:W-:Y:S01]  /*236d0*/  LOP3.LUT R148, R125, UR16, R148, 0x96, !PT ;  /* 0x000000107d947c12 */ /* 0x000fe2000f8e9694 */
[----:B------:R-:W-:Y:S01]  /*236e0*/  IMAD.WIDE.U32 R62, R53, -0x326172a9, RZ ;  /* 0xcd9e8d57353e7825 */ /* 0x000fe200078e00ff */
[----:B------:R-:W-:Y:S02]  /*236f0*/  PRMT R53, R115, 0x7610, R53 ;  /* 0x0000761073357816 */ /* 0x000fe40000000035 */
[----:B-1----:R-:W-:Y:S01]  /*23700*/  PRMT R57, R118, 0x7610, R57 ;  /* 0x0000761076397816 */ /* 0x002fe20000000039 */
[----:B------:R-:W-:Y:S01]  /*23710*/  IMAD.WIDE.U32 R148, R148, -0x2daee0ad, RZ ;  /* 0xd2511f5394947825 */ /* 0x000fe200078e00ff */
[----:B------:R-:W-:Y:S03]  /*23720*/  LOP3.LUT R124, R63, UR14, R124, 0x96, !PT ;  /* 0x0000000e3f7c7c12 */ /* 0x000fe6000f8e967c */
[----:B------:R-:W-:Y:S01]  /*23730*/  @!P5 HFMA2.BF16_V2 R249, -RZ.H0_H0, RZ.H0_H0, -R57.H0_H0 ;  /* 0x200000fffff9d231 */ /* 0x000fe20000340939 */
[--C-:B------:R-:W-:Y:S01]  /*23740*/  LOP3.LUT R119, R149, UR13, R58.reuse, 0x96, !PT ;  /* 0x0000000d95777c12 */ /* 0x100fe2000f8e963a */
[----:B------:R-:W-:Y:S01]  /*23750*/  IMAD.WIDE.U32 R124, R124, -0x2daee0ad, RZ ;  /* 0xd2511f537c7c7825 */ /* 0x000fe200078e00ff */
[----:B------:R-:W-:Y:S02]  /*23760*/  PRMT R58, R115, 0x7632, R58 ;  /* 0x00007632733a7816 */ /* 0x000fe4000000003a */
[----:B------:R-:W-:Y:S01]  /*23770*/  PRMT R54, R118, 0x7632, R54 ;  /* 0x0000763276367816 */ /* 0x000fe20000000036 */
[----:B------:R-:W-:Y:S01]  /*23780*/  IMAD.WIDE.U32 R118, R119, -0x326172a9, RZ ;  /* 0xcd9e8d5777767825 */ /* 0x000fe200078e00ff */
[----:B------:R-:W-:Y:S02]  /*23790*/  LOP3.LUT R152, R125, UR11, R148, 0x96, !PT ;  /* 0x0000000b7d987c12 */ /* 0x000fe4000f8e9694 */
[----:B------:R-:W-:Y:S01]  /*237a0*/  PRMT R56, R116, 0x7632, R56 ;  /* 0x0000763274387816 */ /* 0x000fe20000000038 */
[----:B------:R-:W-:Y:S01]  /*237b0*/  @!P3 HFMA2.BF16_V2 R248, -RZ.H0_H0, RZ.H0_H0, -R54.H0_H0 ;  /* 0x200000fffff8b231 */ /* 0x000fe20000340936 */
[----:B------:R-:W-:Y:S01]  /*237c0*/  LOP3.LUT R115, R119, UR12, R62, 0x96, !PT ;  /* 0x0000000c77737c12 */ /* 0x000fe2000f8e963e */
[----:B------:R-:W-:Y:S01]  /*237d0*/  IMAD.WIDE.U32 R152, R152, -0x326172a9, RZ ;  /* 0xcd9e8d5798987825 */ /* 0x000fe200078e00ff */
[----:B------:R-:W-:Y:S04]  /*237e0*/  SHF.R.U32.HI R119, RZ, 0x10, R178 ;  /* 0x00000010ff777819 */ /* 0x000fe800000116b2 */
[----:B------:R-:W-:Y:S01]  /*237f0*/  LOP3.LUT R119, R119, 0xff, RZ, 0xc0, !PT ;  /* 0x000000ff77777812 */ /* 0x000fe200078ec0ff */
[----:B---3--:R-:W-:Y:S02]  /*23800*/  @!P4 HFMA2.BF16_V2 R65, -RZ.H0_H0, RZ.H0_H0, -R53.H0_H0 ;  /* 0x200000ffff41c231 */ /* 0x008fe40000340935 */
[----:B----4-:R-:W-:Y:S03]  /*23810*/  @!P2 HFMA2.BF16_V2 R64, -RZ.H0_H0, RZ.H0_H0, -R58.H0_H0 ;  /* 0x200000ffff40a231 */ /* 0x010fe6000034093a */
[----:B------:R-:W-:Y:S01]  /*23820*/  PRMT R60, R65, 0x7610, R60 ;  /* 0x00007610413c7816 */ /* 0x000fe2000000003c */
[----:B------:R1:W-:Y:S01]  /*23830*/  @!P4 STL.S16 [R1+0xc], R65 ;  /* 0x00000c410100c387 */ /* 0x0003e20000100600 */
[----:B------:R-:W-:Y:S03]  /*23840*/  PRMT R59, R64, 0x7610, R59 ;  /* 0x00007610403b7816 */ /* 0x000fe6000000003b */
[----:B------:R3:W-:Y:S01]  /*23850*/  @!P2 STL.S16 [R1], R64 ;  /* 0x000000400100a387 */ /* 0x0007e20000100600 */
[----:B--2---:R-:W-:Y:S01]  /*23860*/  @!P6 HFMA2.BF16_V2 R61, -RZ.H0_H0, RZ.H0_H0, -R56.H0_H0 ;  /* 0x200000ffff3de231 */ /* 0x004fe20000340938 */
[----:B-1----:R-:W-:Y:S02]  /*23870*/  PRMT R65, R53, 0x5410, R58 ;  /* 0x0000541035417816 */ /* 0x002fe4000000003a */
[----:B------:R-:W-:Y:S02]  /*23880*/  @!P4 PRMT R53, R60, 0x5410, RZ ;  /* 0x000054103c35c816 */ /* 0x000fe400000000ff */
[----:B------:R-:W-:Y:S01]  /*23890*/  @!P6 STL.S16 [R1+0x4], R61 ;  /* 0x0000043d0100e387 */ /* 0x000fe20000100600 */
[----:B------:R-:W-:Y:S02]  /*238a0*/  @!P2 PRMT R58, R59, 0x5410, RZ ;  /* 0x000054103b3aa816 */ /* 0x000fe400000000ff */
[----:B---3--:R-:W-:Y:S01]  /*238b0*/  PRMT R64, R57, 0x5410, R54 ;  /* 0x0000541039407816 */ /* 0x008fe20000000036 */
[----:B------:R1:W-:Y:S01]  /*238c0*/  STG.E.U16 [R108.64+0xb0], R53 ;  /* 0x0000b0356c007986 */ /* 0x0003e2000c10152c */
[----:B------:R-:W-:Y:S02]  /*238d0*/  @!P5 PRMT R57, R249, 0x5410, RZ ;  /* 0x00005410f939d816 */ /* 0x000fe400000000ff */
[----:B------:R-:W-:Y:S01]  /*238e0*/  @!P3 PRMT R54, R248, 0x5410, RZ ;  /* 0x00005410f836b816 */ /* 0x000fe200000000ff */
[----:B------:R2:W3:Y:S04]  /*238f0*/  LDL.S16 R191, [R1+0xcc] ;  /* 0x0000cc0001bf7983 */ /* 0x0004e80000100600 */
[----:B------:R4:W-:Y:S04]  /*23900*/  STG.E.U16 [R108.64+0xb2], R58 ;  /* 0x0000b23a6c007986 */ /* 0x0009e8000c10152c */
[----:B------:R2:W-:Y:S04]  /*23910*/  STG.E.U16 [R172.64+0xc0], R57 ;  /* 0x0000c039ac007986 */ /* 0x0005e8000c10152c */
[----:B------:R2:W-:Y:S01]  /*23920*/  STG.E.U16 [R172.64+0xc2], R54 ;  /* 0x0000c236ac007986 */ /* 0x0005e2000c10152c */
[----:B-1----:R-:W-:Y:S01]  /*23930*/  PRMT R53, R116, 0x7610, R53 ;  /* 0x0000761074357816 */ /* 0x002fe20000000035 */
[----:B------:R-:W-:Y:S03]  /*23940*/  IMAD.WIDE.U32 R116, R121, -0x2daee0ad, RZ ;  /* 0xd2511f5379747825 */ /* 0x000fe600078e00ff */
[----:B------:R-:W-:Y:S01]  /*23950*/  PRMT R63, R53, 0x5410, R56 ;  /* 0x00005410353f7816 */ /* 0x000fe20000000038 */
[----:B------:R-:W-:Y:S01]  /*23960*/  @!P1 HFMA2.BF16_V2 R247, -RZ.H0_H0, RZ.H0_H0, -R53.H0_H0 ;  /* 0x200000fffff79231 */ /* 0x000fe20000340935 */
[----:B----4-:R-:W-:Y:S04]  /*23970*/  PRMT R58, R61, 0x7610, R58 ;  /* 0x000076103d3a7816 */ /* 0x010fe8000000003a */
[----:B------:R-:W-:Y:S02]  /*23980*/  @!P1 PRMT R53, R247, 0x5410, RZ ;  /* 0x00005410f7359816 */ /* 0x000fe400000000ff */
[----:B--2---:R-:W-:Y:S01]  /*23990*/  LOP3.LUT R57, R153, UR5, R118, 0x96, !PT ;  /* 0x0000000599397c12 */ /* 0x004fe2000f8e9676 */
[----:B------:R-:W-:Y:S01]  /*239a0*/  UIADD3 UR5, UR29, 0x646e171e, URZ ;  /* 0x646e171e1d057890 */ /* 0x000fe2000fffe03f */
[----:B------:R-:W-:Y:S01]  /*239b0*/  @!P6 PRMT R56, R58, 0x5410, RZ ;  /* 0x000054103a38e816 */ /* 0x000fe200000000ff */
[----:B------:R1:W-:Y:S01]  /*239c0*/  STG.E.U16 [R112.64+0xc0], R53 ;  /* 0x0000c03570007986 */ /* 0x0003e2000c10152c */
[C---:B------:R-:W-:Y:S03]  /*239d0*/  PRMT R54, R114.reuse, 0x7632, R54 ;  /* 0x0000763272367816 */ /* 0x040fe60000000036 */
[----:B------:R-:W-:Y:S01]  /*239e0*/  LOP3.LUT R182, R177, UR5, R182, 0x96, !PT ;  /* 0x00000005b1b67c12 */ /* 0x000fe2000f8e96b6 */
[----:B------:R2:W-:Y:S01]  /*239f0*/  STG.E.U16 [R112.64+0xc2], R56 ;  /* 0x0000c23870007986 */ /* 0x0005e2000c10152c */
[----:B------:R-:W-:Y:S02]  /*23a00*/  LOP3.LUT R174, R179, UR5, R174, 0x96, !PT ;  /* 0x00000005b3ae7c12 */ /* 0x000fe4000f8e96ae */
[----:B------:R-:W-:Y:S02]  /*23a10*/  LOP3.LUT R134, R151, UR5, R134, 0x96, !PT ;  /* 0x0000000597867c12 */ /* 0x000fe4000f8e9686 */
[----:B------:R-:W-:Y:S02]  /*23a20*/  LOP3.LUT R136, R155, UR5, R136, 0x96, !PT ;  /* 0x000000059b887c12 */ /* 0x000fe4000f8e9688 */
[----:B------:R-:W-:Y:S02]  /*23a30*/  LOP3.LUT R120, R129, UR5, R120, 0x96, !PT ;  /* 0x0000000581787c12 */ /* 0x000fe4000f8e9678 */
[----:B------:R-:W-:Y:S02]  /*23a40*/  LOP3.LUT R122, R139, UR5, R122, 0x96, !PT ;  /* 0x000000058b7a7c12 */ /* 0x000fe4000f8e967a */
[----:B-1----:R-:W-:Y:S04]  /*23a50*/  LOP3.LUT R53, R57, 0xff, RZ, 0xc0, !PT ;  /* 0x000000ff39357812 */ /* 0x002fe800078ec0ff */
[----:B------:R-:W-:Y:S02]  /*23a60*/  ISETP.LE.U32.AND P1, PT, R53, UR30, PT ;  /* 0x0000001e35007c0c */ /* 0x000fe4000bf23070 */
[----:B------:R-:W-:Y:S01]  /*23a70*/  PRMT R53, R114, 0x7610, R53 ;  /* 0x0000761072357816 */ /* 0x000fe20000000035 */
[----:B------:R-:W-:Y:S01]  /*23a80*/  IMAD.WIDE.U32 R114, R115, -0x2daee0ad, RZ ;  /* 0xd2511f5373727825 */ /* 0x000fe200078e00ff */
[----:B--2---:R-:W-:Y:S02]  /*23a90*/  PRMT R56, R107, 0x7632, R56 ;  /* 0x000076326b387816 */ /* 0x004fe40000000038 */
[----:B------:R-:W-:Y:S07]  /*23aa0*/  PRMT R60, R53, 0x5410, R54 ;  /* 0x00005410353c7816 */ /* 0x000fee0000000036 */
[----:B------:R-:W-:Y:S05]  /*23ab0*/  @!P1 HFMA2.BF16_V2 R252, -RZ.H0_H0, RZ.H0_H0, -R53.H0_H0 ;  /* 0x200000fffffc9231 */ /* 0x000fea0000340935 */
[----:B------:R-:W-:Y:S05]  /*23ac0*/  @!P1 PRMT R53, R252, 0x5410, RZ ;  /* 0x00005410fc359816 */ /* 0x000fea00000000ff */
[----:B------:R1:W-:Y:S02]  /*23ad0*/  STG.E.U16 [R110.64+0xbe], R53 ;  /* 0x0000be356e007986 */ /* 0x0003e4000c10152c */
[----:B-1----:R-:W-:Y:S04]  /*23ae0*/  LOP3.LUT R53, R57, 0xffff, RZ, 0xc0, !PT ;  /* 0x0000ffff39357812 */ /* 0x002fe800078ec0ff */
[----:B------:R-:W-:Y:S04]  /*23af0*/  SHF.R.U32.HI R53, RZ, 0x8, R53 ;  /* 0x00000008ff357819 */ /* 0x000fe80000011635 */
[----:B------:R-:W-:Y:S04]  /*23b00*/  LOP3.LUT R53, R53, 0xffff, RZ, 0xc0, !PT ;  /* 0x0000ffff35357812 */ /* 0x000fe800078ec0ff */
[----:B------:R-:W-:Y:S02]  /*23b10*/  ISETP.LE.U32.AND P3, PT, R53, UR30, PT ;  /* 0x0000001e35007c0c */ /* 0x000fe4000bf63070 */
[--C-:B------:R-:W-:Y:S02]  /*23b20*/  SHF.R.U32.HI R53, RZ, 0x10, R57.reuse ;  /* 0x00000010ff357819 */ /* 0x100fe40000011639 */
[----:B------:R-:W-:Y:S02]  /*23b30*/  SHF.R.U32.HI R57, RZ, 0x18, R57 ;  /* 0x00000018ff397819 */ /* 0x000fe40000011639 */
[----:B------:R-:W-:Y:S02]  /*23b40*/  LOP3.LUT R53, R53, 0xff, RZ, 0xc0, !PT ;  /* 0x000000ff35357812 */ /* 0x000fe400078ec0ff */
[----:B------:R-:W-:Y:S02]  /*23b50*/  ISETP.LE.U32.AND P1, PT, R57, UR30, PT ;  /* 0x0000001e39007c0c */ /* 0x000fe4000bf23070 */
[----:B------:R-:W-:Y:S02]  /*23b60*/  ISETP.LE.U32.AND P2, PT, R53, UR30, PT ;  /* 0x0000001e35007c0c */ /* 0x000fe4000bf43070 */
[C---:B------:R-:W-:Y:S01]  /*23b70*/  LOP3.LUT R53, R132.reuse, 0xff, RZ, 0xc0, !PT ;  /* 0x000000ff84357812 */ /* 0x040fe200078ec0ff */
[----:B------:R-:W-:Y:S01]  /*23b80*/  @!P3 HFMA2.BF16_V2 R246, -RZ.H0_H0, RZ.H0_H0, -R54.H0_H0 ;  /* 0x200000fffff6b231 */ /* 0x000fe20000340936 */
[----:B------:R-:W-:Y:S02]  /*23b90*/  SHF.R.U32.HI R57, RZ, 0x10, R132 ;  /* 0x00000010ff397819 */ /* 0x000fe40000011684 */
[----:B------:R-:W-:Y:S02]  /*23ba0*/  ISETP.LE.U32.AND P6, PT, R53, UR30, PT ;  /* 0x0000001e35007c0c */ /* 0x000fe4000bfc3070 */
[----:B------:R-:W-:Y:S02]  /*23bb0*/  LOP3.LUT R53, R132, 0xffff, RZ, 0xc0, !PT ;  /* 0x0000ffff84357812 */ /* 0x000fe400078ec0ff */
[----:B------:R-:W-:Y:S01]  /*23bc0*/  @!P3 PRMT R54, R246, 0x5410, RZ ;  /* 0x00005410f636b816 */ /* 0x000fe200000000ff */
[----:B------:R-:W-:Y:S01]  /*23bd0*/  @!P1 HFMA2.BF16_V2 R232, -RZ.H0_H0, RZ.H0_H0, -R56.H0_H0 ;  /* 0x200000ffffe89231 */ /* 0x000fe20000340938 */
[----:B------:R-:W-:Y:S02]  /*23be0*/  SHF.R.U32.HI R53, RZ, 0x8, R53 ;  /* 0x00000008ff357819 */ /* 0x000fe40000011635 */
[----:B------:R-:W-:Y:S01]  /*23bf0*/  LOP3.LUT R57, R57, 0xff, RZ, 0xc0, !PT ;  /* 0x000000ff39397812 */ /* 0x000fe200078ec0ff */
[----:B------:R1:W-:Y:S01]  /*23c00*/  STG.E.U16 [R110.64+0xc0], R54 ;  /* 0x0000c0366e007986 */ /* 0x0003e2000c10152c */
[----:B------:R-:W-:Y:S02]  /*23c10*/  LOP3.LUT R53, R53, 0xffff, RZ, 0xc0, !PT ;  /* 0x0000ffff35357812 */ /* 0x000fe400078ec0ff */
[----:B------:R-:W-:Y:S01]  /*23c20*/  ISETP.LE.U32.AND P4, PT, R57, UR30, PT ;  /* 0x0000001e39007c0c */ /* 0x000fe2000bf83070 */
[----:B------:R-:W-:Y:S01]  /*23c30*/  @!P6 HFMA2.BF16_V2 R241, -RZ.H0_H0, RZ.H0_H0, -R55.H0_H0 ;  /* 0x200000fffff1e231 */ /* 0x000fe20000340937 */
[----:B------:R-:W-:Y:S02]  /*23c40*/  ISETP.LE.U32.AND P5, PT, R53, UR30, PT ;  /* 0x0000001e35007c0c */ /* 0x000fe4000bfa3070 */
[----:B------:R-:W-:Y:S02]  /*23c50*/  PRMT R53, R107, 0x7610, R53 ;  /* 0x000076106b357816 */ /* 0x000fe40000000035 */
[----:B------:R-:W-:Y:S02]  /*23c60*/  LOP3.LUT R107, R178, 0xff, RZ, 0xc0, !PT ;  /* 0x000000ffb26b7812 */ /* 0x000fe400078ec0ff */
[----:B------:R-:W-:Y:S01]  /*23c70*/  PRMT R59, R53, 0x5410, R56 ;  /* 0x00005410353b7816 */ /* 0x000fe20000000038 */
[----:B------:R-:W-:Y:S01]  /*23c80*/  @!P2 HFMA2.BF16_V2 R245, -RZ.H0_H0, RZ.H0_H0, -R53.H0_H0 ;  /* 0x200000fffff5a231 */ /* 0x000fe20000340935 */
[----:B------:R-:W-:Y:S03]  /*23c90*/  @!P1 PRMT R56, R232, 0x5410, RZ ;  /* 0x00005410e8389816 */ /* 0x000fe600000000ff */
[----:B------:R-:W-:Y:S01]  /*23ca0*/  @!P4 HFMA2.BF16_V2 R239, -RZ.H0_H0, RZ.H0_H0, -R52.H0_H0 ;  /* 0x200000ffffefc231 */ /* 0x000fe20000340934 */
[----:B------:R-:W-:Y:S01]  /*23cb0*/  @!P2 PRMT R53, R245, 0x5410, RZ ;  /* 0x00005410f535a816 */ /* 0x000fe200000000ff */
[----:B------:R2:W-:Y:S04]  /*23cc0*/  STG.E.U16 [R108.64+0xc2], R56 ;  /* 0x0000c2386c007986 */ /* 0x0005e8000c10152c */
[----:B------:R4:W-:Y:S01]  /*23cd0*/  STG.E.U16 [R108.64+0xc0], R53 ;  /* 0x0000c0356c007986 */ /* 0x0009e2000c10152c */
[C---:B-1----:R-:W-:Y:S04]  /*23ce0*/  PRMT R54, R55.reuse, 0x7632, R54 ;  /* 0x0000763237367816 */ /* 0x042fe80000000036 */
[----:B------:R-:W-:Y:S01]  /*23cf0*/  PRMT R62, R55, 0x5410, R54 ;  /* 0x00005410373e7816 */ /* 0x000fe20000000036 */
[----:B------:R-:W-:Y:S01]  /*23d00*/  @!P5 HFMA2.BF16_V2 R240, -RZ.H0_H0, RZ.H0_H0, -R54.H0_H0 ;  /* 0x200000fffff0d231 */ /* 0x000fe20000340936 */
[----:B------:R-:W-:Y:S04]  /*23d10*/  @!P6 PRMT R55, R241, 0x5410, RZ ;  /* 0x00005410f137e816 */ /* 0x000fe800000000ff */
[----:B------:R-:W-:Y:S01]  /*23d20*/  @!P5 PRMT R54, R240, 0x5410, RZ ;  /* 0x00005410f036d816 */ /* 0x000fe200000000ff */
[----:B------:R1:W-:Y:S04]  /*23d30*/  STG.E.U16 [R172.64+0xd0], R55 ;  /* 0x0000d037ac007986 */ /* 0x0003e8000c10152c */
[----:B------:R1:W-:Y:S01]  /*23d40*/  STG.E.U16 [R172.64+0xd2], R54 ;  /* 0x0000d236ac007986 */ /* 0x0003e2000c10152c */
[C---:B--2---:R-:W-:Y:S02]  /*23d50*/  PRMT R56, R40.reuse, 0x7632, R56 ;  /* 0x0000763228387816 */ /* 0x044fe40000000038 */
[----:B----4-:R-:W-:Y:S02]  /*23d60*/  SHF.R.U32.HI R53, RZ, 0x18, R132 ;  /* 0x00000018ff357819 */ /* 0x010fe40000011684 */
[----:B------:R-:W-:Y:S02]  /*23d70*/  PRMT R163, R40, 0x5410, R56 ;  /* 0x0000541028a37816 */ /* 0x000fe40000000038 */
[----:B------:R-:W-:Y:S02]  /*23d80*/  ISETP.LE.U32.AND P2, PT, R53, UR30, PT ;  /* 0x0000001e35007c0c */ /* 0x000fe4000bf43070 */
[C---:B------:R-:W-:Y:S04]  /*23d90*/  PRMT R53, R52.reuse, 0x7632, R53 ;  /* 0x0000763234357816 */ /* 0x040fe80000000035 */
[----:B------:R-:W-:Y:S02]  /*23da0*/  PRMT R61, R52, 0x5410, R53 ;  /* 0x00005410343d7816 */ /* 0x000fe40000000035 */
[----:B------:R-:W-:Y:S02]  /*23db0*/  @!P4 PRMT R52, R239, 0x5410, RZ ;  /* 0x00005410ef34c816 */ /* 0x000fe400000000ff */
[C---:B-1----:R-:W-:Y:S03]  /*23dc0*/  LOP3.LUT R55, R152.reuse, 0xff, RZ, 0xc0, !PT ;  /* 0x000000ff98377812 */ /* 0x042fe600078ec0ff */
[----:B------:R1:W-:Y:S01]  /*23dd0*/  STG.E.U16 [R112.64+0xd0], R52 ;  /* 0x0000d03470007986 */ /* 0x0003e2000c10152c */
[----:B------:R-:W-:Y:S01]  /*23de0*/  @!P2 HFMA2.BF16_V2 R234, -RZ.H0_H0, RZ.H0_H0, -R53.H0_H0 ;  /* 0x200000ffffeaa231 */ /* 0x000fe20000340935 */
[----:B------:R-:W-:Y:S02]  /*23df0*/  ISETP.LE.U32.AND P3, PT, R55, UR30, PT ;  /* 0x0000001e37007c0c */ /* 0x000fe4000bf63070 */
[----:B------:R-:W-:Y:S02]  /*23e00*/  LOP3.LUT R55, R152, 0xffff, RZ, 0xc0, !PT ;  /* 0x0000ffff98377812 */ /* 0x000fe400078ec0ff */
[----:B------:R-:W-:Y:S02]  /*23e10*/  @!P2 PRMT R53, R234, 0x5410, RZ ;  /* 0x00005410ea35a816 */ /* 0x000fe400000000ff */
[----:B------:R-:W-:Y:S03]  /*23e20*/  SHF.R.U32.HI R55, RZ, 0x8, R55 ;  /* 0x00000008ff377819 */ /* 0x000fe60000011637 */
[----:B------:R-:W-:Y:S01]  /*23e30*/  STG.E.U16 [R112.64+0xd2], R53 ;  /* 0x0000d23570007986 */ /* 0x000fe2000c10152c */
[----:B------:R-:W-:Y:S03]  /*23e40*/  LOP3.LUT R55, R55, 0xffff, RZ, 0xc0, !PT ;  /* 0x0000ffff37377812 */ /* 0x000fe600078ec0ff */
[----:B------:R-:W-:Y:S01]  /*23e50*/  @!P3 HFMA2.BF16_V2 R237, -RZ.H0_H0, RZ.H0_H0, -R50.H0_H0 ;  /* 0x200000ffffedb231 */ /* 0x000fe20000340932 */
[----:B------:R-:W-:Y:S02]  /*23e60*/  ISETP.LE.U32.AND P1, PT, R55, UR30, PT ;  /* 0x0000001e37007c0c */ /* 0x000fe4000bf23070 */
[----:B------:R-:W-:Y:S04]  /*23e70*/  SHF.R.U32.HI R55, RZ, 0x10, R152 ;  /* 0x00000010ff377819 */ /* 0x000fe80000011698 */
[----:B------:R-:W-:Y:S02]  /*23e80*/  LOP3.LUT R54, R55, 0xff, RZ, 0xc0, !PT ;  /* 0x000000ff37367812 */ /* 0x000fe400078ec0ff */
[----:B-1----:R-:W-:Y:S02]  /*23e90*/  PRMT R52, R50, 0x7632, R52 ;  /* 0x0000763232347816 */ /* 0x002fe40000000034 */
[----:B------:R-:W-:Y:S02]  /*23ea0*/  ISETP.LE.U32.AND P5, PT, R54, UR30, PT ;  /* 0x0000001e36007c0c */ /* 0x000fe4000bfa3070 */
[----:B------:R-:W-:Y:S01]  /*23eb0*/  PRMT R58, R50, 0x5410, R52 ;  /* 0x00005410323a7816 */ /* 0x000fe20000000034 */
[----:B------:R-:W-:Y:S01]  /*23ec0*/  @!P1 HFMA2.BF16_V2 R230, -RZ.H0_H0, RZ.H0_H0, -R52.H0_H0 ;  /* 0x200000ffffe69231 */ /* 0x000fe20000340934 */
[----:B------:R-:W-:Y:S02]  /*23ed0*/  @!P3 PRMT R50, R237, 0x5410, RZ ;  /* 0x00005410ed32b816 */ /* 0x000fe400000000ff */
[----:B------:R-:W-:Y:S02]  /*23ee0*/  SHF.R.U32.HI R54, RZ, 0x18, R152 ;  /* 0x00000018ff367819 */ /* 0x000fe40000011698 */
[----:B------:R-:W-:Y:S01]  /*23ef0*/  @!P1 PRMT R52, R230, 0x5410, RZ ;  /* 0x00005410e6349816 */ /* 0x000fe200000000ff */
[----:B------:R1:W-:Y:S01]  /*23f00*/  STG.E.U16 [R110.64+0xce], R50 ;  /* 0x0000ce326e007986 */ /* 0x0003e2000c10152c */
[----:B------:R-:W-:Y:S02]  /*23f10*/  ISETP.LE.U32.AND P4, PT, R54, UR30, PT ;  /* 0x0000001e36007c0c */ /* 0x000fe4000bf83070 */
[----:B------:R-:W-:Y:S01]  /*23f20*/  SHF.R.U32.HI R54, RZ, 0x10, R186 ;  /* 0x00000010ff367819 */ /* 0x000fe200000116ba */
[----:B------:R2:W-:Y:S01]  /*23f30*/  STG.E.U16 [R110.64+0xd0], R52 ;  /* 0x0000d0346e007986 */ /* 0x0005e2000c10152c */
[----:B------:R-:W-:Y:S02]  /*23f40*/  @!P5 HFMA2.BF16_V2 R229, -RZ.H0_H0, RZ.H0_H0, -R51.H0_H0 ;  /* 0x200000ffffe5d231 */ /* 0x000fe40000340933 */
[----:B------:R-:W-:Y:S02]  /*23f50*/  LOP3.LUT R54, R54, 0xff, RZ, 0xc0, !PT ;  /* 0x000000ff36367812 */ /* 0x000fe400078ec0ff */
[C---:B-1----:R-:W-:Y:S04]  /*23f60*/  PRMT R50, R51.reuse, 0x7632, R50 ;  /* 0x0000763233327816 */ /* 0x042fe80000000032 */
[----:B------:R-:W-:Y:S01]  /*23f70*/  PRMT R57, R51, 0x5410, R50 ;  /* 0x0000541033397816 */ /* 0x000fe20000000032 */
[----:B------:R-:W-:Y:S01]  /*23f80*/  @!P4 HFMA2.BF16_V2 R228, -RZ.H0_H0, RZ.H0_H0, -R50.H0_H0 ;  /* 0x200000ffffe4c231 */ /* 0x000fe20000340932 */
[----:B------:R-:W-:Y:S02]  /*23f90*/  @!P5 PRMT R51, R229, 0x5410, RZ ;  /* 0x00005410e533d816 */ /* 0x000fe400000000ff */
[----:B--2---:R-:W-:Y:S02]  /*23fa0*/  SHF.R.U32.HI R52, RZ, 0x18, R186 ;  /* 0x00000018ff347819 */ /* 0x004fe400000116ba */
[----:B------:R-:W-:Y:S01]  /*23fb0*/  @!P4 PRMT R50, R228, 0x5410, RZ ;  /* 0x00005410e432c816 */ /* 0x000fe200000000ff */
[----:B------:R1:W-:Y:S01]  /*23fc0*/  STG.E.U16 [R108.64+0xd0], R51 ;  /* 0x0000d0336c007986 */ /* 0x0003e2000c10152c */
[----:B------:R-:W-:Y:S03]  /*23fd0*/  PRMT R52, R54, 0x5410, R52 ;  /* 0x0000541036347816 */ /* 0x000fe60000000034 */
[----:B------:R2:W-:Y:S02]  /*23fe0*/  STG.E.U16 [R108.64+0xd2], R50 ;  /* 0x0000d2326c007986 */ /* 0x0005e4000c10152c */
[----:B------:R-:W-:Y:S05]  /*23ff0*/  HSET2.LE.AND R52, R52, R165, PT ;  /* 0x000000a534347233 */ /* 0x000fea0003803000 */
[----:B------:R-:W-:Y:S02]  /*24000*/  LOP3.LUT R47, R52, R47, RZ, 0xc0, !PT ;  /* 0x0000002f342f7212 */ /* 0x000fe400078ec0ff */
[----:B------:R-:W-:Y:S02]  /*24010*/  LOP3.LUT R52, R178, 0xffff, RZ, 0xc0, !PT ;  /* 0x0000ffffb2347812 */ /* 0x000fe400078ec0ff */
[----:B------:R-:W-:Y:S02]  /*24020*/  SHF.R.U32.HI R178, RZ, 0x18, R178 ;  /* 0x00000018ffb27819 */ /* 0x000fe400000116b2 */
[----:B------:R-:W-:Y:S04]  /*24030*/  SHF.R.U32.HI R52, RZ, 0x8, R52 ;  /* 0x00000008ff347819 */ /* 0x000fe80000011634 */
[----:B------:R-:W-:Y:S02]  /*24040*/  PRMT R107, R107, 0x5410, R52 ;  /* 0x000054106b6b7816 */ /* 0x000fe40000000034 */
[C-C-:B-1----:R-:W-:Y:S02]  /*24050*/  LOP3.LUT R51, R117.reuse, UR4, R126.reuse, 0x96, !PT ;  /* 0x0000000475337c12 */ /* 0x142fe4000f8e967e */
[----:B------:R-:W-:Y:S02]  /*24060*/  LOP3.LUT R126, R117, UR5, R126, 0x96, !PT ;  /* 0x00000005757e7c12 */ /* 0x000fe4000f8e967e */
[----:B--2---:R-:W-:Y:S04]  /*24070*/  LOP3.LUT R50, R51, 0xff, RZ, 0xc0, !PT ;  /* 0x000000ff33327812 */ /* 0x004fe800078ec0ff */
[----:B------:R-:W-:Y:S02]  /*24080*/  ISETP.LE.U32.AND P1, PT, R50, UR30, PT ;  /* 0x0000001e32007c0c */ /* 0x000fe4000bf23070 */
[C---:B------:R-:W-:Y:S04]  /*24090*/  PRMT R50, R48.reuse, 0x7632, R50 ;  /* 0x0000763230327816 */ /* 0x040fe80000000032 */
        /* <DEDUP_REMOVED lines=13> */
[C---:B------:R-:W-:Y:S01]  /*24170*/  PRMT R48, R49.reuse, 0x7632, R48 ;  /* 0x0000763231307816 */ /* 0x040fe20000000030 */
[----:B------:R-:W-:Y:S01]  /*24180*/  @!P3 HFMA2.BF16_V2 R231, -RZ.H0_H0, RZ.H0_H0, -R50.H0_H0 ;  /* 0x200000ffffe7b231 */ /* 0x000fe20000340932 */
[----:B------:R-:W-:Y:S02]  /*24190*/  SHF.R.U32.HI R51, RZ, 0x10, R180 ;  /* 0x00000010ff337819 */ /* 0x000fe400000116b4 */
[----:B------:R-:W-:Y:S02]  /*241a0*/  PRMT R161, R49, 0x5410, R48 ;  /* 0x0000541031a17816 */ /* 0x000fe40000000030 */
[----:B------:R-:W-:Y:S02]  /*241b0*/  @!P3 PRMT R50, R231, 0x5410, RZ ;  /* 0x00005410e732b816 */ /* 0x000fe400000000ff */
[----:B------:R-:W-:Y:S01]  /*241c0*/  LOP3.LUT R51, R51, 0xff, RZ, 0xc0, !PT ;  /* 0x000000ff33337812 */ /* 0x000fe200078ec0ff */
[----:B------:R-:W-:Y:S02]  /*241d0*/  @!P1 HFMA2.BF16_V2 R225, -RZ.H0_H0, RZ.H0_H0, -R48.H0_H0 ;  /* 0x200000ffffe19231 */ /* 0x000fe40000340930 */
[----:B------:R-:W-:Y:S01]  /*241e0*/  @!P2 HFMA2.BF16_V2 R227, -RZ.H0_H0, RZ.H0_H0, -R49.H0_H0 ;  /* 0x200000ffffe3a231 */ /* 0x000fe20000340931 */
[----:B------:R-:W-:Y:S02]  /*241f0*/  STG.E.U16 [R172.64+0xe2], R50 ;  /* 0x0000e232ac007986 */ /* 0x000fe4000c10152c */
[----:B------:R-:W-:Y:S02]  /*24200*/  @!P1 PRMT R48, R225, 0x5410, RZ ;  /* 0x00005410e1309816 */ /* 0x000fe400000000ff */
[----:B------:R-:W-:Y:S03]  /*24210*/  @!P2 PRMT R49, R227, 0x5410, RZ ;  /* 0x00005410e331a816 */ /* 0x000fe600000000ff */
[----:B------:R-:W-:Y:S04]  /*24220*/  STG.E.U16 [R112.64+0xe2], R48 ;  /* 0x0000e23070007986 */ /* 0x000fe8000c10152c */
[----:B------:R1:W-:Y:S02]  /*24230*/  STG.E.U16 [R112.64+0xe0], R49 ;  /* 0x0000e03170007986 */ /* 0x0003e4000c10152c */
[C-C-:B-1----:R-:W-:Y:S01]  /*24240*/  LOP3.LUT R49, R115.reuse, UR4, R124.reuse, 0x96, !PT ;  /* 0x0000000473317c12 */ /* 0x142fe2000f8e967c */
[----:B------:R-:W-:Y:S01]  /*24250*/  UIADD3 UR4, UR28, -0x4ab325aa, URZ ;  /* 0xb54cda561c047890 */ /* 0x000fe2000fffe03f */
[----:B------:R-:W-:Y:S02]  /*24260*/  LOP3.LUT R124, R115, UR5, R124, 0x96, !PT ;  /* 0x00000005737c7c12 */ /* 0x000fe4000f8e967c */
[----:B------:R-:W-:Y:S03]  /*24270*/  LOP3.LUT R48, R49, 0xff, RZ, 0xc0, !PT ;  /* 0x000000ff31307812 */ /* 0x000fe600078ec0ff */
[----:B------:R-:W-:Y:S02]  /*24280*/  LOP3.LUT R184, R181, UR4, R184, 0x96, !PT ;  /* 0x00000004b5b87c12 */ /* 0x000fe4000f8e96b8 */
[----:B------:R-:W-:Y:S02]  /*24290*/  ISETP.LE.U32.AND P1, PT, R48, UR30, PT ;  /* 0x0000001e30007c0c */ /* 0x000fe4000bf23070 */
[----:B------:R-:W-:Y:S02]  /*242a0*/  PRMT R48, R41, 0x7632, R48 ;  /* 0x0000763229307816 */ /* 0x000fe40000000030 */
[----:B------:R-:W-:Y:S02]  /*242b0*/  LOP3.LUT R158, R157, UR4, R158, 0x96, !PT ;  /* 0x000000049d9e7c12 */ /* 0x000fe4000f8e969e */
[----:B------:R-:W-:Y:S02]  /*242c0*/  PRMT R148, R41, 0x5410, R48 ;  /* 0x0000541029947816 */ /* 0x000fe40000000030 */
[----:B------:R-:W-:Y:S02]  /*242d0*/  LOP3.LUT R168, R167, UR4, R168, 0x96, !PT ;  /* 0x00000004a7a87c12 */ /* 0x000fe4000f8e96a8 */
[----:B------:R-:W-:Y:S02]  /*242e0*/  LOP3.LUT R140, R143, UR4, R140, 0x96, !PT ;  /* 0x000000048f8c7c12 */ /* 0x000fe4000f8e968c */
[----:B------:R-:W-:Y:S01]  /*242f0*/  LOP3.LUT R146, R145, UR4, R146, 0x96, !PT ;  /* 0x0000000491927c12 */ /* 0x000fe2000f8e9692 */
[----:B------:R-:W-:Y:S01]  /*24300*/  @!P1 HFMA2.BF16_V2 R226, -RZ.H0_H0, RZ.H0_H0, -R41.H0_H0 ;  /* 0x200000ffffe29231 */ /* 0x000fe20000340929 */
[----:B------:R-:W-:Y:S02]  /*24310*/  LOP3.LUT R130, R133, UR4, R130, 0x96, !PT ;  /* 0x0000000485827c12 */ /* 0x000fe4000f8e9682 */
[----:B------:R-:W-:Y:S02]  /*24320*/  LOP3.LUT R118, R153, UR4, R118, 0x96, !PT ;  /* 0x0000000499767c12 */ /* 0x000fe4000f8e9676 */
        /* <DEDUP_REMOVED lines=13> */
[----:B------:R-:W-:Y:S02]  /*24400*/  LOP3.LUT R49, R186, 0xffff, RZ, 0xc0, !PT ;  /* 0x0000ffffba317812 */ /* 0x000fe400078ec0ff */
[----:B------:R-:W-:Y:S02]  /*24410*/  PRMT R149, R43, 0x5410, R41 ;  /* 0x000054102b957816 */ /* 0x000fe40000000029 */
[----:B------:R-:W-:Y:S02]  /*24420*/  @!P3 PRMT R48, R224, 0x5410, RZ ;  /* 0x00005410e030b816 */ /* 0x000fe400000000ff */
[----:B------:R-:W-:Y:S01]  /*24430*/  SHF.R.U32.HI R49, RZ, 0x8, R49 ;  /* 0x00000008ff317819 */ /* 0x000fe20000011631 */
[----:B------:R-:W-:Y:S02]  /*24440*/  @!P1 HFMA2.BF16_V2 R219, -RZ.H0_H0, RZ.H0_H0, -R41.H0_H0 ;  /* 0x200000ffffdb9231 */ /* 0x000fe40000340929 */
[----:B------:R1:W-:Y:S01]  /*24450*/  STG.E.U16 [R110.64+0xe0], R48 ;  /* 0x0000e0306e007986 */ /* 0x0003e2000c10152c */
[----:B------:R-:W-:Y:S02]  /*24460*/  @!P2 HFMA2.BF16_V2 R222, -RZ.H0_H0, RZ.H0_H0, -R43.H0_H0 ;  /* 0x200000ffffdea231 */ /* 0x000fe4000034092b */
[----:B------:R-:W-:Y:S03]  /*24470*/  @!P1 PRMT R41, R219, 0x5410, RZ ;  /* 0x00005410db299816 */ /* 0x000fe600000000ff */
[----:B------:R-:W-:Y:S02]  /*24480*/  @!P2 PRMT R43, R222, 0x5410, RZ ;  /* 0x00005410de2ba816 */ /* 0x000fe400000000ff */
[----:B------:R2:W-:Y:S04]  /*24490*/  STG.E.U16 [R108.64+0xe2], R41 ;  /* 0x0000e2296c007986 */ /* 0x0005e8000c10152c */
[----:B------:R4:W-:Y:S01]  /*244a0*/  STG.E.U16 [R108.64+0xe0], R43 ;  /* 0x0000e02b6c007986 */ /* 0x0009e2000c10152c */
[----:B-1----:R-:W-:Y:S04]  /*244b0*/  LOP3.LUT R48, R186, 0xff, RZ, 0xc0, !PT ;  /* 0x000000ffba307812 */ /* 0x002fe800078ec0ff */
[----:B------:R-:W-:Y:S02]  /*244c0*/  PRMT R48, R48, 0x5410, R49 ;  /* 0x0000541030307816 */ /* 0x000fe40000000031 */
[----:B--2---:R-:W-:Y:S03]  /*244d0*/  LOP3.LUT R41, R116, 0xff, RZ, 0xc0, !PT ;  /* 0x000000ff74297812 */ /* 0x004fe600078ec0ff */
[--C-:B------:R-:W-:Y:S01]  /*244e0*/  HSET2.LE.AND R48, R48, R165.reuse, PT ;  /* 0x000000a530307233 */ /* 0x100fe20003803000 */
[----:B------:R-:W-:Y:S02]  /*244f0*/  ISETP.LE.U32.AND P1, PT, R41, UR30, PT ;  /* 0x0000001e29007c0c */ /* 0x000fe4000bf23070 */
[C---:B------:R-:W-:Y:S02]  /*24500*/  PRMT R41, R42.reuse, 0x7632, R41 ;  /* 0x000076322a297816 */ /* 0x040fe40000000029 */
[----:B----4-:R-:W-:Y:S02]  /*24510*/  LOP3.LUT R43, R187, UR4, R188, 0x96, !PT ;  /* 0x00000004bb2b7c12 */ /* 0x010fe4000f8e96bc */
[----:B------:R-:W-:Y:S02]  /*24520*/  PRMT R162, R42, 0x5410, R41 ;  /* 0x000054102aa27816 */ /* 0x000fe40000000029 */
[--C-:B------:R-:W-:Y:S02]  /*24530*/  SHF.R.U32.HI R49, RZ, 0x10, R43.reuse ;  /* 0x00000010ff317819 */ /* 0x100fe4000001162b */
[C---:B------:R-:W-:Y:S02]  /*24540*/  LOP3.LUT R53, R43.reuse, 0xffff, RZ, 0xc0, !PT ;  /* 0x0000ffff2b357812 */ /* 0x040fe400078ec0ff */
[----:B------:R-:W-:Y:S01]  /*24550*/  LOP3.LUT R50, R43, 0xff, RZ, 0xc0, !PT ;  /* 0x000000ff2b327812 */ /* 0x000fe200078ec0ff */
[----:B------:R-:W-:Y:S01]  /*24560*/  @!P1 HFMA2.BF16_V2 R223, -RZ.H0_H0, RZ.H0_H0, -R42.H0_H0 ;  /* 0x200000ffffdf9231 */ /* 0x000fe2000034092a */
[----:B------:R-:W-:Y:S02]  /*24570*/  SHF.R.U32.HI R43, RZ, 0x18, R43 ;  /* 0x00000018ff2b7819 */ /* 0x000fe4000001162b */
[----:B------:R-:W-:Y:S02]  /*24580*/  LOP3.LUT R49, R49, 0xff, RZ, 0xc0, !PT ;  /* 0x000000ff31317812 */ /* 0x000fe400078ec0ff */
[----:B------:R-:W-:Y:S02]  /*24590*/  @!P1 PRMT R42, R223, 0x5410, RZ ;  /* 0x00005410df2a9816 */ /* 0x000fe400000000ff */
[----:B------:R-:W-:Y:S02]  /*245a0*/  PRMT R49, R49, 0x5410, R43 ;  /* 0x0000541031317816 */ /* 0x000fe4000000002b */
[----:B------:R-:W-:Y:S01]  /*245b0*/  SHF.R.U32.HI R53, RZ, 0x8, R53 ;  /* 0x00000008ff357819 */ /* 0x000fe20000011635 */
[----:B------:R1:W-:Y:S01]  /*245c0*/  STG.E.U16 [R172.64+0xf0], R42 ;  /* 0x0000f02aac007986 */ /* 0x0003e2000c10152c */
[----:B------:R-:W-:Y:S01]  /*245d0*/  LOP3.LUT R46, R48, R46, RZ, 0xc0, !PT ;  /* 0x0000002e302e7212 */ /* 0x000fe200078ec0ff */
[--C-:B------:R-:W-:Y:S01]  /*245e0*/  HSET2.LE.AND R49, R49, R165.reuse, PT ;  /* 0x000000a531317233 */ /* 0x100fe20003803000 */
[----:B------:R-:W-:Y:S02]  /*245f0*/  PRMT R50, R50, 0x5410, R53 ;  /* 0x0000541032327816 */ /* 0x000fe40000000035 */
[----:B------:R-:W-:Y:S02]  /*24600*/  LDSM.16.MT88.4 R52, [R214+0x4400] ;  /* 0x00440000d634783b */ /* 0x000fe40000004200 */
[----:B------:R-:W-:Y:S01]  /*24610*/  LOP3.LUT R45, R49, R45, RZ, 0xc0, !PT ;  /* 0x0000002d312d7212 */ /* 0x000fe200078ec0ff */
[----:B------:R-:W-:Y:S05]  /*24620*/  HSET2.LE.AND R50, R50, R165, PT ;  /* 0x000000a532327233 */ /* 0x000fea0003803000 */
[----:B------:R-:W-:Y:S02]  /*24630*/  LOP3.LUT R44, R50, R44, RZ, 0xc0, !PT ;  /* 0x0000002c322c7212 */ /* 0x000fe400078ec0ff */
[----:B-1----:R-:W-:Y:S04]  /*24640*/  LOP3.LUT R42, R116, 0xffff, RZ, 0xc0, !PT ;  /* 0x0000ffff742a7812 */ /* 0x002fe800078ec0ff */
[----:B------:R-:W-:Y:S04]  /*24650*/  SHF.R.U32.HI R42, RZ, 0x8, R42 ;  /* 0x00000008ff2a7819 */ /* 0x000fe8000001162a */
[----:B------:R-:W-:Y:S04]  /*24660*/  LOP3.LUT R42, R42, 0xffff, RZ, 0xc0, !PT ;  /* 0x0000ffff2a2a7812 */ /* 0x000fe800078ec0ff */
[----:B------:R-:W-:Y:S02]  /*24670*/  ISETP.LE.U32.AND P1, PT, R42, UR30, PT ;  /* 0x0000001e2a007c0c */ /* 0x000fe4000bf23070 */
[----:B------:R-:W-:Y:S11]  /*24680*/  LOP3.LUT R42, R180, 0xff, RZ, 0xc0, !PT ;  /* 0x000000ffb42a7812 */ /* 0x000ff600078ec0ff */
[----:B------:R-:W-:Y:S05]  /*24690*/  @!P1 HFMA2.BF16_V2 R221, -RZ.H0_H0, RZ.H0_H0, -R41.H0_H0 ;  /* 0x200000ffffdd9231 */ /* 0x000fea0000340929 */
[----:B------:R-:W-:Y:S05]  /*246a0*/  @!P1 PRMT R41, R221, 0x5410, RZ ;  /* 0x00005410dd299816 */ /* 0x000fea00000000ff */
[----:B------:R1:W-:Y:S02]  /*246b0*/  STG.E.U16 [R172.64+0xf2], R41 ;  /* 0x0000f229ac007986 */ /* 0x0003e4000c10152c */
[--C-:B-1----:R-:W-:Y:S04]  /*246c0*/  SHF.R.U32.HI R41, RZ, 0x10, R116.reuse ;  /* 0x00000010ff297819 */ /* 0x102fe80000011674 */
[----:B------:R-:W-:Y:S04]  /*246d0*/  LOP3.LUT R41, R41, 0xff, RZ, 0xc0, !PT ;  /* 0x000000ff29297812 */ /* 0x000fe800078ec0ff */
[----:B------:R-:W-:Y:S02]  /*246e0*/  ISETP.LE.U32.AND P1, PT, R41, UR30, PT ;  /* 0x0000001e29007c0c */ /* 0x000fe4000bf23070 */
[----:B------:R-:W-:Y:S04]  /*246f0*/  LOP3.LUT R41, R184, 0xffff, RZ, 0xc0, !PT ;  /* 0x0000ffffb8297812 */ /* 0x000fe800078ec0ff */
[----:B------:R-:W-:Y:S07]  /*24700*/  SHF.R.U32.HI R41, RZ, 0x8, R41 ;  /* 0x00000008ff297819 */ /* 0x000fee0000011629 */
[----:B------:R-:W-:Y:S05]  /*24710*/  @!P1 HFMA2.BF16_V2 R220, -RZ.H0_H0, RZ.H0_H0, -R40.H0_H0 ;  /* 0x200000ffffdc9231 */ /* 0x000fea0000340928 */
[----:B------:R-:W-:Y:S05]  /*24720*/  @!P1 PRMT R40, R220, 0x5410, RZ ;  /* 0x00005410dc289816 */ /* 0x000fea00000000ff */
[----:B------:R1:W-:Y:S02]  /*24730*/  STG.E.U16 [R112.64+0xf0], R40 ;  /* 0x0000f02870007986 */ /* 0x0003e4000c10152c */
[----:B-1----:R-:W-:Y:S04]  /*24740*/  SHF.R.U32.HI R40, RZ, 0x18, R116 ;  /* 0x00000018ff287819 */ /* 0x002fe80000011674 */
[----:B------:R-:W-:Y:S02]  /*24750*/  ISETP.LE.U32.AND P1, PT, R40, UR30, PT ;  /* 0x0000001e28007c0c */ /* 0x000fe4000bf23070 */
[----:B------:R-:W-:Y:S04]  /*24760*/  LOP3.LUT R40, R184, 0xff, RZ, 0xc0, !PT ;  /* 0x000000ffb8287812 */ /* 0x000fe800078ec0ff */
[----:B------:R-:W-:Y:S02]  /*24770*/  PRMT R40, R40, 0x5410, R41 ;  /* 0x0000541028287816 */ /* 0x000fe40000000029 */
[----:B------:R-:W-:Y:S02]  /*24780*/  LOP3.LUT R41, R180, 0xffff, RZ, 0xc0, !PT ;  /* 0x0000ffffb4297812 */ /* 0x000fe400078ec0ff */
[----:B------:R-:W-:Y:S01]  /*24790*/  SHF.R.U32.HI R180, RZ, 0x18, R180 ;  /* 0x00000018ffb47819 */ /* 0x000fe200000116b4 */
[--C-:B------:R-:W-:Y:S01]  /*247a0*/  HSET2.LE.AND R40, R40, R165.reuse, PT ;  /* 0x000000a528287233 */ /* 0x100fe20003803000 */
[----:B------:R-:W-:Y:S01]  /*247b0*/  SHF.R.U32.HI R41, RZ, 0x8, R41 ;  /* 0x00000008ff297819 */ /* 0x000fe20000011629 */
[----:B---3--:R-:W-:Y:S01]  /*247c0*/  @!P1 HFMA2.BF16_V2 R191, -RZ.H0_H0, RZ.H0_H0, -R56.H0_H0 ;  /* 0x200000ffffbf9231 */ /* 0x008fe20000340938 */
[----:B------:R-:W-:Y:S02]  /*247d0*/  PRMT R51, R51, 0x5410, R180 ;  /* 0x0000541033337816 */ /* 0x000fe400000000b4 */
[----:B------:R-:W-:Y:S02]  /*247e0*/  PRMT R42, R42, 0x5410, R41 ;  /* 0x000054102a2a7816 */ /* 0x000fe40000000029 */
[--C-:B------:R-:W-:Y:S01]  /*247f0*/  SHF.R.U32.HI R41, RZ, 0x10, R184.reuse ;  /* 0x00000010ff297819 */ /* 0x100fe200000116b8 */
[----:B------:R-:W-:Y:S01]  /*24800*/  @!P1 STL.S16 [R1+0xcc], R191 ;  /* 0x0000ccbf01009387 */ /* 0x000fe20000100600 */
[----:B------:R-:W-:Y:S01]  /*24810*/  SHF.R.U32.HI R184, RZ, 0x18, R184 ;  /* 0x00000018ffb87819 */ /* 0x000fe200000116b8 */
[--C-:B------:R-:W-:Y:S01]  /*24820*/  HSET2.LE.AND R51, R51, R165.reuse, PT ;  /* 0x000000a533337233 */ /* 0x100fe20003803000 */
[----:B------:R-:W-:Y:S02]  /*24830*/  LOP3.LUT R41, R41, 0xff, RZ, 0xc0, !PT ;  /* 0x000000ff29297812 */ /* 0x000fe400078ec0ff */
[----:B------:R-:W-:Y:S01]  /*24840*/  LOP3.LUT R36, R40, R36, RZ, 0xc0, !PT ;  /* 0x0000002428247212 */ /* 0x000fe200078ec0ff */
[--C-:B------:R-:W-:Y:S01]  /*24850*/  HSET2.LE.AND R40, R42, R165.reuse, PT ;  /* 0x000000a52a287233 */ /* 0x100fe20003803000 */
[----:B------:R-:W-:Y:S02]  /*24860*/  PRMT R41, R41, 0x5410, R184 ;  /* 0x0000541029297816 */ /* 0x000fe400000000b8 */
[----:B------:R-:W-:Y:S02]  /*24870*/  LOP3.LUT R39, R51, R39, RZ, 0xc0, !PT ;  /* 0x0000002733277212 */ /* 0x000fe400078ec0ff */
[----:B------:R-:W-:Y:S01]  /*24880*/  LOP3.LUT R38, R40, R38, RZ, 0xc0, !PT ;  /* 0x0000002628267212 */ /* 0x000fe200078ec0ff */
[--C-:B------:R-:W-:Y:S01]  /*24890*/  HSET2.LE.AND R41, R41, R165.reuse, PT ;  /* 0x000000a529297233 */ /* 0x100fe20003803000 */
[----:B------:R-:W-:Y:S04]  /*248a0*/  LDSM.16.MT88.4 R48, [R213+0x4000] ;  /* 0x00400000d530783b */ /* 0x000fe80000004200 */
[----:B------:R-:W-:Y:S04]  /*248b0*/  LOP3.LUT R37, R41, R37, RZ, 0xc0, !PT ;  /* 0x0000002529257212 */ /* 0x000fe800078ec0ff */
[----:B------:R-:W1:Y:S03]  /*248c0*/  LDSM.16.MT88.4 R40, [R214+0x4000] ;  /* 0x00400000d628783b */ /* 0x000e660000004200 */
[-C--:B-1----:R-:W-:Y:S08]  /*248d0*/  HMMA.16816.F32.BF16 R4, R36, R40.reuse, R4 ;  /* 0x000000282404723c */ /* 0x082ff00000041804 */
[C---:B------:R-:W-:Y:S07]  /*248e0*/  HMMA.16816.F32.BF16 R8, R44.reuse, R40, R8 ;  /* 0x000000282c08723c */ /* 0x040fee0000041808 */
[--C-:B------:R-:W-:Y:S01]  /*248f0*/  SHF.R.U32.HI R40, RZ, 0x10, R176.reuse ;  /* 0x00000010ff287819 */ /* 0x100fe200000116b0 */
[-C--:B------:R-:W-:Y:S01]  /*24900*/  HMMA.16816.F32.BF16 R12, R44, R42.reuse, R12 ;  /* 0x0000002a2c0c723c */ /* 0x080fe2000004180c */
[----:B------:R-:W-:Y:S03]  /*24910*/  LOP3.LUT R41, R176, 0xffff, RZ, 0xc0, !PT ;  /* 0x0000ffffb0297812 */ /* 0x000fe600078ec0ff */
[----:B------:R-:W-:Y:S02]  /*24920*/  LOP3.LUT R40, R40, 0xff, RZ, 0xc0, !PT ;  /* 0x000000ff28287812 */ /* 0x000fe400078ec0ff */
[----:B------:R-:W-:Y:S02]  /*24930*/  SHF.R.U32.HI R41, RZ, 0x8, R41 ;  /* 0x00000008ff297819 */ /* 0x000fe40000011629 */
[C---:B------:R-:W-:Y:S07]  /*24940*/  HMMA.16816.F32.BF16 R16, R36.reuse, R42, R16 ;  /* 0x0000002a2410723c */ /* 0x040fee0000041810 */
[----:B------:R-:W-:Y:S01]  /*24950*/  SHF.R.U32.HI R43, RZ, 0x18, R176 ;  /* 0x00000018ff2b7819 */ /* 0x000fe200000116b0 */
[-C--:B------:R-:W-:Y:S01]  /*24960*/  HMMA.16816.F32.BF16 R20, R36, R48.reuse, R20 ;  /* 0x000000302414723c */ /* 0x080fe20000041814 */
[----:B------:R-:W-:Y:S03]  /*24970*/  LOP3.LUT R42, R176, 0xff, RZ, 0xc0, !PT ;  /* 0x000000ffb02a7812 */ /* 0x000fe600078ec0ff */
[----:B------:R-:W-:Y:S02]  /*24980*/  PRMT R43, R40, 0x5410, R43 ;  /* 0x00005410282b7816 */ /* 0x000fe4000000002b */
[----:B------:R-:W-:Y:S02]  /*24990*/  LOP3.LUT R40, R182, 0xff, RZ, 0xc0, !PT ;  /* 0x000000ffb6287812 */ /* 0x000fe400078ec0ff */
[----:B------:R-:W-:Y:S01]  /*249a0*/  PRMT R42, R42, 0x5410, R41 ;  /* 0x000054102a2a7816 */ /* 0x000fe20000000029 */
[C---:B------:R-:W-:Y:S03]  /*249b0*/  HMMA.16816.F32.BF16 R24, R44.reuse, R48, R24 ;  /* 0x000000302c18723c */ /* 0x040fe60000041818 */
[--C-:B------:R-:W-:Y:S01]  /*249c0*/  SHF.R.U32.HI R41, RZ, 0x10, R182.reuse ;  /* 0x00000010ff297819 */ /* 0x100fe200000116b6 */
[--C-:B------:R-:W-:Y:S02]  /*249d0*/  HSET2.LE.AND R42, R42, R165.reuse, PT ;  /* 0x000000a52a2a7233 */ /* 0x100fe40003803000 */
[--C-:B------:R-:W-:Y:S01]  /*249e0*/  HSET2.LE.AND R43, R43, R165.reuse, PT ;  /* 0x000000a52b2b7233 */ /* 0x100fe20003803000 */
[----:B------:R-:W-:Y:S01]  /*249f0*/  LOP3.LUT R48, R182, 0xffff, RZ, 0xc0, !PT ;  /* 0x0000ffffb6307812 */ /* 0x000fe200078ec0ff */
[-C--:B------:R-:W-:Y:S01]  /*24a00*/  HMMA.16816.F32.BF16 R28, R44, R50.reuse, R28 ;  /* 0x000000322c1c723c */ /* 0x080fe2000004181c */
[----:B------:R-:W-:Y:S01]  /*24a10*/  SHF.R.U32.HI R182, RZ, 0x18, R182 ;  /* 0x00000018ffb67819 */ /* 0x000fe200000116b6 */
[----:B------:R-:W1:Y:S02]  /*24a20*/  LDSM.16.MT88.4 R44, [R213+0x4400] ;  /* 0x00440000d52c783b */ /* 0x000e640000004200 */
[----:B------:R-:W-:Y:S02]  /*24a30*/  SHF.R.U32.HI R48, RZ, 0x8, R48 ;  /* 0x00000008ff307819 */ /* 0x000fe40000011630 */
[----:B------:R-:W-:Y:S02]  /*24a40*/  LOP3.LUT R41, R41, 0xff, RZ, 0xc0, !PT ;  /* 0x000000ff29297812 */ /* 0x000fe400078ec0ff */
[----:B------:R-:W-:Y:S01]  /*24a50*/  PRMT R40, R40, 0x5410, R48 ;  /* 0x0000541028287816 */ /* 0x000fe20000000030 */
[----:B------:R-:W-:Y:S03]  /*24a60*/  HMMA.16816.F32.BF16 R32, R36, R50, R32 ;  /* 0x000000322420723c */ /* 0x000fe60000041820 */
[C---:B------:R-:W-:Y:S01]  /*24a70*/  LOP3.LUT R48, R174.reuse, 0xffff, RZ, 0xc0, !PT ;  /* 0x0000ffffae307812 */ /* 0x040fe200078ec0ff */
[--C-:B------:R-:W-:Y:S01]  /*24a80*/  HSET2.LE.AND R40, R40, R165.reuse, PT ;  /* 0x000000a528287233 */ /* 0x100fe20003803000 */
[----:B------:R-:W-:Y:S02]  /*24a90*/  LOP3.LUT R49, R174, 0xff, RZ, 0xc0, !PT ;  /* 0x000000ffae317812 */ /* 0x000fe400078ec0ff */
[----:B------:R-:W-:Y:S01]  /*24aa0*/  SHF.R.U32.HI R48, RZ, 0x8, R48 ;  /* 0x00000008ff307819 */ /* 0x000fe20000011630 */
[--C-:B------:R-:W-:Y:S01]  /*24ab0*/  HSET2.LE.AND R38, R107, R165.reuse, PT ;  /* 0x000000a56b267233 */ /* 0x100fe20003803000 */
[----:B------:R-:W-:Y:S03]  /*24ac0*/  PRMT R41, R41, 0x5410, R182 ;  /* 0x0000541029297816 */ /* 0x000fe600000000b6 */
[----:B------:R-:W-:Y:S02]  /*24ad0*/  PRMT R48, R49, 0x5410, R48 ;  /* 0x0000541031307816 */ /* 0x000fe40000000030 */
[--C-:B------:R-:W-:Y:S01]  /*24ae0*/  SHF.R.U32.HI R49, RZ, 0x10, R174.reuse ;  /* 0x00000010ff317819 */ /* 0x100fe200000116ae */
[--C-:B------:R-:W-:Y:S01]  /*24af0*/  HSET2.LE.AND R41, R41, R165.reuse, PT ;  /* 0x000000a529297233 */ /* 0x100fe20003803000 */
[----:B------:R-:W-:Y:S01]  /*24b00*/  SHF.R.U32.HI R174, RZ, 0x18, R174 ;  /* 0x00000018ffae7819 */ /* 0x000fe200000116ae */
[--C-:B------:R-:W-:Y:S01]  /*24b10*/  HSET2.LE.AND R36, R48, R165.reuse, PT ;  /* 0x000000a530247233 */ /* 0x100fe20003803000 */
[----:B------:R-:W-:Y:S02]  /*24b20*/  LOP3.LUT R49, R49, 0xff, RZ, 0xc0, !PT ;  /* 0x000000ff31317812 */ /* 0x000fe400078ec0ff */
[----:B------:R-:W-:Y:S02]  /*24b30*/  PRMT R39, R119, 0x5410, R178 ;  /* 0x0000541077277816 */ /* 0x000fe400000000b2 */
[----:B------:R-:W-:Y:S02]  /*24b40*/  PRMT R49, R49, 0x5410, R174 ;  /* 0x0000541031317816 */ /* 0x000fe400000000ae */
[----:B------:R-:W-:Y:S01]  /*24b50*/  LOP3.LUT R40, R40, R104, RZ, 0xc0, !PT ;  /* 0x0000006828287212 */ /* 0x000fe200078ec0ff */
[--C-:B------:R-:W-:Y:S01]  /*24b60*/  HSET2.LE.AND R39, R39, R165.reuse, PT ;  /* 0x000000a527277233 */ /* 0x100fe20003803000 */
[----:B------:R-:W-:Y:S01]  /*24b70*/  LOP3.LUT R41, R41, R103, RZ, 0xc0, !PT ;  /* 0x0000006729297212 */ /* 0x000fe200078ec0ff */
[--C-:B------:R-:W-:Y:S01]  /*24b80*/  HSET2.LE.AND R37, R49, R165.reuse, PT ;  /* 0x000000a531257233 */ /* 0x100fe20003803000 */
[----:B------:R-:W-:Y:S02]  /*24b90*/  LOP3.LUT R42, R42, R102, RZ, 0xc0, !PT ;  /* 0x000000662a2a7212 */ /* 0x000fe400078ec0ff */
[----:B------:R-:W-:Y:S02]  /*24ba0*/  LOP3.LUT R43, R43, R101, RZ, 0xc0, !PT ;  /* 0x000000652b2b7212 */ /* 0x000fe400078ec0ff */
[----:B------:R-:W-:Y:S02]  /*24bb0*/  LOP3.LUT R36, R36, R100, RZ, 0xc0, !PT ;  /* 0x0000006424247212 */ /* 0x000fe400078ec0ff */
[----:B------:R-:W-:Y:S02]  /*24bc0*/  LOP3.LUT R37, R37, R99, RZ, 0xc0, !PT ;  /* 0x0000006325257212 */ /* 0x000fe400078ec0ff */
[----:B------:R-:W-:Y:S01]  /*24bd0*/  LOP3.LUT R38, R38, R98, RZ, 0xc0, !PT ;  /* 0x0000006226267212 */ /* 0x000fe200078ec0ff */
[-C--:B------:R-:W-:Y:S01]  /*24be0*/  HMMA.16816.F32.BF16 R4, R40, R52.reuse, R4 ;  /* 0x000000342804723c */ /* 0x080fe20000041804 */
[----:B------:R-:W-:Y:S02]  /*24bf0*/  LOP3.LUT R39, R39, R97, RZ, 0xc0, !PT ;  /* 0x0000006127277212 */ /* 0x000fe400078ec0ff */
[C---:B------:R-:W-:Y:S02]  /*24c00*/  LOP3.LUT R49, R156.reuse, 0xffff, RZ, 0xc0, !PT ;  /* 0x0000ffff9c317812 */ /* 0x040fe400078ec0ff */
[----:B------:R-:W-:Y:S02]  /*24c10*/  SHF.R.U32.HI R48, RZ, 0x10, R156 ;  /* 0x00000010ff307819 */ /* 0x000fe4000001169c */
[----:B------:R-:W-:Y:S01]  /*24c20*/  LOP3.LUT R97, R156, 0xff, RZ, 0xc0, !PT ;  /* 0x000000ff9c617812 */ /* 0x000fe200078ec0ff */
[C---:B------:R-:W-:Y:S01]  /*24c30*/  HMMA.16816.F32.BF16 R8, R36.reuse, R52, R8 ;  /* 0x000000342408723c */ /* 0x040fe20000041808 */
[----:B------:R-:W-:Y:S03]  /*24c40*/  SHF.R.U32.HI R49, RZ, 0x8, R49 ;  /* 0x00000008ff317819 */ /* 0x000fe60000011631 */
[----:B------:R-:W-:Y:S02]  /*24c50*/  LOP3.LUT R48, R48, 0xff, RZ, 0xc0, !PT ;  /* 0x000000ff30307812 */ /* 0x000fe400078ec0ff */
[----:B------:R-:W-:Y:S02]  /*24c60*/  PRMT R97, R97, 0x5410, R49 ;  /* 0x0000541061617816 */ /* 0x000fe40000000031 */
[----:B------:R-:W-:Y:S01]  /*24c70*/  LOP3.LUT R98, R158, 0xffff, RZ, 0xc0, !PT ;  /* 0x0000ffff9e627812 */ /* 0x000fe200078ec0ff */
[-C--:B------:R-:W-:Y:S03]  /*24c80*/  HMMA.16816.F32.BF16 R12, R36, R54.reuse, R12 ;  /* 0x00000036240c723c */ /* 0x080fe6000004180c */
[----:B------:R-:W-:Y:S02]  /*24c90*/  SHF.R.U32.HI R98, RZ, 0x8, R98 ;  /* 0x00000008ff627819 */ /* 0x000fe40000011662 */
[----:B------:R-:W-:Y:S01]  /*24ca0*/  LOP3.LUT R53, R166, 0xffff, RZ, 0xc0, !PT ;  /* 0x0000ffffa6357812 */ /* 0x000fe200078ec0ff */
[----:B------:R-:W-:Y:S01]  /*24cb0*/  IMAD.MOV.U32 R167, RZ, RZ, R164 ;  /* 0x000000ffffa77224 */ /* 0x000fe200078e00a4 */
[----:B------:R-:W-:Y:S01]  /*24cc0*/  SHF.R.U32.HI R52, RZ, 0x10, R166 ;  /* 0x00000010ff347819 */ /* 0x000fe200000116a6 */
[C---:B------:R-:W-:Y:S01]  /*24cd0*/  HMMA.16816.F32.BF16 R16, R40.reuse, R54, R16 ;  /* 0x000000362810723c */ /* 0x040fe20000041810 */
[C---:B------:R-:W-:Y:S03]  /*24ce0*/  LOP3.LUT R100, R168.reuse, 0xffff, RZ, 0xc0, !PT ;  /* 0x0000ffffa8647812 */ /* 0x040fe600078ec0ff */
[----:B------:R-:W-:Y:S02]  /*24cf0*/  SHF.R.U32.HI R53, RZ, 0x8, R53 ;  /* 0x00000008ff357819 */ /* 0x000fe40000011635 */
[----:B------:R-:W-:Y:S02]  /*24d00*/  LOP3.LUT R99, R168, 0xff, RZ, 0xc0, !PT ;  /* 0x000000ffa8637812 */ /* 0x000fe400078ec0ff */
[----:B------:R-:W-:Y:S01]  /*24d10*/  SHF.R.U32.HI R55, RZ, 0x18, R156 ;  /* 0x00000018ff377819 */ /* 0x000fe2000001169c */
[-C--:B-1----:R-:W-:Y:S03]  /*24d20*/  HMMA.16816.F32.BF16 R20, R40, R44.reuse, R20 ;  /* 0x0000002c2814723c */ /* 0x082fe60000041814 */
[----:B------:R-:W-:Y:S02]  /*24d30*/  PRMT R55, R48, 0x5410, R55 ;  /* 0x0000541030377816 */ /* 0x000fe40000000037 */
[----:B------:R-:W-:Y:S01]  /*24d40*/  LOP3.LUT R54, R166, 0xff, RZ, 0xc0, !PT ;  /* 0x000000ffa6367812 */ /* 0x000fe200078ec0ff */
[----:B------:R-:W1:Y:S01]  /*24d50*/  LDSM.16.MT88.4 R48, [R214+0x4800] ;  /* 0x00480000d630783b */ /* 0x000e620000004200 */
[----:B------:R-:W-:Y:S01]  /*24d60*/  SHF.R.U32.HI R166, RZ, 0x18, R166 ;  /* 0x00000018ffa67819 */ /* 0x000fe200000116a6 */
[C---:B------:R-:W-:Y:S01]  /*24d70*/  HMMA.16816.F32.BF16 R24, R36.reuse, R44, R24 ;  /* 0x0000002c2418723c */ /* 0x040fe20000041818 */
[----:B------:R-:W-:Y:S03]  /*24d80*/  SHF.R.U32.HI R100, RZ, 0x8, R100 ;  /* 0x00000008ff647819 */ /* 0x000fe60000011664 */
[----:B------:R-:W-:Y:S02]  /*24d90*/  LOP3.LUT R52, R52, 0xff, RZ, 0xc0, !PT ;  /* 0x000000ff34347812 */ /* 0x000fe400078ec0ff */
[----:B------:R-:W-:Y:S02]  /*24da0*/  PRMT R53, R54, 0x5410, R53 ;  /* 0x0000541036357816 */ /* 0x000fe40000000035 */
[--C-:B------:R-:W-:Y:S01]  /*24db0*/  SHF.R.U32.HI R44, RZ, 0x10, R158.reuse ;  /* 0x00000010ff2c7819 */ /* 0x100fe2000001169e */
[-C--:B------:R-:W-:Y:S03]  /*24dc0*/  HMMA.16816.F32.BF16 R28, R36, R46.reuse, R28 ;  /* 0x0000002e241c723c */ /* 0x080fe6000004181c */
[----:B------:R-:W-:Y:S02]  /*24dd0*/  LOP3.LUT R45, R158, 0xff, RZ, 0xc0, !PT ;  /* 0x000000ff9e2d7812 */ /* 0x000fe400078ec0ff */
[----:B------:R-:W-:Y:S02]  /*24de0*/  SHF.R.U32.HI R158, RZ, 0x18, R158 ;  /* 0x00000018ff9e7819 */ /* 0x000fe4000001169e */
[----:B------:R-:W-:Y:S01]  /*24df0*/  LOP3.LUT R44, R44, 0xff, RZ, 0xc0, !PT ;  /* 0x000000ff2c2c7812 */ /* 0x000fe200078ec0ff */
[----:B------:R-:W-:Y:S01]  /*24e00*/  HMMA.16816.F32.BF16 R32, R40, R46, R32 ;  /* 0x0000002e2820723c */ /* 0x000fe20000041820 */
[----:B------:R-:W-:Y:S03]  /*24e10*/  PRMT R45, R45, 0x5410, R98 ;  /* 0x000054102d2d7816 */ /* 0x000fe60000000062 */
[----:B------:R-:W-:Y:S01]  /*24e20*/  PRMT R44, R44, 0x5410, R158 ;  /* 0x000054102c2c7816 */ /* 0x000fe2000000009e */
[--C-:B------:R-:W-:Y:S01]  /*24e30*/  HSET2.LE.AND R38, R97, R165.reuse, PT ;  /* 0x000000a561267233 */ /* 0x100fe20003803000 */
[--C-:B------:R-:W-:Y:S01]  /*24e40*/  SHF.R.U32.HI R98, RZ, 0x10, R168.reuse ;  /* 0x00000010ff627819 */ /* 0x100fe200000116a8 */
[--C-:B------:R-:W-:Y:S01]  /*24e50*/  HSET2.LE.AND R36, R45, R165.reuse, PT ;  /* 0x000000a52d247233 */ /* 0x100fe20003803000 */
[----:B------:R-:W-:Y:S01]  /*24e60*/  SHF.R.U32.HI R168, RZ, 0x18, R168 ;  /* 0x00000018ffa87819 */ /* 0x000fe200000116a8 */
[--C-:B------:R-:W-:Y:S02]  /*24e70*/  HSET2.LE.AND R37, R44, R165.reuse, PT ;  /* 0x000000a52c257233 */ /* 0x100fe40003803000 */
[----:B------:R-:W2:Y:S01]  /*24e80*/  LDSM.16.MT88.4 R44, [R213+0x4800] ;  /* 0x00480000d52c783b */ /* 0x000ea20000004200 */
[----:B------:R-:W-:Y:S01]  /*24e90*/  LOP3.LUT R98, R98, 0xff, RZ, 0xc0, !PT ;  /* 0x000000ff62627812 */ /* 0x000fe200078ec0ff */
[--C-:B------:R-:W-:Y:S01]  /*24ea0*/  HSET2.LE.AND R39, R55, R165.reuse, PT ;  /* 0x000000a537277233 */ /* 0x100fe20003803000 */
[----:B------:R-:W-:Y:S01]  /*24eb0*/  PRMT R54, R99, 0x5410, R100 ;  /* 0x0000541063367816 */ /* 0x000fe20000000064 */
[--C-:B------:R-:W-:Y:S01]  /*24ec0*/  HSET2.LE.AND R42, R53, R165.reuse, PT ;  /* 0x000000a5352a7233 */ /* 0x100fe20003803000 */
[----:B------:R-:W-:Y:S01]  /*24ed0*/  PRMT R55, R98, 0x5410, R168 ;  /* 0x0000541062377816 */ /* 0x000fe200000000a8 */
[----:B------:R-:W-:Y:S01]  /*24ee0*/  IMAD.MOV.U32 R168, RZ, RZ, R3 ;  /* 0x000000ffffa87224 */ /* 0x000fe200078e0003 */
[----:B------:R-:W-:Y:S01]  /*24ef0*/  PRMT R43, R52, 0x5410, R166 ;  /* 0x00005410342b7816 */ /* 0x000fe200000000a6 */
[--C-:B------:R-:W-:Y:S01]  /*24f00*/  HSET2.LE.AND R40, R54, R165.reuse, PT ;  /* 0x000000a536287233 */ /* 0x100fe20003803000 */
[----:B------:R-:W-:Y:S01]  /*24f10*/  LOP3.LUT R36, R36, R96, RZ, 0xc0, !PT ;  /* 0x0000006024247212 */ /* 0x000fe200078ec0ff */
[--C-:B------:R-:W-:Y:S01]  /*24f20*/  HSET2.LE.AND R41, R55, R165.reuse, PT ;  /* 0x000000a537297233 */ /* 0x100fe20003803000 */
[----:B------:R-:W-:Y:S01]  /*24f30*/  LOP3.LUT R37, R37, R95, RZ, 0xc0, !PT ;  /* 0x0000005f25257212 */ /* 0x000fe200078ec0ff */
[--C-:B------:R-:W-:Y:S01]  /*24f40*/  HSET2.LE.AND R43, R43, R165.reuse, PT ;  /* 0x000000a52b2b7233 */ /* 0x100fe20003803000 */
[----:B------:R-:W-:Y:S01]  /*24f50*/  LOP3.LUT R38, R38, R94, RZ, 0xc0, !PT ;  /* 0x0000005e26267212 */ /* 0x000fe200078ec0ff */
[----:B------:R-:W-:Y:S01]  /*24f60*/  IMAD.MOV.U32 R166, RZ, RZ, R0 ;  /* 0x000000ffffa67224 */ /* 0x000fe200078e0000 */
[----:B------:R-:W-:Y:S02]  /*24f70*/  LOP3.LUT R39, R39, R93, RZ, 0xc0, !PT ;  /* 0x0000005d27277212 */ /* 0x000fe400078ec0ff */
[----:B------:R-:W-:Y:S02]  /*24f80*/  LOP3.LUT R40, R40, R92, RZ, 0xc0, !PT ;  /* 0x0000005c28287212 */ /* 0x000fe400078ec0ff */
[----:B------:R-:W-:Y:S02]  /*24f90*/  LOP3.LUT R41, R41, R91, RZ, 0xc0, !PT ;  /* 0x0000005b29297212 */ /* 0x000fe400078ec0ff */
[----:B------:R-:W-:Y:S01]  /*24fa0*/  LOP3.LUT R42, R42, R90, RZ, 0xc0, !PT ;  /* 0x0000005a2a2a7212 */ /* 0x000fe200078ec0ff */
[-C--:B-1----:R-:W-:Y:S01]  /*24fb0*/  HMMA.16816.F32.BF16 R4, R36, R48.reuse, R4 ;  /* 0x000000302404723c */ /* 0x082fe20000041804 */
[----:B------:R-:W-:Y:S02]  /*24fc0*/  LOP3.LUT R43, R43, R89, RZ, 0xc0, !PT ;  /* 0x000000592b2b7212 */ /* 0x000fe400078ec0ff */
[----:B------:R-:W-:Y:S02]  /*24fd0*/  LOP3.LUT R54, R150, 0xff, RZ, 0xc0, !PT ;  /* 0x000000ff96367812 */ /* 0x000fe400078ec0ff */
[----:B------:R-:W-:Y:S02]  /*24fe0*/  SHF.R.U32.HI R53, RZ, 0x18, R150 ;  /* 0x00000018ff357819 */ /* 0x000fe40000011696 */
[C---:B------:R-:W-:Y:S01]  /*24ff0*/  LOP3.LUT R52, R154.reuse, 0xffff, RZ, 0xc0, !PT ;  /* 0x0000ffff9a347812 */ /* 0x040fe200078ec0ff */
[C---:B------:R-:W-:Y:S01]  /*25000*/  HMMA.16816.F32.BF16 R8, R40.reuse, R48, R8 ;  /* 0x000000302808723c */ /* 0x040fe20000041808 */
[----:B------:R-:W-:Y:S03]  /*25010*/  LOP3.LUT R90, R154, 0xff, RZ, 0xc0, !PT ;  /* 0x000000ff9a5a7812 */ /* 0x000fe600078ec0ff */
[----:B------:R-:W-:Y:S02]  /*25020*/  SHF.R.U32.HI R52, RZ, 0x8, R52 ;  /* 0x00000008ff347819 */ /* 0x000fe40000011634 */
[----:B------:R-:W-:Y:S02]  /*25030*/  LOP3.LUT R55, R134, 0xffff, RZ, 0xc0, !PT ;  /* 0x0000ffff86377812 */ /* 0x000fe400078ec0ff */
[----:B------:R-:W-:Y:S01]  /*25040*/  LOP3.LUT R48, R150, 0xffff, RZ, 0xc0, !PT ;  /* 0x0000ffff96307812 */ /* 0x000fe200078ec0ff */
[-C--:B------:R-:W-:Y:S03]  /*25050*/  HMMA.16816.F32.BF16 R12, R40, R50.reuse, R12 ;  /* 0x00000032280c723c */ /* 0x080fe6000004180c */
[----:B------:R-:W-:Y:S02]  /*25060*/  SHF.R.U32.HI R49, RZ, 0x10, R150 ;  /* 0x00000010ff317819 */ /* 0x000fe40000011696 */
[----:B------:R-:W-:Y:S02]  /*25070*/  SHF.R.U32.HI R48, RZ, 0x8, R48 ;  /* 0x00000008ff307819 */ /* 0x000fe40000011630 */
[----:B------:R-:W-:Y:S01]  /*25080*/  LOP3.LUT R49, R49, 0xff, RZ, 0xc0, !PT ;  /* 0x000000ff31317812 */ /* 0x000fe200078ec0ff */
[C---:B------:R-:W-:Y:S01]  /*25090*/  HMMA.16816.F32.BF16 R16, R36.reuse, R50, R16 ;  /* 0x000000322410723c */ /* 0x040fe20000041810 */
[----:B------:R-:W-:Y:S03]  /*250a0*/  PRMT R54, R54, 0x5410, R48 ;  /* 0x0000541036367816 */ /* 0x000fe60000000030 */
[----:B------:R-:W-:Y:S02]  /*250b0*/  PRMT R53, R49, 0x5410, R53 ;  /* 0x0000541031357816 */ /* 0x000fe40000000035 */
[----:B------:R-:W-:Y:S01]  /*250c0*/  SHF.R.U32.HI R91, RZ, 0x10, R134 ;  /* 0x00000010ff5b7819 */ /* 0x000fe20000011686 */
[----:B------:R-:W1:Y:S01]  /*250d0*/  LDSM.16.MT88.4 R48, [R214+0x4c00] ;  /* 0x004c0000d630783b */ /* 0x000e620000004200 */
[----:B------:R-:W-:Y:S01]  /*250e0*/  PRMT R90, R90, 0x5410, R52 ;  /* 0x000054105a5a7816 */ /* 0x000fe20000000034 */
[-C--:B--2---:R-:W-:Y:S03]  /*250f0*/  HMMA.16816.F32.BF16 R20, R36, R44.reuse, R20 ;  /* 0x0000002c2414723c */ /* 0x084fe60000041814 */
[----:B------:R-:W-:Y:S02]  /*25100*/  LOP3.LUT R52, R134, 0xff, RZ, 0xc0, !PT ;  /* 0x000000ff86347812 */ /* 0x000fe400078ec0ff */
[----:B------:R-:W-:Y:S02]  /*25110*/  SHF.R.U32.HI R55, RZ, 0x8, R55 ;  /* 0x00000008ff377819 */ /* 0x000fe40000011637 */
[----:B------:R-:W-:Y:S01]  /*25120*/  SHF.R.U32.HI R134, RZ, 0x18, R134 ;  /* 0x00000018ff867819 */ /* 0x000fe20000011686 */
[C---:B------:R-:W-:Y:S01]  /*25130*/  HMMA.16816.F32.BF16 R24, R40.reuse, R44, R24 ;  /* 0x0000002c2818723c */ /* 0x040fe20000041818 */
[----:B------:R-:W-:Y:S03]  /*25140*/  LOP3.LUT R94, R91, 0xff, RZ, 0xc0, !PT ;  /* 0x000000ff5b5e7812 */ /* 0x000fe600078ec0ff */
[----:B------:R-:W-:Y:S02]  /*25150*/  PRMT R52, R52, 0x5410, R55 ;  /* 0x0000541034347816 */ /* 0x000fe40000000037 */
[----:B------:R-:W-:Y:S01]  /*25160*/  SHF.R.U32.HI R89, RZ, 0x10, R154 ;  /* 0x00000010ff597819 */ /* 0x000fe2000001169a */
[--C-:B------:R-:W-:Y:S01]  /*25170*/  HSET2.LE.AND R44, R54, R165.reuse, PT ;  /* 0x000000a5362c7233 */ /* 0x100fe20003803000 */
[----:B------:R-:W-:Y:S01]  /*25180*/  LOP3.LUT R92, R136, 0xffff, RZ, 0xc0, !PT ;  /* 0x0000ffff885c7812 */ /* 0x000fe200078ec0ff */
[-C--:B------:R-:W-:Y:S03]  /*25190*/  HMMA.16816.F32.BF16 R28, R40, R46.reuse, R28 ;  /* 0x0000002e281c723c */ /* 0x080fe6000004181c */
[----:B------:R-:W-:Y:S01]  /*251a0*/  SHF.R.U32.HI R95, RZ, 0x10, R136 ;  /* 0x00000010ff5f7819 */ /* 0x000fe20000011688 */
[--C-:B------:R-:W-:Y:S01]  /*251b0*/  HSET2.LE.AND R52, R52, R165.reuse, PT ;  /* 0x000000a534347233 */ /* 0x100fe20003803000 */
[----:B------:R-:W-:Y:S02]  /*251c0*/  PRMT R45, R94, 0x5410, R134 ;  /* 0x000054105e2d7816 */ /* 0x000fe40000000086 */
[----:B------:R-:W-:Y:S01]  /*251d0*/  SHF.R.U32.HI R154, RZ, 0x18, R154 ;  /* 0x00000018ff9a7819 */ /* 0x000fe2000001169a */
[----:B------:R-:W-:Y:S01]  /*251e0*/  HMMA.16816.F32.BF16 R32, R36, R46, R32 ;  /* 0x0000002e2420723c */ /* 0x000fe20000041820 */
[----:B------:R-:W-:Y:S03]  /*251f0*/  LOP3.LUT R93, R136, 0xff, RZ, 0xc0, !PT ;  /* 0x000000ff885d7812 */ /* 0x000fe600078ec0ff */
[----:B------:R-:W-:Y:S01]  /*25200*/  SHF.R.U32.HI R136, RZ, 0x18, R136 ;  /* 0x00000018ff887819 */ /* 0x000fe20000011688 */
[--C-:B------:R-:W-:Y:S01]  /*25210*/  HSET2.LE.AND R43, R53, R165.reuse, PT ;  /* 0x000000a5352b7233 */ /* 0x100fe20003803000 */
[----:B------:R-:W-:Y:S01]  /*25220*/  SHF.R.U32.HI R92, RZ, 0x8, R92 ;  /* 0x00000008ff5c7819 */ /* 0x000fe2000001165c */
[--C-:B------:R-:W-:Y:S01]  /*25230*/  HSET2.LE.AND R45, R45, R165.reuse, PT ;  /* 0x000000a52d2d7233 */ /* 0x100fe20003803000 */
[----:B------:R-:W-:Y:S01]  /*25240*/  LOP3.LUT R91, R95, 0xff, RZ, 0xc0, !PT ;  /* 0x000000ff5f5b7812 */ /* 0x000fe200078ec0ff */
[--C-:B------:R-:W-:Y:S03]  /*25250*/  HSET2.LE.AND R38, R90, R165.reuse, PT ;  /* 0x000000a55a267233 */ /* 0x100fe60003803000 */
[----:B------:R-:W-:Y:S02]  /*25260*/  LOP3.LUT R89, R89, 0xff, RZ, 0xc0, !PT ;  /* 0x000000ff59597812 */ /* 0x000fe400078ec0ff */
[----:B------:R-:W-:Y:S02]  /*25270*/  LOP3.LUT R40, R52, R88, RZ, 0xc0, !PT ;  /* 0x0000005834287212 */ /* 0x000fe400078ec0ff */
[----:B------:R-:W-:Y:S01]  /*25280*/  PRMT R92, R93, 0x5410, R92 ;  /* 0x000054105d5c7816 */ /* 0x000fe2000000005c */
[----:B------:R-:W2:Y:S01]  /*25290*/  LDSM.16.MT88.4 R52, [R213+0x4c00] ;  /* 0x004c0000d534783b */ /* 0x000ea20000004200 */
[----:B------:R-:W-:Y:S02]  /*252a0*/  PRMT R91, R91, 0x5410, R136 ;  /* 0x000054105b5b7816 */ /* 0x000fe40000000088 */
[----:B------:R-:W-:Y:S01]  /*252b0*/  PRMT R39, R89, 0x5410, R154 ;  /* 0x0000541059277816 */ /* 0x000fe2000000009a */
[--C-:B------:R-:W-:Y:S01]  /*252c0*/  HSET2.LE.AND R36, R92, R165.reuse, PT ;  /* 0x000000a55c247233 */ /* 0x100fe20003803000 */
[----:B------:R-:W-:Y:S01]  /*252d0*/  LOP3.LUT R41, R45, R87, RZ, 0xc0, !PT ;  /* 0x000000572d297212 */ /* 0x000fe200078ec0ff */
[--C-:B------:R-:W-:Y:S01]  /*252e0*/  HSET2.LE.AND R37, R91, R165.reuse, PT ;  /* 0x000000a55b257233 */ /* 0x100fe20003803000 */
[----:B------:R-:W-:Y:S01]  /*252f0*/  LOP3.LUT R42, R44, R86, RZ, 0xc0, !PT ;  /* 0x000000562c2a7212 */ /* 0x000fe200078ec0ff */
[--C-:B------:R-:W-:Y:S01]  /*25300*/  HSET2.LE.AND R39, R39, R165.reuse, PT ;  /* 0x000000a527277233 */ /* 0x100fe20003803000 */
[----:B------:R-:W-:Y:S02]  /*25310*/  LOP3.LUT R43, R43, R85, RZ, 0xc0, !PT ;  /* 0x000000552b2b7212 */ /* 0x000fe400078ec0ff */
[----:B------:R-:W-:Y:S02]  /*25320*/  LOP3.LUT R36, R36, R84, RZ, 0xc0, !PT ;  /* 0x0000005424247212 */ /* 0x000fe400078ec0ff */
[----:B------:R-:W-:Y:S02]  /*25330*/  LOP3.LUT R37, R37, R83, RZ, 0xc0, !PT ;  /* 0x0000005325257212 */ /* 0x000fe400078ec0ff */
[----:B------:R-:W-:Y:S01]  /*25340*/  LOP3.LUT R38, R38, R82, RZ, 0xc0, !PT ;  /* 0x0000005226267212 */ /* 0x000fe200078ec0ff */
[-C--:B-1----:R-:W-:Y:S01]  /*25350*/  HMMA.16816.F32.BF16 R4, R40, R48.reuse, R4 ;  /* 0x000000302804723c */ /* 0x082fe20000041804 */
[----:B------:R-:W-:Y:S02]  /*25360*/  LOP3.LUT R39, R39, R81, RZ, 0xc0, !PT ;  /* 0x0000005127277212 */ /* 0x000fe400078ec0ff */
[C---:B------:R-:W-:Y:S02]  /*25370*/  LOP3.LUT R44, R142.reuse, 0xffff, RZ, 0xc0, !PT ;  /* 0x0000ffff8e2c7812 */ /* 0x040fe400078ec0ff */
[--C-:B------:R-:W-:Y:S02]  /*25380*/  SHF.R.U32.HI R45, RZ, 0x10, R142.reuse ;  /* 0x00000010ff2d7819 */ /* 0x100fe4000001168e */
[----:B------:R-:W-:Y:S01]  /*25390*/  LOP3.LUT R84, R142, 0xff, RZ, 0xc0, !PT ;  /* 0x000000ff8e547812 */ /* 0x000fe200078ec0ff */
[C---:B------:R-:W-:Y:S01]  /*253a0*/  HMMA.16816.F32.BF16 R8, R36.reuse, R48, R8 ;  /* 0x000000302408723c */ /* 0x040fe20000041808 */
[----:B------:R-:W-:Y:S03]  /*253b0*/  SHF.R.U32.HI R83, RZ, 0x18, R142 ;  /* 0x00000018ff537819 */ /* 0x000fe6000001168e */
[----:B------:R-:W-:Y:S02]  /*253c0*/  SHF.R.U32.HI R44, RZ, 0x8, R44 ;  /* 0x00000008ff2c7819 */ /* 0x000fe4000001162c */
[----:B------:R-:W-:Y:S02]  /*253d0*/  LOP3.LUT R45, R45, 0xff, RZ, 0xc0, !PT ;  /* 0x000000ff2d2d7812 */ /* 0x000fe400078ec0ff */
[----:B------:R-:W-:Y:S01]  /*253e0*/  PRMT R84, R84, 0x5410, R44 ;  /* 0x0000541054547816 */ /* 0x000fe2000000002c */
[-C--:B------:R-:W-:Y:S03]  /*253f0*/  HMMA.16816.F32.BF16 R12, R36, R50.reuse, R12 ;  /* 0x00000032240c723c */ /* 0x080fe6000004180c */
[----:B------:R-:W-:Y:S02]  /*25400*/  PRMT R83, R45, 0x5410, R83 ;  /* 0x000054102d537816 */ /* 0x000fe40000000053 */
[C---:B------:R-:W-:Y:S01]  /*25410*/  LOP3.LUT R48, R144.reuse, 0xffff, RZ, 0xc0, !PT ;  /* 0x0000ffff90307812 */ /* 0x040fe200078ec0ff */
[----:B------:R-:W1:Y:S01]  /*25420*/  LDSM.16.MT88.4 R44, [R214+0x5000] ;  /* 0x00500000d62c783b */ /* 0x000e620000004200 */
[----:B------:R-:W-:Y:S01]  /*25430*/  LOP3.LUT R81, R144, 0xff, RZ, 0xc0, !PT ;  /* 0x000000ff90517812 */ /* 0x000fe200078ec0ff */
[C---:B------:R-:W-:Y:S01]  /*25440*/  HMMA.16816.F32.BF16 R16, R40.reuse, R50, R16 ;  /* 0x000000322810723c */ /* 0x040fe20000041810 */
[----:B------:R-:W-:Y:S03]  /*25450*/  SHF.R.U32.HI R48, RZ, 0x8, R48 ;  /* 0x00000008ff307819 */ /* 0x000fe60000011630 */
[C---:B------:R-:W-:Y:S02]  /*25460*/  LOP3.LUT R49, R140.reuse, 0xffff, RZ, 0xc0, !PT ;  /* 0x0000ffff8c317812 */ /* 0x040fe400078ec0ff */
[----:B------:R-:W-:Y:S02]  /*25470*/  PRMT R81, R81, 0x5410, R48 ;  /* 0x0000541051517816 */ /* 0x000fe40000000030 */
[--C-:B------:R-:W-:Y:S01]  /*25480*/  SHF.R.U32.HI R48, RZ, 0x10, R140.reuse ;  /* 0x00000010ff307819 */ /* 0x100fe2000001168c */
[-C--:B--2---:R-:W-:Y:S03]  /*25490*/  HMMA.16816.F32.BF16 R20, R40, R52.reuse, R20 ;  /* 0x000000342814723c */ /* 0x084fe60000041814 */
[----:B------:R-:W-:Y:S02]  /*254a0*/  LOP3.LUT R85, R140, 0xff, RZ, 0xc0, !PT ;  /* 0x000000ff8c557812 */ /* 0x000fe400078ec0ff */
[----:B------:R-:W-:Y:S02]  /*254b0*/  SHF.R.U32.HI R140, RZ, 0x18, R140 ;  /* 0x00000018ff8c7819 */ /* 0x000fe4000001168c */
[----:B------:R-:W-:Y:S01]  /*254c0*/  SHF.R.U32.HI R49, RZ, 0x8, R49 ;  /* 0x00000008ff317819 */ /* 0x000fe20000011631 */
[C---:B------:R-:W-:Y:S01]  /*254d0*/  HMMA.16816.F32.BF16 R24, R36.reuse, R52, R24 ;  /* 0x000000342418723c */ /* 0x040fe20000041818 */
[----:B------:R-:W-:Y:S03]  /*254e0*/  LOP3.LUT R48, R48, 0xff, RZ, 0xc0, !PT ;  /* 0x000000ff30307812 */ /* 0x000fe600078ec0ff */
[----:B------:R-:W-:Y:S02]  /*254f0*/  SHF.R.U32.HI R82, RZ, 0x10, R144 ;  /* 0x00000010ff527819 */ /* 0x000fe40000011690 */
[----:B------:R-:W-:Y:S02]  /*25500*/  LOP3.LUT R87, R146, 0xffff, RZ, 0xc0, !PT ;  /* 0x0000ffff92577812 */ /* 0x000fe400078ec0ff */
[----:B------:R-:W-:Y:S01]  /*25510*/  PRMT R85, R85, 0x5410, R49 ;  /* 0x0000541055557816 */ /* 0x000fe20000000031 */
[-C--:B------:R-:W-:Y:S03]  /*25520*/  HMMA.16816.F32.BF16 R28, R36, R54.reuse, R28 ;  /* 0x00000036241c723c */ /* 0x080fe6000004181c */
[----:B------:R-:W-:Y:S02]  /*25530*/  PRMT R53, R48, 0x5410, R140 ;  /* 0x0000541030357816 */ /* 0x000fe4000000008c */
[----:B------:R-:W-:Y:S01]  /*25540*/  SHF.R.U32.HI R86, RZ, 0x10, R146 ;  /* 0x00000010ff567819 */ /* 0x000fe20000011692 */
[----:B------:R-:W2:Y:S01]  /*25550*/  LDSM.16.MT88.4 R48, [R213+0x5000] ;  /* 0x00500000d530783b */ /* 0x000ea20000004200 */
        /* <DEDUP_REMOVED lines=9> */
[----:B------:R-:W-:Y:S01]  /*255f0*/  LOP3.LUT R82, R82, 0xff, RZ, 0xc0, !PT ;  /* 0x000000ff52527812 */ /* 0x000fe200078ec0ff */
[--C-:B------:R-:W-:Y:S01]  /*25600*/  HSET2.LE.AND R39, R83, R165.reuse, PT ;  /* 0x000000a553277233 */ /* 0x100fe20003803000 */
[----:B------:R-:W-:Y:S01]  /*25610*/  PRMT R52, R52, 0x5410, R87 ;  /* 0x0000541034347816 */ /* 0x000fe20000000057 */
[--C-:B------:R-:W-:Y:S01]  /*25620*/  HSET2.LE.AND R42, R81, R165.reuse, PT ;  /* 0x000000a5512a7233 */ /* 0x100fe20003803000 */
        /* <DEDUP_REMOVED lines=12> */
[-C--:B-1----:R-:W-:Y:S01]  /*256f0*/  HMMA.16816.F32.BF16 R4, R36, R44.reuse, R4 ;  /* 0x0000002c2404723c */ /* 0x082fe20000041804 */
[----:B------:R-:W-:Y:S02]  /*25700*/  LOP3.LUT R43, R43, R73, RZ, 0xc0, !PT ;  /* 0x000000492b2b7212 */ /* 0x000fe400078ec0ff */
[----:B------:R-:W-:Y:S02]  /*25710*/  LOP3.LUT R74, R128, 0xff, RZ, 0xc0, !PT ;  /* 0x000000ff804a7812 */ /* 0x000fe400078ec0ff */
[----:B------:R-:W-:Y:S02]  /*25720*/  LOP3.LUT R54, R138, 0xffff, RZ, 0xc0, !PT ;  /* 0x0000ffff8a367812 */ /* 0x000fe400078ec0ff */
[----:B------:R-:W-:Y:S01]  /*25730*/  SHF.R.U32.HI R52, RZ, 0x10, R128 ;  /* 0x00000010ff347819 */ /* 0x000fe20000011680 */
[C---:B------:R-:W-:Y:S01]  /*25740*/  HMMA.16816.F32.BF16 R8, R40.reuse, R44, R8 ;  /* 0x0000002c2808723c */ /* 0x040fe20000041808 */
[----:B------:R-:W-:Y:S03]  /*25750*/  SHF.R.U32.HI R76, RZ, 0x10, R120 ;  /* 0x00000010ff4c7819 */ /* 0x000fe60000011678 */
[----:B------:R-:W-:Y:S02]  /*25760*/  SHF.R.U32.HI R75, RZ, 0x18, R128 ;  /* 0x00000018ff4b7819 */ /* 0x000fe40000011680 */
[----:B------:R-:W-:Y:S02]  /*25770*/  LOP3.LUT R55, R52, 0xff, RZ, 0xc0, !PT ;  /* 0x000000ff34377812 */ /* 0x000fe400078ec0ff */
[----:B------:R-:W-:Y:S01]  /*25780*/  LOP3.LUT R44, R128, 0xffff, RZ, 0xc0, !PT ;  /* 0x0000ffff802c7812 */ /* 0x000fe200078ec0ff */
[-C--:B------:R-:W-:Y:S03]  /*25790*/  HMMA.16816.F32.BF16 R12, R40, R46.reuse, R12 ;  /* 0x0000002e280c723c */ /* 0x080fe6000004180c */
[----:B------:R-:W-:Y:S02]  /*257a0*/  SHF.R.U32.HI R44, RZ, 0x8, R44 ;  /* 0x00000008ff2c7819 */ /* 0x000fe4000001162c */
[----:B------:R-:W-:Y:S02]  /*257b0*/  LOP3.LUT R77, R120, 0xff, RZ, 0xc0, !PT ;  /* 0x000000ff784d7812 */ /* 0x000fe400078ec0ff */
[----:B------:R-:W-:Y:S01]  /*257c0*/  PRMT R74, R74, 0x5410, R44 ;  /* 0x000054104a4a7816 */ /* 0x000fe2000000002c */
[C---:B------:R-:W-:Y:S01]  /*257d0*/  HMMA.16816.F32.BF16 R16, R36.reuse, R46, R16 ;  /* 0x0000002e2410723c */ /* 0x040fe20000041810 */
[----:B------:R-:W-:Y:S01]  /*257e0*/  LOP3.LUT R76, R76, 0xff, RZ, 0xc0, !PT ;  /* 0x000000ff4c4c7812 */ /* 0x000fe200078ec0ff */
[----:B------:R-:W1:Y:S02]  /*257f0*/  LDSM.16.MT88.4 R44, [R214+0x5400] ;  /* 0x00540000d62c783b */ /* 0x000e640000004200 */
[----:B------:R-:W-:Y:S02]  /*25800*/  LOP3.LUT R52, R122, 0xffff, RZ, 0xc0, !PT ;  /* 0x0000ffff7a347812 */ /* 0x000fe400078ec0ff */
[----:B------:R-:W-:Y:S02]  /*25810*/  SHF.R.U32.HI R73, RZ, 0x10, R138 ;  /* 0x00000010ff497819 */ /* 0x000fe4000001168a */
[----:B------:R-:W-:Y:S01]  /*25820*/  PRMT R75, R55, 0x5410, R75 ;  /* 0x00005410374b7816 */ /* 0x000fe2000000004b */
[-C--:B--2---:R-:W-:Y:S03]  /*25830*/  HMMA.16816.F32.BF16 R20, R36, R48.reuse, R20 ;  /* 0x000000302414723c */ /* 0x084fe60000041814 */
[----:B------:R-:W-:Y:S02]  /*25840*/  SHF.R.U32.HI R78, RZ, 0x10, R122 ;  /* 0x00000010ff4e7819 */ /* 0x000fe4000001167a */
[----:B------:R-:W-:Y:S02]  /*25850*/  LOP3.LUT R53, R138, 0xff, RZ, 0xc0, !PT ;  /* 0x000000ff8a357812 */ /* 0x000fe400078ec0ff */
[----:B------:R-:W-:Y:S01]  /*25860*/  SHF.R.U32.HI R52, RZ, 0x8, R52 ;  /* 0x00000008ff347819 */ /* 0x000fe20000011634 */
[C---:B------:R-:W-:Y:S01]  /*25870*/  HMMA.16816.F32.BF16 R24, R40.reuse, R48, R24 ;  /* 0x000000302818723c */ /* 0x040fe20000041818 */
[----:B------:R-:W-:Y:S03]  /*25880*/  SHF.R.U32.HI R138, RZ, 0x18, R138 ;  /* 0x00000018ff8a7819 */ /* 0x000fe6000001168a */
[----:B------:R-:W-:Y:S02]  /*25890*/  LOP3.LUT R78, R78, 0xff, RZ, 0xc0, !PT ;  /* 0x000000ff4e4e7812 */ /* 0x000fe400078ec0ff */
[----:B------:R-:W-:Y:S02]  /*258a0*/  LOP3.LUT R73, R73, 0xff, RZ, 0xc0, !PT ;  /* 0x000000ff49497812 */ /* 0x000fe400078ec0ff */
[----:B------:R-:W-:Y:S01]  /*258b0*/  SHF.R.U32.HI R48, RZ, 0x8, R54 ;  /* 0x00000008ff307819 */ /* 0x000fe20000011636 */
[-C--:B------:R-:W-:Y:S03]  /*258c0*/  HMMA.16816.F32.BF16 R28, R40, R50.reuse, R28 ;  /* 0x00000032281c723c */ /* 0x080fe6000004181c */
[----:B------:R-:W-:Y:S02]  /*258d0*/  LOP3.LUT R54, R120, 0xffff, RZ, 0xc0, !PT ;  /* 0x0000ffff78367812 */ /* 0x000fe400078ec0ff */
[----:B------:R-:W-:Y:S02]  /*258e0*/  SHF.R.U32.HI R120, RZ, 0x18, R120 ;  /* 0x00000018ff787819 */ /* 0x000fe40000011678 */
[----:B------:R-:W-:Y:S01]  /*258f0*/  SHF.R.U32.HI R54, RZ, 0x8, R54 ;  /* 0x00000008ff367819 */ /* 0x000fe20000011636 */
[----:B------:R-:W-:Y:S01]  /*25900*/  HMMA.16816.F32.BF16 R32, R36, R50, R32 ;  /* 0x000000322420723c */ /* 0x000fe20000041820 */
[----:B------:R-:W-:Y:S03]  /*25910*/  PRMT R76, R76, 0x5410, R120 ;  /* 0x000054104c4c7816 */ /* 0x000fe60000000078 */
[----:B------:R-:W-:Y:S01]  /*25920*/  PRMT R77, R77, 0x5410, R54 ;  /* 0x000054104d4d7816 */ /* 0x000fe20000000036 */
[--C-:B------:R-:W-:Y:S01]  /*25930*/  HSET2.LE.AND R42, R74, R165.reuse, PT ;  /* 0x000000a54a2a7233 */ /* 0x100fe20003803000 */
[----:B------:R-:W-:Y:S01]  /*25940*/  LOP3.LUT R49, R122, 0xff, RZ, 0xc0, !PT ;  /* 0x000000ff7a317812 */ /* 0x000fe200078ec0ff */
[--C-:B------:R-:W-:Y:S01]  /*25950*/  HSET2.LE.AND R41, R76, R165.reuse, PT ;  /* 0x000000a54c297233 */ /* 0x100fe20003803000 */
[----:B------:R-:W-:Y:S01]  /*25960*/  SHF.R.U32.HI R122, RZ, 0x18, R122 ;  /* 0x00000018ff7a7819 */ /* 0x000fe2000001167a */
[--C-:B------:R-:W-:Y:S03]  /*25970*/  HSET2.LE.AND R40, R77, R165.reuse, PT ;  /* 0x000000a54d287233 */ /* 0x100fe60003803000 */
[----:B------:R-:W-:Y:S01]  /*25980*/  PRMT R48, R53, 0x5410, R48 ;  /* 0x0000541035307816 */ /* 0x000fe20000000030 */
[--C-:B------:R-:W-:Y:S01]  /*25990*/  HSET2.LE.AND R43, R75, R165.reuse, PT ;  /* 0x000000a54b2b7233 */ /* 0x100fe20003803000 */
[----:B------:R-:W-:Y:S02]  /*259a0*/  PRMT R49, R49, 0x5410, R52 ;  /* 0x0000541031317816 */ /* 0x000fe40000000034 */
[----:B------:R-:W-:Y:S01]  /*259b0*/  PRMT R74, R78, 0x5410, R122 ;  /* 0x000054104e4a7816 */ /* 0x000fe2000000007a */
[----:B------:R-:W2:Y:S01]  /*259c0*/  LDSM.16.MT88.4 R52, [R213+0x5400] ;  /* 0x00540000d534783b */ /* 0x000ea20000004200 */
[----:B------:R-:W-:Y:S01]  /*259d0*/  PRMT R39, R73, 0x5410, R138 ;  /* 0x0000541049277816 */ /* 0x000fe2000000008a */
[--C-:B------:R-:W-:Y:S01]  /*259e0*/  HSET2.LE.AND R36, R49, R165.reuse, PT ;  /* 0x000000a531247233 */ /* 0x100fe20003803000 */
[----:B------:R-:W-:Y:S01]  /*259f0*/  LOP3.LUT R40, R40, R72, RZ, 0xc0, !PT ;  /* 0x0000004828287212 */ /* 0x000fe200078ec0ff */
        /* <DEDUP_REMOVED lines=11> */
[----:B------:R-:W-:Y:S02]  /*25ab0*/  SHF.R.U32.HI R51, RZ, 0x18, R132 ;  /* 0x00000018ff337819 */ /* 0x000fe40000011684 */
[----:B------:R-:W-:Y:S02]  /*25ac0*/  LOP3.LUT R65, R132, 0xff, RZ, 0xc0, !PT ;  /* 0x000000ff84417812 */ /* 0x000fe400078ec0ff */
[----:B------:R-:W-:Y:S01]  /*25ad0*/  SHF.R.U32.HI R48, RZ, 0x18, R152 ;  /* 0x00000018ff307819 */ /* 0x000fe20000011698 */
[C---:B------:R-:W-:Y:S01]  /*25ae0*/  HMMA.16816.F32.BF16 R8, R36.reuse, R44, R8 ;  /* 0x0000002c2408723c */ /* 0x040fe20000041808 */
[----:B------:R-:W-:Y:S03]  /*25af0*/  LOP3.LUT R49, R152, 0xff, RZ, 0xc0, !PT ;  /* 0x000000ff98317812 */ /* 0x000fe600078ec0ff */
[----:B------:R-:W-:Y:S02]  /*25b00*/  LOP3.LUT R150, R114, 0xff, RZ, 0xc0, !PT ;  /* 0x000000ff72967812 */ /* 0x000fe400078ec0ff */
[----:B------:R-:W-:Y:S02]  /*25b10*/  SHF.R.U32.HI R151, RZ, 0x10, R114 ;  /* 0x00000010ff977819 */ /* 0x000fe40000011672 */
[----:B------:R-:W-:Y:S01]  /*25b20*/  SHF.R.U32.HI R45, RZ, 0x10, R132 ;  /* 0x00000010ff2d7819 */ /* 0x000fe20000011684 */
[-C--:B------:R-:W-:Y:S03]  /*25b30*/  HMMA.16816.F32.BF16 R12, R36, R46.reuse, R12 ;  /* 0x0000002e240c723c */ /* 0x080fe6000004180c */
[----:B------:R-:W-:Y:S02]  /*25b40*/  LOP3.LUT R44, R132, 0xffff, RZ, 0xc0, !PT ;  /* 0x0000ffff842c7812 */ /* 0x000fe400078ec0ff */
[----:B------:R-:W-:Y:S02]  /*25b50*/  LOP3.LUT R50, R45, 0xff, RZ, 0xc0, !PT ;  /* 0x000000ff2d327812 */ /* 0x000fe400078ec0ff */
[----:B------:R-:W-:Y:S01]  /*25b60*/  SHF.R.U32.HI R44, RZ, 0x8, R44 ;  /* 0x00000008ff2c7819 */ /* 0x000fe2000001162c */
[C---:B------:R-:W-:Y:S01]  /*25b70*/  HMMA.16816.F32.BF16 R16, R40.reuse, R46, R16 ;  /* 0x0000002e2810723c */ /* 0x040fe20000041810 */
[----:B------:R-:W-:Y:S03]  /*25b80*/  PRMT R51, R50, 0x5410, R51 ;  /* 0x0000541032337816 */ /* 0x000fe60000000033 */
[----:B------:R-:W-:Y:S02]  /*25b90*/  PRMT R65, R65, 0x5410, R44 ;  /* 0x0000541041417816 */ /* 0x000fe4000000002c */
[----:B------:R-:W-:Y:S02]  /*25ba0*/  LOP3.LUT R50, R118, 0xff, RZ, 0xc0, !PT ;  /* 0x000000ff76327812 */ /* 0x000fe400078ec0ff */
[----:B------:R-:W-:Y:S01]  /*25bb0*/  SHF.R.U32.HI R47, RZ, 0x10, R152 ;  /* 0x00000010ff2f7819 */ /* 0x000fe20000011698 */
[-C--:B--2---:R-:W-:Y:S03]  /*25bc0*/  HMMA.16816.F32.BF16 R20, R40, R52.reuse, R20 ;  /* 0x000000342814723c */ /* 0x084fe60000041814 */
[----:B------:R-:W-:Y:S02]  /*25bd0*/  LOP3.LUT R66, R47, 0xff, RZ, 0xc0, !PT ;  /* 0x000000ff2f427812 */ /* 0x000fe400078ec0ff */
[----:B------:R-:W-:Y:S02]  /*25be0*/  LOP3.LUT R46, R152, 0xffff, RZ, 0xc0, !PT ;  /* 0x0000ffff982e7812 */ /* 0x000fe400078ec0ff */
[----:B------:R-:W-:Y:S01]  /*25bf0*/  PRMT R48, R66, 0x5410, R48 ;  /* 0x0000541042307816 */ /* 0x000fe20000000030 */
[C---:B------:R-:W-:Y:S01]  /*25c00*/  HMMA.16816.F32.BF16 R24, R36.reuse, R52, R24 ;  /* 0x000000342418723c */ /* 0x040fe20000041818 */
[C---:B------:R-:W-:Y:S01]  /*25c10*/  LOP3.LUT R66, R130.reuse, 0xffff, RZ, 0xc0, !PT ;  /* 0x0000ffff82427812 */ /* 0x040fe200078ec0ff */
[----:B------:R-:W-:Y:S02]  /*25c20*/  LDSM.16.MT88.4 R152, [R214+0x5c00] ;  /* 0x005c0000d698783b */ /* 0x000fe40000004200 */
[----:B------:R-:W-:Y:S02]  /*25c30*/  SHF.R.U32.HI R67, RZ, 0x8, R46 ;  /* 0x00000008ff437819 */ /* 0x000fe4000001162e */
[----:B------:R-:W-:Y:S02]  /*25c40*/  SHF.R.U32.HI R66, RZ, 0x8, R66 ;  /* 0x00000008ff427819 */ /* 0x000fe40000011642 */
[----:B------:R-:W-:Y:S01]  /*25c50*/  LOP3.LUT R53, R130, 0xff, RZ, 0xc0, !PT ;  /* 0x000000ff82357812 */ /* 0x000fe200078ec0ff */
[-C--:B------:R-:W-:Y:S01]  /*25c60*/  HMMA.16816.F32.BF16 R28, R36, R54.reuse, R28 ;  /* 0x00000036241c723c */ /* 0x080fe2000004181c */
[----:B------:R-:W1:Y:S02]  /*25c70*/  LDSM.16.MT88.4 R44, [R214+0x5800] ;  /* 0x00580000d62c783b */ /* 0x000e640000004200 */
[----:B------:R-:W-:Y:S02]  /*25c80*/  PRMT R53, R53, 0x5410, R66 ;  /* 0x0000541035357816 */ /* 0x000fe40000000042 */
[--C-:B------:R-:W-:Y:S02]  /*25c90*/  SHF.R.U32.HI R66, RZ, 0x10, R118.reuse ;  /* 0x00000010ff427819 */ /* 0x100fe40000011676 */
[----:B------:R-:W-:Y:S01]  /*25ca0*/  PRMT R49, R49, 0x5410, R67 ;  /* 0x0000541031317816 */ /* 0x000fe20000000043 */
[--C-:B------:R-:W-:Y:S01]  /*25cb0*/  HSET2.LE.AND R39, R51, R165.reuse, PT ;  /* 0x000000a533277233 */ /* 0x100fe20003803000 */
[----:B------:R-:W-:Y:S01]  /*25cc0*/  LOP3.LUT R67, R118, 0xffff, RZ, 0xc0, !PT ;  /* 0x0000ffff76437812 */ /* 0x000fe200078ec0ff */
[----:B------:R-:W-:Y:S02]  /*25cd0*/  HMMA.16816.F32.BF16 R32, R40, R54, R32 ;  /* 0x000000362820723c */ /* 0x000fe40000041820 */
[----:B------:R-:W-:Y:S01]  /*25ce0*/  SHF.R.U32.HI R118, RZ, 0x18, R118 ;  /* 0x00000018ff767819 */ /* 0x000fe20000011676 */
[--C-:B------:R-:W-:Y:S01]  /*25cf0*/  HSET2.LE.AND R38, R65, R165.reuse, PT ;  /* 0x000000a541267233 */ /* 0x100fe20003803000 */
[----:B------:R-:W-:Y:S01]  /*25d00*/  LOP3.LUT R39, R39, R61, RZ, 0xc0, !PT ;  /* 0x0000003d27277212 */ /* 0x000fe200078ec0ff */
[--C-:B------:R-:W-:Y:S01]  /*25d10*/  HSET2.LE.AND R36, R53, R165.reuse, PT ;  /* 0x000000a535247233 */ /* 0x100fe20003803000 */
[----:B------:R-:W-:Y:S01]  /*25d20*/  PRMT R61, R191, 0x7610, R61 ;  /* 0x00007610bf3d7816 */ /* 0x000fe2000000003d */
[--C-:B------:R-:W-:Y:S01]  /*25d30*/  HSET2.LE.AND R42, R49, R165.reuse, PT ;  /* 0x000000a5312a7233 */ /* 0x100fe20003803000 */
[----:B------:R-:W-:Y:S01]  /*25d40*/  LOP3.LUT R38, R38, R62, RZ, 0xc0, !PT ;  /* 0x0000003e26267212 */ /* 0x000fe200078ec0ff */
[--C-:B------:R-:W-:Y:S01]  /*25d50*/  HSET2.LE.AND R43, R48, R165.reuse, PT ;  /* 0x000000a5302b7233 */ /* 0x100fe20003803000 */
[----:B------:R2:W3:Y:S02]  /*25d60*/  LDL.S16 R62, [R1+0xd4] ;  /* 0x0000d400013e7983 */ /* 0x0004e40000100600 */
[----:B------:R-:W-:Y:S02]  /*25d70*/  @!P1 PRMT R56, R61, 0x5410, RZ ;  /* 0x000054103d389816 */ /* 0x000fe400000000ff */
[----:B------:R-:W-:Y:S01]  /*25d80*/  LOP3.LUT R66, R66, 0xff, RZ, 0xc0, !PT ;  /* 0x000000ff42427812 */ /* 0x000fe200078ec0ff */
[----:B------:R2:W4:Y:S01]  /*25d90*/  LDL.S16 R61, [R1+0xd0] ;  /* 0x0000d000013d7983 */ /* 0x0005220000100600 */
[----:B------:R-:W-:Y:S02]  /*25da0*/  LOP3.LUT R42, R42, R58, RZ, 0xc0, !PT ;  /* 0x0000003a2a2a7212 */ /* 0x000fe400078ec0ff */
[----:B------:R-:W-:Y:S01]  /*25db0*/  PRMT R51, R66, 0x5410, R118 ;  /* 0x0000541042337816 */ /* 0x000fe20000000076 */
[----:B------:R2:W2:Y:S01]  /*25dc0*/  LDL.S16 R58, [R1+0x148] ;  /* 0x00014800013a7983 */ /* 0x0004a20000100600 */
[--C-:B------:R-:W-:Y:S02]  /*25dd0*/  SHF.R.U32.HI R52, RZ, 0x10, R130.reuse ;  /* 0x00000010ff347819 */ /* 0x100fe40000011682 */
[----:B------:R-:W-:Y:S01]  /*25de0*/  SHF.R.U32.HI R130, RZ, 0x18, R130 ;  /* 0x00000018ff827819 */ /* 0x000fe20000011682 */
[--C-:B------:R-:W-:Y:S01]  /*25df0*/  HSET2.LE.AND R41, R51, R165.reuse, PT ;  /* 0x000000a533297233 */ /* 0x100fe20003803000 */
[----:B------:R-:W-:Y:S01]  /*25e00*/  LOP3.LUT R52, R52, 0xff, RZ, 0xc0, !PT ;  /* 0x000000ff34347812 */ /* 0x000fe200078ec0ff */
[----:B------:R1:W-:Y:S01]  /*25e10*/  STG.E.U16 [R112.64+0xf2], R56 ;  /* 0x0000f23870007986 */ /* 0x0003e2000c10152c */
[----:B------:R-:W-:Y:S02]  /*25e20*/  SHF.R.U32.HI R67, RZ, 0x8, R67 ;  /* 0x00000008ff437819 */ /* 0x000fe40000011643 */
[----:B------:R-:W-:Y:S02]  /*25e30*/  LOP3.LUT R41, R41, R59, RZ, 0xc0, !PT ;  /* 0x0000003b29297212 */ /* 0x000fe400078ec0ff */
[----:B------:R-:W-:Y:S01]  /*25e40*/  PRMT R52, R52, 0x5410, R130 ;  /* 0x0000541034347816 */ /* 0x000fe20000000082 */
[----:B------:R2:W2:Y:S01]  /*25e50*/  LDL.S16 R59, [R1+0x14c] ;  /* 0x00014c00013b7983 */ /* 0x0004a20000100600 */
[----:B------:R-:W-:Y:S02]  /*25e60*/  PRMT R50, R50, 0x5410, R67 ;  /* 0x0000541032327816 */ /* 0x000fe40000000043 */
[----:B------:R-:W-:Y:S01]  /*25e70*/  LOP3.LUT R36, R36, R64, RZ, 0xc0, !PT ;  /* 0x0000004024247212 */ /* 0x000fe200078ec0ff */
[--C-:B------:R-:W-:Y:S01]  /*25e80*/  HSET2.LE.AND R37, R52, R165.reuse, PT ;  /* 0x000000a534257233 */ /* 0x100fe20003803000 */
[----:B------:R-:W-:Y:S01]  /*25e90*/  LOP3.LUT R43, R43, R57, RZ, 0xc0, !PT ;  /* 0x000000392b2b7212 */ /* 0x000fe200078ec0ff */
[--C-:B------:R-:W-:Y:S01]  /*25ea0*/  HSET2.LE.AND R40, R50, R165.reuse, PT ;  /* 0x000000a532287233 */ /* 0x100fe20003803000 */
[----:B------:R-:W-:Y:S01]  /*25eb0*/  LOP3.LUT R57, R126, 0xffff, RZ, 0xc0, !PT ;  /* 0x0000ffff7e397812 */ /* 0x000fe200078ec0ff */
[----:B------:R-:W1:Y:S01]  /*25ec0*/  LDSM.16.MT88.4 R48, [R213+0x5800] ;  /* 0x00580000d530783b */ /* 0x000e620000004200 */
[----:B------:R-:W-:Y:S02]  /*25ed0*/  LOP3.LUT R37, R37, R63, RZ, 0xc0, !PT ;  /* 0x0000003f25257212 */ /* 0x000fe400078ec0ff */
[----:B------:R-:W-:Y:S02]  /*25ee0*/  LOP3.LUT R40, R40, R60, RZ, 0xc0, !PT ;  /* 0x0000003c28287212 */ /* 0x000fe400078ec0ff */
[----:B------:R-:W-:Y:S02]  /*25ef0*/  SHF.R.U32.HI R57, RZ, 0x8, R57 ;  /* 0x00000008ff397819 */ /* 0x000fe40000011639 */
[----:B------:R-:W-:Y:S01]  /*25f00*/  LOP3.LUT R151, R151, 0xff, RZ, 0xc0, !PT ;  /* 0x000000ff97977812 */ /* 0x000fe200078ec0ff */
[-C--:B-1----:R-:W-:Y:S01]  /*25f10*/  HMMA.16816.F32.BF16 R4, R36, R44.reuse, R4 ;  /* 0x0000002c2404723c */ /* 0x082fe20000041804 */
[----:B------:R-:W-:Y:S02]  /*25f20*/  LOP3.LUT R54, R116, 0xffff, RZ, 0xc0, !PT ;  /* 0x0000ffff74367812 */ /* 0x000fe400078ec0ff */
[--C-:B------:R-:W-:Y:S02]  /*25f30*/  SHF.R.U32.HI R55, RZ, 0x10, R116.reuse ;  /* 0x00000010ff377819 */ /* 0x100fe40000011674 */
[----:B------:R-:W-:Y:S02]  /*25f40*/  LOP3.LUT R56, R114, 0xff, RZ, 0xc0, !PT ;  /* 0x000000ff72387812 */ /* 0x000fe400078ec0ff */
[----:B------:R-:W-:Y:S01]  /*25f50*/  LOP3.LUT R55, R55, 0xff, RZ, 0xc0, !PT ;  /* 0x000000ff37377812 */ /* 0x000fe200078ec0ff */
[C---:B------:R-:W-:Y:S01]  /*25f60*/  HMMA.16816.F32.BF16 R8, R40.reuse, R44, R8 ;  /* 0x0000002c2808723c */ /* 0x040fe20000041808 */
[----:B------:R-:W-:Y:S02]  /*25f70*/  LOP3.LUT R53, R116, 0xff, RZ, 0xc0, !PT ;  /* 0x000000ff74357812 */ /* 0x000fe400078ec0ff */
[----:B------:R-:W-:Y:S02]  /*25f80*/  ISETP.LE.U32.AND P2, PT, R56, UR30, PT ;  /* 0x0000001e38007c0c */ /* 0x000fe4000bf43070 */
[----:B------:R-:W-:Y:S02]  /*25f90*/  SHF.R.U32.HI R52, RZ, 0x18, R116 ;  /* 0x00000018ff347819 */ /* 0x000fe40000011674 */
[----:B------:R-:W-:Y:S01]  /*25fa0*/  LOP3.LUT R44, R114, 0xffff, RZ, 0xc0, !PT ;  /* 0x0000ffff722c7812 */ /* 0x000fe200078ec0ff */
[-C--:B------:R-:W-:Y:S01]  /*25fb0*/  HMMA.16816.F32.BF16 R12, R40, R46.reuse, R12 ;  /* 0x0000002e280c723c */ /* 0x080fe2000004180c */
[----:B------:R-:W-:Y:S03]  /*25fc0*/  SHF.R.U32.HI R54, RZ, 0x8, R54 ;  /* 0x00000008ff367819 */ /* 0x000fe60000011636 */
[----:B------:R-:W-:Y:S02]  /*25fd0*/  SHF.R.U32.HI R44, RZ, 0x8, R44 ;  /* 0x00000008ff2c7819 */ /* 0x000fe4000001162c */
[----:B------:R-:W-:Y:S02]  /*25fe0*/  SHF.R.U32.HI R56, RZ, 0x18, R126 ;  /* 0x00000018ff387819 */ /* 0x000fe4000001167e */
[C---:B------:R-:W-:Y:S01]  /*25ff0*/  HMMA.16816.F32.BF16 R16, R36.reuse, R46, R16 ;  /* 0x0000002e2410723c */ /* 0x040fe20000041810 */
[----:B------:R-:W-:Y:S03]  /*26000*/  PRMT R150, R150, 0x5410, R44 ;  /* 0x0000541096967816 */ /* 0x000fe6000000002c */
[----:B------:R-:W-:Y:S02]  /*26010*/  LOP3.LUT R44, R126, 0xff, RZ, 0xc0, !PT ;  /* 0x000000ff7e2c7812 */ /* 0x000fe400078ec0ff */
[----:B------:R-:W-:Y:S01]  /*26020*/  LOP3.LUT R45, R114, 0xffff, RZ, 0xc0, !PT ;  /* 0x0000ffff722d7812 */ /* 0x000fe200078ec0ff */
[--C-:B------:R-:W-:Y:S01]  /*26030*/  HSET2.LE.AND R150, R150, R165.reuse, PT ;  /* 0x000000a596967233 */ /* 0x100fe20003803000 */
[----:B------:R-:W-:Y:S01]  /*26040*/  SHF.R.U32.HI R47, RZ, 0x10, R126 ;  /* 0x00000010ff2f7819 */ /* 0x000fe2000001167e */
[-C--:B------:R-:W-:Y:S03]  /*26050*/  HMMA.16816.F32.BF16 R20, R36, R48.reuse, R20 ;  /* 0x000000302414723c */ /* 0x080fe60000041814 */
[----:B------:R-:W-:Y:S02]  /*26060*/  PRMT R44, R44, 0x5410, R57 ;  /* 0x000054102c2c7816 */ /* 0x000fe40000000039 */
[----:B------:R-:W-:Y:S02]  /*26070*/  LOP3.LUT R47, R47, 0xff, RZ, 0xc0, !PT ;  /* 0x000000ff2f2f7812 */ /* 0x000fe400078ec0ff */
[----:B------:R-:W-:Y:S01]  /*26080*/  PRMT R53, R53, 0x5410, R54 ;  /* 0x0000541035357816 */ /* 0x000fe20000000036 */
[C---:B------:R-:W-:Y:S01]  /*26090*/  HMMA.16816.F32.BF16 R24, R40.reuse, R48, R24 ;  /* 0x000000302818723c */ /* 0x040fe20000041818 */
[----:B------:R-:W-:Y:S03]  /*260a0*/  PRMT R52, R55, 0x5410, R52 ;  /* 0x0000541037347816 */ /* 0x000fe60000000034 */
[----:B------:R-:W-:Y:S01]  /*260b0*/  PRMT R56, R47, 0x5410, R56 ;  /* 0x000054102f387816 */ /* 0x000fe20000000038 */
[--C-:B------:R-:W-:Y:S01]  /*260c0*/  HSET2.LE.AND R53, R53, R165.reuse, PT ;  /* 0x000000a535357233 */ /* 0x100fe20003803000 */
[----:B------:R-:W-:Y:S01]  /*260d0*/  SHF.R.U32.HI R45, RZ, 0x8, R45 ;  /* 0x00000008ff2d7819 */ /* 0x000fe2000001162d */
[--C-:B------:R-:W-:Y:S01]  /*260e0*/  HSET2.LE.AND R48, R44, R165.reuse, PT ;  /* 0x000000a52c307233 */ /* 0x100fe20003803000 */
[----:B------:R-:W-:Y:S01]  /*260f0*/  SHF.R.U32.HI R46, RZ, 0x18, R114 ;  /* 0x00000018ff2e7819 */ /* 0x000fe20000011672 */
[-C--:B------:R-:W-:Y:S01]  /*26100*/  HMMA.16816.F32.BF16 R28, R40, R50.reuse, R28 ;  /* 0x00000032281c723c */ /* 0x080fe2000004181c */
[----:B------:R-:W1:Y:S02]  /*26110*/  LDSM.16.MT88.4 R40, [R213+0x5c00] ;  /* 0x005c0000d528783b */ /* 0x000e640000004200 */
[----:B------:R-:W-:Y:S01]  /*26120*/  LOP3.LUT R160, R48, R160, RZ, 0xc0, !PT ;  /* 0x000000a030a07212 */ /* 0x000fe200078ec0ff */
[--C-:B------:R-:W-:Y:S01]  /*26130*/  HSET2.LE.AND R48, R56, R165.reuse, PT ;  /* 0x000000a538307233 */ /* 0x100fe20003803000 */
[----:B------:R-:W-:Y:S01]  /*26140*/  LOP3.LUT R45, R45, 0xffff, RZ, 0xc0, !PT ;  /* 0x0000ffff2d2d7812 */ /* 0x000fe200078ec0ff */
[--C-:B------:R-:W-:Y:S01]  /*26150*/  HSET2.LE.AND R52, R52, R165.reuse, PT ;  /* 0x000000a534347233 */ /* 0x100fe20003803000 */
[----:B------:R-:W-:Y:S01]  /*26160*/  LOP3.LUT R162, R53, R162, RZ, 0xc0, !PT ;  /* 0x000000a235a27212 */ /* 0x000fe200078ec0ff */
[----:B------:R-:W-:Y:S01]  /*26170*/  HMMA.16816.F32.BF16 R32, R36, R50, R32 ;  /* 0x000000322420723c */ /* 0x000fe20000041820 */
[----:B------:R-:W-:Y:S03]  /*26180*/  ISETP.LE.U32.AND P1, PT, R45, UR30, PT ;  /* 0x0000001e2d007c0c */ /* 0x000fe6000bf23070 */
[----:B------:R-:W-:Y:S02]  /*26190*/  LOP3.LUT R161, R48, R161, RZ, 0xc0, !PT ;  /* 0x000000a130a17212 */ /* 0x000fe400078ec0ff */
[----:B------:R-:W-:Y:S02]  /*261a0*/  LOP3.LUT R163, R52, R163, RZ, 0xc0, !PT ;  /* 0x000000a334a37212 */ /* 0x000fe400078ec0ff */
[----:B------:R-:W-:Y:S04]  /*261b0*/  LOP3.LUT R45, R124, 0xffff, RZ, 0xc0, !PT ;  /* 0x0000ffff7c2d7812 */ /* 0x000fe800078ec0ff */
[----:B------:R-:W-:Y:S01]  /*261c0*/  SHF.R.U32.HI R54, RZ, 0x10, R124 ;  /* 0x00000010ff367819 */ /* 0x000fe2000001167c */
[-C--:B------:R-:W-:Y:S01]  /*261d0*/  HMMA.16816.F32.BF16 R144, R160, R152.reuse, R4 ;  /* 0x00000098a090723c */ /* 0x080fe20000041804 */
[--C-:B------:R-:W-:Y:S02]  /*261e0*/  PRMT R151, R151, 0x5410, R46.reuse ;  /* 0x0000541097977816 */ /* 0x100fe4000000002e */
[C---:B------:R-:W-:Y:S02]  /*261f0*/  PRMT R47, R106.reuse, 0x7610, R47 ;  /* 0x000076106a2f7816 */ /* 0x040fe4000000002f */
[----:B------:R-:W-:Y:S01]  /*26200*/  PRMT R46, R106, 0x7632, R46 ;  /* 0x000076326a2e7816 */ /* 0x000fe2000000002e */
[--C-:B------:R-:W-:Y:S01]  /*26210*/  HSET2.LE.AND R151, R151, R165.reuse, PT ;  /* 0x000000a597977233 */ /* 0x100fe20003803000 */
[----:B------:R-:W-:Y:S02]  /*26220*/  LOP3.LUT R55, R124, 0xff, RZ, 0xc0, !PT ;  /* 0x000000ff7c377812 */ /* 0x000fe400078ec0ff */
[----:B------:R-:W-:Y:S03]  /*26230*/  SHF.R.U32.HI R124, RZ, 0x18, R124 ;  /* 0x00000018ff7c7819 */ /* 0x000fe6000001167c */
[----:B------:R-:W-:Y:S02]  /*26240*/  SHF.R.U32.HI R45, RZ, 0x8, R45 ;  /* 0x00000008ff2d7819 */ /* 0x000fe4000001162d */
[----:B------:R-:W-:Y:S02]  /*26250*/  LOP3.LUT R54, R54, 0xff, RZ, 0xc0, !PT ;  /* 0x000000ff36367812 */ /* 0x000fe400078ec0ff */
[----:B------:R-:W-:Y:S02]  /*26260*/  SHF.R.U32.HI R4, RZ, 0x10, R114 ;  /* 0x00000010ff047819 */ /* 0x000fe40000011672 */
[--C-:B------:R-:W-:Y:S02]  /*26270*/  PRMT R55, R55, 0x5410, R45.reuse ;  /* 0x0000541037377816 */ /* 0x100fe4000000002d */
[----:B------:R-:W-:Y:S02]  /*26280*/  PRMT R54, R54, 0x5410, R124 ;  /* 0x0000541036367816 */ /* 0x000fe4000000007c */
[C---:B------:R-:W-:Y:S01]  /*26290*/  PRMT R45, R105.reuse, 0x7610, R45 ;  /* 0x00007610692d7816 */ /* 0x040fe2000000002d */
[--C-:B------:R-:W-:Y:S01]  /*262a0*/  HSET2.LE.AND R49, R55, R165.reuse, PT ;  /* 0x000000a537317233 */ /* 0x100fe20003803000 */
[----:B------:R-:W-:Y:S01]  /*262b0*/  PRMT R44, R105, 0x7632, R44 ;  /* 0x00007632692c7816 */ /* 0x000fe2000000002c */
[----:B------:R-:W-:Y:S01]  /*262c0*/  HSET2.LE.AND R48, R54, R165, PT ;  /* 0x000000a536307233 */ /* 0x000fe20003803000 */
[----:B------:R-:W-:Y:S01]  /*262d0*/  PRMT R36, R47, 0x5410, R46 ;  /* 0x000054102f247816 */ /* 0x000fe2000000002e */
[----:B------:R-:W-:Y:S01]  /*262e0*/  IMAD.MOV.U32 R165, RZ, RZ, R2 ;  /* 0x000000ffffa57224 */ /* 0x000fe200078e0002 */
[----:B------:R-:W-:Y:S02]  /*262f0*/  LOP3.LUT R4, R4, 0xff, RZ, 0xc0, !PT ;  /* 0x000000ff04047812 */ /* 0x000fe400078ec0ff */
[----:B------:R-:W-:Y:S02]  /*26300*/  SHF.R.U32.HI R114, RZ, 0x18, R114 ;  /* 0x00000018ff727819 */ /* 0x000fe40000011672 */
[----:B------:R-:W-:Y:S02]  /*26310*/  LOP3.LUT R150, R150, R36, RZ, 0xc0, !PT ;  /* 0x0000002496967212 */ /* 0x000fe400078ec0ff */
[----:B------:R-:W-:Y:S02]  /*26320*/  PRMT R36, R45, 0x5410, R44 ;  /* 0x000054102d247816 */ /* 0x000fe4000000002c */
[----:B------:R-:W-:Y:S02]  /*26330*/  LOP3.LUT R148, R49, R148, RZ, 0xc0, !PT ;  /* 0x0000009431947212 */ /* 0x000fe400078ec0ff */
[----:B------:R-:W-:Y:S02]  /*26340*/  LOP3.LUT R149, R48, R149, RZ, 0xc0, !PT ;  /* 0x0000009530957212 */ /* 0x000fe400078ec0ff */
[----:B------:R-:W-:Y:S07]  /*26350*/  LOP3.LUT R151, R151, R36, RZ, 0xc0, !PT ;  /* 0x0000002497977212 */ /* 0x000fee00078ec0ff */
[C---:B------:R-:W-:Y:S08]  /*26360*/  HMMA.16816.F32.BF16 R132, R148.reuse, R152, R8 ;  /* 0x000000989484723c */ /* 0x040ff00000041808 */
[-C--:B------:R-:W-:Y:S08]  /*26370*/  HMMA.16816.F32.BF16 R136, R148, R154.reuse, R12 ;  /* 0x0000009a9488723c */ /* 0x080ff0000004180c */
[C---:B------:R-:W-:Y:S08]  /*26380*/  HMMA.16816.F32.BF16 R152, R160.reuse, R154, R16 ;  /* 0x0000009aa098723c */ /* 0x040ff00000041810 */
[-C--:B-1----:R-:W-:Y:S08]  /*26390*/  HMMA.16816.F32.BF16 R156, R160, R40.reuse, R20 ;  /* 0x00000028a09c723c */ /* 0x082ff00000041814 */
[C---:B------:R-:W-:Y:S08]  /*263a0*/  HMMA.16816.F32.BF16 R140, R148.reuse, R40, R24 ;  /* 0x00000028948c723c */ /* 0x040ff00000041818 */
[-C--:B------:R-:W-:Y:S08]  /*263b0*/  HMMA.16816.F32.BF16 R148, R148, R42.reuse, R28 ;  /* 0x0000002a9494723c */ /* 0x080ff0000004181c */
[----:B------:R-:W-:Y:S01]  /*263c0*/  HMMA.16816.F32.BF16 R160, R160, R42, R32 ;  /* 0x0000002aa0a0723c */ /* 0x000fe20000041820 */
[----:B---3--:R-:W-:Y:S05]  /*263d0*/  @!P2 HFMA2.BF16_V2 R62, -RZ.H0_H0, RZ.H0_H0, -R47.H0_H0 ;  /* 0x200000ffff3ea231 */ /* 0x008fea000034092f */
[----:B------:R-:W-:Y:S01]  /*263e0*/  @!P2 STL.S16 [R1+0xd4], R62 ;  /* 0x0000d43e0100a387 */ /* 0x000fe20000100600 */
[----:B----4-:R-:W-:Y:S01]  /*263f0*/  @!P1 HFMA2.BF16_V2 R61, -RZ.H0_H0, RZ.H0_H0, -R46.H0_H0 ;  /* 0x200000ffff3d9231 */ /* 0x010fe2000034092e */
[----:B------:R-:W-:Y:S04]  /*26400*/  PRMT R60, R62, 0x7610, R60 ;  /* 0x000076103e3c7816 */ /* 0x000fe8000000003c */
[----:B------:R-:W-:Y:S01]  /*26410*/  @!P1 STL.S16 [R1+0xd0], R61 ;  /* 0x0000d03d01009387 */ /* 0x000fe20000100600 */
[----:B------:R-:W-:Y:S02]  /*26420*/  PRMT R57, R61, 0x7610, R57 ;  /* 0x000076103d397816 */ /* 0x000fe40000000039 */
[----:B------:R-:W-:Y:S02]  /*26430*/  @!P2 PRMT R47, R60, 0x5410, RZ ;  /* 0x000054103c2fa816 */ /* 0x000fe400000000ff */
[----:B------:R-:W-:Y:S02]  /*26440*/  @!P1 PRMT R46, R57, 0x5410, RZ ;  /* 0x00005410392e9816 */ /* 0x000fe400000000ff */
[----:B------:R-:W-:Y:S01]  /*26450*/  ISETP.LE.U32.AND P2, PT, R4, UR30, PT ;  /* 0x0000001e04007c0c */ /* 0x000fe2000bf43070 */
[----:B------:R-:W-:Y:S01]  /*26460*/  STG.E.U16 [R110.64+0xee], R47 ;  /* 0x0000ee2f6e007986 */ /* 0x000fe2000c10152c */
[----:B------:R-:W-:Y:S03]  /*26470*/  ISETP.LE.U32.AND P1, PT, R114, UR30, PT ;  /* 0x0000001e72007c0c */ /* 0x000fe6000bf23070 */
[----:B------:R-:W-:Y:S08]  /*26480*/  STG.E.U16 [R110.64+0xf0], R46 ;  /* 0x0000f02e6e007986 */ /* 0x000ff0000c10152c */
[----:B--2---:R-:W-:Y:S02]  /*26490*/  @!P2 HFMA2.BF16_V2 R59, -RZ.H0_H0, RZ.H0_H0, -R45.H0_H0 ;  /* 0x200000ffff3ba231 */ /* 0x004fe4000034092d */
[----:B------:R-:W-:Y:S03]  /*264a0*/  @!P1 HFMA2.BF16_V2 R58, -RZ.H0_H0, RZ.H0_H0, -R44.H0_H0 ;  /* 0x200000ffff3a9231 */ /* 0x000fe6000034092c */
[----:B------:R-:W-:Y:S01]  /*264b0*/  @!P2 STL.S16 [R1+0x14c], R59 ;  /* 0x00014c3b0100a387 */ /* 0x000fe20000100600 */
[----:B------:R-:W-:Y:S02]  /*264c0*/  PRMT R5, R59, 0x7610, R5 ;  /* 0x000076103b057816 */ /* 0x000fe40000000005 */
[----:B------:R-:W-:Y:S01]  /*264d0*/  PRMT R4, R58, 0x7610, R4 ;  /* 0x000076103a047816 */ /* 0x000fe20000000004 */
[----:B------:R-:W-:Y:S01]  /*264e0*/  @!P1 STL.S16 [R1+0x148], R58 ;  /* 0x0001483a01009387 */ /* 0x000fe20000100600 */
[----:B------:R-:W-:Y:S02]  /*264f0*/  @!P2 PRMT R45, R5, 0x5410, RZ ;  /* 0x00005410052da816 */ /* 0x000fe400000000ff */
[----:B------:R-:W-:Y:S02]  /*26500*/  @!P1 PRMT R44, R4, 0x5410, RZ ;  /* 0x00005410042c9816 */ /* 0x000fe400000000ff */
[----:B------:R-:W-:Y:S01]  /*26510*/  IADD3 R4, P1, R172, -0x100, RZ ;  /* 0xffffff00ac047810 */ /* 0x000fe20007f3e0ff */
[----:B------:R-:W-:Y:S01]  /*26520*/  STG.E.U16 [R108.64+0xf0], R45 ;  /* 0x0000f02d6c007986 */ /* 0x000fe2000c10152c */
[----:B------:R-:W-:Y:S01]  /*26530*/  ISETP.LT.AND P2, PT, RZ, UR26, PT ;  /* 0x0000001aff007c0c */ /* 0x000fe2000bf41270 */
[----:B------:R-:W-:Y:S02]  /*26540*/  UIADD3 UR26, UR26, -0x1, URZ ;  /* 0xffffffff1a1a7890 */ /* 0x000fe4000fffe03f */
[----:B------:R1:W-:Y:S04]  /*26550*/  STL [R1+0x1dc], R4 ;  /* 0x0001dc0401007387 */ /* 0x0003e80000100800 */
[----:B------:R2:W-:Y:S01]  /*26560*/  STG.E.U16 [R108.64+0xf2], R44 ;  /* 0x0000f22c6c007986 */ /* 0x0005e2000c10152c */
[----:B-1----:R-:W-:Y:S05]  /*26570*/  IADD3.X R4, R173, -0x1, RZ, P1, !PT ;  /* 0xffffffffad047810 */ /* 0x002fea0000ffe4ff */
[----:B------:R2:W-:Y:S02]  /*26580*/  STL [R1+0x1e0], R4 ;  /* 0x0001e00401007387 */ /* 0x0005e40000100800 */
[----:B--2--5:R-:W-:-:S05]  /*26590*/  @P2 BRA `(.L_x_387) ;  /* 0xffff594000002947 */ /* 0x024fca000383ffff */
.L_x_386:
[----:B------:R-:W2:Y:S01]  /*265a0*/  LDL.LU R11, [R1+0x1d8] ;  /* 0x0001d800010b7983 */ /* 0x000ea20000300800 */
[----:B------:R-:W-:-:S02]  /*265b0*/  MOV R15, 0x3f800000 ;  /* 0x3f800000000f7802 */ /* 0x000fc40000000f00 */
[----:B------:R-:W-:Y:S01]  /*265c0*/  MOV R16, 0x3f800000 ;  /* 0x3f80000000107802 */ /* 0x000fe20000000f00 */
[----:B------:R-:W3:Y:S01]  /*265d0*/  LDL.LU R9, [R1+0x1d4] ;  /* 0x0001d40001097983 */ /* 0x000ee20000300800 */
[----:B------:R-:W-:Y:S02]  /*265e0*/  MOV R13, 0x3f800000 ;  /* 0x3f800000000d7802 */ /* 0x000fe40000000f00 */
[----:B------:R-:W-:Y:S01]  /*265f0*/  MOV R14, 0x3f800000 ;  /* 0x3f800000000e7802 */ /* 0x000fe20000000f00 */
[----:B------:R-:W4:Y:S01]  /*26600*/  LDL.LU R8, [R1+0x1d0] ;  /* 0x0001d00001087983 */ /* 0x000f220000300800 */
[----:B------:R-:W1:Y:S01]  /*26610*/  S2UR UR6, SR_CTAID.Y ;  /* 0x00000000000679c3 */ /* 0x000e620000002600 */
[----:B------:R-:W-:Y:S02]  /*26620*/  UISETP.NE.AND UP0, UPT, UR24, -0x1, UPT ;  /* 0xffffffff1800788c */ /* 0x000fe4000bf05270 */
[----:B------:R-:W4:Y:S01]  /*26630*/  LDL.LU R5, [R1+0x198] ;  /* 0x0001980001057983 */ /* 0x000f220000300800 */
[----:B------:R-:W-:-:S03]  /*26640*/  ULDC.64 UR4, c[0x0][0x1e8] ;  /* 0x00007a0000047ab9 */ /* 0x000fc60000000a00 */
[----:B------:R-:W4:Y:S05]  /*26650*/  LDL.LU R24, [R1+0x178] ;  /* 0x0001780001187983 */ /* 0x000f2a0000300800 */
[----:B------:R-:W-:-:S04]  /*26660*/  @UP0 UIMAD.WIDE.U32 UR8, UR24, UR4, URZ ;  /* 0x00000004180802a5 */ /* 0x000fc8000f8e003f */
[----:B------:R-:W-:-:S03]  /*26670*/  @UP0 UIMAD UR7, UR24, UR5, UR9 ;  /* 0x00000005180702a4 */ /* 0x000fc6000f8e0209 */
[----:B------:R-:W-:Y:S02]  /*26680*/  ULDC.64 UR4, c[0x0][0x1e0] ;  /* 0x0000780000047ab9 */ /* 0x000fe40000000a00 */
[----:B-1----:R-:W-:Y:S02]  /*26690*/  @!UP0 USHF.R.S32.HI UR12, URZ, 0x1f, UR6 ;  /* 0x0000001f3f0c8899 */ /* 0x002fe40008011406 */
[----:B------:R-:W-:Y:S02]  /*266a0*/  @!UP0 UIMAD.WIDE.U32 UR18, UR6, UR4, URZ ;  /* 0x00000004061282a5 */ /* 0x000fe4000f8e003f */
[----:B------:R-:W-:-:S03]  /*266b0*/  @!UP0 UIMAD UR12, UR12, UR4, URZ ;  /* 0x000000040c0c82a4 */ /* 0x000fc6000f8e023f */
[----:B------:R-:W-:Y:S01]  /*266c0*/  ULDC.U8 UR4, c[0x0][0x329] ;  /* 0x0000ca4000047ab9 */ /* 0x000fe20000000000 */
[----:B------:R-:W1:Y:S01]  /*266d0*/  S2UR UR10, SR_CTAID.X ;  /* 0x00000000000a79c3 */ /* 0x000e620000002500 */
[----:B------:R-:W-:Y:S02]  /*266e0*/  UISETP.NE.AND UP1, UPT, UR4, URZ, UPT ;  /* 0x0000003f0400728c */ /* 0x000fe4000bf25270 */
[----:B------:R-:W-:-:S03]  /*266f0*/  @!UP0 UIMAD UR12, UR6, UR5, UR12 ;  /* 0x00000005060c82a4 */ /* 0x000fc6000f8e020c */
[----:B------:R-:W-:Y:S02]  /*26700*/  ULDC.U8 UR5, c[0x0][0x328] ;  /* 0x0000ca0000057ab9 */ /* 0x000fe40000000000 */
[----:B------:R-:W-:Y:S01]  /*26710*/  UISETP.NE.AND UP2, UPT, UR5, URZ, UPT ;  /* 0x0000003f0500728c */ /* 0x000fe2000bf45270 */
[----:B------:R-:W1:Y:S01]  /*26720*/  S2UR UR11, SR_CTAID.Z ;  /* 0x00000000000b79c3 */ /* 0x000e620000002700 */
[----:B------:R-:W-:Y:S02]  /*26730*/  ULDC UR9, c[0x0][0x214] ;  /* 0x0000850000097ab9 */ /* 0x000fe40000000800 */
[----:B------:R-:W-:Y:S02]  /*26740*/  UISETP.NE.OR UP3, UPT, UR4, URZ, !UP2 ;  /* 0x0000003f0400728c */ /* 0x000fe4000d765670 */
[----:B------:R-:W-:Y:S02]  /*26750*/  @UP1 ULDC UR13, c[0x0][0x210] ;  /* 0x00008400000d1ab9 */ /* 0x000fe40000000800 */
[----:B------:R-:W-:-:S02]  /*26760*/  ULDC UR5, c[0x0][0x234] ;  /* 0x00008d0000057ab9 */ /* 0x000fc40000000800 */
[----:B------:R-:W-:Y:S02]  /*26770*/  @UP1 UIMAD UR13, UR13, UR9, URZ ;  /* 0x000000090d0d12a4 */ /* 0x000fe4000f8e023f */
[----:B------:R-:W-:Y:S02]  /*26780*/  @!UP1 USEL UR13, UR9, UR5, !UP2 ;  /* 0x00000005090d9287 */ /* 0x000fe4000d000000 */
[----:B------:R-:W-:Y:S02]  /*26790*/  ULDC UR4, c[0x0][0x1c0] ;  /* 0x0000700000047ab9 */ /* 0x000fe40000000800 */
[----:B------:R-:W-:Y:S02]  /*267a0*/  @UP1 UMOV UR14, 0x1 ;  /* 0x00000001000e1882 */ /* 0x000fe40000000000 */
[----:B------:R-:W-:Y:S02]  /*267b0*/  @!UP1 UIMAD UR14, UR13, UR4, URZ ;  /* 0x000000040d0e92a4 */ /* 0x000fe4000f8e023f */
[----:B------:R-:W-:-:S02]  /*267c0*/  @!UP3 UIMAD UR16, UR6, UR9, URZ ;  /* 0x000000090610b2a4 */ /* 0x000fc4000f8e023f */
[----:B------:R-:W-:Y:S02]  /*267d0*/  @UP1 ULDC UR15, c[0x0][0x210] ;  /* 0x00008400000f1ab9 */ /* 0x000fe40000000800 */
[----:B------:R-:W-:Y:S02]  /*267e0*/  UIMAD UR5, UR6, UR14, URZ ;  /* 0x0000000e060572a4 */ /* 0x000fe4000f8e023f */
[----:B------:R-:W-:Y:S02]  /*267f0*/  @!UP1 UMOV UR15, 0x1 ;  /* 0x00000001000f9882 */ /* 0x000fe40000000000 */
[----:B------:R-:W-:Y:S02]  /*26800*/  @!UP3 USEL UR16, UR16, UR24, !UP0 ;  /* 0x000000181010b287 */ /* 0x000fe4000c000000 */
[----:B-1----:R-:W-:Y:S02]  /*26810*/  UIMAD UR4, UR10, UR15, URZ ;  /* 0x0000000f0a0472a4 */ /* 0x002fe4000f8e023f */
[----:B------:R-:W-:-:S02]  /*26820*/  USEL UR5, UR5, URZ, UP3 ;  /* 0x0000003f05057287 */ /* 0x000fc40009800000 */
[----:B------:R-:W-:Y:S02]  /*26830*/  USHF.L.U32 UR4, UR4, 0x7, URZ ;  /* 0x0000000704047899 */ /* 0x000fe4000800063f */
[----:B------:R-:W-:Y:S02]  /*26840*/  UIMAD UR13, UR11, UR13, UR5 ;  /* 0x0000000d0b0d72a4 */ /* 0x000fe4000f8e0205 */
[----:B------:R-:W-:Y:S02]  /*26850*/  UMOV UR22, URZ ;  /* 0x0000003f00167c82 */ /* 0x000fe40008000000 */
[----:B------:R-:W-:Y:S02]  /*26860*/  @!UP3 UMOV UR22, UR16 ;  /* 0x000000100016bc82 */ /* 0x000fe40008000000 */
[----:B------:R-:W-:Y:S02]  /*26870*/  UMOV UR23, URZ ;  /* 0x0000003f00177c82 */ /* 0x000fe40008000000 */
[----:B------:R-:W-:-:S02]  /*26880*/  USHF.R.S32.HI UR5, URZ, 0x1f, UR4 ;  /* 0x0000001f3f057899 */ /* 0x000fc40008011404 */
[----:B------:R-:W-:Y:S02]  /*26890*/  @!UP3 USHF.R.S32.HI UR23, URZ, 0x1f, UR16 ;  /* 0x0000001f3f17b899 */ /* 0x000fe40008011410 */
[----:B------:R-:W-:Y:S02]  /*268a0*/  USHF.R.S32.HI UR6, URZ, 0x1f, UR13 ;  /* 0x0000001f3f067899 */ /* 0x000fe4000801140d */
[----:B------:R-:W-:Y:S01]  /*268b0*/  UIADD3 UR4, UP2, UP1, UR4, UR22, UR13 ;  /* 0x0000001604047290 */ /* 0x000fe2000f95e00d */
[----:B------:R-:W-:Y:S01]  /*268c0*/  BSSY B0, `(.L_x_390) ;  /* 0x00000ba000007945 */ /* 0x000fe20003800000 */
[----:B------:R-:W-:Y:S01]  /*268d0*/  @!UP0 UIADD3 UR7, UR19, UR12, URZ ;  /* 0x0000000c13078290 */ /* 0x000fe2000fffe03f */
[----:B--2---:R-:W1:Y:S04]  /*268e0*/  SHFL.BFLY PT, R7, R11, 0x2, 0x1f ;  /* 0x0c401f000b077f89 */ /* 0x004e6800000e0000 */
[----:B---3--:R-:W2:Y:S04]  /*268f0*/  SHFL.BFLY PT, R6, R9, 0x2, 0x1f ;  /* 0x0c401f0009067f89 */ /* 0x008ea800000e0000 */
[----:B----4-:R-:W3:Y:S04]  /*26900*/  SHFL.BFLY PT, R10, R8, 0x2, 0x1f ;  /* 0x0c401f00080a7f89 */ /* 0x010ee800000e0000 */
[----:B------:R-:W4:Y:S01]  /*26910*/  SHFL.BFLY PT, R4, R5, 0x2, 0x1f ;  /* 0x0c401f0005047f89 */ /* 0x000f2200000e0000 */
[----:B-1----:R-:W-:-:S02]  /*26920*/  FADD.FTZ R7, R7, R11 ;  /* 0x0000000b07077221 */ /* 0x002fc40000010000 */
[----:B--2---:R-:W-:-:S03]  /*26930*/  FADD.FTZ R6, R6, R9 ;  /* 0x0000000906067221 */ /* 0x004fc60000010000 */
[----:B------:R-:W1:Y:S01]  /*26940*/  SHFL.BFLY PT, R12, R7, 0x1, 0x1f ;  /* 0x0c201f00070c7f89 */ /* 0x000e6200000e0000 */
[----:B---3--:R-:W-:-:S03]  /*26950*/  FADD.FTZ R10, R10, R8 ;  /* 0x000000080a0a7221 */ /* 0x008fc60000010000 */
[----:B------:R-:W2:Y:S01]  /*26960*/  SHFL.BFLY PT, R11, R6, 0x1, 0x1f ;  /* 0x0c201f00060b7f89 */ /* 0x000ea200000e0000 */
[----:B----4-:R-:W-:-:S03]  /*26970*/  FADD.FTZ R4, R4, R5 ;  /* 0x0000000504047221 */ /* 0x010fc60000010000 */
[----:B------:R-:W3:Y:S04]  /*26980*/  S2R R8, SR_TID.X ;  /* 0x0000000000087919 */ /* 0x000ee80000002100 */
[----:B------:R-:W4:Y:S04]  /*26990*/  SHFL.BFLY PT, R5, R10, 0x1, 0x1f ;  /* 0x0c201f000a057f89 */ /* 0x000f2800000e0000 */
[----:B------:R-:W3:Y:S01]  /*269a0*/  SHFL.BFLY PT, R9, R4, 0x1, 0x1f ;  /* 0x0c201f0004097f89 */ /* 0x000ee200000e0000 */
[----:B-1----:R-:W-:Y:S02]  /*269b0*/  FADD.FTZ R12, R7, R12 ;  /* 0x0000000c070c7221 */ /* 0x002fe40000010000 */
[----:B--2---:R-:W-:-:S02]  /*269c0*/  FADD.FTZ R11, R6, R11 ;  /* 0x0000000b060b7221 */ /* 0x004fc40000010000 */
[----:B----4-:R-:W-:Y:S01]  /*269d0*/  FADD.FTZ R10, R10, R5 ;  /* 0x000000050a0a7221 */ /* 0x010fe20000010000 */
[----:B---3--:R-:W-:-:S04]  /*269e0*/  SHF.R.S32.HI R5, RZ, 0x1f, R8 ;  /* 0x0000001fff057819 */ /* 0x008fc80000011408 */
[CC--:B------:R-:W-:Y:S02]  /*269f0*/  LEA.HI R7, R5.reuse, R8.reuse, RZ, 0x2 ;  /* 0x0000000805077211 */ /* 0x0c0fe400078f10ff */
[----:B------:R-:W-:Y:S02]  /*26a00*/  LEA.HI R5, R5, R8, RZ, 0x5 ;  /* 0x0000000805057211 */ /* 0x000fe400078f28ff */
[----:B------:R-:W-:Y:S01]  /*26a10*/  LOP3.LUT R6, R7, 0xfffffffc, RZ, 0xc0, !PT ;  /* 0xfffffffc07067812 */ /* 0x000fe200078ec0ff */
[----:B------:R-:W-:Y:S01]  /*26a20*/  FADD.FTZ R9, R4, R9 ;  /* 0x0000000904097221 */ /* 0x000fe20000010000 */
[----:B------:R-:W-:-:S03]  /*26a30*/  SHF.R.S32.HI R4, RZ, 0x5, R5 ;  /* 0x00000005ff047819 */ /* 0x000fc60000011405 */
[----:B------:R-:W-:-:S05]  /*26a40*/  IMAD.IADD R6, R8, 0x1, -R6 ;  /* 0x0000000108067824 */ /* 0x000fca00078e0a06 */
[----:B------:R-:W-:Y:S02]  /*26a50*/  LEA R4, R4, R6, 0x8 ;  /* 0x0000000604047211 */ /* 0x000fe400078e40ff */
[----:B------:R-:W-:-:S04]  /*26a60*/  SHF.R.S32.HI R6, RZ, 0x2, R7 ;  /* 0x00000002ff067819 */ /* 0x000fc80000011407 */
[----:B------:R-:W-:-:S04]  /*26a70*/  SHF.R.S32.HI R17, RZ, 0x1f, R6 ;  /* 0x0000001fff117819 */ /* 0x000fc80000011406 */
[----:B------:R-:W-:-:S04]  /*26a80*/  LEA.HI R17, R17, R6, RZ, 0x3 ;  /* 0x0000000611117211 */ /* 0x000fc800078f18ff */
[----:B------:R-:W-:Y:S02]  /*26a90*/  LOP3.LUT R17, R17, 0xfffffff8, RZ, 0xc0, !PT ;  /* 0xfffffff811117812 */ /* 0x000fe400078ec0ff */
[----:B------:R-:W-:Y:S02]  /*26aa0*/  FSETP.NE.FTZ.AND P4, PT, R12, RZ, PT ;  /* 0x000000ff0c00720b */ /* 0x000fe40003f95000 */
[----:B------:R-:W-:Y:S01]  /*26ab0*/  FSETP.NE.FTZ.AND P3, PT, R11, RZ, PT ;  /* 0x000000ff0b00720b */ /* 0x000fe20003f75000 */
[----:B------:R-:W-:Y:S01]  /*26ac0*/  IMAD.IADD R17, R6, 0x1, -R17 ;  /* 0x0000000106117824 */ /* 0x000fe200078e0a11 */
[----:B------:R-:W-:Y:S02]  /*26ad0*/  FSETP.NE.FTZ.AND P2, PT, R10, RZ, PT ;  /* 0x000000ff0a00720b */ /* 0x000fe40003f55000 */
[----:B------:R-:W-:Y:S02]  /*26ae0*/  FSETP.NE.FTZ.AND P1, PT, R9, RZ, PT ;  /* 0x000000ff0900720b */ /* 0x000fe40003f35000 */
[----:B------:R-:W-:-:S04]  /*26af0*/  LEA.HI R18, R17, R17, RZ, 0x1 ;  /* 0x0000001111127211 */ /* 0x000fc800078f08ff */
[----:B------:R-:W-:Y:S02]  /*26b00*/  SHF.R.S32.HI R19, RZ, 0x1, R18 ;  /* 0x00000001ff137819 */ /* 0x000fe40000011412 */
[----:B------:R-:W-:Y:S01]  /*26b10*/  LOP3.LUT R18, R18, 0x3fffffe, RZ, 0xc0, !PT ;  /* 0x03fffffe12127812 */ /* 0x000fe200078ec0ff */
[----:B------:R-:W1:Y:S01]  /*26b20*/  @P4 MUFU.RCP R15, R12 ;  /* 0x0000000c000f4308 */ /* 0x000e620000001000 */
[----:B------:R-:W-:Y:S02]  /*26b30*/  SHF.L.U32 R20, R19, 0x6, RZ ;  /* 0x0000000613147819 */ /* 0x000fe400000006ff */
[----:B------:R-:W-:Y:S02]  /*26b40*/  IADD3 R18, R17, -R18, RZ ;  /* 0x8000001211127210 */ /* 0x000fe40007ffe0ff */
[----:B------:R-:W-:-:S03]  /*26b50*/  LOP3.LUT R20, R20, 0xc0, RZ, 0xc0, !PT ;  /* 0x000000c014147812 */ /* 0x000fc600078ec0ff */
[----:B------:R-:W2:Y:S01]  /*26b60*/  @P3 MUFU.RCP R16, R11 ;  /* 0x0000000b00103308 */ /* 0x000ea20000001000 */
[----:B------:R-:W-:Y:S01]  /*26b70*/  IMAD R4, R18, 0x10, R4 ;  /* 0x0000001012047824 */ /* 0x000fe200078e0204 */
[----:B------:R-:W-:-:S06]  /*26b80*/  LEA.HI R20, R20, R20, RZ, 0x1d ;  /* 0x0000001414147211 */ /* 0x000fcc00078fe8ff */
[----:B------:R-:W3:Y:S01]  /*26b90*/  @P2 MUFU.RCP R13, R10 ;  /* 0x0000000a000d2308 */ /* 0x000ee20000001000 */
[----:B------:R-:W-:-:S07]  /*26ba0*/  LOP3.LUT R17, R19, 0x1, RZ, 0xc0, !PT ;  /* 0x0000000113117812 */ /* 0x000fce00078ec0ff */
[----:B------:R-:W4:Y:S01]  /*26bb0*/  @P1 MUFU.RCP R14, R9 ;  /* 0x00000009000e1308 */ /* 0x000f220000001000 */
[----:B------:R-:W-:Y:S02]  /*26bc0*/  LEA R20, R4, R20, 0x1 ;  /* 0x0000001404147211 */ /* 0x000fe400078e08ff */
[----:B------:R-:W-:Y:S02]  /*26bd0*/  ISETP.NE.U32.AND P0, PT, R17, 0x1, PT ;  /* 0x000000011100780c */ /* 0x000fe40003f05070 */
[----:B------:R-:W-:Y:S01]  /*26be0*/  MOV R4, 0xfffffff0 ;  /* 0xfffffff000047802 */ /* 0x000fe20000000f00 */
[----:B-1----:R-:W-:Y:S02]  /*26bf0*/  FMUL.FTZ R15, R15, c[0x0][0x2dc] ;  /* 0x0000b7000f0f7a20 */ /* 0x002fe40000410000 */
[----:B--2---:R-:W-:Y:S01]  /*26c00*/  FMUL.FTZ R16, R16, c[0x0][0x2dc] ;  /* 0x0000b70010107a20 */ /* 0x004fe20000410000 */
[----:B------:R-:W-:Y:S01]  /*26c10*/  SEL R4, R4, 0x10, !P0 ;  /* 0x0000001004047807 */ /* 0x000fe20004000000 */
[----:B---3--:R-:W-:Y:S01]  /*26c20*/  FMUL.FTZ R13, R13, c[0x0][0x2dc] ;  /* 0x0000b7000d0d7a20 */ /* 0x008fe20000410000 */
[----:B------:R-:W-:Y:S01]  /*26c30*/  LOP3.LUT P0, RZ, R19, 0x2, RZ, 0xc0, !PT ;  /* 0x0000000213ff7812 */ /* 0x000fe2000780c0ff */
[----:B------:R-:W-:-:S02]  /*26c40*/  FMUL.FTZ R144, R15, R144 ;  /* 0x000000900f907220 */ /* 0x000fc40000410000 */
[C---:B------:R-:W-:Y:S02]  /*26c50*/  FMUL.FTZ R145, R15.reuse, R145 ;  /* 0x000000910f917220 */ /* 0x040fe40000410000 */
[----:B----4-:R-:W-:Y:S02]  /*26c60*/  FMUL.FTZ R14, R14, c[0x0][0x2dc] ;  /* 0x0000b7000e0e7a20 */ /* 0x010fe40000410000 */
[C---:B------:R-:W-:Y:S02]  /*26c70*/  FMUL.FTZ R146, R16.reuse, R146 ;  /* 0x0000009210927220 */ /* 0x040fe40000410000 */
[----:B------:R-:W-:Y:S02]  /*26c80*/  FMUL.FTZ R147, R16, R147 ;  /* 0x0000009310937220 */ /* 0x000fe40000410000 */
[C---:B------:R-:W-:Y:S02]  /*26c90*/  FMUL.FTZ R152, R15.reuse, R152 ;  /* 0x000000980f987220 */ /* 0x040fe40000410000 */
[----:B------:R-:W-:-:S02]  /*26ca0*/  FMUL.FTZ R153, R15, R153 ;  /* 0x000000990f997220 */ /* 0x000fc40000410000 */
[C---:B------:R-:W-:Y:S02]  /*26cb0*/  FMUL.FTZ R154, R16.reuse, R154 ;  /* 0x0000009a109a7220 */ /* 0x040fe40000410000 */
[----:B------:R-:W-:Y:S02]  /*26cc0*/  FMUL.FTZ R155, R16, R155 ;  /* 0x0000009b109b7220 */ /* 0x000fe40000410000 */
[----:B------:R-:W-:Y:S02]  /*26cd0*/  IMAD.SHL.U32 R20, R20, 0x2, RZ ;  /* 0x0000000214147824 */ /* 0x000fe400078e00ff */
[C---:B------:R-:W-:Y:S02]  /*26ce0*/  FMUL.FTZ R132, R13.reuse, R132 ;  /* 0x000000840d847220 */ /* 0x040fe40000410000 */
[----:B------:R-:W-:Y:S02]  /*26cf0*/  FMUL.FTZ R133, R13, R133 ;  /* 0x000000850d857220 */ /* 0x000fe40000410000 */
[----:B------:R-:W-:-:S02]  /*26d00*/  FMUL.FTZ R134, R14, R134 ;  /* 0x000000860e867220 */ /* 0x000fc40000410000 */
[C---:B------:R-:W-:Y:S02]  /*26d10*/  FMUL.FTZ R135, R14.reuse, R135 ;  /* 0x000000870e877220 */ /* 0x040fe40000410000 */
[C---:B------:R-:W-:Y:S02]  /*26d20*/  FMUL.FTZ R136, R13.reuse, R136 ;  /* 0x000000880d887220 */ /* 0x040fe40000410000 */
[----:B------:R-:W-:Y:S02]  /*26d30*/  FMUL.FTZ R137, R13, R137 ;  /* 0x000000890d897220 */ /* 0x000fe40000410000 */
[C---:B------:R-:W-:Y:S02]  /*26d40*/  FMUL.FTZ R138, R14.reuse, R138 ;  /* 0x0000008a0e8a7220 */ /* 0x040fe40000410000 */
[----:B------:R-:W-:Y:S01]  /*26d50*/  FMUL.FTZ R139, R14, R139 ;  /* 0x0000008b0e8b7220 */ /* 0x000fe20000410000 */
[----:B------:R-:W-:Y:S02]  /*26d60*/  F2FP.BF16.PACK_AB R144, R145, R144 ;  /* 0x000000909190723e */ /* 0x000fe400000010ff */
[----:B------:R-:W-:-:S02]  /*26d70*/  F2FP.BF16.PACK_AB R146, R147, R146 ;  /* 0x000000929392723e */ /* 0x000fc400000010ff */
[----:B------:R-:W-:Y:S02]  /*26d80*/  F2FP.BF16.PACK_AB R152, R153, R152 ;  /* 0x000000989998723e */ /* 0x000fe400000010ff */
[----:B------:R-:W-:Y:S02]  /*26d90*/  F2FP.BF16.PACK_AB R154, R155, R154 ;  /* 0x0000009a9b9a723e */ /* 0x000fe400000010ff */
[----:B------:R-:W-:Y:S01]  /*26da0*/  IADD3 R17, R20, R4, RZ ;  /* 0x0000000414117210 */ /* 0x000fe20007ffe0ff */
[----:B------:R-:W-:Y:S01]  /*26db0*/  FMUL.FTZ R156, R15, R156 ;  /* 0x0000009c0f9c7220 */ /* 0x000fe20000410000 */
[----:B------:R-:W-:Y:S01]  /*26dc0*/  F2FP.BF16.PACK_AB R132, R133, R132 ;  /* 0x000000848584723e */ /* 0x000fe200000010ff */
[----:B------:R-:W-:Y:S01]  /*26dd0*/  FMUL.FTZ R157, R15, R157 ;  /* 0x0000009d0f9d7220 */ /* 0x000fe20000410000 */
[----:B------:R-:W-:Y:S01]  /*26de0*/  F2FP.BF16.PACK_AB R134, R135, R134 ;  /* 0x000000868786723e */ /* 0x000fe200000010ff */
[----:B------:R-:W-:Y:S01]  /*26df0*/  FMUL.FTZ R160, R15, R160 ;  /* 0x000000a00fa07220 */ /* 0x000fe20000410000 */
[----:B------:R-:W-:Y:S01]  /*26e00*/  F2FP.BF16.PACK_AB R136, R137, R136 ;  /* 0x000000888988723e */ /* 0x000fe200000010ff */
[C---:B------:R-:W-:Y:S01]  /*26e10*/  FMUL.FTZ R158, R16.reuse, R158 ;  /* 0x0000009e109e7220 */ /* 0x040fe20000410000 */
[----:B------:R-:W-:Y:S01]  /*26e20*/  F2FP.BF16.PACK_AB R138, R139, R138 ;  /* 0x0000008a8b8a723e */ /* 0x000fe200000010ff */
[----:B------:R-:W-:Y:S01]  /*26e30*/  FMUL.FTZ R159, R16, R159 ;  /* 0x0000009f109f7220 */ /* 0x000fe20000410000 */
[----:B------:R-:W-:Y:S01]  /*26e40*/  IADD3 R18, R20, 0x20, RZ ;  /* 0x0000002014127810 */ /* 0x000fe20007ffe0ff */
[----:B------:R-:W-:Y:S01]  /*26e50*/  FMUL.FTZ R162, R16, R162 ;  /* 0x000000a210a27220 */ /* 0x000fe20000410000 */
[----:B------:R-:W-:Y:S01]  /*26e60*/  STS [R20], R144 ;  /* 0x0000009014007388 */ /* 0x000fe20000000800 */
[----:B------:R-:W-:Y:S01]  /*26e70*/  FMUL.FTZ R15, R15, R161 ;  /* 0x000000a10f0f7220 */ /* 0x000fe20000410000 */
[----:B------:R-:W-:Y:S01]  /*26e80*/  @P0 IADD3 R18, R20, -0x20, RZ ;  /* 0xffffffe014120810 */ /* 0x000fe20007ffe0ff */
[----:B------:R-:W-:Y:S01]  /*26e90*/  FMUL.FTZ R16, R16, R163 ;  /* 0x000000a310107220 */ /* 0x000fe20000410000 */
[----:B------:R-:W-:Y:S01]  /*26ea0*/  STS [R20+0x200], R146 ;  /* 0x0002009214007388 */ /* 0x000fe20000000800 */
[----:B------:R-:W-:-:S02]  /*26eb0*/  FMUL.FTZ R140, R13, R140 ;  /* 0x0000008c0d8c7220 */ /* 0x000fc40000410000 */
[C---:B------:R-:W-:Y:S01]  /*26ec0*/  FMUL.FTZ R141, R13.reuse, R141 ;  /* 0x0000008d0d8d7220 */ /* 0x040fe20000410000 */
[----:B------:R-:W-:Y:S01]  /*26ed0*/  STS [R17], R152 ;  /* 0x0000009811007388 */ /* 0x000fe20000000800 */
[C---:B------:R-:W-:Y:S02]  /*26ee0*/  FMUL.FTZ R148, R13.reuse, R148 ;  /* 0x000000940d947220 */ /* 0x040fe40000410000 */
[C---:B------:R-:W-:Y:S01]  /*26ef0*/  FMUL.FTZ R142, R14.reuse, R142 ;  /* 0x0000008e0e8e7220 */ /* 0x040fe20000410000 */
[----:B------:R-:W-:Y:S01]  /*26f00*/  STS [R17+0x200], R154 ;  /* 0x0002009a11007388 */ /* 0x000fe20000000800 */
[C---:B------:R-:W-:Y:S02]  /*26f10*/  FMUL.FTZ R143, R14.reuse, R143 ;  /* 0x0000008f0e8f7220 */ /* 0x040fe40000410000 */
[----:B------:R-:W-:Y:S01]  /*26f20*/  FMUL.FTZ R150, R14, R150 ;  /* 0x000000960e967220 */ /* 0x000fe20000410000 */
[----:B------:R-:W-:Y:S01]  /*26f30*/  STS [R20+0x1000], R132 ;  /* 0x0010008414007388 */ /* 0x000fe20000000800 */
[----:B------:R-:W-:-:S02]  /*26f40*/  FMUL.FTZ R13, R13, R149 ;  /* 0x000000950d0d7220 */ /* 0x000fc40000410000 */
[----:B------:R-:W-:Y:S01]  /*26f50*/  FMUL.FTZ R14, R14, R151 ;  /* 0x000000970e0e7220 */ /* 0x000fe20000410000 */
[----:B------:R-:W-:Y:S01]  /*26f60*/  STS [R20+0x1200], R134 ;  /* 0x0012008614007388 */ /* 0x000fe20000000800 */
[----:B------:R-:W-:Y:S02]  /*26f70*/  F2FP.BF16.PACK_AB R156, R157, R156 ;  /* 0x0000009c9d9c723e */ /* 0x000fe400000010ff */
[----:B------:R-:W-:Y:S01]  /*26f80*/  F2FP.BF16.PACK_AB R158, R159, R158 ;  /* 0x0000009e9f9e723e */ /* 0x000fe200000010ff */
[----:B------:R-:W-:Y:S01]  /*26f90*/  STS [R17+0x1000], R136 ;  /* 0x0010008811007388 */ /* 0x000fe20000000800 */
[----:B------:R-:W-:Y:S02]  /*26fa0*/  F2FP.BF16.PACK_AB R15, R15, R160 ;  /* 0x000000a00f0f723e */ /* 0x000fe400000010ff */
[----:B------:R-:W-:Y:S01]  /*26fb0*/  F2FP.BF16.PACK_AB R16, R16, R162 ;  /* 0x000000a21010723e */ /* 0x000fe200000010ff */
[----:B------:R1:W-:Y:S01]  /*26fc0*/  STS [R17+0x1200], R138 ;  /* 0x0012008a11007388 */ /* 0x0003e20000000800 */
[----:B------:R-:W-:-:S02]  /*26fd0*/  F2FP.BF16.PACK_AB R140, R141, R140 ;  /* 0x0000008c8d8c723e */ /* 0x000fc400000010ff */
[----:B------:R-:W-:Y:S02]  /*26fe0*/  F2FP.BF16.PACK_AB R142, R143, R142 ;  /* 0x0000008e8f8e723e */ /* 0x000fe400000010ff */
[----:B------:R-:W-:Y:S02]  /*26ff0*/  F2FP.BF16.PACK_AB R13, R13, R148 ;  /* 0x000000940d0d723e */ /* 0x000fe400000010ff */
[----:B------:R-:W-:Y:S01]  /*27000*/  F2FP.BF16.PACK_AB R14, R14, R150 ;  /* 0x000000960e0e723e */ /* 0x000fe200000010ff */
[----:B------:R2:W-:Y:S04]  /*27010*/  STS [R18], R156 ;  /* 0x0000009c12007388 */ /* 0x0005e80000000800 */
[----:B------:R2:W-:Y:S01]  /*27020*/  STS [R18+0x200], R158 ;  /* 0x0002009e12007388 */ /* 0x0005e20000000800 */
[----:B-1----:R-:W-:-:S05]  /*27030*/  IADD3 R17, R4, R18, RZ ;  /* 0x0000001204117210 */ /* 0x002fca0007ffe0ff */
[----:B------:R2:W-:Y:S04]  /*27040*/  STS [R17], R15 ;  /* 0x0000000f11007388 */ /* 0x0005e80000000800 */
[----:B------:R2:W-:Y:S04]  /*27050*/  STS [R17+0x200], R16 ;  /* 0x0002001011007388 */ /* 0x0005e80000000800 */
[----:B------:R2:W-:Y:S04]  /*27060*/  STS [R18+0x1000], R140 ;  /* 0x0010008c12007388 */ /* 0x0005e80000000800 */
[----:B------:R2:W-:Y:S04]  /*27070*/  STS [R18+0x1200], R142 ;  /* 0x0012008e12007388 */ /* 0x0005e80000000800 */
[----:B------:R2:W-:Y:S04]  /*27080*/  STS [R17+0x1000], R13 ;  /* 0x0010000d11007388 */ /* 0x0005e80000000800 */
[----:B------:R2:W-:Y:S04]  /*27090*/  STS [R17+0x1200], R14 ;  /* 0x0012000e11007388 */ /* 0x0005e80000000800 */
[----:B------:R-:W-:Y:S06]  /*270a0*/  BAR.SYNC.DEFER_BLOCKING 0x0 ;  /* 0x0000000000007b1d */ /* 0x000fec0000010000 */
[----:B------:R1:W3:Y:S01]  /*270b0*/  @P4 MUFU.LG2 R4, R12 ;  /* 0x0000000c00044308 */ /* 0x0002e20000000c00 */
[----:B------:R-:W-:Y:S01]  /*270c0*/  LOP3.LUT R5, R5, 0xffffffe0, RZ, 0xc0, !PT ;  /* 0xffffffe005057812 */ /* 0x000fe200078ec0ff */
[----:B------:R2:W4:Y:S04]  /*270d0*/  LDS.128 R20, [R24] ;  /* 0x0000000018147984 */ /* 0x0005280000000c00 */
[----:B------:R2:W2:Y:S04]  /*270e0*/  LDS.128 R16, [R24+0x800] ;  /* 0x0008000018107984 */ /* 0x0004a80000000c00 */
[----:B-1----:R1:W1:Y:S04]  /*270f0*/  LDS.128 R12, [R24+0x1000] ;  /* 0x00100000180c7984 */ /* 0x0022680000000c00 */
[----:B------:R-:W1:Y:S01]  /*27100*/  LDS.128 R24, [R24+0x1800] ;  /* 0x0018000018187984 */ /* 0x000e620000000c00 */
[----:B------:R-:W3:Y:S01]  /*27110*/  @P3 MUFU.LG2 R11, R11 ;  /* 0x0000000b000b3308 */ /* 0x000ee20000000c00 */
[----:B------:R-:W-:-:S07]  /*27120*/  IADD3 R5, R8, -R5, RZ ;  /* 0x8000000508057210 */ /* 0x000fce0007ffe0ff */
[----:B------:R-:W4:Y:S01]  /*27130*/  @P2 MUFU.LG2 R10, R10 ;  /* 0x0000000a000a2308 */ /* 0x000f220000000c00 */
[----:B------:R-:W-:-:S07]  /*27140*/  LOP3.LUT P0, RZ, R5, 0x3, RZ, 0xc0, !PT ;  /* 0x0000000305ff7812 */ /* 0x000fce000780c0ff */
[----:B------:R-:W2:Y:S01]  /*27150*/  @P1 MUFU.LG2 R9, R9 ;  /* 0x0000000900091308 */ /* 0x000ea20000000c00 */
[----:B---3--:R-:W-:Y:S01]  /*27160*/  @P4 FMUL.FTZ R4, R4, 0.69314718246459960938 ;  /* 0x3f31721804044820 */ /* 0x008fe20000410000 */
[----:B------:R-:W-:Y:S01]  /*27170*/  UIADD3.X UR5, UR5, UR23, UR6, UP2, UP1 ;  /* 0x0000001705057290 */ /* 0x000fe200097e2406 */
[----:B------:R-:W-:Y:S01]  /*27180*/  @P3 FMUL.FTZ R11, R11, 0.69314718246459960938 ;  /* 0x3f3172180b0b3820 */ /* 0x000fe20000410000 */
[----:B------:R-:W-:Y:S01]  /*27190*/  ULDC.64 UR12, c[0x0][0x118] ;  /* 0x00004600000c7ab9 */ /* 0x000fe20000000a00 */
[----:B------:R-:W-:Y:S01]  /*271a0*/  IMAD.MOV.U32 R8, RZ, RZ, 0x7f800000 ;  /* 0x7f800000ff087424 */ /* 0x000fe200078e00ff */
[----:B------:R-:W-:Y:S01]  /*271b0*/  @!UP0 UMOV UR8, UR18 ;  /* 0x0000001200088c82 */ /* 0x000fe20008000000 */
[----:B----4-:R-:W-:Y:S01]  /*271c0*/  @P2 FMUL.FTZ R10, R10, 0.69314718246459960938 ;  /* 0x3f3172180a0a2820 */ /* 0x010fe20000410000 */
[----:B------:R-:W-:Y:S01]  /*271d0*/  MOV R28, 0x7f800000 ;  /* 0x7f800000001c7802 */ /* 0x000fe20000000f00 */
[----:B-----5:R-:W-:Y:S01]  /*271e0*/  @P4 FFMA.FTZ R8, R164, c[0x0][0x238], R4 ;  /* 0x00008e00a4084a23 */ /* 0x020fe20000010004 */
[----:B------:R-:W-:Y:S01]  /*271f0*/  MOV R4, 0x7f800000 ;  /* 0x7f80000000047802 */ /* 0x000fe20000000f00 */
[----:B------:R-:W-:Y:S01]  /*27200*/  @P3 FFMA.FTZ R28, R3, c[0x0][0x238], R11 ;  /* 0x00008e00031c3a23 */ /* 0x000fe2000001000b */
[----:B------:R-:W-:Y:S01]  /*27210*/  MOV R5, 0x7f800000 ;  /* 0x7f80000000057802 */ /* 0x000fe20000000f00 */
[----:B--2---:R-:W-:-:S02]  /*27220*/  @P1 FMUL.FTZ R9, R9, 0.69314718246459960938 ;  /* 0x3f31721809091820 */ /* 0x004fc40000410000 */
[----:B------:R-:W-:Y:S02]  /*27230*/  @P2 FFMA.FTZ R4, R2, c[0x0][0x238], R10 ;  /* 0x00008e0002042a23 */ /* 0x000fe4000001000a */
[----:B------:R-:W-:Y:S01]  /*27240*/  @P1 FFMA.FTZ R5, R0, c[0x0][0x238], R9 ;  /* 0x00008e0000051a23 */ /* 0x000fe20000010009 */
[----:B------:R-:W-:Y:S05]  /*27250*/  @P0 BRA `(.L_x_391) ;  /* 0x0000020000000947 */ /* 0x000fea0003800000 */
[----:B------:R-:W2:Y:S02]  /*27260*/  LDL.LU R29, [R1+0x17c] ;  /* 0x00017c00011d7983 */ /* 0x000ea40000300800 */
[C---:B--2---:R-:W-:Y:S02]  /*27270*/  ISETP.GE.AND P6, PT, R29.reuse, UR21, PT ;  /* 0x000000151d007c0c */ /* 0x044fe4000bfc6270 */
[C---:B------:R-:W-:Y:S02]  /*27280*/  IADD3 R11, R29.reuse, 0x8, RZ ;  /* 0x000000081d0b7810 */ /* 0x040fe40007ffe0ff */
[----:B------:R-:W-:Y:S02]  /*27290*/  IADD3 R2, R29, 0x40, RZ ;  /* 0x000000401d027810 */ /* 0x000fe40007ffe0ff */
[----:B------:R-:W-:-:S02]  /*272a0*/  ISETP.GE.AND P5, PT, R11, UR21, PT ;  /* 0x000000150b007c0c */ /* 0x000fc4000bfa6270 */
[C---:B------:R-:W-:Y:S02]  /*272b0*/  IADD3 R0, R29.reuse, 0x48, RZ ;  /* 0x000000481d007810 */ /* 0x040fe40007ffe0ff */
[----:B------:R-:W-:Y:S02]  /*272c0*/  ISETP.GE.AND P4, PT, R2, UR21, PT ;  /* 0x0000001502007c0c */ /* 0x000fe4000bf86270 */
        /* <DEDUP_REMOVED lines=25> */
.L_x_391:
[----:B------:R-:W-:Y:S05]  /*27460*/  BSYNC B0 ;  /* 0x0000000000007941 */ /* 0x000fea0003800000 */
.L_x_390:
[----:B--2---:R-:W2:Y:S01]  /*27470*/  LDL.LU.64 R28, [R1+0x190] ;  /* 0x00019000011c7983 */ /* 0x004ea20000300a00 */
[----:B------:R-:W-:Y:S01]  /*27480*/  UIMAD UR10, UR10, -0x80, UR27 ;  /* 0xffffff800a0a78a4 */ /* 0x000fe2000f8e021b */
[----:B------:R-:W-:Y:S01]  /*27490*/  BSSY B0, `(.L_x_392) ;  /* 0x0000020000007945 */ /* 0x000fe20003800000 */
[----:B------:R-:W-:Y:S01]  /*274a0*/  USHF.R.S32.HI UR6, URZ, 0x1f, UR11 ;  /* 0x0000001f3f067899 */ /* 0x000fe2000801140b */
[----:B------:R-:W3:Y:S01]  /*274b0*/  S2R R4, SR_TID.X ;  /* 0x0000000000047919 */ /* 0x000ee20000002100 */
[----:B------:R-:W-:Y:S02]  /*274c0*/  ULDC.64 UR4, c[0x0][0x1f0] ;  /* 0x00007c0000047ab9 */ /* 0x000fe40000000a00 */
[----:B------:R-:W-:Y:S01]  /*274d0*/  UIMAD UR4, UR6, UR4, URZ ;  /* 0x00000004060472a4 */ /* 0x000fe2000f8e023f */
[----:B------:R-:W4:Y:S03]  /*274e0*/  S2R R0, SR_CTAID.Z ;  /* 0x0000000000007919 */ /* 0x000f260000002700 */
[----:B------:R-:W-:Y:S01]  /*274f0*/  UIMAD UR4, UR11, UR5, UR4 ;  /* 0x000000050b0472a4 */ /* 0x000fe2000f8e0204 */
[----:B---3--:R-:W-:-:S04]  /*27500*/  SHF.R.S32.HI R3, RZ, 0x1f, R4 ;  /* 0x0000001fff037819 */ /* 0x008fc80000011404 */
[----:B------:R-:W-:-:S04]  /*27510*/  LEA.HI R3, R3, R4, RZ, 0x2 ;  /* 0x0000000403037211 */ /* 0x000fc800078f10ff */
[----:B------:R-:W-:Y:S02]  /*27520*/  LOP3.LUT R2, R3, 0xfffffffc, RZ, 0xc0, !PT ;  /* 0xfffffffc03027812 */ /* 0x000fe400078ec0ff */
[----:B------:R-:W-:-:S03]  /*27530*/  SHF.R.S32.HI R8, RZ, 0x2, R3 ;  /* 0x00000002ff087819 */ /* 0x000fc60000011403 */
[----:B------:R-:W-:Y:S01]  /*27540*/  IMAD.IADD R2, R4, 0x1, -R2 ;  /* 0x0000000104027824 */ /* 0x000fe200078e0a02 */
[----:B------:R-:W-:-:S03]  /*27550*/  SHF.R.S32.HI R9, RZ, 0x1f, R8 ;  /* 0x0000001fff097819 */ /* 0x000fc60000011408 */
[----:B------:R-:W-:-:S05]  /*27560*/  IMAD.SHL.U32 R2, R2, 0x8, RZ ;  /* 0x0000000802027824 */ /* 0x000fca00078e00ff */
[----:B------:R-:W-:Y:S02]  /*27570*/  SHF.R.S32.HI R2, RZ, 0x1f, R2 ;  /* 0x0000001fff027819 */ /* 0x000fe40000011402 */
[C---:B--2---:R-:W-:Y:S02]  /*27580*/  IADD3 R4, P0, R28.reuse, UR8, RZ ;  /* 0x000000081c047c10 */ /* 0x044fe4000ff1e0ff */
[----:B------:R-:W-:Y:S02]  /*27590*/  ISETP.GE.AND P1, PT, R28, c[0x0][0x220], PT ;  /* 0x000088001c007a0c */ /* 0x000fe40003f26270 */
        /* <DEDUP_REMOVED lines=14> */
[----:B------:R2:W-:Y:S02]  /*27680*/  STG.E.128 [R28.64], R20 ;  /* 0x000000141c007986 */ /* 0x0005e4000c101d0c */
.L_x_393:
[----:B------:R-:W-:Y:S05]  /*27690*/  BSYNC B0 ;  /* 0x0000000000007941 */ /* 0x000fea0003800000 */
.L_x_392:
[----:B------:R-:W-:Y:S01]  /*276a0*/  LEA.HI.SX32 R0, R7, 0x20, 0x1e ;  /* 0x0000002007007811 */ /* 0x000fe200078ff2ff */
[----:B------:R-:W-:Y:S03]  /*276b0*/  BSSY B0, `(.L_x_394) ;  /* 0x000000e000007945 */ /* 0x000fe60003800000 */
        /* <DEDUP_REMOVED lines=13> */
.L_x_395:
[----:B------:R-:W-:Y:S05]  /*27790*/  BSYNC B0 ;  /* 0x0000000000007941 */ /* 0x000fea0003800000 */
.L_x_394:
[----:B------:R-:W-:Y:S01]  /*277a0*/  LEA.HI.SX32 R0, R7, 0x40, 0x1e ;  /* 0x0000004007007811 */ /* 0x000fe200078ff2ff */
        /* <DEDUP_REMOVED lines=14> */
.L_x_397:
[----:B------:R-:W-:Y:S05]  /*27890*/  BSYNC B0 ;  /* 0x0000000000007941 */ /* 0x000fea0003800000 */
.L_x_396:
[----:B------:R-:W-:-:S04]  /*278a0*/  LEA.HI.SX32 R7, R7, 0x60, 0x1e ;  /* 0x0000006007077811 */ /* 0x000fc800078ff2ff */
[----:B------:R-:W-:-:S13]  /*278b0*/  ISETP.GE.OR P1, PT, R7, UR10, P1 ;  /* 0x0000000a07007c0c */ /* 0x000fda0008f26670 */
[----:B------:R-:W-:Y:S05]  /*278c0*/  @P1 EXIT ;  /* 0x000000000000194d */ /* 0x000fea0003800000 */
[----:B------:R-:W-:Y:S01]  /*278d0*/  IADD3 R0, P0, R8, 0x60, RZ ;  /* 0x0000006008007810 */ /* 0x000fe20007f1e0ff */
[----:B-12---:R-:W-:Y:S01]  /*278e0*/  IMAD.MOV.U32 R2, RZ, RZ, R4 ;  /* 0x000000ffff027224 */ /* 0x006fe200078e0004 */
        /* <DEDUP_REMOVED lines=8> */
[----:B------:R-:W-:Y:S01]  /*27970*/  STG.E.128 [R4.64], R24 ;  /* 0x0000001804007986 */ /* 0x000fe2000c101d0c */
[----:B------:R-:W-:Y:S05]  /*27980*/  EXIT ;  /* 0x000000000000794d */ /* 0x000fea0003800000 */
.L_x_351:
[----:B------:R-:W1:Y:S01]  /*27990*/  S2R R6, SR_TID.X ;  /* 0x0000000000067919 */ /* 0x000e620000002100 */
[----:B------:R-:W-:Y:S01]  /*279a0*/  USHF.R.S32.HI UR10, URZ, 0x1f, UR8 ;  /* 0x0000001f3f0a7899 */ /* 0x000fe20008011408 */
[----:B------:R-:W-:Y:S01]  /*279b0*/  IMAD.U32 R14, RZ, RZ, UR25 ;  /* 0x00000019ff0e7e24 */ /* 0x000fe2000f8e00ff */
[----:B------:R-:W-:Y:S01]  /*279c0*/  UISETP.NE.AND UP3, UPT, UR24, -0x1, UPT ;  /* 0xffffffff1800788c */ /* 0x000fe2000bf65270 */
[----:B------:R-:W2:Y:S01]  /*279d0*/  S2R R10, SR_CTAID.Z ;  /* 0x00000000000a7919 */ /* 0x000ea20000002700 */
[----:B------:R-:W-:Y:S01]  /*279e0*/  ULDC.64 UR4, c[0x0][0x1f0] ;  /* 0x00007c0000047ab9 */ /* 0x000fe20000000a00 */
[----:B------:R-:W-:Y:S01]  /*279f0*/  BSSY B0, `(.L_x_398) ;  /* 0x0000045000007945 */ /* 0x000fe20003800000 */
[----:B------:R-:W-:Y:S02]  /*27a00*/  UIMAD UR4, UR10, UR4, URZ ;  /* 0x000000040a0472a4 */ /* 0x000fe4000f8e023f */
[----:B------:R-:W-:-:S02]  /*27a10*/  ULDC.64 UR6, c[0x0][0x1e8] ;  /* 0x00007a0000067ab9 */ /* 0x000fc40000000a00 */
[----:B------:R-:W-:Y:S02]  /*27a20*/  ULDC.U8 UR10, c[0x0][0x329] ;  /* 0x0000ca40000a7ab9 */ /* 0x000fe40000000000 */
[----:B------:R-:W-:Y:S02]  /*27a30*/  UISETP.NE.AND UP2, UPT, UR10, URZ, UPT ;  /* 0x0000003f0a00728c */ /* 0x000fe4000bf45270 */
[----:B------:R-:W-:Y:S02]  /*27a40*/  @UP3 UIMAD.WIDE.U32 UR12, UR24, UR6, URZ ;  /* 0x00000006180c32a5 */ /* 0x000fe4000f8e003f */
[----:B------:R-:W-:Y:S02]  /*27a50*/  @!UP3 USHF.R.S32.HI UR15, URZ, 0x1f, UR9 ;  /* 0x0000001f3f0fb899 */ /* 0x000fe40008011409 */
[----:B------:R-:W-:Y:S02]  /*27a60*/  UIMAD UR6, UR8, UR5, UR4 ;  /* 0x00000005080672a4 */ /* 0x000fe4000f8e0204 */
[----:B------:R-:W-:-:S02]  /*27a70*/  ULDC.U8 UR14, c[0x0][0x328] ;  /* 0x0000ca00000e7ab9 */ /* 0x000fc40000000000 */
[----:B------:R-:W-:Y:S01]  /*27a80*/  ULDC.64 UR4, c[0x0][0x1e0] ;  /* 0x0000780000047ab9 */ /* 0x000fe20000000a00 */
[----:B-1----:R-:W-:Y:S01]  /*27a90*/  LEA.HI R8, R15, R6, RZ, 0x2 ;  /* 0x000000060f087211 */ /* 0x002fe200078f10ff */
[----:B------:R-:W-:Y:S02]  /*27aa0*/  UISETP.NE.AND UP4, UPT, UR14, URZ, UPT ;  /* 0x0000003f0e00728c */ /* 0x000fe4000bf85270 */
[----:B------:R-:W-:Y:S01]  /*27ab0*/  @!UP3 UIMAD UR15, UR15, UR4, URZ ;  /* 0x000000040f0fb2a4 */ /* 0x000fe2000f8e023f */
[----:B------:R-:W-:Y:S01]  /*27ac0*/  LOP3.LUT R0, R8, 0xfffffffc, RZ, 0xc0, !PT ;  /* 0xfffffffc08007812 */ /* 0x000fe200078ec0ff */
[----:B------:R-:W-:Y:S01]  /*27ad0*/  @UP3 UIMAD UR7, UR24, UR7, UR13 ;  /* 0x00000007180732a4 */ /* 0x000fe2000f8e020d */
[----:B------:R-:W-:Y:S01]  /*27ae0*/  SHF.R.S32.HI R8, RZ, 0x2, R8 ;  /* 0x00000002ff087819 */ /* 0x000fe20000011408 */
[----:B------:R-:W-:Y:S02]  /*27af0*/  @UP3 UMOV UR18, UR12 ;  /* 0x0000000c00123c82 */ /* 0x000fe40008000000 */
[----:B------:R-:W-:Y:S01]  /*27b00*/  UISETP.EQ.AND UP4, UPT, UR10, URZ, UP4 ;  /* 0x0000003f0a00728c */ /* 0x000fe2000a782270 */
[----:B------:R-:W-:Y:S01]  /*27b10*/  IMAD.IADD R6, R6, 0x1, -R0 ;  /* 0x0000000106067824 */ /* 0x000fe200078e0a00 */
[----:B------:R-:W-:Y:S01]  /*27b20*/  @!UP2 UISETP.NE.AND UP1, UPT, UR14, URZ, UPT ;  /* 0x0000003f0e00a28c */ /* 0x000fe2000bf25270 */
[----:B------:R-:W-:Y:S01]  /*27b30*/  SHF.R.S32.HI R9, RZ, 0x1f, R8 ;  /* 0x0000001fff097819 */ /* 0x000fe20000011408 */
[----:B------:R-:W-:Y:S01]  /*27b40*/  @!UP3 UIMAD UR15, UR9, UR5, UR15 ;  /* 0x00000005090fb2a4 */ /* 0x000fe2000f8e020f */
[----:B------:R-:W-:Y:S01]  /*27b50*/  IMAD.SHL.U32 R0, R6, 0x8, RZ ;  /* 0x0000000806007824 */ /* 0x000fe200078e00ff */
[----:B------:R-:W-:-:S02]  /*27b60*/  ULDC UR13, c[0x0][0x214] ;  /* 0x00008500000d7ab9 */ /* 0x000fc40000000800 */
[----:B------:R-:W-:Y:S01]  /*27b70*/  @UP2 ULDC UR12, c[0x0][0x210] ;  /* 0x00008400000c2ab9 */ /* 0x000fe20000000800 */
[----:B------:R-:W-:Y:S01]  /*27b80*/  IMAD.WIDE R14, R14, 0x80, R8 ;  /* 0x000000800e0e7825 */ /* 0x000fe200078e0208 */
[----:B------:R-:W-:Y:S01]  /*27b90*/  @!UP3 UIMAD.WIDE.U32 UR16, UR9, UR4, URZ ;  /* 0x000000040910b2a5 */ /* 0x000fe2000f8e003f */
[----:B------:R-:W-:Y:S01]  /*27ba0*/  ISETP.GE.AND P1, PT, R0, c[0x0][0x220], PT ;  /* 0x0000880000007a0c */ /* 0x000fe20003f26270 */
[----:B------:R-:W-:Y:S02]  /*27bb0*/  ULDC UR5, c[0x0][0x234] ;  /* 0x00008d0000057ab9 */ /* 0x000fe40000000800 */
[----:B------:R-:W-:Y:S02]  /*27bc0*/  @UP2 UIMAD UR12, UR12, UR13, URZ ;  /* 0x0000000d0c0c22a4 */ /* 0x000fe4000f8e023f */
[----:B------:R-:W-:Y:S02]  /*27bd0*/  UISETP.NE.OR UP0, UPT, UR24, -0x1, !UP4 ;  /* 0xffffffff1800788c */ /* 0x000fe4000e705670 */
[----:B------:R-:W-:-:S02]  /*27be0*/  @!UP2 USEL UR12, UR13, UR5, !UP1 ;  /* 0x000000050d0ca287 */ /* 0x000fc4000c800000 */
[----:B------:R-:W-:Y:S02]  /*27bf0*/  ULDC UR4, c[0x0][0x1c0] ;  /* 0x0000700000047ab9 */ /* 0x000fe40000000800 */
[----:B------:R-:W-:Y:S02]  /*27c00*/  @UP2 UMOV UR19, 0x1 ;  /* 0x0000000100132882 */ /* 0x000fe40000000000 */
        /* <DEDUP_REMOVED lines=13> */
[----:B--2---:R-:W-:Y:S01]  /*27ce0*/  IMAD.WIDE.U32 R10, R10, c[0x0][0x1f0], R2 ;  /* 0x00007c000a0a7a25 */ /* 0x004fe200078e0002 */
[----:B------:R-:W-:-:S02]  /*27cf0*/  UIMAD UR11, UR11, UR20, URZ ;  /* 0x000000140b0b72a4 */ /* 0x000fc4000f8e023f */
[----:B------:R-:W-:Y:S02]  /*27d00*/  UIMAD UR19, UR8, UR12, UR19 ;  /* 0x0000000c081372a4 */ /* 0x000fe4000f8e0213 */
[----:B------:R-:W-:Y:S01]  /*27d10*/  @!UP4 UMOV UR22, URZ ;  /* 0x0000003f0016cc82 */ /* 0x000fe20008000000 */
[----:B------:R-:W-:Y:S01]  /*27d20*/  IADD3 R13, R11, UR6, RZ ;  /* 0x000000060b0d7c10 */ /* 0x000fe2000fffe0ff */
[----:B------:R-:W-:Y:S02]  /*27d30*/  @UP4 UMOV UR22, UR24 ;  /* 0x0000001800164c82 */ /* 0x000fe40008000000 */
[----:B------:R-:W-:Y:S02]  /*27d40*/  @!UP4 UMOV UR23, URZ ;  /* 0x0000003f0017cc82 */ /* 0x000fe40008000000 */
[----:B------:R-:W-:Y:S02]  /*27d50*/  USHF.R.S32.HI UR4, URZ, 0x1f, UR11 ;  /* 0x0000001f3f047899 */ /* 0x000fe4000801140b */
[----:B------:R-:W-:-:S02]  /*27d60*/  @UP4 USHF.R.S32.HI UR23, URZ, 0x1f, UR24 ;  /* 0x0000001f3f174899 */ /* 0x000fc40008011418 */
[----:B------:R-:W-:Y:S02]  /*27d70*/  USHF.R.S32.HI UR5, URZ, 0x1f, UR19 ;  /* 0x0000001f3f057899 */ /* 0x000fe40008011413 */
[----:B------:R-:W-:Y:S02]  /*27d80*/  UIADD3 UR11, UP1, UP0, UR11, UR22, UR19 ;  /* 0x000000160b0b7290 */ /* 0x000fe4000f83e013 */
[----:B------:R-:W-:Y:S02]  /*27d90*/  ULDC.64 UR6, c[0x0][0x118] ;  /* 0x0000460000067ab9 */ /* 0x000fe40000000a00 */
        /* <DEDUP_REMOVED lines=10> */
.L_x_399:
[----:B------:R-:W-:Y:S05]  /*27e40*/  BSYNC B0 ;  /* 0x0000000000007941 */ /* 0x000fea0003800000 */
.L_x_398:
        /* <DEDUP_REMOVED lines=16> */
.L_x_401:
[----:B------:R-:W-:Y:S05]  /*27f50*/  BSYNC B0 ;  /* 0x0000000000007941 */ /* 0x000fea0003800000 */
.L_x_400:
        /* <DEDUP_REMOVED lines=16> */
.L_x_403:
[----:B------:R-:W-:Y:S05]  /*28060*/  BSYNC B0 ;  /* 0x0000000000007941 */ /* 0x000fea0003800000 */
.L_x_402:
        /* <DEDUP_REMOVED lines=15> */
.L_x_405:
[----:B------:R-:W-:Y:S05]  /*28160*/  BSYNC B0 ;  /* 0x0000000000007941 */ /* 0x000fea0003800000 */
.L_x_404:
[C---:B------:R-:W-:Y:S02]  /*28170*/  ISETP.NE.OR P6, PT, R6.reuse, RZ, P6 ;  /* 0x000000ff0600720c */ /* 0x040fe400037c5670 */
[C---:B------:R-:W-:Y:S02]  /*28180*/  ISETP.NE.OR P5, PT, R6.reuse, RZ, P5 ;  /* 0x000000ff0600720c */ /* 0x040fe40002fa5670 */
[C---:B------:R-:W-:Y:S02]  /*28190*/  ISETP.NE.OR P4, PT, R6.reuse, RZ, P4 ;  /* 0x000000ff0600720c */ /* 0x040fe40002785670 */
[----:B------:R-:W-:-:S07]  /*281a0*/  ISETP.NE.OR P0, PT, R6, RZ, P0 ;  /* 0x000000ff0600720c */ /* 0x000fce0000705670 */
[----:B------:R-:W-:Y:S02]  /*281b0*/  @!P6 IMAD R8, R8, UR20, RZ ;  /* 0x000000140808ec24 */ /* 0x000fe4000f8e02ff */
[----:B------:R-:W-:Y:S02]  /*281c0*/  @!P5 IMAD R0, R5, UR20, RZ ;  /* 0x000000140500dc24 */ /* 0x000fe4000f8e02ff */
[----:B------:R-:W-:Y:S01]  /*281d0*/  @!P4 IMAD R4, R4, UR20, RZ ;  /* 0x000000140404cc24 */ /* 0x000fe2000f8e02ff */
[----:B------:R-:W-:Y:S02]  /*281e0*/  @!P6 IADD3 R7, P1, R8, UR11, RZ ;  /* 0x0000000b0807ec10 */ /* 0x000fe4000ff3e0ff */
        /* <DEDUP_REMOVED lines=26> */
.L_x_406:
        /* <DEDUP_REMOVED lines=15> */
.L_x_618:


//--------------------- .text._ZN5flash16flash_fwd_kernelI23Flash_fwd_kernel_traitsILi32ELi128ELi128ELi4ELb0ELb0EN7cutlass10bfloat16_tE19Flash_kernel_traitsILi32ELi128ELi128ELi4ES3_EELb0ELb1ELb0ELb0ELb0ELb0ELb1ELb0EEEvNS_16Flash_fwd_paramsE --------------------------
	.section	.text._ZN5flash16flash_fwd_kernelI23Flash_fwd_kernel_traitsILi32ELi128ELi128ELi4ELb0ELb0EN7cutlass10bfloat16_tE19Flash_kernel_traitsILi32ELi128ELi128ELi4ES3_EELb0ELb1ELb0ELb0ELb0ELb0ELb1ELb0EEEvNS_16Flash_fwd_paramsE,"ax",@progbits
	.sectioninfo	@"SHI_REGISTERS=255"
	.align	128
        .global         _ZN5flash16flash_fwd_kernelI23Flash_fwd_kernel_traitsILi32ELi128ELi128ELi4ELb0ELb0EN7cutlass10bfloat16_tE19Flash_kernel_traitsILi32ELi128ELi128ELi4ES3_EELb0ELb1ELb0ELb0ELb0ELb0ELb1ELb0EEEvNS_16Flash_fwd_paramsE
        .type           _ZN5flash16flash_fwd_kernelI23Flash_fwd_kernel_traitsILi32ELi128ELi128ELi4ELb0ELb0EN7cutlass10bfloat16_tE19Flash_kernel_traitsILi32ELi128ELi128ELi4ES3_EELb0ELb1ELb0ELb0ELb0ELb0ELb1ELb0EEEvNS_16Flash_fwd_paramsE,@function
        .size           _ZN5flash16flash_fwd_kernelI23Flash_fwd_kernel_traitsILi32ELi128ELi128ELi4ELb0ELb0EN7cutlass10bfloat16_tE19Flash_kernel_traitsILi32ELi128ELi128ELi4ES3_EELb0ELb1ELb0ELb0ELb0ELb0ELb1ELb0EEEvNS_16Flash_fwd_paramsE,(.L_x_619 - _ZN5flash16flash_fwd_kernelI23Flash_fwd_kernel_traitsILi32ELi128ELi128ELi4ELb0ELb0EN7cutlass10bfloat16_tE19Flash_kernel_traitsILi32ELi128ELi128ELi4ES3_EELb0ELb1ELb0ELb0ELb0ELb0ELb1ELb0EEEvNS_16Flash_fwd_paramsE)
        .other          _ZN5flash16flash_fwd_kernelI23Flash_fwd_kernel_traitsILi32ELi128ELi128ELi4ELb0ELb0EN7cutlass10bfloat16_tE19Flash_kernel_traitsILi32ELi128ELi128ELi4ES3_EELb0ELb1ELb0ELb0ELb0ELb0ELb1ELb0EEEvNS_16Flash_fwd_paramsE,@"STO_CUDA_ENTRY STV_DEFAULT"
_ZN5flash16flash_fwd_kernelI23Flash_fwd_kernel_traitsILi32ELi128ELi128ELi4ELb0ELb0EN7cutlass10bfloat16_tE19Flash_kernel_traitsILi32ELi128ELi128ELi4ES3_EELb0ELb1ELb0ELb0ELb0ELb0ELb1ELb0EEEvNS_16Flash_fwd_paramsE:
.text._ZN5flash16flash_fwd_kernelI23Flash_fwd_kernel_traitsILi32ELi128ELi128ELi4ELb0ELb0EN7cutlass10bfloat16_tE19Flash_kernel_traitsILi32ELi128ELi128ELi4ES3_EELb0ELb1ELb0ELb0ELb0ELb0ELb1ELb0EEEvNS_16Flash_fwd_paramsE:
        /* <DEDUP_REMOVED lines=28> */
[----:B------:R-:W-:Y:S01]  /*01c0*/  @!P2 IMAD.MOV.U32 R31, RZ, RZ, c[0x0][0x214] ;  /* 0x00008500ff1fa624 */ /* 0x000fe200078e00ff */
[----:B------:R3:W-:Y:S04]  /*01d0*/  STL [R1+0x30], R9 ;  /* 0x0000300901007387 */ /* 0x0007e80000100800 */
[----:B------:R3:W-:Y:S05]  /*01e0*/  STL [R1+0x38], R31 ;  /* 0x0000381f01007387 */ /* 0x0007ea0000100800 */
[----:B------:R-:W-:Y:S05]  /*01f0*/  @!P0 BRA `(.L_x_407) ;  /* 0x0000004000008947 */ /* 0x000fea0003800000 */
[----:B----4-:R-:W2:Y:S02]  /*0200*/  @P3 LDG.E R0, [R4.64+0x4] ;  /* 0x0000040804003981 */ /* 0x010ea4000c1e1900 */
[----:B--2--5:R-:W-:-:S06]  /*0210*/  @P3 IADD3 R0, R0, -R8, RZ ;  /* 0x8000000800003210 */ /* 0x024fcc0007ffe0ff */
[----:B------:R1:W5:Y:S01]  /*0220*/  @!P3 LDG.E R0, [R4.64] ;  /* 0x000000080400b981 */ /* 0x000362000c1e1900 */
[----:B------:R-:W-:Y:S05]  /*0230*/  BRA `(.L_x_408) ;  /* 0x0000001000007947 */ /* 0x000fea0003800000 */
.L_x_407:
[----:B----4-:R-:W-:Y:S02]  /*0240*/  MOV R0, c[0x0][0x218] ;  /* 0x0000860000007a02 */ /* 0x010fe40000000f00 */
.L_x_408:
        /* <DEDUP_REMOVED lines=30> */
[----:B------:R-:W-:Y:S02]  /*0430*/  @!P1 IMAD R6, R4, c[0x0][0x178], RZ ;  /* 0x00005e0004069a24 */ /* 0x000fe400078e02ff */
[----:B------:R-:W-:Y:S01]  /*0440*/  @P1 IMAD R10, R9, c[0x0][0x194], R3 ;  /* 0x00006500090a1a24 */ /* 0x000fe200078e0203 */
[----:B------:R-:W-:Y:S01]  /*0450*/  @P1 MOV R9, R2 ;  /* 0x0000000200091202 */ /* 0x000fe20000000f00 */
        /* <DEDUP_REMOVED lines=19> */
.L_x_410:
        /* <DEDUP_REMOVED lines=42> */
.L_x_411:
[----:B------:R-:W-:Y:S01]  /*0830*/  SHF.R.S32.HI R22, RZ, 0x1f, R28 ;  /* 0x0000001fff167819 */ /* 0x000fe2000001141c */
[----:B------:R-:W-:Y:S01]  /*0840*/  IMAD.IADD R30, R31, 0x1, -R29 ;  /* 0x000000011f1e7824 */ /* 0x000fe200078e0a1d */
[----:B------:R-:W-:Y:S01]  /*0850*/  BSSY B0, `(.L_x_412) ;  /* 0x0000033000007945 */ /* 0x000fe20003800000 */
[----:B------:R-:W-:Y:S01]  /*0860*/  IMAD R6, R6, c[0x0][0x1a8], RZ ;  /* 0x00006a0006067a24 */ /* 0x000fe200078e02ff */
[CC--:B------:R-:W-:Y:S02]  /*0870*/  LEA.HI R4, R22.reuse, R28.reuse, RZ, 0x2 ;  /* 0x0000001c16047211 */ /* 0x0c0fe400078f10ff */
[----:B------:R-:W-:Y:S01]  /*0880*/  LEA.HI R27, R22, R28, RZ, 0x3 ;  /* 0x0000001c161b7211 */ /* 0x000fe200078f18ff */
[----:B------:R-:W-:Y:S01]  /*0890*/  IMAD R6, R13, c[0x0][0x1ac], R6 ;  /* 0x00006b000d067a24 */ /* 0x000fe200078e0206 */
[----:B------:R-:W-:-:S02]  /*08a0*/  LOP3.LUT R3, R4, 0xfffffffc, RZ, 0xc0, !PT ;  /* 0xfffffffc04037812 */ /* 0x000fc400078ec0ff */
[----:B------:R-:W-:Y:S02]  /*08b0*/  SHF.R.S32.HI R25, RZ, 0x3, R27 ;  /* 0x00000003ff197819 */ /* 0x000fe4000001141b */
[----:B------:R-:W-:Y:S01]  /*08c0*/  SHF.R.S32.HI R2, RZ, 0x2, R4 ;  /* 0x00000002ff027819 */ /* 0x000fe20000011404 */
[----:B------:R-:W-:Y:S01]  /*08d0*/  IMAD.IADD R3, R28, 0x1, -R3 ;  /* 0x000000011c037824 */ /* 0x000fe200078e0a03 */
[----:B------:R-:W-:Y:S01]  /*08e0*/  LEA.HI R26, R22, R28, RZ, 0x5 ;  /* 0x0000001c161a7211 */ /* 0x000fe200078f28ff */
[----:B------:R-:W-:Y:S01]  /*08f0*/  IMAD.SHL.U32 R0, R25, 0x40, RZ ;  /* 0x0000004019007824 */ /* 0x000fe200078e00ff */
[----:B------:R-:W-:Y:S01]  /*0900*/  LEA.HI R4, R4, R2, RZ, 0x1 ;  /* 0x0000000204047211 */ /* 0x000fe200078f08ff */
[----:B------:R-:W-:Y:S01]  /*0910*/  IMAD.SHL.U32 R206, R3, 0x8, RZ ;  /* 0x0000000803ce7824 */ /* 0x000fe200078e00ff */
[----:B------:R-:W-:Y:S02]  /*0920*/  SHF.R.S32.HI R20, RZ, 0x5, R26 ;  /* 0x00000005ff147819 */ /* 0x000fe4000001141a */
[----:B------:R-:W-:-:S02]  /*0930*/  LOP3.LUT R0, R0, 0xc0, RZ, 0xc0, !PT ;  /* 0x000000c000007812 */ /* 0x000fc400078ec0ff */
[--C-:B------:R-:W-:Y:S02]  /*0940*/  SHF.R.S32.HI R207, RZ, 0x1f, R206.reuse ;  /* 0x0000001fffcf7819 */ /* 0x100fe400000114ce */
[----:B------:R-:W-:Y:S02]  /*0950*/  IADD3 R8, P0, R206, R9, RZ ;  /* 0x00000009ce087210 */ /* 0x000fe40007f1e0ff */
[----:B------:R-:W-:Y:S01]  /*0960*/  LOP3.LUT R4, R4, 0x7fffffe, RZ, 0xc0, !PT ;  /* 0x07fffffe04047812 */ /* 0x000fe200078ec0ff */
[----:B------:R1:W-:Y:S01]  /*0970*/  STL.64 [R1+0x18], R206 ;  /* 0x000018ce01007387 */ /* 0x0003e20000100a00 */
[----:B------:R-:W-:Y:S01]  /*0980*/  LOP3.LUT R3, R0, 0x18, R206, 0xf8, !PT ;  /* 0x0000001800037812 */ /* 0x000fe200078ef8ce */
[----:B------:R-:W-:Y:S01]  /*0990*/  IMAD.X R9, R207, 0x1, R10, P0 ;  /* 0x00000001cf097824 */ /* 0x000fe200000e060a */
[C---:B------:R-:W-:Y:S01]  /*09a0*/  ISETP.GE.AND P0, PT, R2.reuse, R30, PT ;  /* 0x0000001e0200720c */ /* 0x040fe20003f06270 */
[----:B------:R1:W-:Y:S01]  /*09b0*/  STL [R1+0x34], R30 ;  /* 0x0000341e01007387 */ /* 0x0003e20000100800 */
[----:B------:R-:W-:Y:S01]  /*09c0*/  SHF.R.U32.HI R0, RZ, 0x3, R0 ;  /* 0x00000003ff007819 */ /* 0x000fe20000011600 */
[----:B------:R-:W-:Y:S01]  /*09d0*/  IMAD.IADD R4, R2, 0x1, -R4 ;  /* 0x0000000102047824 */ /* 0x000fe200078e0a04 */
[----:B------:R-:W-:Y:S01]  /*09e0*/  SHF.R.S32.HI R16, RZ, 0x1f, R14 ;  /* 0x0000001fff107819 */ /* 0x000fe2000001140e */
[----:B------:R-:W-:Y:S01]  /*09f0*/  IMAD.WIDE.U32 R8, R13, c[0x0][0x1a8], R8 ;  /* 0x00006a000d087a25 */ /* 0x000fe200078e0008 */
[----:B------:R-:W-:-:S02]  /*0a00*/  LOP3.LUT R0, R3, R0, RZ, 0x3c, !PT ;  /* 0x0000000003007212 */ /* 0x000fc400078e3cff */
[----:B------:R-:W-:Y:S01]  /*0a10*/  SHF.R.S32.HI R3, RZ, 0x1f, R2 ;  /* 0x0000001fff037819 */ /* 0x000fe20000011402 */
[----:B------:R-:W-:Y:S02]  /*0a20*/  IMAD R4, R20, 0x8, R4 ;  /* 0x0000000814047824 */ /* 0x000fe400078e0204 */
[----:B------:R-:W-:Y:S02]  /*0a30*/  IMAD.IADD R7, R9, 0x1, R6 ;  /* 0x0000000109077824 */ /* 0x000fe400078e0206 */
[----:B------:R-:W-:Y:S02]  /*0a40*/  IMAD.U32 R0, R4, 0x20, R0 ;  /* 0x0000002004007824 */ /* 0x000fe400078e0000 */
        /* <DEDUP_REMOVED lines=19> */
.L_x_413:
[----:B------:R-:W-:Y:S05]  /*0b80*/  BSYNC B0 ;  /* 0x0000000000007941 */ /* 0x000fea0003800000 */
.L_x_412:
        /* <DEDUP_REMOVED lines=10> */
[----:B---3--:R-:W-:Y:S02]  /*0c30*/  IMAD R12, R10, c[0x0][0x190], RZ ;  /* 0x000064000a0c7a24 */ /* 0x008fe400078e02ff */
        /* <DEDUP_REMOVED lines=10> */
.L_x_415:
[----:B------:R-:W-:Y:S05]  /*0ce0*/  BSYNC B0 ;  /* 0x0000000000007941 */ /* 0x000fea0003800000 */
.L_x_414:
        /* <DEDUP_REMOVED lines=21> */
.L_x_417:
[----:B------:R-:W-:Y:S05]  /*0e40*/  BSYNC B0 ;  /* 0x0000000000007941 */ /* 0x000fea0003800000 */
.L_x_416:
[----:B------:R-:W-:Y:S01]  /*0e50*/  IADD3 R18, R2, 0x60, RZ ;  /* 0x0000006002127810 */ /* 0x000fe20007ffe0ff */
[----:B------:R-:W-:Y:S01]  /*0e60*/  IMAD.MOV.U32 R200, RZ, RZ, c[0x0][0x198] ;  /* 0x00006600ffc87624 */ /* 0x000fe200078e00ff */
[----:B------:R-:W-:Y:S02]  /*0e70*/  BSSY B0, `(.L_x_418) ;  /* 0x0000016000007945 */ /* 0x000fe40003800000 */
[----:B------:R-:W-:Y:S01]  /*0e80*/  ISETP.GE.AND P0, PT, R18, R30, PT ;  /* 0x0000001e1200720c */ /* 0x000fe20003f06270 */
[----:B-1----:R-:W-:Y:S02]  /*0e90*/  IMAD.MOV.U32 R30, RZ, RZ, 0x7 ;  /* 0x00000007ff1e7424 */ /* 0x002fe400078e00ff */
        /* <DEDUP_REMOVED lines=19> */
.L_x_419:
[----:B------:R-:W-:Y:S05]  /*0fd0*/  BSYNC B0 ;  /* 0x0000000000007941 */ /* 0x000fea0003800000 */
.L_x_418:
        /* <DEDUP_REMOVED lines=12> */
[----:B------:R-:W-:Y:S01]  /*10a0*/  IMAD R10, R16, c[0x0][0x1b0], RZ ;  /* 0x00006c00100a7a24 */ /* 0x000fe200078e02ff */
[----:B------:R-:W-:Y:S01]  /*10b0*/  IADD3.X R7, R24, R7, R8, P1, !PT ;  /* 0x0000000718077210 */ /* 0x000fe20000ffe408 */
[----:B---3--:R-:W-:Y:S01]  /*10c0*/  IMAD.IADD R13, R28, 0x1, -R9 ;  /* 0x000000011c0d7824 */ /* 0x008fe200078e0a09 */
[----:B------:R-:W-:Y:S01]  /*10d0*/  IADD3.X R5, R17, R5, R0, P0, !PT ;  /* 0x0000000511057210 */ /* 0x000fe200007fe400 */
[C---:B------:R-:W-:Y:S02]  /*10e0*/  IMAD R10, R14.reuse, c[0x0][0x1b4], R10 ;  /* 0x00006d000e0a7a24 */ /* 0x040fe400078e020a */
[----:B------:R-:W-:Y:S01]  /*10f0*/  IMAD.WIDE.U32 R34, R14, c[0x0][0x1b0], R6 ;  /* 0x00006c000e227a25 */ /* 0x000fe200078e0006 */
[----:B------:R-:W-:-:S03]  /*1100*/  LEA.HI R15, R13, R13, RZ, 0x1 ;  /* 0x0000000d0d0f7211 */ /* 0x000fc600078f08ff */
[----:B------:R-:W-:Y:S01]  /*1110*/  IMAD.WIDE.U32 R32, R14, c[0x0][0x1b8], R4 ;  /* 0x00006e000e207a25 */ /* 0x000fe200078e0004 */
[----:B------:R-:W-:Y:S01]  /*1120*/  IADD3 R205, R35, R10, RZ ;  /* 0x0000000a23cd7210 */ /* 0x000fe20007ffe0ff */
[----:B------:R1:W-:Y:S01]  /*1130*/  STL.64 [R1+0x28], R34 ;  /* 0x0000282201007387 */ /* 0x0003e20000100a00 */
[----:B------:R-:W-:Y:S01]  /*1140*/  MOV R204, R34 ;  /* 0x0000002200cc7202 */ /* 0x000fe20000000f00 */
[----:B------:R-:W-:Y:S01]  /*1150*/  IMAD R12, R120, -0x80, R68 ;  /* 0xffffff80780c7824 */ /* 0x000fe200078e0244 */
[--C-:B------:R-:W-:Y:S01]  /*1160*/  SHF.R.S32.HI R0, RZ, 0x1, R15.reuse ;  /* 0x00000001ff007819 */ /* 0x100fe2000001140f */
[----:B------:R1:W-:Y:S01]  /*1170*/  STL.64 [R1+0x40], R32 ;  /* 0x0000402001007387 */ /* 0x0003e20000100a00 */
[----:B------:R-:W-:Y:S01]  /*1180*/  SHF.R.S32.HI R8, RZ, 0x1f, R15 ;  /* 0x0000001fff087819 */ /* 0x000fe2000001140f */
[----:B------:R-:W-:Y:S01]  /*1190*/  IMAD R9, R16, c[0x0][0x1b8], RZ ;  /* 0x00006e0010097a24 */ /* 0x000fe200078e02ff */
[----:B------:R-:W-:Y:S01]  /*11a0*/  ISETP.GE.AND P0, PT, R2, R12, PT ;  /* 0x0000000c0200720c */ /* 0x000fe20003f06270 */
[----:B------:R1:W-:Y:S01]  /*11b0*/  STL.64 [R1+0x20], R204 ;  /* 0x000020cc01007387 */ /* 0x0003e20000100a00 */
[----:B------:R-:W-:Y:S01]  /*11c0*/  LEA.HI R8, R8, R0, RZ, 0x2 ;  /* 0x0000000008087211 */ /* 0x000fe200078f10ff */
[----:B------:R-:W-:Y:S01]  /*11d0*/  IMAD R9, R14, c[0x0][0x1bc], R9 ;  /* 0x00006f000e097a24 */ /* 0x000fe200078e0209 */
[----:B------:R-:W-:Y:S01]  /*11e0*/  SHF.R.S32.HI R16, RZ, 0x1f, R120 ;  /* 0x0000001fff107819 */ /* 0x000fe20000011478 */
[----:B------:R-:W-:Y:S01]  /*11f0*/  IMAD.MOV.U32 R5, RZ, RZ, 0x10 ;  /* 0x00000010ff057424 */ /* 0x000fe200078e00ff */
[----:B------:R-:W-:Y:S01]  /*1200*/  LOP3.LUT R8, R8, 0xfffffffc, RZ, 0xc0, !PT ;  /* 0xfffffffc08087812 */ /* 0x000fe200078ec0ff */
[----:B------:R-:W-:Y:S01]  /*1210*/  IMAD.WIDE.U32 R6, R120, R201, R204 ;  /* 0x000000c978067225 */ /* 0x000fe200078e00cc */
[----:B------:R-:W-:-:S02]  /*1220*/  LOP3.LUT R4, R26, 0xffffffe0, RZ, 0xc0, !PT ;  /* 0xffffffe01a047812 */ /* 0x000fc400078ec0ff */
[----:B------:R-:W-:Y:S01]  /*1230*/  IADD3 R251, R33, R9, RZ ;  /* 0x0000000921fb7210 */ /* 0x000fe20007ffe0ff */
[----:B------:R-:W-:Y:S02]  /*1240*/  IMAD.IADD R17, R0, 0x1, -R8 ;  /* 0x0000000100117824 */ /* 0x000fe400078e0a08 */
[----:B------:R-:W-:Y:S02]  /*1250*/  IMAD R0, R11, R120, RZ ;  /* 0x000000780b007224 */ /* 0x000fe400078e02ff */
[----:B------:R-:W-:Y:S01]  /*1260*/  IMAD.IADD R14, R28, 0x1, -R4 ;  /* 0x000000011c0e7824 */ /* 0x000fe200078e0a04 */
[----:B------:R-:W-:Y:S01]  /*1270*/  LOP3.LUT P1, RZ, R17, 0x2, RZ, 0xc0, !PT ;  /* 0x0000000211ff7812 */ /* 0x000fe2000782c0ff */
[----:B------:R-:W-:-:S03]  /*1280*/  IMAD R0, R16, R201, R0 ;  /* 0x000000c910007224 */ /* 0x000fc600078e0200 */
        /* <DEDUP_REMOVED lines=14> */
.L_x_421:
[----:B------:R-:W-:Y:S05]  /*1370*/  BSYNC B0 ;  /* 0x0000000000007941 */ /* 0x000fea0003800000 */
.L_x_420:
        /* <DEDUP_REMOVED lines=18> */
.L_x_423:
[----:B------:R-:W-:Y:S05]  /*14a0*/  BSYNC B0 ;  /* 0x0000000000007941 */ /* 0x000fea0003800000 */
.L_x_422:
        /* <DEDUP_REMOVED lines=15> */
.L_x_425:
[----:B------:R-:W-:Y:S05]  /*15a0*/  BSYNC B0 ;  /* 0x0000000000007941 */ /* 0x000fea0003800000 */
.L_x_424:
        /* <DEDUP_REMOVED lines=20> */
.L_x_427:
[----:B------:R-:W-:Y:S05]  /*16f0*/  BSYNC B0 ;  /* 0x0000000000007941 */ /* 0x000fea0003800000 */
.L_x_426:
[----:B------:R-:W0:Y:S01]  /*1700*/  LDGDEPBAR ;  /* 0x00000000000079af */ /* 0x000e220000000000 */
[----:B------:R-:W-:Y:S01]  /*1710*/  ISETP.GE.AND P0, PT, R2, R12, PT ;  /* 0x0000000c0200720c */ /* 0x000fe20003f06270 */
[----:B------:R-:W-:Y:S01]  /*1720*/  IMAD.MOV.U32 R250, RZ, RZ, R32 ;  /* 0x000000fffffa7224 */ /* 0x000fe200078e0020 */
[----:B------:R-:W-:Y:S01]  /*1730*/  LOP3.LUT R0, R15, 0x7fffffe, RZ, 0xc0, !PT ;  /* 0x07fffffe0f007812 */ /* 0x000fe200078ec0ff */
[----:B------:R-:W-:Y:S01]  /*1740*/  IMAD R15, R20, 0x10, R29 ;  /* 0x00000010140f7824 */ /* 0x000fe200078e021d */
[----:B------:R-:W-:Y:S01]  /*1750*/  LOP3.LUT R2, R27, 0xfffffff8, RZ, 0xc0, !PT ;  /* 0xfffffff81b027812 */ /* 0x000fe200078ec0ff */
[----:B------:R-:W-:Y:S01]  /*1760*/  BSSY B0, `(.L_x_428) ;  /* 0x0000040000007945 */ /* 0x000fe20003800000 */
[----:B------:R-:W-:Y:S01]  /*1770*/  SHF.R.S32.HI R3, RZ, 0x1f, R13 ;  /* 0x0000001fff037819 */ /* 0x000fe2000001140d */
[----:B------:R-:W-:Y:S01]  /*1780*/  IMAD.IADD R10, R13, 0x1, -R0 ;  /* 0x000000010d0a7824 */ /* 0x000fe200078e0a00 */
[----:B------:R-:W-:Y:S01]  /*1790*/  SHF.R.S32.HI R9, RZ, 0x4, R22 ;  /* 0x00000004ff097819 */ /* 0x000fe20000011416 */
[----:B------:R-:W-:Y:S01]  /*17a0*/  IMAD.IADD R0, R28, 0x1, -R2 ;  /* 0x000000011c007824 */ /* 0x000fe200078e0a02 */
[----:B------:R-:W-:Y:S01]  /*17b0*/  LEA.HI R8, R3, R13, RZ, 0x3 ;  /* 0x0000000d03087211 */ /* 0x000fe200078f18ff */
[----:B------:R-:W-:Y:S01]  /*17c0*/  IMAD R2, R11, R120, RZ ;  /* 0x000000780b027224 */ /* 0x000fe200078e02ff */
[----:B------:R-:W-:Y:S01]  /*17d0*/  LEA.HI R3, R22, R9, RZ, 0x1 ;  /* 0x0000000916037211 */ /* 0x000fe200078f08ff */
[----:B------:R-:W-:Y:S01]  /*17e0*/  IMAD.SHL.U32 R28, R28, 0x2, RZ ;  /* 0x000000021c1c7824 */ /* 0x000fe200078e00ff */
[----:B-1----:R-:W-:Y:S01]  /*17f0*/  LEA.HI R6, R0, R0, RZ, 0x1 ;  /* 0x0000000000067211 */ /* 0x002fe200078f08ff */
[----:B------:R-:W-:Y:S01]  /*1800*/  IMAD R13, R16, R24, R2 ;  /* 0x00000018100d7224 */ /* 0x000fe200078e0202 */
[----:B------:R-:W-:-:S02]  /*1810*/  LOP3.LUT R3, R3, 0xfffffffe, RZ, 0xc0, !PT ;  /* 0xfffffffe03037812 */ /* 0x000fc400078ec0ff */
[----:B------:R-:W-:Y:S02]  /*1820*/  LOP3.LUT R7, R6, 0x7fffffe, RZ, 0xc0, !PT ;  /* 0x07fffffe06077812 */ /* 0x000fe400078ec0ff */
        /* <DEDUP_REMOVED lines=18> */
[----:B------:R-:W-:Y:S01]  /*1950*/  IMAD.SHL.U32 R0, R16, 0x40, RZ ;  /* 0x0000004010007824 */ /* 0x000fe200078e00ff */
[----:B------:R-:W-:Y:S02]  /*1960*/  LOP3.LUT R2, R3, 0xffffff00, RZ, 0xc0, !PT ;  /* 0xffffff0003027812 */ /* 0x000fe400078ec0ff */
[----:B------:R-:W-:Y:S02]  /*1970*/  IADD3 R8, R15, 0x1, R22 ;  /* 0x000000010f087810 */ /* 0x000fe40007ffe016 */
[----:B------:R-:W-:Y:S01]  /*1980*/  LOP3.LUT R0, R0, 0xc0, RZ, 0xc0, !PT ;  /* 0x000000c000007812 */ /* 0x000fe200078ec0ff */
[--C-:B------:R-:W-:Y:S01]  /*1990*/  IMAD R3, R20, 0x200, R2.reuse ;  /* 0x0000020014037824 */ /* 0x100fe200078e0202 */
[----:B------:R-:W-:Y:S01]  /*19a0*/  LOP3.LUT R5, R6, R5, RZ, 0x3c, !PT ;  /* 0x0000000506057212 */ /* 0x000fe200078e3cff */
[----:B------:R1:W-:Y:S01]  /*19b0*/  @P0 STS [R197+0x4000], RZ ;  /* 0x004000ffc5000388 */ /* 0x0003e20000000800 */
[----:B------:R-:W-:Y:S01]  /*19c0*/  IMAD R9, R10, 0x20, R2 ;  /* 0x000000200a097824 */ /* 0x000fe200078e0202 */
[----:B------:R-:W-:Y:S01]  /*19d0*/  LOP3.LUT R2, R0, 0x8, R7, 0xf8, !PT ;  /* 0x0000000800027812 */ /* 0x000fe200078ef807 */
[----:B------:R-:W-:Y:S01]  /*19e0*/  IMAD R3, R10, 0x20, R3 ;  /* 0x000000200a037824 */ /* 0x000fe200078e0203 */
[----:B------:R1:W-:Y:S01]  /*19f0*/  @P0 STS [R197+0x4004], RZ ;  /* 0x004004ffc5000388 */ /* 0x0003e20000000800 */
[----:B------:R-:W-:Y:S01]  /*1a00*/  SHF.R.U32.HI R0, RZ, 0x3, R0 ;  /* 0x00000003ff007819 */ /* 0x000fe20000011600 */
[----:B------:R-:W-:Y:S01]  /*1a10*/  IMAD.WIDE.U32 R6, R120, R24, R250 ;  /* 0x0000001878067225 */ /* 0x000fe200078e00fa */
[----:B------:R-:W-:Y:S01]  /*1a20*/  IADD3 R8, R68, R8, -R31 ;  /* 0x0000000844087210 */ /* 0x000fe20007ffe81f */
[----:B------:R1:W-:Y:S01]  /*1a30*/  @P0 STS.64 [R197+0x4008], RZ ;  /* 0x004008ffc5000388 */ /* 0x0003e20000000a00 */
[----:B------:R-:W-:Y:S01]  /*1a40*/  LOP3.LUT R0, R2, R0, RZ, 0x3c, !PT ;  /* 0x0000000002007212 */ /* 0x000fe200078e3cff */
[C---:B------:R-:W-:Y:S01]  /*1a50*/  IMAD.IADD R2, R5.reuse, 0x1, R3 ;  /* 0x0000000105027824 */ /* 0x040fe200078e0203 */
[----:B------:R-:W-:Y:S01]  /*1a60*/  IADD3 R69, R8, c[0x0][0x2e8], RZ ;  /* 0x0000ba0008457a10 */ /* 0x000fe20007ffe0ff */
[----:B------:R-:W-:-:S02]  /*1a70*/  IMAD.IADD R5, R5, 0x1, R9 ;  /* 0x0000000105057824 */ /* 0x000fc400078e0209 */
        /* <DEDUP_REMOVED lines=14> */
.L_x_429:
[----:B------:R-:W-:Y:S05]  /*1b60*/  BSYNC B0 ;  /* 0x0000000000007941 */ /* 0x000fea0003800000 */
.L_x_428:
[----:B------:R-:W-:Y:S01]  /*1b70*/  ISETP.GE.AND P0, PT, R21, R12, PT ;  /* 0x0000000c1500720c */ /* 0x000fe20003f06270 */
[----:B------:R-:W-:Y:S01]  /*1b80*/  BSSY B0, `(.L_x_430) ;  /* 0x0000010000007945 */ /* 0x000fe20003800000 */
[C---:B------:R-:W-:Y:S01]  /*1b90*/  SHF.L.U64.HI R249, R248.reuse, R23, c[0x0][0x1a4] ;  /* 0x00006900f8f97619 */ /* 0x040fe20000010217 */
[----:B------:R-:W-:-:S10]  /*1ba0*/  IMAD.SHL.U32 R3, R248, 0x20, RZ ;  /* 0x00000020f8037824 */ /* 0x000fd400078e00ff */
[----:B------:R1:W-:Y:S01]  /*1bb0*/  @P0 STS.128 [R197+0x4800], RZ ;  /* 0x004800ffc5000388 */ /* 0x0003e20000000c00 */
[----:B------:R-:W-:Y:S05]  /*1bc0*/  @P0 BRA `(.L_x_431) ;  /* 0x000000b000000947 */ /* 0x000fea0003800000 */
[----:B------:R-:W-:-:S13]  /*1bd0*/  ISETP.GE.AND P0, PT, R206, c[0x0][0x220], PT ;  /* 0x00008800ce007a0c */ /* 0x000fda0003f06270 */
[----:B------:R1:W-:Y:S01]  /*1be0*/  @P0 STS.128 [R197+0x4800], RZ ;  /* 0x004800ffc5000388 */ /* 0x0003e20000000c00 */
[----:B------:R-:W-:Y:S05]  /*1bf0*/  @P0 BRA `(.L_x_431) ;  /* 0x0000008000000947 */ /* 0x000fea0003800000 */
[----:B------:R-:W-:-:S05]  /*1c00*/  IADD3 R3, P0, R3, R6, RZ ;  /* 0x0000000603037210 */ /* 0x000fca0007f1e0ff */
[----:B-1----:R-:W-:Y:S01]  /*1c10*/  IMAD.X R11, R249, 0x1, R9, P0 ;  /* 0x00000001f90b7824 */ /* 0x002fe200000e0609 */
[----:B------:R-:W-:-:S04]  /*1c20*/  LEA R10, P0, R3, c[0x0][0x170], 0x1 ;  /* 0x00005c00030a7a11 */ /* 0x000fc800078008ff */
[----:B------:R-:W-:-:S05]  /*1c30*/  LEA.HI.X R11, R3, c[0x0][0x174], R11, 0x1, P0 ;  /* 0x00005d00030b7a11 */ /* 0x000fca00000f0c0b */
[----:B------:R-:W-:Y:S01]  /*1c40*/  @!PT LDS RZ, [RZ] ;  /* 0x00000000fffff984 */ /* 0x000fe20000000800 */
[----:B------:R-:W-:Y:S01]  /*1c50*/  @!PT LDS RZ, [RZ] ;  /* 0x00000000fffff984 */ /* 0x000fe20000000800 */
[----:B------:R-:W-:Y:S01]  /*1c60*/  @!PT LDS RZ, [RZ] ;  /* 0x00000000fffff984 */ /* 0x000fe20000000800 */
[----:B------:R1:W-:Y:S04]  /*1c70*/  LDGSTS.E.BYPASS.LTC128B.128 [R197+0x4800], [R10.64] ;  /* 0x048000000ac57fae */ /* 0x0003e8000b901d48 */
.L_x_431:
[----:B------:R-:W-:Y:S05]  /*1c80*/  BSYNC B0 ;  /* 0x0000000000007941 */ /* 0x000fea0003800000 */
.L_x_430:
        /* <DEDUP_REMOVED lines=16> */
.L_x_433:
[----:B------:R-:W-:Y:S05]  /*1d90*/  BSYNC B0 ;  /* 0x0000000000007941 */ /* 0x000fea0003800000 */
.L_x_432:
        /* <DEDUP_REMOVED lines=18> */
.L_x_435:
[----:B------:R-:W-:Y:S05]  /*1ec0*/  BSYNC B0 ;  /* 0x0000000000007941 */ /* 0x000fea0003800000 */
.L_x_434:
[----:B------:R-:W-:Y:S01]  /*1ed0*/  IMAD.SHL.U32 R187, R2, 0x2, RZ ;  /* 0x0000000202bb7824 */ /* 0x000fe200078e00ff */
[----:B------:R-:W-:Y:S01]  /*1ee0*/  LOP3.LUT P0, RZ, R16, 0x2, RZ, 0xc0, !PT ;  /* 0x0000000210ff7812 */ /* 0x000fe2000780c0ff */
[----:B------:R-:W-:Y:S01]  /*1ef0*/  IMAD.SHL.U32 R184, R0, 0x2, RZ ;  /* 0x0000000200b87824 */ /* 0x000fe200078e00ff */
[C---:B-1----:R-:W-:Y:S01]  /*1f00*/  IADD3 R6, R69.reuse, 0x48, RZ ;  /* 0x0000004845067810 */ /* 0x042fe20007ffe0ff */
[----:B------:R-:W-:Y:S01]  /*1f10*/  IMAD R188, R4, 0x2, R187 ;  /* 0x0000000204bc7824 */ /* 0x000fe200078e02bb */
[----:B------:R-:W-:Y:S01]  /*1f20*/  LDSM.16.M88.4 R12, [R187] ;  /* 0x00000000bb0c783b */ /* 0x000fe20000000200 */
[----:B------:R-:W-:Y:S02]  /*1f30*/  IADD3 R3, R69, 0x40, RZ ;  /* 0x0000004045037810 */ /* 0x000fe40007ffe0ff */
[C---:B------:R-:W-:Y:S01]  /*1f40*/  IADD3 R0, R184.reuse, 0x2000, RZ ;  /* 0x00002000b8007810 */ /* 0x040fe20007ffe0ff */
[----:B------:R-:W1:Y:S01]  /*1f50*/  LDSM.16.M88.4 R52, [R184+0x2000] ;  /* 0x00200000b834783b */ /* 0x000e620000000200 */
[----:B------:R-:W-:-:S02]  /*1f60*/  IADD3 R189, R184, 0x2020, RZ ;  /* 0x00002020b8bd7810 */ /* 0x000fc40007ffe0ff */
[C---:B------:R-:W-:Y:S01]  /*1f70*/  IMNMX R7, R69.reuse, R68, PT ;  /* 0x0000004445077217 */ /* 0x040fe20003800200 */
[----:B------:R-:W5:Y:S01]  /*1f80*/  LDSM.16.M88.4 R8, [R187+0x1000] ;  /* 0x00100000bb08783b */ /* 0x000f620000000200 */
[----:B------:R-:W-:Y:S02]  /*1f90*/  @P0 IADD3 R189, R0, -0x20, RZ ;  /* 0xffffffe000bd0810 */ /* 0x000fe40007ffe0ff */
[----:B------:R-:W-:Y:S01]  /*1fa0*/  IADD3 R2, R69, 0x8, RZ ;  /* 0x0000000845027810 */ /* 0x000fe20007ffe0ff */
[----:B------:R-:W-:Y:S01]  /*1fb0*/  LDSM.16.M88.4 R20, [R188] ;  /* 0x00000000bc14783b */ /* 0x000fe20000000200 */
[C---:B------:R-:W-:Y:S02]  /*1fc0*/  IADD3 R196, R189.reuse, 0x400, RZ ;  /* 0x00000400bdc47810 */ /* 0x040fe40007ffe0ff */
[C---:B------:R-:W-:Y:S01]  /*1fd0*/  IADD3 R195, R189.reuse, 0x800, RZ ;  /* 0x00000800bdc37810 */ /* 0x040fe20007ffe0ff */
[----:B------:R-:W-:Y:S01]  /*1fe0*/  LDSM.16.M88.4 R60, [R189] ;  /* 0x00000000bd3c783b */ /* 0x000fe20000000200 */
[----:B------:R-:W-:-:S03]  /*1ff0*/  IADD3 R194, R189, 0xc00, RZ ;  /* 0x00000c00bdc27810 */ /* 0x000fc60007ffe0ff */
[----:B------:R-:W-:Y:S04]  /*2000*/  LDSM.16.M88.4 R16, [R188+0x1000] ;  /* 0x00100000bc10783b */ /* 0x000fe80000000200 */
[----:B------:R-:W2:Y:S04]  /*2010*/  LDSM.16.M88.4 R76, [R184+0x2400] ;  /* 0x00240000b84c783b */ /* 0x000ea80000000200 */
[----:B------:R-:W3:Y:S04]  /*2020*/  LDSM.16.M88.4 R96, [R189+0x400] ;  /* 0x00040000bd60783b */ /* 0x000ee80000000200 */
[----:B------:R-:W4:Y:S04]  /*2030*/  LDSM.16.M88.4 R80, [R184+0x2800] ;  /* 0x00280000b850783b */ /* 0x000f280000000200 */
[----:B------:R-:W-:Y:S04]  /*2040*/  LDSM.16.M88.4 R108, [R189+0x800] ;  /* 0x00080000bd6c783b */ /* 0x000fe80000000200 */
[----:B------:R-:W-:Y:S01]  /*2050*/  LDSM.16.M88.4 R72, [R184+0x2c00] ;  /* 0x002c0000b848783b */ /* 0x000fe20000000200 */
[-C--:B-1----:R-:W-:Y:S03]  /*2060*/  HMMA.16816.F32.BF16 R24, R12, R52.reuse, RZ ;  /* 0x000000340c18723c */ /* 0x082fe600000418ff */
[----:B------:R-:W-:Y:S04]  /*2070*/  LDSM.16.M88.4 R104, [R189+0xc00] ;  /* 0x000c0000bd68783b */ /* 0x000fe80000000200 */
[----:B------:R-:W-:Y:S01]  /*2080*/  LDSM.16.M88.4 R64, [R184+0x3000] ;  /* 0x00300000b840783b */ /* 0x000fe20000000200 */
[C---:B-----5:R-:W-:Y:S03]  /*2090*/  HMMA.16816.F32.BF16 R28, R8.reuse, R52, RZ ;  /* 0x00000034081c723c */ /* 0x060fe600000418ff */
[----:B------:R-:W-:Y:S04]  /*20a0*/  LDSM.16.M88.4 R92, [R189+0x1000] ;  /* 0x00100000bd5c783b */ /* 0x000fe80000000200 */
[----:B------:R-:W-:Y:S04]  /*20b0*/  LDSM.16.M88.4 R56, [R184+0x3400] ;  /* 0x00340000b838783b */ /* 0x000fe80000000200 */
[----:B------:R-:W-:Y:S01]  /*20c0*/  LDSM.16.M88.4 R88, [R189+0x1400] ;  /* 0x00140000bd58783b */ /* 0x000fe20000000200 */
[----:B--2---:R-:W-:Y:S03]  /*20d0*/  HMMA.16816.F32.BF16 R32, R8, R76, RZ ;  /* 0x0000004c0820723c */ /* 0x004fe600000418ff */
[----:B------:R-:W1:Y:S04]  /*20e0*/  LDSM.16.M88.4 R48, [R184+0x3800] ;  /* 0x00380000b830783b */ /* 0x000e680000000200 */
[----:B------:R-:W-:Y:S01]  /*20f0*/  LDSM.16.M88.4 R100, [R189+0x1800] ;  /* 0x00180000bd64783b */ /* 0x000fe20000000200 */
[-C--:B------:R-:W-:Y:S03]  /*2100*/  HMMA.16816.F32.BF16 R24, R20, R60.reuse, R24 ;  /* 0x0000003c1418723c */ /* 0x080fe60000041818 */
[----:B------:R-:W2:Y:S04]  /*2110*/  LDSM.16.M88.4 R44, [R184+0x3c00] ;  /* 0x003c0000b82c783b */ /* 0x000ea80000000200 */
[----:B------:R-:W5:Y:S01]  /*2120*/  LDSM.16.M88.4 R84, [R189+0x1c00] ;  /* 0x001c0000bd54783b */ /* 0x000f620000000200 */
[----:B------:R-:W-:Y:S03]  /*2130*/  HMMA.16816.F32.BF16 R36, R16, R60, R28 ;  /* 0x0000003c1024723c */ /* 0x000fe6000004181c */
[----:B------:R-:W0:Y:S05]  /*2140*/  LDGDEPBAR ;  /* 0x00000000000079af */ /* 0x000e2a0000000000 */
[----:B------:R-:W-:Y:S08]  /*2150*/  HMMA.16816.F32.BF16 R28, R12, R76, RZ ;  /* 0x0000004c0c1c723c */ /* 0x000ff000000418ff */
[----:B------:R-:W-:Y:S01]  /*2160*/  FMUL.FTZ R0, R24, c[0x0][0x2ec] ;  /* 0x0000bb0018007a20 */ /* 0x000fe20000410000 */
[----:B---3--:R-:W-:Y:S03]  /*2170*/  HMMA.16816.F32.BF16 R40, R16, R96, R32 ;  /* 0x000000601028723c */ /* 0x008fe60000041820 */
[----:B------:R3:W-:Y:S05]  /*2180*/  MUFU.TANH R193, R0 ;  /* 0x0000000000c17308 */ /* 0x0007ea0000002400 */
[----:B----4-:R-:W-:Y:S01]  /*2190*/  HMMA.16816.F32.BF16 R32, R8, R80, RZ ;  /* 0x000000500820723c */ /* 0x010fe200000418ff */
[----:B------:R-:W-:-:S07]  /*21a0*/  DEPBAR.LE SB0, 0x0 ;  /* 0x000080000000791a */ /* 0x000fce0000000000 */
[----:B-1----:R-:W-:Y:S01]  /*21b0*/  HMMA.16816.F32.BF16 R112, R8, R50, RZ ;  /* 0x000000320870723c */ /* 0x002fe200000418ff */
[----:B---3--:R-:W-:-:S04]  /*21c0*/  FMUL.FTZ R0, R25, c[0x0][0x2ec] ;  /* 0x0000bb0019007a20 */ /* 0x008fc80000410000 */
[----:B------:R1:W3:Y:S03]  /*21d0*/  MUFU.TANH R123, R0 ;  /* 0x00000000007b7308 */ /* 0x0002e60000002400 */
[----:B--2---:R-:W-:Y:S08]  /*21e0*/  HMMA.16816.F32.BF16 R116, R8, R46, RZ ;  /* 0x0000002e0874723c */ /* 0x004ff000000418ff */
[----:B------:R-:W-:Y:S01]  /*21f0*/  HMMA.16816.F32.BF16 R32, R16, R108, R32 ;  /* 0x0000006c1020723c */ /* 0x000fe20000041820 */
[----:B-1----:R-:W-:-:S04]  /*2200*/  FMUL.FTZ R0, R26, c[0x0][0x2ec] ;  /* 0x0000bb001a007a20 */ /* 0x002fc80000410000 */
[----:B------:R1:W-:Y:S02]  /*2210*/  MUFU.TANH R192, R0 ;  /* 0x0000000000c07308 */ /* 0x0003e40000002400 */
[----:B-1----:R-:W-:Y:S02]  /*2220*/  FMUL.FTZ R0, R27, c[0x0][0x2ec] ;  /* 0x0000bb001b007a20 */ /* 0x002fe40000410000 */
[----:B------:R-:W-:Y:S04]  /*2230*/  HMMA.16816.F32.BF16 R24, R20, R96, R28 ;  /* 0x000000601418723c */ /* 0x000fe8000004181c */
[----:B------:R1:W2:Y:S04]  /*2240*/  MUFU.TANH R128, R0 ;  /* 0x0000000000807308 */ /* 0x0002a80000002400 */
[----:B------:R-:W-:Y:S01]  /*2250*/  HMMA.16816.F32.BF16 R28, R12, R80, RZ ;  /* 0x000000500c1c723c */ /* 0x000fe200000418ff */
[----:B-1----:R-:W-:-:S04]  /*2260*/  FMUL.FTZ R0, R36, c[0x0][0x2ec] ;  /* 0x0000bb0024007a20 */ /* 0x002fc80000410000 */
[----:B------:R1:W-:Y:S02]  /*2270*/  MUFU.TANH R199, R0 ;  /* 0x0000000000c77308 */ /* 0x0003e40000002400 */
[----:B-1----:R-:W-:-:S06]  /*2280*/  FMUL.FTZ R0, R37, c[0x0][0x2ec] ;  /* 0x0000bb0025007a20 */ /* 0x002fcc0000410000 */
[----:B------:R1:W4:Y:S02]  /*2290*/  MUFU.TANH R121, R0 ;  /* 0x0000000000797308 */ /* 0x0003240000002400 */
[----:B-1----:R-:W-:-:S06]  /*22a0*/  FMUL.FTZ R0, R38, c[0x0][0x2ec] ;  /* 0x0000bb0026007a20 */ /* 0x002fcc0000410000 */
[----:B------:R1:W-:Y:S02]  /*22b0*/  MUFU.TANH R198, R0 ;  /* 0x0000000000c67308 */ /* 0x0003e40000002400 */
[----:B-1----:R-:W-:-:S06]  /*22c0*/  FMUL.FTZ R0, R39, c[0x0][0x2ec] ;  /* 0x0000bb0027007a20 */ /* 0x002fcc0000410000 */
[----:B------:R1:W1:Y:S02]  /*22d0*/  MUFU.TANH R70, R0 ;  /* 0x0000000000467308 */ /* 0x0002640000002400 */
        /* <DEDUP_REMOVED lines=43> */
[----:B------:R-:W-:Y:S08]  /*2590*/  HMMA.16816.F32.BF16 R36, R16, R92, R32 ;  /* 0x0000005c1024723c */ /* 0x000ff00000041820 */
[----:B------:R-:W-:Y:S01]  /*25a0*/  HMMA.16816.F32.BF16 R32, R8, R56, RZ ;  /* 0x000000380820723c */ /* 0x000fe200000418ff */
        /* <DEDUP_REMOVED lines=42> */
[----:B-----5:R-:W-:Y:S01]  /*2850*/  HMMA.16816.F32.BF16 R36, R20, R84, R36 ;  /* 0x000000541424723c */ /* 0x020fe20000041824 */
        /* <DEDUP_REMOVED lines=13> */
[----:B------:R1:W-:Y:S01]  /*2930*/  MUFU.TANH R190, R39 ;  /* 0x0000002700be7308 */ /* 0x0003e20000002400 */
[----:B------:R-:W-:Y:S07]  /*2940*/  HMMA.16816.F32.BF16 R24, R20, R100, R28 ;  /* 0x000000641418723c */ /* 0x000fee000004181c */
[----:B------:R5:W-:Y:S01]  /*2950*/  MUFU.TANH R175, R0 ;  /* 0x0000000000af7308 */ /* 0x000be20000002400 */
[C---:B------:R-:W-:Y:S08]  /*2960*/  HMMA.16816.F32.BF16 R28, R8.reuse, R44, RZ ;  /* 0x0000002c081c723c */ /* 0x040ff000000418ff */
[----:B-1----:R-:W-:Y:S01]  /*2970*/  HMMA.16816.F32.BF16 R36, R8, R82, RZ ;  /* 0x000000520824723c */ /* 0x002fe200000418ff */
[----:B-----5:R-:W-:-:S04]  /*2980*/  FMUL.FTZ R0, R40, c[0x0][0x2ec] ;  /* 0x0000bb0028007a20 */ /* 0x020fc80000410000 */
        /* <DEDUP_REMOVED lines=15> */
[----:B------:R-:W-:-:S04]  /*2a80*/  FMUL.FTZ R40, R40, c[0x0][0x2ec] ;  /* 0x0000bb0028287a20 */ /* 0x000fc80000410000 */
[----:B------:R-:W-:Y:S01]  /*2a90*/  MUFU.TANH R45, R40 ;  /* 0x00000028002d7308 */ /* 0x000fe20000002400 */
[----:B-1----:R-:W-:-:S07]  /*2aa0*/  FMUL.FTZ R0, R26, c[0x0][0x2ec] ;  /* 0x0000bb001a007a20 */ /* 0x002fce0000410000 */
[----:B------:R1:W-:Y:S02]  /*2ab0*/  MUFU.TANH R177, R0 ;  /* 0x0000000000b17308 */ /* 0x0003e40000002400 */
[----:B-1----:R-:W-:Y:S02]  /*2ac0*/  FMUL.FTZ R0, R27, c[0x0][0x2ec] ;  /* 0x0000bb001b007a20 */ /* 0x002fe40000410000 */
[----:B------:R-:W-:Y:S04]  /*2ad0*/  HMMA.16816.F32.BF16 R24, R16, R84, R28 ;  /* 0x000000541018723c */ /* 0x000fe8000004181c */
[----:B------:R1:W-:Y:S04]  /*2ae0*/  MUFU.TANH R186, R0 ;  /* 0x0000000000ba7308 */ /* 0x0003e80000002400 */
[----:B------:R-:W-:Y:S08]  /*2af0*/  HMMA.16816.F32.BF16 R28, R12, R54, RZ ;  /* 0x000000360c1c723c */ /* 0x000ff000000418ff */
[----:B------:R-:W-:Y:S01]  /*2b00*/  HMMA.16816.F32.BF16 R52, R8, R66, RZ ;  /* 0x000000420834723c */ /* 0x000fe200000418ff */
[----:B-1----:R-:W-:-:S04]  /*2b10*/  FMUL.FTZ R0, R32, c[0x0][0x2ec] ;  /* 0x0000bb0020007a20 */ /* 0x002fc80000410000 */
[----:B------:R1:W-:Y:S03]  /*2b20*/  MUFU.TANH R171, R0 ;  /* 0x0000000000ab7308 */ /* 0x0003e60000002400 */
[----:B------:R-:W-:Y:S01]  /*2b30*/  FMUL.FTZ R24, R24, c[0x0][0x2ec] ;  /* 0x0000bb0018187a20 */ /* 0x000fe20000410000 */
[----:B------:R-:W-:Y:S01]  /*2b40*/  HMMA.16816.F32.BF16 R64, R12, R66, RZ ;  /* 0x000000420c40723c */ /* 0x000fe200000418ff */
[----:B------:R-:W-:Y:S02]  /*2b50*/  FMUL.FTZ R25, R25, c[0x0][0x2ec] ;  /* 0x0000bb0019197a20 */ /* 0x000fe40000410000 */
[----:B------:R-:W-:Y:S02]  /*2b60*/  FMUL.FTZ R26, R26, c[0x0][0x2ec] ;  /* 0x0000bb001a1a7a20 */ /* 0x000fe40000410000 */
[----:B------:R-:W-:Y:S01]  /*2b70*/  FMUL.FTZ R27, R27, c[0x0][0x2ec] ;  /* 0x0000bb001b1b7a20 */ /* 0x000fe20000410000 */
[----:B------:R-:W-:Y:S02]  /*2b80*/  MUFU.TANH R178, R24 ;  /* 0x0000001800b27308 */ /* 0x000fe40000002400 */
[----:B------:R-:W-:Y:S01]  /*2b90*/  HMMA.16816.F32.BF16 R60, R20, R62, R28 ;  /* 0x0000003e143c723c */ /* 0x000fe2000004181c */
[----:B-1----:R-:W-:-:S05]  /*2ba0*/  FMUL.FTZ R0, R33, c[0x0][0x2ec] ;  /* 0x0000bb0021007a20 */ /* 0x002fca0000410000 */
[----:B------:R-:W-:Y:S02]  /*2bb0*/  MUFU.TANH R181, R25 ;  /* 0x0000001900b57308 */ /* 0x000fe40000002400 */
[----:B------:R-:W-:Y:S06]  /*2bc0*/  HMMA.16816.F32.BF16 R28, R16, R110, R36 ;  /* 0x0000006e101c723c */ /* 0x000fec0000041824 */
[----:B------:R1:W-:Y:S02]  /*2bd0*/  MUFU.TANH R180, R0 ;  /* 0x0000000000b47308 */ /* 0x0003e40000002400 */
[-C--:B------:R-:W-:Y:S06]  /*2be0*/  HMMA.16816.F32.BF16 R36, R8, R58.reuse, RZ ;  /* 0x0000003a0824723c */ /* 0x080fec00000418ff */
[----:B------:R-:W-:Y:S02]  /*2bf0*/  MUFU.TANH R174, R26 ;  /* 0x0000001a00ae7308 */ /* 0x000fe40000002400 */
[----:B------:R-:W-:Y:S01]  /*2c00*/  HMMA.16816.F32.BF16 R56, R12, R58, RZ ;  /* 0x0000003a0c38723c */ /* 0x000fe200000418ff */
[----:B-1----:R-:W-:-:S05]  /*2c10*/  FMUL.FTZ R0, R34, c[0x0][0x2ec] ;  /* 0x0000bb0022007a20 */ /* 0x002fca0000410000 */
[----:B------:R1:W-:Y:S08]  /*2c20*/  MUFU.TANH R179, R27 ;  /* 0x0000001b00b37308 */ /* 0x0003f00000002400 */
[----:B------:R5:W-:Y:S01]  /*2c30*/  MUFU.TANH R167, R0 ;  /* 0x0000000000a77308 */ /* 0x000be20000002400 */
[----:B-1----:R-:W-:Y:S01]  /*2c40*/  HMMA.16816.F32.BF16 R24, R8, R74, RZ ;  /* 0x0000004a0818723c */ /* 0x002fe200000418ff */
[----:B-----5:R-:W-:-:S07]  /*2c50*/  FMUL.FTZ R0, R35, c[0x0][0x2ec] ;  /* 0x0000bb0023007a20 */ /* 0x020fce0000410000 */
[----:B------:R-:W-:Y:S01]  /*2c60*/  HMMA.16816.F32.BF16 R72, R12, R74, RZ ;  /* 0x0000004a0c48723c */ /* 0x000fe200000418ff */
[----:B------:R1:W-:Y:S07]  /*2c70*/  MUFU.TANH R176, R0 ;  /* 0x0000000000b07308 */ /* 0x0003ee0000002400 */
[----:B------:R-:W-:Y:S08]  /*2c80*/  HMMA.16816.F32.BF16 R32, R8, R78, RZ ;  /* 0x0000004e0820723c */ /* 0x000ff000000418ff */
[----:B------:R-:W-:Y:S01]  /*2c90*/  HMMA.16816.F32.BF16 R8, R16, R106, R24 ;  /* 0x0000006a1008723c */ /* 0x000fe20000041818 */
[----:B-1----:R-:W-:-:S04]  /*2ca0*/  FMUL.FTZ R0, R41, c[0x0][0x2ec] ;  /* 0x0000bb0029007a20 */ /* 0x002fc80000410000 */
[----:B------:R1:W-:Y:S03]  /*2cb0*/  MUFU.TANH R44, R0 ;  /* 0x00000000002c7308 */ /* 0x0003e60000002400 */
[----:B------:R-:W-:Y:S08]  /*2cc0*/  HMMA.16816.F32.BF16 R24, R12, R78, RZ ;  /* 0x0000004e0c18723c */ /* 0x000ff000000418ff */
[----:B------:R-:W-:Y:S01]  /*2cd0*/  HMMA.16816.F32.BF16 R32, R16, R98, R32 ;  /* 0x000000621020723c */ /* 0x000fe20000041820 */
[----:B-1----:R-:W-:-:S07]  /*2ce0*/  FMUL.FTZ R0, R42, c[0x0][0x2ec] ;  /* 0x0000bb002a007a20 */ /* 0x002fce0000410000 */
[----:B------:R-:W-:Y:S01]  /*2cf0*/  HMMA.16816.F32.BF16 R76, R12, R50, RZ ;  /* 0x000000320c4c723c */ /* 0x000fe200000418ff */
[----:B------:R-:W-:Y:S01]  /*2d00*/  FMUL.FTZ R11, R11, c[0x0][0x2ec] ;  /* 0x0000bb000b0b7a20 */ /* 0x000fe20000410000 */
[----:B------:R1:W-:Y:S06]  /*2d10*/  MUFU.TANH R40, R0 ;  /* 0x0000000000287308 */ /* 0x0003ec0000002400 */
[----:B------:R-:W-:Y:S02]  /*2d20*/  HMMA.16816.F32.BF16 R24, R20, R98, R24 ;  /* 0x000000621418723c */ /* 0x000fe40000041818 */
[----:B------:R5:W-:Y:S01]  /*2d30*/  MUFU.TANH R135, R11 ;  /* 0x0000000b00877308 */ /* 0x000be20000002400 */
[----:B-1----:R-:W-:-:S07]  /*2d40*/  FMUL.FTZ R0, R43, c[0x0][0x2ec] ;  /* 0x0000bb002b007a20 */ /* 0x002fce0000410000 */
[----:B------:R1:W-:Y:S01]  /*2d50*/  MUFU.TANH R41, R0 ;  /* 0x0000000000297308 */ /* 0x0003e20000002400 */
[----:B-----5:R-:W-:Y:S02]  /*2d60*/  FMUL.FTZ R11, R60, c[0x0][0x2ec] ;  /* 0x0000bb003c0b7a20 */ /* 0x020fe40000410000 */
[----:B-1----:R-:W-:-:S05]  /*2d70*/  FMUL.FTZ R0, R32, c[0x0][0x2ec] ;  /* 0x0000bb0020007a20 */ /* 0x002fca0000410000 */
[----:B------:R1:W-:Y:S02]  /*2d80*/  MUFU.TANH R48, R0 ;  /* 0x0000000000307308 */ /* 0x0003e40000002400 */
[----:B-1----:R-:W-:-:S06]  /*2d90*/  FMUL.FTZ R0, R33, c[0x0][0x2ec] ;  /* 0x0000bb0021007a20 */ /* 0x002fcc0000410000 */
[----:B------:R1:W-:Y:S02]  /*2da0*/  MUFU.TANH R49, R0 ;  /* 0x0000000000317308 */ /* 0x0003e40000002400 */
[----:B-1----:R-:W-:-:S06]  /*2db0*/  FMUL.FTZ R0, R34, c[0x0][0x2ec] ;  /* 0x0000bb0022007a20 */ /* 0x002fcc0000410000 */
[----:B------:R1:W-:Y:S02]  /*2dc0*/  MUFU.TANH R43, R0 ;  /* 0x00000000002b7308 */ /* 0x0003e40000002400 */
[----:B-1----:R-:W-:Y:S02]  /*2dd0*/  FMUL.FTZ R0, R35, c[0x0][0x2ec] ;  /* 0x0000bb0023007a20 */ /* 0x002fe40000410000 */
[C---:B------:R-:W-:Y:S04]  /*2de0*/  HMMA.16816.F32.BF16 R32, R12.reuse, R82, RZ ;  /* 0x000000520c20723c */ /* 0x040fe800000418ff */
[----:B------:R1:W-:Y:S04]  /*2df0*/  MUFU.TANH R42, R0 ;  /* 0x00000000002a7308 */ /* 0x0003e80000002400 */
[----:B------:R-:W-:Y:S04]  /*2e00*/  HMMA.16816.F32.BF16 R80, R12, R46, RZ ;  /* 0x0000002e0c50723c */ /* 0x000fe800000418ff */
[----:B------:R-:W5:Y:S01]  /*2e10*/  MUFU.TANH R14, R11 ;  /* 0x0000000b000e7308 */ /* 0x000f620000002400 */
[----:B-1----:R-:W-:-:S07]  /*2e20*/  FMUL.FTZ R0, R28, c[0x0][0x2ec] ;  /* 0x0000bb001c007a20 */ /* 0x002fce0000410000 */
[----:B------:R1:W-:Y:S02]  /*2e30*/  MUFU.TANH R129, R0 ;  /* 0x0000000000817308 */ /* 0x0003e40000002400 */
[----:B-1----:R-:W-:-:S06]  /*2e40*/  FMUL.FTZ R0, R29, c[0x0][0x2ec] ;  /* 0x0000bb001d007a20 */ /* 0x002fcc0000410000 */
[----:B------:R1:W-:Y:S02]  /*2e50*/  MUFU.TANH R133, R0 ;  /* 0x0000000000857308 */ /* 0x0003e40000002400 */
[----:B-1----:R-:W-:-:S06]  /*2e60*/  FMUL.FTZ R0, R30, c[0x0][0x2ec] ;  /* 0x0000bb001e007a20 */ /* 0x002fcc0000410000 */
[----:B------:R1:W-:Y:S02]  /*2e70*/  MUFU.TANH R71, R0 ;  /* 0x0000000000477308 */ /* 0x0003e40000002400 */
[----:B-1----:R-:W-:Y:S02]  /*2e80*/  FMUL.FTZ R0, R31, c[0x0][0x2ec] ;  /* 0x0000bb001f007a20 */ /* 0x002fe40000410000 */
[----:B------:R-:W-:Y:S04]  /*2e90*/  HMMA.16816.F32.BF16 R28, R16, R94, R52 ;  /* 0x0000005e101c723c */ /* 0x000fe80000041834 */
[----:B------:R1:W-:Y:S02]  /*2ea0*/  MUFU.TANH R122, R0 ;  /* 0x00000000007a7308 */ /* 0x0003e40000002400 */
[----:B-1----:R-:W-:Y:S01]  /*2eb0*/  FMUL.FTZ R0, R8, c[0x0][0x2ec] ;  /* 0x0000bb0008007a20 */ /* 0x002fe20000410000 */
[----:B------:R-:W-:-:S05]  /*2ec0*/  IMNMX R8, R2, R68, PT ;  /* 0x0000004402087217 */ /* 0x000fca0003800200 */
[----:B------:R1:W-:Y:S02]  /*2ed0*/  MUFU.TANH R137, R0 ;  /* 0x0000000000897308 */ /* 0x0003e40000002400 */
[----:B-1----:R-:W-:Y:S01]  /*2ee0*/  FMUL.FTZ R0, R9, c[0x0][0x2ec] ;  /* 0x0000bb0009007a20 */ /* 0x002fe20000410000 */
[----:B------:R-:W-:Y:S01]  /*2ef0*/  IMNMX R9, R6, R68, PT ;  /* 0x0000004406097217 */ /* 0x000fe20003800200 */
[----:B------:R-:W-:-:S04]  /*2f00*/  FMUL.FTZ R6, R62, c[0x0][0x2ec] ;  /* 0x0000bb003e067a20 */ /* 0x000fc80000410000 */
[----:B------:R1:W-:Y:S08]  /*2f10*/  MUFU.TANH R138, R0 ;  /* 0x00000000008a7308 */ /* 0x0003f00000002400 */
[----:B------:R2:W2:Y:S01]  /*2f20*/  MUFU.TANH R13, R6 ;  /* 0x00000006000d7308 */ /* 0x0004a20000002400 */
[----:B-1----:R-:W-:Y:S01]  /*2f30*/  FMUL.FTZ R0, R10, c[0x0][0x2ec] ;  /* 0x0000bb000a007a20 */ /* 0x002fe20000410000 */
[----:B------:R-:W-:-:S06]  /*2f40*/  IMNMX R10, R3, R68, PT ;  /* 0x00000044030a7217 */ /* 0x000fcc0003800200 */
[----:B------:R1:W-:Y:S01]  /*2f50*/  MUFU.TANH R136, R0 ;  /* 0x0000000000887308 */ /* 0x0003e20000002400 */
[----:B--2---:R-:W-:-:S07]  /*2f60*/  FMUL.FTZ R6, R63, c[0x0][0x2ec] ;  /* 0x0000bb003f067a20 */ /* 0x004fce0000410000 */
[----:B------:R2:W2:Y:S01]  /*2f70*/  MUFU.TANH R12, R6 ;  /* 0x00000006000c7308 */ /* 0x0004a20000002400 */
[----:B-1----:R-:W-:-:S05]  /*2f80*/  IMAD R0, R120, 0x80, R130 ;  /* 0x0000008078007824 */ /* 0x002fca00078e0282 */
[C---:B------:R-:W-:Y:S02]  /*2f90*/  IADD3 R3, R0.reuse, 0x1, RZ ;  /* 0x0000000100037810 */ /* 0x040fe40007ffe0ff */
[----:B------:R-:W-:Y:S01]  /*2fa0*/  IADD3 R2, R0, 0x8, RZ ;  /* 0x0000000800027810 */ /* 0x000fe20007ffe0ff */
[----:B--2---:R-:W-:Y:S01]  /*2fb0*/  FMUL.FTZ R6, R29, c[0x0][0x2ec] ;  /* 0x0000bb001d067a20 */ /* 0x004fe20000410000 */
[C---:B------:R-:W-:Y:S02]  /*2fc0*/  ISETP.GE.AND P3, PT, R3.reuse, R7, PT ;  /* 0x000000070300720c */ /* 0x040fe40003f66270 */
[----:B------:R-:W-:Y:S01]  /*2fd0*/  ISETP.GE.AND P1, PT, R3, R8, PT ;  /* 0x000000080300720c */ /* 0x000fe20003f26270 */
[----:B------:R1:W-:Y:S01]  /*2fe0*/  MUFU.TANH R130, R6 ;  /* 0x0000000600827308 */ /* 0x0003e20000002400 */
[----:B---3--:R-:W-:Y:S02]  /*2ff0*/  FSEL R62, R123, -INF , !P3 ;  /* 0xff8000007b3e7808 */ /* 0x008fe40005800000 */
[----:B------:R-:W-:-:S02]  /*3000*/  ISETP.GE.AND P0, PT, R3, R10, PT ;  /* 0x0000000a0300720c */ /* 0x000fc40003f06270 */
[----:B------:R-:W-:Y:S02]  /*3010*/  ISETP.GE.AND P4, PT, R3, R9, PT ;  /* 0x000000090300720c */ /* 0x000fe40003f86270 */
[C---:B------:R-:W-:Y:S02]  /*3020*/  ISETP.GE.AND P2, PT, R2.reuse, R7, PT ;  /* 0x000000070200720c */ /* 0x040fe40003f46270 */
[C---:B------:R-:W-:Y:S02]  /*3030*/  ISETP.GE.AND P6, PT, R2.reuse, R8, PT ;  /* 0x000000080200720c */ /* 0x040fe40003fc6270 */
[C---:B------:R-:W-:Y:S02]  /*3040*/  ISETP.GE.AND P5, PT, R2.reuse, R10, PT ;  /* 0x0000000a0200720c */ /* 0x040fe40003fa6270 */
[----:B------:R-:W-:Y:S01]  /*3050*/  ISETP.GE.AND P3, PT, R2, R9, PT ;  /* 0x000000090200720c */ /* 0x000fe20003f66270 */
[----:B------:R-:W-:Y:S01]  /*3060*/  FMUL.FTZ R2, R61, c[0x0][0x2ec] ;  /* 0x0000bb003d027a20 */ /* 0x000fe20000410000 */
[----:B------:R-:W-:Y:S01]  /*3070*/  IADD3 R3, R0, 0x9, RZ ;  /* 0x0000000900037810 */ /* 0x000fe20007ffe0ff */
[----:B-1----:R-:W-:Y:S01]  /*3080*/  FMUL.FTZ R6, R24, c[0x0][0x2ec] ;  /* 0x0000bb0018067a20 */ /* 0x002fe20000410000 */
[----:B------:R-:W-:Y:S01]  /*3090*/  FSEL R85, R128, -INF , !P1 ;  /* 0xff80000080557808 */ /* 0x000fe20004800000 */
[----:B------:R1:W2:Y:S01]  /*30a0*/  MUFU.TANH R11, R2 ;  /* 0x00000002000b7308 */ /* 0x0002a20000002400 */
[----:B----4-:R-:W-:-:S02]  /*30b0*/  FSEL R100, R121, -INF , !P0 ;  /* 0xff80000079647808 */ /* 0x010fc40004000000 */
[----:B------:R-:W-:Y:S02]  /*30c0*/  FSEL R108, R70, -INF , !P4 ;  /* 0xff800000466c7808 */ /* 0x000fe40006000000 */
[----:B-----5:R-:W-:Y:S02]  /*30d0*/  FSEL R61, R14, -INF , !P2 ;  /* 0xff8000000e3d7808 */ /* 0x020fe40005000000 */
[C---:B------:R-:W-:Y:S01]  /*30e0*/  ISETP.GE.AND P1, PT, R3.reuse, R7, PT ;  /* 0x000000070300720c */ /* 0x040fe20003f26270 */
[----:B------:R-:W3:Y:S01]  /*30f0*/  MUFU.TANH R6, R6 ;  /* 0x0000000600067308 */ /* 0x000ee20000002400 */
[C---:B------:R-:W-:Y:S02]  /*3100*/  ISETP.GE.AND P0, PT, R3.reuse, R8, PT ;  /* 0x000000080300720c */ /* 0x040fe40003f06270 */
[C---:B------:R-:W-:Y:S02]  /*3110*/  ISETP.GE.AND P4, PT, R3.reuse, R10, PT ;  /* 0x0000000a0300720c */ /* 0x040fe40003f86270 */
[----:B------:R-:W-:Y:S01]  /*3120*/  ISETP.GE.AND P2, PT, R3, R9, PT ;  /* 0x000000090300720c */ /* 0x000fe20003f46270 */
[----:B------:R-:W-:Y:S01]  /*3130*/  FMUL.FTZ R3, R28, c[0x0][0x2ec] ;  /* 0x0000bb001c037a20 */ /* 0x000fe20000410000 */
[----:B------:R-:W-:-:S02]  /*3140*/  FSEL R97, R13, -INF , !P6 ;  /* 0xff8000000d617808 */ /* 0x000fc40007000000 */
[----:B-1----:R-:W-:Y:S01]  /*3150*/  IADD3 R2, R0, 0x10, RZ ;  /* 0x0000001000027810 */ /* 0x002fe20007ffe0ff */
[----:B------:R1:W-:Y:S01]  /*3160*/  MUFU.TANH R128, R3 ;  /* 0x0000000300807308 */ /* 0x0003e20000002400 */
[----:B------:R-:W-:Y:S02]  /*3170*/  FSEL R96, R12, -INF , !P0 ;  /* 0xff8000000c607808 */ /* 0x000fe40004000000 */
[----:B------:R-:W-:Y:S01]  /*3180*/  ISETP.GE.AND P6, PT, R2, R7, PT ;  /* 0x000000070200720c */ /* 0x000fe20003fc6270 */
[----:B------:R-:W-:Y:S01]  /*3190*/  HMMA.16816.F32.BF16 R12, R20, R110, R32 ;  /* 0x0000006e140c723c */ /* 0x000fe20000041820 */
[----:B------:R-:W-:Y:S02]  /*31a0*/  FSEL R101, R44, -INF , !P4 ;  /* 0xff8000002c657808 */ /* 0x000fe40006000000 */
[----:B------:R-:W-:Y:S02]  /*31b0*/  FSEL R121, R41, -INF , !P2 ;  /* 0xff80000029797808 */ /* 0x000fe40005000000 */
[----:B------:R-:W-:-:S02]  /*31c0*/  FSEL R55, R134, -INF , !P6 ;  /* 0xff80000086377808 */ /* 0x000fc40007000000 */
[----:B------:R-:W-:Y:S02]  /*31d0*/  FSEL R105, R45, -INF , !P5 ;  /* 0xff8000002d697808 */ /* 0x000fe40006800000 */
[----:B------:R-:W-:Y:S02]  /*31e0*/  FSEL R123, R40, -INF , !P3 ;  /* 0xff800000287b7808 */ /* 0x000fe40005800000 */
[----:B--2---:R-:W-:Y:S01]  /*31f0*/  FSEL R60, R11, -INF , !P1 ;  /* 0xff8000000b3c7808 */ /* 0x004fe20004800000 */
[----:B------:R-:W-:Y:S01]  /*3200*/  FMUL.FTZ R11, R30, c[0x0][0x2ec] ;  /* 0x0000bb001e0b7a20 */ /* 0x000fe20000410000 */
[----:B-1----:R-:W-:Y:S02]  /*3210*/  IADD3 R3, R0, 0x11, RZ ;  /* 0x0000001100037810 */ /* 0x002fe40007ffe0ff */
[----:B------:R-:W-:Y:S01]  /*3220*/  ISETP.GE.AND P5, PT, R2, R8, PT ;  /* 0x000000080200720c */ /* 0x000fe20003fa6270 */
[----:B------:R-:W-:Y:S01]  /*3230*/  MUFU.TANH R35, R11 ;  /* 0x0000000b00237308 */ /* 0x000fe20000002400 */
[----:B------:R-:W-:Y:S01]  /*3240*/  BAR.SYNC.DEFER_BLOCKING 0x0 ;  /* 0x0000000000007b1d */ /* 0x000fe20000010000 */
[----:B------:R-:W-:-:S02]  /*3250*/  ISETP.GE.AND P0, PT, R3, R7, PT ;  /* 0x000000070300720c */ /* 0x000fc40003f06270 */
[C---:B------:R-:W-:Y:S02]  /*3260*/  ISETP.GE.AND P4, PT, R3.reuse, R8, PT ;  /* 0x000000080300720c */ /* 0x040fe40003f86270 */
[CC--:B------:R-:W-:Y:S02]  /*3270*/  ISETP.GE.AND P2, PT, R3.reuse, R10.reuse, PT ;  /* 0x0000000a0300720c */ /* 0x0c0fe40003f46270 */
[-C--:B------:R-:W-:Y:S01]  /*3280*/  ISETP.GE.AND P6, PT, R3, R9.reuse, PT ;  /* 0x000000090300720c */ /* 0x080fe20003fc6270 */
[----:B------:R-:W-:Y:S01]  /*3290*/  FMUL.FTZ R3, R26, c[0x0][0x2ec] ;  /* 0x0000bb001a037a20 */ /* 0x000fe20000410000 */
[C---:B------:R-:W-:Y:S02]  /*32a0*/  ISETP.GE.AND P3, PT, R2.reuse, R10, PT ;  /* 0x0000000a0200720c */ /* 0x040fe40003f66270 */
[----:B------:R-:W-:Y:S01]  /*32b0*/  ISETP.GE.AND P1, PT, R2, R9, PT ;  /* 0x000000090200720c */ /* 0x000fe20003f26270 */
[----:B------:R1:W2:Y:S01]  /*32c0*/  MUFU.TANH R26, R3 ;  /* 0x00000003001a7308 */ /* 0x0002a20000002400 */
[----:B------:R-:W-:-:S02]  /*32d0*/  IADD3 R2, R0, 0x18, RZ ;  /* 0x0000001800027810 */ /* 0x000fc40007ffe0ff */
[----:B------:R-:W-:Y:S02]  /*32e0*/  FSEL R93, R127, -INF , !P5 ;  /* 0xff8000007f5d7808 */ /* 0x000fe40006800000 */
[----:B------:R-:W-:Y:S02]  /*32f0*/  FSEL R109, R125, -INF , !P3 ;  /* 0xff8000007d6d7808 */ /* 0x000fe40005800000 */
[----:B------:R-:W-:Y:S02]  /*3300*/  FSEL R124, R124, -INF , !P1 ;  /* 0xff8000007c7c7808 */ /* 0x000fe40004800000 */
[----:B------:R-:W-:Y:S02]  /*3310*/  FSEL R54, R140, -INF , !P0 ;  /* 0xff8000008c367808 */ /* 0x000fe40004000000 */
[C---:B------:R-:W-:Y:S02]  /*3320*/  ISETP.GE.AND P5, PT, R2.reuse, R7, PT ;  /* 0x000000070200720c */ /* 0x040fe40003fa6270 */
[----:B------:R-:W-:-:S02]  /*3330*/  ISETP.GE.AND P3, PT, R2, R8, PT ;  /* 0x000000080200720c */ /* 0x000fc40003f66270 */
[C---:B------:R-:W-:Y:S01]  /*3340*/  ISETP.GE.AND P1, PT, R2.reuse, R10, PT ;  /* 0x0000000a0200720c */ /* 0x040fe20003f26270 */
[----:B-1----:R-:W-:Y:S01]  /*3350*/  FMUL.FTZ R3, R25, c[0x0][0x2ec] ;  /* 0x0000bb0019037a20 */ /* 0x002fe20000410000 */
[----:B------:R-:W-:Y:S02]  /*3360*/  ISETP.GE.AND P0, PT, R2, R9, PT ;  /* 0x000000090200720c */ /* 0x000fe40003f06270 */
[----:B------:R-:W-:Y:S01]  /*3370*/  IADD3 R2, R0, 0x19, RZ ;  /* 0x0000001900027810 */ /* 0x000fe20007ffe0ff */
[----:B------:R1:W4:Y:S01]  /*3380*/  MUFU.TANH R25, R3 ;  /* 0x0000000300197308 */ /* 0x0003220000002400 */
[----:B------:R-:W-:Y:S02]  /*3390*/  FSEL R92, R143, -INF , !P4 ;  /* 0xff8000008f5c7808 */ /* 0x000fe40006000000 */
[----:B------:R-:W-:Y:S02]  /*33a0*/  ISETP.GE.AND P4, PT, R2, R7, PT ;  /* 0x000000070200720c */ /* 0x000fe40003f86270 */
[----:B---3--:R-:W-:Y:S01]  /*33b0*/  FSEL R53, R6, -INF , !P5 ;  /* 0xff80000006357808 */ /* 0x008fe20006800000 */
[----:B------:R-:W-:Y:S01]  /*33c0*/  FMUL.FTZ R6, R31, c[0x0][0x2ec] ;  /* 0x0000bb001f067a20 */ /* 0x000fe20000410000 */
[----:B------:R-:W-:Y:S01]  /*33d0*/  FSEL R110, R126, -INF , !P6 ;  /* 0xff8000007e6e7808 */ /* 0x000fe20007000000 */
[----:B------:R-:W-:Y:S01]  /*33e0*/  HMMA.16816.F32.BF16 R28, R16, R90, R36 ;  /* 0x0000005a101c723c */ /* 0x000fe20000041824 */
[----:B--2---:R-:W-:Y:S01]  /*33f0*/  FSEL R88, R26, -INF , !P3 ;  /* 0xff8000001a587808 */ /* 0x004fe20005800000 */
[----:B------:R2:W-:Y:S01]  /*3400*/  MUFU.TANH R70, R6 ;  /* 0x0000000600467308 */ /* 0x0005e20000002400 */
[----:B------:R-:W-:-:S02]  /*3410*/  FSEL R99, R48, -INF , !P1 ;  /* 0xff80000030637808 */ /* 0x000fc40004800000 */
[----:B------:R-:W-:Y:S02]  /*3420*/  FSEL R126, R43, -INF , !P0 ;  /* 0xff8000002b7e7808 */ /* 0x000fe40004000000 */
[----:B------:R-:W-:Y:S01]  /*3430*/  FSEL R104, R131, -INF , !P2 ;  /* 0xff80000083687808 */ /* 0x000fe20005000000 */
[----:B-1----:R-:W-:Y:S01]  /*3440*/  FMUL.FTZ R3, R27, c[0x0][0x2ec] ;  /* 0x0000bb001b037a20 */ /* 0x002fe20000410000 */
[----:B----4-:R-:W-:Y:S02]  /*3450*/  FSEL R52, R25, -INF , !P4 ;  /* 0xff80000019347808 */ /* 0x010fe40006000000 */
[C---:B------:R-:W-:Y:S01]  /*3460*/  ISETP.GE.AND P2, PT, R2.reuse, R8, PT ;  /* 0x000000080200720c */ /* 0x040fe20003f46270 */
[----:B------:R1:W3:Y:S01]  /*3470*/  MUFU.TANH R24, R3 ;  /* 0x0000000300187308 */ /* 0x0002e20000002400 */
[C---:B------:R-:W-:Y:S02]  /*3480*/  ISETP.GE.AND P6, PT, R2.reuse, R10, PT ;  /* 0x0000000a0200720c */ /* 0x040fe40003fc6270 */
[----:B------:R-:W-:-:S02]  /*3490*/  ISETP.GE.AND P5, PT, R2, R9, PT ;  /* 0x000000090200720c */ /* 0x000fc40003fa6270 */
[----:B------:R-:W-:Y:S01]  /*34a0*/  IADD3 R2, R0, 0x21, RZ ;  /* 0x0000002100027810 */ /* 0x000fe20007ffe0ff */
[----:B--2---:R-:W-:Y:S01]  /*34b0*/  FMUL.FTZ R6, R15, c[0x0][0x2ec] ;  /* 0x0000bb000f067a20 */ /* 0x004fe20000410000 */
[----:B------:R-:W-:Y:S02]  /*34c0*/  FSEL R98, R49, -INF , !P6 ;  /* 0xff80000031627808 */ /* 0x000fe40007000000 */
[----:B------:R-:W-:Y:S02]  /*34d0*/  FSEL R111, R42, -INF , !P5 ;  /* 0xff8000002a6f7808 */ /* 0x000fe40006800000 */
[C---:B------:R-:W-:Y:S02]  /*34e0*/  ISETP.GE.AND P6, PT, R2.reuse, R8, PT ;  /* 0x000000080200720c */ /* 0x040fe40003fc6270 */
[----:B------:R-:W-:Y:S02]  /*34f0*/  ISETP.GE.AND P5, PT, R2, R10, PT ;  /* 0x0000000a0200720c */ /* 0x000fe40003fa6270 */
[----:B-1----:R-:W-:-:S02]  /*3500*/  IADD3 R3, R0, 0x20, RZ ;  /* 0x0000002000037810 */ /* 0x002fc40007ffe0ff */
[----:B---3--:R-:W-:Y:S02]  /*3510*/  FSEL R89, R24, -INF , !P2 ;  /* 0xff80000018597808 */ /* 0x008fe40005000000 */
[C---:B------:R-:W-:Y:S01]  /*3520*/  ISETP.GE.AND P3, PT, R3.reuse, R7, PT ;  /* 0x000000070300720c */ /* 0x040fe20003f66270 */
[----:B------:R-:W-:Y:S01]  /*3530*/  HMMA.16816.F32.BF16 R24, R20, R106, R72 ;  /* 0x0000006a1418723c */ /* 0x000fe20000041848 */
[C---:B------:R-:W-:Y:S02]  /*3540*/  ISETP.GE.AND P1, PT, R3.reuse, R8, PT ;  /* 0x000000080300720c */ /* 0x040fe40003f26270 */
[C---:B------:R-:W-:Y:S02]  /*3550*/  ISETP.GE.AND P0, PT, R3.reuse, R10, PT ;  /* 0x0000000a0300720c */ /* 0x040fe40003f06270 */
[----:B------:R-:W-:Y:S01]  /*3560*/  ISETP.GE.AND P4, PT, R3, R9, PT ;  /* 0x000000090300720c */ /* 0x000fe20003f86270 */
[----:B------:R-:W-:Y:S01]  /*3570*/  FMUL.FTZ R3, R12, c[0x0][0x2ec] ;  /* 0x0000bb000c037a20 */ /* 0x000fe20000410000 */
[----:B------:R-:W-:Y:S01]  /*3580*/  FSEL R51, R141, -INF , !P3 ;  /* 0xff8000008d337808 */ /* 0x000fe20005800000 */
[----:B------:R1:W-:Y:S01]  /*3590*/  MUFU.TANH R12, R6 ;  /* 0x00000006000c7308 */ /* 0x0003e20000002400 */
[----:B------:R-:W-:-:S02]  /*35a0*/  ISETP.GE.AND P2, PT, R2, R7, PT ;  /* 0x000000070200720c */ /* 0x000fc40003f46270 */
[----:B------:R-:W-:Y:S02]  /*35b0*/  ISETP.GE.AND P3, PT, R2, R9, PT ;  /* 0x000000090200720c */ /* 0x000fe40003f66270 */
[----:B------:R-:W-:Y:S02]  /*35c0*/  IADD3 R2, R0, 0x28, RZ ;  /* 0x0000002800027810 */ /* 0x000fe40007ffe0ff */
[----:B------:R-:W-:Y:S01]  /*35d0*/  FSEL R84, R146, -INF , !P1 ;  /* 0xff80000092547808 */ /* 0x000fe20004800000 */
[----:B------:R2:W3:Y:S01]  /*35e0*/  MUFU.TANH R32, R3 ;  /* 0x0000000300207308 */ /* 0x0004e20000002400 */
[----:B------:R-:W-:Y:S02]  /*35f0*/  FSEL R127, R139, -INF , !P0 ;  /* 0xff8000008b7f7808 */ /* 0x000fe40004000000 */
[----:B------:R-:W-:Y:S02]  /*3600*/  FSEL R132, R132, -INF , !P4 ;  /* 0xff80000084847808 */ /* 0x000fe40006000000 */
[----:B------:R-:W-:-:S02]  /*3610*/  FSEL R50, R149, -INF , !P2 ;  /* 0xff80000095327808 */ /* 0x000fc40005000000 */
[C---:B------:R-:W-:Y:S01]  /*3620*/  ISETP.GE.AND P1, PT, R2.reuse, R7, PT ;  /* 0x000000070200720c */ /* 0x040fe20003f26270 */
[----:B-1----:R-:W-:Y:S01]  /*3630*/  FMUL.FTZ R6, R29, c[0x0][0x2ec] ;  /* 0x0000bb001d067a20 */ /* 0x002fe20000410000 */
[C---:B------:R-:W-:Y:S02]  /*3640*/  ISETP.GE.AND P0, PT, R2.reuse, R8, PT ;  /* 0x000000080200720c */ /* 0x040fe40003f06270 */
[C---:B------:R-:W-:Y:S01]  /*3650*/  ISETP.GE.AND P4, PT, R2.reuse, R10, PT ;  /* 0x0000000a0200720c */ /* 0x040fe20003f86270 */
[----:B------:R1:W-:Y:S01]  /*3660*/  MUFU.TANH R38, R6 ;  /* 0x0000000600267308 */ /* 0x0003e20000002400 */
[----:B------:R-:W-:Y:S01]  /*3670*/  ISETP.GE.AND P2, PT, R2, R9, PT ;  /* 0x000000090200720c */ /* 0x000fe20003f46270 */
[----:B------:R-:W-:Y:S01]  /*3680*/  FMUL.FTZ R2, R13, c[0x0][0x2ec] ;  /* 0x0000bb000d027a20 */ /* 0x000fe20000410000 */
[----:B------:R-:W-:Y:S01]  /*3690*/  FSEL R74, R154, -INF , !P6 ;  /* 0xff8000009a4a7808 */ /* 0x000fe20007000000 */
[----:B--2---:R-:W-:Y:S01]  /*36a0*/  FMUL.FTZ R3, R14, c[0x0][0x2ec] ;  /* 0x0000bb000e037a20 */ /* 0x004fe20000410000 */
[----:B------:R-:W-:-:S02]  /*36b0*/  FSEL R125, R148, -INF , !P5 ;  /* 0xff800000947d7808 */ /* 0x000fc40006800000 */
[----:B------:R-:W-:Y:S01]  /*36c0*/  FSEL R131, R145, -INF , !P3 ;  /* 0xff80000091837808 */ /* 0x000fe20005800000 */
[----:B------:R2:W4:Y:S01]  /*36d0*/  MUFU.TANH R14, R3 ;  /* 0x00000003000e7308 */ /* 0x0005220000002400 */
[----:B---3--:R-:W-:Y:S02]  /*36e0*/  FSEL R49, R32, -INF , !P1 ;  /* 0xff80000020317808 */ /* 0x008fe40004800000 */
[----:B------:R-:W-:Y:S02]  /*36f0*/  FSEL R107, R129, -INF , !P4 ;  /* 0xff800000816b7808 */ /* 0x000fe40006000000 */
[----:B------:R-:W-:-:S03]  /*3700*/  FSEL R134, R71, -INF , !P2 ;  /* 0xff80000047867808 */ /* 0x000fc60005000000 */
[----:B------:R3:W5:Y:S01]  /*3710*/  MUFU.TANH R11, R2 ;  /* 0x00000002000b7308 */ /* 0x0007620000002400 */
[----:B-1----:R-:W-:Y:S01]  /*3720*/  FMUL.FTZ R6, R24, c[0x0][0x2ec] ;  /* 0x0000bb0018067a20 */ /* 0x002fe20000410000 */
[----:B--2---:R-:W-:-:S06]  /*3730*/  IADD3 R3, R0, 0x29, RZ ;  /* 0x0000002900037810 */ /* 0x004fcc0007ffe0ff */
[----:B------:R-:W1:Y:S01]  /*3740*/  MUFU.TANH R6, R6 ;  /* 0x0000000600067308 */ /* 0x000e620000002400 */
[----:B----4-:R-:W-:Y:S02]  /*3750*/  FSEL R73, R14, -INF , !P0 ;  /* 0xff8000000e497808 */ /* 0x010fe40004000000 */
[C---:B------:R-:W-:Y:S02]  /*3760*/  ISETP.GE.AND P6, PT, R3.reuse, R7, PT ;  /* 0x000000070300720c */ /* 0x040fe40003fc6270 */
[C---:B------:R-:W-:Y:S02]  /*3770*/  ISETP.GE.AND P5, PT, R3.reuse, R8, PT ;  /* 0x000000080300720c */ /* 0x040fe40003fa6270 */
[C---:B------:R-:W-:Y:S02]  /*3780*/  ISETP.GE.AND P3, PT, R3.reuse, R10, PT ;  /* 0x0000000a0300720c */ /* 0x040fe40003f66270 */
[----:B------:R-:W-:Y:S01]  /*3790*/  ISETP.GE.AND P1, PT, R3, R9, PT ;  /* 0x000000090300720c */ /* 0x000fe20003f26270 */
[----:B------:R-:W-:Y:S01]  /*37a0*/  FMUL.FTZ R3, R28, c[0x0][0x2ec] ;  /* 0x0000bb001c037a20 */ /* 0x000fe20000410000 */
[----:B---3--:R-:W-:-:S02]  /*37b0*/  IADD3 R2, R0, 0x30, RZ ;  /* 0x0000003000027810 */ /* 0x008fc40007ffe0ff */
[----:B------:R-:W-:Y:S01]  /*37c0*/  FSEL R72, R12, -INF , !P5 ;  /* 0xff8000000c487808 */ /* 0x000fe20006800000 */
[----:B------:R2:W-:Y:S01]  /*37d0*/  MUFU.TANH R68, R3 ;  /* 0x0000000300447308 */ /* 0x0005e20000002400 */
[----:B------:R-:W-:Y:S01]  /*37e0*/  ISETP.GE.AND P0, PT, R2, R7, PT ;  /* 0x000000070200720c */ /* 0x000fe20003f06270 */
[----:B------:R-:W-:Y:S01]  /*37f0*/  HMMA.16816.F32.BF16 R12, R20, R94, R64 ;  /* 0x0000005e140c723c */ /* 0x000fe20000041840 */
[----:B------:R-:W-:Y:S02]  /*3800*/  FSEL R106, R133, -INF , !P3 ;  /* 0xff800000856a7808 */ /* 0x000fe40005800000 */
[----:B------:R-:W-:Y:S02]  /*3810*/  FSEL R122, R122, -INF , !P1 ;  /* 0xff8000007a7a7808 */ /* 0x000fe40004800000 */
[----:B------:R-:W-:Y:S02]  /*3820*/  FSEL R47, R153, -INF , !P0 ;  /* 0xff800000992f7808 */ /* 0x000fe40004000000 */
[----:B-----5:R-:W-:Y:S01]  /*3830*/  FSEL R48, R11, -INF , !P6 ;  /* 0xff8000000b307808 */ /* 0x020fe20007000000 */
[----:B------:R-:W-:Y:S01]  /*3840*/  FMUL.FTZ R11, R30, c[0x0][0x2ec] ;  /* 0x0000bb001e0b7a20 */ /* 0x000fe20000410000 */
[----:B------:R-:W-:-:S02]  /*3850*/  ISETP.GE.AND P4, PT, R2, R8, PT ;  /* 0x000000080200720c */ /* 0x000fc40003f86270 */
[C---:B------:R-:W-:Y:S01]  /*3860*/  ISETP.GE.AND P2, PT, R2.reuse, R10, PT ;  /* 0x0000000a0200720c */ /* 0x040fe20003f46270 */
[----:B------:R-:W-:Y:S01]  /*3870*/  MUFU.TANH R34, R11 ;  /* 0x0000000b00227308 */ /* 0x000fe20000002400 */
[----:B------:R-:W-:Y:S02]  /*3880*/  ISETP.GE.AND P6, PT, R2, R9, PT ;  /* 0x000000090200720c */ /* 0x000fe40003fc6270 */
[C---:B--2---:R-:W-:Y:S02]  /*3890*/  IADD3 R3, R0.reuse, 0x31, RZ ;  /* 0x0000003100037810 */ /* 0x044fe40007ffe0ff */
[----:B------:R-:W-:Y:S02]  /*38a0*/  IADD3 R2, R0, 0x38, RZ ;  /* 0x0000003800027810 */ /* 0x000fe40007ffe0ff */
[C---:B------:R-:W-:Y:S02]  /*38b0*/  ISETP.GE.AND P5, PT, R3.reuse, R7, PT ;  /* 0x000000070300720c */ /* 0x040fe40003fa6270 */
[----:B------:R-:W-:-:S02]  /*38c0*/  ISETP.GE.AND P3, PT, R3, R8, PT ;  /* 0x000000080300720c */ /* 0x000fc40003f66270 */
[C---:B------:R-:W-:Y:S02]  /*38d0*/  ISETP.GE.AND P1, PT, R3.reuse, R10, PT ;  /* 0x0000000a0300720c */ /* 0x040fe40003f26270 */
[----:B------:R-:W-:Y:S01]  /*38e0*/  ISETP.GE.AND P0, PT, R3, R9, PT ;  /* 0x000000090300720c */ /* 0x000fe20003f06270 */
[----:B------:R-:W-:Y:S01]  /*38f0*/  FMUL.FTZ R3, R26, c[0x0][0x2ec] ;  /* 0x0000bb001a037a20 */ /* 0x000fe20000410000 */
[----:B------:R-:W-:Y:S02]  /*3900*/  FSEL R71, R150, -INF , !P4 ;  /* 0xff80000096477808 */ /* 0x000fe40006000000 */
[----:B------:R-:W-:Y:S01]  /*3910*/  FSEL R133, R144, -INF , !P2 ;  /* 0xff80000090857808 */ /* 0x000fe20005000000 */
[----:B------:R2:W3:Y:S01]  /*3920*/  MUFU.TANH R26, R3 ;  /* 0x00000003001a7308 */ /* 0x0004e20000002400 */
[----:B------:R-:W-:Y:S02]  /*3930*/  FSEL R142, R142, -INF , !P6 ;  /* 0xff8000008e8e7808 */ /* 0x000fe40007000000 */
[----:B------:R-:W-:-:S02]  /*3940*/  FSEL R46, R157, -INF , !P5 ;  /* 0xff8000009d2e7808 */ /* 0x000fc40006800000 */
[C---:B------:R-:W-:Y:S02]  /*3950*/  ISETP.GE.AND P4, PT, R2.reuse, R7, PT ;  /* 0x000000070200720c */ /* 0x040fe40003f86270 */
[C---:B------:R-:W-:Y:S02]  /*3960*/  ISETP.GE.AND P2, PT, R2.reuse, R8, PT ;  /* 0x000000080200720c */ /* 0x040fe40003f46270 */
[C---:B------:R-:W-:Y:S02]  /*3970*/  ISETP.GE.AND P6, PT, R2.reuse, R10, PT ;  /* 0x0000000a0200720c */ /* 0x040fe40003fc6270 */
[----:B------:R-:W-:Y:S02]  /*3980*/  ISETP.GE.AND P5, PT, R2, R9, PT ;  /* 0x000000090200720c */ /* 0x000fe40003fa6270 */
[----:B------:R-:W-:Y:S02]  /*3990*/  IADD3 R2, R0, 0x39, RZ ;  /* 0x0000003900027810 */ /* 0x000fe40007ffe0ff */
[----:B------:R-:W-:Y:S01]  /*39a0*/  FSEL R69, R160, -INF , !P3 ;  /* 0xff800000a0457808 */ /* 0x000fe20005800000 */
[----:B--2---:R-:W-:Y:S01]  /*39b0*/  FMUL.FTZ R3, R25, c[0x0][0x2ec] ;  /* 0x0000bb0019037a20 */ /* 0x004fe20000410000 */
[----:B------:R-:W-:-:S02]  /*39c0*/  ISETP.GE.AND P3, PT, R2, R7, PT ;  /* 0x000000070200720c */ /* 0x000fc40003f66270 */
[----:B-1----:R-:W-:Y:S01]  /*39d0*/  FSEL R45, R6, -INF , !P4 ;  /* 0xff800000062d7808 */ /* 0x002fe20006000000 */
[----:B------:R1:W2:Y:S01]  /*39e0*/  MUFU.TANH R25, R3 ;  /* 0x0000000300197308 */ /* 0x0002a20000002400 */
[----:B------:R-:W-:Y:S01]  /*39f0*/  FMUL.FTZ R6, R31, c[0x0][0x2ec] ;  /* 0x0000bb001f067a20 */ /* 0x000fe20000410000 */
[----:B---3--:R-:W-:Y:S01]  /*3a00*/  FSEL R67, R26, -INF , !P2 ;  /* 0xff8000001a437808 */ /* 0x008fe20005000000 */
[C---:B------:R-:W-:Y:S01]  /*3a10*/  HMMA.16816.F32.BF16 R28, R16.reuse, R102, R112 ;  /* 0x00000066101c723c */ /* 0x040fe20000041870 */
[----:B------:R-:W-:Y:S02]  /*3a20*/  FSEL R94, R137, -INF , !P6 ;  /* 0xff800000895e7808 */ /* 0x000fe40007000000 */
[----:B------:R-:W-:Y:S02]  /*3a30*/  FSEL R141, R136, -INF , !P5 ;  /* 0xff800000888d7808 */ /* 0x000fe40006800000 */
[----:B------:R-:W-:Y:S01]  /*3a40*/  FSEL R129, R152, -INF , !P1 ;  /* 0xff80000098817808 */ /* 0x000fe20004800000 */
[----:B------:R3:W-:Y:S01]  /*3a50*/  MUFU.TANH R33, R6 ;  /* 0x0000000600217308 */ /* 0x0007e20000002400 */
[----:B------:R-:W-:Y:S01]  /*3a60*/  ISETP.GE.AND P1, PT, R2, R8, PT ;  /* 0x000000080200720c */ /* 0x000fe20003f26270 */
[----:B------:R-:W-:Y:S01]  /*3a70*/  HMMA.16816.F32.BF16 R16, R16, R86, R116 ;  /* 0x000000561010723c */ /* 0x000fe20000041874 */
[----:B------:R-:W-:-:S02]  /*3a80*/  FSEL R140, R147, -INF , !P0 ;  /* 0xff800000938c7808 */ /* 0x000fc40004000000 */
[C---:B------:R-:W-:Y:S01]  /*3a90*/  ISETP.GE.AND P0, PT, R2.reuse, R10, PT ;  /* 0x0000000a0200720c */ /* 0x040fe20003f06270 */
[----:B-1----:R-:W-:Y:S01]  /*3aa0*/  FMUL.FTZ R3, R27, c[0x0][0x2ec] ;  /* 0x0000bb001b037a20 */ /* 0x002fe20000410000 */
[----:B--2---:R-:W-:Y:S02]  /*3ab0*/  FSEL R44, R25, -INF , !P3 ;  /* 0xff800000192c7808 */ /* 0x004fe40005800000 */
[----:B------:R-:W-:Y:S01]  /*3ac0*/  ISETP.GE.AND P4, PT, R2, R9, PT ;  /* 0x000000090200720c */ /* 0x000fe20003f86270 */
[----:B------:R1:W2:Y:S01]  /*3ad0*/  MUFU.TANH R24, R3 ;  /* 0x0000000300187308 */ /* 0x0002a20000002400 */
[----:B------:R-:W-:Y:S02]  /*3ae0*/  IADD3 R2, R0, 0x41, RZ ;  /* 0x0000004100027810 */ /* 0x000fe40007ffe0ff */
[----:B------:R-:W-:Y:S02]  /*3af0*/  FSEL R95, R138, -INF , !P0 ;  /* 0xff8000008a5f7808 */ /* 0x000fe40004000000 */
[----:B------:R-:W-:Y:S01]  /*3b00*/  FSEL R135, R135, -INF , !P4 ;  /* 0xff80000087877808 */ /* 0x000fe20006000000 */
[----:B---3--:R-:W-:Y:S01]  /*3b10*/  FMUL.FTZ R6, R15, c[0x0][0x2ec] ;  /* 0x0000bb000f067a20 */ /* 0x008fe20000410000 */
[----:B------:R-:W-:-:S02]  /*3b20*/  ISETP.GE.AND P0, PT, R2, R8, PT ;  /* 0x000000080200720c */ /* 0x000fc40003f06270 */
[----:B------:R-:W-:Y:S02]  /*3b30*/  ISETP.GE.AND P4, PT, R2, R10, PT ;  /* 0x0000000a0200720c */ /* 0x000fe40003f86270 */
[----:B------:R-:W-:-:S05]  /*3b40*/  FSEL R64, R170, -INF , !P0 ;  /* 0xff800000aa407808 */ /* 0x000fca0004000000 */
[----:B------:R-:W-:Y:S01]  /*3b50*/  FMUL.FTZ R16, R16, c[0x0][0x2ec] ;  /* 0x0000bb0010107a20 */ /* 0x000fe20000410000 */
[----:B-1----:R-:W-:Y:S01]  /*3b60*/  IADD3 R3, R0, 0x40, RZ ;  /* 0x0000004000037810 */ /* 0x002fe20007ffe0ff */
[----:B------:R-:W-:Y:S01]  /*3b70*/  FMUL.FTZ R17, R17, c[0x0][0x2ec] ;  /* 0x0000bb0011117a20 */ /* 0x000fe20000410000 */
[----:B--2---:R-:W-:Y:S02]  /*3b80*/  FSEL R66, R24, -INF , !P1 ;  /* 0xff80000018427808 */ /* 0x004fe40004800000 */
[C---:B------:R-:W-:Y:S01]  /*3b90*/  ISETP.GE.AND P2, PT, R3.reuse, R7, PT ;  /* 0x000000070300720c */ /* 0x040fe20003f46270 */
[----:B------:R-:W-:Y:S01]  /*3ba0*/  HMMA.16816.F32.BF16 R24, R20, R90, R56 ;  /* 0x0000005a1418723c */ /* 0x000fe20000041838 */
[C---:B------:R-:W-:Y:S01]  /*3bb0*/  ISETP.GE.AND P6, PT, R3.reuse, R8, PT ;  /* 0x000000080300720c */ /* 0x040fe20003fc6270 */
[----:B------:R-:W-:Y:S01]  /*3bc0*/  MUFU.TANH R16, R16 ;  /* 0x0000001000107308 */ /* 0x000fe20000002400 */
[C---:B------:R-:W-:Y:S02]  /*3bd0*/  ISETP.GE.AND P5, PT, R3.reuse, R10, PT ;  /* 0x0000000a0300720c */ /* 0x040fe40003fa6270 */
[----:B------:R-:W-:Y:S01]  /*3be0*/  ISETP.GE.AND P3, PT, R3, R9, PT ;  /* 0x000000090300720c */ /* 0x000fe20003f66270 */
[----:B------:R-:W-:Y:S01]  /*3bf0*/  FMUL.FTZ R3, R12, c[0x0][0x2ec] ;  /* 0x0000bb000c037a20 */ /* 0x000fe20000410000 */
[----:B------:R-:W-:-:S02]  /*3c00*/  FSEL R43, R158, -INF , !P2 ;  /* 0xff8000009e2b7808 */ /* 0x000fc40005000000 */
[C---:B------:R-:W-:Y:S01]  /*3c10*/  ISETP.GE.AND P1, PT, R2.reuse, R7, PT ;  /* 0x000000070200720c */ /* 0x040fe20003f26270 */
[----:B------:R1:W2:Y:S01]  /*3c20*/  MUFU.TANH R32, R3 ;  /* 0x0000000300207308 */ /* 0x0002a20000002400 */
[----:B------:R-:W-:Y:S02]  /*3c30*/  ISETP.GE.AND P2, PT, R2, R9, PT ;  /* 0x000000090200720c */ /* 0x000fe40003f46270 */
[----:B------:R-:W-:Y:S02]  /*3c40*/  IADD3 R2, R0, 0x48, RZ ;  /* 0x0000004800027810 */ /* 0x000fe40007ffe0ff */
[----:B------:R-:W-:Y:S02]  /*3c50*/  FSEL R65, R162, -INF , !P6 ;  /* 0xff800000a2417808 */ /* 0x000fe40007000000 */
[----:B------:R-:W-:Y:S01]  /*3c60*/  FSEL R112, R155, -INF , !P5 ;  /* 0xff8000009b707808 */ /* 0x000fe20006800000 */
[----:B------:R3:W-:Y:S01]  /*3c70*/  MUFU.TANH R12, R6 ;  /* 0x00000006000c7308 */ /* 0x0007e20000002400 */
[----:B------:R-:W-:-:S02]  /*3c80*/  FSEL R115, R151, -INF , !P3 ;  /* 0xff80000097737808 */ /* 0x000fc40005800000 */
[----:B------:R-:W-:Y:S02]  /*3c90*/  FSEL R42, R164, -INF , !P1 ;  /* 0xff800000a42a7808 */ /* 0x000fe40004800000 */
[C---:B------:R-:W-:Y:S02]  /*3ca0*/  ISETP.GE.AND P6, PT, R2.reuse, R7, PT ;  /* 0x000000070200720c */ /* 0x040fe40003fc6270 */
[----:B------:R-:W-:Y:S01]  /*3cb0*/  ISETP.GE.AND P5, PT, R2, R8, PT ;  /* 0x000000080200720c */ /* 0x000fe20003fa6270 */
[----:B-1----:R-:W-:Y:S01]  /*3cc0*/  FMUL.FTZ R3, R14, c[0x0][0x2ec] ;  /* 0x0000bb000e037a20 */ /* 0x002fe20000410000 */
[C---:B------:R-:W-:Y:S01]  /*3cd0*/  ISETP.GE.AND P3, PT, R2.reuse, R10, PT ;  /* 0x0000000a0200720c */ /* 0x040fe20003f66270 */
[----:B------:R-:W-:Y:S01]  /*3ce0*/  MUFU.TANH R17, R17 ;  /* 0x0000001100117308 */ /* 0x000fe20000002400 */
[----:B------:R-:W-:Y:S01]  /*3cf0*/  ISETP.GE.AND P1, PT, R2, R9, PT ;  /* 0x000000090200720c */ /* 0x000fe20003f26270 */
[----:B------:R-:W-:Y:S01]  /*3d00*/  FMUL.FTZ R2, R13, c[0x0][0x2ec] ;  /* 0x0000bb000d027a20 */ /* 0x000fe20000410000 */
[----:B------:R-:W-:-:S02]  /*3d10*/  FSEL R90, R163, -INF , !P4 ;  /* 0xff800000a35a7808 */ /* 0x000fc40006000000 */
[----:B------:R-:W-:Y:S01]  /*3d20*/  FSEL R113, R156, -INF , !P2 ;  /* 0xff8000009c717808 */ /* 0x000fe20005000000 */
[----:B---3--:R-:W-:Y:S01]  /*3d30*/  FMUL.FTZ R6, R29, c[0x0][0x2ec] ;  /* 0x0000bb001d067a20 */ /* 0x008fe20000410000 */
[----:B--2---:R-:W-:Y:S01]  /*3d40*/  FSEL R41, R32, -INF , !P6 ;  /* 0xff80000020297808 */ /* 0x004fe20007000000 */
[----:B------:R1:W2:Y:S01]  /*3d50*/  MUFU.TANH R14, R3 ;  /* 0x00000003000e7308 */ /* 0x0002a20000002400 */
[----:B------:R-:W-:Y:S02]  /*3d60*/  FSEL R128, R128, -INF , !P3 ;  /* 0xff80000080807808 */ /* 0x000fe40005800000 */
[----:B------:R-:W-:-:S05]  /*3d70*/  FSEL R114, R35, -INF , !P1 ;  /* 0xff80000023727808 */ /* 0x000fca0004800000 */
[----:B------:R3:W4:Y:S01]  /*3d80*/  MUFU.TANH R11, R2 ;  /* 0x00000002000b7308 */ /* 0x0007220000002400 */
[----:B-1----:R-:W-:-:S07]  /*3d90*/  IADD3 R3, R0, 0x49, RZ ;  /* 0x0000004900037810 */ /* 0x002fce0007ffe0ff */
[----:B------:R1:W-:Y:S01]  /*3da0*/  MUFU.TANH R37, R6 ;  /* 0x0000000600257308 */ /* 0x0003e20000002400 */
[----:B--2---:R-:W-:Y:S02]  /*3db0*/  FSEL R63, R14, -INF , !P5 ;  /* 0xff8000000e3f7808 */ /* 0x004fe40006800000 */
        /* <DEDUP_REMOVED lines=9> */
[----:B-1----:R-:W-:Y:S01]  /*3e50*/  FMUL.FTZ R6, R24, c[0x0][0x2ec] ;  /* 0x0000bb0018067a20 */ /* 0x002fe20000410000 */
[----:B------:R-:W-:Y:S01]  /*3e60*/  FSEL R130, R130, -INF , !P2 ;  /* 0xff80000082827808 */ /* 0x000fe20005000000 */
[C---:B------:R-:W-:Y:S01]  /*3e70*/  HMMA.16816.F32.BF16 R12, R20.reuse, R102, R76 ;  /* 0x00000066140c723c */ /* 0x040fe2000004184c */
[----:B------:R-:W-:Y:S02]  /*3e80*/  FSEL R143, R70, -INF , !P6 ;  /* 0xff800000468f7808 */ /* 0x000fe40007000000 */
[----:B------:R-:W-:Y:S01]  /*3e90*/  FSEL R39, R169, -INF , !P5 ;  /* 0xff800000a9277808 */ /* 0x000fe20006800000 */
[----:B------:R-:W1:Y:S01]  /*3ea0*/  MUFU.TANH R6, R6 ;  /* 0x0000000600067308 */ /* 0x000e620000002400 */
[----:B----4-:R-:W-:Y:S01]  /*3eb0*/  FSEL R40, R11, -INF , !P0 ;  /* 0xff8000000b287808 */ /* 0x010fe20004000000 */
[----:B------:R-:W-:Y:S01]  /*3ec0*/  FMUL.FTZ R11, R30, c[0x0][0x2ec] ;  /* 0x0000bb001e0b7a20 */ /* 0x000fe20000410000 */
[C---:B------:R-:W-:Y:S01]  /*3ed0*/  ISETP.GE.AND P3, PT, R2.reuse, R8, PT ;  /* 0x000000080200720c */ /* 0x040fe20003f66270 */
[----:B------:R-:W-:Y:S01]  /*3ee0*/  HMMA.16816.F32.BF16 R20, R20, R86, R80 ;  /* 0x000000561414723c */ /* 0x000fe20000041850 */
[----:B------:R-:W-:-:S02]  /*3ef0*/  ISETP.GE.AND P1, PT, R2, R10, PT ;  /* 0x0000000a0200720c */ /* 0x000fc40003f26270 */
[----:B------:R-:W-:Y:S02]  /*3f00*/  ISETP.GE.AND P0, PT, R2, R9, PT ;  /* 0x000000090200720c */ /* 0x000fe40003f06270 */
[C---:B--2---:R-:W-:Y:S02]  /*3f10*/  IADD3 R3, R0.reuse, 0x51, RZ ;  /* 0x0000005100037810 */ /* 0x044fe40007ffe0ff */
[----:B------:R-:W-:Y:S02]  /*3f20*/  IADD3 R2, R0, 0x58, RZ ;  /* 0x0000005800027810 */ /* 0x000fe40007ffe0ff */
[C---:B------:R-:W-:Y:S02]  /*3f30*/  ISETP.GE.AND P4, PT, R3.reuse, R7, PT ;  /* 0x000000070300720c */ /* 0x040fe40003f86270 */
[C---:B------:R-:W-:Y:S02]  /*3f40*/  ISETP.GE.AND P2, PT, R3.reuse, R8, PT ;  /* 0x000000080300720c */ /* 0x040fe40003f46270 */
[----:B------:R-:W-:-:S02]  /*3f50*/  ISETP.GE.AND P6, PT, R3, R10, PT ;  /* 0x0000000a0300720c */ /* 0x000fc40003fc6270 */
[----:B------:R-:W-:Y:S01]  /*3f60*/  ISETP.GE.AND P5, PT, R3, R9, PT ;  /* 0x000000090300720c */ /* 0x000fe20003fa6270 */
[----:B------:R-:W-:Y:S01]  /*3f70*/  FMUL.FTZ R3, R26, c[0x0][0x2ec] ;  /* 0x0000bb001a037a20 */ /* 0x000fe20000410000 */
[----:B------:R-:W-:Y:S01]  /*3f80*/  FSEL R58, R166, -INF , !P3 ;  /* 0xff800000a63a7808 */ /* 0x000fe20005800000 */
[----:B------:R-:W-:Y:S01]  /*3f90*/  FMUL.FTZ R15, R15, c[0x0][0x2ec] ;  /* 0x0000bb000f0f7a20 */ /* 0x000fe20000410000 */
[----:B------:R-:W-:Y:S01]  /*3fa0*/  FSEL R144, R161, -INF , !P1 ;  /* 0xff800000a1907808 */ /* 0x000fe20004800000 */
[----:B------:R2:W3:Y:S01]  /*3fb0*/  MUFU.TANH R26, R3 ;  /* 0x00000003001a7308 */ /* 0x0004e20000002400 */
[----:B------:R-:W-:Y:S02]  /*3fc0*/  FSEL R150, R159, -INF , !P0 ;  /* 0xff8000009f967808 */ /* 0x000fe40004000000 */
[----:B------:R-:W-:Y:S01]  /*3fd0*/  FSEL R36, R172, -INF , !P4 ;  /* 0xff800000ac247808 */ /* 0x000fe20006000000 */
[----:B------:R-:W-:Y:S01]  /*3fe0*/  FMUL.FTZ R22, R22, c[0x0][0x2ec] ;  /* 0x0000bb0016167a20 */ /* 0x000fe20000410000 */
[----:B------:R-:W-:Y:S01]  /*3ff0*/  ISETP.GE.AND P3, PT, R2, R7, PT ;  /* 0x000000070200720c */ /* 0x000fe20003f66270 */
[----:B------:R-:W-:Y:S01]  /*4000*/  FMUL.FTZ R20, R20, c[0x0][0x2ec] ;  /* 0x0000bb0014147a20 */ /* 0x000fe20000410000 */
[C---:B------:R-:W-:Y:S01]  /*4010*/  ISETP.GE.AND P1, PT, R2.reuse, R8, PT ;  /* 0x000000080200720c */ /* 0x040fe20003f26270 */
[----:B------:R-:W-:Y:S01]  /*4020*/  MUFU.TANH R15, R15 ;  /* 0x0000000f000f7308 */ /* 0x000fe20000002400 */
[C---:B------:R-:W-:Y:S01]  /*4030*/  ISETP.GE.AND P0, PT, R2.reuse, R10, PT ;  /* 0x0000000a0200720c */ /* 0x040fe20003f06270 */
[----:B------:R-:W-:Y:S01]  /*4040*/  FMUL.FTZ R21, R21, c[0x0][0x2ec] ;  /* 0x0000bb0015157a20 */ /* 0x000fe20000410000 */
[----:B------:R-:W-:Y:S01]  /*4050*/  ISETP.GE.AND P4, PT, R2, R9, PT ;  /* 0x000000090200720c */ /* 0x000fe20003f86270 */
[----:B------:R-:W-:Y:S01]  /*4060*/  FMUL.FTZ R23, R23, c[0x0][0x2ec] ;  /* 0x0000bb0017177a20 */ /* 0x000fe20000410000 */
[----:B------:R-:W-:-:S02]  /*4070*/  IADD3 R2, R0, 0x59, RZ ;  /* 0x0000005900027810 */ /* 0x000fc40007ffe0ff */
[----:B------:R-:W-:Y:S01]  /*4080*/  FSEL R57, R175, -INF , !P2 ;  /* 0xff800000af397808 */ /* 0x000fe20005000000 */
[----:B--2---:R-:W-:Y:S01]  /*4090*/  FMUL.FTZ R3, R25, c[0x0][0x2ec] ;  /* 0x0000bb0019037a20 */ /* 0x004fe20000410000 */
[----:B------:R-:W-:Y:S01]  /*40a0*/  FSEL R103, R168, -INF , !P6 ;  /* 0xff800000a8677808 */ /* 0x000fe20007000000 */
[----:B------:R-:W-:Y:S01]  /*40b0*/  MUFU.TANH R22, R22 ;  /* 0x0000001600167308 */ /* 0x000fe20000002400 */
[----:B------:R-:W-:Y:S02]  /*40c0*/  FSEL R149, R165, -INF , !P5 ;  /* 0xff800000a5957808 */ /* 0x000fe40006800000 */
[----:B-1----:R-:W-:Y:S01]  /*40d0*/  FSEL R35, R6, -INF , !P3 ;  /* 0xff80000006237808 */ /* 0x002fe20005800000 */
[----:B------:R-:W-:Y:S01]  /*40e0*/  FMUL.FTZ R6, R31, c[0x0][0x2ec] ;  /* 0x0000bb001f067a20 */ /* 0x000fe20000410000 */
[----:B---3--:R-:W-:Y:S02]  /*40f0*/  FSEL R56, R26, -INF , !P1 ;  /* 0xff8000001a387808 */ /* 0x008fe40004800000 */
[C---:B------:R-:W-:Y:S01]  /*4100*/  ISETP.GE.AND P2, PT, R2.reuse, R7, PT ;  /* 0x000000070200720c */ /* 0x040fe20003f46270 */
[----:B------:R1:W2:Y:S01]  /*4110*/  MUFU.TANH R25, R3 ;  /* 0x0000000300197308 */ /* 0x0002a20000002400 */
[----:B------:R-:W-:-:S02]  /*4120*/  ISETP.GE.AND P6, PT, R2, R8, PT ;  /* 0x000000080200720c */ /* 0x000fc40003fc6270 */
[C---:B------:R-:W-:Y:S02]  /*4130*/  ISETP.GE.AND P5, PT, R2.reuse, R10, PT ;  /* 0x0000000a0200720c */ /* 0x040fe40003fa6270 */
[----:B------:R-:W-:Y:S02]  /*4140*/  ISETP.GE.AND P3, PT, R2, R9, PT ;  /* 0x000000090200720c */ /* 0x000fe40003f66270 */
[----:B------:R-:W-:Y:S01]  /*4150*/  IADD3 R2, R0, 0x61, RZ ;  /* 0x0000006100027810 */ /* 0x000fe20007ffe0ff */
[----:B------:R-:W-:Y:S01]  /*4160*/  MUFU.TANH R26, R11 ;  /* 0x0000000b001a7308 */ /* 0x000fe20000002400 */
[----:B------:R-:W-:Y:S02]  /*4170*/  FSEL R102, R68, -INF , !P0 ;  /* 0xff80000044667808 */ /* 0x000fe40004000000 */
[----:B------:R-:W-:Y:S02]  /*4180*/  FSEL R148, R34, -INF , !P4 ;  /* 0xff80000022947808 */ /* 0x000fe40006000000 */
[----:B------:R-:W-:-:S02]  /*4190*/  FSEL R91, R38, -INF , !P5 ;  /* 0xff800000265b7808 */ /* 0x000fc40006800000 */
[----:B------:R-:W-:Y:S01]  /*41a0*/  FSEL R151, R33, -INF , !P3 ;  /* 0xff80000021977808 */ /* 0x000fe20005800000 */
[----:B-1----:R-:W-:Y:S01]  /*41b0*/  FMUL.FTZ R3, R27, c[0x0][0x2ec] ;  /* 0x0000bb001b037a20 */ /* 0x002fe20000410000 */
[----:B--2---:R-:W-:Y:S01]  /*41c0*/  FSEL R31, R25, -INF , !P2 ;  /* 0xff800000191f7808 */ /* 0x004fe20005000000 */
[----:B------:R-:W-:Y:S01]  /*41d0*/  MUFU.TANH R20, R20 ;  /* 0x0000001400147308 */ /* 0x000fe20000002400 */
[C---:B------:R-:W-:Y:S02]  /*41e0*/  ISETP.GE.AND P5, PT, R2.reuse, R8, PT ;  /* 0x000000080200720c */ /* 0x040fe40003fa6270 */
[----:B------:R-:W-:Y:S02]  /*41f0*/  ISETP.GE.AND P3, PT, R2, R10, PT ;  /* 0x0000000a0200720c */ /* 0x000fe40003f66270 */
[----:B------:R-:W-:Y:S02]  /*4200*/  FSEL R77, R186, -INF , !P5 ;  /* 0xff800000ba4d7808 */ /* 0x000fe40006800000 */
[----:B------:R-:W-:Y:S01]  /*4210*/  FSEL R82, R180, -INF , !P3 ;  /* 0xff800000b4527808 */ /* 0x000fe20005800000 */
[----:B------:R1:W2:Y:S08]  /*4220*/  MUFU.TANH R24, R3 ;  /* 0x0000000300187308 */ /* 0x0002b00000002400 */
[----:B------:R-:W-:Y:S01]  /*4230*/  MUFU.TANH R21, R21 ;  /* 0x0000001500157308 */ /* 0x000fe20000002400 */
[----:B-1----:R-:W-:-:S07]  /*4240*/  IADD3 R3, R0, 0x60, RZ ;  /* 0x0000006000037810 */ /* 0x002fce0007ffe0ff */
[----:B------:R-:W-:Y:S01]  /*4250*/  MUFU.TANH R23, R23 ;  /* 0x0000001700177308 */ /* 0x000fe20000002400 */
[----:B--2---:R-:W-:Y:S02]  /*4260*/  FSEL R75, R24, -INF , !P6 ;  /* 0xff800000184b7808 */ /* 0x004fe40007000000 */
[C---:B------:R-:W-:Y:S02]  /*4270*/  ISETP.GE.AND P1, PT, R3.reuse, R7, PT ;  /* 0x000000070300720c */ /* 0x040fe40003f26270 */
[----:B------:R-:W-:Y:S02]  /*4280*/  ISETP.GE.AND P0, PT, R3, R8, PT ;  /* 0x000000080300720c */ /* 0x000fe40003f06270 */
[----:B------:R-:W-:Y:S01]  /*4290*/  FSEL R30, R173, -INF , !P1 ;  /* 0xff800000ad1e7808 */ /* 0x000fe20004800000 */
[----:B------:R-:W-:Y:S01]  /*42a0*/  MUFU.TANH R24, R6 ;  /* 0x0000000600187308 */ /* 0x000fe20000002400 */
[C---:B------:R-:W-:Y:S02]  /*42b0*/  ISETP.GE.AND P4, PT, R3.reuse, R10, PT ;  /* 0x0000000a0300720c */ /* 0x040fe40003f86270 */
[----:B------:R-:W-:Y:S01]  /*42c0*/  ISETP.GE.AND P2, PT, R3, R9, PT ;  /* 0x000000090300720c */ /* 0x000fe20003f46270 */
[----:B------:R-:W-:Y:S01]  /*42d0*/  FMUL.FTZ R3, R12, c[0x0][0x2ec] ;  /* 0x0000bb000c037a20 */ /* 0x000fe20000410000 */
[----:B------:R-:W-:-:S02]  /*42e0*/  ISETP.GE.AND P6, PT, R2, R7, PT ;  /* 0x000000070200720c */ /* 0x000fc40003fc6270 */
[----:B------:R-:W-:Y:S01]  /*42f0*/  ISETP.GE.AND P1, PT, R2, R9, PT ;  /* 0x000000090200720c */ /* 0x000fe20003f26270 */
[----:B------:R1:W2:Y:S01]  /*4300*/  MUFU.TANH R12, R3 ;  /* 0x00000003000c7308 */ /* 0x0002a20000002400 */
[----:B------:R-:W-:Y:S02]  /*4310*/  IADD3 R2, R0, 0x68, RZ ;  /* 0x0000006800027810 */ /* 0x000fe40007ffe0ff */
[----:B------:R-:W-:Y:S02]  /*4320*/  FSEL R76, R177, -INF , !P0 ;  /* 0xff800000b14c7808 */ /* 0x000fe40004000000 */
[----:B------:R-:W-:Y:S02]  /*4330*/  FSEL R116, R171, -INF , !P4 ;  /* 0xff800000ab747808 */ /* 0x000fe40006000000 */
[----:B------:R-:W-:Y:S02]  /*4340*/  FSEL R119, R167, -INF , !P2 ;  /* 0xff800000a7777808 */ /* 0x000fe40005000000 */
[----:B------:R-:W-:-:S02]  /*4350*/  FSEL R29, R182, -INF , !P6 ;  /* 0xff800000b61d7808 */ /* 0x000fc40007000000 */
[C---:B------:R-:W-:Y:S02]  /*4360*/  ISETP.GE.AND P0, PT, R2.reuse, R7, PT ;  /* 0x000000070200720c */ /* 0x040fe40003f06270 */
[C---:B------:R-:W-:Y:S02]  /*4370*/  ISETP.GE.AND P4, PT, R2.reuse, R8, PT ;  /* 0x000000080200720c */ /* 0x040fe40003f86270 */
[----:B------:R-:W-:Y:S01]  /*4380*/  ISETP.GE.AND P2, PT, R2, R10, PT ;  /* 0x0000000a0200720c */ /* 0x000fe20003f46270 */
[----:B-1----:R-:W-:Y:S01]  /*4390*/  FMUL.FTZ R3, R14, c[0x0][0x2ec] ;  /* 0x0000bb000e037a20 */ /* 0x002fe20000410000 */
[----:B------:R-:W-:Y:S01]  /*43a0*/  ISETP.GE.AND P6, PT, R2, R9, PT ;  /* 0x000000090200720c */ /* 0x000fe20003fc6270 */
[----:B------:R-:W-:Y:S01]  /*43b0*/  FMUL.FTZ R2, R13, c[0x0][0x2ec] ;  /* 0x0000bb000d027a20 */ /* 0x000fe20000410000 */
[----:B------:R-:W-:Y:S01]  /*43c0*/  FSEL R83, R176, -INF , !P1 ;  /* 0xff800000b0537808 */ /* 0x000fe20004800000 */
[----:B------:R1:W3:Y:S01]  /*43d0*/  MUFU.TANH R11, R3 ;  /* 0x00000003000b7308 */ /* 0x0002e20000002400 */
[----:B--2---:R-:W-:-:S02]  /*43e0*/  FSEL R28, R12, -INF , !P0 ;  /* 0xff8000000c1c7808 */ /* 0x004fc40004000000 */
[----:B------:R-:W-:Y:S02]  /*43f0*/  FSEL R81, R32, -INF , !P2 ;  /* 0xff80000020517808 */ /* 0x000fe40005000000 */
[----:B------:R-:W-:-:S03]  /*4400*/  FSEL R86, R26, -INF , !P6 ;  /* 0xff8000001a567808 */ /* 0x000fc60007000000 */
[----:B------:R2:W4:Y:S01]  /*4410*/  MUFU.TANH R6, R2 ;  /* 0x0000000200067308 */ /* 0x0005220000002400 */
[----:B-1----:R-:W-:Y:S02]  /*4420*/  IADD3 R3, R0, 0x69, RZ ;  /* 0x0000006900037810 */ /* 0x002fe40007ffe0ff */
[----:B---3--:R-:W-:Y:S02]  /*4430*/  FSEL R78, R11, -INF , !P4 ;  /* 0xff8000000b4e7808 */ /* 0x008fe40006000000 */
[C---:B------:R-:W-:Y:S02]  /*4440*/  ISETP.GE.AND P5, PT, R3.reuse, R7, PT ;  /* 0x000000070300720c */ /* 0x040fe40003fa6270 */
[C---:B------:R-:W-:Y:S02]  /*4450*/  ISETP.GE.AND P3, PT, R3.reuse, R8, PT ;  /* 0x000000080300720c */ /* 0x040fe40003f66270 */
[C---:B------:R-:W-:Y:S02]  /*4460*/  ISETP.GE.AND P1, PT, R3.reuse, R10, PT ;  /* 0x0000000a0300720c */ /* 0x040fe40003f26270 */
[----:B------:R-:W-:-:S02]  /*4470*/  ISETP.GE.AND P0, PT, R3, R9, PT ;  /* 0x000000090300720c */ /* 0x000fc40003f06270 */
[C---:B--2---:R-:W-:Y:S02]  /*4480*/  IADD3 R2, R0.reuse, 0x70, RZ ;  /* 0x0000007000027810 */ /* 0x044fe40007ffe0ff */
[----:B------:R-:W-:Y:S02]  /*4490*/  IADD3 R3, R0, 0x71, RZ ;  /* 0x0000007100037810 */ /* 0x000fe40007ffe0ff */
[----:B----4-:R-:W-:Y:S02]  /*44a0*/  FSEL R27, R6, -INF , !P5 ;  /* 0xff800000061b7808 */ /* 0x010fe40006800000 */
[----:B------:R-:W-:Y:S02]  /*44b0*/  FSEL R79, R15, -INF , !P3 ;  /* 0xff8000000f4f7808 */ /* 0x000fe40005800000 */
[C---:B------:R-:W-:Y:S02]  /*44c0*/  ISETP.GE.AND P4, PT, R2.reuse, R7, PT ;  /* 0x000000070200720c */ /* 0x040fe40003f86270 */
[----:B------:R-:W-:-:S02]  /*44d0*/  ISETP.GE.AND P2, PT, R2, R8, PT ;  /* 0x000000080200720c */ /* 0x000fc40003f46270 */
[C---:B------:R-:W-:Y:S02]  /*44e0*/  ISETP.GE.AND P6, PT, R2.reuse, R10, PT ;  /* 0x0000000a0200720c */ /* 0x040fe40003fc6270 */
[----:B------:R-:W-:Y:S02]  /*44f0*/  ISETP.GE.AND P5, PT, R2, R9, PT ;  /* 0x000000090200720c */ /* 0x000fe40003fa6270 */
        /* <DEDUP_REMOVED lines=9> */
[----:B------:R-:W-:Y:S01]  /*4590*/  ISETP.GE.AND P3, PT, R2, R9, PT ;  /* 0x000000090200720c */ /* 0x000fe20003f66270 */
[----:B------:R-:W-:Y:S01]  /*45a0*/  FMUL.FTZ R2, R18, c[0x0][0x2ec] ;  /* 0x0000bb0012027a20 */ /* 0x000fe20000410000 */
[----:B------:R-:W-:-:S02]  /*45b0*/  FSEL R87, R24, -INF , !P0 ;  /* 0xff80000018577808 */ /* 0x000fc40004000000 */
[----:B------:R-:W-:Y:S02]  /*45c0*/  FSEL R80, R37, -INF , !P1 ;  /* 0xff80000025507808 */ /* 0x000fe40004800000 */
[----:B------:R-:W-:Y:S02]  /*45d0*/  ISETP.GE.AND P0, PT, R3, R10, PT ;  /* 0x0000000a0300720c */ /* 0x000fe40003f06270 */
[----:B------:R-:W-:Y:S02]  /*45e0*/  FSEL R26, R185, -INF , !P4 ;  /* 0xff800000b91a7808 */ /* 0x000fe40006000000 */
[C---:B------:R-:W-:Y:S02]  /*45f0*/  ISETP.GE.AND P1, PT, R3.reuse, R8, PT ;  /* 0x000000080300720c */ /* 0x040fe40003f26270 */
[----:B------:R-:W-:Y:S02]  /*4600*/  ISETP.GE.AND P4, PT, R3, R9, PT ;  /* 0x000000090300720c */ /* 0x000fe40003f86270 */
[----:B------:R1:W2:Y:S01]  /*4610*/  MUFU.TANH R3, R2 ;  /* 0x0000000200037308 */ /* 0x0002a20000002400 */
[----:B------:R-:W-:-:S02]  /*4620*/  FSEL R117, R181, -INF , !P0 ;  /* 0xff800000b5757808 */ /* 0x000fc40004000000 */
[----:B------:R-:W-:Y:S02]  /*4630*/  ISETP.GE.AND P0, PT, R0, R8, PT ;  /* 0x000000080000720c */ /* 0x000fe40003f06270 */
[----:B------:R-:W-:Y:S02]  /*4640*/  FSEL R160, R22, -INF , !P6 ;  /* 0xff80000016a07808 */ /* 0x000fe40007000000 */
[----:B------:R-:W-:Y:S02]  /*4650*/  FSEL R22, R192, -INF , !P0 ;  /* 0xff800000c0167808 */ /* 0x000fe40004000000 */
[----:B------:R-:W-:Y:S02]  /*4660*/  ISETP.GE.AND P0, PT, R224, 0x2, PT ;  /* 0x00000002e000780c */ /* 0x000fe40003f06270 */
[----:B------:R-:W-:Y:S02]  /*4670*/  FSEL R162, R190, -INF , !P1 ;  /* 0xff800000bea27808 */ /* 0x000fe40004800000 */
[----:B------:R-:W-:-:S02]  /*4680*/  FSEL R165, R179, -INF , !P4 ;  /* 0xff800000b3a57808 */ /* 0x000fc40006000000 */
[----:B------:R-:W-:Y:S01]  /*4690*/  FSEL R24, R20, -INF , !P2 ;  /* 0xff80000014187808 */ /* 0x000fe20005000000 */
[----:B-1----:R-:W-:Y:S01]  /*46a0*/  FMUL.FTZ R2, R19, c[0x0][0x2ec] ;  /* 0x0000bb0013027a20 */ /* 0x002fe20000410000 */
[C---:B------:R-:W-:Y:S02]  /*46b0*/  ISETP.GE.AND P1, PT, R0.reuse, R7, PT ;  /* 0x000000070000720c */ /* 0x040fe40003f26270 */
[C---:B------:R-:W-:Y:S02]  /*46c0*/  ISETP.GE.AND P4, PT, R0.reuse, R10, PT ;  /* 0x0000000a0000720c */ /* 0x040fe40003f86270 */
[C---:B------:R-:W-:Y:S01]  /*46d0*/  ISETP.GE.AND P2, PT, R0.reuse, R9, PT ;  /* 0x000000090000720c */ /* 0x040fe20003f46270 */
[----:B------:R-:W1:Y:S01]  /*46e0*/  MUFU.TANH R2, R2 ;  /* 0x0000000200027308 */ /* 0x000e620000002400 */
[----:B------:R-:W-:Y:S02]  /*46f0*/  IADD3 R0, R0, 0x79, RZ ;  /* 0x0000007900007810 */ /* 0x000fe40007ffe0ff */
[----:B------:R-:W-:-:S02]  /*4700*/  FSEL R152, R16, -INF , !P5 ;  /* 0xff80000010987808 */ /* 0x000fc40006800000 */
[----:B--2---:R-:W-:Y:S02]  /*4710*/  FSEL R161, R3, -INF , !P3 ;  /* 0xff80000003a17808 */ /* 0x004fe40005800000 */
[----:B------:R-:W-:Y:S02]  /*4720*/  FSEL R20, R193, -INF , !P1 ;  /* 0xff800000c1147808 */ /* 0x000fe40004800000 */
[C---:B------:R-:W-:Y:S02]  /*4730*/  ISETP.GE.AND P6, PT, R0.reuse, R7, PT ;  /* 0x000000070000720c */ /* 0x040fe40003fc6270 */
[C---:B------:R-:W-:Y:S02]  /*4740*/  ISETP.GE.AND P5, PT, R0.reuse, R8, PT ;  /* 0x000000080000720c */ /* 0x040fe40003fa6270 */
[C---:B------:R-:W-:Y:S02]  /*4750*/  ISETP.GE.AND P3, PT, R0.reuse, R10, PT ;  /* 0x0000000a0000720c */ /* 0x040fe40003f66270 */
[----:B------:R-:W-:-:S02]  /*4760*/  ISETP.GE.AND P1, PT, R0, R9, PT ;  /* 0x000000090000720c */ /* 0x000fc40003f26270 */
[C---:B------:R-:W-:Y:S02]  /*4770*/  IADD3 R193, R189.reuse, 0x1000, RZ ;  /* 0x00001000bdc17810 */ /* 0x040fe40007ffe0ff */
[C---:B------:R-:W-:Y:S02]  /*4780*/  IADD3 R192, R189.reuse, 0x1400, RZ ;  /* 0x00001400bdc07810 */ /* 0x040fe40007ffe0ff */
[C---:B------:R-:W-:Y:S02]  /*4790*/  IADD3 R191, R189.reuse, 0x1800, RZ ;  /* 0x00001800bdbf7810 */ /* 0x040fe40007ffe0ff */
[----:B------:R-:W-:Y:S02]  /*47a0*/  IADD3 R190, R189, 0x1c00, RZ ;  /* 0x00001c00bdbe7810 */ /* 0x000fe40007ffe0ff */
[----:B------:R-:W-:Y:S02]  /*47b0*/  FSEL R32, R199, -INF , !P4 ;  /* 0xff800000c7207808 */ /* 0x000fe40006000000 */
[----:B------:R-:W-:-:S02]  /*47c0*/  FSEL R33, R198, -INF , !P2 ;  /* 0xff800000c6217808 */ /* 0x000fc40005000000 */
[----:B------:R-:W-:Y:S02]  /*47d0*/  FSEL R21, R21, -INF , !P6 ;  /* 0xff80000015157808 */ /* 0x000fe40007000000 */
[----:B------:R-:W-:Y:S02]  /*47e0*/  FSEL R154, R23, -INF , !P5 ;  /* 0xff800000179a7808 */ /* 0x000fe40006800000 */
[----:B------:R-:W-:Y:S02]  /*47f0*/  FSEL R118, R17, -INF , !P3 ;  /* 0xff80000011767808 */ /* 0x000fe40005800000 */
[----:B-1----:R-:W-:Y:S01]  /*4800*/  FSEL R155, R2, -INF , !P1 ;  /* 0xff800000029b7808 */ /* 0x002fe20004800000 */
        /* <DEDUP_REMOVED lines=50> */
.L_x_438:
[----:B------:R-:W-:Y:S05]  /*4b30*/  BSYNC B0 ;  /* 0x0000000000007941 */ /* 0x000fea0003800000 */
.L_x_437:
[----:B------:R-:W0:Y:S02]  /*4b40*/  LDGDEPBAR ;  /* 0x00000000000079af */ /* 0x000e240000000000 */
.L_x_436:
        /* <DEDUP_REMOVED lines=83> */
[----:B------:R3:W-:Y:S01]  /*5080*/  MUFU.EX2 R247, R3 ;  /* 0x0000000300f77308 */ /* 0x0007e20000000800 */
[----:B--2---:R-:W-:-:S07]  /*5090*/  FFMA.FTZ R2, R62, c[0x0][0x23c], -R0 ;  /* 0x00008f003e027a23 */ /* 0x004fce0000010800 */
[----:B------:R2:W4:Y:S01]  /*50a0*/  MUFU.EX2 R215, R2 ;  /* 0x0000000200d77308 */ /* 0x0005220000000800 */
[----:B---3--:R-:W-:-:S07]  /*50b0*/  FFMA.FTZ R3, R25, c[0x0][0x23c], -R0 ;  /* 0x00008f0019037a23 */ /* 0x008fce0000010800 */
[----:B------:R-:W3:Y:S01]  /*50c0*/  MUFU.EX2 R246, R3 ;  /* 0x0000000300f67308 */ /* 0x000ee20000000800 */
[----:B--2---:R-:W-:Y:S01]  /*50d0*/  FFMA.FTZ R2, R61, c[0x0][0x23c], -R0 ;  /* 0x00008f003d027a23 */ /* 0x004fe20000010800 */
[----:B-1--4-:R-:W-:-:S06]  /*50e0*/  F2FP.BF16.PACK_AB R16, R215, R216 ;  /* 0x000000d8d710723e */ /* 0x012fcc00000010ff */
[----:B------:R1:W-:Y:S01]  /*50f0*/  MUFU.EX2 R217, R2 ;  /* 0x0000000200d97308 */ /* 0x0003e20000000800 */
[----:B---3--:R-:W-:Y:S01]  /*5100*/  F2FP.BF16.PACK_AB R164, R246, R247 ;  /* 0x000000f7f6a4723e */ /* 0x008fe200000010ff */
[----:B-1----:R-:W-:-:S06]  /*5110*/  FFMA.FTZ R2, R60, c[0x0][0x23c], -R0 ;  /* 0x00008f003c027a23 */ /* 0x002fcc0000010800 */
[----:B------:R1:W2:Y:S02]  /*5120*/  MUFU.EX2 R218, R2 ;  /* 0x0000000200da7308 */ /* 0x0002a40000000800 */
[----:B-1----:R-:W-:Y:S01]  /*5130*/  FFMA.FTZ R2, R55, c[0x0][0x23c], -R0 ;  /* 0x00008f0037027a23 */ /* 0x002fe20000010800 */
[----:B--2---:R-:W-:-:S05]  /*5140*/  F2FP.BF16.PACK_AB R18, R218, R217 ;  /* 0x000000d9da12723e */ /* 0x004fca00000010ff */
        /* <DEDUP_REMOVED lines=66> */
[----:B--2---:R-:W-:Y:S01]  /*5570*/  FMNMX.FTZ R0, R121, R2, !PT ;  /* 0x0000000279007209 */ /* 0x004fe20007810000 */
[----:B------:R-:W-:Y:S01]  /*5580*/  FFMA.FTZ R2, R22, c[0x0][0x23c], -R6 ;  /* 0x00008f0016027a23 */ /* 0x000fe20000010806 */
[----:B------:R-:W-:Y:S01]  /*5590*/  FMNMX.FTZ R36, R129, R36, !PT ;  /* 0x0000002481247209 */ /* 0x000fe20007810000 */
[----:B------:R-:W-:Y:S01]  /*55a0*/  LDSM.16.MT88.4 R20, [R186+0x4000] ;  /* 0x00400000ba14783b */ /* 0x000fe20000004200 */
        /* <DEDUP_REMOVED lines=37> */
[----:B------:R1:W3:Y:S01]  /*5800*/  MUFU.EX2 R182, R2 ;  /* 0x0000000200b67308 */ /* 0x0002e20000000800 */
        /* <DEDUP_REMOVED lines=42> */
[----:B------:R-:W-:Y:S01]  /*5ab0*/  HMMA.16816.F32.BF16 R68, R16, R26, RZ ;  /* 0x0000001a1044723c */ /* 0x000fe200000418ff */
[----:B------:R2:W-:Y:S02]  /*5ac0*/  MUFU.EX2 R198, R2 ;  /* 0x0000000200c67308 */ /* 0x0005e40000000800 */
[----:B--2---:R-:W-:-:S06]  /*5ad0*/  FFMA.FTZ R2, R67, c[0x0][0x23c], -R6 ;  /* 0x00008f0043027a23 */ /* 0x004fcc0000010806 */
[----:B------:R2:W-:Y:S01]  /*5ae0*/  MUFU.EX2 R202, R2 ;  /* 0x0000000200ca7308 */ /* 0x0005e20000000800 */
[----:B-1----:R-:W-:Y:S01]  /*5af0*/  FMNMX.FTZ R0, R0, R3, !PT ;  /* 0x0000000300007209 */ /* 0x002fe20007810000 */
[----:B------:R-:W-:-:S04]  /*5b00*/  FFMA.FTZ R3, R57, c[0x0][0x23c], -R6 ;  /* 0x00008f0039037a23 */ /* 0x000fc80000010806 */
[----:B------:R-:W1:Y:S02]  /*5b10*/  SHFL.BFLY PT, R12, R0, 0x1, 0x1f ;  /* 0x0c201f00000c7f89 */ /* 0x000e6400000e0000 */
[----:B------:R3:W-:Y:S01]  /*5b20*/  MUFU.EX2 R213, R3 ;  /* 0x0000000300d57308 */ /* 0x0007e20000000800 */
[----:B--2---:R-:W-:-:S07]  /*5b30*/  FFMA.FTZ R2, R66, c[0x0][0x23c], -R6 ;  /* 0x00008f0042027a23 */ /* 0x004fce0000010806 */
[----:B------:R2:W-:Y:S01]  /*5b40*/  MUFU.EX2 R201, R2 ;  /* 0x0000000200c97308 */ /* 0x0005e20000000800 */
[----:B---3--:R-:W-:-:S07]  /*5b50*/  FFMA.FTZ R3, R56, c[0x0][0x23c], -R6 ;  /* 0x00008f0038037a23 */ /* 0x008fce0000010806 */
[----:B------:R-:W-:Y:S01]  /*5b60*/  MUFU.EX2 R214, R3 ;  /* 0x0000000300d67308 */ /* 0x000fe20000000800 */
[----:B--2---:R-:W-:-:S07]  /*5b70*/  FFMA.FTZ R2, R65, c[0x0][0x23c], -R6 ;  /* 0x00008f0041027a23 */ /* 0x004fce0000010806 */
[----:B------:R2:W-:Y:S02]  /*5b80*/  MUFU.EX2 R206, R2 ;  /* 0x0000000200ce7308 */ /* 0x0005e40000000800 */
[----:B--2---:R-:W-:-:S06]  /*5b90*/  FFMA.FTZ R2, R64, c[0x0][0x23c], -R6 ;  /* 0x00008f0040027a23 */ /* 0x004fcc0000010806 */
[----:B------:R2:W-:Y:S02]  /*5ba0*/  MUFU.EX2 R209, R2 ;  /* 0x0000000200d17308 */ /* 0x0005e40000000800 */
[--C-:B--2---:R-:W-:Y:S02]  /*5bb0*/  FFMA.FTZ R2, R63, c[0x0][0x23c], -R6.reuse ;  /* 0x00008f003f027a23 */ /* 0x104fe40000010806 */
[----:B------:R-:W-:Y:S04]  /*5bc0*/  HMMA.16816.F32.BF16 R60, R16, R20, RZ ;  /* 0x00000014103c723c */ /* 0x000fe800000418ff */
[----:B------:R2:W-:Y:S02]  /*5bd0*/  MUFU.EX2 R212, R2 ;  /* 0x0000000200d47308 */ /* 0x0005e40000000800 */
[----:B--2---:R-:W-:-:S06]  /*5be0*/  FFMA.FTZ R2, R59, c[0x0][0x23c], -R6 ;  /* 0x00008f003b027a23 */ /* 0x004fcc0000010806 */
[----:B------:R2:W-:Y:S02]  /*5bf0*/  MUFU.EX2 R211, R2 ;  /* 0x0000000200d37308 */ /* 0x0005e40000000800 */
[----:B--2---:R-:W-:Y:S02]  /*5c00*/  FFMA.FTZ R2, R58, c[0x0][0x23c], -R6 ;  /* 0x00008f003a027a23 */ /* 0x004fe40000010806 */
[----:B------:R-:W-:Y:S04]  /*5c10*/  HMMA.16816.F32.BF16 R56, R16, R24, RZ ;  /* 0x000000181038723c */ /* 0x000fe800000418ff */
[----:B------:R2:W-:Y:S02]  /*5c20*/  MUFU.EX2 R210, R2 ;  /* 0x0000000200d27308 */ /* 0x0005e40000000800 */
[----:B--2---:R-:W-:-:S05]  /*5c30*/  FMUL.FTZ R2, R36, c[0x0][0x23c] ;  /* 0x00008f0024027a20 */ /* 0x004fca0000410000 */
[----:B------:R-:W-:-:S05]  /*5c40*/  FSEL R2, R2, RZ, P1 ;  /* 0x000000ff02027208 */ /* 0x000fca0000800000 */
[--C-:B------:R-:W-:Y:S02]  /*5c50*/  FFMA.FTZ R3, R32, c[0x0][0x23c], -R2.reuse ;  /* 0x00008f0020037a23 */ /* 0x100fe40000010802 */
[--C-:B------:R-:W-:Y:S02]  /*5c60*/  FFMA.FTZ R11, R105, c[0x0][0x23c], -R2.reuse ;  /* 0x00008f00690b7a23 */ /* 0x100fe40000010802 */
[----:B------:R1:W-:Y:S08]  /*5c70*/  MUFU.EX2 R169, R3 ;  /* 0x0000000300a97308 */ /* 0x0003f00000000800 */
[----:B------:R2:W-:Y:S01]  /*5c80*/  MUFU.EX2 R168, R11 ;  /* 0x0000000b00a87308 */ /* 0x0005e20000000800 */
[----:B-1----:R-:W-:Y:S01]  /*5c90*/  FMNMX.FTZ R3, R0, R12, !PT ;  /* 0x0000000c00037209 */ /* 0x002fe20007810000 */
[----:B------:R-:W-:-:S03]  /*5ca0*/  FFMA.FTZ R0, R100, c[0x0][0x23c], -R2 ;  /* 0x00008f0064007a23 */ /* 0x000fc60000010802 */
[----:B------:R-:W-:-:S03]  /*5cb0*/  FSETP.NEU.FTZ.AND P1, PT, R3, -INF , PT ;  /* 0xff8000000300780b */ /* 0x000fc60003f3d000 */
[----:B------:R1:W3:Y:S01]  /*5cc0*/  MUFU.EX2 R167, R0 ;  /* 0x0000000000a77308 */ /* 0x0002e20000000800 */
[----:B--2---:R-:W-:-:S07]  /*5cd0*/  FFMA.FTZ R11, R101, c[0x0][0x23c], -R2 ;  /* 0x00008f00650b7a23 */ /* 0x004fce0000010802 */
[----:B------:R-:W2:Y:S01]  /*5ce0*/  MUFU.EX2 R171, R11 ;  /* 0x0000000b00ab7308 */ /* 0x000ea20000000800 */
[----:B-1----:R-:W-:Y:S01]  /*5cf0*/  FMUL.FTZ R0, R3, c[0x0][0x23c] ;  /* 0x00008f0003007a20 */ /* 0x002fe20000410000 */
[----:B---3--:R-:W-:-:S04]  /*5d00*/  F2FP.BF16.PACK_AB R12, R167, R169 ;  /* 0x000000a9a70c723e */ /* 0x008fc800000010ff */
[----:B------:R-:W-:Y:S02]  /*5d10*/  FSEL R0, R0, RZ, P1 ;  /* 0x000000ff00007208 */ /* 0x000fe40000800000 */
[----:B--2---:R-:W-:-:S03]  /*5d20*/  F2FP.BF16.PACK_AB R14, R171, R168 ;  /* 0x000000a8ab0e723e */ /* 0x004fc600000010ff */
[--C-:B------:R-:W-:Y:S02]  /*5d30*/  FFMA.FTZ R4, R108, c[0x0][0x23c], -R0.reuse ;  /* 0x00008f006c047a23 */ /* 0x100fe40000010800 */
[--C-:B------:R-:W-:Y:S02]  /*5d40*/  FFMA.FTZ R11, R33, c[0x0][0x23c], -R0.reuse ;  /* 0x00008f00210b7a23 */ /* 0x100fe40000010800 */
[----:B------:R1:W-:Y:S01]  /*5d50*/  MUFU.EX2 R105, R4 ;  /* 0x0000000400697308 */ /* 0x0003e20000000800 */
[----:B------:R-:W2:Y:S07]  /*5d60*/  LDSM.16.MT88.4 R32, [R185+0x4400] ;  /* 0x00440000b920783b */ /* 0x000eae0000004200 */
[----:B------:R-:W3:Y:S01]  /*5d70*/  MUFU.EX2 R166, R11 ;  /* 0x0000000b00a67308 */ /* 0x000ee20000000800 */
[----:B-1----:R-:W-:-:S07]  /*5d80*/  FFMA.FTZ R4, R123, c[0x0][0x23c], -R0 ;  /* 0x00008f007b047a23 */ /* 0x002fce0000010800 */
[----:B------:R1:W-:Y:S01]  /*5d90*/  MUFU.EX2 R108, R4 ;  /* 0x00000004006c7308 */ /* 0x0003e20000000800 */
[----:B---3--:R-:W-:Y:S01]  /*5da0*/  F2FP.BF16.PACK_AB R13, R105, R166 ;  /* 0x000000a6690d723e */ /* 0x008fe200000010ff */
[----:B------:R-:W-:Y:S02]  /*5db0*/  FFMA.FTZ R11, R162, c[0x0][0x23c], -R6 ;  /* 0x00008f00a20b7a23 */ /* 0x000fe40000010806 */
[----:B-1----:R-:W-:-:S04]  /*5dc0*/  FFMA.FTZ R4, R121, c[0x0][0x23c], -R0 ;  /* 0x00008f0079047a23 */ /* 0x002fc80000010800 */
[----:B------:R1:W3:Y:S02]  /*5dd0*/  MUFU.EX2 R123, R4 ;  /* 0x00000004007b7308 */ /* 0x0002e40000000800 */
[----:B-1----:R-:W-:Y:S01]  /*5de0*/  FFMA.FTZ R4, R109, c[0x0][0x23c], -R2 ;  /* 0x00008f006d047a23 */ /* 0x002fe20000010802 */
[----:B---3--:R-:W-:-:S05]  /*5df0*/  F2FP.BF16.PACK_AB R15, R123, R108 ;  /* 0x0000006c7b0f723e */ /* 0x008fca00000010ff */
[----:B------:R1:W-:Y:S02]  /*5e00*/  MUFU.EX2 R170, R4 ;  /* 0x0000000400aa7308 */ /* 0x0003e40000000800 */
[C---:B------:R-:W-:Y:S08]  /*5e10*/  HMMA.16816.F32.BF16 R52, R12.reuse, R24, RZ ;  /* 0x000000180c34723c */ /* 0x040ff000000418ff */
[----:B------:R-:W-:Y:S01]  /*5e20*/  HMMA.16816.F32.BF16 R44, R12, R20, RZ ;  /* 0x000000140c2c723c */ /* 0x000fe200000418ff */
[----:B-1----:R-:W-:-:S04]  /*5e30*/  FFMA.FTZ R4, R104, c[0x0][0x23c], -R2 ;  /* 0x00008f0068047a23 */ /* 0x002fc80000010802 */
[----:B------:R1:W3:Y:S03]  /*5e40*/  MUFU.EX2 R174, R4 ;  /* 0x0000000400ae7308 */ /* 0x0002e60000000800 */
[C---:B------:R-:W-:Y:S08]  /*5e50*/  HMMA.16816.F32.BF16 R48, R12.reuse, R26, RZ ;  /* 0x0000001a0c30723c */ /* 0x040ff000000418ff */
[----:B------:R-:W-:Y:S01]  /*5e60*/  HMMA.16816.F32.BF16 R40, R12, R22, RZ ;  /* 0x000000160c28723c */ /* 0x000fe200000418ff */
[----:B-1----:R-:W-:-:S07]  /*5e70*/  FFMA.FTZ R4, R99, c[0x0][0x23c], -R2 ;  /* 0x00008f0063047a23 */ /* 0x002fce0000010802 */
[----:B------:R-:W-:Y:S01]  /*5e80*/  HMMA.16816.F32.BF16 R24, R16, R22, RZ ;  /* 0x000000161018723c */ /* 0x000fe200000418ff */
[----:B------:R-:W1:Y:S01]  /*5e90*/  LDSM.16.MT88.4 R16, [R185+0x4800] ;  /* 0x00480000b910783b */ /* 0x000e620000004200 */
        /* <DEDUP_REMOVED lines=18> */
[C---:B--2---:R-:W-:Y:S08]  /*5fc0*/  HMMA.16816.F32.BF16 R136, R12.reuse, R32, R52 ;  /* 0x000000200c88723c */ /* 0x044ff00000041834 */
[----:B------:R-:W-:Y:S01]  /*5fd0*/  HMMA.16816.F32.BF16 R64, R12, R28, R44 ;  /* 0x0000001c0c40723c */ /* 0x000fe2000004182c */
[----:B---3--:R-:W-:-:S04]  /*5fe0*/  FFMA.FTZ R4, R127, c[0x0][0x23c], -R2 ;  /* 0x00008f007f047a23 */ /* 0x008fc80000010802 */
        /* <DEDUP_REMOVED lines=12> */
[----:B------:R2:W-:Y:S07]  /*60b0*/  MUFU.EX2 R111, R4 ;  /* 0x00000004006f7308 */ /* 0x0005ee0000000800 */
[C---:B------:R-:W-:Y:S01]  /*60c0*/  HMMA.16816.F32.BF16 R56, R12.reuse, R30, R24 ;  /* 0x0000001e0c38723c */ /* 0x040fe20000041818 */
[----:B------:R-:W5:Y:S04]  /*60d0*/  LDSM.16.MT88.4 R24, [R185+0x4c00] ;  /* 0x004c0000b918783b */ /* 0x000f680000004200 */
[----:B------:R-:W1:Y:S03]  /*60e0*/  LDSM.16.MT88.4 R28, [R186+0x4c00] ;  /* 0x004c0000ba1c783b */ /* 0x000e660000004200 */
[----:B------:R-:W-:Y:S01]  /*60f0*/  HMMA.16816.F32.BF16 R44, R12, R34, R68 ;  /* 0x000000220c2c723c */ /* 0x000fe20000041844 */
[----:B--2---:R-:W-:-:S04]  /*6100*/  FFMA.FTZ R4, R106, c[0x0][0x23c], -R2 ;  /* 0x00008f006a047a23 */ /* 0x004fc80000010802 */
[----:B------:R2:W2:Y:S02]  /*6110*/  MUFU.EX2 R110, R4 ;  /* 0x00000004006e7308 */ /* 0x0004a40000000800 */
[----:B---3--:R-:W-:Y:S01]  /*6120*/  F2FP.BF16.PACK_AB R12, R125, R124 ;  /* 0x0000007c7d0c723e */ /* 0x008fe200000010ff */
[----:B--2---:R-:W-:Y:S01]  /*6130*/  FFMA.FTZ R4, R132, c[0x0][0x23c], -R0 ;  /* 0x00008f0084047a23 */ /* 0x004fe20000010800 */
[----:B------:R-:W-:-:S04]  /*6140*/  F2FP.BF16.PACK_AB R14, R110, R111 ;  /* 0x0000006f6e0e723e */ /* 0x000fc800000010ff */
        /* <DEDUP_REMOVED lines=12> */
[----:B----4-:R-:W-:Y:S01]  /*6210*/  HMMA.16816.F32.BF16 R64, R12, R20, R64 ;  /* 0x000000140c40723c */ /* 0x010fe20000041840 */
        /* <DEDUP_REMOVED lines=15> */
[----:B------:R-:W-:Y:S07]  /*6310*/  LDSM.16.MT88.4 R16, [R186+0x5000] ;  /* 0x00500000ba10783b */ /* 0x000fee0000004200 */
[----:B------:R-:W-:Y:S01]  /*6320*/  HMMA.16816.F32.BF16 R44, R12, R22, R56 ;  /* 0x000000160c2c723c */ /* 0x000fe20000041838 */
[----:B------:R-:W3:Y:S01]  /*6330*/  LDSM.16.MT88.4 R20, [R185+0x5000] ;  /* 0x00500000b914783b */ /* 0x000ee20000004200 */
[----:B-1----:R-:W-:-:S04]  /*6340*/  FFMA.FTZ R4, R95, c[0x0][0x23c], -R2 ;  /* 0x00008f005f047a23 */ /* 0x002fc80000010802 */
[----:B------:R1:W4:Y:S01]  /*6350*/  MUFU.EX2 R97, R4 ;  /* 0x0000000400617308 */ /* 0x0003220000000800 */
[----:B--2---:R-:W-:Y:S01]  /*6360*/  F2FP.BF16.PACK_AB R12, R100, R101 ;  /* 0x00000065640c723e */ /* 0x004fe200000010ff */
[----:B-1----:R-:W-:Y:S01]  /*6370*/  FFMA.FTZ R4, R142, c[0x0][0x23c], -R0 ;  /* 0x00008f008e047a23 */ /* 0x002fe20000010800 */
[----:B----4-:R-:W-:-:S05]  /*6380*/  F2FP.BF16.PACK_AB R14, R97, R98 ;  /* 0x00000062610e723e */ /* 0x010fca00000010ff */
        /* <DEDUP_REMOVED lines=31> */
[----:B----4-:R-:W-:-:S04]  /*6580*/  FFMA.FTZ R4, R130, c[0x0][0x23c], -R2 ;  /* 0x00008f0082047a23 */ /* 0x010fc80000010802 */
[----:B------:R4:W3:Y:S01]  /*6590*/  MUFU.EX2 R88, R4 ;  /* 0x0000000400587308 */ /* 0x0008e20000000800 */
[----:B--2---:R-:W-:Y:S01]  /*65a0*/  F2FP.BF16.PACK_AB R12, R90, R92 ;  /* 0x0000005c5a0c723e */ /* 0x004fe200000010ff */
[----:B----4-:R-:W-:Y:S01]  /*65b0*/  FFMA.FTZ R4, R115, c[0x0][0x23c], -R0 ;  /* 0x00008f0073047a23 */ /* 0x010fe20000010800 */
[----:B---3--:R-:W-:-:S05]  /*65c0*/  F2FP.BF16.PACK_AB R14, R88, R89 ;  /* 0x00000059580e723e */ /* 0x008fca00000010ff */
        /* <DEDUP_REMOVED lines=42> */
[----:B---3--:R-:W-:Y:S02]  /*6870*/  FFMA.FTZ R4, R151, c[0x0][0x23c], -R0 ;  /* 0x00008f0097047a23 */ /* 0x008fe40000010800 */
[----:B------:R-:W3:Y:S04]  /*6880*/  LDSM.16.MT88.4 R148, [R185+0x5c00] ;  /* 0x005c0000b994783b */ /* 0x000ee80000004200 */
[----:B------:R4:W1:Y:S02]  /*6890*/  MUFU.EX2 R67, R4 ;  /* 0x0000000400437308 */ /* 0x0008640000000800 */
[----:B----4-:R-:W-:Y:S01]  /*68a0*/  FFMA.FTZ R4, R79, c[0x0][0x23c], -R6 ;  /* 0x00008f004f047a23 */ /* 0x010fe20000010806 */
[----:B-1----:R-:W-:-:S05]  /*68b0*/  F2FP.BF16.PACK_AB R15, R67, R68 ;  /* 0x00000044430f723e */ /* 0x002fca00000010ff */
[----:B------:R1:W-:Y:S02]  /*68c0*/  MUFU.EX2 R70, R4 ;  /* 0x0000000400467308 */ /* 0x0003e40000000800 */
[C---:B------:R-:W-:Y:S08]  /*68d0*/  HMMA.16816.F32.BF16 R136, R12.reuse, R24, R136 ;  /* 0x000000180c88723c */ /* 0x040ff00000041888 */
        /* <DEDUP_REMOVED lines=8> */
[----:B------:R1:W4:Y:S01]  /*6960*/  MUFU.EX2 R65, R4 ;  /* 0x0000000400417308 */ /* 0x0003220000000800 */
        /* <DEDUP_REMOVED lines=11> */
[----:B------:R-:W5:Y:S01]  /*6a20*/  LDSM.16.MT88.4 R32, [R186+0x5c00] ;  /* 0x005c0000ba20783b */ /* 0x000f620000004200 */
[----:B-1----:R-:W-:-:S04]  /*6a30*/  FFMA.FTZ R4, R80, c[0x0][0x23c], -R2 ;  /* 0x00008f0050047a23 */ /* 0x002fc80000010802 */
[----:B------:R1:W1:Y:S01]  /*6a40*/  MUFU.EX2 R63, R4 ;  /* 0x00000004003f7308 */ /* 0x0002620000000800 */
[----:B----4-:R-:W-:Y:S01]  /*6a50*/  F2FP.BF16.PACK_AB R12, R65, R66 ;  /* 0x00000042410c723e */ /* 0x010fe200000010ff */
[----:B-1----:R-:W-:Y:S01]  /*6a60*/  FFMA.FTZ R4, R119, c[0x0][0x23c], -R0 ;  /* 0x00008f0077047a23 */ /* 0x002fe20000010800 */
[----:B------:R-:W-:-:S05]  /*6a70*/  F2FP.BF16.PACK_AB R14, R63, R64 ;  /* 0x000000403f0e723e */ /* 0x000fca00000010ff */
        /* <DEDUP_REMOVED lines=11> */
[C---:B--2---:R-:W-:Y:S08]  /*6b30*/  HMMA.16816.F32.BF16 R136, R12.reuse, R20, R136 ;  /* 0x000000140c88723c */ /* 0x044ff00000041888 */
[----:B------:R-:W-:Y:S01]  /*6b40*/  HMMA.16816.F32.BF16 R144, R12, R22, R144 ;  /* 0x000000160c90723c */ /* 0x000fe20000041890 */
[----:B-1----:R-:W-:-:S04]  /*6b50*/  FFMA.FTZ R4, R117, c[0x0][0x23c], -R2 ;  /* 0x00008f0075047a23 */ /* 0x002fc80000010802 */
[----:B------:R1:W2:Y:S03]  /*6b60*/  MUFU.EX2 R57, R4 ;  /* 0x0000000400397308 */ /* 0x0002a60000000800 */
        /* <DEDUP_REMOVED lines=8> */
[----:B------:R-:W-:Y:S02]  /*6bf0*/  F2FP.BF16.PACK_AB R15, R70, R78 ;  /* 0x0000004e460f723e */ /* 0x000fe400000010ff */
[----:B--2---:R-:W-:-:S03]  /*6c00*/  F2FP.BF16.PACK_AB R160, R57, R58 ;  /* 0x0000003a39a0723e */ /* 0x004fc600000010ff */
[----:B------:R2:W4:Y:S02]  /*6c10*/  MUFU.EX2 R39, R2 ;  /* 0x0000000200277308 */ /* 0x0005240000000800 */
[----:B------:R-:W-:Y:S01]  /*6c20*/  HMMA.16816.F32.BF16 R140, R12, R20, R52 ;  /* 0x000000140c8c723c */ /* 0x000fe20000041834 */
[----:B-1----:R-:W-:-:S06]  /*6c30*/  FFMA.FTZ R4, R161, c[0x0][0x23c], -R0 ;  /* 0x00008f00a1047a23 */ /* 0x002fcc0000010800 */
[----:B------:R-:W-:Y:S01]  /*6c40*/  FADD.FTZ R20, R180, R178 ;  /* 0x000000b2b4147221 */ /* 0x000fe20000010000 */
[----:B------:R-:W-:Y:S01]  /*6c50*/  HMMA.16816.F32.BF16 R48, R12, R16, R48 ;  /* 0x000000100c30723c */ /* 0x000fe20000041830 */
[----:B------:R1:W-:Y:S01]  /*6c60*/  MUFU.EX2 R25, R4 ;  /* 0x0000000400197308 */ /* 0x0003e20000000800 */
[----:B--2---:R-:W-:Y:S01]  /*6c70*/  FFMA.FTZ R2, R163, c[0x0][0x23c], -R0 ;  /* 0x00008f00a3027a23 */ /* 0x004fe20000010800 */
[----:B----4-:R-:W-:-:S05]  /*6c80*/  F2FP.BF16.PACK_AB R162, R39, R56 ;  /* 0x0000003827a2723e */ /* 0x010fca00000010ff */
[C---:B------:R-:W-:Y:S01]  /*6c90*/  HMMA.16816.F32.BF16 R44, R12.reuse, R22, R44 ;  /* 0x000000160c2c723c */ /* 0x040fe2000004182c */
[----:B------:R2:W-:Y:S07]  /*6ca0*/  MUFU.EX2 R27, R2 ;  /* 0x00000002001b7308 */ /* 0x0005ee0000000800 */
[----:B------:R-:W-:Y:S01]  /*6cb0*/  HMMA.16816.F32.BF16 R28, R12, R18, R28 ;  /* 0x000000120c1c723c */ /* 0x000fe2000004181c */
[----:B-1----:R-:W-:Y:S01]  /*6cc0*/  FADD.FTZ R4, R216, R215 ;  /* 0x000000d7d8047221 */ /* 0x002fe20000010000 */
[----:B------:R1:W-:Y:S01]  /*6cd0*/  MUFU.EX2 R16, R5 ;  /* 0x0000000500107308 */ /* 0x0003e20000000800 */
[----:B--2---:R-:W-:-:S07]  /*6ce0*/  FFMA.FTZ R2, R165, c[0x0][0x23c], -R0 ;  /* 0x00008f00a5027a23 */ /* 0x004fce0000010800 */
[----:B------:R2:W-:Y:S01]  /*6cf0*/  MUFU.EX2 R13, R6 ;  /* 0x00000006000d7308 */ /* 0x0005e20000000800 */
[----:B------:R-:W-:-:S07]  /*6d00*/  FFMA.FTZ R0, R155, c[0x0][0x23c], -R0 ;  /* 0x00008f009b007a23 */ /* 0x000fce0000010800 */
[----:B------:R4:W3:Y:S01]  /*6d10*/  MUFU.EX2 R26, R2 ;  /* 0x00000002001a7308 */ /* 0x0008e20000000800 */
[----:B-1----:R-:W-:Y:S02]  /*6d20*/  FADD.FTZ R5, R217, R4 ;  /* 0x00000004d9057221 */ /* 0x002fe40000010000 */
[----:B------:R-:W-:Y:S02]  /*6d30*/  FADD.FTZ R4, R179, R20 ;  /* 0x00000014b3047221 */ /* 0x000fe40000010000 */
[----:B------:R-:W-:Y:S02]  /*6d40*/  FADD.FTZ R5, R218, R5 ;  /* 0x00000005da057221 */ /* 0x000fe40000010000 */
[----:B------:R-:W-:Y:S01]  /*6d50*/  FADD.FTZ R4, R182, R4 ;  /* 0x00000004b6047221 */ /* 0x000fe20000010000 */
[----:B------:R-:W1:Y:S01]  /*6d60*/  MUFU.EX2 R21, R0 ;  /* 0x0000000000157308 */ /* 0x000e620000000800 */
[----:B--2---:R-:W-:Y:S02]  /*6d70*/  FADD.FTZ R6, R219, R5 ;  /* 0x00000005db067221 */ /* 0x004fe40000010000 */
[----:B------:R-:W-:-:S02]  /*6d80*/  FADD.FTZ R5, R181, R4 ;  /* 0x00000004b5057221 */ /* 0x000fc40000010000 */
[----:B------:R-:W-:Y:S02]  /*6d90*/  FADD.FTZ R4, R220, R6 ;  /* 0x00000006dc047221 */ /* 0x000fe40000010000 */
[----:B------:R-:W-:Y:S01]  /*6da0*/  FADD.FTZ R5, R183, R5 ;  /* 0x00000005b7057221 */ /* 0x000fe20000010000 */
[----:B------:R-:W2:Y:S01]  /*6db0*/  MUFU.EX2 R14, R11 ;  /* 0x0000000b000e7308 */ /* 0x000ea20000000800 */
[----:B----4-:R-:W-:Y:S01]  /*6dc0*/  FADD.FTZ R2, R169, R167 ;  /* 0x000000a7a9027221 */ /* 0x010fe20000010000 */
[----:B---3--:R-:W-:Y:S01]  /*6dd0*/  F2FP.BF16.PACK_AB R161, R26, R27 ;  /* 0x0000001b1aa1723e */ /* 0x008fe200000010ff */
[----:B------:R-:W-:Y:S01]  /*6de0*/  FADD.FTZ R4, R222, R4 ;  /* 0x00000004de047221 */ /* 0x000fe20000010000 */
[----:B------:R-:W-:Y:S01]  /*6df0*/  F2FP.BF16.PACK_AB R167, R13, R24 ;  /* 0x000000180da7723e */ /* 0x000fe200000010ff */
[----:B------:R-:W-:Y:S02]  /*6e00*/  FADD.FTZ R2, R168, R2 ;  /* 0x00000002a8027221 */ /* 0x000fe40000010000 */
[----:B------:R-:W-:Y:S01]  /*6e10*/  FADD.FTZ R5, R205, R5 ;  /* 0x00000005cd057221 */ /* 0x000fe20000010000 */
[----:B-1----:R-:W-:Y:S01]  /*6e20*/  F2FP.BF16.PACK_AB R163, R21, R25 ;  /* 0x0000001915a3723e */ /* 0x002fe200000010ff */
[----:B------:R-:W-:Y:S01]  /*6e30*/  FADD.FTZ R0, R166, R105 ;  /* 0x00000069a6007221 */ /* 0x000fe20000010000 */
[----:B------:R-:W-:Y:S01]  /*6e40*/  F2FP.BF16.PACK_AB R166, R240, R244 ;  /* 0x000000f4f0a6723e */ /* 0x000fe200000010ff */
[----:B------:R-:W-:-:S02]  /*6e50*/  FADD.FTZ R2, R171, R2 ;  /* 0x00000002ab027221 */ /* 0x000fc40000010000 */
[----:B------:R-:W-:Y:S02]  /*6e60*/  FADD.FTZ R0, R108, R0 ;  /* 0x000000006c007221 */ /* 0x000fe40000010000 */
[----:B------:R-:W-:Y:S01]  /*6e70*/  FADD.FTZ R2, R170, R2 ;  /* 0x00000002aa027221 */ /* 0x000fe20000010000 */
[----:B--2---:R-:W-:Y:S01]  /*6e80*/  F2FP.BF16.PACK_AB R165, R14, R16 ;  /* 0x000000100ea5723e */ /* 0x004fe200000010ff */
        /* <DEDUP_REMOVED lines=16> */
[----:B-----5:R-:W-:Y:S01]  /*6f90*/  HMMA.16816.F32.BF16 R156, R160, R32, R156 ;  /* 0x00000020a09c723c */ /* 0x020fe2000004189c */
        /* <DEDUP_REMOVED lines=98> */
[----:B------:R-:W-:-:S03]  /*75c0*/  MOV R0, R120 ;  /* 0x0000007800007202 */ /* 0x000fc60000000f00 */
[----:B------:R1:W-:Y:S04]  /*75d0*/  STL [R1], R252 ;  /* 0x000000fc01007387 */ /* 0x0003e80000100800 */
[----:B------:R1:W-:Y:S04]  /*75e0*/  STL [R1+0x8], R4 ;  /* 0x0000080401007387 */ /* 0x0003e80000100800 */
[----:B------:R1:W-:Y:S01]  /*75f0*/  STL [R1+0xc], R2 ;  /* 0x00000c0201007387 */ /* 0x0003e20000100800 */
[----:B------:R-:W-:Y:S05]  /*7600*/  @!P0 BRA `(.L_x_439) ;  /* 0x0000614000008947 */ /* 0x000fea0003800000 */
[----:B------:R-:W2:Y:S01]  /*7610*/  LDL.64 R132, [R1+0x18] ;  /* 0x0000180001847983 */ /* 0x000ea20000100a00 */
[----:B------:R-:W-:Y:S01]  /*7620*/  IMAD.MOV.U32 R127, RZ, RZ, 0x7 ;  /* 0x00000007ff7f7424 */ /* 0x000fe200078e00ff */
[----:B-1----:R-:W-:Y:S01]  /*7630*/  IADD3 R4, R224, -0x2, RZ ;  /* 0xfffffffee0047810 */ /* 0x002fe20007ffe0ff */
[----:B------:R-:W-:-:S04]  /*7640*/  DEPBAR.LE SB0, 0x0 ;  /* 0x000080000000791a */ /* 0x000fc80000000000 */
[----:B------:R-:W-:Y:S02]  /*7650*/  SHF.L.U64.HI R127, R248, R127, c[0x0][0x1a4] ;  /* 0x00006900f87f7619 */ /* 0x000fe4000001027f */
[----:B------:R-:W-:Y:S02]  /*7660*/  SHF.R.S32.HI R0, RZ, 0x1f, R4 ;  /* 0x0000001fff007819 */ /* 0x000fe40000011404 */
[----:B------:R-:W-:Y:S01]  /*7670*/  IADD3 R225, R224, -0x2, RZ ;  /* 0xfffffffee0e17810 */ /* 0x000fe20007ffe0ff */
[----:B------:R-:W-:Y:S02]  /*7680*/  IMAD R6, R127, R4, RZ ;  /* 0x000000047f067224 */ /* 0x000fe400078e02ff */
[----:B------:R-:W-:Y:S01]  /*7690*/  IMAD.SHL.U32 R127, R248, 0x20, RZ ;  /* 0x00000020f87f7824 */ /* 0x000fe200078e00ff */
[----:B------:R-:W-:Y:S01]  /*76a0*/  BAR.SYNC.DEFER_BLOCKING 0x0 ;  /* 0x0000000000007b1d */ /* 0x000fe20000010000 */
[----:B--2---:R-:W-:Y:S01]  /*76b0*/  ISETP.GE.AND P0, PT, R132, c[0x0][0x220], PT ;  /* 0x0000880084007a0c */ /* 0x004fe20003f06270 */
[----:B------:R-:W-:-:S04]  /*76c0*/  IMAD.SHL.U32 R132, R248, 0x80, RZ ;  /* 0x00000080f8847824 */ /* 0x000fc800078e00ff */
[----:B------:R-:W-:-:S04]  /*76d0*/  IMAD.WIDE.U32 R4, R4, R132, R250 ;  /* 0x0000008404047225 */ /* 0x000fc800078e00fa */
[----:B------:R-:W-:-:S04]  /*76e0*/  IMAD R6, R0, R132, R6 ;  /* 0x0000008400067224 */ /* 0x000fc800078e0206 */
[-C--:B------:R-:W-:Y:S01]  /*76f0*/  @!P0 IADD3 R0, P4, R127, R4.reuse, RZ ;  /* 0x000000047f008210 */ /* 0x080fe20007f9e0ff */
[----:B------:R-:W-:Y:S01]  /*7700*/  IMAD.IADD R5, R5, 0x1, R6 ;  /* 0x0000000105057824 */ /* 0x000fe200078e0206 */
[----:B------:R-:W-:Y:S01]  /*7710*/  @!P0 LEA R2, P2, R248, R4, 0x6 ;  /* 0x00000004f8028211 */ /* 0x000fe200078430ff */
[----:B------:R-:W-:Y:S01]  /*7720*/  @!P0 IMAD.MOV.U32 R11, RZ, RZ, c[0x0][0x1a4] ;  /* 0x00006900ff0b8624 */ /* 0x000fe200078e00ff */
[----:B------:R-:W-:Y:S01]  /*7730*/  @!P0 LEA R18, P5, R4, c[0x0][0x170], 0x1 ;  /* 0x00005c0004128a11 */ /* 0x000fe200078a08ff */
[----:B------:R-:W-:Y:S01]  /*7740*/  @!P0 IMAD.X R6, R249, 0x1, R5, P4 ;  /* 0x00000001f9068824 */ /* 0x000fe200020e0605 */
[----:B------:R-:W-:Y:S01]  /*7750*/  @!P0 LEA R16, P3, R0, c[0x0][0x170], 0x1 ;  /* 0x00005c0000108a11 */ /* 0x000fe200078608ff */
[----:B------:R-:W-:Y:S01]  /*7760*/  @!P0 IMAD.MOV.U32 R12, RZ, RZ, c[0x0][0x1a4] ;  /* 0x00006900ff0c8624 */ /* 0x000fe200078e00ff */
[----:B------:R-:W-:Y:S01]  /*7770*/  @!P0 LEA.HI.X R11, R248, R5, R11, 0x6, P2 ;  /* 0x00000005f80b8211 */ /* 0x000fe200010f340b */
[----:B------:R-:W-:Y:S01]  /*7780*/  @P0 STS [R197+0x4000], RZ ;  /* 0x004000ffc5000388 */ /* 0x000fe20000000800 */
[--C-:B------:R-:W-:Y:S01]  /*7790*/  @!P0 LEA.HI.X R19, R4, c[0x0][0x174], R5.reuse, 0x1, P5 ;  /* 0x00005d0004138a11 */ /* 0x100fe200028f0c05 */
[----:B------:R-:W-:Y:S01]  /*77a0*/  @!P0 IMAD.WIDE.U32 R4, R248, 0x60, R4 ;  /* 0x00000060f8048825 */ /* 0x000fe200078e0004 */
[----:B------:R-:W-:Y:S01]  /*77b0*/  @!P0 LEA.HI.X R17, R0, c[0x0][0x174], R6, 0x1, P3 ;  /* 0x00005d0000118a11 */ /* 0x000fe200018f0c06 */
[----:B------:R-:W-:Y:S01]  /*77c0*/  @P0 STS [R197+0x4004], RZ ;  /* 0x004004ffc5000388 */ /* 0x000fe20000000800 */
[----:B------:R-:W-:Y:S01]  /*77d0*/  @!P0 LEA R14, P1, R2, c[0x0][0x170], 0x1 ;  /* 0x00005c00020e8a11 */ /* 0x000fe200078208ff */
[----:B------:R-:W-:-:S02]  /*77e0*/  @!P0 IMAD R0, R12, 0x60, RZ ;  /* 0x000000600c008824 */ /* 0x000fc400078e02ff */
[----:B------:R-:W-:Y:S01]  /*77f0*/  @P0 STS.64 [R197+0x4008], RZ ;  /* 0x004008ffc5000388 */ /* 0x000fe20000000a00 */
[----:B------:R-:W-:Y:S01]  /*7800*/  @!P0 LEA.HI.X R15, R2, c[0x0][0x174], R11, 0x1, P1 ;  /* 0x00005d00020f8a11 */ /* 0x000fe200008f0c0b */
[----:B------:R-:W-:Y:S01]  /*7810*/  @!P0 IMAD.IADD R0, R0, 0x1, R5 ;  /* 0x0000000100008824 */ /* 0x000fe200078e0205 */
[C---:B------:R-:W-:Y:S01]  /*7820*/  @!P0 LEA R12, P1, R4.reuse, c[0x0][0x170], 0x1 ;  /* 0x00005c00040c8a11 */ /* 0x040fe200078208ff */
        /* <DEDUP_REMOVED lines=21> */
[----:B------:R-:W3:Y:S04]  /*7980*/  LDSM.16.M88.4 R40, [R184+0x2000] ;  /* 0x00200000b828783b */ /* 0x000ee80000000200 */
[----:B------:R-:W4:Y:S04]  /*7990*/  LDSM.16.M88.4 R20, [R187+0x1000] ;  /* 0x00100000bb14783b */ /* 0x000f280000000200 */
[----:B-1----:R-:W-:Y:S04]  /*79a0*/  LDSM.16.M88.4 R16, [R188] ;  /* 0x00000000bc10783b */ /* 0x002fe80000000200 */
[----:B------:R-:W-:Y:S04]  /*79b0*/  LDSM.16.M88.4 R64, [R189] ;  /* 0x00000000bd40783b */ /* 0x000fe80000000200 */
[----:B------:R-:W1:Y:S04]  /*79c0*/  LDSM.16.M88.4 R76, [R184+0x2400] ;  /* 0x00240000b84c783b */ /* 0x000e680000000200 */
[----:B--2---:R-:W2:Y:S04]  /*79d0*/  LDSM.16.M88.4 R12, [R188+0x1000] ;  /* 0x00100000bc0c783b */ /* 0x004ea80000000200 */
[----:B------:R-:W5:Y:S04]  /*79e0*/  LDSM.16.M88.4 R72, [R196] ;  /* 0x00000000c448783b */ /* 0x000f680000000200 */
[----:B------:R-:W2:Y:S04]  /*79f0*/  LDSM.16.M88.4 R108, [R184+0x2800] ;  /* 0x00280000b86c783b */ /* 0x000ea80000000200 */
[----:B------:R-:W-:Y:S04]  /*7a00*/  LDSM.16.M88.4 R100, [R195] ;  /* 0x00000000c364783b */ /* 0x000fe80000000200 */
[----:B------:R-:W-:Y:S01]  /*7a10*/  LDSM.16.M88.4 R84, [R184+0x2c00] ;  /* 0x002c0000b854783b */ /* 0x000fe20000000200 */
[-C--:B---3--:R-:W-:Y:S03]  /*7a20*/  HMMA.16816.F32.BF16 R28, R24, R40.reuse, RZ ;  /* 0x00000028181c723c */ /* 0x088fe600000418ff */
[----:B------:R-:W-:Y:S04]  /*7a30*/  LDSM.16.M88.4 R92, [R194] ;  /* 0x00000000c25c783b */ /* 0x000fe80000000200 */
[----:B------:R-:W-:Y:S01]  /*7a40*/  LDSM.16.M88.4 R68, [R193] ;  /* 0x00000000c144783b */ /* 0x000fe20000000200 */
[C---:B----4-:R-:W-:Y:S03]  /*7a50*/  HMMA.16816.F32.BF16 R32, R20.reuse, R40, RZ ;  /* 0x000000281420723c */ /* 0x050fe600000418ff */
[----:B------:R-:W3:Y:S04]  /*7a60*/  LDSM.16.M88.4 R104, [R184+0x3800] ;  /* 0x00380000b868783b */ /* 0x000ee80000000200 */
[----:B------:R-:W-:Y:S01]  /*7a70*/  LDSM.16.M88.4 R88, [R184+0x3c00] ;  /* 0x003c0000b858783b */ /* 0x000fe20000000200 */
[----:B-1----:R-:W-:Y:S03]  /*7a80*/  HMMA.16816.F32.BF16 R44, R20, R76, RZ ;  /* 0x0000004c142c723c */ /* 0x002fe600000418ff */
[----:B------:R-:W-:Y:S04]  /*7a90*/  LDSM.16.M88.4 R96, [R191] ;  /* 0x00000000bf60783b */ /* 0x000fe80000000200 */
[----:B------:R-:W1:Y:S01]  /*7aa0*/  S2R R2, SR_TID.X ;  /* 0x0000000000027919 */ /* 0x000e620000002100 */
[-C--:B------:R-:W-:Y:S03]  /*7ab0*/  HMMA.16816.F32.BF16 R28, R16, R64.reuse, R28 ;  /* 0x00000040101c723c */ /* 0x080fe6000004181c */
[----:B------:R-:W0:Y:S05]  /*7ac0*/  LDGDEPBAR ;  /* 0x00000000000079af */ /* 0x000e2a0000000000 */
[----:B--2---:R-:W-:Y:S08]  /*7ad0*/  HMMA.16816.F32.BF16 R52, R12, R64, R32 ;  /* 0x000000400c34723c */ /* 0x004ff00000041820 */
[----:B------:R-:W-:Y:S01]  /*7ae0*/  HMMA.16816.F32.BF16 R32, R24, R76, RZ ;  /* 0x0000004c1820723c */ /* 0x000fe200000418ff */
[----:B-1----:R-:W-:-:S07]  /*7af0*/  IMAD.SHL.U32 R2, R2, 0x2, RZ ;  /* 0x0000000202027824 */ /* 0x002fce00078e00ff */
[----:B------:R-:W-:Y:S01]  /*7b00*/  FMUL.FTZ R28, R28, c[0x0][0x2ec] ;  /* 0x0000bb001c1c7a20 */ /* 0x000fe20000410000 */
[----:B-----5:R-:W-:Y:S01]  /*7b10*/  HMMA.16816.F32.BF16 R48, R12, R72, R44 ;  /* 0x000000480c30723c */ /* 0x020fe2000004182c */
[----:B------:R-:W-:Y:S01]  /*7b20*/  FMUL.FTZ R29, R29, c[0x0][0x2ec] ;  /* 0x0000bb001d1d7a20 */ /* 0x000fe20000410000 */
[----:B------:R-:W-:Y:S01]  /*7b30*/  LOP3.LUT R2, R2, 0x6, RZ, 0xc0, !PT ;  /* 0x0000000602027812 */ /* 0x000fe200078ec0ff */
[----:B------:R-:W-:Y:S01]  /*7b40*/  FMUL.FTZ R30, R30, c[0x0][0x2ec] ;  /* 0x0000bb001e1e7a20 */ /* 0x000fe20000410000 */
[----:B------:R-:W1:Y:S01]  /*7b50*/  MUFU.TANH R206, R28 ;  /* 0x0000001c00ce7308 */ /* 0x000e620000002400 */
[----:B------:R-:W-:Y:S02]  /*7b60*/  FMUL.FTZ R31, R31, c[0x0][0x2ec] ;  /* 0x0000bb001f1f7a20 */ /* 0x000fe40000410000 */
[----:B------:R-:W-:Y:S01]  /*7b70*/  FMUL.FTZ R52, R52, c[0x0][0x2ec] ;  /* 0x0000bb0034347a20 */ /* 0x000fe20000410000 */
[----:B------:R-:W-:Y:S01]  /*7b80*/  HMMA.16816.F32.BF16 R44, R20, R108, RZ ;  /* 0x0000006c142c723c */ /* 0x000fe200000418ff */
[----:B------:R-:W-:-:S02]  /*7b90*/  FMUL.FTZ R53, R53, c[0x0][0x2ec] ;  /* 0x0000bb0035357a20 */ /* 0x000fc40000410000 */
[----:B------:R-:W-:Y:S01]  /*7ba0*/  FMUL.FTZ R54, R54, c[0x0][0x2ec] ;  /* 0x0000bb0036367a20 */ /* 0x000fe20000410000 */
[----:B------:R-:W-:Y:S01]  /*7bb0*/  MUFU.TANH R205, R29 ;  /* 0x0000001d00cd7308 */ /* 0x000fe20000002400 */
[----:B------:R-:W-:-:S03]  /*7bc0*/  FMUL.FTZ R55, R55, c[0x0][0x2ec] ;  /* 0x0000bb0037377a20 */ /* 0x000fc60000410000 */
[----:B---3--:R-:W-:Y:S04]  /*7bd0*/  HMMA.16816.F32.BF16 R80, R20, R104, RZ ;  /* 0x000000681450723c */ /* 0x008fe800000418ff */
[----:B------:R-:W-:Y:S04]  /*7be0*/  MUFU.TANH R222, R30 ;  /* 0x0000001e00de7308 */ /* 0x000fe80000002400 */
[----:B------:R-:W-:Y:S02]  /*7bf0*/  FMUL.FTZ R48, R48, c[0x0][0x2ec] ;  /* 0x0000bb0030307a20 */ /* 0x000fe40000410000 */
[----:B------:R-:W-:-:S02]  /*7c00*/  FMUL.FTZ R49, R49, c[0x0][0x2ec] ;  /* 0x0000bb0031317a20 */ /* 0x000fc40000410000 */
[----:B------:R2:W-:Y:S01]  /*7c10*/  MUFU.TANH R221, R31 ;  /* 0x0000001f00dd7308 */ /* 0x0005e20000002400 */
[----:B------:R-:W-:Y:S02]  /*7c20*/  FMUL.FTZ R50, R50, c[0x0][0x2ec] ;  /* 0x0000bb0032327a20 */ /* 0x000fe40000410000 */
[----:B------:R-:W-:-:S05]  /*7c30*/  FMUL.FTZ R51, R51, c[0x0][0x2ec] ;  /* 0x0000bb0033337a20 */ /* 0x000fca0000410000 */
[----:B------:R-:W-:Y:S01]  /*7c40*/  MUFU.TANH R244, R48 ;  /* 0x0000003000f47308 */ /* 0x000fe20000002400 */
[----:B--2---:R-:W-:Y:S07]  /*7c50*/  HMMA.16816.F32.BF16 R28, R16, R72, R32 ;  /* 0x00000048101c723c */ /* 0x004fee0000041820 */
[----:B------:R-:W-:Y:S01]  /*7c60*/  MUFU.TANH R245, R49 ;  /* 0x0000003100f57308 */ /* 0x000fe20000002400 */
[----:B------:R-:W-:Y:S07]  /*7c70*/  HMMA.16816.F32.BF16 R32, R24, R108, RZ ;  /* 0x0000006c1820723c */ /* 0x000fee00000418ff */
[----:B------:R-:W-:Y:S08]  /*7c80*/  MUFU.TANH R243, R50 ;  /* 0x0000003200f37308 */ /* 0x000ff00000002400 */
[----:B------:R2:W-:Y:S01]  /*7c90*/  MUFU.TANH R240, R51 ;  /* 0x0000003300f07308 */ /* 0x0005e20000002400 */
[----:B------:R-:W-:-:S07]  /*7ca0*/  FMUL.FTZ R28, R28, c[0x0][0x2ec] ;  /* 0x0000bb001c1c7a20 */ /* 0x000fce0000410000 */
[----:B------:R-:W-:Y:S01]  /*7cb0*/  MUFU.TANH R248, R52 ;  /* 0x0000003400f87308 */ /* 0x000fe20000002400 */
[----:B------:R-:W-:Y:S02]  /*7cc0*/  FMUL.FTZ R29, R29, c[0x0][0x2ec] ;  /* 0x0000bb001d1d7a20 */ /* 0x000fe40000410000 */
[----:B------:R-:W-:Y:S02]  /*7cd0*/  FMUL.FTZ R30, R30, c[0x0][0x2ec] ;  /* 0x0000bb001e1e7a20 */ /* 0x000fe40000410000 */
[----:B------:R-:W-:-:S03]  /*7ce0*/  FMUL.FTZ R31, R31, c[0x0][0x2ec] ;  /* 0x0000bb001f1f7a20 */ /* 0x000fc60000410000 */
[----:B------:R-:W-:Y:S01]  /*7cf0*/  MUFU.TANH R202, R28 ;  /* 0x0000001c00ca7308 */ /* 0x000fe20000002400 */
[----:B--2---:R-:W-:Y:S07]  /*7d00*/  HMMA.16816.F32.BF16 R48, R24, R84, RZ ;  /* 0x000000541830723c */ /* 0x004fee00000418ff */
[----:B------:R-:W-:Y:S08]  /*7d10*/  MUFU.TANH R201, R29 ;  /* 0x0000001d00c97308 */ /* 0x000ff00000002400 */
[----:B------:R-:W-:Y:S08]  /*7d20*/  MUFU.TANH R216, R30 ;  /* 0x0000001e00d87308 */ /* 0x000ff00000002400 */
[----:B------:R2:W-:Y:S01]  /*7d30*/  MUFU.TANH R215, R31 ;  /* 0x0000001f00d77308 */ /* 0x0005e20000002400 */
[C---:B------:R-:W-:Y:S07]  /*7d40*/  HMMA.16816.F32.BF16 R48, R16.reuse, R92, R48 ;  /* 0x0000005c1030723c */ /* 0x040fee0000041830 */
[----:B------:R-:W-:Y:S01]  /*7d50*/  MUFU.TANH R249, R53 ;  /* 0x0000003500f97308 */ /* 0x000fe20000002400 */
[----:B--2---:R-:W-:Y:S01]  /*7d60*/  HMMA.16816.F32.BF16 R28, R16, R100, R32 ;  /* 0x00000064101c723c */ /* 0x004fe20000041820 */
[----:B------:R-:W2:Y:S06]  /*7d70*/  LDSM.16.M88.4 R32, [R184+0x3000] ;  /* 0x00300000b820783b */ /* 0x000eac0000000200 */
[----:B------:R-:W-:Y:S09]  /*7d80*/  MUFU.TANH R247, R54 ;  /* 0x0000003600f77308 */ /* 0x000ff20000002400 */
[----:B------:R-:W-:Y:S01]  /*7d90*/  FMUL.FTZ R48, R48, c[0x0][0x2ec] ;  /* 0x0000bb0030307a20 */ /* 0x000fe20000410000 */
[----:B------:R3:W-:Y:S01]  /*7da0*/  MUFU.TANH R246, R55 ;  /* 0x0000003700f67308 */ /* 0x0007e20000002400 */
[----:B------:R-:W-:-:S02]  /*7db0*/  FMUL.FTZ R49, R49, c[0x0][0x2ec] ;  /* 0x0000bb0031317a20 */ /* 0x000fc40000410000 */
[----:B------:R-:W-:Y:S02]  /*7dc0*/  FMUL.FTZ R50, R50, c[0x0][0x2ec] ;  /* 0x0000bb0032327a20 */ /* 0x000fe40000410000 */
[----:B------:R-:W-:-:S03]  /*7dd0*/  FMUL.FTZ R51, R51, c[0x0][0x2ec] ;  /* 0x0000bb0033337a20 */ /* 0x000fc60000410000 */
[----:B------:R-:W-:Y:S01]  /*7de0*/  MUFU.TANH R180, R48 ;  /* 0x0000003000b47308 */ /* 0x000fe20000002400 */
[----:B------:R-:W-:Y:S01]  /*7df0*/  FMUL.FTZ R28, R28, c[0x0][0x2ec] ;  /* 0x0000bb001c1c7a20 */ /* 0x000fe20000410000 */
[----:B---3--:R-:W-:Y:S01]  /*7e00*/  HMMA.16816.F32.BF16 R52, R12, R100, R44 ;  /* 0x000000640c34723c */ /* 0x008fe2000004182c */
[----:B------:R-:W-:-:S05]  /*7e10*/  FMUL.FTZ R29, R29, c[0x0][0x2ec] ;  /* 0x0000bb001d1d7a20 */ /* 0x000fca0000410000 */
[----:B------:R-:W-:Y:S01]  /*7e20*/  MUFU.TANH R198, R28 ;  /* 0x0000001c00c67308 */ /* 0x000fe20000002400 */
[----:B------:R-:W-:Y:S02]  /*7e30*/  FMUL.FTZ R30, R30, c[0x0][0x2ec] ;  /* 0x0000bb001e1e7a20 */ /* 0x000fe40000410000 */
[----:B------:R-:W-:Y:S01]  /*7e40*/  FMUL.FTZ R31, R31, c[0x0][0x2ec] ;  /* 0x0000bb001f1f7a20 */ /* 0x000fe20000410000 */
[----:B------:R-:W-:Y:S04]  /*7e50*/  HMMA.16816.F32.BF16 R44, R20, R84, RZ ;  /* 0x00000054142c723c */ /* 0x000fe800000418ff */
[----:B------:R-:W-:Y:S08]  /*7e60*/  MUFU.TANH R183, R29 ;  /* 0x0000001d00b77308 */ /* 0x000ff00000002400 */
[----:B------:R-:W-:Y:S02]  /*7e70*/  MUFU.TANH R210, R30 ;  /* 0x0000001e00d27308 */ /* 0x000fe40000002400 */
[----:B------:R-:W-:-:S06]  /*7e80*/  FMUL.FTZ R52, R52, c[0x0][0x2ec] ;  /* 0x0000bb0034347a20 */ /* 0x000fcc0000410000 */
[----:B------:R2:W-:Y:S01]  /*7e90*/  MUFU.TANH R208, R31 ;  /* 0x0000001f00d07308 */ /* 0x0005e20000002400 */
[----:B------:R-:W-:Y:S02]  /*7ea0*/  FMUL.FTZ R53, R53, c[0x0][0x2ec] ;  /* 0x0000bb0035357a20 */ /* 0x000fe40000410000 */
[----:B------:R-:W-:Y:S02]  /*7eb0*/  FMUL.FTZ R54, R54, c[0x0][0x2ec] ;  /* 0x0000bb0036367a20 */ /* 0x000fe40000410000 */
[----:B------:R-:W-:Y:S01]  /*7ec0*/  FMUL.FTZ R55, R55, c[0x0][0x2ec] ;  /* 0x0000bb0037377a20 */ /* 0x000fe20000410000 */
[----:B------:R-:W-:Y:S01]  /*7ed0*/  HMMA.16816.F32.BF16 R56, R12, R92, R44 ;  /* 0x0000005c0c38723c */ /* 0x000fe2000004182c */
[----:B------:R-:W3:Y:S01]  /*7ee0*/  LDSM.16.M88.4 R44, [R184+0x3400] ;  /* 0x00340000b82c783b */ /* 0x000ee20000000200 */
[----:B------:R-:W-:Y:S06]  /*7ef0*/  MUFU.TANH R241, R52 ;  /* 0x0000003400f17308 */ /* 0x000fec0000002400 */
[----:B--2---:R-:W-:Y:S02]  /*7f00*/  HMMA.16816.F32.BF16 R28, R24, R32, RZ ;  /* 0x00000020181c723c */ /* 0x004fe400000418ff */
[----:B------:R-:W-:Y:S08]  /*7f10*/  MUFU.TANH R242, R53 ;  /* 0x0000003500f27308 */ /* 0x000ff00000002400 */
[----:B------:R-:W-:Y:S06]  /*7f20*/  MUFU.TANH R239, R54 ;  /* 0x0000003600ef7308 */ /* 0x000fec0000002400 */
[----:B------:R-:W-:-:S02]  /*7f30*/  FMUL.FTZ R56, R56, c[0x0][0x2ec] ;  /* 0x0000bb0038387a20 */ /* 0x000fc40000410000 */
[----:B------:R-:W-:Y:S01]  /*7f40*/  FMUL.FTZ R57, R57, c[0x0][0x2ec] ;  /* 0x0000bb0039397a20 */ /* 0x000fe20000410000 */
[----:B------:R2:W-:Y:S01]  /*7f50*/  MUFU.TANH R237, R55 ;  /* 0x0000003700ed7308 */ /* 0x0005e20000002400 */
[----:B------:R-:W-:Y:S02]  /*7f60*/  FMUL.FTZ R58, R58, c[0x0][0x2ec] ;  /* 0x0000bb003a3a7a20 */ /* 0x000fe40000410000 */
[----:B------:R-:W-:-:S05]  /*7f70*/  FMUL.FTZ R59, R59, c[0x0][0x2ec] ;  /* 0x0000bb003b3b7a20 */ /* 0x000fca0000410000 */
[----:B------:R-:W-:Y:S01]  /*7f80*/  MUFU.TANH R179, R49 ;  /* 0x0000003100b37308 */ /* 0x000fe20000002400 */
[----:B--2---:R-:W-:Y:S07]  /*7f90*/  HMMA.16816.F32.BF16 R52, R20, R32, RZ ;  /* 0x000000201434723c */ /* 0x004fee00000418ff */
[----:B------:R-:W-:Y:S08]  /*7fa0*/  MUFU.TANH R204, R50 ;  /* 0x0000003200cc7308 */ /* 0x000ff00000002400 */
[----:B------:R2:W-:Y:S08]  /*7fb0*/  MUFU.TANH R203, R51 ;  /* 0x0000003300cb7308 */ /* 0x0005f00000002400 */
[----:B------:R-:W-:Y:S01]  /*7fc0*/  MUFU.TANH R236, R56 ;  /* 0x0000003800ec7308 */ /* 0x000fe20000002400 */
[-C--:B------:R-:W-:Y:S07]  /*7fd0*/  HMMA.16816.F32.BF16 R60, R12, R68.reuse, R52 ;  /* 0x000000440c3c723c */ /* 0x080fee0000041834 */
[----:B------:R-:W-:Y:S01]  /*7fe0*/  MUFU.TANH R238, R57 ;  /* 0x0000003900ee7308 */ /* 0x000fe20000002400 */
[----:B--2---:R-:W-:Y:S01]  /*7ff0*/  HMMA.16816.F32.BF16 R48, R16, R68, R28 ;  /* 0x000000441030723c */ /* 0x004fe2000004181c */
[----:B------:R-:W2:Y:S06]  /*8000*/  LDSM.16.M88.4 R28, [R192] ;  /* 0x00000000c01c783b */ /* 0x000eac0000000200 */
[----:B------:R-:W-:Y:S01]  /*8010*/  MUFU.TANH R235, R58 ;  /* 0x0000003a00eb7308 */ /* 0x000fe20000002400 */
[----:B---3--:R-:W-:Y:S07]  /*8020*/  HMMA.16816.F32.BF16 R52, R24, R44, RZ ;  /* 0x0000002c1834723c */ /* 0x008fee00000418ff */
[----:B------:R3:W-:Y:S01]  /*8030*/  MUFU.TANH R234, R59 ;  /* 0x0000003b00ea7308 */ /* 0x0007e20000002400 */
[----:B------:R-:W-:-:S02]  /*8040*/  FMUL.FTZ R60, R60, c[0x0][0x2ec] ;  /* 0x0000bb003c3c7a20 */ /* 0x000fc40000410000 */
[----:B------:R-:W-:Y:S02]  /*8050*/  FMUL.FTZ R61, R61, c[0x0][0x2ec] ;  /* 0x0000bb003d3d7a20 */ /* 0x000fe40000410000 */
[----:B------:R-:W-:-:S03]  /*8060*/  FMUL.FTZ R62, R62, c[0x0][0x2ec] ;  /* 0x0000bb003e3e7a20 */ /* 0x000fc60000410000 */
[----:B------:R-:W-:Y:S01]  /*8070*/  MUFU.TANH R232, R60 ;  /* 0x0000003c00e87308 */ /* 0x000fe20000002400 */
[----:B------:R-:W-:Y:S02]  /*8080*/  FMUL.FTZ R63, R63, c[0x0][0x2ec] ;  /* 0x0000bb003f3f7a20 */ /* 0x000fe40000410000 */
[----:B------:R-:W-:Y:S01]  /*8090*/  FMUL.FTZ R48, R48, c[0x0][0x2ec] ;  /* 0x0000bb0030307a20 */ /* 0x000fe20000410000 */
[----:B---3--:R-:W-:Y:S01]  /*80a0*/  HMMA.16816.F32.BF16 R56, R20, R44, RZ ;  /* 0x0000002c1438723c */ /* 0x008fe200000418ff */
[----:B------:R-:W-:Y:S02]  /*80b0*/  FMUL.FTZ R49, R49, c[0x0][0x2ec] ;  /* 0x0000bb0031317a20 */ /* 0x000fe40000410000 */
[----:B------:R-:W-:Y:S01]  /*80c0*/  FMUL.FTZ R50, R50, c[0x0][0x2ec] ;  /* 0x0000bb0032327a20 */ /* 0x000fe20000410000 */
[----:B------:R-:W-:Y:S01]  /*80d0*/  MUFU.TANH R233, R61 ;  /* 0x0000003d00e97308 */ /* 0x000fe20000002400 */
[----:B------:R-:W-:-:S07]  /*80e0*/  FMUL.FTZ R51, R51, c[0x0][0x2ec] ;  /* 0x0000bb0033337a20 */ /* 0x000fce0000410000 */
[----:B------:R-:W-:Y:S08]  /*80f0*/  MUFU.TANH R230, R62 ;  /* 0x0000003e00e67308 */ /* 0x000ff00000002400 */
[----:B------:R3:W-:Y:S04]  /*8100*/  MUFU.TANH R231, R63 ;  /* 0x0000003f00e77308 */ /* 0x0007e80000002400 */
[----:B--2---:R-:W-:Y:S04]  /*8110*/  HMMA.16816.F32.BF16 R112, R12, R28, R56 ;  /* 0x0000001c0c70723c */ /* 0x004fe80000041838 */
[----:B------:R-:W-:Y:S04]  /*8120*/  MUFU.TANH R177, R48 ;  /* 0x0000003000b17308 */ /* 0x000fe80000002400 */
[----:B------:R-:W-:Y:S04]  /*8130*/  HMMA.16816.F32.BF16 R56, R24, R88, RZ ;  /* 0x000000581838723c */ /* 0x000fe800000418ff */
[----:B------:R-:W-:Y:S01]  /*8140*/  MUFU.TANH R176, R49 ;  /* 0x0000003100b07308 */ /* 0x000fe20000002400 */
[----:B---3--:R-:W2:Y:S01]  /*8150*/  LDSM.16.M88.4 R60, [R190] ;  /* 0x00000000be3c783b */ /* 0x008ea20000000200 */
[----:B------:R-:W-:-:S06]  /*8160*/  DEPBAR.LE SB0, 0x0 ;  /* 0x000080000000791a */ /* 0x000fcc0000000000 */
[----:B------:R-:W-:Y:S04]  /*8170*/  MUFU.TANH R200, R50 ;  /* 0x0000003200c87308 */ /* 0x000fe80000002400 */
[----:B------:R-:W-:Y:S02]  /*8180*/  FMUL.FTZ R112, R112, c[0x0][0x2ec] ;  /* 0x0000bb0070707a20 */ /* 0x000fe40000410000 */
[----:B------:R-:W-:Y:S02]  /*8190*/  FMUL.FTZ R113, R113, c[0x0][0x2ec] ;  /* 0x0000bb0071717a20 */ /* 0x000fe40000410000 */
[----:B------:R3:W-:Y:S01]  /*81a0*/  MUFU.TANH R199, R51 ;  /* 0x0000003300c77308 */ /* 0x0007e20000002400 */
[----:B------:R-:W-:Y:S02]  /*81b0*/  FMUL.FTZ R114, R114, c[0x0][0x2ec] ;  /* 0x0000bb0072727a20 */ /* 0x000fe40000410000 */
[----:B------:R-:W-:-:S05]  /*81c0*/  FMUL.FTZ R115, R115, c[0x0][0x2ec] ;  /* 0x0000bb0073737a20 */ /* 0x000fca0000410000 */
[----:B------:R-:W-:Y:S01]  /*81d0*/  MUFU.TANH R228, R112 ;  /* 0x0000007000e47308 */ /* 0x000fe20000002400 */
[----:B---3--:R-:W-:Y:S07]  /*81e0*/  HMMA.16816.F32.BF16 R48, R16, R28, R52 ;  /* 0x0000001c1030723c */ /* 0x008fee0000041834 */
[----:B------:R-:W-:Y:S01]  /*81f0*/  MUFU.TANH R229, R113 ;  /* 0x0000007100e57308 */ /* 0x000fe20000002400 */
[----:B------:R-:W-:Y:S07]  /*8200*/  HMMA.16816.F32.BF16 R52, R24, R104, RZ ;  /* 0x000000681834723c */ /* 0x000fee00000418ff */
[----:B------:R-:W-:Y:S08]  /*8210*/  MUFU.TANH R226, R114 ;  /* 0x0000007200e27308 */ /* 0x000ff00000002400 */
[----:B------:R3:W-:Y:S01]  /*8220*/  MUFU.TANH R227, R115 ;  /* 0x0000007300e37308 */ /* 0x0007e20000002400 */
[----:B------:R-:W-:-:S02]  /*8230*/  FMUL.FTZ R48, R48, c[0x0][0x2ec] ;  /* 0x0000bb0030307a20 */ /* 0x000fc40000410000 */
[----:B------:R-:W-:Y:S02]  /*8240*/  FMUL.FTZ R49, R49, c[0x0][0x2ec] ;  /* 0x0000bb0031317a20 */ /* 0x000fe40000410000 */
[----:B------:R-:W-:-:S03]  /*8250*/  FMUL.FTZ R50, R50, c[0x0][0x2ec] ;  /* 0x0000bb0032327a20 */ /* 0x000fc60000410000 */
[----:B------:R-:W-:Y:S01]  /*8260*/  MUFU.TANH R174, R48 ;  /* 0x0000003000ae7308 */ /* 0x000fe20000002400 */
[----:B------:R-:W-:Y:S01]  /*8270*/  FMUL.FTZ R51, R51, c[0x0][0x2ec] ;  /* 0x0000bb0033337a20 */ /* 0x000fe20000410000 */
[----:B---3--:R-:W-:Y:S06]  /*8280*/  HMMA.16816.F32.BF16 R112, R12, R96, R80 ;  /* 0x000000600c70723c */ /* 0x008fec0000041850 */
[----:B------:R-:W-:Y:S02]  /*8290*/  MUFU.TANH R100, R49 ;  /* 0x0000003100647308 */ /* 0x000fe40000002400 */
[----:B--2---:R-:W-:Y:S06]  /*82a0*/  HMMA.16816.F32.BF16 R80, R16, R60, R56 ;  /* 0x0000003c1050723c */ /* 0x004fec0000041838 */
[----:B------:R-:W-:Y:S02]  /*82b0*/  MUFU.TANH R182, R50 ;  /* 0x0000003200b67308 */ /* 0x000fe40000002400 */
[----:B------:R-:W-:Y:S06]  /*82c0*/  HMMA.16816.F32.BF16 R56, R20, R42, RZ ;  /* 0x0000002a1438723c */ /* 0x000fec00000418ff */
[----:B------:R2:W-:Y:S02]  /*82d0*/  MUFU.TANH R181, R51 ;  /* 0x0000003300b57308 */ /* 0x0005e40000002400 */
[----:B------:R-:W-:-:S02]  /*82e0*/  FMUL.FTZ R112, R112, c[0x0][0x2ec] ;  /* 0x0000bb0070707a20 */ /* 0x000fc40000410000 */
[----:B------:R-:W-:Y:S02]  /*82f0*/  FMUL.FTZ R113, R113, c[0x0][0x2ec] ;  /* 0x0000bb0071717a20 */ /* 0x000fe40000410000 */
[----:B------:R-:W-:Y:S02]  /*8300*/  FMUL.FTZ R114, R114, c[0x0][0x2ec] ;  /* 0x0000bb0072727a20 */ /* 0x000fe40000410000 */
[----:B------:R-:W-:Y:S01]  /*8310*/  MUFU.TANH R213, R112 ;  /* 0x0000007000d57308 */ /* 0x000fe20000002400 */
[----:B------:R-:W-:Y:S02]  /*8320*/  FMUL.FTZ R115, R115, c[0x0][0x2ec] ;  /* 0x0000bb0073737a20 */ /* 0x000fe40000410000 */
[----:B------:R-:W-:Y:S02]  /*8330*/  FMUL.FTZ R0, R81, c[0x0][0x2ec] ;  /* 0x0000bb0051007a20 */ /* 0x000fe40000410000 */
[----:B------:R-:W-:Y:S01]  /*8340*/  FMUL.FTZ R80, R80, c[0x0][0x2ec] ;  /* 0x0000bb0050507a20 */ /* 0x000fe20000410000 */
[----:B--2---:R-:W-:Y:S02]  /*8350*/  HMMA.16816.F32.BF16 R48, R16, R96, R52 ;  /* 0x000000601030723c */ /* 0x004fe40000041834 */
[----:B------:R2:W-:Y:S06]  /*8360*/  MUFU.TANH R101, R0 ;  /* 0x0000000000657308 */ /* 0x0005ec0000002400 */
[----:B------:R-:W-:Y:S02]  /*8370*/  HMMA.16816.F32.BF16 R52, R20, R88, RZ ;  /* 0x000000581434723c */ /* 0x000fe400000418ff */
[----:B------:R-:W-:Y:S06]  /*8380*/  MUFU.TANH R214, R113 ;  /* 0x0000007100d67308 */ /* 0x000fec0000002400 */
[----:B------:R-:W-:Y:S01]  /*8390*/  HMMA.16816.F32.BF16 R120, R12, R66, R56 ;  /* 0x000000420c78723c */ /* 0x000fe20000041838 */
[----:B--2---:R-:W-:Y:S01]  /*83a0*/  FMUL.FTZ R0, R82, c[0x0][0x2ec] ;  /* 0x0000bb0052007a20 */ /* 0x004fe20000410000 */
[----:B------:R-:W-:Y:S06]  /*83b0*/  MUFU.TANH R211, R114 ;  /* 0x0000007200d37308 */ /* 0x000fec0000002400 */
[----:B------:R-:W-:Y:S01]  /*83c0*/  FMUL.FTZ R48, R48, c[0x0][0x2ec] ;  /* 0x0000bb0030307a20 */ /* 0x000fe20000410000 */
[----:B------:R-:W-:Y:S01]  /*83d0*/  HMMA.16816.F32.BF16 R56, R24, R86, RZ ;  /* 0x000000561838723c */ /* 0x000fe200000418ff */
[----:B------:R-:W-:Y:S01]  /*83e0*/  FMUL.FTZ R49, R49, c[0x0][0x2ec] ;  /* 0x0000bb0031317a20 */ /* 0x000fe20000410000 */
[----:B------:R2:W-:Y:S01]  /*83f0*/  MUFU.TANH R219, R0 ;  /* 0x0000000000db7308 */ /* 0x0005e20000002400 */
[----:B------:R-:W-:-:S02]  /*8400*/  FMUL.FTZ R50, R50, c[0x0][0x2ec] ;  /* 0x0000bb0032327a20 */ /* 0x000fc40000410000 */
[----:B------:R-:W-:-:S03]  /*8410*/  FMUL.FTZ R51, R51, c[0x0][0x2ec] ;  /* 0x0000bb0033337a20 */ /* 0x000fc60000410000 */
[----:B------:R-:W-:Y:S02]  /*8420*/  HMMA.16816.F32.BF16 R116, R12, R60, R52 ;  /* 0x0000003c0c74723c */ /* 0x000fe40000041834 */
[----:B------:R-:W-:Y:S06]  /*8430*/  MUFU.TANH R92, R48 ;  /* 0x00000030005c7308 */ /* 0x000fec0000002400 */
[----:B------:R-:W-:Y:S02]  /*8440*/  HMMA.16816.F32.BF16 R52, R24, R42, RZ ;  /* 0x0000002a1834723c */ /* 0x000fe400000418ff */
[----:B------:R-:W-:Y:S01]  /*8450*/  MUFU.TANH R93, R49 ;  /* 0x00000031005d7308 */ /* 0x000fe20000002400 */
[----:B--2---:R-:W-:-:S05]  /*8460*/  FMUL.FTZ R0, R83, c[0x0][0x2ec] ;  /* 0x0000bb0053007a20 */ /* 0x004fca0000410000 */
[-C--:B------:R-:W-:Y:S02]  /*8470*/  HMMA.16816.F32.BF16 R40, R24, R78.reuse, RZ ;  /* 0x0000004e1828723c */ /* 0x080fe400000418ff */
[----:B------:R-:W-:Y:S08]  /*8480*/  MUFU.TANH R175, R50 ;  /* 0x0000003200af7308 */ /* 0x000ff00000002400 */
[----:B------:R2:W-:Y:S08]  /*8490*/  MUFU.TANH R178, R51 ;  /* 0x0000003300b27308 */ /* 0x0005f00000002400 */
[----:B------:R3:W-:Y:S01]  /*84a0*/  MUFU.TANH R220, R0 ;  /* 0x0000000000dc7308 */ /* 0x0007e20000002400 */
[----:B--2---:R-:W-:Y:S07]  /*84b0*/  HMMA.16816.F32.BF16 R48, R20, R78, RZ ;  /* 0x0000004e1430723c */ /* 0x004fee00000418ff */
[----:B------:R2:W-:Y:S01]  /*84c0*/  MUFU.TANH R212, R115 ;  /* 0x0000007300d47308 */ /* 0x0005e20000002400 */
[----:B---3--:R-:W-:Y:S01]  /*84d0*/  FMUL.FTZ R0, R116, c[0x0][0x2ec] ;  /* 0x0000bb0074007a20 */ /* 0x008fe20000410000 */
[----:B------:R-:W-:Y:S06]  /*84e0*/  HMMA.16816.F32.BF16 R76, R16, R66, R52 ;  /* 0x00000042104c723c */ /* 0x000fec0000041834 */
[----:B------:R-:W-:Y:S02]  /*84f0*/  MUFU.TANH R97, R80 ;  /* 0x0000005000617308 */ /* 0x000fe40000002400 */
[----:B------:R-:W-:Y:S06]  /*8500*/  HMMA.16816.F32.BF16 R64, R24, R110, RZ ;  /* 0x0000006e1840723c */ /* 0x000fec00000418ff */
[----:B------:R3:W-:Y:S02]  /*8510*/  MUFU.TANH R209, R0 ;  /* 0x0000000000d17308 */ /* 0x0007e40000002400 */
[-C--:B------:R-:W-:Y:S08]  /*8520*/  HMMA.16816.F32.BF16 R132, R12, R74.reuse, R48 ;  /* 0x0000004a0c84723c */ /* 0x080ff00000041830 */
[----:B--2---:R-:W-:Y:S01]  /*8530*/  HMMA.16816.F32.BF16 R112, R16, R74, R40 ;  /* 0x0000004a1070723c */ /* 0x004fe20000041828 */
[----:B---3--:R-:W-:-:S04]  /*8540*/  FMUL.FTZ R0, R117, c[0x0][0x2ec] ;  /* 0x0000bb0075007a20 */ /* 0x008fc80000410000 */
[----:B------:R2:W-:Y:S03]  /*8550*/  MUFU.TANH R207, R0 ;  /* 0x0000000000cf7308 */ /* 0x0005e60000002400 */
[----:B------:R-:W-:Y:S08]  /*8560*/  HMMA.16816.F32.BF16 R72, R20, R110, RZ ;  /* 0x0000006e1448723c */ /* 0x000ff000000418ff */
[----:B------:R-:W-:Y:S01]  /*8570*/  HMMA.16816.F32.BF16 R108, R16, R94, R56 ;  /* 0x0000005e106c723c */ /* 0x000fe20000041838 */
[----:B------:R-:W-:-:S02]  /*8580*/  FMUL.FTZ R134, R134, c[0x0][0x2ec] ;  /* 0x0000bb0086867a20 */ /* 0x000fc40000410000 */
[----:B------:R-:W-:Y:S02]  /*8590*/  FMUL.FTZ R135, R135, c[0x0][0x2ec] ;  /* 0x0000bb0087877a20 */ /* 0x000fe40000410000 */
[----:B--2---:R-:W-:Y:S02]  /*85a0*/  FMUL.FTZ R0, R118, c[0x0][0x2ec] ;  /* 0x0000bb0076007a20 */ /* 0x004fe40000410000 */
[----:B------:R-:W-:Y:S01]  /*85b0*/  MUFU.TANH R134, R134 ;  /* 0x0000008600867308 */ /* 0x000fe20000002400 */
[C---:B------:R-:W-:Y:S07]  /*85c0*/  HMMA.16816.F32.BF16 R52, R24.reuse, R34, RZ ;  /* 0x000000221834723c */ /* 0x040fee00000418ff */
[----:B------:R2:W-:Y:S01]  /*85d0*/  MUFU.TANH R218, R0 ;  /* 0x0000000000da7308 */ /* 0x0005e20000002400 */
[C---:B------:R-:W-:Y:S07]  /*85e0*/  HMMA.16816.F32.BF16 R48, R24.reuse, R46, RZ ;  /* 0x0000002e1830723c */ /* 0x040fee00000418ff */
[----:B------:R-:W-:Y:S01]  /*85f0*/  MUFU.TANH R135, R135 ;  /* 0x0000008700877308 */ /* 0x000fe20000002400 */
[----:B------:R-:W-:Y:S01]  /*8600*/  HMMA.16816.F32.BF16 R40, R24, R106, RZ ;  /* 0x0000006a1828723c */ /* 0x000fe200000418ff */
[----:B------:R-:W-:-:S02]  /*8610*/  FMUL.FTZ R109, R109, c[0x0][0x2ec] ;  /* 0x0000bb006d6d7a20 */ /* 0x000fc40000410000 */
[----:B------:R-:W-:Y:S02]  /*8620*/  FMUL.FTZ R111, R111, c[0x0][0x2ec] ;  /* 0x0000bb006f6f7a20 */ /* 0x000fe40000410000 */
[----:B------:R-:W-:Y:S02]  /*8630*/  FMUL.FTZ R110, R110, c[0x0][0x2ec] ;  /* 0x0000bb006e6e7a20 */ /* 0x000fe40000410000 */
[----:B--2---:R-:W-:Y:S01]  /*8640*/  FMUL.FTZ R0, R119, c[0x0][0x2ec] ;  /* 0x0000bb0077007a20 */ /* 0x004fe20000410000 */
[----:B------:R-:W-:Y:S01]  /*8650*/  HMMA.16816.F32.BF16 R24, R24, R90, RZ ;  /* 0x0000005a1818723c */ /* 0x000fe200000418ff */
[----:B------:R-:W-:Y:S07]  /*8660*/  MUFU.TANH R81, R109 ;  /* 0x0000006d00517308 */ /* 0x000fee0000002400 */
[C---:B------:R-:W-:Y:S01]  /*8670*/  HMMA.16816.F32.BF16 R64, R16.reuse, R102, R64 ;  /* 0x000000661040723c */ /* 0x040fe20000041840 */
[----:B------:R2:W-:Y:S07]  /*8680*/  MUFU.TANH R217, R0 ;  /* 0x0000000000d97308 */ /* 0x0005ee0000002400 */
[C---:B------:R-:W-:Y:S08]  /*8690*/  HMMA.16816.F32.BF16 R128, R16.reuse, R70, R52 ;  /* 0x000000461080723c */ /* 0x040ff00000041834 */
[----:B------:R-:W-:Y:S01]  /*86a0*/  HMMA.16816.F32.BF16 R124, R16, R30, R48 ;  /* 0x0000001e107c723c */ /* 0x000fe20000041830 */
[----:B--2---:R-:W-:-:S04]  /*86b0*/  FMUL.FTZ R0, R120, c[0x0][0x2ec] ;  /* 0x0000bb0078007a20 */ /* 0x004fc80000410000 */
[----:B------:R2:W-:Y:S03]  /*86c0*/  MUFU.TANH R173, R0 ;  /* 0x0000000000ad7308 */ /* 0x0005e60000002400 */
[----:B------:R-:W-:Y:S01]  /*86d0*/  HMMA.16816.F32.BF16 R116, R16, R62, R24 ;  /* 0x0000003e1074723c */ /* 0x000fe20000041818 */
[----:B------:R-:W-:-:S07]  /*86e0*/  FMUL.FTZ R4, R66, c[0x0][0x2ec] ;  /* 0x0000bb0042047a20 */ /* 0x000fce0000410000 */
[C---:B------:R-:W-:Y:S01]  /*86f0*/  HMMA.16816.F32.BF16 R44, R20.reuse, R46, RZ ;  /* 0x0000002e142c723c */ /* 0x040fe200000418ff */
[----:B------:R-:W-:Y:S02]  /*8700*/  FMUL.FTZ R128, R128, c[0x0][0x2ec] ;  /* 0x0000bb0080807a20 */ /* 0x000fe40000410000 */
[----:B------:R-:W-:Y:S02]  /*8710*/  FMUL.FTZ R129, R129, c[0x0][0x2ec] ;  /* 0x0000bb0081817a20 */ /* 0x000fe40000410000 */
[----:B--2---:R-:W-:Y:S01]  /*8720*/  FMUL.FTZ R0, R121, c[0x0][0x2ec] ;  /* 0x0000bb0079007a20 */ /* 0x004fe20000410000 */
[----:B------:R-:W-:Y:S01]  /*8730*/  MUFU.TANH R84, R128 ;  /* 0x0000008000547308 */ /* 0x000fe20000002400 */
[----:B------:R-:W-:Y:S01]  /*8740*/  FMUL.FTZ R130, R130, c[0x0][0x2ec] ;  /* 0x0000bb0082827a20 */ /* 0x000fe20000410000 */
[----:B------:R-:W-:Y:S01]  /*8750*/  HMMA.16816.F32.BF16 R32, R20, R34, RZ ;  /* 0x000000221420723c */ /* 0x000fe200000418ff */
[----:B------:R-:W-:Y:S02]  /*8760*/  FMUL.FTZ R124, R124, c[0x0][0x2ec] ;  /* 0x0000bb007c7c7a20 */ /* 0x000fe40000410000 */
[----:B------:R-:W-:-:S02]  /*8770*/  FMUL.FTZ R89, R125, c[0x0][0x2ec] ;  /* 0x0000bb007d597a20 */ /* 0x000fc40000410000 */
[----:B------:R-:W-:Y:S01]  /*8780*/  FMUL.FTZ R126, R126, c[0x0][0x2ec] ;  /* 0x0000bb007e7e7a20 */ /* 0x000fe20000410000 */
[----:B------:R2:W-:Y:S02]  /*8790*/  MUFU.TANH R172, R0 ;  /* 0x0000000000ac7308 */ /* 0x0005e40000002400 */
[----:B------:R-:W-:Y:S01]  /*87a0*/  HMMA.16816.F32.BF16 R72, R12, R102, R72 ;  /* 0x000000660c48723c */ /* 0x000fe20000041848 */
[----:B------:R-:W-:-:S05]  /*87b0*/  FMUL.FTZ R118, R118, c[0x0][0x2ec] ;  /* 0x0000bb0076767a20 */ /* 0x000fca0000410000 */
[----:B------:R-:W-:Y:S01]  /*87c0*/  MUFU.TANH R85, R129 ;  /* 0x0000008100557308 */ /* 0x000fe20000002400 */
[----:B------:R-:W-:Y:S01]  /*87d0*/  FMUL.FTZ R102, R117, c[0x0][0x2ec] ;  /* 0x0000bb0075667a20 */ /* 0x000fe20000410000 */
[----:B------:R-:W-:Y:S01]  /*87e0*/  HMMA.16816.F32.BF16 R48, R12, R30, R44 ;  /* 0x0000001e0c30723c */ /* 0x000fe2000004182c */
[----:B--2---:R-:W-:-:S05]  /*87f0*/  FMUL.FTZ R0, R122, c[0x0][0x2ec] ;  /* 0x0000bb007a007a20 */ /* 0x004fca0000410000 */
[----:B------:R-:W-:Y:S01]  /*8800*/  MUFU.TANH R88, R124 ;  /* 0x0000007c00587308 */ /* 0x000fe20000002400 */
[----:B------:R-:W-:Y:S01]  /*8810*/  FMUL.FTZ R30, R67, c[0x0][0x2ec] ;  /* 0x0000bb00431e7a20 */ /* 0x000fe20000410000 */
[----:B------:R-:W-:Y:S06]  /*8820*/  HMMA.16816.F32.BF16 R68, R12, R70, R32 ;  /* 0x000000460c44723c */ /* 0x000fec0000041820 */
[----:B------:R2:W-:Y:S02]  /*8830*/  MUFU.TANH R169, R0 ;  /* 0x0000000000a97308 */ /* 0x0005e40000002400 */
[----:B------:R-:W-:-:S02]  /*8840*/  FMUL.FTZ R73, R73, c[0x0][0x2ec] ;  /* 0x0000bb0049497a20 */ /* 0x000fc40000410000 */
[----:B------:R-:W-:Y:S02]  /*8850*/  FMUL.FTZ R72, R72, c[0x0][0x2ec] ;  /* 0x0000bb0048487a20 */ /* 0x000fe40000410000 */
[----:B------:R-:W-:Y:S02]  /*8860*/  FMUL.FTZ R74, R74, c[0x0][0x2ec] ;  /* 0x0000bb004a4a7a20 */ /* 0x000fe40000410000 */
[----:B------:R-:W-:Y:S01]  /*8870*/  FMUL.FTZ R75, R75, c[0x0][0x2ec] ;  /* 0x0000bb004b4b7a20 */ /* 0x000fe20000410000 */
[----:B------:R-:W-:Y:S01]  /*8880*/  MUFU.TANH R89, R89 ;  /* 0x0000005900597308 */ /* 0x000fe20000002400 */
[----:B------:R-:W-:Y:S02]  /*8890*/  FMUL.FTZ R49, R49, c[0x0][0x2ec] ;  /* 0x0000bb0031317a20 */ /* 0x000fe40000410000 */
[----:B------:R-:W-:Y:S02]  /*88a0*/  FMUL.FTZ R48, R48, c[0x0][0x2ec] ;  /* 0x0000bb0030307a20 */ /* 0x000fe40000410000 */
[----:B------:R-:W-:-:S02]  /*88b0*/  FMUL.FTZ R50, R50, c[0x0][0x2ec] ;  /* 0x0000bb0032327a20 */ /* 0x000fc40000410000 */
[----:B------:R-:W-:Y:S01]  /*88c0*/  FMUL.FTZ R51, R51, c[0x0][0x2ec] ;  /* 0x0000bb0033337a20 */ /* 0x000fe20000410000 */
[----:B------:R-:W-:Y:S01]  /*88d0*/  MUFU.TANH R102, R102 ;  /* 0x0000006600667308 */ /* 0x000fe20000002400 */
[----:B--2---:R-:W-:Y:S02]  /*88e0*/  FMUL.FTZ R0, R123, c[0x0][0x2ec] ;  /* 0x0000bb007b007a20 */ /* 0x004fe40000410000 */
[----:B------:R-:W-:Y:S01]  /*88f0*/  HMMA.16816.F32.BF16 R120, R16, R98, R40 ;  /* 0x000000621078723c */ /* 0x000fe20000041828 */
[----:B------:R-:W-:Y:S02]  /*8900*/  FMUL.FTZ R68, R68, c[0x0][0x2ec] ;  /* 0x0000bb0044447a20 */ /* 0x000fe40000410000 */
[----:B------:R-:W-:Y:S02]  /*8910*/  FMUL.FTZ R69, R69, c[0x0][0x2ec] ;  /* 0x0000bb0045457a20 */ /* 0x000fe40000410000 */
[----:B------:R2:W-:Y:S01]  /*8920*/  MUFU.TANH R168, R0 ;  /* 0x0000000000a87308 */ /* 0x0005e20000002400 */
[----:B------:R-:W-:-:S02]  /*8930*/  FMUL.FTZ R70, R70, c[0x0][0x2ec] ;  /* 0x0000bb0046467a20 */ /* 0x000fc40000410000 */
[----:B------:R-:W-:Y:S01]  /*8940*/  HMMA.16816.F32.BF16 R16, R20, R86, RZ ;  /* 0x000000561410723c */ /* 0x000fe200000418ff */
[----:B------:R-:W-:-:S04]  /*8950*/  FMUL.FTZ R71, R71, c[0x0][0x2ec] ;  /* 0x0000bb0047477a20 */ /* 0x000fc80000410000 */
[----:B------:R-:W-:Y:S01]  /*8960*/  MUFU.TANH R130, R130 ;  /* 0x0000008200827308 */ /* 0x000fe20000002400 */
[----:B--2---:R-:W-:-:S07]  /*8970*/  FMUL.FTZ R0, R132, c[0x0][0x2ec] ;  /* 0x0000bb0084007a20 */ /* 0x004fce0000410000 */
[----:B------:R-:W-:Y:S01]  /*8980*/  MUFU.TANH R118, R118 ;  /* 0x0000007600767308 */ /* 0x000fe20000002400 */
[----:B------:R-:W-:Y:S02]  /*8990*/  FMUL.FTZ R132, R119, c[0x0][0x2ec] ;  /* 0x0000bb0077847a20 */ /* 0x000fe40000410000 */
[----:B------:R-:W-:Y:S02]  /*89a0*/  FMUL.FTZ R96, R121, c[0x0][0x2ec] ;  /* 0x0000bb0079607a20 */ /* 0x000fe40000410000 */
[----:B------:R-:W-:Y:S02]  /*89b0*/  FMUL.FTZ R125, R122, c[0x0][0x2ec] ;  /* 0x0000bb007a7d7a20 */ /* 0x000fe40000410000 */
[----:B------:R-:W-:Y:S01]  /*89c0*/  FMUL.FTZ R124, R123, c[0x0][0x2ec] ;  /* 0x0000bb007b7c7a20 */ /* 0x000fe20000410000 */
[----:B------:R2:W-:Y:S03]  /*89d0*/  MUFU.TANH R171, R0 ;  /* 0x0000000000ab7308 */ /* 0x0005e60000002400 */
[----:B------:R-:W-:Y:S05]  /*89e0*/  HMMA.16816.F32.BF16 R52, R12, R94, R16 ;  /* 0x0000005e0c34723c */ /* 0x000fea0000041810 */
[----:B------:R-:W-:Y:S02]  /*89f0*/  MUFU.TANH R96, R96 ;  /* 0x0000006000607308 */ /* 0x000fe40000002400 */
[----:B------:R-:W-:-:S02]  /*8a00*/  FMUL.FTZ R94, R120, c[0x0][0x2ec] ;  /* 0x0000bb00785e7a20 */ /* 0x000fc40000410000 */
[----:B------:R-:W-:Y:S02]  /*8a10*/  FMUL.FTZ R120, R127, c[0x0][0x2ec] ;  /* 0x0000bb007f787a20 */ /* 0x000fe40000410000 */
[----:B--2---:R-:W-:Y:S02]  /*8a20*/  FMUL.FTZ R0, R133, c[0x0][0x2ec] ;  /* 0x0000bb0085007a20 */ /* 0x004fe40000410000 */
[----:B------:R-:W-:Y:S08]  /*8a30*/  MUFU.TANH R94, R94 ;  /* 0x0000005e005e7308 */ /* 0x000ff00000002400 */
[----:B------:R2:W-:Y:S03]  /*8a40*/  MUFU.TANH R170, R0 ;  /* 0x0000000000aa7308 */ /* 0x0005e60000002400 */
[----:B------:R-:W-:-:S02]  /*8a50*/  FMUL.FTZ R52, R52, c[0x0][0x2ec] ;  /* 0x0000bb0034347a20 */ /* 0x000fc40000410000 */
[----:B------:R-:W-:Y:S02]  /*8a60*/  FMUL.FTZ R53, R53, c[0x0][0x2ec] ;  /* 0x0000bb0035357a20 */ /* 0x000fe40000410000 */
[----:B------:R-:W-:Y:S02]  /*8a70*/  FMUL.FTZ R54, R54, c[0x0][0x2ec] ;  /* 0x0000bb0036367a20 */ /* 0x000fe40000410000 */
[----:B------:R-:W-:Y:S01]  /*8a80*/  FMUL.FTZ R55, R55, c[0x0][0x2ec] ;  /* 0x0000bb0037377a20 */ /* 0x000fe20000410000 */
[----:B------:R-:W-:Y:S01]  /*8a90*/  MUFU.TANH R121, R111 ;  /* 0x0000006f00797308 */ /* 0x000fe20000002400 */
[----:B--2---:R-:W-:-:S07]  /*8aa0*/  FMUL.FTZ R0, R76, c[0x0][0x2ec] ;  /* 0x0000bb004c007a20 */ /* 0x004fce0000410000 */
[----:B------:R-:W-:Y:S08]  /*8ab0*/  MUFU.TANH R133, R110 ;  /* 0x0000006e00857308 */ /* 0x000ff00000002400 */
[----:B------:R2:W-:Y:S08]  /*8ac0*/  MUFU.TANH R58, R0 ;  /* 0x00000000003a7308 */ /* 0x0005f00000002400 */
[----:B------:R-:W-:Y:S01]  /*8ad0*/  MUFU.TANH R122, R126 ;  /* 0x0000007e007a7308 */ /* 0x000fe20000002400 */
[----:B--2---:R-:W-:-:S07]  /*8ae0*/  FMUL.FTZ R0, R77, c[0x0][0x2ec] ;  /* 0x0000bb004d007a20 */ /* 0x004fce0000410000 */
[----:B------:R-:W-:Y:S08]  /*8af0*/  MUFU.TANH R120, R120 ;  /* 0x0000007800787308 */ /* 0x000ff00000002400 */
[----:B------:R2:W3:Y:S08]  /*8b00*/  MUFU.TANH R59, R0 ;  /* 0x00000000003b7308 */ /* 0x0004f00000002400 */
[----:B------:R-:W-:Y:S01]  /*8b10*/  MUFU.TANH R125, R125 ;  /* 0x0000007d007d7308 */ /* 0x000fe20000002400 */
[----:B--2---:R-:W-:-:S07]  /*8b20*/  FMUL.FTZ R0, R78, c[0x0][0x2ec] ;  /* 0x0000bb004e007a20 */ /* 0x004fce0000410000 */
[----:B------:R-:W-:Y:S08]  /*8b30*/  MUFU.TANH R124, R124 ;  /* 0x0000007c007c7308 */ /* 0x000ff00000002400 */
[----:B------:R2:W-:Y:S08]  /*8b40*/  MUFU.TANH R104, R0 ;  /* 0x0000000000687308 */ /* 0x0005f00000002400 */
[----:B------:R-:W-:Y:S01]  /*8b50*/  MUFU.TANH R49, R49 ;  /* 0x0000003100317308 */ /* 0x000fe20000002400 */
[----:B--2---:R-:W-:-:S07]  /*8b60*/  FMUL.FTZ R0, R79, c[0x0][0x2ec] ;  /* 0x0000bb004f007a20 */ /* 0x004fce0000410000 */
[----:B------:R-:W-:Y:S08]  /*8b70*/  MUFU.TANH R54, R54 ;  /* 0x0000003600367308 */ /* 0x000ff00000002400 */
[----:B------:R2:W-:Y:S08]  /*8b80*/  MUFU.TANH R105, R0 ;  /* 0x0000000000697308 */ /* 0x0005f00000002400 */
[----:B------:R-:W-:Y:S01]  /*8b90*/  MUFU.TANH R55, R55 ;  /* 0x0000003700377308 */ /* 0x000fe20000002400 */
[----:B--2---:R-:W-:-:S07]  /*8ba0*/  FMUL.FTZ R0, R112, c[0x0][0x2ec] ;  /* 0x0000bb0070007a20 */ /* 0x004fce0000410000 */
[----:B------:R-:W-:Y:S08]  /*8bb0*/  MUFU.TANH R68, R68 ;  /* 0x0000004400447308 */ /* 0x000ff00000002400 */
[----:B------:R2:W4:Y:S08]  /*8bc0*/  MUFU.TANH R79, R0 ;  /* 0x00000000004f7308 */ /* 0x0005300000002400 */
[----:B------:R-:W-:Y:S01]  /*8bd0*/  MUFU.TANH R69, R69 ;  /* 0x0000004500457308 */ /* 0x000fe20000002400 */
[----:B--2---:R-:W-:-:S07]  /*8be0*/  FMUL.FTZ R0, R113, c[0x0][0x2ec] ;  /* 0x0000bb0071007a20 */ /* 0x004fce0000410000 */
[----:B------:R-:W-:Y:S08]  /*8bf0*/  MUFU.TANH R70, R70 ;  /* 0x0000004600467308 */ /* 0x000ff00000002400 */
[----:B------:R2:W5:Y:S08]  /*8c00*/  MUFU.TANH R78, R0 ;  /* 0x00000000004e7308 */ /* 0x0005700000002400 */
        /* <DEDUP_REMOVED lines=8> */
[----:B------:R1:W-:Y:S01]  /*8c90*/  MUFU.TANH R115, R30 ;  /* 0x0000001e00737308 */ /* 0x0003e20000002400 */
[----:B--2---:R-:W-:-:S07]  /*8ca0*/  FMUL.FTZ R0, R64, c[0x0][0x2ec] ;  /* 0x0000bb0040007a20 */ /* 0x004fce0000410000 */
[----:B------:R-:W-:Y:S01]  /*8cb0*/  MUFU.TANH R51, R51 ;  /* 0x0000003300337308 */ /* 0x000fe20000002400 */
[----:B-1----:R-:W-:-:S07]  /*8cc0*/  FMUL.FTZ R30, R108, c[0x0][0x2ec] ;  /* 0x0000bb006c1e7a20 */ /* 0x002fce0000410000 */
[----:B------:R1:W2:Y:S08]  /*8cd0*/  MUFU.TANH R76, R0 ;  /* 0x00000000004c7308 */ /* 0x0002b00000002400 */
[----:B------:R-:W-:Y:S01]  /*8ce0*/  MUFU.TANH R80, R30 ;  /* 0x0000001e00507308 */ /* 0x000fe20000002400 */
[----:B-1----:R-:W-:Y:S02]  /*8cf0*/  IMAD R0, R225, 0x80, R2 ;  /* 0x00000080e1007824 */ /* 0x002fe400078e0202 */
[----:B------:R-:W-:-:S03]  /*8d00*/  FMUL.FTZ R2, R65, c[0x0][0x2ec] ;  /* 0x0000bb0041027a20 */ /* 0x000fc60000410000 */
[CC--:B------:R-:W-:Y:S02]  /*8d10*/  ISETP.GE.AND P1, PT, R0.reuse, R7.reuse, PT ;  /* 0x000000070000720c */ /* 0x0c0fe40003f26270 */
[----:B------:R1:W1:Y:S01]  /*8d20*/  MUFU.TANH R77, R2 ;  /* 0x00000002004d7308 */ /* 0x0002620000002400 */
[C---:B------:R-:W-:Y:S02]  /*8d30*/  IADD3 R27, R0.reuse, 0x9, RZ ;  /* 0x00000009001b7810 */ /* 0x040fe40007ffe0ff */
[----:B------:R-:W-:Y:S02]  /*8d40*/  IADD3 R29, R0, 0x1, RZ ;  /* 0x00000001001d7810 */ /* 0x000fe40007ffe0ff */
[----:B------:R-:W-:Y:S02]  /*8d50*/  FSEL R56, R206, -INF , !P1 ;  /* 0xff800000ce387808 */ /* 0x000fe40004800000 */
[----:B------:R-:W-:Y:S02]  /*8d60*/  ISETP.GE.AND P1, PT, R27, R7, PT ;  /* 0x000000071b00720c */ /* 0x000fe40003f26270 */
[----:B------:R-:W-:-:S02]  /*8d70*/  IADD3 R24, R0, 0x18, RZ ;  /* 0x0000001800187810 */ /* 0x000fc40007ffe0ff */
[-C--:B------:R-:W-:Y:S02]  /*8d80*/  ISETP.GE.AND P4, PT, R29, R7.reuse, PT ;  /* 0x000000071d00720c */ /* 0x080fe40003f86270 */
[C---:B------:R-:W-:Y:S02]  /*8d90*/  IADD3 R26, R0.reuse, 0x10, RZ ;  /* 0x00000010001a7810 */ /* 0x040fe40007ffe0ff */
[----:B------:R-:W-:Y:S02]  /*8da0*/  IADD3 R28, R0, 0x8, RZ ;  /* 0x00000008001c7810 */ /* 0x000fe40007ffe0ff */
[----:B---3--:R-:W-:Y:S02]  /*8db0*/  FSEL R59, R59, -INF , !P1 ;  /* 0xff8000003b3b7808 */ /* 0x008fe40004800000 */
[----:B------:R-:W-:Y:S02]  /*8dc0*/  FSEL R57, R205, -INF , !P4 ;  /* 0xff800000cd397808 */ /* 0x000fe40006000000 */
[----:B------:R-:W-:-:S02]  /*8dd0*/  ISETP.GE.AND P1, PT, R24, R7, PT ;  /* 0x000000071800720c */ /* 0x000fc40003f26270 */
[----:B------:R-:W-:Y:S02]  /*8de0*/  IADD3 R17, R0, 0x21, RZ ;  /* 0x0000002100117810 */ /* 0x000fe40007ffe0ff */
[-C--:B------:R-:W-:Y:S02]  /*8df0*/  ISETP.GE.AND P4, PT, R26, R7.reuse, PT ;  /* 0x000000071a00720c */ /* 0x080fe40003f86270 */
[----:B------:R-:W-:Y:S02]  /*8e00*/  IADD3 R19, R0, 0x19, RZ ;  /* 0x0000001900137810 */ /* 0x000fe40007ffe0ff */
[----:B------:R-:W-:Y:S02]  /*8e10*/  ISETP.GE.AND P2, PT, R28, R7, PT ;  /* 0x000000071c00720c */ /* 0x000fe40003f46270 */
[----:B------:R-:W-:Y:S02]  /*8e20*/  IADD3 R25, R0, 0x11, RZ ;  /* 0x0000001100197810 */ /* 0x000fe40007ffe0ff */
[----:B----4-:R-:W-:-:S02]  /*8e30*/  FSEL R64, R79, -INF , !P1 ;  /* 0xff8000004f407808 */ /* 0x010fc40004800000 */
[----:B------:R-:W-:Y:S02]  /*8e40*/  FSEL R60, R202, -INF , !P4 ;  /* 0xff800000ca3c7808 */ /* 0x000fe40006000000 */
[-C--:B------:R-:W-:Y:S02]  /*8e50*/  ISETP.GE.AND P1, PT, R17, R7.reuse, PT ;  /* 0x000000071100720c */ /* 0x080fe40003f26270 */
[----:B------:R-:W-:Y:S02]  /*8e60*/  IADD3 R6, R0, 0x30, RZ ;  /* 0x0000003000067810 */ /* 0x000fe40007ffe0ff */
[----:B------:R-:W-:Y:S02]  /*8e70*/  FSEL R58, R58, -INF , !P2 ;  /* 0xff8000003a3a7808 */ /* 0x000fe40005000000 */
[----:B------:R-:W-:Y:S02]  /*8e80*/  ISETP.GE.AND P4, PT, R19, R7, PT ;  /* 0x000000071300720c */ /* 0x000fe40003f86270 */
[----:B------:R-:W-:-:S02]  /*8e90*/  IADD3 R16, R0, 0x28, RZ ;  /* 0x0000002800107810 */ /* 0x000fc40007ffe0ff */
[-C--:B------:R-:W-:Y:S02]  /*8ea0*/  ISETP.GE.AND P2, PT, R25, R7.reuse, PT ;  /* 0x000000071900720c */ /* 0x080fe40003f46270 */
[----:B------:R-:W-:Y:S02]  /*8eb0*/  IADD3 R18, R0, 0x20, RZ ;  /* 0x0000002000127810 */ /* 0x000fe40007ffe0ff */
[----:B------:R-:W-:Y:S02]  /*8ec0*/  FSEL R67, R183, -INF , !P1 ;  /* 0xff800000b7437808 */ /* 0x000fe40004800000 */
[----:B-----5:R-:W-:Y:S02]  /*8ed0*/  FSEL R65, R78, -INF , !P4 ;  /* 0xff8000004e417808 */ /* 0x020fe40006000000 */
[----:B------:R-:W-:Y:S02]  /*8ee0*/  ISETP.GE.AND P1, PT, R6, R7, PT ;  /* 0x000000070600720c */ /* 0x000fe40003f26270 */
[----:B-1----:R-:W-:-:S02]  /*8ef0*/  IADD3 R2, R0, 0x39, RZ ;  /* 0x0000003900027810 */ /* 0x002fc40007ffe0ff */
[----:B------:R-:W-:Y:S02]  /*8f00*/  FSEL R61, R201, -INF , !P2 ;  /* 0xff800000c93d7808 */ /* 0x000fe40005000000 */
[-C--:B------:R-:W-:Y:S02]  /*8f10*/  ISETP.GE.AND P4, PT, R16, R7.reuse, PT ;  /* 0x000000071000720c */ /* 0x080fe40003f86270 */
[----:B------:R-:W-:Y:S02]  /*8f20*/  IADD3 R5, R0, 0x31, RZ ;  /* 0x0000003100057810 */ /* 0x000fe40007ffe0ff */
[----:B------:R-:W-:Y:S02]  /*8f30*/  ISETP.GE.AND P2, PT, R18, R7, PT ;  /* 0x000000071200720c */ /* 0x000fe40003f46270 */
[----:B------:R-:W-:Y:S02]  /*8f40*/  IADD3 R11, R0, 0x29, RZ ;  /* 0x00000029000b7810 */ /* 0x000fe40007ffe0ff */
[----:B------:R-:W-:-:S02]  /*8f50*/  FSEL R78, R180, -INF , !P1 ;  /* 0xff800000b44e7808 */ /* 0x000fc40004800000 */
[----:B--2---:R-:W-:Y:S02]  /*8f60*/  FSEL R76, R76, -INF , !P4 ;  /* 0xff8000004c4c7808 */ /* 0x004fe40006000000 */
        /* <DEDUP_REMOVED lines=8> */
[----:B------:R-:W-:Y:S02]  /*8ff0*/  FSEL R79, R179, -INF , !P4 ;  /* 0xff800000b34f7808 */ /* 0x000fe40006000000 */
[----:B------:R-:W-:Y:S02]  /*9000*/  ISETP.GE.AND P1, PT, R32, R7, PT ;  /* 0x000000072000720c */ /* 0x000fe40003f26270 */
[----:B------:R-:W-:-:S02]  /*9010*/  IADD3 R47, R0, 0x51, RZ ;  /* 0x00000051002f7810 */ /* 0x000fc40007ffe0ff */
[----:B------:R-:W-:Y:S02]  /*9020*/  FSEL R77, R77, -INF , !P2 ;  /* 0xff8000004d4d7808 */ /* 0x000fe40005000000 */
[-C--:B------:R-:W-:Y:S02]  /*9030*/  ISETP.GE.AND P4, PT, R34, R7.reuse, PT ;  /* 0x000000072200720c */ /* 0x080fe40003f86270 */
[----:B------:R-:W-:Y:S02]  /*9040*/  IADD3 R31, R0, 0x49, RZ ;  /* 0x00000049001f7810 */ /* 0x000fe40007ffe0ff */
[----:B------:R-:W-:Y:S02]  /*9050*/  ISETP.GE.AND P2, PT, R4, R7, PT ;  /* 0x000000070400720c */ /* 0x000fe40003f46270 */
[----:B------:R-:W-:Y:S02]  /*9060*/  IADD3 R33, R0, 0x41, RZ ;  /* 0x0000004100217810 */ /* 0x000fe40007ffe0ff */
[----:B------:R-:W-:-:S02]  /*9070*/  FSEL R84, R84, -INF , !P1 ;  /* 0xff80000054547808 */ /* 0x000fc40004800000 */
[----:B------:R-:W-:Y:S02]  /*9080*/  FSEL R82, R177, -INF , !P4 ;  /* 0xff800000b1527808 */ /* 0x000fe40006000000 */
[-C--:B------:R-:W-:Y:S02]  /*9090*/  ISETP.GE.AND P1, PT, R47, R7.reuse, PT ;  /* 0x000000072f00720c */ /* 0x080fe40003f26270 */
[----:B------:R-:W-:Y:S02]  /*90a0*/  FSEL R80, R80, -INF , !P2 ;  /* 0xff80000050507808 */ /* 0x000fe40005000000 */
[-C--:B------:R-:W-:Y:S02]  /*90b0*/  ISETP.GE.AND P4, PT, R31, R7.reuse, PT ;  /* 0x000000071f00720c */ /* 0x080fe40003f86270 */
[----:B------:R-:W-:Y:S02]  /*90c0*/  IADD3 R46, R0, 0x58, RZ ;  /* 0x00000058002e7810 */ /* 0x000fe40007ffe0ff */
[----:B------:R-:W-:-:S02]  /*90d0*/  ISETP.GE.AND P2, PT, R33, R7, PT ;  /* 0x000000072100720c */ /* 0x000fc40003f46270 */
[----:B------:R-:W-:Y:S02]  /*90e0*/  IADD3 R30, R0, 0x50, RZ ;  /* 0x00000050001e7810 */ /* 0x000fe40007ffe0ff */
[----:B------:R-:W-:Y:S01]  /*90f0*/  FSEL R87, R100, -INF , !P1 ;  /* 0xff80000064577808 */ /* 0x000fe20004800000 */
[----:B------:R-:W-:Y:S01]  /*9100*/  FMUL.FTZ R100, R116, c[0x0][0x2ec] ;  /* 0x0000bb0074647a20 */ /* 0x000fe20000410000 */
[----:B------:R-:W-:Y:S02]  /*9110*/  FSEL R85, R85, -INF , !P4 ;  /* 0xff80000055557808 */ /* 0x000fe40006000000 */
[----:B------:R-:W-:Y:S02]  /*9120*/  FSEL R83, R176, -INF , !P2 ;  /* 0xff800000b0537808 */ /* 0x000fe40005000000 */
[----:B------:R-:W-:Y:S01]  /*9130*/  ISETP.GE.AND P4, PT, R46, R7, PT ;  /* 0x000000072e00720c */ /* 0x000fe20003f86270 */
[----:B------:R-:W1:Y:S01]  /*9140*/  MUFU.TANH R100, R100 ;  /* 0x0000006400647308 */ /* 0x000e620000002400 */
[----:B------:R-:W-:-:S02]  /*9150*/  IADD3 R43, R0, 0x61, RZ ;  /* 0x00000061002b7810 */ /* 0x000fc40007ffe0ff */
[-C--:B------:R-:W-:Y:S02]  /*9160*/  ISETP.GE.AND P2, PT, R30, R7.reuse, PT ;  /* 0x000000071e00720c */ /* 0x080fe40003f46270 */
[C---:B------:R-:W-:Y:S02]  /*9170*/  IADD3 R45, R0.reuse, 0x59, RZ ;  /* 0x00000059002d7810 */ /* 0x040fe40007ffe0ff */
[----:B------:R-:W-:Y:S02]  /*9180*/  IADD3 R44, R0, 0x60, RZ ;  /* 0x00000060002c7810 */ /* 0x000fe40007ffe0ff */
[----:B------:R-:W-:Y:S02]  /*9190*/  FSEL R88, R88, -INF , !P4 ;  /* 0xff80000058587808 */ /* 0x000fe40006000000 */
[----:B------:R-:W-:Y:S02]  /*91a0*/  FSEL R86, R174, -INF , !P2 ;  /* 0xff800000ae567808 */ /* 0x000fe40005000000 */
[----:B------:R-:W-:-:S02]  /*91b0*/  ISETP.GE.AND P4, PT, R43, R7, PT ;  /* 0x000000072b00720c */ /* 0x000fc40003f86270 */
[C---:B------:R-:W-:Y:S02]  /*91c0*/  IADD3 R40, R0.reuse, 0x70, RZ ;  /* 0x0000007000287810 */ /* 0x040fe40007ffe0ff */
[-C--:B------:R-:W-:Y:S02]  /*91d0*/  ISETP.GE.AND P2, PT, R45, R7.reuse, PT ;  /* 0x000000072d00720c */ /* 0x080fe40003f46270 */
[----:B------:R-:W-:Y:S02]  /*91e0*/  IADD3 R42, R0, 0x68, RZ ;  /* 0x00000068002a7810 */ /* 0x000fe40007ffe0ff */
[----:B------:R-:W-:Y:S02]  /*91f0*/  ISETP.GE.AND P1, PT, R44, R7, PT ;  /* 0x000000072c00720c */ /* 0x000fe40003f26270 */
[----:B------:R-:W-:Y:S02]  /*9200*/  IADD3 R41, R0, 0x69, RZ ;  /* 0x0000006900297810 */ /* 0x000fe40007ffe0ff */
[----:B------:R-:W-:-:S02]  /*9210*/  FSEL R93, R93, -INF , !P4 ;  /* 0xff8000005d5d7808 */ /* 0x000fc40006000000 */
[C---:B------:R-:W-:Y:S01]  /*9220*/  ISETP.GE.AND P3, PT, R0.reuse, R8, PT ;  /* 0x000000080000720c */ /* 0x040fe20003f66270 */
[----:B------:R-:W-:Y:S01]  /*9230*/  BAR.SYNC.DEFER_BLOCKING 0x0 ;  /* 0x0000000000007b1d */ /* 0x000fe20000010000 */
[C---:B------:R-:W-:Y:S02]  /*9240*/  ISETP.GE.AND P6, PT, R0.reuse, R10, PT ;  /* 0x0000000a0000720c */ /* 0x040fe40003fc6270 */
[C---:B------:R-:W-:Y:S02]  /*9250*/  ISETP.GE.AND P5, PT, R0.reuse, R9, PT ;  /* 0x000000090000720c */ /* 0x040fe40003fa6270 */
[C---:B------:R-:W-:Y:S02]  /*9260*/  IADD3 R39, R0.reuse, 0x71, RZ ;  /* 0x0000007100277810 */ /* 0x040fe40007ffe0ff */
[----:B------:R-:W-:Y:S02]  /*9270*/  IADD3 R35, R0, 0x78, RZ ;  /* 0x0000007800237810 */ /* 0x000fe40007ffe0ff */
[----:B------:R-:W-:-:S02]  /*9280*/  FSEL R89, R89, -INF , !P2 ;  /* 0xff80000059597808 */ /* 0x000fc40005000000 */
[-C--:B------:R-:W-:Y:S02]  /*9290*/  ISETP.GE.AND P4, PT, R40, R7.reuse, PT ;  /* 0x000000072800720c */ /* 0x080fe40003f86270 */
[----:B------:R-:W-:Y:S02]  /*92a0*/  IADD3 R0, R0, 0x79, RZ ;  /* 0x0000007900007810 */ /* 0x000fe40007ffe0ff */
[-C--:B------:R-:W-:Y:S02]  /*92b0*/  ISETP.GE.AND P2, PT, R42, R7.reuse, PT ;  /* 0x000000072a00720c */ /* 0x080fe40003f46270 */
[----:B------:R-:W-:Y:S02]  /*92c0*/  FSEL R92, R92, -INF , !P1 ;  /* 0xff8000005c5c7808 */ /* 0x000fe40004800000 */
[----:B------:R-:W-:Y:S02]  /*92d0*/  ISETP.GE.AND P1, PT, R41, R7, PT ;  /* 0x000000072900720c */ /* 0x000fe40003f26270 */
[----:B------:R-:W-:-:S02]  /*92e0*/  FSEL R97, R97, -INF , !P4 ;  /* 0xff80000061617808 */ /* 0x000fc40006000000 */
[----:B------:R-:W-:Y:S02]  /*92f0*/  FSEL R94, R94, -INF , !P2 ;  /* 0xff8000005e5e7808 */ /* 0x000fe40005000000 */
[-C--:B------:R-:W-:Y:S02]  /*9300*/  ISETP.GE.AND P4, PT, R0, R7.reuse, PT ;  /* 0x000000070000720c */ /* 0x080fe40003f86270 */
[-C--:B------:R-:W-:Y:S02]  /*9310*/  ISETP.GE.AND P2, PT, R39, R7.reuse, PT ;  /* 0x000000072700720c */ /* 0x080fe40003f46270 */
[----:B------:R-:W-:Y:S02]  /*9320*/  FSEL R96, R96, -INF , !P1 ;  /* 0xff80000060607808 */ /* 0x000fe40004800000 */
[----:B------:R-:W-:Y:S01]  /*9330*/  ISETP.GE.AND P1, PT, R35, R7, PT ;  /* 0x000000072300720c */ /* 0x000fe20003f26270 */
[----:B------:R-:W-:Y:S01]  /*9340*/  FMUL.FTZ R7, R131, c[0x0][0x2ec] ;  /* 0x0000bb0083077a20 */ /* 0x000fe20000410000 */
[----:B------:R-:W-:-:S02]  /*9350*/  FSEL R102, R102, -INF , !P4 ;  /* 0xff80000066667808 */ /* 0x000fc40006000000 */
[----:B------:R-:W-:Y:S02]  /*9360*/  FSEL R95, R101, -INF , !P2 ;  /* 0xff800000655f7808 */ /* 0x000fe40005000000 */
[-C--:B------:R-:W-:Y:S01]  /*9370*/  ISETP.GE.AND P4, PT, R27, R8.reuse, PT ;  /* 0x000000081b00720c */ /* 0x080fe20003f86270 */
[----:B------:R-:W2:Y:S01]  /*9380*/  MUFU.TANH R7, R7 ;  /* 0x0000000700077308 */ /* 0x000ea20000002400 */
[-C--:B------:R-:W-:Y:S02]  /*9390*/  ISETP.GE.AND P2, PT, R29, R8.reuse, PT ;  /* 0x000000081d00720c */ /* 0x080fe40003f46270 */
[----:B-1----:R-:W-:Y:S02]  /*93a0*/  FSEL R100, R100, -INF , !P1 ;  /* 0xff80000064647808 */ /* 0x002fe40004800000 */
[----:B------:R-:W-:Y:S02]  /*93b0*/  ISETP.GE.AND P1, PT, R28, R8, PT ;  /* 0x000000081c00720c */ /* 0x000fe40003f26270 */
[----:B------:R-:W-:-:S02]  /*93c0*/  FSEL R105, R105, -INF , !P4 ;  /* 0xff80000069697808 */ /* 0x000fc40006000000 */
[----:B------:R-:W-:Y:S02]  /*93d0*/  FSEL R101, R222, -INF , !P3 ;  /* 0xff800000de657808 */ /* 0x000fe40005800000 */
[----:B------:R-:W-:Y:S02]  /*93e0*/  FSEL R103, R221, -INF , !P2 ;  /* 0xff800000dd677808 */ /* 0x000fe40005000000 */
[-C--:B------:R-:W-:Y:S02]  /*93f0*/  ISETP.GE.AND P4, PT, R19, R8.reuse, PT ;  /* 0x000000081300720c */ /* 0x080fe40003f86270 */
[-C--:B------:R-:W-:Y:S02]  /*9400*/  ISETP.GE.AND P3, PT, R26, R8.reuse, PT ;  /* 0x000000081a00720c */ /* 0x080fe40003f66270 */
[----:B------:R-:W-:Y:S02]  /*9410*/  ISETP.GE.AND P2, PT, R25, R8, PT ;  /* 0x000000081900720c */ /* 0x000fe40003f46270 */
[----:B------:R-:W-:-:S02]  /*9420*/  FSEL R104, R104, -INF , !P1 ;  /* 0xff80000068687808 */ /* 0x000fc40004800000 */
[-C--:B------:R-:W-:Y:S02]  /*9430*/  ISETP.GE.AND P1, PT, R24, R8.reuse, PT ;  /* 0x000000081800720c */ /* 0x080fe40003f26270 */
[----:B------:R-:W-:Y:S02]  /*9440*/  FSEL R111, R112, -INF , !P4 ;  /* 0xff800000706f7808 */ /* 0x000fe40006000000 */
[----:B------:R-:W-:Y:S02]  /*9450*/  FSEL R108, R216, -INF , !P3 ;  /* 0xff800000d86c7808 */ /* 0x000fe40005800000 */
[----:B------:R-:W-:Y:S02]  /*9460*/  FSEL R109, R215, -INF , !P2 ;  /* 0xff800000d76d7808 */ /* 0x000fe40005000000 */
[-C--:B------:R-:W-:Y:S02]  /*9470*/  ISETP.GE.AND P4, PT, R11, R8.reuse, PT ;  /* 0x000000080b00720c */ /* 0x080fe40003f86270 */
        /* <DEDUP_REMOVED lines=8> */
[-C--:B------:R-:W-:Y:S02]  /*9500*/  ISETP.GE.AND P3, PT, R6, R8.reuse, PT ;  /* 0x000000080600720c */ /* 0x080fe40003f66270 */
[-C--:B------:R-:W-:Y:S02]  /*9510*/  ISETP.GE.AND P2, PT, R5, R8.reuse, PT ;  /* 0x000000080500720c */ /* 0x080fe40003f46270 */
[----:B------:R-:W-:Y:S02]  /*9520*/  FSEL R114, R114, -INF , !P1 ;  /* 0xff80000072727808 */ /* 0x000fe40004800000 */
        /* <DEDUP_REMOVED lines=8> */
[-C--:B------:R-:W-:Y:S01]  /*95b0*/  ISETP.GE.AND P1, PT, R32, R8.reuse, PT ;  /* 0x000000082000720c */ /* 0x080fe20003f26270 */
[----:B------:R-:W-:Y:S01]  /*95c0*/  MUFU.TANH R133, R73 ;  /* 0x0000004900857308 */ /* 0x000fe20000002400 */
[----:B--2---:R-:W-:Y:S02]  /*95d0*/  FSEL R127, R7, -INF , !P4 ;  /* 0xff800000077f7808 */ /* 0x004fe40006000000 */
[----:B------:R-:W-:Y:S02]  /*95e0*/  FSEL R123, R200, -INF , !P3 ;  /* 0xff800000c87b7808 */ /* 0x000fe40005800000 */
[----:B------:R-:W-:Y:S02]  /*95f0*/  FSEL R126, R199, -INF , !P2 ;  /* 0xff800000c77e7808 */ /* 0x000fe40005000000 */
[-C--:B------:R-:W-:Y:S01]  /*9600*/  ISETP.GE.AND P3, PT, R30, R8.reuse, PT ;  /* 0x000000081e00720c */ /* 0x080fe20003f66270 */
[----:B------:R-:W1:Y:S01]  /*9610*/  MUFU.TANH R7, R132 ;  /* 0x0000008400077308 */ /* 0x000e620000002400 */
[----:B------:R-:W-:-:S02]  /*9620*/  ISETP.GE.AND P2, PT, R47, R8, PT ;  /* 0x000000082f00720c */ /* 0x000fc40003f46270 */
[----:B------:R-:W-:Y:S02]  /*9630*/  FSEL R130, R130, -INF , !P1 ;  /* 0xff80000082827808 */ /* 0x000fe40004800000 */
[-C--:B------:R-:W-:Y:S02]  /*9640*/  ISETP.GE.AND P1, PT, R46, R8.reuse, PT ;  /* 0x000000082e00720c */ /* 0x080fe40003f26270 */
[-C--:B------:R-:W-:Y:S01]  /*9650*/  ISETP.GE.AND P4, PT, R45, R8.reuse, PT ;  /* 0x000000082d00720c */ /* 0x080fe20003f86270 */
[----:B------:R-:W-:Y:S01]  /*9660*/  MUFU.TANH R132, R52 ;  /* 0x0000003400847308 */ /* 0x000fe20000002400 */
[----:B------:R-:W-:Y:S02]  /*9670*/  FSEL R128, R182, -INF , !P3 ;  /* 0xff800000b6807808 */ /* 0x000fe40005800000 */
[----:B------:R-:W-:Y:S02]  /*9680*/  FSEL R129, R181, -INF , !P2 ;  /* 0xff800000b5817808 */ /* 0x000fe40005000000 */
[----:B------:R-:W-:-:S02]  /*9690*/  ISETP.GE.AND P3, PT, R44, R8, PT ;  /* 0x000000082c00720c */ /* 0x000fc40003f66270 */
[-C--:B------:R-:W-:Y:S02]  /*96a0*/  ISETP.GE.AND P2, PT, R43, R8.reuse, PT ;  /* 0x000000082b00720c */ /* 0x080fe40003f46270 */
[----:B------:R-:W-:Y:S02]  /*96b0*/  FSEL R122, R122, -INF , !P1 ;  /* 0xff8000007a7a7808 */ /* 0x000fe40004800000 */
[----:B------:R-:W-:Y:S02]  /*96c0*/  FSEL R120, R120, -INF , !P4 ;  /* 0xff80000078787808 */ /* 0x000fe40006000000 */
[-C--:B------:R-:W-:Y:S02]  /*96d0*/  ISETP.GE.AND P1, PT, R42, R8.reuse, PT ;  /* 0x000000082a00720c */ /* 0x080fe40003f26270 */
[----:B------:R-:W-:Y:S02]  /*96e0*/  ISETP.GE.AND P4, PT, R41, R8, PT ;  /* 0x000000082900720c */ /* 0x000fe40003f86270 */
[----:B------:R-:W-:-:S02]  /*96f0*/  FSEL R131, R175, -INF , !P3 ;  /* 0xff800000af837808 */ /* 0x000fc40005800000 */
[----:B------:R-:W-:Y:S02]  /*9700*/  FSEL R178, R178, -INF , !P2 ;  /* 0xff800000b2b27808 */ /* 0x000fe40005000000 */
[-C--:B------:R-:W-:Y:S02]  /*9710*/  ISETP.GE.AND P3, PT, R40, R8.reuse, PT ;  /* 0x000000082800720c */ /* 0x080fe40003f66270 */
[-C--:B------:R-:W-:Y:S02]  /*9720*/  ISETP.GE.AND P2, PT, R39, R8.reuse, PT ;  /* 0x000000082700720c */ /* 0x080fe40003f46270 */
[----:B------:R-:W-:Y:S02]  /*9730*/  FSEL R206, R125, -INF , !P1 ;  /* 0xff8000007dce7808 */ /* 0x000fe40004800000 */
[----:B------:R-:W-:Y:S02]  /*9740*/  FSEL R221, R124, -INF , !P4 ;  /* 0xff8000007cdd7808 */ /* 0x000fe40006000000 */
[-C--:B------:R-:W-:Y:S01]  /*9750*/  ISETP.GE.AND P1, PT, R35, R8.reuse, PT ;  /* 0x000000082300720c */ /* 0x080fe20003f26270 */
[----:B------:R2:W3:Y:S01]  /*9760*/  MUFU.TANH R124, R72 ;  /* 0x00000048007c7308 */ /* 0x0004e20000002400 */
[----:B------:R-:W-:-:S02]  /*9770*/  ISETP.GE.AND P4, PT, R0, R8, PT ;  /* 0x000000080000720c */ /* 0x000fc40003f86270 */
[----:B------:R-:W-:Y:S02]  /*9780*/  FSEL R219, R219, -INF , !P3 ;  /* 0xff800000dbdb7808 */ /* 0x000fe40005800000 */
[----:B------:R-:W-:Y:S02]  /*9790*/  FSEL R220, R220, -INF , !P2 ;  /* 0xff800000dcdc7808 */ /* 0x000fe40005000000 */
[C---:B------:R-:W-:Y:S01]  /*97a0*/  ISETP.GE.AND P3, PT, R29.reuse, R10, PT ;  /* 0x0000000a1d00720c */ /* 0x040fe20003f66270 */
[----:B------:R-:W-:Y:S01]  /*97b0*/  MUFU.TANH R8, R75 ;  /* 0x0000004b00087308 */ /* 0x000fe20000002400 */
[----:B------:R-:W-:Y:S02]  /*97c0*/  ISETP.GE.AND P2, PT, R29, R9, PT ;  /* 0x000000091d00720c */ /* 0x000fe40003f46270 */
[----:B------:R-:W-:Y:S02]  /*97d0*/  FSEL R222, R118, -INF , !P1 ;  /* 0xff80000076de7808 */ /* 0x000fe40004800000 */
[----:B-1----:R-:W-:-:S02]  /*97e0*/  FSEL R223, R7, -INF , !P4 ;  /* 0xff80000007df7808 */ /* 0x002fc40006000000 */
[CC--:B------:R-:W-:Y:S01]  /*97f0*/  ISETP.GE.AND P1, PT, R28.reuse, R10.reuse, PT ;  /* 0x0000000a1c00720c */ /* 0x0c0fe20003f26270 */
[----:B------:R1:W4:Y:S01]  /*9800*/  MUFU.TANH R7, R74 ;  /* 0x0000004a00077308 */ /* 0x0003220000002400 */
[-C--:B------:R-:W-:Y:S02]  /*9810*/  ISETP.GE.AND P4, PT, R28, R9.reuse, PT ;  /* 0x000000091c00720c */ /* 0x080fe40003f86270 */
[----:B------:R-:W-:Y:S02]  /*9820*/  FSEL R28, R248, -INF , !P6 ;  /* 0xff800000f81c7808 */ /* 0x000fe40007000000 */
[----:B------:R-:W-:Y:S02]  /*9830*/  FSEL R29, R247, -INF , !P5 ;  /* 0xff800000f71d7808 */ /* 0x000fe40006800000 */
[C---:B------:R-:W-:Y:S01]  /*9840*/  ISETP.GE.AND P6, PT, R27.reuse, R10, PT ;  /* 0x0000000a1b00720c */ /* 0x040fe20003fc6270 */
[----:B------:R5:W1:Y:S01]  /*9850*/  MUFU.TANH R118, R53 ;  /* 0x0000003500767308 */ /* 0x000a620000002400 */
[----:B------:R-:W-:-:S02]  /*9860*/  ISETP.GE.AND P5, PT, R27, R9, PT ;  /* 0x000000091b00720c */ /* 0x000fc40003fa6270 */
[----:B------:R-:W-:Y:S02]  /*9870*/  FSEL R27, R249, -INF , !P3 ;  /* 0xff800000f91b7808 */ /* 0x000fe40005800000 */
[----:B------:R-:W-:Y:S02]  /*9880*/  FSEL R73, R246, -INF , !P2 ;  /* 0xff800000f6497808 */ /* 0x000fe40005000000 */
[C---:B------:R-:W-:Y:S02]  /*9890*/  ISETP.GE.AND P3, PT, R26.reuse, R10, PT ;  /* 0x0000000a1a00720c */ /* 0x040fe40003f66270 */
[----:B------:R-:W-:Y:S02]  /*98a0*/  ISETP.GE.AND P2, PT, R26, R9, PT ;  /* 0x000000091a00720c */ /* 0x000fe40003f46270 */
[----:B------:R-:W-:Y:S02]  /*98b0*/  FSEL R26, R173, -INF , !P1 ;  /* 0xff800000ad1a7808 */ /* 0x000fe40004800000 */
[----:B--2---:R-:W-:-:S02]  /*98c0*/  FSEL R72, R169, -INF , !P4 ;  /* 0xff800000a9487808 */ /* 0x004fc40006000000 */
[CC--:B------:R-:W-:Y:S02]  /*98d0*/  ISETP.GE.AND P1, PT, R25.reuse, R10.reuse, PT ;  /* 0x0000000a1900720c */ /* 0x0c0fe40003f26270 */
[-C--:B------:R-:W-:Y:S02]  /*98e0*/  ISETP.GE.AND P4, PT, R25, R9.reuse, PT ;  /* 0x000000091900720c */ /* 0x080fe40003f86270 */
[----:B------:R-:W-:Y:S02]  /*98f0*/  FSEL R25, R172, -INF , !P6 ;  /* 0xff800000ac197808 */ /* 0x000fe40007000000 */
[----:B-1----:R-:W-:Y:S02]  /*9900*/  FSEL R74, R168, -INF , !P5 ;  /* 0xff800000a84a7808 */ /* 0x002fe40006800000 */
        /* <DEDUP_REMOVED lines=8> */
[----:B-----5:R-:W-:Y:S02]  /*9990*/  FSEL R53, R171, -INF , !P6 ;  /* 0xff800000ab357808 */ /* 0x020fe40007000000 */
[----:B------:R-:W-:Y:S02]  /*99a0*/  FSEL R134, R134, -INF , !P5 ;  /* 0xff80000086867808 */ /* 0x000fe40006800000 */
[----:B------:R-:W-:Y:S02]  /*99b0*/  FSEL R52, R170, -INF , !P3 ;  /* 0xff800000aa347808 */ /* 0x000fe40005800000 */
[----:B------:R-:W-:Y:S02]  /*99c0*/  FSEL R135, R135, -INF , !P2 ;  /* 0xff80000087877808 */ /* 0x000fe40005000000 */
[C---:B------:R-:W-:Y:S02]  /*99d0*/  ISETP.GE.AND P1, PT, R18.reuse, R10, PT ;  /* 0x0000000a1200720c */ /* 0x040fe40003f26270 */
[----:B------:R-:W-:-:S02]  /*99e0*/  ISETP.GE.AND P4, PT, R18, R9, PT ;  /* 0x000000091200720c */ /* 0x000fc40003f86270 */
[CC--:B------:R-:W-:Y:S02]  /*99f0*/  ISETP.GE.AND P6, PT, R17.reuse, R10.reuse, PT ;  /* 0x0000000a1100720c */ /* 0x0c0fe40003fc6270 */
[-C--:B------:R-:W-:Y:S02]  /*9a00*/  ISETP.GE.AND P5, PT, R17, R9.reuse, PT ;  /* 0x000000091100720c */ /* 0x080fe40003fa6270 */
[C---:B------:R-:W-:Y:S02]  /*9a10*/  ISETP.GE.AND P3, PT, R16.reuse, R10, PT ;  /* 0x0000000a1000720c */ /* 0x040fe40003f66270 */
[----:B------:R-:W-:Y:S02]  /*9a20*/  ISETP.GE.AND P2, PT, R16, R9, PT ;  /* 0x000000091000720c */ /* 0x000fe40003f46270 */
[----:B------:R-:W-:Y:S01]  /*9a30*/  HMMA.16816.F32.BF16 R16, R20, R106, RZ ;  /* 0x0000006a1410723c */ /* 0x000fe200000418ff */
[----:B------:R-:W-:Y:S02]  /*9a40*/  FSEL R169, R239, -INF , !P4 ;  /* 0xff800000efa97808 */ /* 0x000fe40006000000 */
[----:B------:R-:W-:-:S02]  /*9a50*/  FSEL R170, R237, -INF , !P5 ;  /* 0xff800000edaa7808 */ /* 0x000fc40006800000 */
[----:B---3--:R-:W-:Y:S02]  /*9a60*/  FSEL R124, R124, -INF , !P3 ;  /* 0xff8000007c7c7808 */ /* 0x008fe40005800000 */
[----:B------:R-:W-:Y:S01]  /*9a70*/  FSEL R106, R241, -INF , !P1 ;  /* 0xff800000f16a7808 */ /* 0x000fe20004800000 */
[----:B------:R-:W-:Y:S01]  /*9a80*/  HMMA.16816.F32.BF16 R20, R20, R90, RZ ;  /* 0x0000005a1414723c */ /* 0x000fe200000418ff */
[-C--:B------:R-:W-:Y:S02]  /*9a90*/  ISETP.GE.AND P1, PT, R11, R10.reuse, PT ;  /* 0x0000000a0b00720c */ /* 0x080fe40003f26270 */
[----:B------:R-:W-:Y:S02]  /*9aa0*/  FSEL R107, R242, -INF , !P6 ;  /* 0xff800000f26b7808 */ /* 0x000fe40007000000 */
[----:B------:R-:W-:Y:S02]  /*9ab0*/  FSEL R133, R133, -INF , !P1 ;  /* 0xff80000085857808 */ /* 0x000fe40004800000 */
[----:B------:R-:W-:-:S02]  /*9ac0*/  ISETP.GE.AND P1, PT, R4, R10, PT ;  /* 0x0000000a0400720c */ /* 0x000fc40003f26270 */
[----:B----4-:R-:W-:Y:S02]  /*9ad0*/  FSEL R171, R7, -INF , !P2 ;  /* 0xff80000007ab7808 */ /* 0x010fe40005000000 */
[----:B------:R-:W-:Y:S02]  /*9ae0*/  FSEL R132, R132, -INF , !P1 ;  /* 0xff80000084847808 */ /* 0x000fe40004800000 */
[-C--:B------:R-:W-:Y:S02]  /*9af0*/  ISETP.GE.AND P1, PT, R33, R10.reuse, PT ;  /* 0x0000000a2100720c */ /* 0x080fe40003f26270 */
[----:B------:R-:W-:Y:S01]  /*9b00*/  ISETP.GE.AND P4, PT, R11, R9, PT ;  /* 0x000000090b00720c */ /* 0x000fe20003f86270 */
[----:B------:R-:W-:Y:S01]  /*9b10*/  HMMA.16816.F32.BF16 R16, R12, R98, R16 ;  /* 0x000000620c10723c */ /* 0x000fe20000041810 */
[----:B------:R-:W-:Y:S02]  /*9b20*/  FSEL R176, R233, -INF , !P1 ;  /* 0xff800000e9b07808 */ /* 0x000fe40004800000 */
[----:B------:R-:W-:-:S02]  /*9b30*/  ISETP.GE.AND P1, PT, R30, R10, PT ;  /* 0x0000000a1e00720c */ /* 0x000fc40003f26270 */
[CC--:B------:R-:W-:Y:S02]  /*9b40*/  ISETP.GE.AND P6, PT, R6.reuse, R10.reuse, PT ;  /* 0x0000000a0600720c */ /* 0x0c0fe40003fc6270 */
[-C--:B------:R-:W-:Y:S01]  /*9b50*/  ISETP.GE.AND P5, PT, R6, R9.reuse, PT ;  /* 0x000000090600720c */ /* 0x080fe20003fa6270 */
[----:B------:R-:W-:Y:S01]  /*9b60*/  HMMA.16816.F32.BF16 R12, R12, R62, R20 ;  /* 0x0000003e0c0c723c */ /* 0x000fe20000041814 */
        /* <DEDUP_REMOVED lines=8> */
[----:B------:R-:W-:Y:S01]  /*9bf0*/  FMUL.FTZ R16, R16, c[0x0][0x2ec] ;  /* 0x0000bb0010107a20 */ /* 0x000fe20000410000 */
[-C--:B------:R-:W-:Y:S01]  /*9c00*/  ISETP.GE.AND P1, PT, R45, R10.reuse, PT ;  /* 0x0000000a2d00720c */ /* 0x080fe20003f26270 */
[----:B------:R-:W-:Y:S01]  /*9c10*/  FMUL.FTZ R17, R17, c[0x0][0x2ec] ;  /* 0x0000bb0011117a20 */ /* 0x000fe20000410000 */
[-C--:B------:R-:W-:Y:S01]  /*9c20*/  ISETP.GE.AND P4, PT, R4, R9.reuse, PT ;  /* 0x000000090400720c */ /* 0x080fe20003f86270 */
[----:B------:R-:W-:Y:S01]  /*9c30*/  FMUL.FTZ R18, R18, c[0x0][0x2ec] ;  /* 0x0000bb0012127a20 */ /* 0x000fe20000410000 */
[CC--:B------:R-:W-:Y:S01]  /*9c40*/  ISETP.GE.AND P6, PT, R2.reuse, R10.reuse, PT ;  /* 0x0000000a0200720c */ /* 0x0c0fe20003fc6270 */
[----:B------:R-:W1:Y:S01]  /*9c50*/  MUFU.TANH R16, R16 ;  /* 0x0000001000107308 */ /* 0x000e620000002400 */
[-C--:B------:R-:W-:Y:S01]  /*9c60*/  ISETP.GE.AND P5, PT, R2, R9.reuse, PT ;  /* 0x000000090200720c */ /* 0x080fe20003fa6270 */
[----:B------:R-:W-:Y:S01]  /*9c70*/  FMUL.FTZ R19, R19, c[0x0][0x2ec] ;  /* 0x0000bb0013137a20 */ /* 0x000fe20000410000 */
[----:B------:R-:W-:Y:S01]  /*9c80*/  ISETP.GE.AND P3, PT, R34, R10, PT ;  /* 0x0000000a2200720c */ /* 0x000fe20003f66270 */
        /* <DEDUP_REMOVED lines=8> */
[----:B------:R-:W-:Y:S01]  /*9d10*/  MUFU.TANH R17, R17 ;  /* 0x0000001100117308 */ /* 0x000fe20000002400 */
[----:B------:R-:W-:-:S02]  /*9d20*/  FSEL R174, R55, -INF , !P5 ;  /* 0xff80000037ae7808 */ /* 0x000fc40006800000 */
[----:B------:R-:W-:Y:S02]  /*9d30*/  FSEL R175, R232, -INF , !P3 ;  /* 0xff800000e8af7808 */ /* 0x000fe40005800000 */
[----:B------:R-:W-:Y:S02]  /*9d40*/  FSEL R177, R230, -INF , !P2 ;  /* 0xff800000e6b17808 */ /* 0x000fe40005000000 */
[-C--:B------:R-:W-:Y:S01]  /*9d50*/  ISETP.GE.AND P1, PT, R42, R10.reuse, PT ;  /* 0x0000000a2a00720c */ /* 0x080fe20003f26270 */
[----:B------:R-:W2:Y:S01]  /*9d60*/  MUFU.TANH R18, R18 ;  /* 0x0000001200127308 */ /* 0x000ea20000002400 */
[-C--:B------:R-:W-:Y:S02]  /*9d70*/  ISETP.GE.AND P4, PT, R33, R9.reuse, PT ;  /* 0x000000092100720c */ /* 0x080fe40003f86270 */
[C---:B------:R-:W-:Y:S02]  /*9d80*/  ISETP.GE.AND P6, PT, R32.reuse, R10, PT ;  /* 0x0000000a2000720c */ /* 0x040fe40003fc6270 */
[----:B------:R-:W-:-:S02]  /*9d90*/  ISETP.GE.AND P5, PT, R32, R9, PT ;  /* 0x000000092000720c */ /* 0x000fc40003fa6270 */
[C---:B------:R-:W-:Y:S01]  /*9da0*/  ISETP.GE.AND P3, PT, R31.reuse, R10, PT ;  /* 0x0000000a1f00720c */ /* 0x040fe20003f66270 */
[----:B------:R-:W3:Y:S01]  /*9db0*/  MUFU.TANH R19, R19 ;  /* 0x0000001300137308 */ /* 0x000ee20000002400 */
[----:B------:R-:W-:Y:S02]  /*9dc0*/  ISETP.GE.AND P2, PT, R31, R9, PT ;  /* 0x000000091f00720c */ /* 0x000fe40003f46270 */
[----:B-1----:R-:W-:Y:S02]  /*9dd0*/  FSEL R203, R16, -INF , !P1 ;  /* 0xff80000010cb7808 */ /* 0x002fe40004800000 */
[----:B------:R-:W-:Y:S02]  /*9de0*/  FSEL R179, R231, -INF , !P4 ;  /* 0xff800000e7b37808 */ /* 0x000fe40006000000 */
[----:B------:R-:W-:Y:S01]  /*9df0*/  FSEL R68, R68, -INF , !P6 ;  /* 0xff80000044447808 */ /* 0x000fe20007000000 */
[----:B------:R-:W1:Y:S01]  /*9e00*/  MUFU.TANH R12, R12 ;  /* 0x0000000c000c7308 */ /* 0x000e620000002400 */
[----:B------:R-:W-:-:S02]  /*9e10*/  FSEL R70, R70, -INF , !P5 ;  /* 0xff80000046467808 */ /* 0x000fc40006800000 */
[----:B------:R-:W-:Y:S02]  /*9e20*/  FSEL R69, R69, -INF , !P3 ;  /* 0xff80000045457808 */ /* 0x000fe40005800000 */
[----:B------:R-:W-:Y:S02]  /*9e30*/  FSEL R71, R71, -INF , !P2 ;  /* 0xff80000047477808 */ /* 0x000fe40005000000 */
[-C--:B------:R-:W-:Y:S01]  /*9e40*/  ISETP.GE.AND P1, PT, R39, R10.reuse, PT ;  /* 0x0000000a2700720c */ /* 0x080fe20003f26270 */
[----:B------:R-:W4:Y:S01]  /*9e50*/  MUFU.TANH R5, R5 ;  /* 0x0000000500057308 */ /* 0x000f220000002400 */
[-C--:B------:R-:W-:Y:S02]  /*9e60*/  ISETP.GE.AND P4, PT, R30, R9.reuse, PT ;  /* 0x000000091e00720c */ /* 0x080fe40003f86270 */
[C---:B------:R-:W-:Y:S02]  /*9e70*/  ISETP.GE.AND P6, PT, R47.reuse, R10, PT ;  /* 0x0000000a2f00720c */ /* 0x040fe40003fc6270 */
[----:B------:R-:W-:-:S02]  /*9e80*/  ISETP.GE.AND P5, PT, R47, R9, PT ;  /* 0x000000092f00720c */ /* 0x000fc40003fa6270 */
[C---:B------:R-:W-:Y:S01]  /*9e90*/  ISETP.GE.AND P3, PT, R46.reuse, R10, PT ;  /* 0x0000000a2e00720c */ /* 0x040fe20003f66270 */
[----:B------:R-:W5:Y:S01]  /*9ea0*/  MUFU.TANH R4, R4 ;  /* 0x0000000400047308 */ /* 0x000f620000002400 */
[----:B------:R-:W-:Y:S02]  /*9eb0*/  ISETP.GE.AND P2, PT, R46, R9, PT ;  /* 0x000000092e00720c */ /* 0x000fe40003f46270 */
[----:B------:R-:W-:Y:S02]  /*9ec0*/  FSEL R207, R207, -INF , !P1 ;  /* 0xff800000cfcf7808 */ /* 0x000fe40004800000 */
[----:B------:R-:W-:Y:S02]  /*9ed0*/  FSEL R199, R226, -INF , !P4 ;  /* 0xff800000e2c77808 */ /* 0x000fe40006000000 */
[----:B------:R-:W-:Y:S01]  /*9ee0*/  FSEL R180, R229, -INF , !P6 ;  /* 0xff800000e5b47808 */ /* 0x000fe20007000000 */
[----:B------:R-:W1:Y:S01]  /*9ef0*/  MUFU.TANH R2, R2 ;  /* 0x0000000200027308 */ /* 0x000e620000002400 */
[----:B------:R-:W-:-:S02]  /*9f00*/  FSEL R200, R227, -INF , !P5 ;  /* 0xff800000e3c87808 */ /* 0x000fc40006800000 */
[----:B------:R-:W-:Y:S02]  /*9f10*/  FSEL R182, R48, -INF , !P3 ;  /* 0xff80000030b67808 */ /* 0x000fe40005800000 */
[----:B------:R-:W-:Y:S02]  /*9f20*/  FSEL R202, R50, -INF , !P2 ;  /* 0xff80000032ca7808 */ /* 0x000fe40005000000 */
[----:B------:R-:W-:Y:S02]  /*9f30*/  ISETP.GE.AND P1, PT, R224, 0x3, PT ;  /* 0x00000003e000780c */ /* 0x000fe40003f26270 */
        /* <DEDUP_REMOVED lines=10> */
[-C--:B------:R-:W-:Y:S02]  /*9fe0*/  ISETP.GE.AND P4, PT, R42, R9.reuse, PT ;  /* 0x000000092a00720c */ /* 0x080fe40003f86270 */
[CC--:B------:R-:W-:Y:S02]  /*9ff0*/  ISETP.GE.AND P6, PT, R41.reuse, R10.reuse, PT ;  /* 0x0000000a2900720c */ /* 0x0c0fe40003fc6270 */
[-C--:B------:R-:W-:Y:S02]  /*a000*/  ISETP.GE.AND P5, PT, R41, R9.reuse, PT ;  /* 0x000000092900720c */ /* 0x080fe40003fa6270 */
[C---:B------:R-:W-:Y:S02]  /*a010*/  ISETP.GE.AND P3, PT, R40.reuse, R10, PT ;  /* 0x0000000a2800720c */ /* 0x040fe40003f66270 */
[----:B------:R-:W-:-:S02]  /*a020*/  ISETP.GE.AND P2, PT, R40, R9, PT ;  /* 0x000000092800720c */ /* 0x000fc40003f46270 */
[----:B--2---:R-:W-:Y:S02]  /*a030*/  FSEL R213, R18, -INF , !P4 ;  /* 0xff80000012d57808 */ /* 0x004fe40006000000 */
[----:B------:R-:W-:Y:S02]  /*a040*/  FSEL R205, R17, -INF , !P6 ;  /* 0xff80000011cd7808 */ /* 0x000fe40007000000 */
[----:B---3--:R-:W-:Y:S02]  /*a050*/  FSEL R214, R19, -INF , !P5 ;  /* 0xff80000013d67808 */ /* 0x008fe40006800000 */
[----:B------:R-:W-:Y:S02]  /*a060*/  FSEL R209, R209, -INF , !P3 ;  /* 0xff800000d1d17808 */ /* 0x000fe40005800000 */
[----:B------:R-:W-:Y:S02]  /*a070*/  FSEL R218, R218, -INF , !P2 ;  /* 0xff800000dada7808 */ /* 0x000fe40005000000 */
[----:B------:R-:W-:-:S02]  /*a080*/  ISETP.GE.AND P4, PT, R39, R9, PT ;  /* 0x000000092700720c */ /* 0x000fc40003f86270 */
[CC--:B------:R-:W-:Y:S02]  /*a090*/  ISETP.GE.AND P6, PT, R35.reuse, R10.reuse, PT ;  /* 0x0000000a2300720c */ /* 0x0c0fe40003fc6270 */
[C---:B------:R-:W-:Y:S02]  /*a0a0*/  ISETP.GE.AND P5, PT, R0.reuse, R10, PT ;  /* 0x0000000a0000720c */ /* 0x040fe40003fa6270 */
[-C--:B------:R-:W-:Y:S02]  /*a0b0*/  ISETP.GE.AND P3, PT, R35, R9.reuse, PT ;  /* 0x000000092300720c */ /* 0x080fe40003f66270 */
[----:B------:R-:W-:Y:S02]  /*a0c0*/  ISETP.GE.AND P2, PT, R0, R9, PT ;  /* 0x000000090000720c */ /* 0x000fe40003f46270 */
[----:B------:R-:W-:Y:S02]  /*a0d0*/  FSEL R217, R217, -INF , !P4 ;  /* 0xff800000d9d97808 */ /* 0x000fe40006000000 */
[----:B-1----:R-:W-:-:S02]  /*a0e0*/  FSEL R208, R12, -INF , !P6 ;  /* 0xff8000000cd07808 */ /* 0x002fc40007000000 */
[----:B----4-:R-:W-:Y:S02]  /*a0f0*/  FSEL R210, R5, -INF , !P5 ;  /* 0xff80000005d27808 */ /* 0x010fe40006800000 */
[----:B-----5:R-:W-:Y:S02]  /*a100*/  FSEL R216, R4, -INF , !P3 ;  /* 0xff80000004d87808 */ /* 0x020fe40005800000 */
[----:B------:R-:W-:Y:S01]  /*a110*/  FSEL R215, R2, -INF , !P2 ;  /* 0xff80000002d77808 */ /* 0x000fe20005000000 */
[----:B------:R-:W-:Y:S05]  /*a120*/  @!P1 BRA `(.L_x_440) ;  /* 0x0000039000009947 */ /* 0x000fea0003800000 */
[----:B------:R-:W2:Y:S04]  /*a130*/  LDL.64 R244, [R1+0x28] ;  /* 0x0000280001f47983 */ /* 0x000ea80000100a00 */
[----:B------:R-:W3:Y:S04]  /*a140*/  LDL.64 R246, [R1+0x20] ;  /* 0x0000200001f67983 */ /* 0x000ee80000100a00 */
        /* <DEDUP_REMOVED lines=53> */
.L_x_442:
[----:B------:R-:W-:Y:S05]  /*a4a0*/  BSYNC B0 ;  /* 0x0000000000007941 */ /* 0x000fea0003800000 */
.L_x_441:
[----:B------:R-:W0:Y:S02]  /*a4b0*/  LDGDEPBAR ;  /* 0x00000000000079af */ /* 0x000e240000000000 */
.L_x_440:
[----:B-1----:R-:W2:Y:S04]  /*a4c0*/  LDL.LU R5, [R1+0x4] ;  /* 0x0000040001057983 */ /* 0x002ea80000300800 */
[----:B------:R-:W3:Y:S01]  /*a4d0*/  LDL.LU R6, [R1+0x8] ;  /* 0x0000080001067983 */ /* 0x000ee20000300800 */
[----:B------:R-:W-:-:S03]  /*a4e0*/  FMNMX.FTZ R0, R38, R56, !PT ;  /* 0x0000003826007209 */ /* 0x000fc60007810000 */
[----:B------:R-:W-:Y:S01]  /*a4f0*/  LDSM.16.MT88.4 R12, [R185+0x4000] ;  /* 0x00400000b90c783b */ /* 0x000fe20000004200 */
[----:B------:R-:W-:-:S03]  /*a500*/  FMNMX.FTZ R0, R57, R0, !PT ;  /* 0x0000000039007209 */ /* 0x000fc60007810000 */
[----:B------:R-:W-:Y:S01]  /*a510*/  LDSM.16.MT88.4 R16, [R186+0x4000] ;  /* 0x00400000ba10783b */ /* 0x000fe20000004200 */
        /* <DEDUP_REMOVED lines=37> */
[--C-:B------:R-:W-:Y:S01]  /*a770*/  FFMA.FTZ R2, R56, c[0x0][0x23c], -R0.reuse ;  /* 0x00008f0038027a23 */ /* 0x100fe20000010800 */
[----:B------:R-:W-:Y:S01]  /*a780*/  MOV R56, R252 ;  /* 0x000000fc00387202 */ /* 0x000fe20000000f00 */
[--C-:B------:R-:W-:Y:S02]  /*a790*/  FFMA.FTZ R4, R60, c[0x0][0x23c], -R0.reuse ;  /* 0x00008f003c047a23 */ /* 0x100fe40000010800 */
[----:B------:R1:W-:Y:S08]  /*a7a0*/  MUFU.EX2 R245, R2 ;  /* 0x0000000200f57308 */ /* 0x0003f00000000800 */
[----:B------:R4:W-:Y:S01]  /*a7b0*/  MUFU.EX2 R252, R4 ;  /* 0x0000000400fc7308 */ /* 0x0009e20000000800 */
[----:B-1----:R-:W-:-:S07]  /*a7c0*/  FFMA.FTZ R2, R57, c[0x0][0x23c], -R0 ;  /* 0x00008f0039027a23 */ /* 0x002fce0000010800 */
[----:B------:R1:W-:Y:S01]  /*a7d0*/  MUFU.EX2 R246, R2 ;  /* 0x0000000200f67308 */ /* 0x0003e20000000800 */
[----:B----4-:R-:W-:-:S07]  /*a7e0*/  FFMA.FTZ R4, R61, c[0x0][0x23c], -R0 ;  /* 0x00008f003d047a23 */ /* 0x010fce0000010800 */
[----:B------:R4:W-:Y:S01]  /*a7f0*/  MUFU.EX2 R249, R4 ;  /* 0x0000000400f97308 */ /* 0x0009e20000000800 */
[----:B-1----:R-:W-:-:S07]  /*a800*/  FFMA.FTZ R2, R58, c[0x0][0x23c], -R0 ;  /* 0x00008f003a027a23 */ /* 0x002fce0000010800 */
[----:B------:R1:W-:Y:S01]  /*a810*/  MUFU.EX2 R247, R2 ;  /* 0x0000000200f77308 */ /* 0x0003e20000000800 */
[--C-:B----4-:R-:W-:Y:S02]  /*a820*/  FFMA.FTZ R4, R64, c[0x0][0x23c], -R0.reuse ;  /* 0x00008f0040047a23 */ /* 0x110fe40000010800 */
[----:B-1----:R-:W-:-:S05]  /*a830*/  FFMA.FTZ R2, R59, c[0x0][0x23c], -R0 ;  /* 0x00008f003b027a23 */ /* 0x002fca0000010800 */
[----:B------:R1:W-:Y:S02]  /*a840*/  MUFU.EX2 R248, R2 ;  /* 0x0000000200f87308 */ /* 0x0003e40000000800 */
[----:B-1----:R-:W-:-:S04]  /*a850*/  FMNMX.FTZ R2, R37, R101, !PT ;  /* 0x0000006525027209 */ /* 0x002fc80007810000 */
[----:B------:R-:W-:-:S04]  /*a860*/  FMNMX.FTZ R2, R103, R2, !PT ;  /* 0x0000000267027209 */ /* 0x000fc80007810000 */
[----:B------:R-:W-:-:S04]  /*a870*/  FMNMX.FTZ R2, R104, R2, !PT ;  /* 0x0000000268027209 */ /* 0x000fc80007810000 */
[----:B------:R-:W-:-:S04]  /*a880*/  FMNMX.FTZ R2, R105, R2, !PT ;  /* 0x0000000269027209 */ /* 0x000fc80007810000 */
[----:B------:R-:W-:Y:S02]  /*a890*/  FMNMX.FTZ R2, R108, R2, !PT ;  /* 0x000000026c027209 */ /* 0x000fe40007810000 */
[----:B--2---:R-:W-:Y:S02]  /*a8a0*/  MOV R59, R5 ;  /* 0x00000005003b7202 */ /* 0x004fe40000000f00 */
[----:B------:R-:W-:Y:S02]  /*a8b0*/  FMNMX.FTZ R2, R109, R2, !PT ;  /* 0x000000026d027209 */ /* 0x000fe40007810000 */
        /* <DEDUP_REMOVED lines=37> */
[----:B------:R1:W3:Y:S02]  /*ab10*/  MUFU.EX2 R23, R4 ;  /* 0x0000000400177308 */ /* 0x0002e40000000800 */
        /* <DEDUP_REMOVED lines=14> */
[--C-:B-1----:R-:W-:Y:S01]  /*ac00*/  FFMA.FTZ R4, R85, c[0x0][0x23c], -R0.reuse ;  /* 0x00008f0055047a23 */ /* 0x102fe20000010800 */
[----:B--2---:R-:W-:Y:S02]  /*ac10*/  MOV R85, R5 ;  /* 0x0000000500557202 */ /* 0x004fe40000000f00 */
[----:B------:R-:W1:Y:S03]  /*ac20*/  SHFL.BFLY PT, R5, R2, 0x2, 0x1f ;  /* 0x0c401f0002057f89 */ /* 0x000e6600000e0000 */
[----:B------:R2:W-:Y:S02]  /*ac30*/  MUFU.EX2 R84, R4 ;  /* 0x0000000400547308 */ /* 0x0005e40000000800 */
[----:B--2---:R-:W-:-:S06]  /*ac40*/  FFMA.FTZ R4, R86, c[0x0][0x23c], -R0 ;  /* 0x00008f0056047a23 */ /* 0x004fcc0000010800 */
[----:B------:R2:W-:Y:S01]  /*ac50*/  MUFU.EX2 R86, R4 ;  /* 0x0000000400567308 */ /* 0x0005e20000000800 */
[----:B-1----:R-:W-:-:S05]  /*ac60*/  FMNMX.FTZ R2, R2, R5, !PT ;  /* 0x0000000502027209 */ /* 0x002fca0007810000 */
[----:B------:R-:W1:Y:S01]  /*ac70*/  SHFL.BFLY PT, R5, R2, 0x1, 0x1f ;  /* 0x0c201f0002057f89 */ /* 0x000e6200000e0000 */
[----:B--2---:R-:W-:Y:S01]  /*ac80*/  FFMA.FTZ R4, R87, c[0x0][0x23c], -R0 ;  /* 0x00008f0057047a23 */ /* 0x004fe20000010800 */
[----:B------:R-:W-:-:S03]  /*ac90*/  MOV R87, R6 ;  /* 0x0000000600577202 */ /* 0x000fc60000000f00 */
[----:B------:R2:W-:Y:S01]  /*aca0*/  MUFU.EX2 R50, R4 ;  /* 0x0000000400327308 */ /* 0x0005e20000000800 */
[----:B-1----:R-:W-:Y:S01]  /*acb0*/  FMNMX.FTZ R62, R2, R5, !PT ;  /* 0x00000005023e7209 */ /* 0x002fe20007810000 */
[--C-:B------:R-:W-:Y:S02]  /*acc0*/  FFMA.FTZ R2, R100, c[0x0][0x23c], -R0.reuse ;  /* 0x00008f0064027a23 */ /* 0x100fe40000010800 */
[--C-:B------:R-:W-:Y:S01]  /*acd0*/  FFMA.FTZ R5, R102, c[0x0][0x23c], -R0.reuse ;  /* 0x00008f0066057a23 */ /* 0x100fe20000010800 */
[----:B------:R-:W-:Y:S01]  /*ace0*/  FSETP.NEU.FTZ.AND P3, PT, R62, -INF , PT ;  /* 0xff8000003e00780b */ /* 0x000fe20003f7d000 */
[----:B--2---:R-:W-:Y:S02]  /*acf0*/  FFMA.FTZ R4, R88, c[0x0][0x23c], -R0 ;  /* 0x00008f0058047a23 */ /* 0x004fe40000010800 */
[----:B------:R-:W-:Y:S01]  /*ad00*/  MUFU.EX2 R81, R2 ;  /* 0x0000000200517308 */ /* 0x000fe20000000800 */
[----:B---3--:R-:W-:-:S07]  /*ad10*/  MOV R88, R23 ;  /* 0x0000001700587202 */ /* 0x008fce0000000f00 */
        /* <DEDUP_REMOVED lines=8> */
[--C-:B-1----:R-:W-:Y:S01]  /*ada0*/  FFMA.FTZ R4, R93, c[0x0][0x23c], -R0.reuse ;  /* 0x00008f005d047a23 */ /* 0x102fe20000010800 */
[----:B--2---:R-:W-:Y:S02]  /*adb0*/  MOV R93, R20 ;  /* 0x00000014005d7202 */ /* 0x004fe40000000f00 */
[----:B------:R-:W-:Y:S03]  /*adc0*/  LDSM.16.MT88.4 R20, [R186+0x4400] ;  /* 0x00440000ba14783b */ /* 0x000fe60000004200 */
        /* <DEDUP_REMOVED lines=26> */
[----:B--2---:R-:W-:Y:S02]  /*af70*/  FMNMX.FTZ R0, R73, R2, !PT ;  /* 0x0000000249007209 */ /* 0x004fe40007810000 */
        /* <DEDUP_REMOVED lines=54> */
[----:B------:R-:W-:Y:S01]  /*b2e0*/  FMNMX.FTZ R2, R208, R2, !PT ;  /* 0x00000002d0027209 */ /* 0x000fe20007810000 */
        /* <DEDUP_REMOVED lines=23> */
[----:B--2---:R-:W-:-:S03]  /*b460*/  FFMA.FTZ R2, R121, c[0x0][0x23c], -R4 ;  /* 0x00008f0079027a23 */ /* 0x004fc60000010804 */
        /* <DEDUP_REMOVED lines=12> */
[----:B------:R-:W-:-:S03]  /*b530*/  FSETP.NEU.FTZ.AND P2, PT, R58, -INF , PT ;  /* 0xff8000003a00780b */ /* 0x000fc60003f5d000 */
[----:B------:R2:W-:Y:S01]  /*b540*/  MUFU.EX2 R126, R2 ;  /* 0x00000002007e7308 */ /* 0x0005e20000000800 */
[----:B------:R-:W-:-:S05]  /*b550*/  FSEL R7, R58, RZ, P2 ;  /* 0x000000ff3a077208 */ /* 0x000fca0001000000 */
[----:B------:R-:W-:-:S04]  /*b560*/  FADD.FTZ R7, R36, -R7 ;  /* 0x8000000724077221 */ /* 0x000fc80000010000 */
[----:B------:R-:W-:-:S04]  /*b570*/  FMUL.FTZ R7, R7, c[0x0][0x23c] ;  /* 0x00008f0007077a20 */ /* 0x000fc80000410000 */
[----:B------:R-:W3:Y:S01]  /*b580*/  MUFU.EX2 R64, R7 ;  /* 0x0000000700407308 */ /* 0x000ee20000000800 */
[----:B--2---:R-:W-:Y:S01]  /*b590*/  FFMA.FTZ R2, R130, c[0x0][0x23c], -R4 ;  /* 0x00008f0082027a23 */ /* 0x004fe20000010804 */
[----:B-1----:R-:W-:-:S04]  /*b5a0*/  FMNMX.FTZ R57, R5, R6, !PT ;  /* 0x0000000605397209 */ /* 0x002fc80007810000 */
[C---:B------:R-:W-:Y:S02]  /*b5b0*/  FSETP.NEU.FTZ.AND P0, PT, R57.reuse, -INF , PT ;  /* 0xff8000003900780b */ /* 0x040fe40003f1d000 */
[----:B------:R1:W-:Y:S02]  /*b5c0*/  MUFU.EX2 R130, R2 ;  /* 0x0000000200827308 */ /* 0x0003e40000000800 */
[----:B------:R-:W-:-:S05]  /*b5d0*/  FSEL R6, R57, RZ, P0 ;  /* 0x000000ff39067208 */ /* 0x000fca0000000000 */
[----:B------:R-:W-:Y:S02]  /*b5e0*/  FADD.FTZ R3, R3, -R6 ;  /* 0x8000000603037221 */ /* 0x000fe40000010000 */
[-C--:B---3--:R-:W-:Y:S02]  /*b5f0*/  FMUL.FTZ R136, R136, R64.reuse ;  /* 0x0000004088887220 */ /* 0x088fe40000410000 */
[----:B------:R-:W-:Y:S02]  /*b600*/  FMUL.FTZ R3, R3, c[0x0][0x23c] ;  /* 0x00008f0003037a20 */ /* 0x000fe40000410000 */
[-C--:B------:R-:W-:Y:S02]  /*b610*/  FMUL.FTZ R137, R137, R64.reuse ;  /* 0x0000004089897220 */ /* 0x080fe40000410000 */
[----:B-1----:R-:W-:Y:S01]  /*b620*/  FFMA.FTZ R2, R127, c[0x0][0x23c], -R4 ;  /* 0x00008f007f027a23 */ /* 0x002fe20000010804 */
[----:B------:R-:W1:Y:S01]  /*b630*/  MUFU.EX2 R65, R3 ;  /* 0x0000000300417308 */ /* 0x000e620000000800 */
[----:B------:R-:W-:-:S02]  /*b640*/  FMUL.FTZ R144, R144, R64 ;  /* 0x0000004090907220 */ /* 0x000fc40000410000 */
[-C--:B------:R-:W-:Y:S02]  /*b650*/  FMUL.FTZ R145, R145, R64.reuse ;  /* 0x0000004091917220 */ /* 0x080fe40000410000 */
[-C--:B------:R-:W-:Y:S02]  /*b660*/  FMUL.FTZ R156, R156, R64.reuse ;  /* 0x000000409c9c7220 */ /* 0x080fe40000410000 */
[-C--:B------:R-:W-:Y:S01]  /*b670*/  FMUL.FTZ R157, R157, R64.reuse ;  /* 0x000000409d9d7220 */ /* 0x080fe20000410000 */
[----:B------:R2:W-:Y:S01]  /*b680*/  MUFU.EX2 R127, R2 ;  /* 0x00000002007f7308 */ /* 0x0005e20000000800 */
[-C--:B------:R-:W-:Y:S02]  /*b690*/  FMUL.FTZ R160, R160, R64.reuse ;  /* 0x00000040a0a07220 */ /* 0x080fe40000410000 */
[----:B------:R-:W-:Y:S02]  /*b6a0*/  FMUL.FTZ R161, R161, R64 ;  /* 0x00000040a1a17220 */ /* 0x000fe40000410000 */
[----:B-1----:R-:W-:-:S02]  /*b6b0*/  FMUL.FTZ R138, R138, R65 ;  /* 0x000000418a8a7220 */ /* 0x002fc40000410000 */
[-C--:B------:R-:W-:Y:S02]  /*b6c0*/  FMUL.FTZ R139, R139, R65.reuse ;  /* 0x000000418b8b7220 */ /* 0x080fe40000410000 */
[-C--:B------:R-:W-:Y:S02]  /*b6d0*/  FMUL.FTZ R146, R146, R65.reuse ;  /* 0x0000004192927220 */ /* 0x080fe40000410000 */
[-C--:B------:R-:W-:Y:S02]  /*b6e0*/  FMUL.FTZ R147, R147, R65.reuse ;  /* 0x0000004193937220 */ /* 0x080fe40000410000 */
[----:B--2---:R-:W-:Y:S02]  /*b6f0*/  FFMA.FTZ R2, R128, c[0x0][0x23c], -R4 ;  /* 0x00008f0080027a23 */ /* 0x004fe40000010804 */
[-C--:B------:R-:W-:Y:S02]  /*b700*/  FMUL.FTZ R158, R158, R65.reuse ;  /* 0x000000419e9e7220 */ /* 0x080fe40000410000 */
[----:B------:R1:W-:Y:S01]  /*b710*/  MUFU.EX2 R234, R2 ;  /* 0x0000000200ea7308 */ /* 0x0003e20000000800 */
[----:B------:R-:W-:-:S02]  /*b720*/  FMUL.FTZ R159, R159, R65 ;  /* 0x000000419f9f7220 */ /* 0x000fc40000410000 */
[-C--:B------:R-:W-:Y:S02]  /*b730*/  FMUL.FTZ R162, R162, R65.reuse ;  /* 0x00000041a2a27220 */ /* 0x080fe40000410000 */
[----:B------:R-:W-:Y:S02]  /*b740*/  FMUL.FTZ R163, R163, R65 ;  /* 0x00000041a3a37220 */ /* 0x000fe40000410000 */
[--C-:B-1----:R-:W-:Y:S02]  /*b750*/  FFMA.FTZ R2, R129, c[0x0][0x23c], -R4.reuse ;  /* 0x00008f0081027a23 */ /* 0x102fe40000010804 */
[----:B------:R1:W-:Y:S08]  /*b760*/  MUFU.EX2 R129, R0 ;  /* 0x0000000000817308 */ /* 0x0003f00000000800 */
[----:B------:R2:W-:Y:S01]  /*b770*/  MUFU.EX2 R236, R2 ;  /* 0x0000000200ec7308 */ /* 0x0005e20000000800 */
[----:B-1----:R-:W-:-:S07]  /*b780*/  FFMA.FTZ R0, R131, c[0x0][0x23c], -R4 ;  /* 0x00008f0083007a23 */ /* 0x002fce0000010804 */
[----:B------:R-:W-:Y:S01]  /*b790*/  MUFU.EX2 R131, R0 ;  /* 0x0000000000837308 */ /* 0x000fe20000000800 */
[----:B--2---:R-:W-:-:S07]  /*b7a0*/  FFMA.FTZ R2, R122, c[0x0][0x23c], -R4 ;  /* 0x00008f007a027a23 */ /* 0x004fce0000010804 */
        /* <DEDUP_REMOVED lines=17> */
[----:B------:R-:W1:Y:S01]  /*b8c0*/  LDSM.16.MT88.4 R24, [R185+0x4400] ;  /* 0x00440000b918783b */ /* 0x000e620000004200 */
[----:B---3--:R-:W-:-:S06]  /*b8d0*/  F2FP.BF16.PACK_AB R8, R114, R97 ;  /* 0x000000617208723e */ /* 0x008fcc00000010ff */
[----:B------:R2:W3:Y:S08]  /*b8e0*/  MUFU.EX2 R116, R0 ;  /* 0x0000000000747308 */ /* 0x0004f00000000800 */
[----:B------:R4:W-:Y:S01]  /*b8f0*/  MUFU.EX2 R121, R6 ;  /* 0x0000000600797308 */ /* 0x0009e20000000800 */
[----:B--2---:R-:W-:Y:S01]  /*b900*/  FMUL.FTZ R0, R57, c[0x0][0x23c] ;  /* 0x00008f0039007a20 */ /* 0x004fe20000410000 */
[----:B---3--:R-:W-:-:S04]  /*b910*/  F2FP.BF16.PACK_AB R10, R122, R116 ;  /* 0x000000747a0a723e */ /* 0x008fc800000010ff */
[----:B------:R-:W-:Y:S02]  /*b920*/  FSEL R0, R0, RZ, P0 ;  /* 0x000000ff00007208 */ /* 0x000fe40000000000 */
[----:B----4-:R-:W-:-:S03]  /*b930*/  MOV R6, R81 ;  /* 0x0000005100067202 */ /* 0x010fc60000000f00 */
[----:B------:R-:W-:-:S04]  /*b940*/  FFMA.FTZ R5, R29, c[0x0][0x23c], -R0 ;  /* 0x00008f001d057a23 */ /* 0x000fc80000010800 */
        /* <DEDUP_REMOVED lines=8> */
[----:B--2---:R-:W-:Y:S02]  /*b9d0*/  FSEL R5, R63, RZ, P4 ;  /* 0x000000ff3f057208 */ /* 0x004fe40002000000 */
[----:B---3--:R-:W-:-:S03]  /*b9e0*/  F2FP.BF16.PACK_AB R11, R117, R115 ;  /* 0x00000073750b723e */ /* 0x008fc600000010ff */
[----:B------:R-:W-:Y:S01]  /*b9f0*/  FADD.FTZ R7, R38, -R5 ;  /* 0x8000000526077221 */ /* 0x000fe20000010000 */
[----:B------:R-:W-:-:S03]  /*ba00*/  FSEL R5, R62, RZ, P3 ;  /* 0x000000ff3e057208 */ /* 0x000fc60001800000 */
[----:B------:R-:W-:Y:S01]  /*ba10*/  FMUL.FTZ R7, R7, c[0x0][0x23c] ;  /* 0x00008f0007077a20 */ /* 0x000fe20000410000 */
[----:B------:R-:W-:Y:S01]  /*ba20*/  HMMA.16816.F32.BF16 R32, R8, R12, R136 ;  /* 0x0000000c0820723c */ /* 0x000fe20000041888 */
[----:B------:R-:W-:-:S04]  /*ba30*/  FADD.FTZ R3, R37, -R5 ;  /* 0x8000000525037221 */ /* 0x000fc80000010000 */
[----:B------:R-:W-:Y:S01]  /*ba40*/  FMUL.FTZ R3, R3, c[0x0][0x23c] ;  /* 0x00008f0003037a20 */ /* 0x000fe20000410000 */
[----:B------:R-:W2:Y:S02]  /*ba50*/  MUFU.EX2 R7, R7 ;  /* 0x0000000700077308 */ /* 0x000ea40000000800 */
[C---:B------:R-:W-:Y:S06]  /*ba60*/  HMMA.16816.F32.BF16 R28, R8.reuse, R14, R144 ;  /* 0x0000000e081c723c */ /* 0x040fec0000041890 */
[----:B------:R3:W4:Y:S02]  /*ba70*/  MUFU.EX2 R5, R3 ;  /* 0x0000000300057308 */ /* 0x0007240000000800 */
[----:B------:R-:W-:Y:S01]  /*ba80*/  HMMA.16816.F32.BF16 R44, R8, R16, R156 ;  /* 0x00000010082c723c */ /* 0x000fe2000004189c */
[----:B--2---:R-:W-:-:S07]  /*ba90*/  FMUL.FTZ R140, R140, R7 ;  /* 0x000000078c8c7220 */ /* 0x004fce0000410000 */
[----:B------:R-:W-:Y:S01]  /*baa0*/  HMMA.16816.F32.BF16 R40, R8, R18, R160 ;  /* 0x000000120828723c */ /* 0x000fe200000418a0 */
[-C--:B------:R-:W-:Y:S02]  /*bab0*/  FMUL.FTZ R141, R141, R7.reuse ;  /* 0x000000078d8d7220 */ /* 0x080fe40000410000 */
[-C--:B------:R-:W-:Y:S02]  /*bac0*/  FMUL.FTZ R148, R148, R7.reuse ;  /* 0x0000000794947220 */ /* 0x080fe40000410000 */
[----:B------:R-:W-:Y:S02]  /*bad0*/  FMUL.FTZ R149, R149, R7 ;  /* 0x0000000795957220 */ /* 0x000fe40000410000 */
[--C-:B---3--:R-:W-:Y:S01]  /*bae0*/  FFMA.FTZ R3, R125, c[0x0][0x23c], -R0.reuse ;  /* 0x00008f007d037a23 */ /* 0x108fe20000010800 */
[----:B------:R-:W-:Y:S01]  /*baf0*/  F2FP.BF16.PACK_AB R8, R246, R245 ;  /* 0x000000f5f608723e */ /* 0x000fe200000010ff */
[----:B----4-:R-:W-:Y:S01]  /*bb00*/  FMUL.FTZ R142, R142, R5 ;  /* 0x000000058e8e7220 */ /* 0x010fe20000410000 */
[----:B------:R-:W-:Y:S01]  /*bb10*/  F2FP.BF16.PACK_AB R9, R227, R226 ;  /* 0x000000e2e309723e */ /* 0x000fe200000010ff */
[----:B------:R2:W-:Y:S01]  /*bb20*/  MUFU.EX2 R111, R3 ;  /* 0x00000003006f7308 */ /* 0x0005e20000000800 */
[----:B------:R-:W-:Y:S01]  /*bb30*/  F2FP.BF16.PACK_AB R10, R248, R247 ;  /* 0x000000f7f80a723e */ /* 0x000fe200000010ff */
[----:B------:R-:W-:Y:S01]  /*bb40*/  FMUL.FTZ R143, R143, R5 ;  /* 0x000000058f8f7220 */ /* 0x000fe20000410000 */
[----:B------:R-:W-:Y:S01]  /*bb50*/  F2FP.BF16.PACK_AB R11, R244, R237 ;  /* 0x000000edf40b723e */ /* 0x000fe200000010ff */
[----:B------:R-:W-:Y:S01]  /*bb60*/  FMUL.FTZ R150, R150, R5 ;  /* 0x0000000596967220 */ /* 0x000fe20000410000 */
[----:B------:R-:W-:Y:S01]  /*bb70*/  MOV R163, R87 ;  /* 0x0000005700a37202 */ /* 0x000fe20000000f00 */
[----:B------:R-:W-:Y:S01]  /*bb80*/  FMUL.FTZ R151, R151, R5 ;  /* 0x0000000597977220 */ /* 0x000fe20000410000 */
[----:B------:R-:W-:Y:S01]  /*bb90*/  MOV R162, R85 ;  /* 0x0000005500a27202 */ /* 0x000fe20000000f00 */
[-C--:B------:R-:W-:Y:S01]  /*bba0*/  FMUL.FTZ R152, R152, R7.reuse ;  /* 0x0000000798987220 */ /* 0x080fe20000410000 */
[----:B------:R-:W-:Y:S01]  /*bbb0*/  MOV R87, R84 ;  /* 0x0000005400577202 */ /* 0x000fe20000000f00 */
[----:B------:R-:W-:Y:S01]  /*bbc0*/  FMUL.FTZ R153, R153, R7 ;  /* 0x0000000799997220 */ /* 0x000fe20000410000 */
[----:B------:R-:W-:Y:S01]  /*bbd0*/  MOV R85, R77 ;  /* 0x0000004d00557202 */ /* 0x000fe20000000f00 */
[----:B------:R-:W-:Y:S01]  /*bbe0*/  FMUL.FTZ R154, R154, R5 ;  /* 0x000000059a9a7220 */ /* 0x000fe20000410000 */
[----:B------:R-:W-:Y:S01]  /*bbf0*/  MOV R84, R55 ;  /* 0x0000003700547202 */ /* 0x000fe20000000f00 */
[----:B------:R-:W-:Y:S01]  /*bc00*/  FMUL.FTZ R155, R155, R5 ;  /* 0x000000059b9b7220 */ /* 0x000fe20000410000 */
[----:B------:R-:W-:Y:S01]  /*bc10*/  MOV R77, R54 ;  /* 0x00000036004d7202 */ /* 0x000fe20000000f00 */
[----:B--2---:R-:W-:Y:S01]  /*bc20*/  FFMA.FTZ R3, R168, c[0x0][0x23c], -R0 ;  /* 0x00008f00a8037a23 */ /* 0x004fe20000010800 */
[C---:B------:R-:W-:Y:S01]  /*bc30*/  HMMA.16816.F32.BF16 R52, R8.reuse, R12, R140 ;  /* 0x0000000c0834723c */ /* 0x040fe2000004188c */
[-C--:B------:R-:W-:Y:S01]  /*bc40*/  FMUL.FTZ R164, R164, R7.reuse ;  /* 0x00000007a4a47220 */ /* 0x080fe20000410000 */
[----:B------:R-:W-:Y:S01]  /*bc50*/  MOV R161, R92 ;  /* 0x0000005c00a17202 */ /* 0x000fe20000000f00 */
[----:B------:R2:W3:Y:S01]  /*bc60*/  MUFU.EX2 R113, R3 ;  /* 0x0000000300717308 */ /* 0x0004e20000000800 */
[----:B------:R-:W-:Y:S01]  /*bc70*/  FMUL.FTZ R165, R165, R7 ;  /* 0x00000007a5a57220 */ /* 0x000fe20000410000 */
[----:B------:R-:W-:Y:S01]  /*bc80*/  MOV R160, R89 ;  /* 0x0000005900a07202 */ /* 0x000fe20000000f00 */
[----:B------:R-:W-:Y:S01]  /*bc90*/  FMUL.FTZ R166, R166, R5 ;  /* 0x00000005a6a67220 */ /* 0x000fe20000410000 */
[----:B------:R-:W-:Y:S01]  /*bca0*/  MOV R89, R87 ;  /* 0x0000005700597202 */ /* 0x000fe20000000f00 */
[----:B------:R-:W-:Y:S01]  /*bcb0*/  FMUL.FTZ R167, R167, R5 ;  /* 0x00000005a7a77220 */ /* 0x000fe20000410000 */
[----:B------:R-:W-:Y:S01]  /*bcc0*/  HMMA.16816.F32.BF16 R148, R8, R14, R148 ;  /* 0x0000000e0894723c */ /* 0x000fe20000041894 */
[----:B------:R-:W4:Y:S01]  /*bcd0*/  LDSM.16.MT88.4 R12, [R185+0x4800] ;  /* 0x00480000b90c783b */ /* 0x000f220000004200 */
[----:B------:R-:W-:-:S02]  /*bce0*/  MOV R87, R48 ;  /* 0x0000003000577202 */ /* 0x000fc40000000f00 */
[----:B------:R-:W-:Y:S02]  /*bcf0*/  MOV R125, R80 ;  /* 0x00000050007d7202 */ /* 0x000fe40000000f00 */
[----:B------:R-:W-:Y:S02]  /*bd00*/  MOV R168, R79 ;  /* 0x0000004f00a87202 */ /* 0x000fe40000000f00 */
[----:B------:R-:W-:Y:S01]  /*bd10*/  HMMA.16816.F32.BF16 R152, R8, R16, R152 ;  /* 0x000000100898723c */ /* 0x000fe20000041898 */
[----:B--2---:R-:W-:Y:S01]  /*bd20*/  FFMA.FTZ R3, R134, c[0x0][0x23c], -R0 ;  /* 0x00008f0086037a23 */ /* 0x004fe20000010800 */
[----:B------:R-:W-:-:S03]  /*bd30*/  MOV R134, R78 ;  /* 0x0000004e00867202 */ /* 0x000fc60000000f00 */
[----:B------:R2:W-:Y:S03]  /*bd40*/  MUFU.EX2 R112, R3 ;  /* 0x0000000300707308 */ /* 0x0005e60000000800 */
[----:B------:R-:W-:Y:S01]  /*bd50*/  HMMA.16816.F32.BF16 R164, R8, R18, R164 ;  /* 0x0000001208a4723c */ /* 0x000fe200000418a4 */
[----:B------:R-:W5:Y:S06]  /*bd60*/  LDSM.16.MT88.4 R16, [R186+0x4800] ;  /* 0x00480000ba10783b */ /* 0x000f6c0000004200 */
[----:B------:R-:W-:-:S02]  /*bd70*/  F2FP.BF16.PACK_AB R8, R120, R123 ;  /* 0x0000007b7808723e */ /* 0x000fc400000010ff */
[----:B---3--:R-:W-:Y:S02]  /*bd80*/  F2FP.BF16.PACK_AB R9, R113, R111 ;  /* 0x0000006f7109723e */ /* 0x008fe400000010ff */
[----:B------:R-:W-:Y:S01]  /*bd90*/  F2FP.BF16.PACK_AB R10, R121, R119 ;  /* 0x00000077790a723e */ /* 0x000fe200000010ff */
[----:B--2---:R-:W-:Y:S01]  /*bda0*/  FFMA.FTZ R3, R135, c[0x0][0x23c], -R0 ;  /* 0x00008f0087037a23 */ /* 0x004fe20000010800 */
[----:B------:R-:W-:Y:S02]  /*bdb0*/  MOV R135, R88 ;  /* 0x0000005800877202 */ /* 0x000fe40000000f00 */
[----:B------:R-:W-:Y:S01]  /*bdc0*/  MOV R88, R82 ;  /* 0x0000005200587202 */ /* 0x000fe20000000f00 */
[----:B------:R2:W3:Y:S01]  /*bdd0*/  MUFU.EX2 R110, R3 ;  /* 0x00000003006e7308 */ /* 0x0004e20000000800 */
[----:B------:R-:W-:Y:S01]  /*bde0*/  MOV R82, R49 ;  /* 0x0000003100527202 */ /* 0x000fe20000000f00 */
[----:B--2---:R-:W-:Y:S01]  /*bdf0*/  FFMA.FTZ R3, R106, c[0x0][0x23c], -R2 ;  /* 0x00008f006a037a23 */ /* 0x004fe20000010802 */
[----:B---3--:R-:W-:-:S05]  /*be00*/  F2FP.BF16.PACK_AB R11, R110, R112 ;  /* 0x000000706e0b723e */ /* 0x008fca00000010ff */
[----:B------:R2:W-:Y:S02]  /*be10*/  MUFU.EX2 R106, R3 ;  /* 0x00000003006a7308 */ /* 0x0005e40000000800 */
[C---:B-1----:R-:W-:Y:S08]  /*be20*/  HMMA.16816.F32.BF16 R32, R8.reuse, R24, R32 ;  /* 0x000000180820723c */ /* 0x042ff00000041820 */
[----:B------:R-:W-:Y:S01]  /*be30*/  HMMA.16816.F32.BF16 R28, R8, R26, R28 ;  /* 0x0000001a081c723c */ /* 0x000fe2000004181c */
[----:B--2---:R-:W-:-:S04]  /*be40*/  FFMA.FTZ R3, R107, c[0x0][0x23c], -R2 ;  /* 0x00008f006b037a23 */ /* 0x004fc80000010802 */
[----:B------:R1:W2:Y:S03]  /*be50*/  MUFU.EX2 R105, R3 ;  /* 0x0000000300697308 */ /* 0x0002a60000000800 */
[C---:B------:R-:W-:Y:S08]  /*be60*/  HMMA.16816.F32.BF16 R44, R8.reuse, R20, R44 ;  /* 0x00000014082c723c */ /* 0x040ff0000004182c */
[----:B------:R-:W-:Y:S01]  /*be70*/  HMMA.16816.F32.BF16 R40, R8, R22, R40 ;  /* 0x000000160828723c */ /* 0x000fe20000041828 */
[----:B-1----:R-:W-:-:S06]  /*be80*/  FFMA.FTZ R3, R124, c[0x0][0x23c], -R2 ;  /* 0x00008f007c037a23 */ /* 0x002fcc0000010802 */
[----:B------:R-:W-:Y:S02]  /*be90*/  F2FP.BF16.PACK_AB R8, R249, R252 ;  /* 0x000000fcf908723e */ /* 0x000fe400000010ff */
[----:B------:R-:W-:Y:S01]  /*bea0*/  F2FP.BF16.PACK_AB R9, R243, R242 ;  /* 0x000000f2f309723e */ /* 0x000fe200000010ff */
[----:B------:R1:W-:Y:S01]  /*beb0*/  MUFU.EX2 R104, R3 ;  /* 0x0000000300687308 */ /* 0x0003e20000000800 */
[----:B------:R-:W-:Y:S02]  /*bec0*/  F2FP.BF16.PACK_AB R10, R162, R163 ;  /* 0x000000a3a20a723e */ /* 0x000fe400000010ff */
[----:B------:R-:W-:Y:S02]  /*bed0*/  F2FP.BF16.PACK_AB R11, R240, R241 ;  /* 0x000000f1f00b723e */ /* 0x000fe400000010ff */
[----:B------:R-:W-:Y:S01]  /*bee0*/  MOV R124, R61 ;  /* 0x0000003d007c7202 */ /* 0x000fe20000000f00 */
[----:B------:R-:W-:-:S04]  /*bef0*/  FFMA.FTZ R61, R223, c[0x0][0x23c], -R4 ;  /* 0x00008f00df3d7a23 */ /* 0x000fc80000010804 */
[----:B------:R-:W-:Y:S01]  /*bf00*/  HMMA.16816.F32.BF16 R152, R8, R20, R152 ;  /* 0x000000140898723c */ /* 0x000fe20000041898 */
[----:B-1----:R-:W-:Y:S01]  /*bf10*/  FFMA.FTZ R3, R133, c[0x0][0x23c], -R2 ;  /* 0x00008f0085037a23 */ /* 0x002fe20000010802 */
[----:B------:R-:W-:-:S06]  /*bf20*/  MOV R133, R66 ;  /* 0x0000004200857202 */ /* 0x000fcc0000000f00 */
[C---:B------:R-:W-:Y:S01]  /*bf30*/  HMMA.16816.F32.BF16 R164, R8.reuse, R22, R164 ;  /* 0x0000001608a4723c */ /* 0x040fe200000418a4 */
[----:B------:R-:W1:Y:S01]  /*bf40*/  LDSM.16.MT88.4 R20, [R185+0x4c00] ;  /* 0x004c0000b914783b */ /* 0x000e620000004200 */
[----:B------:R3:W2:Y:S06]  /*bf50*/  MUFU.EX2 R103, R3 ;  /* 0x0000000300677308 */ /* 0x0006ac0000000800 */
[C---:B------:R-:W-:Y:S08]  /*bf60*/  HMMA.16816.F32.BF16 R52, R8.reuse, R24, R52 ;  /* 0x000000180834723c */ /* 0x040ff00000041834 */
[----:B------:R-:W-:Y:S01]  /*bf70*/  HMMA.16816.F32.BF16 R148, R8, R26, R148 ;  /* 0x0000001a0894723c */ /* 0x000fe20000041894 */
[----:B------:R-:W1:Y:S01]  /*bf80*/  LDSM.16.MT88.4 R24, [R186+0x4c00] ;  /* 0x004c0000ba18783b */ /* 0x000e620000004200 */
[----:B---3--:R-:W-:Y:S01]  /*bf90*/  FFMA.FTZ R3, R169, c[0x0][0x23c], -R0 ;  /* 0x00008f00a9037a23 */ /* 0x008fe20000010800 */
[----:B------:R-:W-:-:S03]  /*bfa0*/  MOV R169, R67 ;  /* 0x0000004300a97202 */ /* 0x000fc60000000f00 */
[----:B------:R3:W-:Y:S01]  /*bfb0*/  MUFU.EX2 R101, R3 ;  /* 0x0000000300657308 */ /* 0x0007e20000000800 */
[----:B--2---:R-:W-:Y:S02]  /*bfc0*/  F2FP.BF16.PACK_AB R8, R105, R106 ;  /* 0x0000006a6908723e */ /* 0x004fe400000010ff */
[----:B------:R-:W-:Y:S01]  /*bfd0*/  F2FP.BF16.PACK_AB R10, R103, R104 ;  /* 0x00000068670a723e */ /* 0x000fe200000010ff */
[----:B---3--:R-:W-:Y:S01]  /*bfe0*/  FFMA.FTZ R3, R170, c[0x0][0x23c], -R0 ;  /* 0x00008f00aa037a23 */ /* 0x008fe20000010800 */
[----:B------:R-:W-:-:S03]  /*bff0*/  MOV R170, R76 ;  /* 0x0000004c00aa7202 */ /* 0x000fc60000000f00 */
[----:B------:R2:W3:Y:S02]  /*c000*/  MUFU.EX2 R102, R3 ;  /* 0x0000000300667308 */ /* 0x0004e40000000800 */
[----:B--2---:R-:W-:Y:S01]  /*c010*/  FFMA.FTZ R3, R171, c[0x0][0x23c], -R0 ;  /* 0x00008f00ab037a23 */ /* 0x004fe20000010800 */
[----:B------:R-:W-:Y:S02]  /*c020*/  MOV R171, R93 ;  /* 0x0000005d00ab7202 */ /* 0x000fe40000000f00 */
[----:B---3--:R-:W-:-:S03]  /*c030*/  F2FP.BF16.PACK_AB R9, R102, R101 ;  /* 0x000000656609723e */ /* 0x008fc600000010ff */
[----:B------:R2:W-:Y:S02]  /*c040*/  MUFU.EX2 R100, R3 ;  /* 0x0000000300647308 */ /* 0x0005e40000000800 */
[----:B--2---:R-:W-:-:S06]  /*c050*/  FFMA.FTZ R3, R98, c[0x0][0x23c], -R0 ;  /* 0x00008f0062037a23 */ /* 0x004fcc0000010800 */
[----:B------:R2:W3:Y:S02]  /*c060*/  MUFU.EX2 R98, R3 ;  /* 0x0000000300627308 */ /* 0x0004e40000000800 */
[----:B--2---:R-:W-:Y:S01]  /*c070*/  FFMA.FTZ R3, R178, c[0x0][0x23c], -R4 ;  /* 0x00008f00b2037a23 */ /* 0x004fe20000010804 */
[----:B---3--:R-:W-:Y:S02]  /*c080*/  F2FP.BF16.PACK_AB R11, R98, R100 ;  /* 0x00000064620b723e */ /* 0x008fe400000010ff */
[----:B------:R-:W-:-:S03]  /*c090*/  MOV R178, R83 ;  /* 0x0000005300b27202 */ /* 0x000fc60000000f00 */
[----:B------:R2:W-:Y:S01]  /*c0a0*/  MUFU.EX2 R107, R3 ;  /* 0x00000003006b7308 */ /* 0x0005e20000000800 */
[----:B------:R-:W-:Y:S01]  /*c0b0*/  MOV R83, R51 ;  /* 0x0000003300537202 */ /* 0x000fe20000000f00 */
[--C-:B--2---:R-:W-:Y:S01]  /*c0c0*/  FFMA.FTZ R3, R99, c[0x0][0x23c], -R2.reuse ;  /* 0x00008f0063037a23 */ /* 0x104fe20000010802 */
[----:B------:R-:W-:Y:S02]  /*c0d0*/  MOV R99, R50 ;  /* 0x0000003200637202 */ /* 0x000fe40000000f00 */
[C---:B----4-:R-:W-:Y:S03]  /*c0e0*/  HMMA.16816.F32.BF16 R48, R8.reuse, R12, R32 ;  /* 0x0000000c0830723c */ /* 0x050fe60000041820 */
[----:B------:R2:W-:Y:S05]  /*c0f0*/  MUFU.EX2 R95, R3 ;  /* 0x00000003005f7308 */ /* 0x0005ea0000000800 */
[----:B-----5:R-:W-:Y:S01]  /*c100*/  HMMA.16816.F32.BF16 R32, R8, R16, R44 ;  /* 0x000000100820723c */ /* 0x020fe2000004182c */
[----:B--2---:R-:W-:-:S04]  /*c110*/  FFMA.FTZ R3, R90, c[0x0][0x23c], -R2 ;  /* 0x00008f005a037a23 */ /* 0x004fc80000010802 */
[----:B------:R2:W3:Y:S02]  /*c120*/  MUFU.EX2 R94, R3 ;  /* 0x00000003005e7308 */ /* 0x0004e40000000800 */
[----:B--2---:R-:W-:Y:S01]  /*c130*/  FFMA.FTZ R3, R132, c[0x0][0x23c], -R2 ;  /* 0x00008f0084037a23 */ /* 0x004fe20000010802 */
[----:B------:R-:W-:Y:S02]  /*c140*/  MOV R132, R86 ;  /* 0x0000005600847202 */ /* 0x000fe40000000f00 */
[----:B------:R-:W-:-:S03]  /*c150*/  MOV R86, R39 ;  /* 0x0000002700567202 */ /* 0x000fc60000000f00 */
[----:B------:R2:W-:Y:S01]  /*c160*/  MUFU.EX2 R93, R3 ;  /* 0x00000003005d7308 */ /* 0x0005e20000000800 */
[C---:B------:R-:W-:Y:S08]  /*c170*/  HMMA.16816.F32.BF16 R36, R8.reuse, R14, R28 ;  /* 0x0000000e0824723c */ /* 0x040ff0000004181c */
[----:B------:R-:W-:Y:S01]  /*c180*/  HMMA.16816.F32.BF16 R28, R8, R18, R40 ;  /* 0x00000012081c723c */ /* 0x000fe20000041828 */
[----:B--2---:R-:W-:Y:S01]  /*c190*/  FFMA.FTZ R3, R118, c[0x0][0x23c], -R2 ;  /* 0x00008f0076037a23 */ /* 0x004fe20000010802 */
[----:B------:R-:W-:-:S05]  /*c1a0*/  MOV R118, R89 ;  /* 0x0000005900767202 */ /* 0x000fca0000000f00 */
[----:B------:R-:W-:Y:S01]  /*c1b0*/  F2FP.BF16.PACK_AB R8, R160, R161 ;  /* 0x000000a1a008723e */ /* 0x000fe200000010ff */
[----:B------:R2:W4:Y:S01]  /*c1c0*/  MUFU.EX2 R92, R3 ;  /* 0x00000003005c7308 */ /* 0x0005220000000800 */
[----:B------:R-:W-:Y:S02]  /*c1d0*/  F2FP.BF16.PACK_AB R9, R238, R239 ;  /* 0x000000efee09723e */ /* 0x000fe400000010ff */
[----:B------:R-:W-:Y:S02]  /*c1e0*/  F2FP.BF16.PACK_AB R10, R135, R77 ;  /* 0x0000004d870a723e */ /* 0x000fe400000010ff */
[----:B------:R-:W-:-:S07]  /*c1f0*/  F2FP.BF16.PACK_AB R11, R233, R235 ;  /* 0x000000ebe90b723e */ /* 0x000fce00000010ff */
[----:B------:R-:W-:Y:S01]  /*c200*/  HMMA.16816.F32.BF16 R152, R8, R16, R152 ;  /* 0x000000100898723c */ /* 0x000fe20000041898 */
[----:B--2---:R-:W-:Y:S01]  /*c210*/  FFMA.FTZ R3, R172, c[0x0][0x23c], -R0 ;  /* 0x00008f00ac037a23 */ /* 0x004fe20000010800 */
[----:B------:R-:W-:-:S03]  /*c220*/  MOV R172, R88 ;  /* 0x0000005800ac7202 */ /* 0x000fc60000000f00 */
[----:B------:R2:W-:Y:S03]  /*c230*/  MUFU.EX2 R90, R3 ;  /* 0x00000003005a7308 */ /* 0x0005e60000000800 */
[C---:B------:R-:W-:Y:S01]  /*c240*/  HMMA.16816.F32.BF16 R44, R8.reuse, R18, R164 ;  /* 0x00000012082c723c */ /* 0x040fe200000418a4 */
[----:B------:R-:W5:Y:S07]  /*c250*/  LDSM.16.MT88.4 R16, [R186+0x5000] ;  /* 0x00500000ba10783b */ /* 0x000f6e0000004200 */
[----:B------:R-:W-:Y:S01]  /*c260*/  HMMA.16816.F32.BF16 R40, R8, R12, R52 ;  /* 0x0000000c0828723c */ /* 0x000fe20000041834 */
[----:B--2---:R-:W-:-:S07]  /*c270*/  FFMA.FTZ R3, R91, c[0x0][0x23c], -R0 ;  /* 0x00008f005b037a23 */ /* 0x004fce0000010800 */
[----:B------:R-:W-:Y:S01]  /*c280*/  HMMA.16816.F32.BF16 R52, R8, R14, R148 ;  /* 0x0000000e0834723c */ /* 0x000fe20000041894 */
[----:B------:R-:W2:Y:S01]  /*c290*/  LDSM.16.MT88.4 R12, [R185+0x5000] ;  /* 0x00500000b90c783b */ /* 0x000ea20000004200 */
[----:B------:R-:W1:Y:S05]  /*c2a0*/  MUFU.EX2 R91, R3 ;  /* 0x00000003005b7308 */ /* 0x000e6a0000000800 */
[----:B---3--:R-:W-:Y:S02]  /*c2b0*/  F2FP.BF16.PACK_AB R8, R94, R95 ;  /* 0x0000005f5e08723e */ /* 0x008fe400000010ff */
[----:B----4-:R-:W-:Y:S02]  /*c2c0*/  F2FP.BF16.PACK_AB R10, R92, R93 ;  /* 0x0000005d5c0a723e */ /* 0x010fe400000010ff */
[----:B------:R-:W-:Y:S01]  /*c2d0*/  MOV R149, R59 ;  /* 0x0000003b00957202 */ /* 0x000fe20000000f00 */
[----:B------:R-:W-:Y:S01]  /*c2e0*/  FFMA.FTZ R59, R220, c[0x0][0x23c], -R4 ;  /* 0x00008f00dc3b7a23 */ /* 0x000fe20000010804 */
[----:B------:R-:W-:-:S02]  /*c2f0*/  MOV R151, R77 ;  /* 0x0000004d00977202 */ /* 0x000fc40000000f00 */
[----:B------:R-:W-:Y:S01]  /*c300*/  MOV R150, R60 ;  /* 0x0000003c00967202 */ /* 0x000fe20000000f00 */
[--C-:B------:R-:W-:Y:S01]  /*c310*/  FFMA.FTZ R60, R222, c[0x0][0x23c], -R4.reuse ;  /* 0x00008f00de3c7a23 */ /* 0x100fe20000010804 */
[----:B------:R-:W-:Y:S01]  /*c320*/  MOV R148, R56 ;  /* 0x0000003800947202 */ /* 0x000fe20000000f00 */
[----:B------:R-:W-:Y:S01]  /*c330*/  FFMA.FTZ R56, R219, c[0x0][0x23c], -R4 ;  /* 0x00008f00db387a23 */ /* 0x000fe20000010804 */
[----:B-1----:R-:W-:Y:S01]  /*c340*/  F2FP.BF16.PACK_AB R9, R91, R90 ;  /* 0x0000005a5b09723e */ /* 0x002fe200000010ff */
[----:B------:R-:W-:Y:S01]  /*c350*/  FFMA.FTZ R3, R173, c[0x0][0x23c], -R0 ;  /* 0x00008f00ad037a23 */ /* 0x000fe20000010800 */
[----:B------:R-:W-:-:S03]  /*c360*/  MOV R173, R87 ;  /* 0x0000005700ad7202 */ /* 0x000fc60000000f00 */
[----:B------:R1:W-:Y:S02]  /*c370*/  MUFU.EX2 R89, R3 ;  /* 0x0000000300597308 */ /* 0x0003e40000000800 */
[----:B-1----:R-:W-:Y:S01]  /*c380*/  FFMA.FTZ R3, R174, c[0x0][0x23c], -R0 ;  /* 0x00008f00ae037a23 */ /* 0x002fe20000010800 */
[----:B------:R-:W-:-:S05]  /*c390*/  MOV R174, R86 ;  /* 0x0000005600ae7202 */ /* 0x000fca0000000f00 */
[----:B------:R1:W3:Y:S02]  /*c3a0*/  MUFU.EX2 R88, R3 ;  /* 0x0000000300587308 */ /* 0x0002e40000000800 */
[----:B-1----:R-:W-:Y:S01]  /*c3b0*/  FFMA.FTZ R3, R206, c[0x0][0x23c], -R4 ;  /* 0x00008f00ce037a23 */ /* 0x002fe20000010804 */
[----:B------:R-:W-:Y:S02]  /*c3c0*/  MOV R206, R85 ;  /* 0x0000005500ce7202 */ /* 0x000fe40000000f00 */
[----:B---3--:R-:W-:-:S03]  /*c3d0*/  F2FP.BF16.PACK_AB R11, R88, R89 ;  /* 0x00000059580b723e */ /* 0x008fc600000010ff */
[----:B------:R1:W-:Y:S04]  /*c3e0*/  MUFU.EX2 R96, R3 ;  /* 0x0000000300607308 */ /* 0x0003e80000000800 */
        /* <DEDUP_REMOVED lines=10> */
[----:B------:R1:W3:Y:S01]  /*c490*/  MUFU.EX2 R86, R3 ;  /* 0x0000000300567308 */ /* 0x0002e20000000800 */
[----:B------:R-:W-:Y:S02]  /*c4a0*/  F2FP.BF16.PACK_AB R10, R206, R175 ;  /* 0x000000afce0a723e */ /* 0x000fe400000010ff */
[----:B------:R-:W-:Y:S01]  /*c4b0*/  F2FP.BF16.PACK_AB R11, R229, R230 ;  /* 0x000000e6e50b723e */ /* 0x000fe200000010ff */
[----:B-1----:R-:W-:-:S04]  /*c4c0*/  FFMA.FTZ R3, R68, c[0x0][0x23c], -R2 ;  /* 0x00008f0044037a23 */ /* 0x002fc80000010802 */
[----:B------:R1:W-:Y:S02]  /*c4d0*/  MUFU.EX2 R85, R3 ;  /* 0x0000000300557308 */ /* 0x0003e40000000800 */
[----:B-1----:R-:W-:-:S06]  /*c4e0*/  FFMA.FTZ R3, R69, c[0x0][0x23c], -R2 ;  /* 0x00008f0045037a23 */ /* 0x002fcc0000010802 */
        /* <DEDUP_REMOVED lines=8> */
[----:B------:R1:W4:Y:S07]  /*c570*/  MUFU.EX2 R83, R3 ;  /* 0x0000000300537308 */ /* 0x00032e0000000800 */
[C---:B------:R-:W-:Y:S08]  /*c580*/  HMMA.16816.F32.BF16 R36, R8.reuse, R24, R152 ;  /* 0x000000180824723c */ /* 0x040ff00000041898 */
[----:B------:R-:W-:Y:S01]  /*c590*/  HMMA.16816.F32.BF16 R28, R8, R26, R44 ;  /* 0x0000001a081c723c */ /* 0x000fe2000004182c */
[----:B------:R-:W2:Y:S01]  /*c5a0*/  LDSM.16.MT88.4 R24, [R185+0x5400] ;  /* 0x00540000b918783b */ /* 0x000ea20000004200 */
[----:B-1----:R-:W-:-:S04]  /*c5b0*/  FFMA.FTZ R3, R70, c[0x0][0x23c], -R0 ;  /* 0x00008f0046037a23 */ /* 0x002fc80000010800 */
[----:B------:R1:W-:Y:S01]  /*c5c0*/  MUFU.EX2 R81, R3 ;  /* 0x0000000300517308 */ /* 0x0003e20000000800 */
[----:B---3--:R-:W-:Y:S02]  /*c5d0*/  F2FP.BF16.PACK_AB R8, R86, R87 ;  /* 0x000000575608723e */ /* 0x008fe400000010ff */
[----:B----4-:R-:W-:Y:S02]  /*c5e0*/  F2FP.BF16.PACK_AB R9, R83, R82 ;  /* 0x000000525309723e */ /* 0x010fe400000010ff */
[----:B------:R-:W-:Y:S01]  /*c5f0*/  F2FP.BF16.PACK_AB R10, R84, R85 ;  /* 0x00000055540a723e */ /* 0x000fe200000010ff */
[----:B-1----:R-:W-:-:S04]  /*c600*/  FFMA.FTZ R3, R71, c[0x0][0x23c], -R0 ;  /* 0x00008f0047037a23 */ /* 0x002fc80000010800 */
[----:B------:R-:W1:Y:S02]  /*c610*/  MUFU.EX2 R80, R3 ;  /* 0x0000000300507308 */ /* 0x000e640000000800 */
[----:B-1----:R-:W-:Y:S01]  /*c620*/  F2FP.BF16.PACK_AB R11, R80, R81 ;  /* 0x00000051500b723e */ /* 0x002fe200000010ff */
[----:B------:R-:W-:-:S05]  /*c630*/  FFMA.FTZ R3, R181, c[0x0][0x23c], -R2 ;  /* 0x00008f00b5037a23 */ /* 0x000fca0000010802 */
[----:B------:R1:W-:Y:S01]  /*c640*/  MUFU.EX2 R79, R3 ;  /* 0x00000003004f7308 */ /* 0x0003e20000000800 */
[C---:B-----5:R-:W-:Y:S07]  /*c650*/  HMMA.16816.F32.BF16 R52, R8.reuse, R18, R32 ;  /* 0x000000120834723c */ /* 0x060fee0000041820 */
[----:B------:R-:W-:Y:S01]  /*c660*/  FFMA.FTZ R35, R149, R5, R226 ;  /* 0x0000000595237223 */ /* 0x000fe200000100e2 */
[----:B--2---:R-:W-:Y:S01]  /*c670*/  HMMA.16816.F32.BF16 R136, R8, R12, R136 ;  /* 0x0000000c0888723c */ /* 0x004fe20000041888 */
[----:B------:R-:W2:Y:S01]  /*c680*/  LDL.LU R149, [R1+0xc] ;  /* 0x00000c0001957983 */ /* 0x000ea20000300800 */
[----:B------:R-:W-:-:S02]  /*c690*/  FFMA.FTZ R32, R210, c[0x0][0x23c], -R2 ;  /* 0x00008f00d2207a23 */ /* 0x000fc40000010802 */
[----:B------:R-:W-:Y:S01]  /*c6a0*/  FFMA.FTZ R34, R150, R64, R97 ;  /* 0x0000004096227223 */ /* 0x000fe20000010061 */
[----:B------:R-:W-:Y:S01]  /*c6b0*/  MOV R150, R135 ;  /* 0x0000008700967202 */ /* 0x000fe20000000f00 */
[----:B-1----:R-:W-:Y:S01]  /*c6c0*/  FFMA.FTZ R3, R180, c[0x0][0x23c], -R2 ;  /* 0x00008f00b4037a23 */ /* 0x002fe20000010802 */
[----:B------:R-:W-:Y:S01]  /*c6d0*/  MOV R135, R134 ;  /* 0x0000008600877202 */ /* 0x000fe20000000f00 */
[----:B------:R-:W-:Y:S01]  /*c6e0*/  HMMA.16816.F32.BF16 R144, R8, R14, R144 ;  /* 0x0000000e0890723c */ /* 0x000fe20000041890 */
[----:B------:R-:W-:Y:S01]  /*c6f0*/  MOV R134, R168 ;  /* 0x000000a800867202 */ /* 0x000fe20000000f00 */
[----:B------:R1:W3:Y:S01]  /*c700*/  MUFU.EX2 R78, R3 ;  /* 0x00000003004e7308 */ /* 0x0002e20000000800 */
[----:B------:R-:W-:-:S05]  /*c710*/  FFMA.FTZ R33, R148, R7, R245 ;  /* 0x0000000794217223 */ /* 0x000fca00000100f5 */
[----:B------:R-:W-:Y:S07]  /*c720*/  HMMA.16816.F32.BF16 R48, R8, R16, R48 ;  /* 0x000000100830723c */ /* 0x000fee0000041830 */
[----:B------:R-:W-:Y:S02]  /*c730*/  F2FP.BF16.PACK_AB R8, R173, R174 ;  /* 0x000000aead08723e */ /* 0x000fe400000010ff */
[----:B------:R-:W-:Y:S01]  /*c740*/  F2FP.BF16.PACK_AB R9, R126, R228 ;  /* 0x000000e47e09723e */ /* 0x000fe200000010ff */
[----:B-1----:R-:W-:Y:S01]  /*c750*/  FFMA.FTZ R3, R182, c[0x0][0x23c], -R2 ;  /* 0x00008f00b6037a23 */ /* 0x002fe20000010802 */
[----:B------:R-:W-:-:S02]  /*c760*/  F2FP.BF16.PACK_AB R10, R118, R172 ;  /* 0x000000ac760a723e */ /* 0x000fc400000010ff */
[----:B------:R-:W-:Y:S01]  /*c770*/  F2FP.BF16.PACK_AB R11, R127, R130 ;  /* 0x000000827f0b723e */ /* 0x000fe200000010ff */
[----:B------:R1:W-:Y:S06]  /*c780*/  MUFU.EX2 R77, R3 ;  /* 0x00000003004d7308 */ /* 0x0003ec0000000800 */
[C---:B------:R-:W-:Y:S01]  /*c790*/  HMMA.16816.F32.BF16 R44, R8.reuse, R14, R20 ;  /* 0x0000000e082c723c */ /* 0x040fe20000041814 */
[----:B------:R-:W4:Y:S07]  /*c7a0*/  LDSM.16.MT88.4 R20, [R186+0x5400] ;  /* 0x00540000ba14783b */ /* 0x000f2e0000004200 */
[----:B------:R-:W-:Y:S01]  /*c7b0*/  HMMA.16816.F32.BF16 R140, R8, R12, R40 ;  /* 0x0000000c088c723c */ /* 0x000fe20000041828 */
[----:B------:R-:W5:Y:S01]  /*c7c0*/  LDSM.16.MT88.4 R12, [R185+0x5800] ;  /* 0x00580000b90c783b */ /* 0x000f620000004200 */
[----:B-1----:R-:W-:-:S04]  /*c7d0*/  FFMA.FTZ R3, R183, c[0x0][0x23c], -R2 ;  /* 0x00008f00b7037a23 */ /* 0x002fc80000010802 */
[----:B------:R1:W1:Y:S02]  /*c7e0*/  MUFU.EX2 R76, R3 ;  /* 0x00000003004c7308 */ /* 0x0002640000000800 */
[C---:B------:R-:W-:Y:S07]  /*c7f0*/  HMMA.16816.F32.BF16 R36, R8.reuse, R16, R36 ;  /* 0x000000100824723c */ /* 0x040fee0000041824 */
[----:B------:R-:W-:Y:S01]  /*c800*/  FFMA.FTZ R16, R209, c[0x0][0x23c], -R2 ;  /* 0x00008f00d1107a23 */ /* 0x000fe20000010802 */
[----:B------:R-:W-:Y:S01]  /*c810*/  HMMA.16816.F32.BF16 R28, R8, R18, R28 ;  /* 0x00000012081c723c */ /* 0x000fe2000004181c */
[----:B------:R-:W-:-:S02]  /*c820*/  FFMA.FTZ R17, R221, c[0x0][0x23c], -R4 ;  /* 0x00008f00dd117a23 */ /* 0x000fc40000010804 */
[----:B-1----:R-:W-:-:S04]  /*c830*/  FFMA.FTZ R3, R198, c[0x0][0x23c], -R2 ;  /* 0x00008f00c6037a23 */ /* 0x002fc80000010802 */
[----:B---3--:R-:W-:Y:S01]  /*c840*/  F2FP.BF16.PACK_AB R8, R78, R79 ;  /* 0x0000004f4e08723e */ /* 0x008fe200000010ff */
[--C-:B------:R-:W-:Y:S01]  /*c850*/  FFMA.FTZ R18, R207, c[0x0][0x23c], -R2.reuse ;  /* 0x00008f00cf127a23 */ /* 0x100fe20000010802 */
[----:B------:R-:W-:Y:S01]  /*c860*/  F2FP.BF16.PACK_AB R10, R76, R77 ;  /* 0x0000004d4c0a723e */ /* 0x000fe200000010ff */
[----:B------:R1:W-:Y:S01]  /*c870*/  MUFU.EX2 R75, R3 ;  /* 0x00000003004b7308 */ /* 0x0003e20000000800 */
[----:B------:R-:W-:Y:S02]  /*c880*/  FFMA.FTZ R19, R208, c[0x0][0x23c], -R2 ;  /* 0x00008f00d0137a23 */ /* 0x000fe40000010802 */
[----:B-1----:R-:W-:-:S05]  /*c890*/  FFMA.FTZ R3, R199, c[0x0][0x23c], -R0 ;  /* 0x00008f00c7037a23 */ /* 0x002fca0000010800 */
[----:B------:R1:W-:Y:S02]  /*c8a0*/  MUFU.EX2 R73, R3 ;  /* 0x0000000300497308 */ /* 0x0003e40000000800 */
[----:B-1----:R-:W-:-:S06]  /*c8b0*/  FFMA.FTZ R3, R200, c[0x0][0x23c], -R0 ;  /* 0x00008f00c8037a23 */ /* 0x002fcc0000010800 */
[----:B------:R1:W3:Y:S02]  /*c8c0*/  MUFU.EX2 R74, R3 ;  /* 0x00000003004a7308 */ /* 0x0002e40000000800 */
[----:B-1----:R-:W-:Y:S01]  /*c8d0*/  FFMA.FTZ R3, R202, c[0x0][0x23c], -R0 ;  /* 0x00008f00ca037a23 */ /* 0x002fe20000010800 */
[----:B---3--:R-:W-:-:S05]  /*c8e0*/  F2FP.BF16.PACK_AB R9, R74, R73 ;  /* 0x000000494a09723e */ /* 0x008fca00000010ff */
[----:B------:R1:W-:Y:S02]  /*c8f0*/  MUFU.EX2 R72, R3 ;  /* 0x0000000300487308 */ /* 0x0003e40000000800 */
[----:B-1----:R-:W-:-:S06]  /*c900*/  FFMA.FTZ R3, R201, c[0x0][0x23c], -R0 ;  /* 0x00008f00c9037a23 */ /* 0x002fcc0000010800 */
[----:B------:R-:W1:Y:S02]  /*c910*/  MUFU.EX2 R71, R3 ;  /* 0x0000000300477308 */ /* 0x000e640000000800 */
[----:B-1----:R-:W-:Y:S01]  /*c920*/  F2FP.BF16.PACK_AB R11, R71, R72 ;  /* 0x00000048470b723e */ /* 0x002fe200000010ff */
[----:B------:R-:W-:-:S05]  /*c930*/  FFMA.FTZ R3, R204, c[0x0][0x23c], -R2 ;  /* 0x00008f00cc037a23 */ /* 0x000fca0000010802 */
[----:B------:R1:W3:Y:S01]  /*c940*/  MUFU.EX2 R70, R3 ;  /* 0x0000000300467308 */ /* 0x0002e20000000800 */
[C---:B------:R-:W-:Y:S08]  /*c950*/  HMMA.16816.F32.BF16 R136, R8.reuse, R24, R136 ;  /* 0x000000180888723c */ /* 0x040ff00000041888 */
[----:B------:R-:W-:Y:S01]  /*c960*/  HMMA.16816.F32.BF16 R144, R8, R26, R144 ;  /* 0x0000001a0890723c */ /* 0x000fe20000041890 */
[----:B-1----:R-:W-:-:S07]  /*c970*/  FFMA.FTZ R3, R203, c[0x0][0x23c], -R2 ;  /* 0x00008f00cb037a23 */ /* 0x002fce0000010802 */
[C---:B----4-:R-:W-:Y:S01]  /*c980*/  HMMA.16816.F32.BF16 R156, R8.reuse, R20, R48 ;  /* 0x00000014089c723c */ /* 0x050fe20000041830 */
[----:B------:R1:W-:Y:S07]  /*c990*/  MUFU.EX2 R69, R3 ;  /* 0x0000000300457308 */ /* 0x0003ee0000000800 */
[----:B------:R-:W-:Y:S01]  /*c9a0*/  HMMA.16816.F32.BF16 R40, R8, R22, R52 ;  /* 0x000000160828723c */ /* 0x000fe20000041834 */
[----:B------:R-:W4:Y:S01]  /*c9b0*/  LDSM.16.MT88.4 R8, [R186+0x5800] ;  /* 0x00580000ba08783b */ /* 0x000f220000004200 */
[----:B-1----:R-:W-:-:S02]  /*c9c0*/  FFMA.FTZ R3, R205, c[0x0][0x23c], -R2 ;  /* 0x00008f00cd037a23 */ /* 0x002fc40000010802 */
[----:B------:R-:W-:Y:S02]  /*c9d0*/  FFMA.FTZ R2, R213, c[0x0][0x23c], -R0 ;  /* 0x00008f00d5027a23 */ /* 0x000fe40000010800 */
[----:B------:R1:W-:Y:S01]  /*c9e0*/  MUFU.EX2 R68, R3 ;  /* 0x0000000300447308 */ /* 0x0003e20000000800 */
[----:B------:R-:W-:Y:S02]  /*c9f0*/  MOV R168, R6 ;  /* 0x0000000600a87202 */ /* 0x000fe40000000f00 */
[----:B------:R-:W-:-:S05]  /*ca00*/  F2FP.BF16.PACK_AB R4, R99, R132 ;  /* 0x000000846304723e */ /* 0x000fca00000010ff */
[----:B------:R3:W-:Y:S01]  /*ca10*/  MUFU.EX2 R54, R2 ;  /* 0x0000000200367308 */ /* 0x0007e20000000800 */
[----:B-1----:R-:W-:-:S07]  /*ca20*/  FFMA.FTZ R3, R211, c[0x0][0x23c], -R0 ;  /* 0x00008f00d3037a23 */ /* 0x002fce0000010800 */
[----:B------:R1:W-:Y:S01]  /*ca30*/  MUFU.EX2 R67, R3 ;  /* 0x0000000300437308 */ /* 0x0003e20000000800 */
[----:B---3--:R-:W-:Y:S01]  /*ca40*/  FFMA.FTZ R2, R214, c[0x0][0x23c], -R0 ;  /* 0x00008f00d6027a23 */ /* 0x008fe20000010800 */
[----:B------:R-:W-:Y:S02]  /*ca50*/  F2FP.BF16.PACK_AB R5, R236, R234 ;  /* 0x000000eaec05723e */ /* 0x000fe400000010ff */
[----:B------:R-:W-:-:S04]  /*ca60*/  F2FP.BF16.PACK_AB R6, R171, R178 ;  /* 0x000000b2ab06723e */ /* 0x000fc800000010ff */
[----:B------:R-:W-:Y:S01]  /*ca70*/  MUFU.EX2 R53, R2 ;  /* 0x0000000200357308 */ /* 0x000fe20000000800 */
[----:B------:R-:W-:Y:S01]  /*ca80*/  F2FP.BF16.PACK_AB R7, R129, R128 ;  /* 0x000000808107723e */ /* 0x000fe200000010ff */
[----:B-1----:R-:W-:-:S06]  /*ca90*/  FFMA.FTZ R3, R212, c[0x0][0x23c], -R0 ;  /* 0x00008f00d4037a23 */ /* 0x002fcc0000010800 */
[----:B------:R1:W3:Y:S01]  /*caa0*/  MUFU.EX2 R66, R3 ;  /* 0x0000000300427308 */ /* 0x0002e20000000800 */
[C---:B------:R-:W-:Y:S07]  /*cab0*/  HMMA.16816.F32.BF16 R36, R4.reuse, R20, R36 ;  /* 0x000000140424723c */ /* 0x040fee0000041824 */
[----:B------:R3:W2:Y:S01]  /*cac0*/  MUFU.EX2 R52, R17 ;  /* 0x0000001100347308 */ /* 0x0006a20000000800 */
[C---:B------:R-:W-:Y:S08]  /*cad0*/  HMMA.16816.F32.BF16 R140, R4.reuse, R24, R140 ;  /* 0x00000018048c723c */ /* 0x040ff0000004188c */
[----:B------:R-:W-:Y:S01]  /*cae0*/  HMMA.16816.F32.BF16 R44, R4, R26, R44 ;  /* 0x0000001a042c723c */ /* 0x000fe2000004182c */
[----:B------:R4:W-:Y:S01]  /*caf0*/  MUFU.EX2 R51, R16 ;  /* 0x0000001000337308 */ /* 0x0009e20000000800 */
[----:B-1----:R-:W-:-:S02]  /*cb00*/  FFMA.FTZ R3, R218, c[0x0][0x23c], -R0 ;  /* 0x00008f00da037a23 */ /* 0x002fc40000010800 */
[----:B------:R-:W-:Y:S01]  /*cb10*/  FADD.FTZ R35, R227, R35 ;  /* 0x00000023e3237221 */ /* 0x000fe20000010000 */
[----:B------:R-:W-:Y:S01]  /*cb20*/  MOV R198, R163 ;  /* 0x000000a300c67202 */ /* 0x000fe20000000f00 */
[--C-:B------:R-:W-:Y:S01]  /*cb30*/  FFMA.FTZ R2, R217, c[0x0][0x23c], -R0.reuse ;  /* 0x00008f00d9027a23 */ /* 0x100fe20000010800 */
[----:B------:R-:W-:Y:S01]  /*cb40*/  MOV R183, R162 ;  /* 0x000000a200b77202 */ /* 0x000fe20000000f00 */
[----:B------:R-:W-:Y:S01]  /*cb50*/  HMMA.16816.F32.BF16 R20, R4, R22, R28 ;  /* 0x000000160414723c */ /* 0x000fe2000004181c */
[----:B------:R1:W-:Y:S01]  /*cb60*/  MUFU.EX2 R50, R18 ;  /* 0x0000001200327308 */ /* 0x0003e20000000800 */
[----:B---3--:R-:W-:Y:S01]  /*cb70*/  FFMA.FTZ R17, R216, c[0x0][0x23c], -R0 ;  /* 0x00008f00d8117a23 */ /* 0x008fe20000010800 */
[----:B------:R-:W-:Y:S01]  /*cb80*/  MOV R182, R161 ;  /* 0x000000a100b67202 */ /* 0x000fe20000000f00 */
[----:B------:R-:W-:Y:S03]  /*cb90*/  LDSM.16.MT88.4 R24, [R186+0x5c00] ;  /* 0x005c0000ba18783b */ /* 0x000fe60000004200 */
[----:B------:R-:W-:-:S02]  /*cba0*/  F2FP.BF16.PACK_AB R4, R70, R75 ;  /* 0x0000004b4604723e */ /* 0x000fc400000010ff */
[----:B------:R-:W-:Y:S02]  /*cbb0*/  F2FP.BF16.PACK_AB R5, R66, R67 ;  /* 0x000000434205723e */ /* 0x000fe400000010ff */
[----:B------:R-:W-:Y:S02]  /*cbc0*/  F2FP.BF16.PACK_AB R6, R68, R69 ;  /* 0x000000454406723e */ /* 0x000fe400000010ff */
[----:B------:R-:W-:Y:S01]  /*cbd0*/  F2FP.BF16.PACK_AB R7, R53, R54 ;  /* 0x000000363507723e */ /* 0x000fe200000010ff */
[----:B----4-:R-:W-:Y:S01]  /*cbe0*/  FFMA.FTZ R16, R215, c[0x0][0x23c], -R0 ;  /* 0x00008f00d7107a23 */ /* 0x010fe20000010800 */
[----:B------:R-:W-:Y:S01]  /*cbf0*/  MUFU.EX2 R48, R32 ;  /* 0x0000002000307308 */ /* 0x000fe20000000800 */
[----:B-1----:R-:W-:-:S04]  /*cc00*/  FADD.FTZ R18, R246, R33 ;  /* 0x00000021f6127221 */ /* 0x002fc80000010000 */
[----:B-----5:R-:W-:Y:S01]  /*cc10*/  HMMA.16816.F32.BF16 R136, R4, R12, R136 ;  /* 0x0000000c0488723c */ /* 0x020fe20000041888 */
[----:B--2---:R-:W-:-:S07]  /*cc20*/  FFMA.FTZ R0, R149, R65, R108 ;  /* 0x0000004195007223 */ /* 0x004fce000001006c */
[C---:B------:R-:W-:Y:S01]  /*cc30*/  HMMA.16816.F32.BF16 R144, R4.reuse, R14, R144 ;  /* 0x0000000e0490723c */ /* 0x040fe20000041890 */
[----:B------:R1:W-:Y:S07]  /*cc40*/  MUFU.EX2 R49, R19 ;  /* 0x0000001300317308 */ /* 0x0003ee0000000800 */
[C---:B------:R-:W-:Y:S01]  /*cc50*/  HMMA.16816.F32.BF16 R156, R4.reuse, R8, R156 ;  /* 0x00000008049c723c */ /* 0x040fe2000004189c */
[----:B------:R2:W-:Y:S07]  /*cc60*/  MUFU.EX2 R32, R3 ;  /* 0x0000000300207308 */ /* 0x0005ee0000000800 */
[----:B------:R-:W-:Y:S01]  /*cc70*/  HMMA.16816.F32.BF16 R28, R4, R10, R40 ;  /* 0x0000000a041c723c */ /* 0x000fe20000041828 */
[----:B-1----:R-:W-:-:S02]  /*cc80*/  FADD.FTZ R19, R109, R0 ;  /* 0x000000006d137221 */ /* 0x002fc40000010000 */
[----:B------:R-:W-:-:S04]  /*cc90*/  FADD.FTZ R0, R247, R18 ;  /* 0x00000012f7007221 */ /* 0x000fc80000010000 */
[----:B------:R-:W-:Y:S02]  /*cca0*/  F2FP.BF16.PACK_AB R4, R169, R170 ;  /* 0x000000aaa904723e */ /* 0x000fe400000010ff */
[----:B------:R-:W-:Y:S02]  /*ccb0*/  F2FP.BF16.PACK_AB R5, R107, R131 ;  /* 0x000000836b05723e */ /* 0x000fe400000010ff */
[----:B------:R-:W-:Y:S02]  /*ccc0*/  F2FP.BF16.PACK_AB R6, R124, R133 ;  /* 0x000000857c06723e */ /* 0x000fe400000010ff */
[----:B------:R-:W-:Y:S01]  /*ccd0*/  F2FP.BF16.PACK_AB R7, R52, R96 ;  /* 0x000000603407723e */ /* 0x000fe200000010ff */
[----:B--2---:R-:W-:Y:S01]  /*cce0*/  FADD.FTZ R3, R114, R34 ;  /* 0x0000002272037221 */ /* 0x004fe20000010000 */
[----:B------:R1:W-:Y:S01]  /*ccf0*/  MUFU.EX2 R18, R2 ;  /* 0x0000000200127308 */ /* 0x0003e20000000800 */
[----:B------:R-:W-:Y:S02]  /*cd00*/  FADD.FTZ R0, R248, R0 ;  /* 0x00000000f8007221 */ /* 0x000fe40000010000 */
[----:B------:R-:W-:-:S02]  /*cd10*/  FADD.FTZ R3, R116, R3 ;  /* 0x0000000374037221 */ /* 0x000fc40000010000 */
[----:B------:R-:W-:Y:S02]  /*cd20*/  HMMA.16816.F32.BF16 R152, R4, R8, R36 ;  /* 0x000000080498723c */ /* 0x000fe40000041824 */
[----:B------:R-:W-:-:S05]  /*cd30*/  FADD.FTZ R3, R122, R3 ;  /* 0x000000037a037221 */ /* 0x000fca0000010000 */
[----:B------:R-:W-:Y:S01]  /*cd40*/  FADD.FTZ R8, R115, R19 ;  /* 0x0000001373087221 */ /* 0x000fe20000010000 */
[----:B------:R-:W-:Y:S01]  /*cd50*/  HMMA.16816.F32.BF16 R140, R4, R12, R140 ;  /* 0x0000000c048c723c */ /* 0x000fe2000004188c */
[----:B-1----:R-:W-:-:S07]  /*cd60*/  FADD.FTZ R2, R237, R35 ;  /* 0x00000023ed027221 */ /* 0x002fce0000010000 */
[----:B------:R-:W-:Y:S01]  /*cd70*/  HMMA.16816.F32.BF16 R12, R4, R14, R44 ;  /* 0x0000000e040c723c */ /* 0x000fe2000004182c */
[----:B------:R-:W-:-:S07]  /*cd80*/  FADD.FTZ R0, R252, R0 ;  /* 0x00000000fc007221 */ /* 0x000fce0000010000 */
[----:B------:R-:W-:Y:S07]  /*cd90*/  HMMA.16816.F32.BF16 R20, R4, R10, R20 ;  /* 0x0000000a0414723c */ /* 0x000fee0000041814 */
        /* <DEDUP_REMOVED lines=15> */
[----:B------:R-:W-:Y:S01]  /*ce90*/  MOV R180, R160 ;  /* 0x000000a000b47202 */ /* 0x000fe20000000f00 */
[----:B------:R-:W-:-:S02]  /*cea0*/  FADD.FTZ R0, R121, R6 ;  /* 0x0000000679007221 */ /* 0x000fc40000010000 */
[----:B------:R-:W-:Y:S02]  /*ceb0*/  FADD.FTZ R4, R110, R4 ;  /* 0x000000046e047221 */ /* 0x000fe40000010000 */
[----:B------:R-:W-:Y:S02]  /*cec0*/  FADD.FTZ R6, R182, R5 ;  /* 0x00000005b6067221 */ /* 0x000fe40000010000 */
[----:B------:R-:W-:Y:S01]  /*ced0*/  FADD.FTZ R2, R239, R2 ;  /* 0x00000002ef027221 */ /* 0x000fe20000010000 */
[----:B------:R-:W-:Y:S01]  /*cee0*/  MOV R181, R151 ;  /* 0x0000009700b57202 */ /* 0x000fe20000000f00 */
[----:B------:R-:W-:Y:S02]  /*cef0*/  FADD.FTZ R0, R106, R0 ;  /* 0x000000006a007221 */ /* 0x000fe40000010000 */
[----:B------:R-:W-:Y:S02]  /*cf00*/  FADD.FTZ R4, R101, R4 ;  /* 0x0000000465047221 */ /* 0x000fe40000010000 */
[----:B------:R-:W-:-:S02]  /*cf10*/  FADD.FTZ R6, R180, R6 ;  /* 0x00000006b4067221 */ /* 0x000fc40000010000 */
[----:B------:R-:W-:Y:S01]  /*cf20*/  FADD.FTZ R2, R238, R2 ;  /* 0x00000002ee027221 */ /* 0x000fe20000010000 */
[----:B------:R-:W-:Y:S01]  /*cf30*/  MOV R179, R150 ;  /* 0x0000009600b37202 */ /* 0x000fe20000000f00 */
[----:B------:R-:W-:Y:S01]  /*cf40*/  FADD.FTZ R0, R105, R0 ;  /* 0x0000000069007221 */ /* 0x000fe20000010000 */
[----:B------:R-:W1:Y:S01]  /*cf50*/  MUFU.EX2 R56, R56 ;  /* 0x0000003800387308 */ /* 0x000e620000000800 */
[----:B------:R-:W-:Y:S01]  /*cf60*/  FADD.FTZ R4, R102, R4 ;  /* 0x0000000466047221 */ /* 0x000fe20000010000 */
[----:B------:R-:W2:Y:S01]  /*cf70*/  LDSM.16.MT88.4 R148, [R185+0x5c00] ;  /* 0x005c0000b994783b */ /* 0x000ea20000004200 */
        /* <DEDUP_REMOVED lines=60> */
[----:B------:R-:W3:Y:S01]  /*d340*/  MUFU.EX2 R59, R59 ;  /* 0x0000003b003b7308 */ /* 0x000ee20000000800 */
[----:B------:R-:W-:Y:S02]  /*d350*/  FADD.FTZ R5, R169, R5 ;  /* 0x00000005a9057221 */ /* 0x000fe40000010000 */
[----:B------:R-:W-:Y:S02]  /*d360*/  FADD.FTZ R4, R107, R4 ;  /* 0x000000046b047221 */ /* 0x000fe40000010000 */
[----:B------:R-:W-:-:S02]  /*d370*/  FADD.FTZ R2, R70, R2 ;  /* 0x0000000246027221 */ /* 0x000fc40000010000 */
[----:B------:R-:W-:Y:S01]  /*d380*/  FADD.FTZ R0, R66, R0 ;  /* 0x0000000042007221 */ /* 0x000fe20000010000 */
[----:B------:R-:W4:Y:S01]  /*d390*/  MUFU.EX2 R60, R60 ;  /* 0x0000003c003c7308 */ /* 0x000f220000000800 */
[----:B------:R-:W-:Y:S02]  /*d3a0*/  FADD.FTZ R5, R133, R5 ;  /* 0x0000000585057221 */ /* 0x000fe40000010000 */
[----:B------:R-:W-:Y:S02]  /*d3b0*/  FADD.FTZ R4, R96, R4 ;  /* 0x0000000460047221 */ /* 0x000fe40000010000 */
[----:B------:R-:W-:Y:S02]  /*d3c0*/  FADD.FTZ R2, R69, R2 ;  /* 0x0000000245027221 */ /* 0x000fe40000010000 */
[----:B------:R-:W-:Y:S01]  /*d3d0*/  FADD.FTZ R0, R54, R0 ;  /* 0x0000000036007221 */ /* 0x000fe20000010000 */
[----:B------:R-:W5:Y:S01]  /*d3e0*/  MUFU.EX2 R17, R17 ;  /* 0x0000001100117308 */ /* 0x000f620000000800 */
[----:B------:R-:W-:-:S02]  /*d3f0*/  FADD.FTZ R5, R124, R5 ;  /* 0x000000057c057221 */ /* 0x000fc40000010000 */
[----:B------:R-:W-:Y:S02]  /*d400*/  FADD.FTZ R4, R52, R4 ;  /* 0x0000000434047221 */ /* 0x000fe40000010000 */
[----:B------:R-:W-:-:S03]  /*d410*/  FADD.FTZ R2, R68, R2 ;  /* 0x0000000244027221 */ /* 0x000fc60000010000 */
[----:B------:R-:W2:Y:S01]  /*d420*/  MUFU.EX2 R61, R61 ;  /* 0x0000003d003d7308 */ /* 0x000ea20000000800 */
[----:B------:R-:W-:Y:S02]  /*d430*/  FADD.FTZ R0, R53, R0 ;  /* 0x0000000035007221 */ /* 0x000fe40000010000 */
[----:B------:R-:W-:Y:S02]  /*d440*/  FADD.FTZ R5, R135, R5 ;  /* 0x0000000587057221 */ /* 0x000fe40000010000 */
[----:B-1----:R-:W-:-:S03]  /*d450*/  FADD.FTZ R4, R56, R4 ;  /* 0x0000000438047221 */ /* 0x002fc60000010000 */
[----:B------:R-:W1:Y:S01]  /*d460*/  MUFU.EX2 R16, R16 ;  /* 0x0000001000107308 */ /* 0x000e620000000800 */
[----:B------:R-:W-:Y:S02]  /*d470*/  FADD.FTZ R2, R51, R2 ;  /* 0x0000000233027221 */ /* 0x000fe40000010000 */
[----:B------:R-:W-:Y:S02]  /*d480*/  FADD.FTZ R0, R32, R0 ;  /* 0x0000000020007221 */ /* 0x000fe40000010000 */
[----:B------:R-:W-:Y:S02]  /*d490*/  FADD.FTZ R5, R134, R5 ;  /* 0x0000000586057221 */ /* 0x000fe40000010000 */
[----:B---3--:R-:W-:Y:S02]  /*d4a0*/  FADD.FTZ R4, R59, R4 ;  /* 0x000000043b047221 */ /* 0x008fe40000010000 */
[----:B------:R-:W-:Y:S02]  /*d4b0*/  FADD.FTZ R2, R50, R2 ;  /* 0x0000000232027221 */ /* 0x000fe40000010000 */
[----:B------:R-:W-:-:S02]  /*d4c0*/  FADD.FTZ R0, R18, R0 ;  /* 0x0000000012007221 */ /* 0x000fc40000010000 */
[----:B------:R-:W-:Y:S02]  /*d4d0*/  FADD.FTZ R5, R168, R5 ;  /* 0x00000005a8057221 */ /* 0x000fe40000010000 */
[----:B----4-:R-:W-:Y:S02]  /*d4e0*/  FADD.FTZ R4, R60, R4 ;  /* 0x000000043c047221 */ /* 0x010fe40000010000 */
[----:B------:R-:W-:Y:S02]  /*d4f0*/  FADD.FTZ R2, R49, R2 ;  /* 0x0000000231027221 */ /* 0x000fe40000010000 */
[----:B-----5:R-:W-:Y:S02]  /*d500*/  FADD.FTZ R0, R17, R0 ;  /* 0x0000000011007221 */ /* 0x020fe40000010000 */
[----:B------:R-:W-:Y:S02]  /*d510*/  FADD.FTZ R6, R125, R5 ;  /* 0x000000057d067221 */ /* 0x000fe40000010000 */
[----:B--2---:R-:W-:-:S02]  /*d520*/  FADD.FTZ R5, R61, R4 ;  /* 0x000000043d057221 */ /* 0x004fc40000010000 */
[----:B------:R-:W-:Y:S02]  /*d530*/  FADD.FTZ R4, R48, R2 ;  /* 0x0000000230047221 */ /* 0x000fe40000010000 */
[----:B-1----:R-:W-:Y:S01]  /*d540*/  FADD.FTZ R2, R16, R0 ;  /* 0x0000000010027221 */ /* 0x002fe20000010000 */
[----:B------:R1:W-:Y:S04]  /*d550*/  STL [R1], R6 ;  /* 0x0000000601007387 */ /* 0x0003e80000100800 */
[----:B------:R1:W-:Y:S04]  /*d560*/  STL [R1+0x4], R5 ;  /* 0x0000040501007387 */ /* 0x0003e80000100800 */
[----:B------:R1:W-:Y:S04]  /*d570*/  STL [R1+0x8], R4 ;  /* 0x0000080401007387 */ /* 0x0003e80000100800 */
[----:B------:R1:W-:Y:S01]  /*d580*/  STL [R1+0xc], R2 ;  /* 0x00000c0201007387 */ /* 0x0003e20000100800 */
[----:B------:R-:W-:-:S02]  /*d590*/  F2FP.BF16.PACK_AB R160, R50, R51 ;  /* 0x0000003332a0723e */ /* 0x000fc400000010ff */
[----:B------:R-:W-:Y:S02]  /*d5a0*/  F2FP.BF16.PACK_AB R161, R18, R32 ;  /* 0x0000002012a1723e */ /* 0x000fe400000010ff */
[----:B------:R-:W-:Y:S02]  /*d5b0*/  F2FP.BF16.PACK_AB R162, R48, R49 ;  /* 0x0000003130a2723e */ /* 0x000fe400000010ff */
[----:B------:R-:W-:Y:S02]  /*d5c0*/  F2FP.BF16.PACK_AB R163, R16, R17 ;  /* 0x0000001110a3723e */ /* 0x000fe400000010ff */
[----:B------:R-:W-:Y:S02]  /*d5d0*/  F2FP.BF16.PACK_AB R164, R134, R135 ;  /* 0x0000008786a4723e */ /* 0x000fe400000010ff */
[----:B------:R-:W-:Y:S02]  /*d5e0*/  F2FP.BF16.PACK_AB R165, R59, R56 ;  /* 0x000000383ba5723e */ /* 0x000fe400000010ff */
[----:B------:R-:W-:-:S02]  /*d5f0*/  F2FP.BF16.PACK_AB R166, R125, R168 ;  /* 0x000000a87da6723e */ /* 0x000fc400000010ff */
[----:B------:R-:W-:Y:S01]  /*d600*/  F2FP.BF16.PACK_AB R167, R61, R60 ;  /* 0x0000003c3da7723e */ /* 0x000fe200000010ff */
[----:B------:R-:W-:Y:S01]  /*d610*/  HMMA.16816.F32.BF16 R136, R160, R148, R136 ;  /* 0x00000094a088723c */ /* 0x000fe20000041888 */
[----:B------:R-:W-:Y:S02]  /*d620*/  MOV R37, R62 ;  /* 0x0000003e00257202 */ /* 0x000fe40000000f00 */
[----:B------:R-:W-:-:S05]  /*d630*/  MOV R38, R63 ;  /* 0x0000003f00267202 */ /* 0x000fca0000000f00 */
[----:B------:R-:W-:Y:S01]  /*d640*/  HMMA.16816.F32.BF16 R144, R160, R150, R144 ;  /* 0x00000096a090723c */ /* 0x000fe20000041890 */
[----:B------:R-:W-:Y:S02]  /*d650*/  MOV R3, R57 ;  /* 0x0000003900037202 */ /* 0x000fe40000000f00 */
[----:B------:R-:W-:-:S05]  /*d660*/  MOV R36, R58 ;  /* 0x0000003a00247202 */ /* 0x000fca0000000f00 */
[----:B------:R-:W-:Y:S01]  /*d670*/  HMMA.16816.F32.BF16 R140, R164, R148, R140 ;  /* 0x00000094a48c723c */ /* 0x000fe2000004188c */
[----:B------:R-:W-:Y:S02]  /*d680*/  @P1 MOV R37, R62 ;  /* 0x0000003e00251202 */ /* 0x000fe40000000f00 */
[----:B------:R-:W-:-:S05]  /*d690*/  @P1 MOV R38, R63 ;  /* 0x0000003f00261202 */ /* 0x000fca0000000f00 */
[----:B------:R-:W-:Y:S01]  /*d6a0*/  HMMA.16816.F32.BF16 R156, R160, R24, R156 ;  /* 0x00000018a09c723c */ /* 0x000fe2000004189c */
[----:B------:R-:W-:Y:S02]  /*d6b0*/  @P1 MOV R3, R57 ;  /* 0x0000003900031202 */ /* 0x000fe40000000f00 */
[----:B------:R-:W-:-:S05]  /*d6c0*/  @P1 MOV R36, R58 ;  /* 0x0000003a00241202 */ /* 0x000fca0000000f00 */
[----:B------:R-:W-:Y:S01]  /*d6d0*/  HMMA.16816.F32.BF16 R148, R164, R150, R12 ;  /* 0x00000096a494723c */ /* 0x000fe2000004180c */
[----:B------:R-:W-:Y:S02]  /*d6e0*/  MOV R0, R225 ;  /* 0x000000e100007202 */ /* 0x000fe40000000f00 */
[----:B------:R-:W-:-:S05]  /*d6f0*/  @P1 IADD3 R198, R224, -0x3, RZ ;  /* 0xfffffffde0c61810 */ /* 0x000fca0007ffe0ff */
[----:B------:R-:W-:Y:S08]  /*d700*/  HMMA.16816.F32.BF16 R152, R164, R24, R152 ;  /* 0x00000018a498723c */ /* 0x000ff00000041898 */
[-C--:B------:R-:W-:Y:S08]  /*d710*/  HMMA.16816.F32.BF16 R160, R160, R26.reuse, R28 ;  /* 0x0000001aa0a0723c */ /* 0x080ff0000004181c */
[----:B------:R-:W-:Y:S01]  /*d720*/  HMMA.16816.F32.BF16 R164, R164, R26, R20 ;  /* 0x0000001aa4a4723c */ /* 0x000fe20000041814 */
[----:B------:R-:W-:Y:S05]  /*d730*/  @!UPT UIADD3 URZ, URZ, URZ, URZ ;  /* 0x0000003f3f3ff290 */ /* 0x000fea000fffe03f */
[----:B------:R-:W-:Y:S11]  /*d740*/  @P1 BRA `(.L_x_443) ;  /* 0x0000001000001947 */ /* 0x000ff60003800000 */
.L_x_439:
[----:B-1----:R-:W-:-:S07]  /*d750*/  IADD3 R198, R0, -0x1, RZ ;  /* 0xffffffff00c67810 */ /* 0x002fce0007ffe0ff */
.L_x_443:
[----:B-1----:R-:W-:-:S13]  /*d760*/  ISETP.GE.AND P0, PT, R198, RZ, PT ;  /* 0x000000ffc600720c */ /* 0x002fda0003f06270 */
[----:B------:R-:W-:Y:S05]  /*d770*/  @!P0 BRA `(.L_x_444) ;  /* 0x00004cd000008947 */ /* 0x000fea0003800000 */
[----:B------:R-:W2:Y:S01]  /*d780*/  LDL.LU.64 R4, [R1+0x40] ;  /* 0x0000400001047983 */ /* 0x000ea20000300a00 */
[----:B------:R-:W-:Y:S01]  /*d790*/  MOV R135, R3 ;  /* 0x0000000300877202 */ /* 0x000fe20000000f00 */
[----:B------:R-:W-:Y:S01]  /*d7a0*/  ULDC.64 UR4, c[0x0][0x1a0] ;  /* 0x0000680000047ab9 */ /* 0x000fe20000000a00 */
[----:B------:R-:W-:Y:S01]  /*d7b0*/  IMAD.MOV.U32 R133, RZ, RZ, R37 ;  /* 0x000000ffff857224 */ /* 0x000fe200078e0025 */
[----:B------:R-:W3:Y:S01]  /*d7c0*/  LDL.64 R6, [R1+0x18] ;  /* 0x0000180001067983 */ /* 0x000ee20000100a00 */
[----:B------:R-:W-:Y:S01]  /*d7d0*/  MOV R3, R251 ;  /* 0x000000fb00037202 */ /* 0x000fe20000000f00 */
[----:B------:R-:W-:Y:S01]  /*d7e0*/  USHF.L.U64.HI UR6, UR4, 0x6, UR5 ;  /* 0x0000000604067899 */ /* 0x000fe20008010205 */
[----:B------:R-:W-:Y:S01]  /*d7f0*/  IMAD.MOV.U32 R132, RZ, RZ, R38 ;  /* 0x000000ffff847224 */ /* 0x000fe200078e0026 */
[----:B------:R-:W-:Y:S01]  /*d800*/  USHF.L.U32 UR7, UR4, 0x6, URZ ;  /* 0x0000000604077899 */ /* 0x000fe2000800063f */
[----:B------:R-:W-:Y:S01]  /*d810*/  IMAD.MOV.U32 R134, RZ, RZ, R36 ;  /* 0x000000ffff867224 */ /* 0x000fe200078e0024 */
[----:B------:R-:W-:-:S02]  /*d820*/  UIMAD.WIDE.U32 UR12, UR4, 0x60, URZ ;  /* 0x00000060040c78a5 */ /* 0x000fc4000f8e003f */
[----:B------:R-:W-:-:S03]  /*d830*/  UIMAD UR10, UR5, 0x60, URZ ;  /* 0x00000060050a78a4 */ /* 0x000fc6000f8e023f */
[----:B------:R-:W-:Y:S02]  /*d840*/  ULDC.64 UR4, c[0x0][0x198] ;  /* 0x0000660000047ab9 */ /* 0x000fe40000000a00 */
[----:B------:R-:W-:Y:S02]  /*d850*/  USHF.L.U64.HI UR11, UR4, 0x6, UR5 ;  /* 0x00000006040b7899 */ /* 0x000fe40008010205 */
[----:B------:R-:W-:Y:S02]  /*d860*/  UIMAD.WIDE.U32 UR14, UR4, 0x60, URZ ;  /* 0x00000060040e78a5 */ /* 0x000fe4000f8e003f */
[----:B------:R-:W-:Y:S02]  /*d870*/  UIMAD UR5, UR5, 0x60, URZ ;  /* 0x00000060050578a4 */ /* 0x000fe4000f8e023f */
[----:B------:R-:W-:Y:S02]  /*d880*/  USHF.L.U32 UR4, UR4, 0x6, URZ ;  /* 0x0000000604047899 */ /* 0x000fe4000800063f */
[----:B------:R-:W-:-:S02]  /*d890*/  UIADD3 UR10, UR10, UR13, URZ ;  /* 0x0000000d0a0a7290 */ /* 0x000fc4000fffe03f */
[----:B------:R-:W-:Y:S01]  /*d8a0*/  UIADD3 UR5, UR5, UR15, URZ ;  /* 0x0000000f05057290 */ /* 0x000fe2000fffe03f */
[----:B--2---:R-:W-:-:S05]  /*d8b0*/  MOV R2, R4 ;  /* 0x0000000400027202 */ /* 0x004fca0000000f00 */
[----:B------:R1:W-:Y:S01]  /*d8c0*/  STL.64 [R1+0x10], R2 ;  /* 0x0000100201007387 */ /* 0x0003e20000100a00 */
[----:B---3--:R-:W-:Y:S01]  /*d8d0*/  ISETP.GE.AND P0, PT, R6, c[0x0][0x220], PT ;  /* 0x0000880006007a0c */ /* 0x008fe20003f06270 */
[----:B------:R-:W-:Y:S05]  /*d8e0*/  BRA `(.L_x_445) ;  /* 0x0000035000007947 */ /* 0x000fea0003800000 */
.L_x_447:
[----:B------:R-:W2:Y:S01]  /*d8f0*/  LDL.64 R216, [R1+0x28] ;  /* 0x0000280001d87983 */ /* 0x000ea20000100a00 */
[----:B------:R-:W-:Y:S01]  /*d900*/  IADD3 R0, R198, -0x1, RZ ;  /* 0xffffffffc6007810 */ /* 0x000fe20007ffe0ff */
[----:B------:R-:W-:Y:S02]  /*d910*/  IMAD.MOV.U32 R214, RZ, RZ, c[0x0][0x198] ;  /* 0x00006600ffd67624 */ /* 0x000fe400078e00ff */
[----:B------:R-:W3:Y:S01]  /*d920*/  LDL.64 R212, [R1+0x20] ;  /* 0x0000200001d47983 */ /* 0x000ee20000100a00 */
        /* <DEDUP_REMOVED lines=9> */
[----:B---3--:R-:W-:Y:S01]  /*d9c0*/  IMAD.MOV.U32 R212, RZ, RZ, c[0x0][0x198] ;  /* 0x00006600ffd47624 */ /* 0x008fe200078e00ff */
[C---:B--2---:R-:W-:Y:S04]  /*d9d0*/  LEA R0, P3, R2.reuse, R216, 0x7 ;  /* 0x000000d802007211 */ /* 0x044fe800078638ff */
[----:B------:R-:W-:Y:S01]  /*d9e0*/  LEA.HI.X R2, R2, R213, R4, 0x7, P3 ;  /* 0x000000d502027211 */ /* 0x000fe200018f3c04 */
[----:B------:R-:W-:Y:S01]  /*d9f0*/  IMAD.MOV.U32 R213, RZ, RZ, 0x5 ;  /* 0x00000005ffd57424 */ /* 0x000fe200078e00ff */
[----:B------:R-:W-:Y:S02]  /*da00*/  @!P0 LEA R10, P6, R0, c[0x0][0x168], 0x1 ;  /* 0x00005a00000a8a11 */ /* 0x000fe400078c08ff */
[----:B------:R-:W-:Y:S02]  /*da10*/  @!P0 IADD3 R5, P4, R214, R0, RZ ;  /* 0x00000000d6058210 */ /* 0x000fe40007f9e0ff */
[----:B------:R-:W-:Y:S02]  /*da20*/  SHF.L.U64.HI R212, R212, R213, c[0x0][0x19c] ;  /* 0x00006700d4d47619 */ /* 0x000fe400000102d5 */
[--C-:B------:R-:W-:Y:S02]  /*da30*/  @!P0 LEA.HI.X R11, R0, c[0x0][0x16c], R2.reuse, 0x1, P6 ;  /* 0x00005b00000b8a11 */ /* 0x100fe400030f0c02 */
[C---:B------:R-:W-:Y:S01]  /*da40*/  @!P0 LEA R8, P5, R5.reuse, c[0x0][0x168], 0x1 ;  /* 0x00005a0005088a11 */ /* 0x040fe200078a08ff */
        /* <DEDUP_REMOVED lines=10> */
[C---:B------:R-:W-:Y:S01]  /*daf0*/  @!P0 IADD3.X R12, R2.reuse, UR11, RZ, P2, !PT ;  /* 0x0000000b020c8c10 */ /* 0x040fe200097fe4ff */
        /* <DEDUP_REMOVED lines=20> */
.L_x_445:
[----:B-1----:R-:W2:Y:S01]  /*dc40*/  LDL.64 R2, [R1+0x10] ;  /* 0x0000100001027983 */ /* 0x002ea20000100a00 */
[----:B------:R-:W-:Y:S04]  /*dc50*/  DEPBAR.LE SB0, 0x0 ;  /* 0x000080000000791a */ /* 0x000fe80000000000 */
[----:B------:R-:W-:Y:S01]  /*dc60*/  SHF.R.S32.HI R4, RZ, 0x1f, R198 ;  /* 0x0000001fff047819 */ /* 0x000fe200000114c6 */
[----:B------:R-:W-:Y:S01]  /*dc70*/  BAR.SYNC.DEFER_BLOCKING 0x0 ;  /* 0x0000000000007b1d */ /* 0x000fe20000010000 */
[----:B------:R-:W-:Y:S02]  /*dc80*/  MOV R7, 0x7 ;  /* 0x0000000700077802 */ /* 0x000fe40000000f00 */
[----:B------:R-:W-:Y:S02]  /*dc90*/  MOV R6, c[0x0][0x1a0] ;  /* 0x0000680000067a02 */ /* 0x000fe40000000f00 */
[----:B------:R-:W-:Y:S02]  /*dca0*/  MOV R14, 0x5 ;  /* 0x00000005000e7802 */ /* 0x000fe40000000f00 */
[----:B------:R-:W-:Y:S02]  /*dcb0*/  SHF.L.U32 R6, R6, 0x7, RZ ;  /* 0x0000000706067819 */ /* 0x000fe400000006ff */
[----:B------:R-:W-:Y:S02]  /*dcc0*/  MOV R0, c[0x0][0x1a0] ;  /* 0x0000680000007a02 */ /* 0x000fe40000000f00 */
[----:B------:R-:W-:Y:S02]  /*dcd0*/  MOV R5, c[0x0][0x1a0] ;  /* 0x0000680000057a02 */ /* 0x000fe40000000f00 */
[----:B------:R-:W-:Y:S02]  /*dce0*/  SHF.L.U64.HI R0, R0, R7, c[0x0][0x1a4] ;  /* 0x0000690000007619 */ /* 0x000fe40000010207 */
[----:B------:R-:W-:Y:S02]  /*dcf0*/  SHF.L.U32 R5, R5, 0x5, RZ ;  /* 0x0000000505057819 */ /* 0x000fe400000006ff */
[----:B------:R-:W-:Y:S01]  /*dd00*/  MOV R13, c[0x0][0x1a0] ;  /* 0x00006800000d7a02 */ /* 0x000fe20000000f00 */
[----:B------:R-:W-:Y:S03]  /*dd10*/  IMAD R0, R0, R198, RZ ;  /* 0x000000c600007224 */ /* 0x000fe600078e02ff */
[----:B------:R-:W-:Y:S01]  /*dd20*/  SHF.L.U64.HI R13, R13, R14, c[0x0][0x1a4] ;  /* 0x000069000d0d7619 */ /* 0x000fe2000001020e */
[-C--:B------:R-:W-:Y:S01]  /*dd30*/  IMAD R0, R4, R6.reuse, R0 ;  /* 0x0000000604007224 */ /* 0x080fe200078e0200 */
[----:B------:R-:W-:Y:S06]  /*dd40*/  @P0 STS.64 [R197+0x4008], RZ ;  /* 0x004008ffc5000388 */ /* 0x000fec0000000a00 */
[----:B------:R-:W-:Y:S04]  /*dd50*/  @P0 STS [R197+0x4000], RZ ;  /* 0x004000ffc5000388 */ /* 0x000fe80000000800 */
[----:B------:R-:W-:Y:S01]  /*dd60*/  @P0 STS [R197+0x4004], RZ ;  /* 0x004004ffc5000388 */ /* 0x000fe20000000800 */
[----:B--2---:R-:W-:Y:S05]  /*dd70*/  IMAD.WIDE.U32 R2, R198, R6, R2 ;  /* 0x00000006c6027225 */ /* 0x004fea00078e0002 */
[C---:B------:R-:W-:Y:S02]  /*dd80*/  @!P0 LEA R10, P6, R2.reuse, c[0x0][0x170], 0x1 ;  /* 0x00005c00020a8a11 */ /* 0x040fe400078c08ff */
[----:B------:R-:W-:Y:S02]  /*dd90*/  IADD3 R0, R3, R0, RZ ;  /* 0x0000000003007210 */ /* 0x000fe40007ffe0ff */
[----:B------:R-:W-:Y:S02]  /*dda0*/  @!P0 IADD3 R5, P1, R5, R2, RZ ;  /* 0x0000000205058210 */ /* 0x000fe40007f3e0ff */
[C---:B------:R-:W-:Y:S02]  /*ddb0*/  @!P0 LEA.HI.X R11, R2.reuse, c[0x0][0x174], R0, 0x1, P6 ;  /* 0x00005d00020b8a11 */ /* 0x040fe400030f0c00 */
[----:B------:R-:W-:Y:S02]  /*ddc0*/  @!P0 LEA R8, P5, R5, c[0x0][0x170], 0x1 ;  /* 0x00005c0005088a11 */ /* 0x000fe400078a08ff */
[----:B------:R-:W-:Y:S01]  /*ddd0*/  @!P0 IADD3.X R3, R13, R0, RZ, P1, !PT ;  /* 0x000000000d038210 */ /* 0x000fe20000ffe4ff */
[----:B------:R-:W-:Y:S01]  /*dde0*/  @!PT LDS RZ, [RZ] ;  /* 0x00000000fffff984 */ /* 0x000fe20000000800 */
[----:B------:R-:W-:Y:S01]  /*ddf0*/  @!PT LDS RZ, [RZ] ;  /* 0x00000000fffff984 */ /* 0x000fe20000000800 */
[----:B------:R-:W-:Y:S01]  /*de00*/  @!PT LDS RZ, [RZ] ;  /* 0x00000000fffff984 */ /* 0x000fe20000000800 */
[----:B------:R1:W-:Y:S01]  /*de10*/  @!P0 LDGSTS.E.BYPASS.LTC128B.128 [R197+0x4000], [R10.64] ;  /* 0x040000000ac58fae */ /* 0x0003e2000b901d48 */
[----:B------:R-:W-:Y:S02]  /*de20*/  @!P0 IADD3 R7, P4, R2, UR7, RZ ;  /* 0x0000000702078c10 */ /* 0x000fe4000ff9e0ff */
[----:B------:R-:W-:Y:S02]  /*de30*/  @!P0 LEA.HI.X R9, R5, c[0x0][0x174], R3, 0x1, P5 ;  /* 0x00005d0005098a11 */ /* 0x000fe400028f0c03 */
[C---:B------:R-:W-:Y:S02]  /*de40*/  @!P0 LEA R6, P3, R7.reuse, c[0x0][0x170], 0x1 ;  /* 0x00005c0007068a11 */ /* 0x040fe400078608ff */
[----:B------:R-:W-:Y:S01]  /*de50*/  @!P0 IADD3.X R13, R0, UR6, RZ, P4, !PT ;  /* 0x00000006000d8c10 */ /* 0x000fe2000a7fe4ff */
[----:B------:R-:W-:Y:S01]  /*de60*/  @P0 STS.128 [R197+0x4800], RZ ;  /* 0x004800ffc5000388 */ /* 0x000fe20000000c00 */
[----:B------:R-:W-:Y:S02]  /*de70*/  @!P0 IADD3 R12, P2, R2, UR12, RZ ;  /* 0x0000000c020c8c10 */ /* 0x000fe4000ff5e0ff */
[----:B------:R-:W-:Y:S02]  /*de80*/  @!P0 LEA.HI.X R7, R7, c[0x0][0x174], R13, 0x1, P3 ;  /* 0x00005d0007078a11 */ /* 0x000fe400018f0c0d */
[----:B------:R-:W-:Y:S02]  /*de90*/  @!P0 LEA R4, P1, R12, c[0x0][0x170], 0x1 ;  /* 0x00005c000c048a11 */ /* 0x000fe400078208ff */
[----:B------:R-:W-:Y:S01]  /*dea0*/  @!P0 IADD3.X R14, R0, UR10, RZ, P2, !PT ;  /* 0x0000000a000e8c10 */ /* 0x000fe200097fe4ff */
[----:B------:R-:W-:Y:S01]  /*deb0*/  @!PT LDS RZ, [RZ] ;  /* 0x00000000fffff984 */ /* 0x000fe20000000800 */
[----:B------:R-:W-:Y:S01]  /*dec0*/  @!PT LDS RZ, [RZ] ;  /* 0x00000000fffff984 */ /* 0x000fe20000000800 */
[----:B------:R-:W-:Y:S01]  /*ded0*/  @!PT LDS RZ, [RZ] ;  /* 0x00000000fffff984 */ /* 0x000fe20000000800 */
[----:B------:R1:W-:Y:S03]  /*dee0*/  @!P0 LDGSTS.E.BYPASS.LTC128B.128 [R197+0x4800], [R8.64] ;  /* 0x0480000008c58fae */ /* 0x0003e6000b901d48 */
[----:B------:R-:W-:Y:S02]  /*def0*/  @!P0 LEA.HI.X R5, R12, c[0x0][0x174], R14, 0x1, P1 ;  /* 0x00005d000c058a11 */ /* 0x000fe400008f0c0e */
[----:B------:R-:W-:Y:S03]  /*df00*/  ISETP.GT.AND P1, PT, R198, RZ, PT ;  /* 0x000000ffc600720c */ /* 0x000fe60003f24270 */
[----:B------:R-:W-:Y:S08]  /*df10*/  @P0 STS.128 [R197+0x5000], RZ ;  /* 0x005000ffc5000388 */ /* 0x000ff00000000c00 */
[----:B------:R-:W-:Y:S01]  /*df20*/  @!PT LDS RZ, [RZ] ;  /* 0x00000000fffff984 */ /* 0x000fe20000000800 */
[----:B------:R-:W-:Y:S01]  /*df30*/  @!PT LDS RZ, [RZ] ;  /* 0x00000000fffff984 */ /* 0x000fe20000000800 */
[----:B------:R-:W-:Y:S01]  /*df40*/  @!PT LDS RZ, [RZ] ;  /* 0x00000000fffff984 */ /* 0x000fe20000000800 */
[----:B------:R2:W-:Y:S08]  /*df50*/  @!P0 LDGSTS.E.BYPASS.LTC128B.128 [R197+0x5000], [R6.64] ;  /* 0x0500000006c58fae */ /* 0x0005f0000b901d48 */
[----:B------:R-:W-:Y:S08]  /*df60*/  @P0 STS.128 [R197+0x5800], RZ ;  /* 0x005800ffc5000388 */ /* 0x000ff00000000c00 */
[----:B------:R-:W-:Y:S01]  /*df70*/  @!PT LDS RZ, [RZ] ;  /* 0x00000000fffff984 */ /* 0x000fe20000000800 */
[----:B------:R-:W-:Y:S01]  /*df80*/  @!PT LDS RZ, [RZ] ;  /* 0x00000000fffff984 */ /* 0x000fe20000000800 */
[----:B------:R-:W-:Y:S01]  /*df90*/  @!PT LDS RZ, [RZ] ;  /* 0x00000000fffff984 */ /* 0x000fe20000000800 */
[----:B------:R2:W-:Y:S08]  /*dfa0*/  @!P0 LDGSTS.E.BYPASS.LTC128B.128 [R197+0x5800], [R4.64] ;  /* 0x0580000004c58fae */ /* 0x0005f0000b901d48 */
[----:B------:R-:W-:Y:S08]  /*dfb0*/  LDSM.16.M88.4 R128, [R187] ;  /* 0x00000000bb80783b */ /* 0x000ff00000000200 */
[----:B------:R-:W0:Y:S08]  /*dfc0*/  LDGDEPBAR ;  /* 0x00000000000079af */ /* 0x000e300000000000 */
[----:B------:R-:W2:Y:S08]  /*dfd0*/  LDSM.16.M88.4 R16, [R184+0x2000] ;  /* 0x00200000b810783b */ /* 0x000eb00000000200 */
[----:B------:R-:W1:Y:S08]  /*dfe0*/  LDSM.16.M88.4 R124, [R187+0x1000] ;  /* 0x00100000bb7c783b */ /* 0x000e700000000200 */
[----:B------:R-:W3:Y:S08]  /*dff0*/  LDSM.16.M88.4 R32, [R184+0x2400] ;  /* 0x00240000b820783b */ /* 0x000ef00000000200 */
[----:B------:R-:W4:Y:S08]  /*e000*/  LDSM.16.M88.4 R48, [R184+0x2800] ;  /* 0x00280000b830783b */ /* 0x000f300000000200 */
[----:B------:R-:W5:Y:S08]  /*e010*/  LDSM.16.M88.4 R64, [R184+0x2c00] ;  /* 0x002c0000b840783b */ /* 0x000f700000000200 */
        /* <DEDUP_REMOVED lines=8> */
[----:B------:R-:W-:Y:S01]  /*e0a0*/  LDSM.16.M88.4 R172, [R188] ;  /* 0x00000000bcac783b */ /* 0x000fe20000000200 */
[-C--:B---3--:R-:W-:Y:S07]  /*e0b0*/  HMMA.16816.F32.BF16 R20, R128, R32.reuse, RZ ;  /* 0x000000208014723c */ /* 0x088fee00000418ff */
[----:B------:R-:W3:Y:S01]  /*e0c0*/  LDSM.16.M88.4 R176, [R189] ;  /* 0x00000000bdb0783b */ /* 0x000ee20000000200 */
[C---:B------:R-:W-:Y:S07]  /*e0d0*/  HMMA.16816.F32.BF16 R24, R124.reuse, R32, RZ ;  /* 0x000000207c18723c */ /* 0x040fee00000418ff */
[----:B------:R-:W1:Y:S01]  /*e0e0*/  LDSM.16.M88.4 R180, [R188+0x1000] ;  /* 0x00100000bcb4783b */ /* 0x000e620000000200 */
[-C--:B------:R-:W-:Y:S08]  /*e0f0*/  HMMA.16816.F32.BF16 R28, R124, R34.reuse, RZ ;  /* 0x000000227c1c723c */ /* 0x080ff000000418ff */
[C---:B------:R-:W-:Y:S08]  /*e100*/  HMMA.16816.F32.BF16 R32, R128.reuse, R34, RZ ;  /* 0x000000228020723c */ /* 0x040ff000000418ff */
        /* <DEDUP_REMOVED lines=23> */
[----:B------:R-:W-:Y:S08]  /*e280*/  HMMA.16816.F32.BF16 R128, R128, R170, RZ ;  /* 0x000000aa8080723c */ /* 0x000ff000000418ff */
[-C--:B---3--:R-:W-:Y:S08]  /*e290*/  HMMA.16816.F32.BF16 R4, R172, R176.reuse, R4 ;  /* 0x000000b0ac04723c */ /* 0x088ff00000041804 */
        /* <DEDUP_REMOVED lines=80> */
[----:B------:R1:W1:Y:S01]  /*e7a0*/  MUFU.TANH R170, R23 ;  /* 0x0000001700aa7308 */ /* 0x0002620000002400 */
[-C--:B-----5:R-:W-:Y:S03]  /*e7b0*/  HMMA.16816.F32.BF16 R68, R172, R8.reuse, R68 ;  /* 0x00000008ac44723c */ /* 0x0a0fe60000041844 */
[----:B------:R-:W-:Y:S02]  /*e7c0*/  FMUL.FTZ R50, R50, c[0x0][0x2ec] ;  /* 0x0000bb0032327a20 */ /* 0x000fe40000410000 */
[----:B------:R-:W-:Y:S02]  /*e7d0*/  FMUL.FTZ R51, R51, c[0x0][0x2ec] ;  /* 0x0000bb0033337a20 */ /* 0x000fe40000410000 */
[----:B------:R-:W-:Y:S01]  /*e7e0*/  FMUL.FTZ R52, R52, c[0x0][0x2ec] ;  /* 0x0000bb0034347a20 */ /* 0x000fe20000410000 */
[C---:B------:R-:W-:Y:S01]  /*e7f0*/  HMMA.16816.F32.BF16 R72, R180.reuse, R8, R72 ;  /* 0x00000008b448723c */ /* 0x040fe20000041848 */
[----:B------:R2:W2:Y:S03]  /*e800*/  MUFU.TANH R178, R24 ;  /* 0x0000001800b27308 */ /* 0x0004a60000002400 */
        /* <DEDUP_REMOVED lines=210> */
.L_x_446:
        /* <DEDUP_REMOVED lines=146> */
[----:B------:R-:W-:Y:S01]  /*fe50*/  FFMA.FTZ R8, R179, c[0x0][0x23c], -R43 ;  /* 0x00008f00b3087a23 */ /* 0x000fe2000001082b */
        /* <DEDUP_REMOVED lines=11> */
[----:B--2---:R-:W-:Y:S03]  /*ff10*/  FFMA.FTZ R5, R168, c[0x0][0x23c], -R65 ;  /* 0x00008f00a8057a23 */ /* 0x004fe60000010841 */
[----:B------:R-:W-:Y:S04]  /*ff20*/  FMNMX.FTZ R0, R42, R0, !PT ;  /* 0x000000002a007209 */ /* 0x000fe80007810000 */
[----:B------:R-:W-:Y:S01]  /*ff30*/  FMNMX.FTZ R0, R41, R0, !PT ;  /* 0x0000000029007209 */ /* 0x000fe20007810000 */
[----:B------:R2:W-:Y:S04]  /*ff40*/  MUFU.EX2 R239, R5 ;  /* 0x0000000500ef7308 */ /* 0x0005e80000000800 */
[----:B------:R-:W4:Y:S01]  /*ff50*/  SHFL.BFLY PT, R2, R0, 0x2, 0x1f ;  /* 0x0c401f0000027f89 */ /* 0x000f2200000e0000 */
[----:B---3--:R-:W-:Y:S05]  /*ff60*/  FFMA.FTZ R7, R48, c[0x0][0x23c], -R43 ;  /* 0x00008f0030077a23 */ /* 0x008fea000001082b */
[----:B------:R3:W-:Y:S01]  /*ff70*/  MUFU.EX2 R246, R7 ;  /* 0x0000000700f67308 */ /* 0x0007e20000000800 */
[----:B-1----:R-:W-:Y:S09]  /*ff80*/  FFMA.FTZ R4, R209, c[0x0][0x23c], -R65 ;  /* 0x00008f00d1047a23 */ /* 0x002ff20000010841 */
[----:B------:R1:W-:Y:S01]  /*ff90*/  MUFU.EX2 R227, R4 ;  /* 0x0000000400e37308 */ /* 0x0003e20000000800 */
[----:B--2---:R-:W-:Y:S01]  /*ffa0*/  FFMA.FTZ R5, R207, c[0x0][0x23c], -R64 ;  /* 0x00008f00cf057a23 */ /* 0x004fe20000010840 */
[----:B----4-:R-:W-:Y:S01]  /*ffb0*/  FMNMX.FTZ R2, R0, R2, !PT ;  /* 0x0000000200027209 */ /* 0x010fe20007810000 */
[----:B------:R-:W-:Y:S07]  /*ffc0*/  FADD.FTZ R0, -R38, R132 ;  /* 0x0000008426007221 */ /* 0x000fee0000010100 */
[----:B------:R2:W-:Y:S01]  /*ffd0*/  MUFU.EX2 R182, R5 ;  /* 0x0000000500b67308 */ /* 0x0005e20000000800 */
[----:B------:R-:W4:Y:S01]  /*ffe0*/  SHFL.BFLY PT, R3, R2, 0x1, 0x1f ;  /* 0x0c201f0002037f89 */ /* 0x000f2200000e0000 */
[----:B------:R-:W-:Y:S02]  /*fff0*/  FMUL.FTZ R0, R0, c[0x0][0x23c] ;  /* 0x00008f0000007a20 */ /* 0x000fe40000410000 */
[--C-:B---3--:R-:W-:Y:S06]  /*10000*/  FFMA.FTZ R7, R16, c[0x0][0x23c], -R43.reuse ;  /* 0x00008f0010077a23 */ /* 0x108fec000001082b */
[----:B------:R3:W5:Y:S01]  /*10010*/  MUFU.EX2 R40, R0 ;  /* 0x0000000000287308 */ /* 0x0007620000000800 */
[----:B-1----:R-:W-:Y:S09]  /*10020*/  FFMA.FTZ R4, R199, c[0x0][0x23c], -R43 ;  /* 0x00008f00c7047a23 */ /* 0x002ff2000001082b */
[----:B------:R1:W-:Y:S01]  /*10030*/  MUFU.EX2 R229, R4 ;  /* 0x0000000400e57308 */ /* 0x0003e20000000800 */
[----:B--2---:R-:W-:Y:S01]  /*10040*/  FFMA.FTZ R5, R176, c[0x0][0x23c], -R65 ;  /* 0x00008f00b0057a23 */ /* 0x004fe20000010841 */
[----:B----4-:R-:W-:Y:S08]  /*10050*/  FMNMX.FTZ R3, R2, R3, !PT ;  /* 0x0000000302037209 */ /* 0x010ff00007810000 */
[----:B------:R2:W-:Y:S01]  /*10060*/  MUFU.EX2 R179, R5 ;  /* 0x0000000500b37308 */ /* 0x0005e20000000800 */
[C---:B------:R-:W-:Y:S01]  /*10070*/  FSETP.NEU.FTZ.AND P2, PT, R3.reuse, -INF , PT ;  /* 0xff8000000300780b */ /* 0x040fe20003f5d000 */
[----:B------:R-:W-:Y:S02]  /*10080*/  FMUL.FTZ R66, R3, c[0x0][0x23c] ;  /* 0x00008f0003427a20 */ /* 0x000fe40000410000 */
[----:B---3--:R-:W-:Y:S02]  /*10090*/  FADD.FTZ R0, -R37, R133 ;  /* 0x0000008525007221 */ /* 0x008fe40000010100 */
[----:B-----5:R-:W-:Y:S01]  /*100a0*/  FMUL.FTZ R16, R40, R148 ;  /* 0x0000009428107220 */ /* 0x020fe20000410000 */
[----:B------:R-:W-:Y:S01]  /*100b0*/  FSEL R66, R66, RZ, P2 ;  /* 0x000000ff42427208 */ /* 0x000fe20001000000 */
[----:B------:R-:W-:Y:S01]  /*100c0*/  FMUL.FTZ R0, R0, c[0x0][0x23c] ;  /* 0x00008f0000007a20 */ /* 0x000fe20000410000 */
[----:B------:R-:W-:Y:S01]  /*100d0*/  MOV R148, R126 ;  /* 0x0000007e00947202 */ /* 0x000fe20000000f00 */
[----:B------:R3:W-:Y:S02]  /*100e0*/  MUFU.EX2 R127, R6 ;  /* 0x00000006007f7308 */ /* 0x0007e40000000800 */
[----:B------:R-:W-:Y:S02]  /*100f0*/  FFMA.FTZ R12, R79, c[0x0][0x23c], -R66 ;  /* 0x00008f004f0c7a23 */ /* 0x000fe40000010842 */
[--C-:B-1----:R-:W-:Y:S06]  /*10100*/  FFMA.FTZ R4, R171, c[0x0][0x23c], -R43.reuse ;  /* 0x00008f00ab047a23 */ /* 0x102fec000001082b */
[----:B------:R1:W-:Y:S01]  /*10110*/  MUFU.EX2 R247, R4 ;  /* 0x0000000400f77308 */ /* 0x0003e20000000800 */
[----:B--2---:R-:W-:Y:S09]  /*10120*/  FFMA.FTZ R5, R28, c[0x0][0x23c], -R64 ;  /* 0x00008f001c057a23 */ /* 0x004ff20000010840 */
[----:B------:R2:W-:Y:S01]  /*10130*/  MUFU.EX2 R39, R0 ;  /* 0x0000000000277308 */ /* 0x0005e20000000800 */
[----:B---3--:R-:W-:Y:S09]  /*10140*/  FFMA.FTZ R6, R49, c[0x0][0x23c], -R43 ;  /* 0x00008f0031067a23 */ /* 0x008ff2000001082b */
[----:B------:R3:W-:Y:S01]  /*10150*/  MUFU.EX2 R225, R5 ;  /* 0x0000000500e17308 */ /* 0x0007e20000000800 */
[--C-:B-1----:R-:W-:Y:S09]  /*10160*/  FFMA.FTZ R4, R169, c[0x0][0x23c], -R65.reuse ;  /* 0x00008f00a9047a23 */ /* 0x102ff20000010841 */
[----:B------:R1:W-:Y:S01]  /*10170*/  MUFU.EX2 R219, R4 ;  /* 0x0000000400db7308 */ /* 0x0003e20000000800 */
[----:B--2---:R-:W-:Y:S04]  /*10180*/  FADD.FTZ R0, -R36, R134 ;  /* 0x0000008624007221 */ /* 0x004fe80000010100 */
[----:B------:R-:W-:Y:S05]  /*10190*/  FMUL.FTZ R0, R0, c[0x0][0x23c] ;  /* 0x00008f0000007a20 */ /* 0x000fea0000410000 */
[----:B------:R2:W-:Y:S01]  /*101a0*/  MUFU.EX2 R249, R7 ;  /* 0x0000000700f97308 */ /* 0x0005e20000000800 */
[----:B---3--:R-:W-:Y:S09]  /*101b0*/  FFMA.FTZ R5, R21, c[0x0][0x23c], -R65 ;  /* 0x00008f0015057a23 */ /* 0x008ff20000010841 */
[----:B------:R3:W-:Y:S01]  /*101c0*/  MUFU.EX2 R226, R5 ;  /* 0x0000000500e27308 */ /* 0x0007e20000000800 */
[--C-:B-1----:R-:W-:Y:S09]  /*101d0*/  FFMA.FTZ R4, R203, c[0x0][0x23c], -R64.reuse ;  /* 0x00008f00cb047a23 */ /* 0x102ff20000010840 */
[----:B------:R1:W-:Y:S01]  /*101e0*/  MUFU.EX2 R171, R4 ;  /* 0x0000000400ab7308 */ /* 0x0003e20000000800 */
[--C-:B--2---:R-:W-:Y:S09]  /*101f0*/  FFMA.FTZ R7, R80, c[0x0][0x23c], -R43.reuse ;  /* 0x00008f0050077a23 */ /* 0x104ff2000001082b */
[----:B------:R2:W-:Y:S01]  /*10200*/  MUFU.EX2 R203, R8 ;  /* 0x0000000800cb7308 */ /* 0x0005e20000000800 */
[--C-:B---3--:R-:W-:Y:S01]  /*10210*/  FFMA.FTZ R5, R44, c[0x0][0x23c], -R64.reuse ;  /* 0x00008f002c057a23 */ /* 0x108fe20000010840 */
[----:B------:R-:W-:Y:S08]  /*10220*/  F2FP.BF16.PACK_AB R44, R236, R173 ;  /* 0x000000adec2c723e */ /* 0x000ff000000010ff */
[----:B------:R3:W-:Y:S01]  /*10230*/  MUFU.EX2 R220, R5 ;  /* 0x0000000500dc7308 */ /* 0x0007e20000000800 */
[----:B-1----:R-:W-:Y:S09]  /*10240*/  FFMA.FTZ R4, R210, c[0x0][0x23c], -R64 ;  /* 0x00008f00d2047a23 */ /* 0x002ff20000010840 */
[----:B------:R1:W4:Y:S01]  /*10250*/  MUFU.EX2 R180, R4 ;  /* 0x0000000400b47308 */ /* 0x0003220000000800 */
[----:B--2---:R-:W-:Y:S02]  /*10260*/  FFMA.FTZ R8, R24, c[0x0][0x23c], -R43 ;  /* 0x00008f0018087a23 */ /* 0x004fe4000001082b */
[--C-:B------:R-:W-:Y:S07]  /*10270*/  FFMA.FTZ R24, R87, c[0x0][0x23c], -R65.reuse ;  /* 0x00008f0057187a23 */ /* 0x100fee0000010841 */
[----:B------:R2:W-:Y:S01]  /*10280*/  MUFU.EX2 R234, R8 ;  /* 0x0000000800ea7308 */ /* 0x0005e20000000800 */
[----:B---3--:R-:W-:Y:S09]  /*10290*/  FFMA.FTZ R5, R54, c[0x0][0x23c], -R65 ;  /* 0x00008f0036057a23 */ /* 0x008ff20000010841 */
[----:B------:R3:W-:Y:S01]  /*102a0*/  MUFU.EX2 R233, R5 ;  /* 0x0000000500e97308 */ /* 0x0007e20000000800 */
[----:B-1----:R-:W-:Y:S01]  /*102b0*/  FFMA.FTZ R4, R200, c[0x0][0x23c], -R66 ;  /* 0x00008f00c8047a23 */ /* 0x002fe20000010842 */
[----:B----4-:R-:W-:Y:S08]  /*102c0*/  F2FP.BF16.PACK_AB R32, R180, R171 ;  /* 0x000000abb420723e */ /* 0x010ff000000010ff */
[----:B------:R1:W-:Y:S01]  /*102d0*/  MUFU.EX2 R169, R4 ;  /* 0x0000000400a97308 */ /* 0x0003e20000000800 */
[--C-:B--2---:R-:W-:Y:S09]  /*102e0*/  FFMA.FTZ R8, R52, c[0x0][0x23c], -R43.reuse ;  /* 0x00008f0034087a23 */ /* 0x104ff2000001082b */
[----:B------:R2:W-:Y:S01]  /*102f0*/  MUFU.EX2 R133, R6 ;  /* 0x0000000600857308 */ /* 0x0005e20000000800 */
[--C-:B---3--:R-:W-:Y:S02]  /*10300*/  FFMA.FTZ R5, R60, c[0x0][0x23c], -R64.reuse ;  /* 0x00008f003c057a23 */ /* 0x108fe40000010840 */
[----:B------:R-:W-:Y:S07]  /*10310*/  FFMA.FTZ R60, R89, c[0x0][0x23c], -R64 ;  /* 0x00008f00593c7a23 */ /* 0x000fee0000010840 */
[----:B------:R-:W3:Y:S01]  /*10320*/  MUFU.EX2 R2, R0 ;  /* 0x0000000000027308 */ /* 0x000ee20000000800 */
[----:B-1----:R-:W-:Y:S09]  /*10330*/  FFMA.FTZ R4, R208, c[0x0][0x23c], -R66 ;  /* 0x00008f00d0047a23 */ /* 0x002ff20000010842 */
[----:B------:R1:W4:Y:S01]  /*10340*/  MUFU.EX2 R174, R4 ;  /* 0x0000000400ae7308 */ /* 0x0003220000000800 */
[----:B--2---:R-:W-:Y:S09]  /*10350*/  FFMA.FTZ R6, R15, c[0x0][0x23c], -R43 ;  /* 0x00008f000f067a23 */ /* 0x004ff2000001082b */
[----:B------:R2:W-:Y:S01]  /*10360*/  MUFU.EX2 R240, R8 ;  /* 0x0000000800f07308 */ /* 0x0005e20000000800 */
[C---:B---3--:R-:W-:Y:S02]  /*10370*/  FMUL.FTZ R9, R2.reuse, R137 ;  /* 0x0000008902097220 */ /* 0x048fe40000410000 */
[----:B------:R-:W-:Y:S02]  /*10380*/  FMUL.FTZ R13, R2, R145 ;  /* 0x00000091020d7220 */ /* 0x000fe40000410000 */
[----:B------:R-:W-:Y:S05]  /*10390*/  FADD.FTZ R0, -R3, R135 ;  /* 0x0000008703007221 */ /* 0x000fea0000010100 */
[----:B------:R3:W-:Y:S01]  /*103a0*/  MUFU.EX2 R215, R5 ;  /* 0x0000000500d77308 */ /* 0x0007e20000000800 */
[----:B------:R-:W-:Y:S02]  /*103b0*/  FMUL.FTZ R0, R0, c[0x0][0x23c] ;  /* 0x00008f0000007a20 */ /* 0x000fe40000410000 */
[--C-:B-1----:R-:W-:Y:S01]  /*103c0*/  FFMA.FTZ R4, R206, c[0x0][0x23c], -R64.reuse ;  /* 0x00008f00ce047a23 */ /* 0x102fe20000010840 */
[----:B----4-:R-:W-:Y:S06]  /*103d0*/  F2FP.BF16.PACK_AB R33, R174, R169 ;  /* 0x000000a9ae21723e */ /* 0x010fec00000010ff */
[----:B------:R1:W-:Y:S01]  /*103e0*/  MUFU.EX2 R201, R4 ;  /* 0x0000000400c97308 */ /* 0x0003e20000000800 */
[----:B--2---:R-:W-:Y:S02]  /*103f0*/  FFMA.FTZ R8, R68, c[0x0][0x23c], -R43 ;  /* 0x00008f0044087a23 */ /* 0x004fe4000001082b */
[--C-:B------:R-:W-:Y:S07]  /*10400*/  FFMA.FTZ R68, R120, c[0x0][0x23c], -R64.reuse ;  /* 0x00008f0078447a23 */ /* 0x100fee0000010840 */
[----:B------:R2:W4:Y:S01]  /*10410*/  MUFU.EX2 R135, R6 ;  /* 0x0000000600877308 */ /* 0x0005220000000800 */
[----:B---3--:R-:W-:Y:S02]  /*10420*/  FFMA.FTZ R5, R70, c[0x0][0x23c], -R65 ;  /* 0x00008f0046057a23 */ /* 0x008fe40000010841 */
[----:B------:R-:W-:Y:S07]  /*10430*/  FFMA.FTZ R70, R121, c[0x0][0x23c], -R64 ;  /* 0x00008f0079467a23 */ /* 0x000fee0000010840 */
[----:B------:R3:W-:Y:S01]  /*10440*/  MUFU.EX2 R221, R8 ;  /* 0x0000000800dd7308 */ /* 0x0007e20000000800 */
[----:B-1----:R-:W-:Y:S09]  /*10450*/  FFMA.FTZ R4, R205, c[0x0][0x23c], -R66 ;  /* 0x00008f00cd047a23 */ /* 0x002ff20000010842 */
[----:B------:R1:W-:Y:S01]  /*10460*/  MUFU.EX2 R175, R4 ;  /* 0x0000000400af7308 */ /* 0x0003e20000000800 */
[--C-:B--2---:R-:W-:Y:S09]  /*10470*/  FFMA.FTZ R6, R81, c[0x0][0x23c], -R43.reuse ;  /* 0x00008f0051067a23 */ /* 0x104ff2000001082b */
[----:B------:R2:W-:Y:S01]  /*10480*/  MUFU.EX2 R222, R12 ;  /* 0x0000000c00de7308 */ /* 0x0005e20000000800 */
[----:B---3--:R-:W-:Y:S09]  /*10490*/  FFMA.FTZ R8, R76, c[0x0][0x23c], -R64 ;  /* 0x00008f004c087a23 */ /* 0x008ff20000010840 */
[----:B------:R3:W-:Y:S01]  /*104a0*/  MUFU.EX2 R212, R5 ;  /* 0x0000000500d47308 */ /* 0x0007e20000000800 */
[----:B-1----:R-:W-:Y:S09]  /*104b0*/  FFMA.FTZ R4, R204, c[0x0][0x23c], -R66 ;  /* 0x00008f00cc047a23 */ /* 0x002ff20000010842 */
[----:B------:R1:W-:Y:S01]  /*104c0*/  MUFU.EX2 R181, R4 ;  /* 0x0000000400b57308 */ /* 0x0003e20000000800 */
[--C-:B--2---:R-:W-:Y:S09]  /*104d0*/  FFMA.FTZ R12, R84, c[0x0][0x23c], -R43.reuse ;  /* 0x00008f00540c7a23 */ /* 0x104ff2000001082b */
[----:B------:R2:W-:Y:S01]  /*104e0*/  MUFU.EX2 R28, R6 ;  /* 0x00000006001c7308 */ /* 0x0005e20000000800 */
[----:B---3--:R-:W-:Y:S09]  /*104f0*/  FMUL.FTZ R5, R40, R141 ;  /* 0x0000008d28057220 */ /* 0x008ff20000410000 */
[----:B------:R-:W3:Y:S01]  /*10500*/  MUFU.EX2 R0, R0 ;  /* 0x0000000000007308 */ /* 0x000ee20000000800 */
[----:B-1----:R-:W-:Y:S09]  /*10510*/  FFMA.FTZ R4, R177, c[0x0][0x23c], -R43 ;  /* 0x00008f00b1047a23 */ /* 0x002ff2000001082b */
[----:B------:R1:W-:Y:S01]  /*10520*/  MUFU.EX2 R209, R4 ;  /* 0x0000000400d17308 */ /* 0x0003e20000000800 */
[----:B--2---:R-:W-:Y:S01]  /*10530*/  FMUL.FTZ R6, R39, R142 ;  /* 0x0000008e27067220 */ /* 0x004fe20000410000 */
[----:B----4-:R-:W-:Y:S08]  /*10540*/  MOV R142, R135 ;  /* 0x00000087008e7202 */ /* 0x010ff00000000f00 */
[----:B------:R2:W-:Y:S01]  /*10550*/  MUFU.EX2 R228, R8 ;  /* 0x0000000800e47308 */ /* 0x0005e20000000800 */
[C---:B---3--:R-:W-:Y:S01]  /*10560*/  FMUL.FTZ R10, R0.reuse, R138 ;  /* 0x0000008a000a7220 */ /* 0x048fe20000410000 */
[----:B------:R-:W-:Y:S01]  /*10570*/  MOV R138, R133 ;  /* 0x00000085008a7202 */ /* 0x000fe20000000f00 */
[C---:B------:R-:W-:Y:S02]  /*10580*/  FMUL.FTZ R11, R0.reuse, R139 ;  /* 0x0000008b000b7220 */ /* 0x040fe40000410000 */
[----:B------:R-:W-:Y:S01]  /*10590*/  FMUL.FTZ R15, R0, R147 ;  /* 0x00000093000f7220 */ /* 0x000fe20000410000 */
[----:B------:R-:W-:Y:S04]  /*105a0*/  MOV R147, R127 ;  /* 0x0000007f00937202 */ /* 0x000fe80000000f00 */
[----:B------:R3:W-:Y:S01]  /*105b0*/  MUFU.EX2 R208, R12 ;  /* 0x0000000c00d07308 */ /* 0x0007e20000000800 */
[--C-:B-1----:R-:W-:Y:S09]  /*105c0*/  FFMA.FTZ R4, R170, c[0x0][0x23c], -R65.reuse ;  /* 0x00008f00aa047a23 */ /* 0x102ff20000010841 */
[----:B------:R1:W-:Y:S01]  /*105d0*/  MUFU.EX2 R202, R4 ;  /* 0x0000000400ca7308 */ /* 0x0003e20000000800 */
[C---:B--2---:R-:W-:Y:S09]  /*105e0*/  FMUL.FTZ R8, R2.reuse, R136 ;  /* 0x0000008802087220 */ /* 0x044ff20000410000 */
[----:B------:R-:W-:Y:S01]  /*105f0*/  MUFU.EX2 R68, R68 ;  /* 0x0000004400447308 */ /* 0x000fe20000000800 */
[----:B---3--:R-:W-:Y:S09]  /*10600*/  FMUL.FTZ R12, R2, R144 ;  /* 0x00000090020c7220 */ /* 0x008ff20000410000 */
[----:B------:R-:W-:Y:S01]  /*10610*/  MUFU.EX2 R70, R70 ;  /* 0x0000004600467308 */ /* 0x000fe20000000800 */
[--C-:B-1----:R-:W-:Y:S01]  /*10620*/  FFMA.FTZ R4, R34, c[0x0][0x23c], -R65.reuse ;  /* 0x00008f0022047a23 */ /* 0x102fe20000010841 */
[----:B------:R-:W-:Y:S08]  /*10630*/  F2FP.BF16.PACK_AB R34, R201, R182 ;  /* 0x000000b6c922723e */ /* 0x000ff000000010ff */
[----:B------:R1:W-:Y:S02]  /*10640*/  MUFU.EX2 R251, R4 ;  /* 0x0000000400fb7308 */ /* 0x0003e40000000800 */
[----:B-1----:R-:W-:Y:S01]  /*10650*/  FFMA.FTZ R4, R35, c[0x0][0x23c], -R65 ;  /* 0x00008f0023047a23 */ /* 0x002fe20000010841 */
[----:B------:R-:W-:Y:S07]  /*10660*/  F2FP.BF16.PACK_AB R35, R181, R175 ;  /* 0x000000afb523723e */ /* 0x000fee00000010ff */
[----:B------:R1:W2:Y:S02]  /*10670*/  MUFU.EX2 R132, R4 ;  /* 0x0000000400847308 */ /* 0x0002a40000000800 */
[--C-:B-1----:R-:W-:Y:S01]  /*10680*/  FFMA.FTZ R4, R178, c[0x0][0x23c], -R64.reuse ;  /* 0x00008f00b2047a23 */ /* 0x102fe20000010840 */
[----:B--2---:R-:W-:Y:S07]  /*10690*/  MOV R139, R132 ;  /* 0x00000084008b7202 */ /* 0x004fee0000000f00 */
[----:B------:R-:W-:Y:S10]  /*106a0*/  MUFU.EX2 R132, R60 ;  /* 0x0000003c00847308 */ /* 0x000ff40000000800 */
[----:B------:R1:W-:Y:S02]  /*106b0*/  MUFU.EX2 R170, R4 ;  /* 0x0000000400aa7308 */ /* 0x0003e40000000800 */
[----:B-1----:R-:W-:Y:S08]  /*106c0*/  FFMA.FTZ R4, R25, c[0x0][0x23c], -R64 ;  /* 0x00008f0019047a23 */ /* 0x002ff00000010840 */
[----:B------:R1:W-:Y:S02]  /*106d0*/  MUFU.EX2 R205, R4 ;  /* 0x0000000400cd7308 */ /* 0x0003e40000000800 */
[--C-:B-1----:R-:W-:Y:S08]  /*106e0*/  FFMA.FTZ R4, R26, c[0x0][0x23c], -R66.reuse ;  /* 0x00008f001a047a23 */ /* 0x102ff00000010842 */
[----:B------:R1:W-:Y:S02]  /*106f0*/  MUFU.EX2 R168, R4 ;  /* 0x0000000400a87308 */ /* 0x0003e40000000800 */
[--C-:B-1----:R-:W-:Y:S08]  /*10700*/  FFMA.FTZ R4, R27, c[0x0][0x23c], -R66.reuse ;  /* 0x00008f001b047a23 */ /* 0x102ff00000010842 */
[----:B------:R1:W2:Y:S10]  /*10710*/  MUFU.EX2 R27, R7 ;  /* 0x00000007001b7308 */ /* 0x0002b40000000800 */
[----:B------:R3:W-:Y:S01]  /*10720*/  MUFU.EX2 R199, R4 ;  /* 0x0000000400c77308 */ /* 0x0007e20000000800 */
[----:B-1----:R-:W-:Y:S01]  /*10730*/  FFMA.FTZ R7, R75, c[0x0][0x23c], -R66 ;  /* 0x00008f004b077a23 */ /* 0x002fe20000010842 */
[----:B--2---:R-:W-:Y:S01]  /*10740*/  MOV R136, R27 ;  /* 0x0000001b00887202 */ /* 0x004fe20000000f00 */
[----:B------:R-:W-:Y:S07]  /*10750*/  FMUL.FTZ R27, R0, R159 ;  /* 0x0000009f001b7220 */ /* 0x000fee0000410000 */
[----:B------:R1:W-:Y:S01]  /*10760*/  MUFU.EX2 R223, R7 ;  /* 0x0000000700df7308 */ /* 0x0003e20000000800 */
[----:B---3--:R-:W-:Y:S09]  /*10770*/  FFMA.FTZ R4, R29, c[0x0][0x23c], -R64 ;  /* 0x00008f001d047a23 */ /* 0x008ff20000010840 */
[----:B------:R2:W-:Y:S01]  /*10780*/  MUFU.EX2 R242, R4 ;  /* 0x0000000400f27308 */ /* 0x0005e20000000800 */
[--C-:B-1----:R-:W-:Y:S09]  /*10790*/  FFMA.FTZ R7, R78, c[0x0][0x23c], -R66.reuse ;  /* 0x00008f004e077a23 */ /* 0x102ff20000010842 */
[----:B------:R1:W-:Y:S01]  /*107a0*/  MUFU.EX2 R213, R7 ;  /* 0x0000000700d57308 */ /* 0x0003e20000000800 */
[--C-:B--2---:R-:W-:Y:S02]  /*107b0*/  FFMA.FTZ R4, R30, c[0x0][0x23c], -R66.reuse ;  /* 0x00008f001e047a23 */ /* 0x104fe40000010842 */
[--C-:B------:R-:W-:Y:S07]  /*107c0*/  FFMA.FTZ R30, R97, c[0x0][0x23c], -R43.reuse ;  /* 0x00008f00611e7a23 */ /* 0x100fee000001082b */
[----:B------:R2:W-:Y:S01]  /*107d0*/  MUFU.EX2 R217, R4 ;  /* 0x0000000400d97308 */ /* 0x0005e20000000800 */
[----:B-1----:R-:W-:Y:S02]  /*107e0*/  FMUL.FTZ R7, R39, R143 ;  /* 0x0000008f27077220 */ /* 0x002fe40000410000 */
[----:B--2---:R-:W-:Y:S02]  /*107f0*/  FFMA.FTZ R4, R31, c[0x0][0x23c], -R66 ;  /* 0x00008f001f047a23 */ /* 0x004fe40000010842 */
[----:B------:R-:W-:Y:S05]  /*10800*/  FMUL.FTZ R31, R0, R163 ;  /* 0x000000a3001f7220 */ /* 0x000fea0000410000 */
[----:B------:R1:W-:Y:S02]  /*10810*/  MUFU.EX2 R235, R4 ;  /* 0x0000000400eb7308 */ /* 0x0003e40000000800 */
[----:B-1----:R-:W-:Y:S08]  /*10820*/  FFMA.FTZ R4, R22, c[0x0][0x23c], -R43 ;  /* 0x00008f0016047a23 */ /* 0x002ff0000001082b */
[----:B------:R1:W-:Y:S02]  /*10830*/  MUFU.EX2 R250, R4 ;  /* 0x0000000400fa7308 */ /* 0x0003e40000000800 */
[--C-:B-1----:R-:W-:Y:S08]  /*10840*/  FFMA.FTZ R4, R20, c[0x0][0x23c], -R65.reuse ;  /* 0x00008f0014047a23 */ /* 0x102ff00000010841 */
[----:B------:R1:W-:Y:S02]  /*10850*/  MUFU.EX2 R243, R4 ;  /* 0x0000000400f37308 */ /* 0x0003e40000000800 */
[--C-:B-1----:R-:W-:Y:S08]  /*10860*/  FFMA.FTZ R4, R50, c[0x0][0x23c], -R65.reuse ;  /* 0x00008f0032047a23 */ /* 0x102ff00000010841 */
[----:B------:R1:W-:Y:S02]  /*10870*/  MUFU.EX2 R238, R4 ;  /* 0x0000000400ee7308 */ /* 0x0003e40000000800 */
[----:B-1----:R-:W-:Y:S02]  /*10880*/  FFMA.FTZ R4, R51, c[0x0][0x23c], -R65 ;  /* 0x00008f0033047a23 */ /* 0x002fe40000010841 */
[----:B------:R-:W-:Y:S06]  /*10890*/  LDSM.16.MT88.4 R48, [R186+0x4000] ;  /* 0x00400000ba30783b */ /* 0x000fec0000004200 */
[----:B------:R1:W2:Y:S02]  /*108a0*/  MUFU.EX2 R134, R4 ;  /* 0x0000000400867308 */ /* 0x0002a40000000800 */
[--C-:B-1----:R-:W-:Y:S01]  /*108b0*/  FFMA.FTZ R4, R23, c[0x0][0x23c], -R64.reuse ;  /* 0x00008f0017047a23 */ /* 0x102fe20000010840 */
[----:B--2---:R-:W-:Y:S01]  /*108c0*/  MOV R143, R134 ;  /* 0x00000086008f7202 */ /* 0x004fe20000000f00 */
[----:B------:R-:W1:Y:S06]  /*108d0*/  LDSM.16.MT88.4 R20, [R185+0x4000] ;  /* 0x00400000b914783b */ /* 0x000e6c0000004200 */
[----:B------:R2:W-:Y:S02]  /*108e0*/  MUFU.EX2 R177, R4 ;  /* 0x0000000400b17308 */ /* 0x0005e40000000800 */
[----:B--2---:R-:W-:Y:S02]  /*108f0*/  FFMA.FTZ R4, R19, c[0x0][0x23c], -R64 ;  /* 0x00008f0013047a23 */ /* 0x004fe40000010840 */
[C---:B------:R-:W-:Y:S06]  /*10900*/  FMUL.FTZ R19, R39.reuse, R151 ;  /* 0x0000009727137220 */ /* 0x040fec0000410000 */
[----:B------:R2:W-:Y:S02]  /*10910*/  MUFU.EX2 R211, R4 ;  /* 0x0000000400d37308 */ /* 0x0005e40000000800 */
[--C-:B--2---:R-:W-:Y:S02]  /*10920*/  FFMA.FTZ R4, R18, c[0x0][0x23c], -R66.reuse ;  /* 0x00008f0012047a23 */ /* 0x104fe40000010842 */
[----:B------:R-:W-:Y:S06]  /*10930*/  FMUL.FTZ R18, R39, R150 ;  /* 0x0000009627127220 */ /* 0x000fec0000410000 */
[----:B------:R2:W-:Y:S02]  /*10940*/  MUFU.EX2 R183, R4 ;  /* 0x0000000400b77308 */ /* 0x0005e40000000800 */
[----:B--2---:R-:W-:Y:S02]  /*10950*/  FFMA.FTZ R4, R17, c[0x0][0x23c], -R66 ;  /* 0x00008f0011047a23 */ /* 0x004fe40000010842 */
[--C-:B------:R-:W-:Y:S06]  /*10960*/  FFMA.FTZ R17, R85, c[0x0][0x23c], -R43.reuse ;  /* 0x00008f0055117a23 */ /* 0x100fec000001082b */
[----:B------:R2:W-:Y:S02]  /*10970*/  MUFU.EX2 R204, R4 ;  /* 0x0000000400cc7308 */ /* 0x0005e40000000800 */
[----:B--2---:R-:W-:Y:S01]  /*10980*/  FFMA.FTZ R4, R45, c[0x0][0x23c], -R64 ;  /* 0x00008f002d047a23 */ /* 0x004fe20000010840 */
[----:B------:R-:W-:Y:S07]  /*10990*/  F2FP.BF16.PACK_AB R45, R227, R172 ;  /* 0x000000ace32d723e */ /* 0x000fee00000010ff */
[----:B------:R2:W-:Y:S02]  /*109a0*/  MUFU.EX2 R237, R4 ;  /* 0x0000000400ed7308 */ /* 0x0005e40000000800 */
[--C-:B--2---:R-:W-:Y:S01]  /*109b0*/  FFMA.FTZ R4, R46, c[0x0][0x23c], -R66.reuse ;  /* 0x00008f002e047a23 */ /* 0x104fe20000010842 */
[----:B------:R-:W-:Y:S07]  /*109c0*/  F2FP.BF16.PACK_AB R46, R247, R229 ;  /* 0x000000e5f72e723e */ /* 0x000fee00000010ff */
[----:B------:R2:W-:Y:S02]  /*109d0*/  MUFU.EX2 R210, R4 ;  /* 0x0000000400d27308 */ /* 0x0005e40000000800 */
[----:B--2---:R-:W-:Y:S01]  /*109e0*/  FFMA.FTZ R4, R47, c[0x0][0x23c], -R66 ;  /* 0x00008f002f047a23 */ /* 0x004fe20000010842 */
[----:B------:R-:W-:Y:S07]  /*109f0*/  F2FP.BF16.PACK_AB R47, R239, R219 ;  /* 0x000000dbef2f723e */ /* 0x000fee00000010ff */
[----:B------:R2:W-:Y:S02]  /*10a00*/  MUFU.EX2 R241, R4 ;  /* 0x0000000400f17308 */ /* 0x0005e40000000800 */
[----:B--2---:R-:W-:Y:S08]  /*10a10*/  FFMA.FTZ R4, R53, c[0x0][0x23c], -R43 ;  /* 0x00008f0035047a23 */ /* 0x004ff0000001082b */
[----:B------:R2:W-:Y:S02]  /*10a20*/  MUFU.EX2 R245, R4 ;  /* 0x0000000400f57308 */ /* 0x0005e40000000800 */
[--C-:B--2---:R-:W-:Y:S02]  /*10a30*/  FFMA.FTZ R4, R55, c[0x0][0x23c], -R65.reuse ;  /* 0x00008f0037047a23 */ /* 0x104fe40000010841 */
[----:B------:R-:W2:Y:S06]  /*10a40*/  LDSM.16.MT88.4 R52, [R185+0x4400] ;  /* 0x00440000b934783b */ /* 0x000eac0000004200 */
[----:B------:R3:W-:Y:S02]  /*10a50*/  MUFU.EX2 R248, R4 ;  /* 0x0000000400f87308 */ /* 0x0007e40000000800 */
[----:B---3--:R-:W-:Y:S02]  /*10a60*/  FFMA.FTZ R4, R14, c[0x0][0x23c], -R65 ;  /* 0x00008f000e047a23 */ /* 0x008fe40000010841 */
[----:B------:R-:W-:Y:S01]  /*10a70*/  FMUL.FTZ R14, R0, R146 ;  /* 0x00000092000e7220 */ /* 0x000fe20000410000 */
[----:B------:R-:W-:Y:S05]  /*10a80*/  MOV R146, R28 ;  /* 0x0000001c00927202 */ /* 0x000fea0000000f00 */
[----:B------:R3:W-:Y:S01]  /*10a90*/  MUFU.EX2 R244, R4 ;  /* 0x0000000400f47308 */ /* 0x0007e20000000800 */
[----:B------:R-:W-:Y:S02]  /*10aa0*/  FFMA.FTZ R28, R96, c[0x0][0x23c], -R43 ;  /* 0x00008f00601c7a23 */ /* 0x000fe4000001082b */
[----:B---3--:R-:W-:Y:S07]  /*10ab0*/  FFMA.FTZ R4, R67, c[0x0][0x23c], -R65 ;  /* 0x00008f0043047a23 */ /* 0x008fee0000010841 */
[----:B------:R3:W4:Y:S02]  /*10ac0*/  MUFU.EX2 R178, R4 ;  /* 0x0000000400b27308 */ /* 0x0007240000000800 */
[--C-:B---3--:R-:W-:Y:S01]  /*10ad0*/  FFMA.FTZ R4, R56, c[0x0][0x23c], -R64.reuse ;  /* 0x00008f0038047a23 */ /* 0x108fe20000010840 */
[----:B----4-:R-:W-:Y:S07]  /*10ae0*/  MOV R141, R178 ;  /* 0x000000b2008d7202 */ /* 0x010fee0000000f00 */
[----:B------:R3:W-:Y:S10]  /*10af0*/  MUFU.EX2 R178, R17 ;  /* 0x0000001100b27308 */ /* 0x0007f40000000800 */
[----:B------:R4:W-:Y:S01]  /*10b00*/  MUFU.EX2 R200, R4 ;  /* 0x0000000400c87308 */ /* 0x0009e20000000800 */
[----:B---3--:R-:W-:Y:S02]  /*10b10*/  FMUL.FTZ R17, R40, R149 ;  /* 0x0000009528117220 */ /* 0x008fe40000410000 */
[----:B----4-:R-:W-:Y:S07]  /*10b20*/  FFMA.FTZ R4, R57, c[0x0][0x23c], -R64 ;  /* 0x00008f0039047a23 */ /* 0x010fee0000010840 */
[----:B------:R3:W-:Y:S02]  /*10b30*/  MUFU.EX2 R218, R4 ;  /* 0x0000000400da7308 */ /* 0x0007e40000000800 */
[--C-:B---3--:R-:W-:Y:S08]  /*10b40*/  FFMA.FTZ R4, R58, c[0x0][0x23c], -R66.reuse ;  /* 0x00008f003a047a23 */ /* 0x108ff00000010842 */
[----:B------:R3:W-:Y:S02]  /*10b50*/  MUFU.EX2 R176, R4 ;  /* 0x0000000400b07308 */ /* 0x0007e40000000800 */
[----:B---3--:R-:W-:Y:S02]  /*10b60*/  FFMA.FTZ R4, R59, c[0x0][0x23c], -R66 ;  /* 0x00008f003b047a23 */ /* 0x008fe40000010842 */
[----:B------:R-:W3:Y:S06]  /*10b70*/  LDSM.16.MT88.4 R56, [R186+0x4400] ;  /* 0x00440000ba38783b */ /* 0x000eec0000004200 */
[----:B------:R4:W-:Y:S02]  /*10b80*/  MUFU.EX2 R207, R4 ;  /* 0x0000000400cf7308 */ /* 0x0009e40000000800 */
[----:B----4-:R-:W-:Y:S08]  /*10b90*/  FFMA.FTZ R4, R61, c[0x0][0x23c], -R64 ;  /* 0x00008f003d047a23 */ /* 0x010ff00000010840 */
[----:B------:R4:W-:Y:S02]  /*10ba0*/  MUFU.EX2 R232, R4 ;  /* 0x0000000400e87308 */ /* 0x0009e40000000800 */
[--C-:B----4-:R-:W-:Y:S08]  /*10bb0*/  FFMA.FTZ R4, R62, c[0x0][0x23c], -R66.reuse ;  /* 0x00008f003e047a23 */ /* 0x110ff00000010842 */
[----:B------:R4:W-:Y:S02]  /*10bc0*/  MUFU.EX2 R216, R4 ;  /* 0x0000000400d87308 */ /* 0x0009e40000000800 */
[--C-:B----4-:R-:W-:Y:S02]  /*10bd0*/  FFMA.FTZ R4, R63, c[0x0][0x23c], -R66.reuse ;  /* 0x00008f003f047a23 */ /* 0x110fe40000010842 */
[----:B------:R-:W4:Y:S06]  /*10be0*/  LDSM.16.MT88.4 R60, [R185+0x4800] ;  /* 0x00480000b93c783b */ /* 0x000f2c0000004200 */
[----:B------:R5:W-:Y:S02]  /*10bf0*/  MUFU.EX2 R224, R4 ;  /* 0x0000000400e07308 */ /* 0x000be40000000800 */
[----:B-----5:R-:W-:Y:S02]  /*10c00*/  FFMA.FTZ R4, R69, c[0x0][0x23c], -R43 ;  /* 0x00008f0045047a23 */ /* 0x020fe4000001082b */
[----:B------:R-:W5:Y:S06]  /*10c10*/  LDL.LU R69, [R1] ;  /* 0x0000000001457983 */ /* 0x000f6c0000300800 */
[----:B------:R1:W-:Y:S01]  /*10c20*/  MUFU.EX2 R25, R4 ;  /* 0x0000000400197308 */ /* 0x0003e20000000800 */
[----:B------:R-:W2:Y:S04]  /*10c30*/  LDL.LU R67, [R1+0x4] ;  /* 0x0000040001437983 */ /* 0x000ea80000300800 */
[----:B------:R-:W2:Y:S04]  /*10c40*/  LDL.LU R149, [R1+0xc] ;  /* 0x00000c0001957983 */ /* 0x000ea80000300800 */
[----:B------:R-:W3:Y:S01]  /*10c50*/  LDL.LU R150, [R1+0x8] ;  /* 0x0000080001967983 */ /* 0x000ee20000300800 */
[--C-:B-1----:R-:W-:Y:S02]  /*10c60*/  FFMA.FTZ R4, R71, c[0x0][0x23c], -R65.reuse ;  /* 0x00008f0047047a23 */ /* 0x102fe40000010841 */
[----:B------:R-:W-:Y:S02]  /*10c70*/  FFMA.FTZ R71, R42, c[0x0][0x23c], -R66 ;  /* 0x00008f002a477a23 */ /* 0x000fe40000010842 */
[----:B------:R1:W1:Y:S10]  /*10c80*/  MUFU.EX2 R26, R4 ;  /* 0x00000004001a7308 */ /* 0x0002740000000800 */
[----:B------:R-:W-:Y:S01]  /*10c90*/  MUFU.EX2 R71, R71 ;  /* 0x0000004700477308 */ /* 0x000fe20000000800 */
[--C-:B-1----:R-:W-:Y:S01]  /*10ca0*/  FFMA.FTZ R4, R82, c[0x0][0x23c], -R65.reuse ;  /* 0x00008f0052047a23 */ /* 0x102fe20000010841 */
[----:B------:R-:W-:Y:S01]  /*10cb0*/  MOV R137, R26 ;  /* 0x0000001a00897202 */ /* 0x000fe20000000f00 */
[----:B------:R-:W-:Y:S07]  /*10cc0*/  FMUL.FTZ R26, R0, R158 ;  /* 0x0000009e001a7220 */ /* 0x000fee0000410000 */
[----:B------:R1:W-:Y:S02]  /*10cd0*/  MUFU.EX2 R252, R4 ;  /* 0x0000000400fc7308 */ /* 0x0003e40000000800 */
[--C-:B-1----:R-:W-:Y:S08]  /*10ce0*/  FFMA.FTZ R4, R83, c[0x0][0x23c], -R65.reuse ;  /* 0x00008f0053047a23 */ /* 0x102ff00000010841 */
[----:B------:R1:W1:Y:S02]  /*10cf0*/  MUFU.EX2 R29, R4 ;  /* 0x00000004001d7308 */ /* 0x0002640000000800 */
[--C-:B-1----:R-:W-:Y:S01]  /*10d00*/  FFMA.FTZ R4, R72, c[0x0][0x23c], -R64.reuse ;  /* 0x00008f0048047a23 */ /* 0x102fe20000010840 */
[----:B------:R-:W-:Y:S01]  /*10d10*/  MOV R145, R29 ;  /* 0x0000001d00917202 */ /* 0x000fe20000000f00 */
[----:B------:R-:W-:Y:S06]  /*10d20*/  FMUL.FTZ R29, R2, R161 ;  /* 0x000000a1021d7220 */ /* 0x000fec0000410000 */
[----:B------:R1:W-:Y:S01]  /*10d30*/  MUFU.EX2 R214, R4 ;  /* 0x0000000400d67308 */ /* 0x0003e20000000800 */
[--C-:B------:R-:W-:Y:S09]  /*10d40*/  FFMA.FTZ R72, R124, c[0x0][0x23c], -R64.reuse ;  /* 0x00008f007c487a23 */ /* 0x100ff20000010840 */
[----:B------:R-:W-:Y:S01]  /*10d50*/  MUFU.EX2 R72, R72 ;  /* 0x0000004800487308 */ /* 0x000fe20000000800 */
[----:B-1----:R-:W-:Y:S09]  /*10d60*/  FFMA.FTZ R4, R73, c[0x0][0x23c], -R64 ;  /* 0x00008f0049047a23 */ /* 0x002ff20000010840 */
[----:B------:R1:W-:Y:S02]  /*10d70*/  MUFU.EX2 R231, R4 ;  /* 0x0000000400e77308 */ /* 0x0003e40000000800 */
[----:B-1----:R-:W-:Y:S08]  /*10d80*/  FFMA.FTZ R4, R74, c[0x0][0x23c], -R66 ;  /* 0x00008f004a047a23 */ /* 0x002ff00000010842 */
[----:B------:R1:W-:Y:S02]  /*10d90*/  MUFU.EX2 R206, R4 ;  /* 0x0000000400ce7308 */ /* 0x0003e40000000800 */
[----:B-1----:R-:W-:Y:S08]  /*10da0*/  FFMA.FTZ R4, R77, c[0x0][0x23c], -R64 ;  /* 0x00008f004d047a23 */ /* 0x002ff00000010840 */
[----:B------:R1:W-:Y:S02]  /*10db0*/  MUFU.EX2 R230, R4 ;  /* 0x0000000400e67308 */ /* 0x0003e40000000800 */
[----:B-1----:R-:W-:Y:S01]  /*10dc0*/  FMUL.FTZ R4, R40, R140 ;  /* 0x0000008c28047220 */ /* 0x002fe20000410000 */
[----:B------:R-:W-:Y:S01]  /*10dd0*/  MOV R140, R25 ;  /* 0x00000019008c7202 */ /* 0x000fe20000000f00 */
[----:B------:R-:W-:Y:S05]  /*10de0*/  FMUL.FTZ R25, R2, R157 ;  /* 0x0000009d02197220 */ /* 0x000fea0000410000 */
[-C--:B------:R-:W-:Y:S08]  /*10df0*/  HMMA.16816.F32.BF16 R4, R44, R20.reuse, R4 ;  /* 0x000000142c04723c */ /* 0x080ff00000041804 */
[C---:B------:R-:W-:Y:S07]  /*10e00*/  HMMA.16816.F32.BF16 R8, R32.reuse, R20, R8 ;  /* 0x000000142008723c */ /* 0x040fee0000041808 */
[----:B------:R-:W-:Y:S01]  /*10e10*/  FMUL.FTZ R21, R40, R153 ;  /* 0x0000009928157220 */ /* 0x000fe20000410000 */
[-C--:B------:R-:W-:Y:S01]  /*10e20*/  HMMA.16816.F32.BF16 R12, R32, R22.reuse, R12 ;  /* 0x00000016200c723c */ /* 0x080fe2000004180c */
[----:B------:R1:W-:Y:S03]  /*10e30*/  MUFU.EX2 R153, R28 ;  /* 0x0000001c00997308 */ /* 0x0003e60000000800 */
[--C-:B------:R-:W-:Y:S04]  /*10e40*/  FFMA.FTZ R20, R86, c[0x0][0x23c], -R65.reuse ;  /* 0x00008f0056147a23 */ /* 0x100fe80000010841 */
[C---:B------:R-:W-:Y:S03]  /*10e50*/  HMMA.16816.F32.BF16 R16, R44.reuse, R22, R16 ;  /* 0x000000162c10723c */ /* 0x040fe60000041810 */
[----:B------:R4:W-:Y:S04]  /*10e60*/  MUFU.EX2 R144, R20 ;  /* 0x0000001400907308 */ /* 0x0009e80000000800 */
[C---:B------:R-:W-:Y:S02]  /*10e70*/  FMUL.FTZ R22, R39.reuse, R154 ;  /* 0x0000009a27167220 */ /* 0x040fe40000410000 */
[----:B------:R-:W-:Y:S04]  /*10e80*/  FMUL.FTZ R23, R39, R155 ;  /* 0x0000009b27177220 */ /* 0x000fe80000410000 */
[----:B------:R4:W-:Y:S01]  /*10e90*/  MUFU.EX2 R154, R24 ;  /* 0x00000018009a7308 */ /* 0x0009e20000000800 */
[----:B-1----:R-:W-:Y:S01]  /*10ea0*/  FMUL.FTZ R28, R2, R160 ;  /* 0x000000a0021c7220 */ /* 0x002fe20000410000 */
[----:B------:R-:W-:Y:S01]  /*10eb0*/  F2FP.BF16.PACK_AB R160, R70, R68 ;  /* 0x0000004446a0723e */ /* 0x000fe200000010ff */
[----:B----4-:R-:W-:Y:S07]  /*10ec0*/  FMUL.FTZ R20, R40, R152 ;  /* 0x0000009828147220 */ /* 0x010fee0000410000 */
[----:B------:R1:W-:Y:S01]  /*10ed0*/  MUFU.EX2 R152, R30 ;  /* 0x0000001e00987308 */ /* 0x0003e20000000800 */
[-C--:B------:R-:W-:Y:S03]  /*10ee0*/  HMMA.16816.F32.BF16 R20, R44, R48.reuse, R20 ;  /* 0x000000302c14723c */ /* 0x080fe60000041814 */
[----:B------:R-:W-:Y:S07]  /*10ef0*/  FMUL.FTZ R24, R2, R156 ;  /* 0x0000009c02187220 */ /* 0x000fee0000410000 */
[C---:B------:R-:W-:Y:S07]  /*10f00*/  HMMA.16816.F32.BF16 R24, R32.reuse, R48, R24 ;  /* 0x000000302018723c */ /* 0x040fee0000041818 */
[----:B------:R-:W-:Y:S01]  /*10f10*/  FFMA.FTZ R48, R98, c[0x0][0x23c], -R65 ;  /* 0x00008f0062307a23 */ /* 0x000fe20000010841 */
[----:B------:R-:W-:Y:S01]  /*10f20*/  F2FP.BF16.PACK_AB R49, R199, R168 ;  /* 0x000000a8c731723e */ /* 0x000fe200000010ff */
[C---:B-1----:R-:W-:Y:S02]  /*10f30*/  FMUL.FTZ R30, R0.reuse, R162 ;  /* 0x000000a2001e7220 */ /* 0x042fe40000410000 */
[----:B------:R1:W-:Y:S01]  /*10f40*/  MUFU.EX2 R135, R48 ;  /* 0x0000003000877308 */ /* 0x0003e20000000800 */
[----:B--2---:R-:W-:Y:S02]  /*10f50*/  FFMA.FTZ R0, R0, R149, R169 ;  /* 0x0000009500007223 */ /* 0x004fe400000100a9 */
[----:B---3--:R-:W-:Y:S02]  /*10f60*/  FFMA.FTZ R2, R2, R150, R171 ;  /* 0x0000009602027223 */ /* 0x008fe400000100ab */
[-C--:B------:R-:W-:Y:S03]  /*10f70*/  HMMA.16816.F32.BF16 R28, R32, R50.reuse, R28 ;  /* 0x00000032201c723c */ /* 0x080fe6000004181c */
[----:B------:R-:W-:Y:S04]  /*10f80*/  FADD.FTZ R0, R174, R0 ;  /* 0x00000000ae007221 */ /* 0x000fe80000010000 */
[C---:B------:R-:W-:Y:S02]  /*10f90*/  FMUL.FTZ R32, R40.reuse, R164 ;  /* 0x000000a428207220 */ /* 0x040fe40000410000 */
[----:B------:R-:W-:Y:S03]  /*10fa0*/  FMUL.FTZ R33, R40, R165 ;  /* 0x000000a528217220 */ /* 0x000fe60000410000 */
[C---:B------:R-:W-:Y:S02]  /*10fb0*/  FMUL.FTZ R34, R39.reuse, R166 ;  /* 0x000000a627227220 */ /* 0x040fe40000410000 */
[----:B------:R-:W-:Y:S02]  /*10fc0*/  FMUL.FTZ R35, R39, R167 ;  /* 0x000000a727237220 */ /* 0x000fe40000410000 */
[----:B------:R-:W-:Y:S02]  /*10fd0*/  FADD.FTZ R0, R175, R0 ;  /* 0x00000000af007221 */ /* 0x000fe40000010000 */
[----:B-1----:R-:W-:Y:S03]  /*10fe0*/  FFMA.FTZ R48, R99, c[0x0][0x23c], -R65 ;  /* 0x00008f0063307a23 */ /* 0x002fe60000010841 */
[----:B------:R-:W-:Y:S01]  /*10ff0*/  HMMA.16816.F32.BF16 R32, R44, R50, R32 ;  /* 0x000000322c20723c */ /* 0x000fe20000041820 */
[----:B------:R1:W-:Y:S06]  /*11000*/  MUFU.EX2 R134, R48 ;  /* 0x0000003000867308 */ /* 0x0003ec0000000800 */
[----:B------:R-:W-:Y:S02]  /*11010*/  F2FP.BF16.PACK_AB R46, R147, R148 ;  /* 0x00000094932e723e */ /* 0x000fe400000010ff */
[----:B------:R-:W-:Y:S03]  /*11020*/  F2FP.BF16.PACK_AB R44, R209, R203 ;  /* 0x000000cbd12c723e */ /* 0x000fe600000010ff */
[----:B------:R-:W-:Y:S02]  /*11030*/  F2FP.BF16.PACK_AB R45, R202, R179 ;  /* 0x000000b3ca2d723e */ /* 0x000fe400000010ff */
[----:B------:R-:W-:Y:S02]  /*11040*/  F2FP.BF16.PACK_AB R47, R139, R251 ;  /* 0x000000fb8b2f723e */ /* 0x000fe400000010ff */
        /* <DEDUP_REMOVED lines=26> */
[----:B-1----:R-:W-:Y:S01]  /*111f0*/  FFMA.FTZ R52, R92, c[0x0][0x23c], -R64 ;  /* 0x00008f005c347a23 */ /* 0x002fe20000010840 */
[----:B------:R-:W-:Y:S03]  /*11200*/  F2FP.BF16.PACK_AB R51, R241, R210 ;  /* 0x000000d2f133723e */ /* 0x000fe600000010ff */
[----:B------:R1:W-:Y:S02]  /*11210*/  MUFU.EX2 R126, R52 ;  /* 0x00000034007e7308 */ /* 0x0003e40000000800 */
[-C--:B------:R-:W-:Y:S03]  /*11220*/  HMMA.16816.F32.BF16 R4, R44, R60.reuse, R4 ;  /* 0x0000003c2c04723c */ /* 0x080fe60000041804 */
[----:B--2---:R-:W-:Y:S05]  /*11230*/  FFMA.FTZ R48, R95, c[0x0][0x23c], -R66 ;  /* 0x00008f005f307a23 */ /* 0x004fea0000010842 */
[----:B------:R2:W-:Y:S10]  /*11240*/  MUFU.EX2 R96, R48 ;  /* 0x0000003000607308 */ /* 0x0005f40000000800 */
[----:B------:R3:W-:Y:S01]  /*11250*/  MUFU.EX2 R95, R56 ;  /* 0x00000038005f7308 */ /* 0x0007e20000000800 */
[--C-:B-1----:R-:W-:Y:S09]  /*11260*/  FFMA.FTZ R52, R93, c[0x0][0x23c], -R64.reuse ;  /* 0x00008f005d347a23 */ /* 0x102ff20000010840 */
[----:B------:R1:W-:Y:S01]  /*11270*/  MUFU.EX2 R98, R52 ;  /* 0x0000003400627308 */ /* 0x0003e20000000800 */
[----:B--2---:R-:W-:Y:S07]  /*11280*/  F2FP.BF16.PACK_AB R48, R211, R177 ;  /* 0x000000b1d330723e */ /* 0x004fee00000010ff */
[C---:B------:R-:W-:Y:S04]  /*11290*/  HMMA.16816.F32.BF16 R8, R48.reuse, R60, R8 ;  /* 0x0000003c3008723c */ /* 0x040fe80000041808 */
[----:B---3--:R-:W-:Y:S03]  /*112a0*/  FFMA.FTZ R56, R101, c[0x0][0x23c], -R43 ;  /* 0x00008f0065387a23 */ /* 0x008fe6000001082b */
[--C-:B------:R-:W-:Y:S01]  /*112b0*/  FFMA.FTZ R60, R102, c[0x0][0x23c], -R65.reuse ;  /* 0x00008f00663c7a23 */ /* 0x100fe20000010841 */
[-C--:B------:R-:W-:Y:S01]  /*112c0*/  HMMA.16816.F32.BF16 R12, R48, R62.reuse, R12 ;  /* 0x0000003e300c723c */ /* 0x080fe2000004180c */
[----:B------:R2:W-:Y:S01]  /*112d0*/  MUFU.EX2 R94, R56 ;  /* 0x00000038005e7308 */ /* 0x0005e20000000800 */
[----:B-1----:R-:W1:Y:S06]  /*112e0*/  LDSM.16.MT88.4 R52, [R186+0x4800] ;  /* 0x00480000ba34783b */ /* 0x002e6c0000004200 */
[C---:B------:R-:W-:Y:S03]  /*112f0*/  HMMA.16816.F32.BF16 R16, R44.reuse, R62, R16 ;  /* 0x0000003e2c10723c */ /* 0x040fe60000041810 */
[----:B------:R3:W-:Y:S01]  /*11300*/  MUFU.EX2 R93, R60 ;  /* 0x0000003c005d7308 */ /* 0x0007e20000000800 */
[----:B--2---:R-:W2:Y:S01]  /*11310*/  LDSM.16.MT88.4 R56, [R185+0x4c00] ;  /* 0x004c0000b938783b */ /* 0x004ea20000004200 */
[----:B---3--:R-:W-:Y:S08]  /*11320*/  FFMA.FTZ R60, R103, c[0x0][0x23c], -R65 ;  /* 0x00008f00673c7a23 */ /* 0x008ff00000010841 */
[----:B------:R3:W-:Y:S01]  /*11330*/  MUFU.EX2 R92, R60 ;  /* 0x0000003c005c7308 */ /* 0x0007e20000000800 */
[-C--:B-1----:R-:W-:Y:S08]  /*11340*/  HMMA.16816.F32.BF16 R20, R44, R52.reuse, R20 ;  /* 0x000000342c14723c */ /* 0x082ff00000041814 */
[C---:B------:R-:W-:Y:S07]  /*11350*/  HMMA.16816.F32.BF16 R24, R48.reuse, R52, R24 ;  /* 0x000000343018723c */ /* 0x040fee0000041818 */
[--C-:B------:R-:W-:Y:S01]  /*11360*/  FFMA.FTZ R52, R112, c[0x0][0x23c], -R43.reuse ;  /* 0x00008f0070347a23 */ /* 0x100fe2000001082b */
[-C--:B------:R-:W-:Y:S01]  /*11370*/  HMMA.16816.F32.BF16 R28, R48, R54.reuse, R28 ;  /* 0x00000036301c723c */ /* 0x080fe2000004181c */
[----:B---3--:R-:W1:Y:S02]  /*11380*/  LDSM.16.MT88.4 R60, [R186+0x4c00] ;  /* 0x004c0000ba3c783b */ /* 0x008e640000004200 */
[----:B------:R3:W-:Y:S04]  /*11390*/  MUFU.EX2 R91, R52 ;  /* 0x00000034005b7308 */ /* 0x0007e80000000800 */
[----:B------:R-:W-:Y:S01]  /*113a0*/  FFMA.FTZ R48, R113, c[0x0][0x23c], -R43 ;  /* 0x00008f0071307a23 */ /* 0x000fe2000001082b */
[----:B------:R-:W-:Y:S04]  /*113b0*/  HMMA.16816.F32.BF16 R32, R44, R54, R32 ;  /* 0x000000362c20723c */ /* 0x000fe80000041820 */
[----:B------:R-:W-:Y:S01]  /*113c0*/  F2FP.BF16.PACK_AB R49, R207, R176 ;  /* 0x000000b0cf31723e */ /* 0x000fe200000010ff */
[----:B------:R4:W4:Y:S01]  /*113d0*/  MUFU.EX2 R90, R48 ;  /* 0x00000030005a7308 */ /* 0x0009220000000800 */
        /* <DEDUP_REMOVED lines=9> */
[----:B----4-:R-:W-:Y:S01]  /*11470*/  FFMA.FTZ R48, R114, c[0x0][0x23c], -R65 ;  /* 0x00008f0072307a23 */ /* 0x010fe20000010841 */
[----:B------:R-:W-:Y:S07]  /*11480*/  F2FP.BF16.PACK_AB R42, R90, R91 ;  /* 0x0000005b5a2a723e */ /* 0x000fee00000010ff */
[----:B------:R3:W-:Y:S01]  /*11490*/  MUFU.EX2 R89, R48 ;  /* 0x0000003000597308 */ /* 0x0007e20000000800 */
[--C-:B--2---:R-:W-:Y:S09]  /*114a0*/  FFMA.FTZ R52, R104, c[0x0][0x23c], -R64.reuse ;  /* 0x00008f0068347a23 */ /* 0x104ff20000010840 */
[----:B------:R2:W-:Y:S01]  /*114b0*/  MUFU.EX2 R87, R52 ;  /* 0x0000003400577308 */ /* 0x0005e20000000800 */
[----:B---3--:R-:W-:Y:S07]  /*114c0*/  F2FP.BF16.PACK_AB R48, R218, R200 ;  /* 0x000000c8da30723e */ /* 0x008fee00000010ff */
[C---:B------:R-:W-:Y:S07]  /*114d0*/  HMMA.16816.F32.BF16 R8, R48.reuse, R56, R8 ;  /* 0x000000383008723c */ /* 0x040fee0000041808 */
[----:B------:R-:W-:Y:S01]  /*114e0*/  FFMA.FTZ R56, R105, c[0x0][0x23c], -R64 ;  /* 0x00008f0069387a23 */ /* 0x000fe20000010840 */
[-C--:B------:R-:W-:Y:S01]  /*114f0*/  HMMA.16816.F32.BF16 R12, R48, R58.reuse, R12 ;  /* 0x0000003a300c723c */ /* 0x080fe2000004180c */
[----:B--2---:R-:W2:Y:S02]  /*11500*/  LDSM.16.MT88.4 R52, [R185+0x5000] ;  /* 0x00500000b934783b */ /* 0x004ea40000004200 */
[----:B------:R3:W-:Y:S05]  /*11510*/  MUFU.EX2 R86, R56 ;  /* 0x0000003800567308 */ /* 0x0007ea0000000800 */
[C---:B------:R-:W-:Y:S08]  /*11520*/  HMMA.16816.F32.BF16 R16, R44.reuse, R58, R16 ;  /* 0x0000003a2c10723c */ /* 0x040ff00000041810 */
[-C--:B-1----:R-:W-:Y:S08]  /*11530*/  HMMA.16816.F32.BF16 R20, R44, R60.reuse, R20 ;  /* 0x0000003c2c14723c */ /* 0x082ff00000041814 */
[C---:B------:R-:W-:Y:S04]  /*11540*/  HMMA.16816.F32.BF16 R24, R48.reuse, R60, R24 ;  /* 0x0000003c3018723c */ /* 0x040fe80000041818 */
[--C-:B---3--:R-:W-:Y:S03]  /*11550*/  FFMA.FTZ R56, R106, c[0x0][0x23c], -R66.reuse ;  /* 0x00008f006a387a23 */ /* 0x108fe60000010842 */
[----:B------:R-:W-:Y:S01]  /*11560*/  FFMA.FTZ R60, R110, c[0x0][0x23c], -R66 ;  /* 0x00008f006e3c7a23 */ /* 0x000fe20000010842 */
        /* <DEDUP_REMOVED lines=12> */
[----:B-1----:R-:W-:Y:S01]  /*11630*/  FFMA.FTZ R56, R107, c[0x0][0x23c], -R66 ;  /* 0x00008f006b387a23 */ /* 0x002fe20000010842 */
[----:B------:R-:W-:Y:S05]  /*11640*/  F2FP.BF16.PACK_AB R51, R222, R213 ;  /* 0x000000d5de33723e */ /* 0x000fea00000010ff */
[-C--:B--2---:R-:W-:Y:S01]  /*11650*/  HMMA.16816.F32.BF16 R4, R44, R52.reuse, R4 ;  /* 0x000000342c04723c */ /* 0x084fe20000041804 */
[----:B------:R1:W-:Y:S02]  /*11660*/  MUFU.EX2 R84, R56 ;  /* 0x0000003800547308 */ /* 0x0003e40000000800 */
[--C-:B---3--:R-:W-:Y:S02]  /*11670*/  FFMA.FTZ R48, R109, c[0x0][0x23c], -R64.reuse ;  /* 0x00008f006d307a23 */ /* 0x108fe40000010840 */
[----:B------:R-:W-:Y:S06]  /*11680*/  FFMA.FTZ R64, R125, c[0x0][0x23c], -R64 ;  /* 0x00008f007d407a23 */ /* 0x000fec0000010840 */
[----:B------:R2:W-:Y:S01]  /*11690*/  MUFU.EX2 R82, R48 ;  /* 0x0000003000527308 */ /* 0x0005e20000000800 */
[----:B----4-:R-:W-:Y:S09]  /*116a0*/  FFMA.FTZ R60, R117, c[0x0][0x23c], -R43 ;  /* 0x00008f00753c7a23 */ /* 0x010ff2000001082b */
[----:B------:R3:W-:Y:S01]  /*116b0*/  MUFU.EX2 R78, R60 ;  /* 0x0000003c004e7308 */ /* 0x0007e20000000800 */
[----:B-1----:R-:W1:Y:S09]  /*116c0*/  LDSM.16.MT88.4 R56, [R186+0x5000] ;  /* 0x00500000ba38783b */ /* 0x002e720000004200 */
[----:B------:R-:W4:Y:S01]  /*116d0*/  MUFU.EX2 R64, R64 ;  /* 0x0000004000407308 */ /* 0x000f220000000800 */
[----:B--2---:R-:W-:Y:S07]  /*116e0*/  F2FP.BF16.PACK_AB R48, R231, R214 ;  /* 0x000000d6e730723e */ /* 0x004fee00000010ff */
[C---:B------:R-:W-:Y:S04]  /*116f0*/  HMMA.16816.F32.BF16 R8, R48.reuse, R52, R8 ;  /* 0x000000343008723c */ /* 0x040fe80000041808 */
[--C-:B---3--:R-:W-:Y:S03]  /*11700*/  FFMA.FTZ R60, R118, c[0x0][0x23c], -R65.reuse ;  /* 0x00008f00763c7a23 */ /* 0x108fe60000010841 */
[----:B------:R-:W-:Y:S01]  /*11710*/  FFMA.FTZ R52, R111, c[0x0][0x23c], -R66 ;  /* 0x00008f006f347a23 */ /* 0x000fe20000010842 */
[-C--:B------:R-:W-:Y:S01]  /*11720*/  HMMA.16816.F32.BF16 R12, R48, R54.reuse, R12 ;  /* 0x00000036300c723c */ /* 0x080fe2000004180c */
[----:B------:R2:W-:Y:S03]  /*11730*/  MUFU.EX2 R77, R60 ;  /* 0x0000003c004d7308 */ /* 0x0005e60000000800 */
[----:B----4-:R-:W-:Y:S04]  /*11740*/  F2FP.BF16.PACK_AB R162, R64, R72 ;  /* 0x0000004840a2723e */ /* 0x010fe800000010ff */
[C---:B------:R-:W-:Y:S03]  /*11750*/  HMMA.16816.F32.BF16 R16, R44.reuse, R54, R16 ;  /* 0x000000362c10723c */ /* 0x040fe60000041810 */
[----:B------:R3:W-:Y:S05]  /*11760*/  MUFU.EX2 R80, R52 ;  /* 0x0000003400507308 */ /* 0x0007ea0000000800 */
[-C--:B-1----:R-:W-:Y:S08]  /*11770*/  HMMA.16816.F32.BF16 R20, R44, R56.reuse, R20 ;  /* 0x000000382c14723c */ /* 0x082ff00000041814 */
[C---:B------:R-:W-:Y:S01]  /*11780*/  HMMA.16816.F32.BF16 R24, R48.reuse, R56, R24 ;  /* 0x000000383018723c */ /* 0x040fe20000041818 */
[----:B--2---:R-:W-:Y:S06]  /*11790*/  LDSM.16.MT88.4 R60, [R186+0x5400] ;  /* 0x00540000ba3c783b */ /* 0x004fec0000004200 */
[----:B------:R-:W-:Y:S01]  /*117a0*/  FFMA.FTZ R56, R119, c[0x0][0x23c], -R65 ;  /* 0x00008f0077387a23 */ /* 0x000fe20000010841 */
[-C--:B------:R-:W-:Y:S03]  /*117b0*/  HMMA.16816.F32.BF16 R28, R48, R58.reuse, R28 ;  /* 0x0000003a301c723c */ /* 0x080fe6000004181c */
[----:B------:R1:W2:Y:S01]  /*117c0*/  MUFU.EX2 R76, R56 ;  /* 0x00000038004c7308 */ /* 0x0002a20000000800 */
[----:B---3--:R-:W-:Y:S02]  /*117d0*/  FFMA.FTZ R52, R116, c[0x0][0x23c], -R43 ;  /* 0x00008f0074347a23 */ /* 0x008fe4000001082b */
[--C-:B------:R-:W-:Y:S01]  /*117e0*/  FFMA.FTZ R57, R130, c[0x0][0x23c], -R65.reuse ;  /* 0x00008f0082397a23 */ /* 0x100fe20000010841 */
[----:B------:R-:W-:Y:S01]  /*117f0*/  F2FP.BF16.PACK_AB R48, R132, R133 ;  /* 0x000000858430723e */ /* 0x000fe200000010ff */
[----:B------:R-:W-:Y:S01]  /*11800*/  FFMA.FTZ R65, R131, c[0x0][0x23c], -R65 ;  /* 0x00008f0083417a23 */ /* 0x000fe20000010841 */
[----:B------:R-:W-:Y:S01]  /*11810*/  F2FP.BF16.PACK_AB R49, R99, R127 ;  /* 0x0000007f6331723e */ /* 0x000fe200000010ff */
[----:B------:R-:W-:Y:S03]  /*11820*/  HMMA.16816.F32.BF16 R32, R44, R58, R32 ;  /* 0x0000003a2c20723c */ /* 0x000fe60000041820 */
[----:B------:R3:W4:Y:S01]  /*11830*/  MUFU.EX2 R79, R52 ;  /* 0x00000034004f7308 */ /* 0x0007220000000800 */
[----:B------:R-:W-:Y:S02]  /*11840*/  F2FP.BF16.PACK_AB R50, R98, R126 ;  /* 0x0000007e6232723e */ /* 0x000fe400000010ff */
[----:B------:R-:W-:Y:S02]  /*11850*/  F2FP.BF16.PACK_AB R51, R96, R97 ;  /* 0x000000616033723e */ /* 0x000fe400000010ff */
[----:B------:R-:W-:Y:S04]  /*11860*/  F2FP.BF16.PACK_AB R44, R178, R208 ;  /* 0x000000d0b22c723e */ /* 0x000fe800000010ff */
[----:B------:R-:W-:Y:S01]  /*11870*/  F2FP.BF16.PACK_AB R45, R154, R144 ;  /* 0x000000909a2d723e */ /* 0x000fe200000010ff */
[----:B------:R-:W-:Y:S01]  /*11880*/  MUFU.EX2 R65, R65 ;  /* 0x0000004100417308 */ /* 0x000fe20000000800 */
[----:B------:R-:W-:Y:S02]  /*11890*/  F2FP.BF16.PACK_AB R46, R152, R153 ;  /* 0x00000099982e723e */ /* 0x000fe400000010ff */
[----:B------:R-:W-:Y:S01]  /*118a0*/  F2FP.BF16.PACK_AB R47, R134, R135 ;  /* 0x00000087862f723e */ /* 0x000fe200000010ff */
[--C-:B-1----:R-:W-:Y:S01]  /*118b0*/  FFMA.FTZ R56, R128, c[0x0][0x23c], -R43.reuse ;  /* 0x00008f0080387a23 */ /* 0x102fe2000001082b */
[----:B--2---:R-:W-:Y:S01]  /*118c0*/  F2FP.BF16.PACK_AB R165, R76, R77 ;  /* 0x0000004d4ca5723e */ /* 0x004fe200000010ff */
[----:B------:R-:W-:Y:S04]  /*118d0*/  FFMA.FTZ R43, R129, c[0x0][0x23c], -R43 ;  /* 0x00008f00812b7a23 */ /* 0x000fe8000001082b */
[----:B------:R1:W-:Y:S01]  /*118e0*/  MUFU.EX2 R74, R43 ;  /* 0x0000002b004a7308 */ /* 0x0003e20000000800 */
[----:B---3--:R-:W2:Y:S01]  /*118f0*/  LDSM.16.MT88.4 R52, [R185+0x5400] ;  /* 0x00540000b934783b */ /* 0x008ea20000004200 */
[----:B----4-:R-:W-:Y:S08]  /*11900*/  F2FP.BF16.PACK_AB R164, R78, R79 ;  /* 0x0000004f4ea4723e */ /* 0x010ff000000010ff */
[----:B------:R5:W3:Y:S10]  /*11910*/  MUFU.EX2 R75, R56 ;  /* 0x00000038004b7308 */ /* 0x000af40000000800 */
[----:B------:R-:W4:Y:S01]  /*11920*/  MUFU.EX2 R73, R57 ;  /* 0x0000003900497308 */ /* 0x000f220000000800 */
[----:B-1----:R-:W-:Y:S01]  /*11930*/  F2FP.BF16.PACK_AB R43, R88, R89 ;  /* 0x00000059582b723e */ /* 0x002fe200000010ff */
[----:B-----5:R-:W-:Y:S01]  /*11940*/  FFMA.FTZ R56, R40, R69, R173 ;  /* 0x0000004528387223 */ /* 0x020fe200000100ad */
[----:B---3--:R-:W-:Y:S01]  /*11950*/  F2FP.BF16.PACK_AB R166, R74, R75 ;  /* 0x0000004b4aa6723e */ /* 0x008fe200000010ff */
[----:B------:R-:W-:Y:S02]  /*11960*/  FFMA.FTZ R40, R39, R67, R172 ;  /* 0x0000004327287223 */ /* 0x000fe400000100ac */
[----:B------:R-:W-:Y:S02]  /*11970*/  FADD.FTZ R39, R236, R56 ;  /* 0x00000038ec277221 */ /* 0x000fe40000010000 */
[----:B------:R-:W-:Y:S02]  /*11980*/  FADD.FTZ R40, R227, R40 ;  /* 0x00000028e3287221 */ /* 0x000fe40000010000 */
[----:B------:R-:W-:Y:S02]  /*11990*/  FFMA.FTZ R67, R122, c[0x0][0x23c], -R66 ;  /* 0x00008f007a437a23 */ /* 0x000fe40000010842 */
[----:B------:R-:W-:Y:S01]  /*119a0*/  FADD.FTZ R40, R219, R40 ;  /* 0x00000028db287221 */ /* 0x000fe20000010000 */
[-C--:B--2---:R-:W-:Y:S03]  /*119b0*/  HMMA.16816.F32.BF16 R4, R44, R52.reuse, R4 ;  /* 0x000000342c04723c */ /* 0x084fe60000041804 */
[----:B------:R-:W-:Y:S01]  /*119c0*/  FADD.FTZ R40, R239, R40 ;  /* 0x00000028ef287221 */ /* 0x000fe20000010000 */
[----:B------:R-:W-:Y:S01]  /*119d0*/  MUFU.EX2 R67, R67 ;  /* 0x0000004300437308 */ /* 0x000fe20000000800 */
[--C-:B------:R-:W-:Y:S01]  /*119e0*/  FFMA.FTZ R69, R123, c[0x0][0x23c], -R66.reuse ;  /* 0x00008f007b457a23 */ /* 0x100fe20000010842 */
[----:B----4-:R-:W-:Y:S01]  /*119f0*/  F2FP.BF16.PACK_AB R167, R65, R73 ;  /* 0x0000004941a7723e */ /* 0x010fe200000010ff */
[----:B------:R-:W-:Y:S01]  /*11a00*/  FFMA.FTZ R66, R41, c[0x0][0x23c], -R66 ;  /* 0x00008f0029427a23 */ /* 0x000fe20000010842 */
[----:B------:R-:W-:Y:S01]  /*11a10*/  F2FP.BF16.PACK_AB R41, R92, R93 ;  /* 0x0000005d5c29723e */ /* 0x000fe200000010ff */
[----:B------:R-:W-:Y:S01]  /*11a20*/  FADD.FTZ R57, R180, R2 ;  /* 0x00000002b4397221 */ /* 0x000fe20000010000 */
[C---:B------:R-:W-:Y:S04]  /*11a30*/  HMMA.16816.F32.BF16 R8, R48.reuse, R52, R8 ;  /* 0x000000343008723c */ /* 0x040fe80000041808 */
[----:B------:R-:W-:Y:S01]  /*11a40*/  FADD.FTZ R2, R229, R39 ;  /* 0x00000027e5027221 */ /* 0x000fe20000010000 */
[----:B------:R-:W1:Y:S01]  /*11a50*/  MUFU.EX2 R66, R66 ;  /* 0x0000004200427308 */ /* 0x000e620000000800 */
[----:B------:R-:W-:Y:S02]  /*11a60*/  FADD.FTZ R39, R181, R0 ;  /* 0x00000000b5277221 */ /* 0x000fe40000010000 */
[----:B------:R-:W-:Y:S01]  /*11a70*/  FADD.FTZ R0, R179, R40 ;  /* 0x00000028b3007221 */ /* 0x000fe20000010000 */
[-C--:B------:R-:W-:Y:S03]  /*11a80*/  HMMA.16816.F32.BF16 R12, R48, R54.reuse, R12 ;  /* 0x00000036300c723c */ /* 0x080fe6000004180c */
[----:B------:R-:W-:Y:S01]  /*11a90*/  FADD.FTZ R2, R247, R2 ;  /* 0x00000002f7027221 */ /* 0x000fe20000010000 */
[----:B------:R-:W-:Y:S01]  /*11aa0*/  F2FP.BF16.PACK_AB R40, R94, R95 ;  /* 0x0000005f5e28723e */ /* 0x000fe200000010ff */
[----:B------:R-:W-:Y:S01]  /*11ab0*/  FADD.FTZ R58, R202, R0 ;  /* 0x00000000ca3a7221 */ /* 0x000fe20000010000 */
[----:B------:R-:W2:Y:S01]  /*11ac0*/  MUFU.EX2 R69, R69 ;  /* 0x0000004500457308 */ /* 0x000ea20000000800 */
[----:B------:R-:W-:Y:S01]  /*11ad0*/  FADD.FTZ R2, R203, R2 ;  /* 0x00000002cb027221 */ /* 0x000fe20000010000 */
[C---:B------:R-:W-:Y:S01]  /*11ae0*/  HMMA.16816.F32.BF16 R16, R44.reuse, R54, R16 ;  /* 0x000000362c10723c */ /* 0x040fe20000041810 */
[----:B------:R-:W3:Y:S03]  /*11af0*/  LDSM.16.MT88.4 R52, [R185+0x5800] ;  /* 0x00580000b934783b */ /* 0x000ee60000004200 */
[----:B------:R-:W-:Y:S02]  /*11b00*/  FADD.FTZ R59, R209, R2 ;  /* 0x00000002d13b7221 */ /* 0x000fe40000010000 */
[----:B------:R-:W-:Y:S02]  /*11b10*/  FADD.FTZ R57, R182, R57 ;  /* 0x00000039b6397221 */ /* 0x000fe40000010000 */
[----:B------:R-:W-:Y:S01]  /*11b20*/  FADD.FTZ R0, R148, R59 ;  /* 0x0000003b94007221 */ /* 0x000fe20000010000 */
[-C--:B------:R-:W-:Y:S01]  /*11b30*/  HMMA.16816.F32.BF16 R20, R44, R60.reuse, R20 ;  /* 0x0000003c2c14723c */ /* 0x080fe20000041814 */
[----:B------:R-:W-:Y:S02]  /*11b40*/  LDSM.16.MT88.4 R148, [R185+0x5c00] ;  /* 0x005c0000b994783b */ /* 0x000fe40000004200 */
[----:B------:R-:W-:Y:S01]  /*11b50*/  FADD.FTZ R57, R201, R57 ;  /* 0x00000039c9397221 */ /* 0x000fe20000010000 */
[----:B-1----:R-:W-:Y:S01]  /*11b60*/  F2FP.BF16.PACK_AB R163, R66, R71 ;  /* 0x0000004742a3723e */ /* 0x002fe200000010ff */
[----:B------:R-:W-:Y:S02]  /*11b70*/  FADD.FTZ R56, R168, R39 ;  /* 0x00000027a8387221 */ /* 0x000fe40000010000 */
[----:B------:R-:W-:Y:S01]  /*11b80*/  FADD.FTZ R57, R170, R57 ;  /* 0x00000039aa397221 */ /* 0x000fe20000010000 */
[C---:B------:R-:W-:Y:S04]  /*11b90*/  HMMA.16816.F32.BF16 R24, R48.reuse, R60, R24 ;  /* 0x0000003c3018723c */ /* 0x040fe80000041818 */
[----:B------:R-:W-:Y:S01]  /*11ba0*/  FADD.FTZ R39, R205, R57 ;  /* 0x00000039cd277221 */ /* 0x000fe20000010000 */
[----:B--2---:R-:W-:Y:S01]  /*11bb0*/  F2FP.BF16.PACK_AB R161, R69, R67 ;  /* 0x0000004345a1723e */ /* 0x004fe200000010ff */
[----:B------:R-:W-:Y:S02]  /*11bc0*/  FADD.FTZ R2, R199, R56 ;  /* 0x00000038c7027221 */ /* 0x000fe40000010000 */
[----:B------:R-:W-:Y:S01]  /*11bd0*/  FADD.FTZ R57, R251, R58 ;  /* 0x0000003afb397221 */ /* 0x000fe20000010000 */
[-C--:B------:R-:W-:Y:S01]  /*11be0*/  HMMA.16816.F32.BF16 R28, R48, R62.reuse, R28 ;  /* 0x0000003e301c723c */ /* 0x080fe2000004181c */
[----:B------:R-:W1:Y:S02]  /*11bf0*/  LDSM.16.MT88.4 R48, [R186+0x5800] ;  /* 0x00580000ba30783b */ /* 0x000e640000004200 */
[----:B------:R-:W-:Y:S02]  /*11c00*/  FADD.FTZ R56, R225, R39 ;  /* 0x00000027e1387221 */ /* 0x000fe40000010000 */
[----:B------:R-:W-:Y:S02]  /*11c10*/  FADD.FTZ R39, R217, R2 ;  /* 0x00000002d9277221 */ /* 0x000fe40000010000 */
[----:B------:R-:W-:Y:S01]  /*11c20*/  FADD.FTZ R58, R147, R0 ;  /* 0x00000000933a7221 */ /* 0x000fe20000010000 */
[----:B------:R-:W-:Y:S04]  /*11c30*/  HMMA.16816.F32.BF16 R32, R44, R62, R32 ;  /* 0x0000003e2c20723c */ /* 0x000fe80000041820 */
[----:B------:R-:W-:Y:S02]  /*11c40*/  FADD.FTZ R2, R139, R57 ;  /* 0x000000398b027221 */ /* 0x000fe40000010000 */
[----:B------:R-:W-:Y:S01]  /*11c50*/  FADD.FTZ R0, R242, R56 ;  /* 0x00000038f2007221 */ /* 0x000fe20000010000 */
[----:B------:R-:W-:Y:S01]  /*11c60*/  F2FP.BF16.PACK_AB R44, R86, R87 ;  /* 0x00000057562c723e */ /* 0x000fe200000010ff */
[----:B------:R-:W-:Y:S01]  /*11c70*/  FADD.FTZ R39, R235, R39 ;  /* 0x00000027eb277221 */ /* 0x000fe20000010000 */
[-C--:B---3--:R-:W-:Y:S05]  /*11c80*/  HMMA.16816.F32.BF16 R4, R40, R52.reuse, R4 ;  /* 0x000000342804723c */ /* 0x088fea0000041804 */
[----:B------:R-:W-:Y:S01]  /*11c90*/  FADD.FTZ R2, R226, R2 ;  /* 0x00000002e2027221 */ /* 0x000fe20000010000 */
[----:B------:R-:W-:Y:S02]  /*11ca0*/  F2FP.BF16.PACK_AB R45, R84, R85 ;  /* 0x00000055542d723e */ /* 0x000fe400000010ff */
[----:B------:R-:W-:Y:S01]  /*11cb0*/  F2FP.BF16.PACK_AB R46, R82, R83 ;  /* 0x00000053522e723e */ /* 0x000fe200000010ff */
[----:B------:R-:W-:Y:S03]  /*11cc0*/  FADD.FTZ R2, R243, R2 ;  /* 0x00000002f3027221 */ /* 0x000fe60000010000 */
[----:B------:R-:W-:Y:S07]  /*11cd0*/  F2FP.BF16.PACK_AB R47, R80, R81 ;  /* 0x00000051502f723e */ /* 0x000fee00000010ff */
        /* <DEDUP_REMOVED lines=41> */
[-C--:B------:R-:W-:Y:S05]  /*11f70*/  HMMA.16816.F32.BF16 R140, R164, R148.reuse, R4 ;  /* 0x00000094a48c723c */ /* 0x080fea0000041804 */
        /* <DEDUP_REMOVED lines=19> */
[-C--:B------:R-:W-:Y:S03]  /*120b0*/  HMMA.16816.F32.BF16 R144, R160, R150.reuse, R12 ;  /* 0x00000096a090723c */ /* 0x080fe6000004180c */
[----:B------:R-:W-:Y:S02]  /*120c0*/  FADD.FTZ R0, R127, R0 ;  /* 0x000000007f007221 */ /* 0x000fe40000010000 */
[----:B------:R-:W-:Y:S02]  /*120d0*/  FADD.FTZ R5, R154, R6 ;  /* 0x000000069a057221 */ /* 0x000fe40000010000 */
[----:B------:R-:W-:Y:S01]  /*120e0*/  FADD.FTZ R2, R132, R2 ;  /* 0x0000000284027221 */ /* 0x000fe20000010000 */
[C---:B------:R-:W-:Y:S04]  /*120f0*/  HMMA.16816.F32.BF16 R148, R164.reuse, R150, R16 ;  /* 0x00000096a494723c */ /* 0x040fe80000041810 */
[----:B------:R-:W-:Y:S01]  /*12100*/  FADD.FTZ R8, R153, R4 ;  /* 0x0000000499087221 */ /* 0x000fe20000010000 */
[----:B------:R-:W-:Y:S01]  /*12110*/  MOV R132, R38 ;  /* 0x0000002600847202 */ /* 0x000fe20000000f00 */
[----:B------:R-:W-:Y:S02]  /*12120*/  FADD.FTZ R0, R99, R0 ;  /* 0x0000000063007221 */ /* 0x000fe40000010000 */
[----:B------:R-:W-:Y:S01]  /*12130*/  FADD.FTZ R4, R135, R5 ;  /* 0x0000000587047221 */ /* 0x000fe20000010000 */
[----:B------:R-:W-:Y:S03]  /*12140*/  MOV R135, R3 ;  /* 0x0000000300877202 */ /* 0x000fe60000000f00 */
        /* <DEDUP_REMOVED lines=48> */
.L_x_444:
[----:B------:R-:W2:Y:S04]  /*12450*/  LDL.LU R5, [R1] ;  /* 0x0000000001057983 */ /* 0x000ea80000300800 */
[----:B------:R-:W3:Y:S04]  /*12460*/  LDL.LU R7, [R1+0x4] ;  /* 0x0000040001077983 */ /* 0x000ee80000300800 */
[----:B------:R-:W4:Y:S04]  /*12470*/  LDL.LU R6, [R1+0x8] ;  /* 0x0000080001067983 */ /* 0x000f280000300800 */
[----:B------:R-:W4:Y:S04]  /*12480*/  LDL.LU R9, [R1+0xc] ;  /* 0x00000c0001097983 */ /* 0x000f280000300800 */
[----:B------:R-:W4:Y:S01]  /*12490*/  LDL.LU R48, [R1+0x30] ;  /* 0x0000300001307983 */ /* 0x000f220000300800 */
[----:B------:R-:W1:Y:S03]  /*124a0*/  LDC.U8 R25, c[0x0][0x329] ;  /* 0x0000ca40ff197b82 */ /* 0x000e660000000000 */
[----:B------:R-:W1:Y:S05]  /*124b0*/  S2R R47, SR_TID.X ;  /* 0x00000000002f7919 */ /* 0x000e6a0000002100 */
[----:B------:R-:W2:Y:S01]  /*124c0*/  LDC.U8 R26, c[0x0][0x328] ;  /* 0x0000ca00ff1a7b82 */ /* 0x000ea20000000000 */
[----:B-1----:R-:W-:-:S04]  /*124d0*/  SHF.R.S32.HI R24, RZ, 0x1f, R47 ;  /* 0x0000001fff187819 */ /* 0x002fc8000001142f */
[CC--:B------:R-:W-:Y:S02]  /*124e0*/  LEA.HI R44, R24.reuse, R47.reuse, RZ, 0x2 ;  /* 0x0000002f182c7211 */ /* 0x0c0fe400078f10ff */
[----:B------:R-:W-:Y:S02]  /*124f0*/  LEA.HI R24, R24, R47, RZ, 0x5 ;  /* 0x0000002f18187211 */ /* 0x000fe400078f28ff */
[----:B------:R-:W-:Y:S02]  /*12500*/  SHF.R.S32.HI R46, RZ, 0x2, R44 ;  /* 0x00000002ff2e7819 */ /* 0x000fe4000001142c */
[----:B------:R-:W-:Y:S01]  /*12510*/  SHF.R.S32.HI R19, RZ, 0x5, R24 ;  /* 0x00000005ff137819 */ /* 0x000fe20000011418 */
        /* <DEDUP_REMOVED lines=24> */
[----:B------:R-:W-:-:S07]  /*126a0*/  @P0 IMAD.MOV.U32 R39, RZ, RZ, R6 ;  /* 0x000000ffff270224 */ /* 0x000fce00078e0006 */
[----:B------:R-:W3:Y:S01]  /*126b0*/  @P5 MUFU.RCP R4, R22 ;  /* 0x0000001600045308 */ /* 0x000ee20000001000 */
[----:B-1----:R-:W-:Y:S01]  /*126c0*/  FADD.FTZ R23, R5, R2 ;  /* 0x0000000205177221 */ /* 0x002fe20000010000 */
[----:B------:R-:W-:Y:S02]  /*126d0*/  MOV R2, 0x3f800000 ;  /* 0x3f80000000027802 */ /* 0x000fe40000000f00 */
[----:B------:R-:W-:Y:S02]  /*126e0*/  LOP3.LUT R5, R44, 0xfffffffc, RZ, 0xc0, !PT ;  /* 0xfffffffc2c057812 */ /* 0x000fe400078ec0ff */
[----:B------:R-:W-:Y:S01]  /*126f0*/  FSETP.NE.FTZ.AND P3, PT, R23, RZ, PT ;  /* 0x000000ff1700720b */ /* 0x000fe20003f75000 */
[C---:B--2---:R-:W-:Y:S01]  /*12700*/  FMUL.FTZ R140, R0.reuse, R140 ;  /* 0x0000008c008c7220 */ /* 0x044fe20000410000 */
        /* <DEDUP_REMOVED lines=11> */
[C---:B---3--:R-:W-:Y:S01]  /*127c0*/  FMUL.FTZ R142, R4.reuse, R142 ;  /* 0x0000008e048e7220 */ /* 0x048fe20000410000 */
        /* <DEDUP_REMOVED lines=70> */
[----:B------:R-:W-:Y:S04]  /*12c30*/  STS [R4+0x1000], R14 ;  /* 0x0010000e04007388 */ /* 0x000fe80000000800 */
[----:B------:R4:W-:Y:S04]  /*12c40*/  STS [R4+0x1200], R146 ;  /* 0x0012009204007388 */ /* 0x0009e80000000800 */
[----:B------:R4:W-:Y:S04]  /*12c50*/  STS [R2+0x200], R12 ;  /* 0x0002000c02007388 */ /* 0x0009e80000000800 */
[----:B-1----:R-:W1:Y:S04]  /*12c60*/  S2R R17, SR_CTAID.Y ;  /* 0x0000000000117919 */ /* 0x002e680000002600 */
[----:B------:R1:W-:Y:S04]  /*12c70*/  STS [R2], R13 ;  /* 0x0000000d02007388 */ /* 0x0003e80000000800 */
[----:B--2---:R-:W2:Y:S01]  /*12c80*/  S2R R18, SR_CTAID.Z ;  /* 0x0000000000127919 */ /* 0x004ea20000002700 */
[----:B---3--:R-:W-:-:S05]  /*12c90*/  IMAD.IADD R0, R5, 0x1, R2 ;  /* 0x0000000105007824 */ /* 0x008fca00078e0202 */
[----:B------:R-:W-:Y:S01]  /*12ca0*/  STS [R0], R9 ;  /* 0x0000000900007388 */ /* 0x000fe20000000800 */
[----:B----4-:R-:W-:-:S03]  /*12cb0*/  @P1 MOV R4, c[0x0][0x210] ;  /* 0x0000840000041a02 */ /* 0x010fc60000000f00 */
[----:B------:R3:W-:Y:S01]  /*12cc0*/  STS [R0+0x200], R6 ;  /* 0x0002000600007388 */ /* 0x0007e20000000800 */
[----:B------:R4:W-:Y:S03]  /*12cd0*/  @P4 MUFU.LG2 R12, R21 ;  /* 0x00000015000c4308 */ /* 0x0009e60000000c00 */
[----:B------:R-:W-:Y:S04]  /*12ce0*/  STS [R2+0x1000], R11 ;  /* 0x0010000b02007388 */ /* 0x000fe80000000800 */
[----:B------:R2:W-:Y:S01]  /*12cf0*/  STS [R2+0x1200], R10 ;  /* 0x0012000a02007388 */ /* 0x0005e20000000800 */
[----:B-1----:R-:W-:Y:S03]  /*12d00*/  @P5 MUFU.LG2 R13, R22 ;  /* 0x00000016000d5308 */ /* 0x002fe60000000c00 */
[----:B------:R1:W-:Y:S04]  /*12d10*/  STS [R0+0x1000], R8 ;  /* 0x0010000800007388 */ /* 0x0003e80000000800 */
[----:B------:R1:W-:Y:S04]  /*12d20*/  STS [R0+0x1200], R7 ;  /* 0x0012000700007388 */ /* 0x0003e80000000800 */
[----:B----4-:R4:W5:Y:S04]  /*12d30*/  LDL R21, [R1+0x34] ;  /* 0x0000340001157983 */ /* 0x0109680000100800 */
[----:B------:R-:W-:Y:S01]  /*12d40*/  BAR.SYNC.DEFER_BLOCKING 0x0 ;  /* 0x0000000000007b1d */ /* 0x000fe20000010000 */
[----:B---3--:R-:W-:-:S02]  /*12d50*/  @P1 IMAD R6, R4, c[0x0][0x214], RZ ;  /* 0x0000850004061a24 */ /* 0x008fc400078e02ff */
[----:B------:R-:W-:-:S05]  /*12d60*/  @!P1 IMAD.MOV.U32 R4, RZ, RZ, c[0x0][0x214] ;  /* 0x00008500ff049624 */ /* 0x000fca00078e00ff */
[----:B------:R-:W-:Y:S01]  /*12d70*/  @!P1 SEL R6, R4, c[0x0][0x234], !P2 ;  /* 0x00008d0004069a07 */ /* 0x000fe20005000000 */
[----:B--2---:R2:W3:Y:S01]  /*12d80*/  @P6 MUFU.LG2 R10, R20 ;  /* 0x00000014000a6308 */ /* 0x0044e20000000c00 */
[----:B------:R-:W-:Y:S02]  /*12d90*/  @!P0 SHF.R.S32.HI R2, RZ, 0x1f, R17 ;  /* 0x0000001fff028819 */ /* 0x000fe40000011411 */
[----:B------:R-:W-:Y:S01]  /*12da0*/  ISETP.NE.OR P2, PT, R25, RZ, !P2 ;  /* 0x000000ff1900720c */ /* 0x000fe20005745670 */
[----:B-1----:R-:W-:-:S04]  /*12db0*/  @!P0 IMAD.WIDE.U32 R8, R17, c[0x0][0x1e0], RZ ;  /* 0x0000780011088a25 */ /* 0x002fc800078e00ff */
[----:B------:R-:W-:Y:S01]  /*12dc0*/  @!P0 IMAD R4, R2, c[0x0][0x1e0], RZ ;  /* 0x0000780002048a24 */ /* 0x000fe200078e02ff */
[----:B------:R-:W-:Y:S01]  /*12dd0*/  LOP3.LUT R2, R24, 0xffffffe0, RZ, 0xc0, !PT ;  /* 0xffffffe018027812 */ /* 0x000fe200078ec0ff */
[----:B------:R-:W1:Y:S01]  /*12de0*/  @P3 MUFU.LG2 R11, R23 ;  /* 0x00000017000b3308 */ /* 0x000e620000000c00 */
[----:B------:R-:W-:Y:S01]  /*12df0*/  @P1 MOV R0, 0x1 ;  /* 0x0000000100001802 */ /* 0x000fe20000000f00 */
[----:B------:R-:W-:Y:S02]  /*12e00*/  @!P0 IMAD R4, R17, c[0x0][0x1e4], R4 ;  /* 0x0000790011048a24 */ /* 0x000fe400078e0204 */
[----:B------:R-:W-:Y:S01]  /*12e10*/  @!P1 IMAD R0, R6, c[0x0][0x1c0], RZ ;  /* 0x0000700006009a24 */ /* 0x000fe200078e02ff */
[----:B------:R4:W4:Y:S01]  /*12e20*/  LDS.128 R24, [R197] ;  /* 0x00000000c5187984 */ /* 0x0009220000000c00 */
[----:B------:R-:W-:Y:S01]  /*12e30*/  @!P2 IMAD R5, R17, c[0x0][0x214], RZ ;  /* 0x000085001105aa24 */ /* 0x000fe200078e02ff */
[----:B------:R-:W-:Y:S01]  /*12e40*/  @!P0 IADD3 R45, R9, R4, RZ ;  /* 0x00000004092d8210 */ /* 0x000fe20007ffe0ff */
[----:B------:R-:W-:Y:S01]  /*12e50*/  IMAD.IADD R9, R47, 0x1, -R2 ;  /* 0x000000012f097824 */ /* 0x000fe200078e0a02 */
[----:B--2---:R-:W2:Y:S04]  /*12e60*/  S2R R20, SR_CTAID.X ;  /* 0x0000000000147919 */ /* 0x004ea80000002500 */
[----:B------:R1:W4:Y:S04]  /*12e70*/  LDS.128 R28, [R197+0x800] ;  /* 0x00080000c51c7984 */ /* 0x0003280000000c00 */
[----:B------:R4:W4:Y:S04]  /*12e80*/  LDS.128 R32, [R197+0x1000] ;  /* 0x00100000c5207984 */ /* 0x0009280000000c00 */
[----:B------:R4:W4:Y:S01]  /*12e90*/  LDS.128 R40, [R197+0x1800] ;  /* 0x00180000c5287984 */ /* 0x0009220000000c00 */
[----:B------:R-:W-:Y:S01]  /*12ea0*/  IMAD R0, R17, R0, RZ ;  /* 0x0000000011007224 */ /* 0x000fe200078e02ff */
[----:B------:R-:W-:Y:S01]  /*12eb0*/  @P1 MOV R7, c[0x0][0x210] ;  /* 0x0000840000071a02 */ /* 0x000fe20000000f00 */
[----:B------:R-:W-:Y:S01]  /*12ec0*/  @!P1 IMAD.MOV.U32 R7, RZ, RZ, 0x1 ;  /* 0x00000001ff079424 */ /* 0x000fe200078e00ff */
[----:B------:R-:W-:Y:S01]  /*12ed0*/  @!P2 SEL R2, R5, R48, !P0 ;  /* 0x000000300502a207 */ /* 0x000fe20004000000 */
[----:B------:R-:W-:Y:S01]  /*12ee0*/  @!P0 IMAD.MOV.U32 R39, RZ, RZ, R8 ;  /* 0x000000ffff278224 */ /* 0x000fe200078e0008 */
[----:B------:R-:W-:Y:S01]  /*12ef0*/  LOP3.LUT P0, RZ, R9, 0x3, RZ, 0xc0, !PT ;  /* 0x0000000309ff7812 */ /* 0x000fe2000780c0ff */
[----:B---3--:R-:W-:Y:S01]  /*12f00*/  @P6 FMUL.FTZ R8, R10, 0.69314718246459960938 ;  /* 0x3f3172180a086820 */ /* 0x008fe20000410000 */
[----:B------:R-:W-:Y:S01]  /*12f10*/  SEL R10, R0, RZ, P2 ;  /* 0x000000ff000a7207 */ /* 0x000fe20001000000 */
[----:B------:R-:W-:Y:S01]  /*12f20*/  CS2R R4, SRZ ;  /* 0x0000000000047805 */ /* 0x000fe2000001ff00 */
[----:B--2---:R-:W-:Y:S01]  /*12f30*/  IMAD R0, R20, R7, RZ ;  /* 0x0000000714007224 */ /* 0x004fe200078e02ff */
[----:B------:R-:W-:-:S02]  /*12f40*/  @!P2 SHF.R.S32.HI R5, RZ, 0x1f, R2 ;  /* 0x0000001fff05a819 */ /* 0x000fc40000011402 */
[----:B------:R-:W-:Y:S01]  /*12f50*/  @!P2 MOV R4, R2 ;  /* 0x000000020004a202 */ /* 0x000fe20000000f00 */
[----:B------:R-:W-:Y:S01]  /*12f60*/  IMAD R2, R18, R6, R10 ;  /* 0x0000000612027224 */ /* 0x000fe200078e020a */
[----:B------:R-:W-:Y:S01]  /*12f70*/  SHF.L.U32 R0, R0, 0x7, RZ ;  /* 0x0000000700007819 */ /* 0x000fe200000006ff */
[----:B-1----:R-:W-:Y:S01]  /*12f80*/  @P3 FMUL.FTZ R6, R11, 0.69314718246459960938 ;  /* 0x3f3172180b063820 */ /* 0x002fe20000410000 */
[----:B------:R-:W-:Y:S01]  /*12f90*/  MOV R17, 0x7f800000 ;  /* 0x7f80000000117802 */ /* 0x000fe20000000f00 */
[----:B------:R-:W-:Y:S01]  /*12fa0*/  @P6 FFMA.FTZ R17, R38, c[0x0][0x238], R8 ;  /* 0x00008e0026116a23 */ /* 0x000fe20000010008 */
[----:B------:R-:W-:Y:S01]  /*12fb0*/  IADD3 R11, P2, P1, R0, R4, R2 ;  /* 0x00000004000b7210 */ /* 0x000fe2000795e002 */
[----:B------:R-:W-:Y:S01]  /*12fc0*/  @P5 FMUL.FTZ R9, R13, 0.69314718246459960938 ;  /* 0x3f3172180d095820 */ /* 0x000fe20000410000 */
[----:B------:R-:W-:Y:S01]  /*12fd0*/  SHF.R.S32.HI R0, RZ, 0x1f, R0 ;  /* 0x0000001fff007819 */ /* 0x000fe20000011400 */
[----:B------:R-:W-:Y:S01]  /*12fe0*/  @P4 FMUL.FTZ R8, R12, 0.69314718246459960938 ;  /* 0x3f3172180c084820 */ /* 0x000fe20000410000 */
[----:B------:R-:W-:Y:S01]  /*12ff0*/  SHF.R.S32.HI R2, RZ, 0x1f, R2 ;  /* 0x0000001fff027819 */ /* 0x000fe20000011402 */
        /* <DEDUP_REMOVED lines=46> */
.L_x_449:
[----:B------:R-:W-:Y:S05]  /*132e0*/  BSYNC B0 ;  /* 0x0000000000007941 */ /* 0x000fea0003800000 */
.L_x_448:
[----:B-1----:R-:W2:Y:S04]  /*132f0*/  LDL.LU R8, [R1+0x38] ;  /* 0x0000380001087983 */ /* 0x002ea80000300800 */
[----:B------:R-:W3:Y:S01]  /*13300*/  LDL.LU.64 R6, [R1+0x18] ;  /* 0x0000180001067983 */ /* 0x000ee20000300a00 */
[----:B------:R-:W-:Y:S01]  /*13310*/  SHF.R.S32.HI R5, RZ, 0x1f, R18 ;  /* 0x0000001fff057819 */ /* 0x000fe20000011412 */
[----:B------:R-:W-:Y:S02]  /*13320*/  BSSY B0, `(.L_x_450) ;  /* 0x000001e000007945 */ /* 0x000fe40003800000 */
[----:B------:R-:W1:Y:S02]  /*13330*/  S2R R2, SR_TID.X ;  /* 0x0000000000027919 */ /* 0x000e640000002100 */
[----:B-1----:R-:W-:-:S04]  /*13340*/  SHF.R.S32.HI R4, RZ, 0x1f, R2 ;  /* 0x0000001fff047819 */ /* 0x002fc80000011402 */
[----:B------:R-:W-:-:S04]  /*13350*/  LEA.HI R4, R4, R2, RZ, 0x2 ;  /* 0x0000000204047211 */ /* 0x000fc800078f10ff */
[----:B------:R-:W-:Y:S02]  /*13360*/  LOP3.LUT R0, R4, 0xfffffffc, RZ, 0xc0, !PT ;  /* 0xfffffffc04007812 */ /* 0x000fe400078ec0ff */
[----:B------:R-:W-:-:S03]  /*13370*/  SHF.R.S32.HI R10, RZ, 0x2, R4 ;  /* 0x00000002ff0a7819 */ /* 0x000fc60000011404 */
[----:B------:R-:W-:Y:S01]  /*13380*/  IMAD.IADD R0, R2, 0x1, -R0 ;  /* 0x0000000102007824 */ /* 0x000fe200078e0a00 */
[----:B------:R-:W-:-:S03]  /*13390*/  SHF.R.S32.HI R11, RZ, 0x1f, R10 ;  /* 0x0000001fff0b7819 */ /* 0x000fc6000001140a */
[----:B------:R-:W-:-:S05]  /*133a0*/  IMAD.SHL.U32 R0, R0, 0x8, RZ ;  /* 0x0000000800007824 */ /* 0x000fca00078e00ff */
[----:B------:R-:W-:Y:S01]  /*133b0*/  SHF.R.S32.HI R0, RZ, 0x1f, R0 ;  /* 0x0000001fff007819 */ /* 0x000fe20000011400 */
[----:B--2---:R-:W-:Y:S02]  /*133c0*/  IMAD R14, R20, -0x80, R8 ;  /* 0xffffff80140e7824 */ /* 0x004fe400078e0208 */
[----:B------:R-:W1:Y:S01]  /*133d0*/  S2R R8, SR_CTAID.X ;  /* 0x0000000000087919 */ /* 0x000e620000002500 */
[C---:B---3--:R-:W-:Y:S02]  /*133e0*/  IADD3 R2, P0, R6.reuse, R39, RZ ;  /* 0x0000002706027210 */ /* 0x048fe40007f1e0ff */
[----:B------:R-:W-:-:S03]  /*133f0*/  ISETP.GE.AND P1, PT, R6, c[0x0][0x220], PT ;  /* 0x0000880006007a0c */ /* 0x000fc60003f26270 */
[----:B------:R-:W-:Y:S01]  /*13400*/  IMAD.X R3, R0, 0x1, R45, P0 ;  /* 0x0000000100037824 */ /* 0x000fe200000e062d */
[----:B------:R-:W-:Y:S01]  /*13410*/  ISETP.GE.OR P0, PT, R46, R14, P1 ;  /* 0x0000000e2e00720c */ /* 0x000fe20000f06670 */
[----:B------:R-:W-:Y:S02]  /*13420*/  IMAD R0, R5, c[0x0][0x1f0], RZ ;  /* 0x00007c0005007a24 */ /* 0x000fe400078e02ff */
[----:B------:R-:W-:-:S04]  /*13430*/  IMAD.WIDE.U32 R6, R18, c[0x0][0x1f0], R2 ;  /* 0x00007c0012067a25 */ /* 0x000fc800078e0002 */
[----:B------:R-:W-:-:S04]  /*13440*/  IMAD R0, R18, c[0x0][0x1f4], R0 ;  /* 0x00007d0012007a24 */ /* 0x000fc800078e0200 */
[----:B------:R-:W-:Y:S02]  /*13450*/  IMAD.IADD R5, R7, 0x1, R0 ;  /* 0x0000000107057824 */ /* 0x000fe400078e0200 */
[----:B-1----:R-:W-:Y:S01]  /*13460*/  IMAD.WIDE R2, R8, 0x80, R10 ;  /* 0x0000008008027825 */ /* 0x002fe200078e020a */
        /* <DEDUP_REMOVED lines=8> */
[----:B----4-:R1:W-:Y:S02]  /*134f0*/  STG.E.128 [R12.64], R24 ;  /* 0x000000180c007986 */ /* 0x0103e4000c101d08 */
.L_x_451:
[----:B------:R-:W-:Y:S05]  /*13500*/  BSYNC B0 ;  /* 0x0000000000007941 */ /* 0x000fea0003800000 */
.L_x_450:
        /* <DEDUP_REMOVED lines=14> */
[----:B----4-:R1:W-:Y:S02]  /*135f0*/  STG.E.128 [R12.64], R28 ;  /* 0x0000001c0c007986 */ /* 0x0103e4000c101d08 */
.L_x_453:
[----:B------:R-:W-:Y:S05]  /*13600*/  BSYNC B0 ;  /* 0x0000000000007941 */ /* 0x000fea0003800000 */
.L_x_452:
        /* <DEDUP_REMOVED lines=15> */
.L_x_455:
[----:B------:R-:W-:Y:S05]  /*13700*/  BSYNC B0 ;  /* 0x0000000000007941 */ /* 0x000fea0003800000 */
.L_x_454:
        /* <DEDUP_REMOVED lines=13> */
[----:B----4-:R-:W-:Y:S01]  /*137e0*/  STG.E.128 [R2.64], R40 ;  /* 0x0000002802007986 */ /* 0x010fe2000c101d08 */
[----:B------:R-:W-:Y:S05]  /*137f0*/  EXIT ;  /* 0x000000000000794d */ /* 0x000fea0003800000 */
.L_x_409:
[----:B--2---:R-:W2:Y:S04]  /*13800*/  LDL.LU R15, [R1+0x30] ;  /* 0x00003000010f7983 */ /* 0x004ea80000300800 */
[----:B------:R-:W3:Y:S01]  /*13810*/  LDL.LU R14, [R1+0x38] ;  /* 0x00003800010e7983 */ /* 0x000ee20000300800 */
[----:B------:R-:W1:Y:S01]  /*13820*/  LDC.U8 R0, c[0x0][0x328] ;  /* 0x0000ca00ff007b82 */ /* 0x000e620000000000 */
[----:B------:R-:W-:Y:S01]  /*13830*/  SHF.R.S32.HI R8, RZ, 0x1f, R28 ;  /* 0x0000001fff087819 */ /* 0x000fe2000001141c */
[----:B------:R-:W-:Y:S01]  /*13840*/  BSSY B0, `(.L_x_456) ;  /* 0x0000041000007945 */ /* 0x000fe20003800000 */
[----:B------:R-:W-:Y:S02]  /*13850*/  SHF.R.S32.HI R9, RZ, 0x1f, R13 ;  /* 0x0000001fff097819 */ /* 0x000fe4000001140d */
[----:B------:R-:W-:-:S03]  /*13860*/  LEA.HI R8, R8, R28, RZ, 0x2 ;  /* 0x0000001c08087211 */ /* 0x000fc600078f10ff */
[----:B------:R-:W4:Y:S01]  /*13870*/  LDC.U8 R4, c[0x0][0x329] ;  /* 0x0000ca40ff047b82 */ /* 0x000f220000000000 */
[----:B------:R-:W-:Y:S01]  /*13880*/  LOP3.LUT R7, R8, 0xfffffffc, RZ, 0xc0, !PT ;  /* 0xfffffffc08077812 */ /* 0x000fe200078ec0ff */
[----:B------:R-:W-:-:S04]  /*13890*/  IMAD R9, R9, c[0x0][0x1f0], RZ ;  /* 0x00007c0009097a24 */ /* 0x000fc800078e02ff */
[----:B------:R-:W-:Y:S02]  /*138a0*/  IMAD.IADD R19, R28, 0x1, -R7 ;  /* 0x000000011c137824 */ /* 0x000fe400078e0a07 */
[----:B------:R-:W-:Y:S01]  /*138b0*/  IMAD R9, R13, c[0x0][0x1f4], R9 ;  /* 0x00007d000d097a24 */ /* 0x000fe200078e0209 */
[----:B-1----:R-:W-:Y:S02]  /*138c0*/  ISETP.NE.AND P3, PT, R0, RZ, PT ;  /* 0x000000ff0000720c */ /* 0x002fe40003f65270 */
[C---:B----4-:R-:W-:Y:S02]  /*138d0*/  ISETP.NE.AND P0, PT, R4.reuse, RZ, PT ;  /* 0x000000ff0400720c */ /* 0x050fe40003f05270 */
[----:B------:R-:W-:-:S11]  /*138e0*/  ISETP.NE.OR P2, PT, R4, RZ, !P3 ;  /* 0x000000ff0400720c */ /* 0x000fd60005f45670 */
[----:B------:R-:W-:Y:S01]  /*138f0*/  @P0 IMAD.MOV.U32 R5, RZ, RZ, c[0x0][0x210] ;  /* 0x00008400ff050624 */ /* 0x000fe200078e00ff */
[----:B------:R-:W-:Y:S01]  /*13900*/  @P0 MOV R17, c[0x0][0x210] ;  /* 0x0000840000110a02 */ /* 0x000fe20000000f00 */
[----:B------:R-:W-:Y:S02]  /*13910*/  @!P0 IMAD.MOV.U32 R6, RZ, RZ, c[0x0][0x214] ;  /* 0x00008500ff068624 */ /* 0x000fe400078e00ff */
[----:B------:R-:W-:Y:S02]  /*13920*/  @P0 IMAD R5, R5, c[0x0][0x214], RZ ;  /* 0x0000850005050a24 */ /* 0x000fe400078e02ff */
[----:B------:R-:W-:Y:S01]  /*13930*/  @!P0 IMAD.MOV.U32 R17, RZ, RZ, 0x1 ;  /* 0x00000001ff118424 */ /* 0x000fe200078e00ff */
[----:B------:R-:W-:Y:S02]  /*13940*/  @!P0 SEL R5, R6, c[0x0][0x234], !P3 ;  /* 0x00008d0006058a07 */ /* 0x000fe40005800000 */
[----:B------:R-:W-:Y:S01]  /*13950*/  CS2R R6, SRZ ;  /* 0x0000000000067805 */ /* 0x000fe2000001ff00 */
[----:B--2---:R-:W-:-:S02]  /*13960*/  ISETP.NE.AND P4, PT, R15, -0x1, PT ;  /* 0xffffffff0f00780c */ /* 0x004fc40003f85270 */
[----:B------:R-:W-:Y:S02]  /*13970*/  ISETP.NE.OR P1, PT, R15, -0x1, P2 ;  /* 0xffffffff0f00780c */ /* 0x000fe40001725670 */
[----:B---3--:R-:W-:-:S09]  /*13980*/  IADD3 R14, -R29, R14, RZ ;  /* 0x0000000e1d0e7210 */ /* 0x008fd20007ffe1ff */
[----:B------:R-:W-:Y:S01]  /*13990*/  @!P4 SHF.R.S32.HI R0, RZ, 0x1f, R12 ;  /* 0x0000001fff00c819 */ /* 0x000fe2000001140c */
[----:B------:R-:W-:-:S04]  /*139a0*/  @P4 IMAD.WIDE.U32 R2, R15, c[0x0][0x1e8], RZ ;  /* 0x00007a000f024a25 */ /* 0x000fc800078e00ff */
[----:B------:R-:W-:Y:S02]  /*139b0*/  @!P4 IMAD R0, R0, c[0x0][0x1e0], RZ ;  /* 0x000078000000ca24 */ /* 0x000fe400078e02ff */
[----:B------:R-:W-:Y:S02]  /*139c0*/  @P4 IMAD R4, R15, c[0x0][0x1ec], R3 ;  /* 0x00007b000f044a24 */ /* 0x000fe400078e0203 */
[----:B------:R-:W-:Y:S02]  /*139d0*/  @P4 IMAD.MOV.U32 R10, RZ, RZ, R2 ;  /* 0x000000ffff0a4224 */ /* 0x000fe400078e0002 */
[----:B------:R-:W-:-:S04]  /*139e0*/  @!P4 IMAD.WIDE.U32 R2, R12, c[0x0][0x1e0], RZ ;  /* 0x000078000c02ca25 */ /* 0x000fc800078e00ff */
[----:B------:R-:W-:Y:S01]  /*139f0*/  @!P4 IMAD R0, R12, c[0x0][0x1e4], R0 ;  /* 0x000079000c00ca24 */ /* 0x000fe200078e0200 */
[----:B------:R-:W-:Y:S01]  /*13a00*/  @!P4 MOV R10, R2 ;  /* 0x00000002000ac202 */ /* 0x000fe20000000f00 */
[----:B------:R-:W-:Y:S02]  /*13a10*/  @!P1 IMAD R15, R12, c[0x0][0x214], RZ ;  /* 0x000085000c0f9a24 */ /* 0x000fe400078e02ff */
[----:B------:R-:W-:Y:S02]  /*13a20*/  @!P4 IMAD.IADD R4, R3, 0x1, R0 ;  /* 0x000000010304c824 */ /* 0x000fe400078e0200 */
[----:B------:R-:W-:Y:S01]  /*13a30*/  IMAD.SHL.U32 R0, R19, 0x8, RZ ;  /* 0x0000000813007824 */ /* 0x000fe200078e00ff */
[----:B------:R1:W-:Y:S01]  /*13a40*/  @!P1 STL [R1+0x30], R15 ;  /* 0x0000300f01009387 */ /* 0x0003e20000100800 */
[----:B------:R-:W-:Y:S01]  /*13a50*/  @P0 IMAD.MOV.U32 R2, RZ, RZ, 0x1 ;  /* 0x00000001ff020424 */ /* 0x000fe200078e00ff */
[----:B------:R-:W-:Y:S01]  /*13a60*/  @!P2 SHF.R.S32.HI R7, RZ, 0x1f, R15 ;  /* 0x0000001fff07a819 */ /* 0x000fe2000001140f */
[----:B------:R-:W-:Y:S01]  /*13a70*/  @!P0 IMAD R2, R5, c[0x0][0x1c0], RZ ;  /* 0x0000700005028a24 */ /* 0x000fe200078e02ff */
[C---:B------:R-:W-:Y:S01]  /*13a80*/  IADD3 R10, P3, R0.reuse, R10, RZ ;  /* 0x0000000a000a7210 */ /* 0x040fe20007f7e0ff */
[----:B------:R-:W-:Y:S01]  /*13a90*/  @!P2 IMAD.MOV.U32 R6, RZ, RZ, R15 ;  /* 0x000000ffff06a224 */ /* 0x000fe200078e000f */
[----:B------:R-:W-:Y:S01]  /*13aa0*/  ISETP.GE.AND P1, PT, R0, c[0x0][0x220], PT ;  /* 0x0000880000007a0c */ /* 0x000fe20003f26270 */
[----:B------:R-:W-:Y:S01]  /*13ab0*/  IMAD R2, R12, R2, RZ ;  /* 0x000000020c027224 */ /* 0x000fe200078e02ff */
[----:B------:R-:W-:-:S02]  /*13ac0*/  LEA.HI.X.SX32 R11, R0, R4, 0x1, P3 ;  /* 0x00000004000b7211 */ /* 0x000fc400018f0eff */
[----:B------:R-:W-:Y:S02]  /*13ad0*/  SHF.R.S32.HI R4, RZ, 0x2, R8 ;  /* 0x00000002ff047819 */ /* 0x000fe40000011408 */
[----:B------:R-:W-:Y:S01]  /*13ae0*/  SEL R0, R2, RZ, P2 ;  /* 0x000000ff02007207 */ /* 0x000fe20001000000 */
[----:B------:R-:W-:Y:S01]  /*13af0*/  IMAD R2, R29, R17, RZ ;  /* 0x000000111d027224 */ /* 0x000fe200078e02ff */
[CC--:B------:R-:W-:Y:S01]  /*13b00*/  ISETP.GE.OR P3, PT, R4.reuse, R14.reuse, P1 ;  /* 0x0000000e0400720c */ /* 0x0c0fe20000f66670 */
[C---:B------:R-:W-:Y:S01]  /*13b10*/  IMAD.WIDE.U32 R10, R13.reuse, c[0x0][0x1f0], R10 ;  /* 0x00007c000d0a7a25 */ /* 0x040fe200078e000a */
[----:B------:R-:W-:Y:S02]  /*13b20*/  ISETP.GE.AND P6, PT, R4, R14, PT ;  /* 0x0000000e0400720c */ /* 0x000fe40003fc6270 */
[----:B------:R-:W-:Y:S01]  /*13b30*/  SHF.R.S32.HI R8, RZ, 0x1f, R2 ;  /* 0x0000001fff087819 */ /* 0x000fe20000011402 */
[----:B------:R-:W-:Y:S01]  /*13b40*/  IMAD R0, R13, R5, R0 ;  /* 0x000000050d007224 */ /* 0x000fe200078e0200 */
[----:B------:R-:W-:-:S04]  /*13b50*/  SHF.R.S32.HI R5, RZ, 0x1f, R4 ;  /* 0x0000001fff057819 */ /* 0x000fc80000011404 */
[--C-:B------:R-:W-:Y:S01]  /*13b60*/  IADD3 R20, P2, P0, R2, R6, R0.reuse ;  /* 0x0000000602147210 */ /* 0x100fe2000785e000 */
[----:B-1----:R-:W1:Y:S01]  /*13b70*/  S2R R15, SR_CTAID.X ;  /* 0x00000000000f7919 */ /* 0x002e620000002500 */
[----:B------:R-:W-:-:S04]  /*13b80*/  SHF.R.S32.HI R0, RZ, 0x1f, R0 ;  /* 0x0000001fff007819 */ /* 0x000fc80000011400 */
[----:B------:R-:W-:Y:S01]  /*13b90*/  IADD3.X R18, R8, R7, R0, P2, P0 ;  /* 0x0000000708127210 */ /* 0x000fe200017e0400 */
        /* <DEDUP_REMOVED lines=11> */
.L_x_457:
[----:B------:R-:W-:Y:S05]  /*13c50*/  BSYNC B0 ;  /* 0x0000000000007941 */ /* 0x000fea0003800000 */
.L_x_456:
        /* <DEDUP_REMOVED lines=16> */
.L_x_459:
[----:B------:R-:W-:Y:S05]  /*13d60*/  BSYNC B0 ;  /* 0x0000000000007941 */ /* 0x000fea0003800000 */
.L_x_458:
        /* <DEDUP_REMOVED lines=16> */
.L_x_461:
[----:B------:R-:W-:Y:S05]  /*13e70*/  BSYNC B0 ;  /* 0x0000000000007941 */ /* 0x000fea0003800000 */
.L_x_460:
        /* <DEDUP_REMOVED lines=15> */
.L_x_463:
[----:B------:R-:W-:Y:S05]  /*13f70*/  BSYNC B0 ;  /* 0x0000000000007941 */ /* 0x000fea0003800000 */
.L_x_462:
        /* <DEDUP_REMOVED lines=34> */
.L_x_464:
        /* <DEDUP_REMOVED lines=14> */
.L_x_619:


//--------------------- .text._ZN5flash16flash_fwd_kernelI23Flash_fwd_kernel_traitsILi32ELi128ELi128ELi4ELb0ELb0EN7cutlass10bfloat16_tE19Flash_kernel_traitsILi32ELi128ELi128ELi4ES3_EELb1ELb1ELb0ELb1ELb0ELb0ELb0ELb1EEEvNS_16Flash_fwd_paramsE --------------------------
	.section	.text._ZN5flash16flash_fwd_kernelI23Flash_fwd_kernel_traitsILi32ELi128ELi128ELi4ELb0ELb0EN7cutlass10bfloat16_tE19Flash_kernel_traitsILi32ELi128ELi128ELi4ES3_EELb1ELb1ELb0ELb1ELb0ELb0ELb0ELb1EEEvNS_16Flash_fwd_paramsE,"ax",@progbits
	.sectioninfo	@"SHI_REGISTERS=255"
	.align	128
        .global         _ZN5flash16flash_fwd_kernelI23Flash_fwd_kernel_traitsILi32ELi128ELi128ELi4ELb0ELb0EN7cutlass10bfloat16_tE19Flash_kernel_traitsILi32ELi128ELi128ELi4ES3_EELb1ELb1ELb0ELb1ELb0ELb0ELb0ELb1EEEvNS_16Flash_fwd_paramsE
        .type           _ZN5flash16flash_fwd_kernelI23Flash_fwd_kernel_traitsILi32ELi128ELi128ELi4ELb0ELb0EN7cutlass10bfloat16_tE19Flash_kernel_traitsILi32ELi128ELi128ELi4ES3_EELb1ELb1ELb0ELb1ELb0ELb0ELb0ELb1EEEvNS_16Flash_fwd_paramsE,@function
        .size           _ZN5flash16flash_fwd_kernelI23Flash_fwd_kernel_traitsILi32ELi128ELi128ELi4ELb0ELb0EN7cutlass10bfloat16_tE19Flash_kernel_traitsILi32ELi128ELi128ELi4ES3_EELb1ELb1ELb0ELb1ELb0ELb0ELb0ELb1EEEvNS_16Flash_fwd_paramsE,(.L_x_607 - _ZN5flash16flash_fwd_kernelI23Flash_fwd_kernel_traitsILi32ELi128ELi128ELi4ELb0ELb0EN7cutlass10bfloat16_tE19Flash_kernel_traitsILi32ELi128ELi128ELi4ES3_EELb1ELb1ELb0ELb1ELb0ELb0ELb0ELb1EEEvNS_16Flash_fwd_paramsE)
        .other          _ZN5flash16flash_fwd_kernelI23Flash_fwd_kernel_traitsILi32ELi128ELi128ELi4ELb0ELb0EN7cutlass10bfloat16_tE19Flash_kernel_traitsILi32ELi128ELi128ELi4ES3_EELb1ELb1ELb0ELb1ELb0ELb0ELb0ELb1EEEvNS_16Flash_fwd_paramsE,@"STO_CUDA_ENTRY STV_DEFAULT"
_ZN5flash16flash_fwd_kernelI23Flash_fwd_kernel_traitsILi32ELi128ELi128ELi4ELb0ELb0EN7cutlass10bfloat16_tE19Flash_kernel_traitsILi32ELi128ELi128ELi4ES3_EELb1ELb1ELb0ELb1ELb0ELb0ELb0ELb1EEEvNS_16Flash_fwd_paramsE:
.text._ZN5flash16flash_fwd_kernelI23Flash_fwd_kernel_traitsILi32ELi128ELi128ELi4ELb0ELb0EN7cutlass10bfloat16_tE19Flash_kernel_traitsILi32ELi128ELi128ELi4ES3_EELb1ELb1ELb0ELb1ELb0ELb0ELb0ELb1EEEvNS_16Flash_fwd_paramsE:
[----:B------:R-:W-:Y:S02]  /*0000*/  MOV R1, c[0x0][0x28] ;  /* 0x00000a0000017a02 */ /* 0x000fe40000000f00 */
[----:B------:R-:W-:Y:S01]  /*0010*/  ULDC.64 UR4, c[0x0][0x40] ;  /* 0x0000100000047ab9 */ /* 0x000fe20000000a00 */
[----:B------:R-:W-:Y:S01]  /*0020*/  BSSY B3, `(.L_x_465) ;  /* 0x0000005000037945 */ /* 0x000fe20003800000 */
[----:B------:R-:W-:Y:S01]  /*0030*/  UIADD3 UR6, UP0, UR4, 0x160, URZ ;  /* 0x0000016004067890 */ /* 0x000fe2000ff1e03f */
[----:B------:R-:W-:-:S03]  /*0040*/  IADD3 R1, R1, -0x408, RZ ;  /* 0xfffffbf801017810 */ /* 0x000fc60007ffe0ff */
[----:B------:R-:W-:-:S07]  /*0050*/  UIADD3.X UR7, URZ, UR5, URZ, UP0, !UPT ;  /* 0x000000053f077290 */ /* 0x000fce00087fe43f */
[----:B------:R-:W-:Y:S05]  /*0060*/  CALL.REL.NOINC `($_ZN5flash16flash_fwd_kernelI23Flash_fwd_kernel_traitsILi32ELi128ELi128ELi4ELb0ELb0EN7cutlass10bfloat16_tE19Flash_kernel_traitsILi32ELi128ELi128ELi4ES3_EELb1ELb1ELb0ELb1ELb0ELb0ELb0ELb1EEEvNS_16Flash_fwd_paramsE$_ZN5flash22compute_attn_1rowblockI23Flash_fwd_kernel_traitsILi32ELi128ELi128ELi4ELb0ELb0EN7cutlass10bfloat16_tE19Flash_kernel_traitsILi32ELi128ELi128ELi4ES3_EELb1ELb1ELb0ELb1ELb0ELb0ELb0ELb1ENS_16Flash_fwd_paramsEEEvRKT8_iii) ;  /* 0x0000002000007944 */ /* 0x000fea0003c00000 */
[----:B------:R-:W-:Y:S05]  /*0070*/  BSYNC B3 ;  /* 0x0000000000037941 */ /* 0x000fea0003800000 */
.L_x_465:
[----:B------:R-:W-:Y:S05]  /*0080*/  EXIT ;  /* 0x000000000000794d */ /* 0x000fea0003800000 */
        .type           $_ZN5flash16flash_fwd_kernelI23Flash_fwd_kernel_traitsILi32ELi128ELi128ELi4ELb0ELb0EN7cutlass10bfloat16_tE19Flash_kernel_traitsILi32ELi128ELi128ELi4ES3_EELb1ELb1ELb0ELb1ELb0ELb0ELb0ELb1EEEvNS_16Flash_fwd_paramsE$_ZN5flash22compute_attn_1rowblockI23Flash_fwd_kernel_traitsILi32ELi128ELi128ELi4ELb0ELb0EN7cutlass10bfloat16_tE19Flash_kernel_traitsILi32ELi128ELi128ELi4ES3_EELb1ELb1ELb0ELb1ELb0ELb0ELb0ELb1ENS_16Flash_fwd_paramsEEEvRKT8_iii,@function
        .size           $_ZN5flash16flash_fwd_kernelI23Flash_fwd_kernel_traitsILi32ELi128ELi128ELi4ELb0ELb0EN7cutlass10bfloat16_tE19Flash_kernel_traitsILi32ELi128ELi128ELi4ES3_EELb1ELb1ELb0ELb1ELb0ELb0ELb0ELb1EEEvNS_16Flash_fwd_paramsE$_ZN5flash22compute_attn_1rowblockI23Flash_fwd_kernel_traitsILi32ELi128ELi128ELi4ELb0ELb0EN7cutlass10bfloat16_tE19Flash_kernel_traitsILi32ELi128ELi128ELi4ES3_EELb1ELb1ELb0ELb1ELb0ELb0ELb0ELb1ENS_16Flash_fwd_paramsEEEvRKT8_iii,($__internal_0_$__cuda_sm70_shflsync_bfly_p - $_ZN5flash16flash_fwd_kernelI23Flash_fwd_kernel_traitsILi32ELi128ELi128ELi4ELb0ELb0EN7cutlass10bfloat16_tE19Flash_kernel_traitsILi32ELi128ELi128ELi4ES3_EELb1ELb1ELb0ELb1ELb0ELb0ELb0ELb1EEEvNS_16Flash_fwd_paramsE$_ZN5flash22compute_attn_1rowblockI23Flash_fwd_kernel_traitsILi32ELi128ELi128ELi4ELb0ELb0EN7cutlass10bfloat16_tE19Flash_kernel_traitsILi32ELi128ELi128ELi4ES3_EELb1ELb1ELb0ELb1ELb0ELb0ELb0ELb1ENS_16Flash_fwd_paramsEEEvRKT8_iii)
$_ZN5flash16flash_fwd_kernelI23Flash_fwd_kernel_traitsILi32ELi128ELi128ELi4ELb0ELb0EN7cutlass10bfloat16_tE19Flash_kernel_traitsILi32ELi128ELi128ELi4ES3_EELb1ELb1ELb0ELb1ELb0ELb0ELb0ELb1EEEvNS_16Flash_fwd_paramsE$_ZN5flash22compute_attn_1rowblockI23Flash_fwd_kernel_traitsILi32ELi128ELi128ELi4ELb0ELb0EN7cutlass10bfloat16_tE19Flash_kernel_traitsILi32ELi128ELi128ELi4ES3_EELb1ELb1ELb0ELb1ELb0ELb0ELb0ELb1ENS_16Flash_fwd_paramsEEEvRKT8_iii:
[----:B------:R-:W-:Y:S01]  /*0090*/  IMAD.U32 R2, RZ, RZ, UR6 ;  /* 0x00000006ff027e24 */ /* 0x000fe2000f8e00ff */
[----:B------:R-:W-:Y:S01]  /*00a0*/  ULDC.64 UR10, c[0x0][0x118] ;  /* 0x00004600000a7ab9 */ /* 0x000fe20000000a00 */
[----:B------:R-:W-:-:S05]  /*00b0*/  IMAD.U32 R3, RZ, RZ, UR7 ;  /* 0x00000007ff037e24 */ /* 0x000fca000f8e00ff */
[----:B------:R-:W2:Y:S04]  /*00c0*/  LD.E.U8 R0, [R2.64+0x1a4] ;  /* 0x0001a40a02007980 */ /* 0x000ea8000c101100 */
[----:B------:R-:W3:Y:S01]  /*00d0*/  LD.E.64 R246, [R2.64+0x190] ;  /* 0x0001900a02f67980 */ /* 0x000ee2000c101b00 */
[----:B------:R-:W1:Y:S03]  /*00e0*/  S2UR UR8, SR_CTAID.Y ;  /* 0x00000000000879c3 */ /* 0x000e660000002600 */
[----:B------:R-:W4:Y:S04]  /*00f0*/  S2R R43, SR_TID.X ;  /* 0x00000000002b7919 */ /* 0x000f280000002100 */
[----:B------:R-:W3:Y:S01]  /*0100*/  LD.E.64 R6, [R2.64+0x198] ;  /* 0x0001980a02067980 */ /* 0x000ee2000c101b00 */
[----:B------:R-:W1:Y:S08]  /*0110*/  S2UR UR5, SR_CTAID.X ;  /* 0x00000000000579c3 */ /* 0x000e700000002500 */
[----:B------:R-:W1:Y:S02]  /*0120*/  S2UR UR4, SR_CTAID.Z ;  /* 0x00000000000479c3 */ /* 0x000e640000002700 */
[----:B-1----:R-:W-:-:S06]  /*0130*/  ULOP3.LUT UR4, UR4, UR5, UR8, 0xfe, !UPT ;  /* 0x0000000504047292 */ /* 0x002fcc000f8efe08 */
[----:B----4-:R-:W-:-:S13]  /*0140*/  LOP3.LUT P2, RZ, R43, UR4, RZ, 0xfc, !PT ;  /* 0x000000042bff7c12 */ /* 0x010fda000f84fcff */
[----:B------:R1:W4:Y:S01]  /*0150*/  @!P2 LD.E.64 R12, [R2.64+0x1a8] ;  /* 0x0001a80a020ca980 */ /* 0x000322000c101b00 */
[----:B--2---:R-:W-:-:S13]  /*0160*/  ISETP.NE.AND P1, PT, R0, RZ, PT ;  /* 0x000000ff0000720c */ /* 0x004fda0003f25270 */
[----:B---3--:R-:W4:Y:S04]  /*0170*/  @P1 LD.E.64 R246, [R246.64] ;  /* 0x0000000af6f61980 */ /* 0x008f28000c101b00 */
[----:B------:R1:W2:Y:S01]  /*0180*/  @P1 LD.E R0, [R2.64+0x1a0] ;  /* 0x0001a00a02001980 */ /* 0x0002a2000c101900 */
[----:B------:R-:W-:Y:S01]  /*0190*/  IMAD.U32 R10, RZ, RZ, UR6 ;  /* 0x00000006ff0a7e24 */ /* 0x000fe2000f8e00ff */
[----:B------:R-:W-:Y:S01]  /*01a0*/  MOV R5, UR7 ;  /* 0x0000000700057c02 */ /* 0x000fe20008000f00 */
[----:B------:R-:W-:Y:S01]  /*01b0*/  IMAD.U32 R4, RZ, RZ, UR6 ;  /* 0x00000006ff047e24 */ /* 0x000fe2000f8e00ff */
[----:B------:R-:W-:Y:S01]  /*01c0*/  MOV R9, UR7 ;  /* 0x0000000700097c02 */ /* 0x000fe20008000f00 */
[----:B------:R-:W-:Y:S02]  /*01d0*/  IMAD.U32 R11, RZ, RZ, UR7 ;  /* 0x00000007ff0b7e24 */ /* 0x000fe4000f8e00ff */
[----:B------:R-:W-:Y:S01]  /*01e0*/  IMAD.U32 R8, RZ, RZ, UR6 ;  /* 0x00000006ff087e24 */ /* 0x000fe2000f8e00ff */
[----:B------:R3:W5:Y:S04]  /*01f0*/  LD.E.U8 R191, [R4.64+0x178] ;  /* 0x0001780a04bf7980 */ /* 0x000768000c101100 */
[----:B------:R-:W2:Y:S04]  /*0200*/  LD.E R10, [R10.64+0x60] ;  /* 0x0000600a0a0a7980 */ /* 0x000ea8000c101900 */
[----:B-1----:R-:W2:Y:S04]  /*0210*/  @P1 LD.E.64 R2, [R6.64] ;  /* 0x0000000a06021980 */ /* 0x002ea8000c101b00 */
[----:B----4-:R-:W-:Y:S04]  /*0220*/  @!P2 ST.E.64 [R12.64], R246 ;  /* 0x000000f60c00a985 */ /* 0x010fe8000c101b0a */
[----:B------:R-:W4:Y:S01]  /*0230*/  @!P2 LD.E.64 R8, [R8.64+0x1a8] ;  /* 0x0001a80a0808a980 */ /* 0x000f22000c101b00 */
[----:B--2---:R-:W-:-:S05]  /*0240*/  @P1 IADD3 R0, P0, R0, R2, RZ ;  /* 0x0000000200001210 */ /* 0x004fca0007f1e0ff */
[----:B------:R-:W-:Y:S02]  /*0250*/  @P1 IMAD.X R2, RZ, RZ, R3, P0 ;  /* 0x000000ffff021224 */ /* 0x000fe400000e0603 */
[----:B------:R-:W-:Y:S02]  /*0260*/  @P1 IMAD.MOV.U32 R6, RZ, RZ, R0 ;  /* 0x000000ffff061224 */ /* 0x000fe400078e0000 */
[----:B------:R-:W-:-:S03]  /*0270*/  @P1 IMAD.MOV.U32 R7, RZ, RZ, R2 ;  /* 0x000000ffff071224 */ /* 0x000fc600078e0002 */
[----:B------:R-:W-:Y:S01]  /*0280*/  @!P2 MOV R2, R6 ;  /* 0x000000060002a202 */ /* 0x000fe20000000f00 */
[----:B------:R-:W-:-:S05]  /*0290*/  @!P2 IMAD.MOV.U32 R3, RZ, RZ, R7 ;  /* 0x000000ffff03a224 */ /* 0x000fca00078e0007 */
[----:B----4-:R1:W-:Y:S04]  /*02a0*/  @!P2 ST.E.64 [R8.64+0x8], R2 ;  /* 0x000008020800a985 */ /* 0x0103e8000c101b0a */
[----:B---3--:R-:W2:Y:S04]  /*02b0*/  LD.E.64 R4, [R4.64+0xe0] ;  /* 0x0000e00a04047980 */ /* 0x008ea8000c101b00 */
[----:B------:R-:W3:Y:S01]  /*02c0*/  S2R R55, SR_CTAID.Y ;  /* 0x0000000000377919 */ /* 0x000ee20000002600 */
[----:B------:R-:W-:Y:S02]  /*02d0*/  IMAD.MOV.U32 R52, RZ, RZ, -0x1 ;  /* 0xffffffffff347424 */ /* 0x000fe400078e00ff */
[----:B-1----:R-:W-:Y:S01]  /*02e0*/  IMAD.U32 R2, RZ, RZ, UR6 ;  /* 0x00000006ff027e24 */ /* 0x002fe2000f8e00ff */
[----:B------:R-:W-:-:S06]  /*02f0*/  MOV R3, UR7 ;  /* 0x0000000700037c02 */ /* 0x000fcc0008000f00 */
[----:B------:R-:W4:Y:S01]  /*0300*/  LD.E.64 R2, [R2.64+0xe8] ;  /* 0x0000e80a02027980 */ /* 0x000f22000c101b00 */
[----:B--2---:R-:W-:-:S04]  /*0310*/  ISETP.NE.U32.AND P3, PT, R4, RZ, PT ;  /* 0x000000ff0400720c */ /* 0x004fc80003f65070 */
[----:B------:R-:W-:Y:S01]  /*0320*/  ISETP.NE.AND.EX P3, PT, R5, RZ, PT, P3 ;  /* 0x000000ff0500720c */ /* 0x000fe20003f65330 */
[----:B---3--:R-:W-:-:S12]  /*0330*/  IMAD.WIDE R4, R55, 0x4, R4 ;  /* 0x0000000437047825 */ /* 0x008fd800078e0204 */
[----:B------:R-:W2:Y:S04]  /*0340*/  @P3 LD.E R52, [R4.64] ;  /* 0x0000000a04343980 */ /* 0x000ea8000c101900 */
[----:B------:R-:W1:Y:S01]  /*0350*/  S2R R56, SR_CTAID.Z ;  /* 0x0000000000387919 */ /* 0x000e620000002700 */
[----:B------:R-:W-:-:S04]  /*0360*/  SHF.R.S32.HI R40, RZ, 0x1f, R43 ;  /* 0x0000001fff287819 */ /* 0x000fc8000001142b */
[----:B------:R-:W-:-:S04]  /*0370*/  LEA.HI R37, R40, R43, RZ, 0x5 ;  /* 0x0000002b28257211 */ /* 0x000fc800078f28ff */
[----:B------:R-:W-:-:S05]  /*0380*/  LOP3.LUT R0, R37, 0xffffffe0, RZ, 0xc0, !PT ;  /* 0xffffffe025007812 */ /* 0x000fca00078ec0ff */
[----:B------:R-:W-:Y:S02]  /*0390*/  IMAD.IADD R31, R43, 0x1, -R0 ;  /* 0x000000012b1f7824 */ /* 0x000fe400078e0a00 */
[----:B-1----:R-:W-:-:S05]  /*03a0*/  IMAD R8, R55, R10, R56 ;  /* 0x0000000a37087224 */ /* 0x002fca00078e0238 */
[----:B------:R-:W-:-:S04]  /*03b0*/  SHF.L.U32 R8, R8, 0x5, RZ ;  /* 0x0000000508087819 */ /* 0x000fc800000006ff */
[----:B------:R-:W-:Y:S02]  /*03c0*/  IADD3 R244, P2, P1, R8, R6, R31 ;  /* 0x0000000608f47210 */ /* 0x000fe4000795e01f */
[----:B----4-:R-:W-:-:S03]  /*03d0*/  ISETP.NE.U32.AND P0, PT, R2, RZ, PT ;  /* 0x000000ff0200720c */ /* 0x010fc60003f05070 */
[----:B------:R1:W-:Y:S01]  /*03e0*/  STL [R1+0x2f8], R244 ;  /* 0x0002f8f401007387 */ /* 0x0003e20000100800 */
[----:B------:R-:W-:Y:S02]  /*03f0*/  ISETP.NE.AND.EX P0, PT, R3, RZ, PT, P0 ;  /* 0x000000ff0300720c */ /* 0x000fe40003f05300 */
[----:B------:R-:W-:Y:S02]  /*0400*/  SHF.R.S32.HI R0, RZ, 0x1f, R31 ;  /* 0x0000001fff007819 */ /* 0x000fe4000001141f */
[----:B------:R-:W-:Y:S01]  /*0410*/  SHF.R.S32.HI R9, RZ, 0x1f, R8 ;  /* 0x0000001fff097819 */ /* 0x000fe20000011408 */
[----:B------:R-:W-:Y:S01]  /*0420*/  BSSY B0, `(.L_x_466) ;  /* 0x000000c000007945 */ /* 0x000fe20003800000 */
[----:B------:R-:W-:Y:S02]  /*0430*/  IMAD.MOV.U32 R21, RZ, RZ, -0x1 ;  /* 0xffffffffff157424 */ /* 0x000fe400078e00ff */
[----:B------:R-:W-:Y:S01]  /*0440*/  IADD3.X R221, R9, R7, R0, P2, P1 ;  /* 0x0000000709dd7210 */ /* 0x000fe200017e2400 */
[----:B------:R-:W-:Y:S01]  /*0450*/  IMAD.WIDE R6, R55, 0x4, R2 ;  /* 0x0000000437067825 */ /* 0x000fe200078e0202 */
[----:B--2---:R1:W-:Y:S03]  /*0460*/  STL [R1+0x2fc], R52 ;  /* 0x0002fc3401007387 */ /* 0x0043e60000100800 */
[----:B------:R-:W-:Y:S05]  /*0470*/  @!P0 BRA `(.L_x_467) ;  /* 0x0000006000008947 */ /* 0x000fea0003800000 */
[----:B------:R-:W-:Y:S01]  /*0480*/  IMAD.U32 R2, RZ, RZ, UR6 ;  /* 0x00000006ff027e24 */ /* 0x000fe2000f8e00ff */
[----:B------:R-:W-:-:S05]  /*0490*/  MOV R3, UR7 ;  /* 0x0000000700037c02 */ /* 0x000fca0008000f00 */
[----:B------:R-:W2:Y:S02]  /*04a0*/  LD.E.U8 R2, [R2.64+0x1b2] ;  /* 0x0001b20a02027980 */ /* 0x000ea4000c101100 */
[----:B--2---:R-:W-:-:S13]  /*04b0*/  ISETP.NE.AND P1, PT, R2, RZ, PT ;  /* 0x000000ff0200720c */ /* 0x004fda0003f25270 */
[----:B------:R-:W-:Y:S05]  /*04c0*/  @!P1 BRA `(.L_x_467) ;  /* 0x0000001000009947 */ /* 0x000fea0003800000 */
[----:B------:R2:W5:Y:S02]  /*04d0*/  LD.E R21, [R6.64] ;  /* 0x0000000a06157980 */ /* 0x000564000c101900 */
.L_x_467:
[----:B------:R-:W-:Y:S05]  /*04e0*/  BSYNC B0 ;  /* 0x0000000000007941 */ /* 0x000fea0003800000 */
.L_x_466:
[----:B------:R3:W4:Y:S01]  /*04f0*/  @P3 LD.E R0, [R4.64+0x4] ;  /* 0x0000040a04003980 */ /* 0x000722000c101900 */
[----:B------:R-:W-:Y:S02]  /*0500*/  IMAD.U32 R2, RZ, RZ, UR6 ;  /* 0x00000006ff027e24 */ /* 0x000fe4000f8e00ff */
[----:B------:R-:W-:-:S06]  /*0510*/  IMAD.U32 R3, RZ, RZ, UR7 ;  /* 0x00000007ff037e24 */ /* 0x000fcc000f8e00ff */
[----:B--2---:R-:W2:Y:S01]  /*0520*/  LD.E.64 R2, [R2.64+0xf0] ;  /* 0x0000f00a02027980 */ /* 0x004ea2000c101b00 */
[----:B---3--:R-:W-:Y:S01]  /*0530*/  IMAD.U32 R4, RZ, RZ, UR6 ;  /* 0x00000006ff047e24 */ /* 0x008fe2000f8e00ff */
[----:B------:R-:W-:Y:S02]  /*0540*/  MOV R5, UR7 ;  /* 0x0000000700057c02 */ /* 0x000fe40008000f00 */
[----:B------:R-:W-:Y:S02]  /*0550*/  MOV R20, RZ ;  /* 0x000000ff00147202 */ /* 0x000fe40000000f00 */
[----:B----4-:R-:W-:-:S06]  /*0560*/  @P3 IADD3 R51, -R52, R0, RZ ;  /* 0x0000000034333210 */ /* 0x010fcc0007ffe1ff */
[----:B------:R-:W3:Y:S01]  /*0570*/  @!P3 LD.E R51, [R4.64+0xb4] ;  /* 0x0000b40a0433b980 */ /* 0x000ee2000c101900 */
[----:B--2---:R-:W-:-:S04]  /*0580*/  ISETP.NE.U32.AND P1, PT, R2, RZ, PT ;  /* 0x000000ff0200720c */ /* 0x004fc80003f25070 */
[----:B------:R-:W-:-:S13]  /*0590*/  ISETP.NE.AND.EX P1, PT, R3, RZ, PT, P1 ;  /* 0x000000ff0300720c */ /* 0x000fda0003f25310 */
[----:B------:R-:W-:-:S05]  /*05a0*/  @P1 IMAD.WIDE R2, R55, 0x4, R2 ;  /* 0x0000000437021825 */ /* 0x000fca00078e0202 */
[----:B------:R2:W5:Y:S01]  /*05b0*/  @P1 LD.E R20, [R2.64] ;  /* 0x0000000a02141980 */ /* 0x000562000c101900 */
[----:B------:R-:W-:Y:S03]  /*05c0*/  BSSY B0, `(.L_x_468) ;  /* 0x000000e000007945 */ /* 0x000fe60003800000 */
[----:B---3--:R2:W-:Y:S01]  /*05d0*/  STL [R1+0x30c], R51 ;  /* 0x00030c3301007387 */ /* 0x0085e20000100800 */
[----:B------:R-:W-:Y:S05]  /*05e0*/  @!P0 BRA `(.L_x_469) ;  /* 0x0000008000008947 */ /* 0x000fea0003800000 */
[----:B--2---:R-:W-:Y:S01]  /*05f0*/  IMAD.U32 R2, RZ, RZ, UR6 ;  /* 0x00000006ff027e24 */ /* 0x004fe2000f8e00ff */
[----:B------:R-:W-:-:S05]  /*0600*/  MOV R3, UR7 ;  /* 0x0000000700037c02 */ /* 0x000fca0008000f00 */
[----:B------:R-:W2:Y:S02]  /*0610*/  LD.E.U8 R2, [R2.64+0x1b2] ;  /* 0x0001b20a02027980 */ /* 0x000ea4000c101100 */
[----:B--2---:R-:W-:-:S13]  /*0620*/  ISETP.NE.AND P0, PT, R2, RZ, PT ;  /* 0x000000ff0200720c */ /* 0x004fda0003f05270 */
[----:B------:R-:W2:Y:S02]  /*0630*/  @P0 LD.E R0, [R6.64+0x4] ;  /* 0x0000040a06000980 */ /* 0x000ea4000c101900 */
[----:B--2--5:R-:W-:-:S06]  /*0640*/  @P0 IMAD.IADD R4, R0, 0x1, -R21 ;  /* 0x0000000100040824 */ /* 0x024fcc00078e0a15 */
[----:B------:R2:W5:Y:S01]  /*0650*/  @!P0 LD.E R4, [R6.64] ;  /* 0x0000000a06048980 */ /* 0x000562000c101900 */
[----:B------:R-:W-:Y:S05]  /*0660*/  BRA `(.L_x_470) ;  /* 0x0000003000007947 */ /* 0x000fea0003800000 */
.L_x_469:
[----:B--2---:R-:W-:Y:S02]  /*0670*/  MOV R2, UR6 ;  /* 0x0000000600027c02 */ /* 0x004fe40008000f00 */
[----:B------:R-:W-:-:S05]  /*0680*/  MOV R3, UR7 ;  /* 0x0000000700037c02 */ /* 0x000fca0008000f00 */
[----:B------:R2:W5:Y:S02]  /*0690*/  LD.E R4, [R2.64+0xb8] ;  /* 0x0000b80a02047980 */ /* 0x000564000c101900 */
.L_x_470:
[----:B------:R-:W-:Y:S05]  /*06a0*/  BSYNC B0 ;  /* 0x0000000000007941 */ /* 0x000fea0003800000 */
.L_x_468:
[----:B--2---:R-:W-:Y:S02]  /*06b0*/  IMAD.U32 R2, RZ, RZ, UR6 ;  /* 0x00000006ff027e24 */ /* 0x004fe4000f8e00ff */
[----:B------:R-:W-:-:S06]  /*06c0*/  IMAD.U32 R3, RZ, RZ, UR7 ;  /* 0x00000007ff037e24 */ /* 0x000fcc000f8e00ff */
[----:B------:R-:W2:Y:S01]  /*06d0*/  LD.E.64 R2, [R2.64+0xf8] ;  /* 0x0000f80a02027980 */ /* 0x000ea2000c101b00 */
[----:B------:R-:W-:Y:S01]  /*06e0*/  BSSY B1, `(.L_x_471) ;  /* 0x0000015000017945 */ /* 0x000fe20003800000 */
[----:B--2---:R-:W-:-:S04]  /*06f0*/  ISETP.NE.U32.AND P0, PT, R2, RZ, PT ;  /* 0x000000ff0200720c */ /* 0x004fc80003f05070 */
[----:B------:R-:W-:-:S13]  /*0700*/  ISETP.NE.AND.EX P0, PT, R3, RZ, PT, P0 ;  /* 0x000000ff0300720c */ /* 0x000fda0003f05300 */
[----:B------:R-:W-:Y:S05]  /*0710*/  @!P0 BRA `(.L_x_472) ;  /* 0x0000004000008947 */ /* 0x000fea0003800000 */
[----:B------:R-:W-:-:S05]  /*0720*/  IMAD.WIDE R2, R55, 0x4, R2 ;  /* 0x0000000437027825 */ /* 0x000fca00078e0202 */
[----:B------:R-:W2:Y:S02]  /*0730*/  LD.E R0, [R2.64] ;  /* 0x0000000a02007980 */ /* 0x000ea4000c101900 */
[----:B--2--5:R-:W-:Y:S01]  /*0740*/  IADD3 R42, R0, -R20, RZ ;  /* 0x80000014002a7210 */ /* 0x024fe20007ffe0ff */
[----:B------:R-:W-:Y:S05]  /*0750*/  BRA `(.L_x_473) ;  /* 0x000000d000007947 */ /* 0x000fea0003800000 */
.L_x_472:
[----:B------:R-:W-:Y:S01]  /*0760*/  IMAD.U32 R2, RZ, RZ, UR6 ;  /* 0x00000006ff027e24 */ /* 0x000fe2000f8e00ff */
[----:B------:R-:W-:-:S06]  /*0770*/  MOV R3, UR7 ;  /* 0x0000000700037c02 */ /* 0x000fcc0008000f00 */
[----:B------:R-:W2:Y:S01]  /*0780*/  LD.E.64 R2, [R2.64+0x108] ;  /* 0x0001080a02027980 */ /* 0x000ea2000c101b00 */
[----:B------:R-:W-:Y:S01]  /*0790*/  BSSY B0, `(.L_x_474) ;  /* 0x0000008000007945 */ /* 0x000fe20003800000 */
[----:B------:R-:W-:Y:S01]  /*07a0*/  IMAD.MOV.U32 R0, RZ, RZ, RZ ;  /* 0x000000ffff007224 */ /* 0x000fe200078e00ff */
[----:B--2---:R-:W-:-:S04]  /*07b0*/  ISETP.NE.U32.AND P0, PT, R2, RZ, PT ;  /* 0x000000ff0200720c */ /* 0x004fc80003f05070 */
[----:B------:R-:W-:-:S13]  /*07c0*/  ISETP.NE.AND.EX P0, PT, R3, RZ, PT, P0 ;  /* 0x000000ff0300720c */ /* 0x000fda0003f05300 */
[----:B------:R-:W-:Y:S05]  /*07d0*/  @!P0 BRA `(.L_x_475) ;  /* 0x0000003000008947 */ /* 0x000fea0003800000 */
[----:B------:R-:W-:Y:S02]  /*07e0*/  MOV R2, UR6 ;  /* 0x0000000600027c02 */ /* 0x000fe40008000f00 */
[----:B------:R-:W-:-:S05]  /*07f0*/  MOV R3, UR7 ;  /* 0x0000000700037c02 */ /* 0x000fca0008000f00 */
[----:B------:R2:W5:Y:S02]  /*0800*/  LD.E R0, [R2.64+0xbc] ;  /* 0x0000bc0a02007980 */ /* 0x000564000c101900 */
.L_x_475:
[----:B------:R-:W-:Y:S05]  /*0810*/  BSYNC B0 ;  /* 0x0000000000007941 */ /* 0x000fea0003800000 */
.L_x_474:
[----:B-----5:R-:W-:Y:S02]  /*0820*/  IADD3 R42, R0, R4, -R20 ;  /* 0x00000004002a7210 */ /* 0x020fe40007ffe814 */
.L_x_473:
[----:B------:R-:W-:Y:S05]  /*0830*/  BSYNC B1 ;  /* 0x0000000000017941 */ /* 0x000fea0003800000 */
.L_x_471:
[----:B------:R-:W3:Y:S01]  /*0840*/  S2R R50, SR_CTAID.X ;  /* 0x0000000000327919 */ /* 0x000ee20000002500 */
[----:B------:R-:W-:Y:S01]  /*0850*/  MOV R0, 0x70 ;  /* 0x0000007000007802 */ /* 0x000fe20000000f00 */
[----:B--2---:R-:W-:-:S03]  /*0860*/  IMAD.MOV.U32 R3, RZ, RZ, 0x0 ;  /* 0x00000000ff037424 */ /* 0x004fc600078e00ff */
[----:B------:R-:W-:Y:S01]  /*0870*/  MOV R2, R0 ;  /* 0x0000000000027202 */ /* 0x000fe20000000f00 */
[----:B---3--:R-:W-:-:S05]  /*0880*/  IMAD.SHL.U32 R44, R50, 0x80, RZ ;  /* 0x00000080322c7824 */ /* 0x008fca00078e00ff */
[----:B------:R-:W-:-:S13]  /*0890*/  ISETP.GT.AND P0, PT, R51, R44, PT ;  /* 0x0000002c3300720c */ /* 0x000fda0003f04270 */
[----:B------:R-:W-:Y:S05]  /*08a0*/  @!P0 RET.REL.NODEC R2 `(_ZN5flash16flash_fwd_kernelI23Flash_fwd_kernel_traitsILi32ELi128ELi128ELi4ELb0ELb0EN7cutlass10bfloat16_tE19Flash_kernel_traitsILi32ELi128ELi128ELi4ES3_EELb1ELb1ELb0ELb1ELb0ELb0ELb0ELb1EEEvNS_16Flash_fwd_paramsE) ;  /* 0xfffff75002008950 */ /* 0x000fea0003c3ffff */
[----:B------:R-:W-:Y:S02]  /*08b0*/  IMAD.U32 R2, RZ, RZ, UR6 ;  /* 0x00000006ff027e24 */ /* 0x000fe4000f8e00ff */
[----:B------:R-:W-:-:S05]  /*08c0*/  IMAD.U32 R3, RZ, RZ, UR7 ;  /* 0x00000007ff037e24 */ /* 0x000fca000f8e00ff */
[----:B------:R2:W3:Y:S02]  /*08d0*/  LD.E R0, [R2.64+0x188] ;  /* 0x0001880a02007980 */ /* 0x0004e4000c101900 */
[----:B--2---:R-:W-:Y:S02]  /*08e0*/  IADD3 R2, -R51, 0xff, R44 ;  /* 0x000000ff33027810 */ /* 0x004fe40007ffe12c */
[----:B------:R-:W-:Y:S02]  /*08f0*/  IADD3 R3, R42, 0x7f, RZ ;  /* 0x0000007f2a037810 */ /* 0x000fe40007ffe0ff */
[----:B---3--:R-:W-:Y:S02]  /*0900*/  IADD3 R0, R0, R2, R42 ;  /* 0x0000000200007210 */ /* 0x008fe40007ffe02a */
[----:B------:R-:W-:Y:S02]  /*0910*/  SHF.R.S32.HI R2, RZ, 0x1f, R3 ;  /* 0x0000001fff027819 */ /* 0x000fe40000011403 */
[----:B------:R-:W-:-:S02]  /*0920*/  SHF.R.S32.HI R4, RZ, 0x1f, R0 ;  /* 0x0000001fff047819 */ /* 0x000fc40000011400 */
[----:B------:R-:W-:Y:S02]  /*0930*/  LEA.HI R2, R2, R3, RZ, 0x7 ;  /* 0x0000000302027211 */ /* 0x000fe400078f38ff */
[----:B------:R-:W-:Y:S02]  /*0940*/  LEA.HI R0, R4, R0, RZ, 0x7 ;  /* 0x0000000004007211 */ /* 0x000fe400078f38ff */
[----:B------:R-:W-:Y:S02]  /*0950*/  SHF.R.S32.HI R2, RZ, 0x7, R2 ;  /* 0x00000007ff027819 */ /* 0x000fe40000011402 */
[----:B------:R-:W-:-:S04]  /*0960*/  SHF.R.S32.HI R0, RZ, 0x7, R0 ;  /* 0x00000007ff007819 */ /* 0x000fc80000011400 */
[----:B------:R-:W-:-:S04]  /*0970*/  IMNMX R148, R2, R0, PT ;  /* 0x0000000002947217 */ /* 0x000fc80003800200 */
[----:B------:R-:W-:Y:S01]  /*0980*/  ISETP.GE.AND P0, PT, R148, 0x1, PT ;  /* 0x000000019400780c */ /* 0x000fe20003f06270 */
[----:B------:R2:W-:-:S12]  /*0990*/  STL [R1+0x198], R148 ;  /* 0x0001989401007387 */ /* 0x0005d80000100800 */
[----:B------:R-:W-:Y:S05]  /*09a0*/  @!P0 BRA `(.L_x_476) ;  /* 0x0002c3a000008947 */ /* 0x000fea0003800000 */
[----:B------:R-:W-:Y:S01]  /*09b0*/  IMAD.U32 R2, RZ, RZ, UR6 ;  /* 0x00000006ff027e24 */ /* 0x000fe2000f8e00ff */
[----:B------:R-:W-:Y:S01]  /*09c0*/  MOV R4, UR6 ;  /* 0x0000000600047c02 */ /* 0x000fe20008000f00 */
[----:B------:R-:W-:Y:S01]  /*09d0*/  IMAD.U32 R3, RZ, RZ, UR7 ;  /* 0x00000007ff037e24 */ /* 0x000fe2000f8e00ff */
[----:B------:R-:W-:Y:S01]  /*09e0*/  MOV R15, UR7 ;  /* 0x00000007000f7c02 */ /* 0x000fe20008000f00 */
[----:B------:R-:W-:Y:S02]  /*09f0*/  IMAD.U32 R5, RZ, RZ, UR7 ;  /* 0x00000007ff057e24 */ /* 0x000fe4000f8e00ff */
[----:B------:R-:W-:Y:S01]  /*0a00*/  IMAD.U32 R14, RZ, RZ, UR6 ;  /* 0x00000006ff0e7e24 */ /* 0x000fe2000f8e00ff */
[----:B------:R-:W3:Y:S01]  /*0a10*/  LD.E.64 R250, [R2.64+0x38] ;  /* 0x0000380a02fa7980 */ /* 0x000ee2000c101b00 */
[----:B------:R-:W-:-:S03]  /*0a20*/  ISETP.NE.AND P0, PT, R21, -0x1, PT ;  /* 0xffffffff1500780c */ /* 0x000fc60003f05270 */
[----:B--2---:R4:W2:Y:S04]  /*0a30*/  LD.E.64 R22, [R4.64+0x30] ;  /* 0x0000300a04167980 */ /* 0x0048a8000c101b00 */
[----:B------:R4:W2:Y:S04]  /*0a40*/  LD.E.64 R28, [R4.64+0x48] ;  /* 0x0000480a041c7980 */ /* 0x0008a8000c101b00 */
[----:B------:R4:W5:Y:S01]  /*0a50*/  LD.E.64 R34, [R4.64+0x58] ;  /* 0x0000580a04227980 */ /* 0x000962000c101b00 */
[----:B------:R-:W-:Y:S01]  /*0a60*/  IMAD.U32 R6, RZ, RZ, UR6 ;  /* 0x00000006ff067e24 */ /* 0x000fe2000f8e00ff */
[----:B------:R-:W-:Y:S01]  /*0a70*/  MOV R7, UR7 ;  /* 0x0000000700077c02 */ /* 0x000fe20008000f00 */
[----:B------:R-:W-:Y:S01]  /*0a80*/  IMAD.U32 R8, RZ, RZ, UR6 ;  /* 0x00000006ff087e24 */ /* 0x000fe2000f8e00ff */
[----:B------:R-:W-:Y:S01]  /*0a90*/  MOV R9, UR7 ;  /* 0x0000000700097c02 */ /* 0x000fe20008000f00 */
[----:B------:R1:W2:Y:S04]  /*0aa0*/  LD.E.64 R48, [R2.64+0x40] ;  /* 0x0000400a02307980 */ /* 0x0002a8000c101b00 */
[----:B------:R1:W2:Y:S04]  /*0ab0*/  LD.E R54, [R6.64+0xc8] ;  /* 0x0000c80a06367980 */ /* 0x0002a8000c101900 */
[----:B------:R1:W5:Y:S04]  /*0ac0*/  LD.E R39, [R8.64+0x60] ;  /* 0x0000600a08277980 */ /* 0x000368000c101900 */
[----:B------:R1:W5:Y:S04]  /*0ad0*/  LD.E.64 R32, [R8.64+0x50] ;  /* 0x0000500a08207980 */ /* 0x000368000c101b00 */
[----:B------:R3:W2:Y:S04]  /*0ae0*/  @!P0 LD.E.64 R18, [R2.64+0x20] ;  /* 0x0000200a02128980 */ /* 0x0006a8000c101b00 */
[----:B----4-:R-:W4:Y:S01]  /*0af0*/  LD.E.64 R4, [R14.64+0xc0] ;  /* 0x0000c00a0e047980 */ /* 0x010f22000c101b00 */
[----:B------:R-:W-:-:S03]  /*0b00*/  ISETP.NE.AND P1, PT, R52, -0x1, PT ;  /* 0xffffffff3400780c */ /* 0x000fc60003f25270 */
[----:B------:R3:W2:Y:S01]  /*0b10*/  @!P0 LD.E.64 R24, [R2.64+0x28] ;  /* 0x0000280a02188980 */ /* 0x0006a2000c101b00 */
[----:B------:R-:W-:Y:S01]  /*0b20*/  IMAD.U32 R10, RZ, RZ, UR6 ;  /* 0x00000006ff0a7e24 */ /* 0x000fe2000f8e00ff */
[----:B------:R-:W-:Y:S02]  /*0b30*/  MOV R11, UR7 ;  /* 0x00000007000b7c02 */ /* 0x000fe40008000f00 */
[----:B------:R1:W2:Y:S04]  /*0b40*/  LD.E.64 R46, [R6.64+0x10] ;  /* 0x0000100a062e7980 */ /* 0x0002a8000c101b00 */
[----:B------:R3:W2:Y:S04]  /*0b50*/  LD.E.64 R248, [R10.64+0x8] ;  /* 0x0000080a0af87980 */ /* 0x0006a8000c101b00 */
[----:B------:R3:W2:Y:S04]  /*0b60*/  @!P1 LD.E.64 R26, [R2.64+0x18] ;  /* 0x0000180a021a9980 */ /* 0x0006a8000c101b00 */
[----:B-1----:R1:W2:Y:S01]  /*0b70*/  LD.E.64 R8, [R2.64+0x98] ;  /* 0x0000980a02087980 */ /* 0x0022a2000c101b00 */
[----:B------:R-:W-:Y:S01]  /*0b80*/  LEA.HI R41, R40, R43, RZ, 0x3 ;  /* 0x0000002b28297211 */ /* 0x000fe200078f18ff */
[----:B------:R-:W-:Y:S01]  /*0b90*/  IMAD.U32 R12, RZ, RZ, UR6 ;  /* 0x00000006ff0c7e24 */ /* 0x000fe2000f8e00ff */
[----:B------:R-:W-:Y:S01]  /*0ba0*/  MOV R13, UR7 ;  /* 0x00000007000d7c02 */ /* 0x000fe20008000f00 */
[----:B------:R1:W5:Y:S01]  /*0bb0*/  LD.E R30, [R2.64+0x68] ;  /* 0x0000680a021e7980 */ /* 0x000362000c101900 */
[----:B------:R-:W-:-:S03]  /*0bc0*/  SHF.R.S32.HI R38, RZ, 0x3, R41 ;  /* 0x00000003ff267819 */ /* 0x000fc60000011429 */
[----:B------:R1:W5:Y:S02]  /*0bd0*/  LD.E.64 R16, [R12.64] ;  /* 0x0000000a0c107980 */ /* 0x000364000c101b00 */
[----:B------:R-:W-:-:S05]  /*0be0*/  IMAD.SHL.U32 R0, R38, 0x40, RZ ;  /* 0x0000004026007824 */ /* 0x000fca00078e00ff */
[----:B------:R-:W-:Y:S02]  /*0bf0*/  LOP3.LUT R0, R0, 0xc0, RZ, 0xc0, !PT ;  /* 0x000000c000007812 */ /* 0x000fe400078ec0ff */
[----:B------:R-:W-:Y:S02]  /*0c00*/  SHF.R.S32.HI R36, RZ, 0x5, R37 ;  /* 0x00000005ff247819 */ /* 0x000fe40000011425 */
[----:B------:R-:W-:Y:S01]  /*0c10*/  @!P0 SHF.R.S32.HI R7, RZ, 0x1f, R55 ;  /* 0x0000001fff078819 */ /* 0x000fe20000011437 */
[----:B------:R-:W-:Y:S01]  /*0c20*/  IMAD.IADD R57, R51, 0x1, -R44 ;  /* 0x0000000133397824 */ /* 0x000fe200078e0a2c */
[----:B------:R-:W-:Y:S01]  /*0c30*/  BSSY B0, `(.L_x_477) ;  /* 0x000006a000007945 */ /* 0x000fe20003800000 */
[----:B---3--:R-:W-:Y:S01]  /*0c40*/  STL.64 [R1+0x20], R250 ;  /* 0x000020fa01007387 */ /* 0x008fe20000100a00 */
[----:B-1----:R-:W-:-:S03]  /*0c50*/  @!P0 IMAD R3, R251, R20, RZ ;  /* 0x00000014fb038224 */ /* 0x002fc600078e02ff */
[----:B----4-:R1:W-:Y:S01]  /*0c60*/  STL.64 [R1+0x2a0], R4 ;  /* 0x0002a00401007387 */ /* 0x0103e20000100a00 */
[----:B------:R-:W-:-:S03]  /*0c70*/  IMAD.MOV.U32 R11, RZ, RZ, R4 ;  /* 0x000000ffff0b7224 */ /* 0x000fc600078e0004 */
[----:B--2---:R-:W-:Y:S04]  /*0c80*/  STL.64 [R1+0x28], R48 ;  /* 0x0000283001007387 */ /* 0x004fe80000100a00 */
[----:B------:R-:W-:Y:S01]  /*0c90*/  STL [R1+0x2d4], R54 ;  /* 0x0002d43601007387 */ /* 0x000fe20000100800 */
[----:B-1----:R-:W-:-:S04]  /*0ca0*/  LEA.HI R5, R40, R43, RZ, 0x2 ;  /* 0x0000002b28057211 */ /* 0x002fc800078f10ff */
[C---:B------:R-:W-:Y:S02]  /*0cb0*/  LOP3.LUT R2, R5.reuse, 0xfffffffc, RZ, 0xc0, !PT ;  /* 0xfffffffc05027812 */ /* 0x040fe400078ec0ff */
[----:B------:R-:W-:Y:S02]  /*0cc0*/  SHF.R.S32.HI R12, RZ, 0x2, R5 ;  /* 0x00000002ff0c7819 */ /* 0x000fe40000011405 */
[----:B------:R-:W-:Y:S02]  /*0cd0*/  IADD3 R2, -R2, R43, RZ ;  /* 0x0000002b02027210 */ /* 0x000fe40007ffe1ff */
[----:B------:R-:W-:Y:S02]  /*0ce0*/  @!P0 SHF.R.S32.HI R4, RZ, 0x1f, R20 ;  /* 0x0000001fff048819 */ /* 0x000fe40000011414 */
[----:B------:R-:W-:Y:S02]  /*0cf0*/  LEA.HI R5, R5, R12, RZ, 0x1 ;  /* 0x0000000c05057211 */ /* 0x000fe400078f08ff */
[----:B------:R-:W-:Y:S01]  /*0d00*/  SHF.L.U32 R45, R2, 0x3, RZ ;  /* 0x00000003022d7819 */ /* 0x000fe200000006ff */
[C---:B------:R-:W-:Y:S01]  /*0d10*/  @!P0 IMAD R6, R250.reuse, R4, R3 ;  /* 0x00000004fa068224 */ /* 0x040fe200078e0203 */
[----:B------:R-:W-:Y:S01]  /*0d20*/  LOP3.LUT R5, R5, 0x7fffffe, RZ, 0xc0, !PT ;  /* 0x07fffffe05057812 */ /* 0x000fe200078ec0ff */
[----:B------:R-:W-:Y:S01]  /*0d30*/  @!P0 IMAD.WIDE.U32 R2, R250, R20, RZ ;  /* 0x00000014fa028225 */ /* 0x000fe200078e00ff */
[----:B------:R-:W-:-:S02]  /*0d40*/  LOP3.LUT R4, R0, 0x18, R45, 0xf8, !PT ;  /* 0x0000001800047812 */ /* 0x000fc400078ef82d */
[----:B------:R-:W-:Y:S01]  /*0d50*/  SHF.R.U32.HI R0, RZ, 0x3, R0 ;  /* 0x00000003ff007819 */ /* 0x000fe20000011600 */
[----:B------:R-:W-:Y:S01]  /*0d60*/  IMAD.IADD R5, R12, 0x1, -R5 ;  /* 0x000000010c057824 */ /* 0x000fe200078e0a05 */
[----:B------:R-:W-:Y:S01]  /*0d70*/  STL [R1+0x2cc], R45 ;  /* 0x0002cc2d01007387 */ /* 0x000fe20000100800 */
[----:B------:R-:W-:Y:S02]  /*0d80*/  @!P0 IADD3 R3, R3, R6, RZ ;  /* 0x0000000603038210 */ /* 0x000fe40007ffe0ff */
[----:B------:R-:W-:Y:S01]  /*0d90*/  LOP3.LUT R0, R4, R0, RZ, 0x3c, !PT ;  /* 0x0000000004007212 */ /* 0x000fe200078e3cff */
[----:B------:R1:W-:Y:S01]  /*0da0*/  STL.64 [R1+0x1c8], R8 ;  /* 0x0001c80801007387 */ /* 0x0003e20000100a00 */
[----:B------:R-:W-:Y:S01]  /*0db0*/  @P0 IADD3 R4, R20, R21, RZ ;  /* 0x0000001514040210 */ /* 0x000fe20007ffe0ff */
[----:B------:R-:W-:-:S04]  /*0dc0*/  IMAD R5, R36, 0x8, R5 ;  /* 0x0000000824057824 */ /* 0x000fc800078e0205 */
[----:B------:R-:W-:Y:S01]  /*0dd0*/  IMAD.U32 R194, R5, 0x20, R0 ;  /* 0x0000002005c27824 */ /* 0x000fe200078e0000 */
[----:B------:R-:W-:Y:S01]  /*0de0*/  @P0 IADD3 R0, R20, R21, RZ ;  /* 0x0000001514000210 */ /* 0x000fe20007ffe0ff */
[----:B-1----:R-:W-:Y:S02]  /*0df0*/  @!P0 IMAD R9, R19, R55, RZ ;  /* 0x0000003713098224 */ /* 0x002fe400078e02ff */
[----:B------:R-:W-:Y:S02]  /*0e00*/  @P0 IMAD R8, R251, R4, RZ ;  /* 0x00000004fb080224 */ /* 0x000fe400078e02ff */
[----:B------:R-:W-:Y:S02]  /*0e10*/  @!P0 IMAD R9, R18, R7, R9 ;  /* 0x0000000712098224 */ /* 0x000fe400078e0209 */
[----:B------:R-:W-:Y:S01]  /*0e20*/  @!P0 IMAD.WIDE.U32 R6, R55, R18, R2 ;  /* 0x0000001237068225 */ /* 0x000fe200078e0002 */
[----:B------:R-:W-:-:S03]  /*0e30*/  @!P0 SHF.R.S32.HI R2, RZ, 0x1f, R20 ;  /* 0x0000001fff028819 */ /* 0x000fc60000011414 */
[----:B------:R-:W-:-:S04]  /*0e40*/  @P0 IMAD.WIDE.U32 R4, R250, R4, RZ ;  /* 0x00000004fa040225 */ /* 0x000fc800078e00ff */
[----:B------:R-:W-:Y:S02]  /*0e50*/  @!P0 IMAD R3, R49, R20, RZ ;  /* 0x0000001431038224 */ /* 0x000fe400078e02ff */
[----:B------:R-:W-:Y:S02]  /*0e60*/  @P0 IMAD.IADD R21, R5, 0x1, R8 ;  /* 0x0000000105150824 */ /* 0x000fe400078e0208 */
[----:B------:R-:W-:Y:S01]  /*0e70*/  @!P0 IMAD R8, R48, R2, R3 ;  /* 0x0000000230088224 */ /* 0x000fe200078e0203 */
[----:B------:R-:W-:Y:S01]  /*0e80*/  @P0 MOV R18, R4 ;  /* 0x0000000400120202 */ /* 0x000fe20000000f00 */
[----:B------:R-:W-:Y:S01]  /*0e90*/  @!P0 IMAD.WIDE.U32 R2, R48, R20, RZ ;  /* 0x0000001430028225 */ /* 0x000fe200078e00ff */
[----:B------:R-:W-:-:S03]  /*0ea0*/  @!P0 MOV R18, R6 ;  /* 0x0000000600128202 */ /* 0x000fc60000000f00 */
[----:B------:R-:W-:Y:S01]  /*0eb0*/  @!P0 IMAD.IADD R21, R7, 0x1, R9 ;  /* 0x0000000107158824 */ /* 0x000fe200078e0209 */
[----:B------:R-:W-:Y:S01]  /*0ec0*/  @!P0 SHF.R.S32.HI R6, RZ, 0x1f, R55 ;  /* 0x0000001fff068819 */ /* 0x000fe20000011437 */
[-C--:B------:R-:W-:Y:S02]  /*0ed0*/  @P0 IMAD R7, R49, R0.reuse, RZ ;  /* 0x0000000031070224 */ /* 0x080fe400078e02ff */
[----:B------:R-:W-:Y:S01]  /*0ee0*/  @P0 IMAD.WIDE.U32 R4, R48, R0, RZ ;  /* 0x0000000030040225 */ /* 0x000fe200078e00ff */
[----:B------:R-:W-:-:S03]  /*0ef0*/  SHF.R.S32.HI R13, RZ, 0x1f, R12 ;  /* 0x0000001fff0d7819 */ /* 0x000fc6000001140c */
[----:B------:R-:W-:Y:S02]  /*0f00*/  @!P0 IMAD.IADD R3, R3, 0x1, R8 ;  /* 0x0000000103038824 */ /* 0x000fe400078e0208 */
[----:B------:R-:W-:Y:S01]  /*0f10*/  @!P0 IMAD R0, R25, R55, RZ ;  /* 0x0000003719008224 */ /* 0x000fe200078e02ff */
[----:B------:R-:W-:Y:S01]  /*0f20*/  @P0 IADD3 R15, R5, R7, RZ ;  /* 0x00000007050f0210 */ /* 0x000fe20007ffe0ff */
[----:B------:R-:W-:Y:S02]  /*0f30*/  @P0 IMAD.MOV.U32 R14, RZ, RZ, R4 ;  /* 0x000000ffff0e0224 */ /* 0x000fe400078e0004 */
[----:B------:R-:W-:Y:S02]  /*0f40*/  @!P0 IMAD R0, R24, R6, R0 ;  /* 0x0000000618008224 */ /* 0x000fe400078e0200 */
[----:B------:R-:W-:Y:S01]  /*0f50*/  @!P0 IMAD.WIDE.U32 R4, R55, R24, R2 ;  /* 0x0000001837048225 */ /* 0x000fe200078e0002 */
[----:B------:R-:W-:-:S03]  /*0f60*/  @!P1 SHF.R.S32.HI R3, RZ, 0x1f, R55 ;  /* 0x0000001fff039819 */ /* 0x000fc60000011437 */
[----:B------:R-:W-:Y:S02]  /*0f70*/  @!P1 IMAD R2, R27, R55, RZ ;  /* 0x000000371b029224 */ /* 0x000fe400078e02ff */
[-C--:B------:R-:W-:Y:S02]  /*0f80*/  @P1 IMAD R10, R23, R52.reuse, RZ ;  /* 0x00000034170a1224 */ /* 0x080fe400078e02ff */
[----:B------:R-:W-:Y:S01]  /*0f90*/  @P1 IMAD.WIDE.U32 R6, R22, R52, RZ ;  /* 0x0000003416061225 */ /* 0x000fe200078e00ff */
[----:B------:R-:W-:Y:S01]  /*0fa0*/  @!P0 IADD3 R15, R5, R0, RZ ;  /* 0x00000000050f8210 */ /* 0x000fe20007ffe0ff */
[----:B------:R1:W-:Y:S02]  /*0fb0*/  STL.64 [R1+0x50], R248 ;  /* 0x000050f801007387 */ /* 0x0003e40000100a00 */
[----:B------:R-:W-:Y:S02]  /*0fc0*/  IMAD.WIDE R52, R50, 0x80, R12 ;  /* 0x0000008032347825 */ /* 0x000fe400078e020c */
[----:B------:R1:W-:Y:S02]  /*0fd0*/  STL.64 [R1+0x58], R46 ;  /* 0x0000582e01007387 */ /* 0x0003e40000100a00 */
[----:B------:R-:W-:-:S02]  /*0fe0*/  @!P1 IMAD R0, R26, R3, R2 ;  /* 0x000000031a009224 */ /* 0x000fc400078e0202 */
[----:B------:R-:W-:Y:S01]  /*0ff0*/  @!P1 IMAD.WIDE.U32 R8, R26, R55, RZ ;  /* 0x000000371a089225 */ /* 0x000fe200078e00ff */
[----:B------:R1:W-:Y:S03]  /*1000*/  STL [R1+0x308], R57 ;  /* 0x0003083901007387 */ /* 0x0003e60000100800 */
[----:B------:R-:W-:Y:S01]  /*1010*/  @P1 IMAD.IADD R5, R7, 0x1, R10 ;  /* 0x0000000107051824 */ /* 0x000fe200078e020a */
[----:B------:R1:W-:Y:S01]  /*1020*/  STL.64 [R1+0x300], R52 ;  /* 0x0003003401007387 */ /* 0x0003e20000100a00 */
[----:B------:R-:W-:Y:S01]  /*1030*/  @!P1 IMAD.IADD R5, R9, 0x1, R0 ;  /* 0x0000000109059824 */ /* 0x000fe200078e0200 */
[----:B------:R-:W-:Y:S01]  /*1040*/  @!P1 MOV R6, R8 ;  /* 0x0000000800069202 */ /* 0x000fe20000000f00 */
[--C-:B------:R-:W-:Y:S01]  /*1050*/  @P1 IMAD.MOV.U32 R2, RZ, RZ, R22.reuse ;  /* 0x000000ffff021224 */ /* 0x100fe200078e0016 */
[----:B------:R-:W-:Y:S01]  /*1060*/  SHF.R.S32.HI R0, RZ, 0x1f, R37 ;  /* 0x0000001fff007819 */ /* 0x000fe20000011425 */
[----:B------:R-:W-:Y:S01]  /*1070*/  @!P1 IMAD.MOV.U32 R2, RZ, RZ, R22 ;  /* 0x000000ffff029224 */ /* 0x000fe200078e0016 */
[----:B------:R-:W-:-:S02]  /*1080*/  @P1 MOV R3, R23 ;  /* 0x0000001700031202 */ /* 0x000fc40000000f00 */
[----:B------:R-:W-:Y:S02]  /*1090*/  @!P1 MOV R3, R23 ;  /* 0x0000001700039202 */ /* 0x000fe40000000f00 */
[----:B------:R-:W-:Y:S02]  /*10a0*/  @!P0 MOV R14, R4 ;  /* 0x00000004000e8202 */ /* 0x000fe40000000f00 */
[----:B------:R-:W-:Y:S02]  /*10b0*/  ISETP.GE.AND P1, PT, R12, R57, PT ;  /* 0x000000390c00720c */ /* 0x000fe40003f26270 */
[----:B------:R-:W-:Y:S02]  /*10c0*/  SHF.R.S32.HI R4, RZ, 0x1f, R31 ;  /* 0x0000001fff047819 */ /* 0x000fe4000001141f */
[----:B------:R-:W-:Y:S02]  /*10d0*/  LEA.HI R0, R0, R36, RZ, 0x2 ;  /* 0x0000002400007211 */ /* 0x000fe400078f10ff */
[----:B------:R-:W-:-:S02]  /*10e0*/  SHF.R.S32.HI R20, RZ, 0x1f, R45 ;  /* 0x0000001fff147819 */ /* 0x000fc4000001142d */
[----:B------:R-:W-:Y:S02]  /*10f0*/  IADD3 R6, P0, R45, R6, RZ ;  /* 0x000000062d067210 */ /* 0x000fe40007f1e0ff */
[----:B------:R-:W-:Y:S02]  /*1100*/  SHF.R.S32.HI R19, RZ, 0x1f, R56 ;  /* 0x0000001fff137819 */ /* 0x000fe40000011438 */
[----:B------:R-:W-:Y:S01]  /*1110*/  LEA.HI R26, R4, R31, RZ, 0x2 ;  /* 0x0000001f041a7211 */ /* 0x000fe200078f10ff */
[----:B------:R-:W-:Y:S01]  /*1120*/  IMAD R4, R29, R56, RZ ;  /* 0x000000381d047224 */ /* 0x000fe200078e02ff */
[----:B------:R-:W-:Y:S02]  /*1130*/  LOP3.LUT R0, R0, 0xffffffc, RZ, 0xc0, !PT ;  /* 0x0ffffffc00007812 */ /* 0x000fe400078ec0ff */
[----:B------:R-:W-:Y:S01]  /*1140*/  IADD3.X R7, R20, R5, RZ, P0, !PT ;  /* 0x0000000514077210 */ /* 0x000fe200007fe4ff */
[----:B------:R-:W-:Y:S01]  /*1150*/  IMAD R4, R28, R19, R4 ;  /* 0x000000131c047224 */ /* 0x000fe200078e0204 */
[----:B------:R-:W-:Y:S01]  /*1160*/  SHF.R.S32.HI R25, RZ, 0x2, R26 ;  /* 0x00000002ff197819 */ /* 0x000fe2000001141a */
[----:B------:R-:W-:-:S02]  /*1170*/  IMAD.IADD R0, R36, 0x1, -R0 ;  /* 0x0000000124007824 */ /* 0x000fc400078e0a00 */
[----:B------:R-:W-:-:S03]  /*1180*/  IMAD.WIDE.U32 R6, R56, R28, R6 ;  /* 0x0000001c38067225 */ /* 0x000fc600078e0006 */
[----:B------:R-:W-:Y:S01]  /*1190*/  LEA R28, R0, R25, 0x4 ;  /* 0x00000019001c7211 */ /* 0x000fe200078e20ff */
[----:B------:R-:W-:Y:S01]  /*11a0*/  IMAD.SHL.U32 R194, R194, 0x2, RZ ;  /* 0x00000002c2c27824 */ /* 0x000fe200078e00ff */
[----:B------:R-:W-:Y:S01]  /*11b0*/  IADD3 R5, R7, R4, RZ ;  /* 0x0000000407057210 */ /* 0x000fe20007ffe0ff */
[----:B------:R-:W-:Y:S05]  /*11c0*/  @P1 BRA `(.L_x_478) ;  /* 0x0000010000001947 */ /* 0x000fea0003800000 */
[----:B-1----:R-:W-:-:S13]  /*11d0*/  ISETP.GE.AND P0, PT, R45, R11, PT ;  /* 0x0000000b2d00720c */ /* 0x002fda0003f06270 */
[----:B------:R1:W-:Y:S04]  /*11e0*/  @P0 STS [R194], RZ ;  /* 0x000000ffc2000388 */ /* 0x0003e80000000800 */
[----:B------:R1:W-:Y:S04]  /*11f0*/  @P0 STS [R194+0x4], RZ ;  /* 0x000004ffc2000388 */ /* 0x0003e80000000800 */
[----:B------:R1:W-:Y:S01]  /*1200*/  @P0 STS.64 [R194+0x8], RZ ;  /* 0x000008ffc2000388 */ /* 0x0003e20000000a00 */
[----:B------:R-:W-:Y:S05]  /*1210*/  @P0 BRA `(.L_x_478) ;  /* 0x000000b000000947 */ /* 0x000fea0003800000 */
[----:B------:R-:W-:Y:S01]  /*1220*/  MOV R4, R6 ;  /* 0x0000000600047202 */ /* 0x000fe20000000f00 */
[----:B------:R-:W-:-:S04]  /*1230*/  IMAD R0, R53, R2, RZ ;  /* 0x0000000235007224 */ /* 0x000fc800078e02ff */
[----:B------:R-:W-:-:S04]  /*1240*/  IMAD.WIDE.U32 R8, R52, R2, R4 ;  /* 0x0000000234087225 */ /* 0x000fc800078e0004 */
[----:B------:R-:W-:Y:S01]  /*1250*/  IMAD R0, R52, R3, R0 ;  /* 0x0000000334007224 */ /* 0x000fe200078e0200 */
[----:B-----5:R-:W-:-:S04]  /*1260*/  LEA R10, P0, R8, R16, 0x1 ;  /* 0x00000010080a7211 */ /* 0x020fc800078008ff */
[----:B------:R-:W-:-:S04]  /*1270*/  IADD3 R0, R9, R0, RZ ;  /* 0x0000000009007210 */ /* 0x000fc80007ffe0ff */
[----:B------:R-:W-:-:S05]  /*1280*/  LEA.HI.X R11, R8, R17, R0, 0x1, P0 ;  /* 0x00000011080b7211 */ /* 0x000fca00000f0c00 */
[----:B------:R-:W-:Y:S01]  /*1290*/  @!PT LDS RZ, [RZ] ;  /* 0x00000000fffff984 */ /* 0x000fe20000000800 */
[----:B------:R-:W-:Y:S01]  /*12a0*/  @!PT LDS RZ, [RZ] ;  /* 0x00000000fffff984 */ /* 0x000fe20000000800 */
[----:B------:R-:W-:Y:S01]  /*12b0*/  @!PT LDS RZ, [RZ] ;  /* 0x00000000fffff984 */ /* 0x000fe20000000800 */
[----:B------:R2:W-:Y:S02]  /*12c0*/  LDGSTS.E.BYPASS.LTC128B.128 [R194], [R10.64] ;  /* 0x000000000ac27fae */ /* 0x0005e4000b901d4a */
.L_x_478:
[----:B-1----:R-:W-:Y:S05]  /*12d0*/  BSYNC B0 ;  /* 0x0000000000007941 */ /* 0x002fea0003800000 */
.L_x_477:
[----:B------:R-:W-:Y:S01]  /*12e0*/  IADD3 R24, R12, 0x20, RZ ;  /* 0x000000200c187810 */ /* 0x000fe20007ffe0ff */
[----:B------:R-:W-:Y:S03]  /*12f0*/  BSSY B0, `(.L_x_479) ;  /* 0x0000015000007945 */ /* 0x000fe60003800000 */
[----:B------:R-:W-:-:S13]  /*1300*/  ISETP.GE.AND P0, PT, R24, R57, PT ;  /* 0x000000391800720c */ /* 0x000fda0003f06270 */
[----:B------:R-:W-:Y:S05]  /*1310*/  @P0 BRA `(.L_x_480) ;  /* 0x0000012000000947 */ /* 0x000fea0003800000 */
[----:B------:R-:W3:Y:S02]  /*1320*/  LDL R0, [R1+0x2a0] ;  /* 0x0002a00001007983 */ /* 0x000ee40000100800 */
[----:B---3--:R-:W-:-:S13]  /*1330*/  ISETP.GE.AND P0, PT, R45, R0, PT ;  /* 0x000000002d00720c */ /* 0x008fda0003f06270 */
[----:B------:R1:W-:Y:S01]  /*1340*/  @P0 STS.128 [R194+0x800], RZ ;  /* 0x000800ffc2000388 */ /* 0x0003e20000000c00 */
[----:B------:R-:W-:Y:S05]  /*1350*/  @P0 BRA `(.L_x_480) ;  /* 0x000000e000000947 */ /* 0x000fea0003800000 */
[----:B------:R-:W-:Y:S02]  /*1360*/  IADD3 R0, P0, R52, 0x20, RZ ;  /* 0x0000002034007810 */ /* 0x000fe40007f1e0ff */
[----:B------:R-:W-:-:S03]  /*1370*/  MOV R9, R5 ;  /* 0x0000000500097202 */ /* 0x000fc60000000f00 */
[----:B------:R-:W-:-:S04]  /*1380*/  IMAD.X R8, RZ, RZ, R53, P0 ;  /* 0x000000ffff087224 */ /* 0x000fc800000e0635 */
[----:B--2---:R-:W-:Y:S02]  /*1390*/  IMAD R10, R8, R2, RZ ;  /* 0x00000002080a7224 */ /* 0x004fe400078e02ff */
[----:B------:R-:W-:-:S04]  /*13a0*/  IMAD.MOV.U32 R8, RZ, RZ, R6 ;  /* 0x000000ffff087224 */ /* 0x000fc800078e0006 */
        /* <DEDUP_REMOVED lines=8> */
[----:B------:R2:W-:Y:S02]  /*1430*/  LDGSTS.E.BYPASS.LTC128B.128 [R194+0x800], [R10.64] ;  /* 0x008000000ac27fae */ /* 0x0005e4000b901d4a */
.L_x_480:
[----:B------:R-:W-:Y:S05]  /*1440*/  BSYNC B0 ;  /* 0x0000000000007941 */ /* 0x000fea0003800000 */
.L_x_479:
        /* <DEDUP_REMOVED lines=22> */
.L_x_482:
[----:B------:R-:W-:Y:S05]  /*15b0*/  BSYNC B0 ;  /* 0x0000000000007941 */ /* 0x000fea0003800000 */
.L_x_481:
[----:B------:R-:W-:Y:S01]  /*15c0*/  IADD3 R22, R12, 0x60, RZ ;  /* 0x000000600c167810 */ /* 0x000fe20007ffe0ff */
[----:B------:R-:W-:Y:S03]  /*15d0*/  BSSY B0, `(.L_x_483) ;  /* 0x0000014000007945 */ /* 0x000fe60003800000 */
[----:B------:R-:W-:-:S13]  /*15e0*/  ISETP.GE.AND P0, PT, R22, R57, PT ;  /* 0x000000391600720c */ /* 0x000fda0003f06270 */
[----:B------:R-:W-:Y:S05]  /*15f0*/  @P0 BRA `(.L_x_484) ;  /* 0x0000011000000947 */ /* 0x000fea0003800000 */
[----:B------:R-:W4:Y:S02]  /*1600*/  LDL R0, [R1+0x2a0] ;  /* 0x0002a00001007983 */ /* 0x000f240000100800 */
[----:B----4-:R-:W-:-:S13]  /*1610*/  ISETP.GE.AND P0, PT, R45, R0, PT ;  /* 0x000000002d00720c */ /* 0x010fda0003f06270 */
[----:B------:R4:W-:Y:S01]  /*1620*/  @P0 STS.128 [R194+0x1800], RZ ;  /* 0x001800ffc2000388 */ /* 0x0009e20000000c00 */
[----:B------:R-:W-:Y:S05]  /*1630*/  @P0 BRA `(.L_x_484) ;  /* 0x000000d000000947 */ /* 0x000fea0003800000 */
[----:B------:R-:W-:-:S04]  /*1640*/  IADD3 R0, P0, R52, 0x60, RZ ;  /* 0x0000006034007810 */ /* 0x000fc80007f1e0ff */
[----:B------:R-:W-:-:S05]  /*1650*/  IADD3.X R4, RZ, R53, RZ, P0, !PT ;  /* 0x00000035ff047210 */ /* 0x000fca00007fe4ff */
[----:B------:R-:W-:Y:S01]  /*1660*/  IMAD R7, R4, R2, RZ ;  /* 0x0000000204077224 */ /* 0x000fe200078e02ff */
[----:B------:R-:W-:-:S03]  /*1670*/  MOV R4, R6 ;  /* 0x0000000600047202 */ /* 0x000fc60000000f00 */
[-C--:B------:R-:W-:Y:S02]  /*1680*/  IMAD R3, R3, R0.reuse, R7 ;  /* 0x0000000003037224 */ /* 0x080fe400078e0207 */
[----:B------:R-:W-:-:S05]  /*1690*/  IMAD.WIDE.U32 R4, R2, R0, R4 ;  /* 0x0000000002047225 */ /* 0x000fca00078e0004 */
[----:B-----5:R-:W-:Y:S02]  /*16a0*/  LEA R2, P0, R4, R16, 0x1 ;  /* 0x0000001004027211 */ /* 0x020fe400078008ff */
[----:B------:R-:W-:-:S04]  /*16b0*/  IADD3 R3, R5, R3, RZ ;  /* 0x0000000305037210 */ /* 0x000fc80007ffe0ff */
[----:B------:R-:W-:-:S05]  /*16c0*/  LEA.HI.X R3, R4, R17, R3, 0x1, P0 ;  /* 0x0000001104037211 */ /* 0x000fca00000f0c03 */
[----:B------:R-:W-:Y:S01]  /*16d0*/  @!PT LDS RZ, [RZ] ;  /* 0x00000000fffff984 */ /* 0x000fe20000000800 */
[----:B------:R-:W-:Y:S01]  /*16e0*/  @!PT LDS RZ, [RZ] ;  /* 0x00000000fffff984 */ /* 0x000fe20000000800 */
[----:B------:R-:W-:Y:S01]  /*16f0*/  @!PT LDS RZ, [RZ] ;  /* 0x00000000fffff984 */ /* 0x000fe20000000800 */
[----:B------:R1:W-:Y:S02]  /*1700*/  LDGSTS.E.BYPASS.LTC128B.128 [R194+0x1800], [R2.64] ;  /* 0x0180000002c27fae */ /* 0x0003e4000b901d4a */
.L_x_484:
[----:B------:R-:W-:Y:S05]  /*1710*/  BSYNC B0 ;  /* 0x0000000000007941 */ /* 0x000fea0003800000 */
.L_x_483:
[----:B-----5:R-:W-:Y:S01]  /*1720*/  IABS R0, R30 ;  /* 0x0000001e00007213 */ /* 0x020fe20000000000 */
[----:B------:R-:W-:Y:S01]  /*1730*/  IMAD R7, R251, R12, RZ ;  /* 0x0000000cfb077224 */ /* 0x000fe200078e02ff */
[----:B------:R-:W-:Y:S01]  /*1740*/  IABS R5, R30 ;  /* 0x0000001e00057213 */ /* 0x000fe20000000000 */
[----:B------:R-:W-:Y:S01]  /*1750*/  BSSY B0, `(.L_x_485) ;  /* 0x0000058000007945 */ /* 0x000fe20003800000 */
[----:B------:R-:W-:Y:S01]  /*1760*/  IABS R6, R56 ;  /* 0x0000003800067213 */ /* 0x000fe20000000000 */
[----:B------:R-:W-:Y:S01]  /*1770*/  IMAD.MOV.U32 R4, RZ, RZ, R0 ;  /* 0x000000ffff047224 */ /* 0x000fe200078e0000 */
[----:B------:R-:W-:Y:S01]  /*1780*/  LEA.HI R27, R40, R43, RZ, 0x4 ;  /* 0x0000002b281b7211 */ /* 0x000fe200078f20ff */
[C---:B--2---:R-:W-:Y:S01]  /*1790*/  IMAD R10, R250.reuse, R13, R7 ;  /* 0x0000000dfa0a7224 */ /* 0x044fe200078e0207 */
[C---:B------:R-:W-:Y:S01]  /*17a0*/  SHF.L.U64.HI R252, R250.reuse, 0x7, R251 ;  /* 0x00000007fafc7819 */ /* 0x040fe200000102fb */
[----:B-1----:R-:W1:Y:S01]  /*17b0*/  I2F.RP R2, R4 ;  /* 0x0000000400027306 */ /* 0x002e620000209400 */
[----:B------:R-:W-:-:S02]  /*17c0*/  SHF.L.U32 R245, R250, 0x7, RZ ;  /* 0x00000007faf57819 */ /* 0x000fc400000006ff */
[----:B------:R-:W-:-:S04]  /*17d0*/  IADD3 R195, R148, -0x1, RZ ;  /* 0xffffffff94c37810 */ /* 0x000fc80007ffe0ff */
[----:B------:R-:W-:Y:S01]  /*17e0*/  SHF.R.S32.HI R16, RZ, 0x1f, R195 ;  /* 0x0000001fff107819 */ /* 0x000fe200000114c3 */
[----:B-1----:R-:W1:Y:S02]  /*17f0*/  MUFU.RCP R2, R2 ;  /* 0x0000000200027308 */ /* 0x002e640000001000 */
[----:B-1----:R-:W-:-:S06]  /*1800*/  IADD3 R2, R2, 0xffffffe, RZ ;  /* 0x0ffffffe02027810 */ /* 0x002fcc0007ffe0ff */
[----:B------:R-:W1:Y:S02]  /*1810*/  F2I.FTZ.U32.TRUNC.NTZ R3, R2 ;  /* 0x0000000200037305 */ /* 0x000e64000021f000 */
[----:B-1----:R-:W-:Y:S01]  /*1820*/  IMAD.MOV R0, RZ, RZ, -R3 ;  /* 0x000000ffff007224 */ /* 0x002fe200078e0a03 */
[----:B------:R-:W-:-:S03]  /*1830*/  MOV R2, RZ ;  /* 0x000000ff00027202 */ /* 0x000fc60000000f00 */
[----:B------:R-:W-:-:S04]  /*1840*/  IMAD R0, R0, R4, RZ ;  /* 0x0000000400007224 */ /* 0x000fc800078e02ff */
[----:B------:R-:W-:-:S04]  /*1850*/  IMAD.HI.U32 R3, R3, R0, R2 ;  /* 0x0000000003037227 */ /* 0x000fc800078e0002 */
[----:B------:R-:W-:-:S04]  /*1860*/  IMAD.MOV R0, RZ, RZ, -R5 ;  /* 0x000000ffff007224 */ /* 0x000fc800078e0a05 */
[----:B------:R-:W-:Y:S02]  /*1870*/  IMAD.MOV.U32 R2, RZ, RZ, R0 ;  /* 0x000000ffff027224 */ /* 0x000fe400078e0000 */
[----:B------:R-:W-:Y:S01]  /*1880*/  IMAD.HI.U32 R0, R3, R6, RZ ;  /* 0x0000000603007227 */ /* 0x000fe200078e00ff */
[----:B------:R-:W-:-:S03]  /*1890*/  LOP3.LUT R3, R56, R30, RZ, 0x3c, !PT ;  /* 0x0000001e38037212 */ /* 0x000fc600078e3cff */
[----:B------:R-:W-:Y:S01]  /*18a0*/  IMAD R2, R0, R2, R6 ;  /* 0x0000000200027224 */ /* 0x000fe200078e0206 */
[----:B------:R-:W-:Y:S01]  /*18b0*/  ISETP.GE.AND P2, PT, R3, RZ, PT ;  /* 0x000000ff0300720c */ /* 0x000fe20003f46270 */
[----:B------:R-:W-:-:S03]  /*18c0*/  IMAD R6, R49, R12, RZ ;  /* 0x0000000c31067224 */ /* 0x000fc600078e02ff */
[----:B------:R-:W-:Y:S01]  /*18d0*/  ISETP.GT.U32.AND P3, PT, R4, R2, PT ;  /* 0x000000020400720c */ /* 0x000fe20003f64070 */
[----:B------:R-:W-:Y:S01]  /*18e0*/  IMAD R9, R48, R13, R6 ;  /* 0x0000000d30097224 */ /* 0x000fe200078e0206 */
[----:B------:R-:W-:-:S04]  /*18f0*/  LOP3.LUT R6, R27, 0xfffffff0, RZ, 0xc0, !PT ;  /* 0xfffffff01b067812 */ /* 0x000fc800078ec0ff */
[----:B------:R-:W-:-:S07]  /*1900*/  IADD3 R11, -R6, R43, RZ ;  /* 0x0000002b060b7210 */ /* 0x000fce0007ffe1ff */
[-C--:B------:R-:W-:Y:S02]  /*1910*/  @!P3 IADD3 R2, R2, -R4.reuse, RZ ;  /* 0x800000040202b210 */ /* 0x080fe40007ffe0ff */
[----:B------:R-:W-:Y:S02]  /*1920*/  @!P3 IADD3 R0, R0, 0x1, RZ ;  /* 0x000000010000b810 */ /* 0x000fe40007ffe0ff */
[----:B------:R-:W-:Y:S02]  /*1930*/  ISETP.GE.U32.AND P4, PT, R2, R4, PT ;  /* 0x000000040200720c */ /* 0x000fe40003f86070 */
[C---:B------:R-:W-:Y:S02]  /*1940*/  IADD3 R4, P0, R45.reuse, R18, RZ ;  /* 0x000000122d047210 */ /* 0x040fe40007f1e0ff */
[----:B------:R-:W-:Y:S01]  /*1950*/  IADD3 R2, P1, R45, R14, RZ ;  /* 0x0000000e2d027210 */ /* 0x000fe20007f3e0ff */
[----:B------:R-:W-:Y:S02]  /*1960*/  IMAD R14, R195, -0x80, R42 ;  /* 0xffffff80c30e7824 */ /* 0x000fe400078e022a */
[----:B------:R-:W-:Y:S01]  /*1970*/  IMAD.X R5, R20, 0x1, R21, P0 ;  /* 0x0000000114057824 */ /* 0x000fe200000e0615 */
[----:B------:R-:W-:Y:S01]  /*1980*/  ISETP.NE.AND P0, PT, R30, RZ, PT ;  /* 0x000000ff1e00720c */ /* 0x000fe20003f05270 */
[----:B------:R-:W-:Y:S01]  /*1990*/  IMAD.X R3, R20, 0x1, R15, P1 ;  /* 0x0000000114037824 */ /* 0x000fe200008e060f */
[----:B------:R-:W-:Y:S01]  /*19a0*/  LEA.HI R15, R11, R11, RZ, 0x1 ;  /* 0x0000000b0b0f7211 */ /* 0x000fe200078f08ff */
[----:B------:R-:W-:-:S02]  /*19b0*/  IMAD.MOV.U32 R21, RZ, RZ, 0x10 ;  /* 0x00000010ff157424 */ /* 0x000fc400078e00ff */
[----:B------:R-:W-:Y:S01]  /*19c0*/  @P4 IADD3 R0, R0, 0x1, RZ ;  /* 0x0000000100004810 */ /* 0x000fe20007ffe0ff */
[----:B------:R-:W-:Y:S01]  /*19d0*/  IMAD.WIDE.U32 R6, R48, R12, R2 ;  /* 0x0000000c30067225 */ /* 0x000fe200078e0002 */
[----:B------:R-:W-:-:S03]  /*19e0*/  SHF.R.S32.HI R8, RZ, 0x1, R15 ;  /* 0x00000001ff087819 */ /* 0x000fc6000001140f */
[----:B------:R-:W-:Y:S01]  /*19f0*/  IMAD.WIDE.U32 R2, R250, R12, R4 ;  /* 0x0000000cfa027225 */ /* 0x000fe200078e0004 */
[----:B------:R-:W-:-:S03]  /*1a00*/  SHF.R.S32.HI R4, RZ, 0x1f, R15 ;  /* 0x0000001fff047819 */ /* 0x000fc6000001140f */
[----:B------:R-:W-:Y:S01]  /*1a10*/  @!P2 IMAD.MOV R0, RZ, RZ, -R0 ;  /* 0x000000ffff00a224 */ /* 0x000fe200078e0a00 */
[----:B------:R-:W-:Y:S01]  /*1a20*/  @!P0 LOP3.LUT R0, RZ, R30, RZ, 0x33, !PT ;  /* 0x0000001eff008212 */ /* 0x000fe200078e33ff */
[----:B------:R-:W-:Y:S01]  /*1a30*/  IMAD.IADD R5, R7, 0x1, R9 ;  /* 0x0000000107057824 */ /* 0x000fe200078e0209 */
[----:B------:R-:W-:Y:S02]  /*1a40*/  IADD3 R3, R3, R10, RZ ;  /* 0x0000000a03037210 */ /* 0x000fe40007ffe0ff */
[----:B------:R-:W-:Y:S01]  /*1a50*/  LEA.HI R9, R4, R8, RZ, 0x2 ;  /* 0x0000000804097211 */ /* 0x000fe200078f10ff */
[----:B------:R-:W-:Y:S01]  /*1a60*/  IMAD.MOV.U32 R4, RZ, RZ, R6 ;  /* 0x000000ffff047224 */ /* 0x000fe200078e0006 */
[----:B------:R-:W-:Y:S01]  /*1a70*/  SHF.R.S32.HI R6, RZ, 0x1f, R0 ;  /* 0x0000001fff067819 */ /* 0x000fe20000011400 */
[----:B------:R-:W-:Y:S01]  /*1a80*/  IMAD R7, R33, R0, RZ ;  /* 0x0000000021077224 */ /* 0x000fe200078e02ff */
[----:B------:R-:W-:Y:S01]  /*1a90*/  ISETP.GE.AND P0, PT, R12, R14, PT ;  /* 0x0000000e0c00720c */ /* 0x000fe20003f06270 */
[----:B------:R-:W-:Y:S01]  /*1aa0*/  IMAD.WIDE.U32 R60, R32, R0, R2 ;  /* 0x00000000203c7225 */ /* 0x000fe200078e0002 */
[----:B------:R-:W-:-:S03]  /*1ab0*/  LOP3.LUT R9, R9, 0xfffffffc, RZ, 0xc0, !PT ;  /* 0xfffffffc09097812 */ /* 0x000fc600078ec0ff */
[----:B------:R-:W-:Y:S01]  /*1ac0*/  IMAD R2, R35, R0, RZ ;  /* 0x0000000023027224 */ /* 0x000fe200078e02ff */
[----:B------:R-:W-:Y:S01]  /*1ad0*/  MOV R58, R60 ;  /* 0x0000003c003a7202 */ /* 0x000fe20000000f00 */
[----:B------:R-:W-:Y:S01]  /*1ae0*/  IMAD R3, R32, R6, R7 ;  /* 0x0000000620037224 */ /* 0x000fe200078e0207 */
[----:B------:R1:W-:Y:S01]  /*1af0*/  STL.64 [R1+0x2f0], R60 ;  /* 0x0002f03c01007387 */ /* 0x0003e20000100a00 */
[----:B------:R-:W-:-:S03]  /*1b00*/  IMAD.WIDE.U32 R52, R34, R0, R4 ;  /* 0x0000000022347225 */ /* 0x000fc600078e0004 */
[----:B------:R1:W-:Y:S01]  /*1b10*/  STL [R1+0x200], R252 ;  /* 0x000200fc01007387 */ /* 0x0003e20000100800 */
[----:B------:R-:W-:Y:S02]  /*1b20*/  IMAD R5, R34, R6, R2 ;  /* 0x0000000622057224 */ /* 0x000fe400078e0202 */
[----:B------:R-:W-:Y:S01]  /*1b30*/  IMAD.IADD R59, R61, 0x1, R3 ;  /* 0x000000013d3b7824 */ /* 0x000fe200078e0203 */
[----:B------:R1:W-:Y:S01]  /*1b40*/  STL.64 [R1+0x2e8], R52 ;  /* 0x0002e83401007387 */ /* 0x0003e20000100a00 */
[----:B------:R-:W-:Y:S02]  /*1b50*/  IMAD.IADD R33, R53, 0x1, R5 ;  /* 0x0000000135217824 */ /* 0x000fe400078e0205 */
[----:B------:R-:W-:Y:S01]  /*1b60*/  IMAD.IADD R17, R8, 0x1, -R9 ;  /* 0x0000000108117824 */ /* 0x000fe200078e0a09 */
[----:B------:R1:W-:Y:S01]  /*1b70*/  STL [R1+0x144], R245 ;  /* 0x000144f501007387 */ /* 0x0003e20000100800 */
[----:B------:R-:W-:Y:S02]  /*1b80*/  IMAD R0, R252, R195, RZ ;  /* 0x000000c3fc007224 */ /* 0x000fe400078e02ff */
[----:B------:R-:W-:Y:S01]  /*1b90*/  IMAD.WIDE.U32 R2, R195, R245, R58 ;  /* 0x000000f5c3027225 */ /* 0x000fe200078e003a */
[----:B------:R1:W-:Y:S01]  /*1ba0*/  STL.64 [R1+0x2d8], R58 ;  /* 0x0002d83a01007387 */ /* 0x0003e20000100a00 */
[----:B------:R-:W-:-:S02]  /*1bb0*/  LOP3.LUT P1, RZ, R17, 0x2, RZ, 0xc0, !PT ;  /* 0x0000000211ff7812 */ /* 0x000fc4000782c0ff */
[----:B------:R-:W-:Y:S01]  /*1bc0*/  IMAD R0, R16, R245, R0 ;  /* 0x000000f510007224 */ /* 0x000fe200078e0200 */
[----:B------:R1:W-:Y:S01]  /*1bd0*/  STL [R1+0x2e4], R33 ;  /* 0x0002e42101007387 */ /* 0x0003e20000100800 */
[----:B------:R-:W-:-:S03]  /*1be0*/  SEL R4, R21, 0xfffffff0, !P1 ;  /* 0xfffffff015047807 */ /* 0x000fc60004800000 */
[----:B------:R-:W-:Y:S01]  /*1bf0*/  IADD3 R7, R3, R0, RZ ;  /* 0x0000000003077210 */ /* 0x000fe20007ffe0ff */
[----:B------:R-:W-:Y:S05]  /*1c00*/  @P0 BRA `(.L_x_486) ;  /* 0x000000c000000947 */ /* 0x000fea0003800000 */
[----:B------:R-:W2:Y:S02]  /*1c10*/  LDL R29, [R1+0x2a0] ;  /* 0x0002a000011d7983 */ /* 0x000ea40000100800 */
[----:B--2---:R-:W-:-:S13]  /*1c20*/  ISETP.GE.AND P0, PT, R45, R29, PT ;  /* 0x0000001d2d00720c */ /* 0x004fda0003f06270 */
[----:B------:R2:W-:Y:S04]  /*1c30*/  @P0 STS [R194+0x2000], RZ ;  /* 0x002000ffc2000388 */ /* 0x0005e80000000800 */
[----:B------:R2:W-:Y:S04]  /*1c40*/  @P0 STS [R194+0x2004], RZ ;  /* 0x002004ffc2000388 */ /* 0x0005e80000000800 */
[----:B------:R2:W-:Y:S01]  /*1c50*/  @P0 STS.64 [R194+0x2008], RZ ;  /* 0x002008ffc2000388 */ /* 0x0005e20000000a00 */
[----:B------:R-:W-:Y:S05]  /*1c60*/  @P0 BRA `(.L_x_486) ;  /* 0x0000006000000947 */ /* 0x000fea0003800000 */
[----:B------:R-:W-:-:S04]  /*1c70*/  LEA R8, P0, R2, R248, 0x1 ;  /* 0x000000f802087211 */ /* 0x000fc800078008ff */
[----:B------:R-:W-:-:S05]  /*1c80*/  LEA.HI.X R9, R2, R249, R7, 0x1, P0 ;  /* 0x000000f902097211 */ /* 0x000fca00000f0c07 */
[----:B------:R-:W-:Y:S01]  /*1c90*/  @!PT LDS RZ, [RZ] ;  /* 0x00000000fffff984 */ /* 0x000fe20000000800 */
[----:B------:R-:W-:Y:S01]  /*1ca0*/  @!PT LDS RZ, [RZ] ;  /* 0x00000000fffff984 */ /* 0x000fe20000000800 */
[----:B------:R-:W-:Y:S01]  /*1cb0*/  @!PT LDS RZ, [RZ] ;  /* 0x00000000fffff984 */ /* 0x000fe20000000800 */
[----:B------:R1:W-:Y:S04]  /*1cc0*/  LDGSTS.E.BYPASS.LTC128B.128 [R194+0x2000], [R8.64] ;  /* 0x0200000008c27fae */ /* 0x0003e8000b901d4a */
.L_x_486:
[----:B------:R-:W-:Y:S05]  /*1cd0*/  BSYNC B0 ;  /* 0x0000000000007941 */ /* 0x000fea0003800000 */
.L_x_485:
[----:B------:R-:W-:Y:S01]  /*1ce0*/  ISETP.GE.AND P0, PT, R24, R14, PT ;  /* 0x0000000e1800720c */ /* 0x000fe20003f06270 */
[----:B------:R-:W-:Y:S01]  /*1cf0*/  BSSY B0, `(.L_x_487) ;  /* 0x0000010000007945 */ /* 0x000fe20003800000 */
[C---:B------:R-:W-:Y:S01]  /*1d00*/  SHF.L.U64.HI R220, R250.reuse, 0x5, R251 ;  /* 0x00000005fadc7819 */ /* 0x040fe200000102fb */
[----:B------:R-:W-:-:S10]  /*1d10*/  IMAD.SHL.U32 R211, R250, 0x20, RZ ;  /* 0x00000020fad37824 */ /* 0x000fd400078e00ff */
[----:B------:R-:W-:Y:S05]  /*1d20*/  @P0 BRA `(.L_x_488) ;  /* 0x000000c000000947 */ /* 0x000fea0003800000 */
[----:B------:R-:W5:Y:S02]  /*1d30*/  LDL R0, [R1+0x2a0] ;  /* 0x0002a00001007983 */ /* 0x000f640000100800 */
[----:B-----5:R-:W-:-:S13]  /*1d40*/  ISETP.GE.AND P0, PT, R45, R0, PT ;  /* 0x000000002d00720c */ /* 0x020fda0003f06270 */
[----:B------:R1:W-:Y:S01]  /*1d50*/  @P0 STS.128 [R194+0x2800], RZ ;  /* 0x002800ffc2000388 */ /* 0x0003e20000000c00 */
[----:B------:R-:W-:Y:S05]  /*1d60*/  @P0 BRA `(.L_x_488) ;  /* 0x0000008000000947 */ /* 0x000fea0003800000 */
[----:B------:R-:W-:-:S05]  /*1d70*/  IADD3 R0, P0, R211, R2, RZ ;  /* 0x00000002d3007210 */ /* 0x000fca0007f1e0ff */
[----:B------:R-:W-:Y:S01]  /*1d80*/  IMAD.X R5, R220, 0x1, R7, P0 ;  /* 0x00000001dc057824 */ /* 0x000fe200000e0607 */
[----:B-1----:R-:W-:-:S04]  /*1d90*/  LEA R8, P0, R0, R248, 0x1 ;  /* 0x000000f800087211 */ /* 0x002fc800078008ff */
[----:B------:R-:W-:-:S05]  /*1da0*/  LEA.HI.X R9, R0, R249, R5, 0x1, P0 ;  /* 0x000000f900097211 */ /* 0x000fca00000f0c05 */
[----:B------:R-:W-:Y:S01]  /*1db0*/  @!PT LDS RZ, [RZ] ;  /* 0x00000000fffff984 */ /* 0x000fe20000000800 */
[----:B------:R-:W-:Y:S01]  /*1dc0*/  @!PT LDS RZ, [RZ] ;  /* 0x00000000fffff984 */ /* 0x000fe20000000800 */
[----:B------:R-:W-:Y:S01]  /*1dd0*/  @!PT LDS RZ, [RZ] ;  /* 0x00000000fffff984 */ /* 0x000fe20000000800 */
[----:B------:R1:W-:Y:S04]  /*1de0*/  LDGSTS.E.BYPASS.LTC128B.128 [R194+0x2800], [R8.64] ;  /* 0x0280000008c27fae */ /* 0x0003e8000b901d4a */
.L_x_488:
[----:B------:R-:W-:Y:S05]  /*1df0*/  BSYNC B0 ;  /* 0x0000000000007941 */ /* 0x000fea0003800000 */
.L_x_487:
[----:B------:R-:W-:Y:S01]  /*1e00*/  ISETP.GE.AND P0, PT, R23, R14, PT ;  /* 0x0000000e1700720c */ /* 0x000fe20003f06270 */
[----:B------:R-:W-:-:S12]  /*1e10*/  BSSY B0, `(.L_x_489) ;  /* 0x000000e000007945 */ /* 0x000fd80003800000 */
[----:B------:R-:W-:Y:S05]  /*1e20*/  @P0 BRA `(.L_x_490) ;  /* 0x000000c000000947 */ /* 0x000fea0003800000 */
[----:B------:R-:W5:Y:S02]  /*1e30*/  LDL R0, [R1+0x2a0] ;  /* 0x0002a00001007983 */ /* 0x000f640000100800 */
[----:B-----5:R-:W-:-:S13]  /*1e40*/  ISETP.GE.AND P0, PT, R45, R0, PT ;  /* 0x000000002d00720c */ /* 0x020fda0003f06270 */
[----:B------:R1:W-:Y:S01]  /*1e50*/  @P0 STS.128 [R194+0x3000], RZ ;  /* 0x003000ffc2000388 */ /* 0x0003e20000000c00 */
[----:B------:R-:W-:Y:S05]  /*1e60*/  @P0 BRA `(.L_x_490) ;  /* 0x0000008000000947 */ /* 0x000fea0003800000 */
[----:B------:R-:W-:-:S04]  /*1e70*/  LEA R0, P0, R250, R2, 0x6 ;  /* 0x00000002fa007211 */ /* 0x000fc800078030ff */
[----:B------:R-:W-:Y:S02]  /*1e80*/  LEA.HI.X R5, R250, R7, R251, 0x6, P0 ;  /* 0x00000007fa057211 */ /* 0x000fe400000f34fb */
[----:B-1----:R-:W-:-:S04]  /*1e90*/  LEA R8, P0, R0, R248, 0x1 ;  /* 0x000000f800087211 */ /* 0x002fc800078008ff */
[----:B------:R-:W-:-:S05]  /*1ea0*/  LEA.HI.X R9, R0, R249, R5, 0x1, P0 ;  /* 0x000000f900097211 */ /* 0x000fca00000f0c05 */
[----:B------:R-:W-:Y:S01]  /*1eb0*/  @!PT LDS RZ, [RZ] ;  /* 0x00000000fffff984 */ /* 0x000fe20000000800 */
[----:B------:R-:W-:Y:S01]  /*1ec0*/  @!PT LDS RZ, [RZ] ;  /* 0x00000000fffff984 */ /* 0x000fe20000000800 */
[----:B------:R-:W-:Y:S01]  /*1ed0*/  @!PT LDS RZ, [RZ] ;  /* 0x00000000fffff984 */ /* 0x000fe20000000800 */
[----:B------:R1:W-:Y:S04]  /*1ee0*/  LDGSTS.E.BYPASS.LTC128B.128 [R194+0x3000], [R8.64] ;  /* 0x0300000008c27fae */ /* 0x0003e8000b901d4a */
.L_x_490:
[----:B------:R-:W-:Y:S05]  /*1ef0*/  BSYNC B0 ;  /* 0x0000000000007941 */ /* 0x000fea0003800000 */
.L_x_489:
[----:B------:R-:W-:Y:S01]  /*1f00*/  ISETP.GE.AND P0, PT, R22, R14, PT ;  /* 0x0000000e1600720c */ /* 0x000fe20003f06270 */
[----:B------:R-:W-:-:S12]  /*1f10*/  BSSY B0, `(.L_x_491) ;  /* 0x0000010000007945 */ /* 0x000fd80003800000 */
[----:B------:R-:W-:Y:S05]  /*1f20*/  @P0 BRA `(.L_x_492) ;  /* 0x000000e000000947 */ /* 0x000fea0003800000 */
[----:B------:R-:W5:Y:S02]  /*1f30*/  LDL R0, [R1+0x2a0] ;  /* 0x0002a00001007983 */ /* 0x000f640000100800 */
[----:B-----5:R-:W-:-:S13]  /*1f40*/  ISETP.GE.AND P0, PT, R45, R0, PT ;  /* 0x000000002d00720c */ /* 0x020fda0003f06270 */
[----:B------:R1:W-:Y:S01]  /*1f50*/  @P0 STS.128 [R194+0x3800], RZ ;  /* 0x003800ffc2000388 */ /* 0x0003e20000000c00 */
[----:B------:R-:W-:Y:S05]  /*1f60*/  @P0 BRA `(.L_x_492) ;  /* 0x000000a000000947 */ /* 0x000fea0003800000 */
[----:B------:R-:W-:Y:S01]  /*1f70*/  MOV R6, R2 ;  /* 0x0000000200067202 */ /* 0x000fe20000000f00 */
[----:B------:R-:W-:-:S04]  /*1f80*/  IMAD R0, R251, 0x60, RZ ;  /* 0x00000060fb007824 */ /* 0x000fc800078e02ff */
[----:B------:R-:W-:-:S05]  /*1f90*/  IMAD.WIDE.U32 R6, R250, 0x60, R6 ;  /* 0x00000060fa067825 */ /* 0x000fca00078e0006 */
[----:B------:R-:W-:Y:S02]  /*1fa0*/  IADD3 R0, R7, R0, RZ ;  /* 0x0000000007007210 */ /* 0x000fe40007ffe0ff */
[----:B------:R-:W-:-:S04]  /*1fb0*/  LEA R2, P0, R6, R248, 0x1 ;  /* 0x000000f806027211 */ /* 0x000fc800078008ff */
[----:B------:R-:W-:-:S05]  /*1fc0*/  LEA.HI.X R3, R6, R249, R0, 0x1, P0 ;  /* 0x000000f906037211 */ /* 0x000fca00000f0c00 */
[----:B------:R-:W-:Y:S01]  /*1fd0*/  @!PT LDS RZ, [RZ] ;  /* 0x00000000fffff984 */ /* 0x000fe20000000800 */
[----:B------:R-:W-:Y:S01]  /*1fe0*/  @!PT LDS RZ, [RZ] ;  /* 0x00000000fffff984 */ /* 0x000fe20000000800 */
[----:B------:R-:W-:Y:S01]  /*1ff0*/  @!PT LDS RZ, [RZ] ;  /* 0x00000000fffff984 */ /* 0x000fe20000000800 */
[----:B------:R1:W-:Y:S04]  /*2000*/  LDGSTS.E.BYPASS.LTC128B.128 [R194+0x3800], [R2.64] ;  /* 0x0380000002c27fae */ /* 0x0003e8000b901d4a */
.L_x_492:
[----:B------:R-:W-:Y:S05]  /*2010*/  BSYNC B0 ;  /* 0x0000000000007941 */ /* 0x000fea0003800000 */
.L_x_491:
[----:B-1----:R-:W-:Y:S01]  /*2020*/  IMAD.U32 R2, RZ, RZ, UR6 ;  /* 0x00000006ff027e24 */ /* 0x002fe2000f8e00ff */
[----:B------:R-:W5:Y:S01]  /*2030*/  LDL.LU R10, [R1+0x2a4] ;  /* 0x0002a400010a7983 */ /* 0x000f620000300800 */
[----:B------:R-:W-:Y:S02]  /*2040*/  IMAD.U32 R3, RZ, RZ, UR7 ;  /* 0x00000007ff037e24 */ /* 0x000fe4000f8e00ff */
[----:B------:R-:W-:Y:S02]  /*2050*/  IMAD.U32 R6, RZ, RZ, UR6 ;  /* 0x00000006ff067e24 */ /* 0x000fe4000f8e00ff */
[----:B------:R-:W-:Y:S01]  /*2060*/  IMAD.U32 R7, RZ, RZ, UR7 ;  /* 0x00000007ff077e24 */ /* 0x000fe2000f8e00ff */
[----:B------:R-:W-:Y:S01]  /*2070*/  MOV R9, UR7 ;  /* 0x0000000700097c02 */ /* 0x000fe20008000f00 */
[----:B--2---:R-:W2:Y:S01]  /*2080*/  LD.E.64 R2, [R2.64+0x1b8] ;  /* 0x0001b80a02027980 */ /* 0x004ea2000c101b00 */
[----:B------:R-:W-:-:S03]  /*2090*/  IMAD.U32 R8, RZ, RZ, UR6 ;  /* 0x00000006ff087e24 */ /* 0x000fc6000f8e00ff */
[----:B------:R-:W0:Y:S01]  /*20a0*/  LDGDEPBAR ;  /* 0x00000000000079af */ /* 0x000e220000000000 */
[----:B--2---:R-:W-:-:S04]  /*20b0*/  ISETP.NE.U32.AND P3, PT, R2, RZ, PT ;  /* 0x000000ff0200720c */ /* 0x004fc80003f65070 */
[----:B------:R-:W-:-:S13]  /*20c0*/  ISETP.NE.AND.EX P3, PT, R3, RZ, PT, P3 ;  /* 0x000000ff0300720c */ /* 0x000fda0003f65330 */
[----:B------:R-:W2:Y:S01]  /*20d0*/  @P3 LD.E.64 R6, [R6.64+0x1c0] ;  /* 0x0001c00a06063980 */ /* 0x000ea2000c101b00 */
[----:B------:R-:W-:Y:S01]  /*20e0*/  @P3 SHF.R.S32.HI R5, RZ, 0x1f, R55 ;  /* 0x0000001fff053819 */ /* 0x000fe20000011437 */
[----:B------:R-:W-:Y:S02]  /*20f0*/  @P3 IMAD.MOV.U32 R18, RZ, RZ, R56 ;  /* 0x000000ffff123224 */ /* 0x000fe400078e0038 */
[----:B---3--:R1:W3:Y:S01]  /*2100*/  @P3 LD.E R20, [R8.64+0xd8] ;  /* 0x0000d80a08143980 */ /* 0x0082e2000c101900 */
[----:B------:R-:W-:Y:S01]  /*2110*/  ISETP.GE.AND P1, PT, R12, R14, PT ;  /* 0x0000000e0c00720c */ /* 0x000fe20003f26270 */
[----:B------:R-:W-:Y:S02]  /*2120*/  IMAD.MOV.U32 R32, RZ, RZ, R52 ;  /* 0x000000ffff207224 */ /* 0x000fe400078e0034 */
[----:B--2---:R-:W-:Y:S02]  /*2130*/  @P3 IMAD R0, R7, R55, RZ ;  /* 0x0000003707003224 */ /* 0x004fe400078e02ff */
[----:B-1----:R-:W-:-:S04]  /*2140*/  @P3 IMAD.WIDE.U32 R8, R55, R6, R18 ;  /* 0x0000000637083225 */ /* 0x002fc800078e0012 */
[----:B------:R-:W-:Y:S01]  /*2150*/  @P3 IMAD R6, R6, R5, R0 ;  /* 0x0000000506063224 */ /* 0x000fe200078e0200 */
[----:B------:R-:W-:-:S03]  /*2160*/  @P3 LEA R2, P0, R8, R2, 0x2 ;  /* 0x0000000208023211 */ /* 0x000fc600078010ff */
[----:B------:R-:W-:Y:S02]  /*2170*/  @P3 IMAD.IADD R6, R9, 0x1, R6 ;  /* 0x0000000109063824 */ /* 0x000fe400078e0206 */
[----:B------:R-:W-:-:S03]  /*2180*/  IMAD.U32 R7, RZ, RZ, UR7 ;  /* 0x00000007ff077e24 */ /* 0x000fc6000f8e00ff */
[----:B------:R-:W-:Y:S01]  /*2190*/  @P3 LEA.HI.X R3, R8, R3, R6, 0x2, P0 ;  /* 0x0000000308033211 */ /* 0x000fe200000f1406 */
[----:B------:R-:W-:-:S04]  /*21a0*/  IMAD.U32 R6, RZ, RZ, UR6 ;  /* 0x00000006ff067e24 */ /* 0x000fc8000f8e00ff */
[----:B------:R1:W2:Y:S04]  /*21b0*/  @P3 LD.E R18, [R2.64] ;  /* 0x0000000a02123980 */ /* 0x0002a8000c101900 */
[----:B------:R4:W2:Y:S01]  /*21c0*/  LD.E R40, [R6.64+0x188] ;  /* 0x0001880a06287980 */ /* 0x0008a2000c101900 */
[----:B------:R-:W-:Y:S01]  /*21d0*/  IMAD R0, R55, R39, R56 ;  /* 0x0000002737007224 */ /* 0x000fe200078e0238 */
[----:B------:R-:W-:Y:S01]  /*21e0*/  SHF.R.S32.HI R5, RZ, 0x1f, R11 ;  /* 0x0000001fff057819 */ /* 0x000fe2000001140b */
[----:B------:R-:W-:Y:S01]  /*21f0*/  IMAD.SHL.U32 R19, R48, 0x80, RZ ;  /* 0x0000008030137824 */ /* 0x000fe200078e00ff */
[----:B------:R-:W-:-:S04]  /*2200*/  DEPBAR.LE SB0, 0x0 ;  /* 0x000080000000791a */ /* 0x000fc80000000000 */
[----:B-----5:R-:W-:Y:S01]  /*2210*/  IMAD R8, R10, R0, R44 ;  /* 0x000000000a087224 */ /* 0x020fe200078e022c */
[----:B------:R-:W-:Y:S02]  /*2220*/  LOP3.LUT R0, R26, 0x7ffffffc, RZ, 0xc0, !PT ;  /* 0x7ffffffc1a007812 */ /* 0x000fe400078ec0ff */
[----:B------:R-:W-:Y:S02]  /*2230*/  LEA.HI R9, R5, R11, RZ, 0x3 ;  /* 0x0000000b05097211 */ /* 0x000fe400078f18ff */
[----:B-1----:R-:W-:Y:S01]  /*2240*/  LOP3.LUT R3, R15, 0x7fffffe, RZ, 0xc0, !PT ;  /* 0x07fffffe0f037812 */ /* 0x002fe200078ec0ff */
[----:B----4-:R-:W-:Y:S01]  /*2250*/  IMAD.IADD R6, R31, 0x1, -R0 ;  /* 0x000000011f067824 */ /* 0x010fe200078e0a00 */
[----:B------:R-:W-:-:S03]  /*2260*/  LOP3.LUT R0, R41, 0xfffffff8, RZ, 0xc0, !PT ;  /* 0xfffffff829007812 */ /* 0x000fc600078ec0ff */
[----:B------:R-:W-:Y:S01]  /*2270*/  IMAD.IADD R10, R11, 0x1, -R3 ;  /* 0x000000010b0a7824 */ /* 0x000fe200078e0a03 */
[----:B------:R-:W-:Y:S02]  /*2280*/  LEA R2, R36, R25, 0x4 ;  /* 0x0000001924027211 */ /* 0x000fe400078e20ff */
[----:B------:R-:W-:Y:S02]  /*2290*/  SHF.L.U64.HI R7, R48, 0x7, R49 ;  /* 0x0000000730077819 */ /* 0x000fe40000010231 */
[----:B------:R-:W-:Y:S02]  /*22a0*/  SHF.R.S32.HI R11, RZ, 0x4, R27 ;  /* 0x00000004ff0b7819 */ /* 0x000fe4000001141b */
[----:B------:R-:W-:Y:S01]  /*22b0*/  IADD3 R0, -R0, R43, RZ ;  /* 0x0000002b00007210 */ /* 0x000fe20007ffe1ff */
[----:B------:R-:W-:Y:S01]  /*22c0*/  IMAD.SHL.U32 R3, R148, 0x80, RZ ;  /* 0x0000008094037824 */ /* 0x000fe200078e00ff */
[----:B------:R-:W-:Y:S01]  /*22d0*/  IADD3 R15, R2, 0x1, R44 ;  /* 0x00000001020f7810 */ /* 0x000fe20007ffe02c */
[----:B------:R1:W-:Y:S01]  /*22e0*/  STL [R1+0x204], R7 ;  /* 0x0002040701007387 */ /* 0x0003e20000100800 */
[----:B------:R-:W-:Y:S01]  /*22f0*/  IMAD R2, R7, R195, RZ ;  /* 0x000000c307027224 */ /* 0x000fe200078e02ff */
[----:B------:R-:W-:Y:S01]  /*2300*/  LEA.HI R5, R27, R11, RZ, 0x1 ;  /* 0x0000000b1b057211 */ /* 0x000fe200078f08ff */
[----:B------:R-:W-:-:S02]  /*2310*/  IMAD.SHL.U32 R6, R6, 0x2, RZ ;  /* 0x0000000206067824 */ /* 0x000fc400078e00ff */
[----:B------:R-:W-:Y:S01]  /*2320*/  IMAD R12, R54, R8, R3 ;  /* 0x00000008360c7224 */ /* 0x000fe200078e0203 */
[----:B------:R-:W-:Y:S01]  /*2330*/  LOP3.LUT R5, R5, 0xfffffffe, RZ, 0xc0, !PT ;  /* 0xfffffffe05057812 */ /* 0x000fe200078ec0ff */
[----:B------:R-:W-:Y:S02]  /*2340*/  IMAD R13, R16, R19, R2 ;  /* 0x00000013100d7224 */ /* 0x000fe400078e0202 */
[----:B------:R-:W-:Y:S02]  /*2350*/  IMAD R8, R54, R28, R6 ;  /* 0x0000001c36087224 */ /* 0x000fe400078e0206 */
[----:B------:R-:W-:Y:S01]  /*2360*/  IMAD.SHL.U32 R6, R9, 0x20, RZ ;  /* 0x0000002009067824 */ /* 0x000fe200078e00ff */
[----:B------:R-:W-:Y:S01]  /*2370*/  WARPSYNC 0xffffffff ;  /* 0xffffffff00007948 */ /* 0x000fe20003800000 */
[----:B------:R-:W-:Y:S01]  /*2380*/  IMAD.IADD R5, R11, 0x1, -R5 ;  /* 0x000000010b057824 */ /* 0x000fe200078e0a05 */
[----:B------:R-:W-:Y:S01]  /*2390*/  BAR.SYNC.DEFER_BLOCKING 0x0 ;  /* 0x0000000000007b1d */ /* 0x000fe20000010000 */
[----:B-1----:R-:W-:-:S04]  /*23a0*/  LEA.HI R7, R0, R0, RZ, 0x1 ;  /* 0x0000000000077211 */ /* 0x002fc800078f08ff */
[----:B------:R-:W-:-:S04]  /*23b0*/  LOP3.LUT R2, R7, 0x7fffffe, RZ, 0xc0, !PT ;  /* 0x07fffffe07027812 */ /* 0x000fc800078ec0ff */
[----:B------:R-:W-:Y:S02]  /*23c0*/  IADD3 R0, R0, -R2, RZ ;  /* 0x8000000200007210 */ /* 0x000fe40007ffe0ff */
[----:B------:R-:W-:Y:S01]  /*23d0*/  LOP3.LUT R2, R6, 0xffffff00, RZ, 0xc0, !PT ;  /* 0xffffff0006027812 */ /* 0x000fe200078ec0ff */
[C---:B------:R-:W-:Y:S02]  /*23e0*/  IMAD.SHL.U32 R6, R5.reuse, 0x8, RZ ;  /* 0x0000000805067824 */ /* 0x040fe400078e00ff */
[----:B------:R-:W-:Y:S02]  /*23f0*/  IMAD R11, R5, 0x8, R0 ;  /* 0x00000008050b7824 */ /* 0x000fe400078e0200 */
[--C-:B------:R-:W-:Y:S01]  /*2400*/  IMAD R5, R36, 0x200, R2.reuse ;  /* 0x0000020024057824 */ /* 0x100fe200078e0202 */
[----:B------:R-:W-:Y:S01]  /*2410*/  SHF.R.S32.HI R0, RZ, 0x1, R7 ;  /* 0x00000001ff007819 */ /* 0x000fe20000011407 */
[----:B------:R-:W-:-:S03]  /*2420*/  IMAD R9, R10, 0x20, R2 ;  /* 0x000000200a097824 */ /* 0x000fc600078e0202 */
[----:B------:R-:W-:Y:S02]  /*2430*/  LEA R7, R10, R5, 0x5 ;  /* 0x000000050a077211 */ /* 0x000fe400078e28ff */
[----:B------:R-:W-:Y:S01]  /*2440*/  IADD3 R10, R12, -0x80, RZ ;  /* 0xffffff800c0a7810 */ /* 0x000fe20007ffe0ff */
[----:B------:R-:W-:Y:S01]  /*2450*/  IMAD.SHL.U32 R3, R17, 0x40, RZ ;  /* 0x0000004011037824 */ /* 0x000fe200078e00ff */
[----:B------:R-:W-:Y:S02]  /*2460*/  SHF.R.S32.HI R5, RZ, 0x1f, R8 ;  /* 0x0000001fff057819 */ /* 0x000fe40000011408 */
[----:B------:R-:W-:Y:S01]  /*2470*/  IADD3 R8, P0, R8, R10, RZ ;  /* 0x0000000a08087210 */ /* 0x000fe20007f1e0ff */
[----:B------:R-:W-:Y:S01]  /*2480*/  IMAD R223, R50, 0x8, R36 ;  /* 0x0000000832df7824 */ /* 0x000fe200078e0224 */
[----:B------:R-:W-:Y:S02]  /*2490*/  LOP3.LUT R3, R3, 0xc0, RZ, 0xc0, !PT ;  /* 0x000000c003037812 */ /* 0x000fe400078ec0ff */
[----:B------:R-:W-:Y:S01]  /*24a0*/  LEA.HI.X.SX32 R5, R10, R5, 0x1, P0 ;  /* 0x000000050a057211 */ /* 0x000fe200000f0eff */
[----:B------:R-:W-:Y:S01]  /*24b0*/  STL [R1+0x184], R19 ;  /* 0x0001841301007387 */ /* 0x000fe20000100800 */
[C---:B------:R-:W-:Y:S01]  /*24c0*/  LOP3.LUT P2, RZ, R0.reuse, 0x2, RZ, 0xc0, !PT ;  /* 0x0000000200ff7812 */ /* 0x040fe2000784c0ff */
[----:B------:R-:W-:Y:S01]  /*24d0*/  IMAD.SHL.U32 R0, R0, 0x40, RZ ;  /* 0x0000004000007824 */ /* 0x000fe200078e00ff */
[----:B------:R-:W-:Y:S01]  /*24e0*/  LOP3.LUT R6, R3, 0x8, R6, 0xf8, !PT ;  /* 0x0000000803067812 */ /* 0x000fe200078ef806 */
[----:B------:R-:W-:Y:S01]  /*24f0*/  STL [R1+0x164], R8 ;  /* 0x0001640801007387 */ /* 0x000fe20000100800 */
[----:B------:R-:W-:-:S03]  /*2500*/  SHF.R.U32.HI R3, RZ, 0x3, R3 ;  /* 0x00000003ff037819 */ /* 0x000fc60000011603 */
[----:B------:R1:W-:Y:S01]  /*2510*/  STL [R1+0x168], R5 ;  /* 0x0001680501007387 */ /* 0x0003e20000100800 */
[----:B------:R-:W-:-:S03]  /*2520*/  IMAD.SHL.U32 R2, R38, 0x8, RZ ;  /* 0x0000000826027824 */ /* 0x000fc600078e00ff */
[----:B------:R4:W-:Y:S01]  /*2530*/  STL.64 [R1+0x2e0], R32 ;  /* 0x0002e02001007387 */ /* 0x0009e20000100a00 */
[----:B------:R-:W-:-:S03]  /*2540*/  LOP3.LUT R3, R6, R3, RZ, 0x3c, !PT ;  /* 0x0000000306037212 */ /* 0x000fc600078e3cff */
[----:B------:R4:W-:Y:S01]  /*2550*/  @P1 STS [R194+0x4000], RZ ;  /* 0x004000ffc2001388 */ /* 0x0009e20000000800 */
[----:B------:R-:W-:-:S03]  /*2560*/  LOP3.LUT R0, R0, 0xc0, RZ, 0xc0, !PT ;  /* 0x000000c000007812 */ /* 0x000fc600078ec0ff */
[----:B------:R4:W-:Y:S04]  /*2570*/  @P1 STS [R194+0x4004], RZ ;  /* 0x004004ffc2001388 */ /* 0x0009e80000000800 */
[----:B------:R4:W-:Y:S04]  /*2580*/  @P1 STS.64 [R194+0x4008], RZ ;  /* 0x004008ffc2001388 */ /* 0x0009e80000000a00 */
[----:B------:R4:W-:Y:S01]  /*2590*/  STL [R1+0x2a4], R223 ;  /* 0x0002a4df01007387 */ /* 0x0009e20000100800 */
[----:B---3--:R-:W2:Y:S01]  /*25a0*/  @P3 MUFU.RCP R6, R20 ;  /* 0x0000001400063308 */ /* 0x008ea20000001000 */
[----:B------:R-:W-:-:S02]  /*25b0*/  LOP3.LUT R2, R0, 0x8, R2, 0xf8, !PT ;  /* 0x0000000800027812 */ /* 0x000fc400078ef802 */
[----:B------:R-:W-:Y:S01]  /*25c0*/  SHF.R.U32.HI R0, RZ, 0x3, R0 ;  /* 0x00000003ff007819 */ /* 0x000fe20000011600 */
[----:B------:R-:W-:-:S03]  /*25d0*/  IMAD.IADD R222, R3, 0x1, R9 ;  /* 0x0000000103de7824 */ /* 0x000fc600078e0209 */
[----:B------:R-:W-:Y:S02]  /*25e0*/  LOP3.LUT R2, R2, R0, RZ, 0x3c, !PT ;  /* 0x0000000002027212 */ /* 0x000fe400078e3cff */
[----:B------:R-:W-:Y:S01]  /*25f0*/  IADD3 R0, R3, R7, RZ ;  /* 0x0000000703007210 */ /* 0x000fe20007ffe0ff */
[----:B------:R-:W-:Y:S01]  /*2600*/  IMAD.SHL.U32 R3, R43, 0x2, RZ ;  /* 0x000000022b037824 */ /* 0x000fe200078e00ff */
[----:B-1----:R-:W-:Y:S01]  /*2610*/  IADD3 R5, R42, R15, -R51 ;  /* 0x0000000f2a057210 */ /* 0x002fe20007ffe833 */
[----:B------:R-:W-:Y:S01]  /*2620*/  IMAD.WIDE.U32 R8, R195, R19, R32 ;  /* 0x00000013c3087225 */ /* 0x000fe200078e0020 */
[----:B------:R-:W-:Y:S01]  /*2630*/  BSSY B0, `(.L_x_493) ;  /* 0x0000016000007945 */ /* 0x000fe20003800000 */
[----:B------:R-:W-:Y:S02]  /*2640*/  IADD3 R177, R246, -0x4ab325aa, RZ ;  /* 0xb54cda56f6b17810 */ /* 0x000fe40007ffe0ff */
[----:B------:R-:W-:Y:S01]  /*2650*/  IMAD.MOV.U32 R180, RZ, RZ, RZ ;  /* 0x000000ffffb47224 */ /* 0x000fe200078e00ff */
[----:B------:R-:W-:Y:S01]  /*2660*/  LOP3.LUT R190, R3, 0x6, RZ, 0xc0, !PT ;  /* 0x0000000603be7812 */ /* 0x000fe200078ec0ff */
[----:B------:R-:W-:Y:S01]  /*2670*/  IMAD.U32 R2, R11, 0x20, R2 ;  /* 0x000000200b027824 */ /* 0x000fe200078e0002 */
[----:B------:R-:W-:Y:S01]  /*2680*/  SEL R3, R21, 0xfffffff0, !P2 ;  /* 0xfffffff015037807 */ /* 0x000fe20005000000 */
[----:B------:R-:W-:-:S02]  /*2690*/  IMAD.IADD R7, R9, 0x1, R13 ;  /* 0x0000000109077824 */ /* 0x000fc400078e020d */
[----:B--2---:R-:W-:Y:S01]  /*26a0*/  @P3 FMUL.FTZ R180, R18, R6 ;  /* 0x0000000612b43220 */ /* 0x004fe20000410000 */
[----:B------:R-:W-:Y:S01]  /*26b0*/  IADD3 R40, R5, R40, RZ ;  /* 0x0000002805287210 */ /* 0x000fe20007ffe0ff */
[----:B------:R-:W-:Y:S05]  /*26c0*/  @P1 BRA `(.L_x_494) ;  /* 0x000000c000001947 */ /* 0x000fea0003800000 */
[----:B----4-:R-:W2:Y:S02]  /*26d0*/  LDL R29, [R1+0x2a0] ;  /* 0x0002a000011d7983 */ /* 0x010ea40000100800 */
        /* <DEDUP_REMOVED lines=11> */
.L_x_494:
[----:B----4-:R-:W-:Y:S05]  /*2790*/  BSYNC B0 ;  /* 0x0000000000007941 */ /* 0x010fea0003800000 */
.L_x_493:
[----:B------:R-:W-:Y:S01]  /*27a0*/  ISETP.GE.AND P0, PT, R24, R14, PT ;  /* 0x0000000e1800720c */ /* 0x000fe20003f06270 */
[----:B------:R-:W-:-:S12]  /*27b0*/  BSSY B0, `(.L_x_495) ;  /* 0x000000f000007945 */ /* 0x000fd80003800000 */
[----:B------:R3:W-:Y:S01]  /*27c0*/  @P0 STS.128 [R194+0x4800], RZ ;  /* 0x004800ffc2000388 */ /* 0x0007e20000000c00 */
[----:B------:R-:W-:Y:S05]  /*27d0*/  @P0 BRA `(.L_x_496) ;  /* 0x000000c000000947 */ /* 0x000fea0003800000 */
[----:B------:R-:W4:Y:S02]  /*27e0*/  LDL R5, [R1+0x2a0] ;  /* 0x0002a00001057983 */ /* 0x000f240000100800 */
[----:B----4-:R-:W-:-:S13]  /*27f0*/  ISETP.GE.AND P0, PT, R45, R5, PT ;  /* 0x000000052d00720c */ /* 0x010fda0003f06270 */
[----:B------:R4:W-:Y:S01]  /*2800*/  @P0 STS.128 [R194+0x4800], RZ ;  /* 0x004800ffc2000388 */ /* 0x0009e20000000c00 */
[----:B------:R-:W-:Y:S05]  /*2810*/  @P0 BRA `(.L_x_496) ;  /* 0x0000008000000947 */ /* 0x000fea0003800000 */
[----:B------:R-:W-:-:S04]  /*2820*/  LEA R5, P0, R48, R8, 0x5 ;  /* 0x0000000830057211 */ /* 0x000fc800078028ff */
[----:B--2---:R-:W-:Y:S02]  /*2830*/  LEA.HI.X R11, R48, R7, R49, 0x5, P0 ;  /* 0x00000007300b7211 */ /* 0x004fe400000f2c31 */
[----:B------:R-:W-:-:S04]  /*2840*/  LEA R10, P0, R5, R46, 0x1 ;  /* 0x0000002e050a7211 */ /* 0x000fc800078008ff */
[----:B------:R-:W-:-:S05]  /*2850*/  LEA.HI.X R11, R5, R47, R11, 0x1, P0 ;  /* 0x0000002f050b7211 */ /* 0x000fca00000f0c0b */
[----:B------:R-:W-:Y:S01]  /*2860*/  @!PT LDS RZ, [RZ] ;  /* 0x00000000fffff984 */ /* 0x000fe20000000800 */
[----:B------:R-:W-:Y:S01]  /*2870*/  @!PT LDS RZ, [RZ] ;  /* 0x00000000fffff984 */ /* 0x000fe20000000800 */
[----:B------:R-:W-:Y:S01]  /*2880*/  @!PT LDS RZ, [RZ] ;  /* 0x00000000fffff984 */ /* 0x000fe20000000800 */
[----:B------:R2:W-:Y:S04]  /*2890*/  LDGSTS.E.BYPASS.LTC128B.128 [R194+0x4800], [R10.64] ;  /* 0x048000000ac27fae */ /* 0x0005e8000b901d4a */
.L_x_496:
[----:B------:R-:W-:Y:S05]  /*28a0*/  BSYNC B0 ;  /* 0x0000000000007941 */ /* 0x000fea0003800000 */
.L_x_495:
[----:B------:R-:W-:Y:S01]  /*28b0*/  ISETP.GE.AND P0, PT, R23, R14, PT ;  /* 0x0000000e1700720c */ /* 0x000fe20003f06270 */
[----:B------:R-:W-:-:S12]  /*28c0*/  BSSY B0, `(.L_x_497) ;  /* 0x000000f000007945 */ /* 0x000fd80003800000 */
[----:B------:R1:W-:Y:S01]  /*28d0*/  @P0 STS.128 [R194+0x5000], RZ ;  /* 0x005000ffc2000388 */ /* 0x0003e20000000c00 */
[----:B------:R-:W-:Y:S05]  /*28e0*/  @P0 BRA `(.L_x_498) ;  /* 0x000000c000000947 */ /* 0x000fea0003800000 */
[----:B------:R-:W5:Y:S02]  /*28f0*/  LDL R5, [R1+0x2a0] ;  /* 0x0002a00001057983 */ /* 0x000f640000100800 */
[----:B-----5:R-:W-:-:S13]  /*2900*/  ISETP.GE.AND P0, PT, R45, R5, PT ;  /* 0x000000052d00720c */ /* 0x020fda0003f06270 */
        /* <DEDUP_REMOVED lines=10> */
.L_x_498:
[----:B------:R-:W-:Y:S05]  /*29b0*/  BSYNC B0 ;  /* 0x0000000000007941 */ /* 0x000fea0003800000 */
.L_x_497:
        /* <DEDUP_REMOVED lines=18> */
.L_x_500:
[----:B------:R-:W-:Y:S05]  /*2ae0*/  BSYNC B0 ;  /* 0x0000000000007941 */ /* 0x000fea0003800000 */
.L_x_499:
[----:B------:R-:W-:Y:S01]  /*2af0*/  IMAD.SHL.U32 R138, R0, 0x2, RZ ;  /* 0x00000002008a7824 */ /* 0x000fe200078e00ff */
[----:B------:R-:W-:Y:S01]  /*2b00*/  IADD3 R7, R40, 0x40, RZ ;  /* 0x0000004028077810 */ /* 0x000fe20007ffe0ff */
[----:B------:R-:W-:Y:S01]  /*2b10*/  IMAD.SHL.U32 R136, R2, 0x2, RZ ;  /* 0x0000000202887824 */ /* 0x000fe200078e00ff */
[----:B------:R-:W-:Y:S01]  /*2b20*/  IADD3 R2, R40, 0x48, RZ ;  /* 0x0000004828027810 */ /* 0x000fe20007ffe0ff */
[----:B------:R-:W-:Y:S01]  /*2b30*/  IMAD R139, R4, 0x2, R138 ;  /* 0x00000002048b7824 */ /* 0x000fe200078e028a */
[----:B------:R-:W-:Y:S01]  /*2b40*/  LDSM.16.M88.4 R12, [R138] ;  /* 0x000000008a0c783b */ /* 0x000fe20000000200 */
[C---:B------:R-:W-:Y:S01]  /*2b50*/  IMAD R41, R3.reuse, 0x2, R136 ;  /* 0x0000000203297824 */ /* 0x040fe200078e0288 */
[----:B------:R-:W-:Y:S01]  /*2b60*/  IADD3 R0, R136, 0x2000, RZ ;  /* 0x0000200088007810 */ /* 0x000fe20007ffe0ff */
[----:B------:R-:W-:Y:S01]  /*2b70*/  BSSY B1, `(.L_x_501) ;  /* 0x0000254000017945 */ /* 0x000fe20003800000 */
[----:B------:R-:W5:Y:S03]  /*2b80*/  LDSM.16.M88.4 R16, [R136+0x2000] ;  /* 0x002000008810783b */ /* 0x000f660000000200 */
[----:B------:R-:W-:Y:S01]  /*2b90*/  IMAD R137, R3, 0x2, R0 ;  /* 0x0000000203897824 */ /* 0x000fe200078e0200 */
[----:B-12---:R-:W1:Y:S04]  /*2ba0*/  LDSM.16.M88.4 R8, [R138+0x1000] ;  /* 0x001000008a08783b */ /* 0x006e680000000200 */
[----:B------:R-:W2:Y:S04]  /*2bb0*/  LDSM.16.M88.4 R52, [R136+0x2400] ;  /* 0x002400008834783b */ /* 0x000ea80000000200 */
[----:B------:R-:W3:Y:S04]  /*2bc0*/  LDSM.16.M88.4 R48, [R136+0x2800] ;  /* 0x002800008830783b */ /* 0x000ee80000000200 */
[----:B------:R-:W4:Y:S04]  /*2bd0*/  LDSM.16.M88.4 R44, [R136+0x2c00] ;  /* 0x002c0000882c783b */ /* 0x000f280000000200 */
[----:B------:R-:W2:Y:S04]  /*2be0*/  LDSM.16.M88.4 R36, [R136+0x3000] ;  /* 0x003000008824783b */ /* 0x000ea80000000200 */
[----:B------:R-:W2:Y:S04]  /*2bf0*/  LDSM.16.M88.4 R32, [R136+0x3400] ;  /* 0x003400008820783b */ /* 0x000ea80000000200 */
[----:B------:R-:W2:Y:S04]  /*2c00*/  LDSM.16.M88.4 R28, [R136+0x3800] ;  /* 0x00380000881c783b */ /* 0x000ea80000000200 */
[----:B------:R-:W2:Y:S04]  /*2c10*/  LDSM.16.M88.4 R24, [R136+0x3c00] ;  /* 0x003c00008818783b */ /* 0x000ea80000000200 */
[----:B------:R-:W-:Y:S04]  /*2c20*/  LDSM.16.M88.4 R20, [R139] ;  /* 0x000000008b14783b */ /* 0x000fe80000000200 */
[----:B------:R-:W3:Y:S01]  /*2c30*/  LDSM.16.M88.4 R56, [R41+0x2000] ;  /* 0x002000002938783b */ /* 0x000ee20000000200 */
[-C--:B-----5:R-:W-:Y:S03]  /*2c40*/  HMMA.16816.F32.BF16 R60, R12, R16.reuse, RZ ;  /* 0x000000100c3c723c */ /* 0x0a0fe600000418ff */
[----:B------:R-:W0:Y:S05]  /*2c50*/  LDGDEPBAR ;  /* 0x00000000000079af */ /* 0x000e2a0000000000 */
[C---:B-1----:R-:W-:Y:S08]  /*2c60*/  HMMA.16816.F32.BF16 R64, R8.reuse, R16, RZ ;  /* 0x000000100840723c */ /* 0x042ff000000418ff */
        /* <DEDUP_REMOVED lines=16> */
[----:B------:R-:W-:Y:S07]  /*2d70*/  HMMA.16816.F32.BF16 R240, R8, R26, RZ ;  /* 0x0000001a08f0723c */ /* 0x000fee00000418ff */
[----:B------:R-:W-:Y:S01]  /*2d80*/  IMAD R11, R195, 0x80, R190 ;  /* 0x00000080c30b7824 */ /* 0x000fe200078e02be */
[----:B------:R-:W-:Y:S01]  /*2d90*/  HMMA.16816.F32.BF16 R76, R12, R52, RZ ;  /* 0x000000340c4c723c */ /* 0x000fe200000418ff */
[----:B------:R-:W-:-:S03]  /*2da0*/  IADD3 R8, R40, 0x8, RZ ;  /* 0x0000000828087810 */ /* 0x000fc60007ffe0ff */
[C---:B------:R-:W-:Y:S02]  /*2db0*/  IADD3 R5, R11.reuse, 0x1, RZ ;  /* 0x000000010b057810 */ /* 0x040fe40007ffe0ff */
[----:B------:R-:W-:Y:S02]  /*2dc0*/  IADD3 R0, R11, 0x9, RZ ;  /* 0x000000090b007810 */ /* 0x000fe40007ffe0ff */
[C---:B------:R-:W-:Y:S01]  /*2dd0*/  HMMA.16816.F32.BF16 R88, R12.reuse, R48, RZ ;  /* 0x000000300c58723c */ /* 0x040fe200000418ff */
[----:B------:R-:W2:Y:S07]  /*2de0*/  I2F R6, R5 ;  /* 0x0000000500067306 */ /* 0x000eae0000201400 */
        /* <DEDUP_REMOVED lines=12> */
[----:B------:R-:W3:Y:S07]  /*2eb0*/  LDSM.16.M88.4 R12, [R41+0x2400] ;  /* 0x00240000290c783b */ /* 0x000eee0000000200 */
[-C--:B------:R-:W-:Y:S07]  /*2ec0*/  HMMA.16816.F32.BF16 R132, R20, R56.reuse, R60 ;  /* 0x000000381484723c */ /* 0x080fee000004183c */
[-C--:B------:R-:W-:Y:S01]  /*2ed0*/  IMNMX R61, R40, R42.reuse, PT ;  /* 0x0000002a283d7217 */ /* 0x080fe20003800200 */
[----:B-1----:R-:W-:Y:S01]  /*2ee0*/  HMMA.16816.F32.BF16 R128, R16, R56, R64 ;  /* 0x000000381080723c */ /* 0x002fe20000041840 */
[----:B------:R-:W-:-:S02]  /*2ef0*/  IMNMX R60, R8, R42, PT ;  /* 0x0000002a083c7217 */ /* 0x000fc40003800200 */
[-C--:B------:R-:W-:Y:S02]  /*2f00*/  IMNMX R63, R7, R42.reuse, PT ;  /* 0x0000002a073f7217 */ /* 0x080fe40003800200 */
[----:B------:R-:W-:Y:S02]  /*2f10*/  IMNMX R62, R2, R42, PT ;  /* 0x0000002a023e7217 */ /* 0x000fe40003800200 */
[----:B------:R-:W-:Y:S01]  /*2f20*/  IADD3 R2, R11, 0x8, RZ ;  /* 0x000000080b027810 */ /* 0x000fe20007ffe0ff */
[----:B------:R-:W-:Y:S01]  /*2f30*/  HMMA.16816.F32.BF16 R24, R20, R58, R68 ;  /* 0x0000003a1418723c */ /* 0x000fe20000041844 */
[C---:B------:R-:W-:Y:S02]  /*2f40*/  ISETP.GE.AND P2, PT, R5.reuse, R61, PT ;  /* 0x0000003d0500720c */ /* 0x040fe40003f46270 */
[C---:B------:R-:W-:Y:S01]  /*2f50*/  ISETP.GE.AND P0, PT, R5.reuse, R60, PT ;  /* 0x0000003c0500720c */ /* 0x040fe20003f06270 */
[----:B------:R1:W4:Y:S01]  /*2f60*/  I2F R3, R2 ;  /* 0x0000000200037306 */ /* 0x0003220000201400 */
[----:B------:R-:W-:-:S02]  /*2f70*/  ISETP.GE.AND P6, PT, R5, R63, PT ;  /* 0x0000003f0500720c */ /* 0x000fc40003fc6270 */
[----:B------:R-:W-:Y:S01]  /*2f80*/  ISETP.GE.AND P3, PT, R5, R62, PT ;  /* 0x0000003e0500720c */ /* 0x000fe20003f66270 */
[----:B------:R-:W-:Y:S01]  /*2f90*/  HMMA.16816.F32.BF16 R28, R16, R58, R72 ;  /* 0x0000003a101c723c */ /* 0x000fe20000041848 */
[-C--:B--2---:R-:W-:Y:S01]  /*2fa0*/  FFMA.FTZ R5, R6, R180.reuse, R133 ;  /* 0x000000b406057223 */ /* 0x084fe20000010085 */
[----:B------:R-:W-:Y:S01]  /*2fb0*/  ISETP.GE.AND P1, PT, R2, R61, PT ;  /* 0x0000003d0200720c */ /* 0x000fe20003f26270 */
[----:B------:R-:W-:Y:S01]  /*2fc0*/  FFMA.FTZ R8, R6, R180, R135 ;  /* 0x000000b406087223 */ /* 0x000fe20000010087 */
[C---:B------:R-:W-:Y:S01]  /*2fd0*/  ISETP.GE.AND P5, PT, R2.reuse, R60, PT ;  /* 0x0000003c0200720c */ /* 0x040fe20003fa6270 */
[----:B------:R-:W-:Y:S01]  /*2fe0*/  IMAD.MOV.U32 R135, RZ, RZ, R148 ;  /* 0x000000ffff877224 */ /* 0x000fe200078e0094 */
[----:B------:R-:W-:Y:S02]  /*2ff0*/  FSEL R202, R5, -INF , !P2 ;  /* 0xff80000005ca7808 */ /* 0x000fe40005000000 */
[----:B------:R-:W2:Y:S01]  /*3000*/  I2F R5, R0 ;  /* 0x0000000000057306 */ /* 0x000ea20000201400 */
[----:B------:R-:W-:Y:S01]  /*3010*/  ISETP.GE.AND P4, PT, R2, R63, PT ;  /* 0x0000003f0200720c */ /* 0x000fe20003f86270 */
[----:B------:R-:W-:Y:S01]  /*3020*/  FFMA.FTZ R7, R6, R180, R129 ;  /* 0x000000b406077223 */ /* 0x000fe20000010081 */
[----:B------:R-:W-:Y:S01]  /*3030*/  ISETP.GE.AND P2, PT, R2, R62, PT ;  /* 0x0000003e0200720c */ /* 0x000fe20003f46270 */
[----:B-1----:R-:W-:Y:S01]  /*3040*/  FFMA.FTZ R2, R6, R180, R131 ;  /* 0x000000b406027223 */ /* 0x002fe20000010083 */
[----:B---3--:R-:W-:Y:S01]  /*3050*/  HMMA.16816.F32.BF16 R44, R20, R12, R76 ;  /* 0x0000000c142c723c */ /* 0x008fe2000004184c */
[----:B------:R-:W-:-:S02]  /*3060*/  FSEL R207, R8, -INF , !P0 ;  /* 0xff80000008cf7808 */ /* 0x000fc40004000000 */
[CC--:B----4-:R-:W-:Y:S01]  /*3070*/  FFMA.FTZ R6, R3.reuse, R180.reuse, R24 ;  /* 0x000000b403067223 */ /* 0x0d0fe20000010018 */
[----:B------:R-:W-:Y:S01]  /*3080*/  FSEL R192, R2, -INF , !P3 ;  /* 0xff80000002c07808 */ /* 0x000fe20005800000 */
[-C--:B------:R-:W-:Y:S01]  /*3090*/  FFMA.FTZ R9, R3, R180.reuse, R26 ;  /* 0x000000b403097223 */ /* 0x080fe2000001001a */
[----:B------:R-:W-:Y:S02]  /*30a0*/  IADD3 R2, R11, 0x10, RZ ;  /* 0x000000100b027810 */ /* 0x000fe40007ffe0ff */
[----:B------:R-:W-:Y:S01]  /*30b0*/  FSEL R209, R7, -INF , !P6 ;  /* 0xff80000007d17808 */ /* 0x000fe20007000000 */
[----:B------:R-:W-:Y:S01]  /*30c0*/  HMMA.16816.F32.BF16 R36, R16, R12, R80 ;  /* 0x0000000c1024723c */ /* 0x000fe20000041850 */
[----:B------:R-:W-:Y:S01]  /*30d0*/  FSEL R203, R6, -INF , !P1 ;  /* 0xff80000006cb7808 */ /* 0x000fe20004800000 */
[CC--:B------:R-:W-:Y:S01]  /*30e0*/  FFMA.FTZ R8, R3.reuse, R180.reuse, R28 ;  /* 0x000000b403087223 */ /* 0x0c0fe2000001001c */
[C---:B------:R-:W-:Y:S01]  /*30f0*/  ISETP.GE.AND P0, PT, R0.reuse, R61, PT ;  /* 0x0000003d0000720c */ /* 0x040fe20003f06270 */
[----:B------:R-:W-:Y:S01]  /*3100*/  FFMA.FTZ R6, R3, R180, R30 ;  /* 0x000000b403067223 */ /* 0x000fe2000001001e */
[C---:B------:R-:W-:Y:S01]  /*3110*/  ISETP.GE.AND P6, PT, R0.reuse, R60, PT ;  /* 0x0000003c0000720c */ /* 0x040fe20003fc6270 */
[CC--:B--2---:R-:W-:Y:S01]  /*3120*/  FFMA.FTZ R7, R5.reuse, R180.reuse, R25 ;  /* 0x000000b405077223 */ /* 0x0c4fe20000010019 */
[----:B------:R-:W1:Y:S01]  /*3130*/  I2F R3, R2 ;  /* 0x0000000200037306 */ /* 0x000e620000201400 */
[----:B------:R-:W-:Y:S01]  /*3140*/  FFMA.FTZ R10, R5, R180, R27 ;  /* 0x000000b4050a7223 */ /* 0x000fe2000001001b */
[C---:B------:R-:W-:Y:S01]  /*3150*/  ISETP.GE.AND P3, PT, R0.reuse, R63, PT ;  /* 0x0000003f0000720c */ /* 0x040fe20003f66270 */
[----:B------:R-:W2:Y:S01]  /*3160*/  LDSM.16.M88.4 R24, [R41+0x2800] ;  /* 0x002800002918783b */ /* 0x000ea20000000200 */
[----:B------:R-:W-:Y:S01]  /*3170*/  ISETP.GE.AND P1, PT, R0, R62, PT ;  /* 0x0000003e0000720c */ /* 0x000fe20003f26270 */
[----:B------:R-:W-:Y:S01]  /*3180*/  HMMA.16816.F32.BF16 R32, R20, R14, R52 ;  /* 0x0000000e1420723c */ /* 0x000fe20000041834 */
[----:B------:R-:W-:-:S02]  /*3190*/  IADD3 R0, R11, 0x11, RZ ;  /* 0x000000110b007810 */ /* 0x000fc40007ffe0ff */
[----:B------:R-:W-:Y:S02]  /*31a0*/  FSEL R206, R9, -INF , !P5 ;  /* 0xff80000009ce7808 */ /* 0x000fe40006800000 */
[----:B------:R-:W-:Y:S02]  /*31b0*/  FSEL R210, R8, -INF , !P4 ;  /* 0xff80000008d27808 */ /* 0x000fe40006000000 */
[----:B------:R-:W-:Y:S02]  /*31c0*/  FSEL R189, R6, -INF , !P2 ;  /* 0xff80000006bd7808 */ /* 0x000fe40005000000 */
[----:B------:R-:W-:Y:S01]  /*31d0*/  FSEL R200, R7, -INF , !P0 ;  /* 0xff80000007c87808 */ /* 0x000fe20004000000 */
[-C--:B------:R-:W-:Y:S01]  /*31e0*/  FFMA.FTZ R7, R5, R180.reuse, R29 ;  /* 0x000000b405077223 */ /* 0x080fe2000001001d */
[C---:B------:R-:W-:Y:S01]  /*31f0*/  ISETP.GE.AND P5, PT, R2.reuse, R61, PT ;  /* 0x0000003d0200720c */ /* 0x040fe20003fa6270 */
[C---:B-1----:R-:W-:Y:S01]  /*3200*/  FFMA.FTZ R6, R3.reuse, R180, R44 ;  /* 0x000000b403067223 */ /* 0x042fe2000001002c */
[C---:B------:R-:W-:Y:S01]  /*3210*/  ISETP.GE.AND P4, PT, R2.reuse, R60, PT ;  /* 0x0000003c0200720c */ /* 0x040fe20003f86270 */
[CC--:B------:R-:W-:Y:S01]  /*3220*/  FFMA.FTZ R9, R3.reuse, R180.reuse, R46 ;  /* 0x000000b403097223 */ /* 0x0c0fe2000001002e */
[C---:B------:R-:W-:Y:S01]  /*3230*/  ISETP.GE.AND P2, PT, R2.reuse, R63, PT ;  /* 0x0000003f0200720c */ /* 0x040fe20003f46270 */
[----:B------:R-:W-:Y:S01]  /*3240*/  FFMA.FTZ R8, R3, R180, R36 ;  /* 0x000000b403087223 */ /* 0x000fe20000010024 */
[----:B------:R-:W-:Y:S01]  /*3250*/  ISETP.GE.AND P0, PT, R2, R62, PT ;  /* 0x0000003e0200720c */ /* 0x000fe20003f06270 */
[-C--:B------:R-:W-:Y:S01]  /*3260*/  FFMA.FTZ R2, R5, R180.reuse, R31 ;  /* 0x000000b405027223 */ /* 0x080fe2000001001f */
[----:B------:R-:W-:Y:S01]  /*3270*/  FSEL R208, R7, -INF , !P3 ;  /* 0xff80000007d07808 */ /* 0x000fe20005800000 */
[----:B------:R-:W1:Y:S01]  /*3280*/  I2F R5, R0 ;  /* 0x0000000000057306 */ /* 0x000e620000201400 */
[----:B------:R-:W-:Y:S01]  /*3290*/  FSEL R183, R6, -INF , !P5 ;  /* 0xff80000006b77808 */ /* 0x000fe20006800000 */
[----:B------:R-:W-:Y:S01]  /*32a0*/  HMMA.16816.F32.BF16 R28, R16, R14, R84 ;  /* 0x0000000e101c723c */ /* 0x000fe20000041854 */
[----:B------:R-:W-:Y:S01]  /*32b0*/  FSEL R181, R2, -INF , !P1 ;  /* 0xff80000002b57808 */ /* 0x000fe20004800000 */
[----:B------:R-:W-:Y:S01]  /*32c0*/  FFMA.FTZ R6, R3, R180, R38 ;  /* 0x000000b403067223 */ /* 0x000fe20000010026 */
[----:B------:R-:W-:Y:S01]  /*32d0*/  IADD3 R2, R11, 0x18, RZ ;  /* 0x000000180b027810 */ /* 0x000fe20007ffe0ff */
[----:B------:R-:W3:Y:S01]  /*32e0*/  LDSM.16.M88.4 R12, [R41+0x2c00] ;  /* 0x002c0000290c783b */ /* 0x000ee20000000200 */
[----:B------:R-:W-:-:S02]  /*32f0*/  FSEL R205, R10, -INF , !P6 ;  /* 0xff8000000acd7808 */ /* 0x000fc40007000000 */
[C---:B------:R-:W-:Y:S01]  /*3300*/  ISETP.GE.AND P6, PT, R0.reuse, R61, PT ;  /* 0x0000003d0000720c */ /* 0x040fe20003fc6270 */
[----:B------:R-:W4:Y:S01]  /*3310*/  I2F R3, R2 ;  /* 0x0000000200037306 */ /* 0x000f220000201400 */
[C---:B------:R-:W-:Y:S02]  /*3320*/  ISETP.GE.AND P3, PT, R0.reuse, R60, PT ;  /* 0x0000003c0000720c */ /* 0x040fe40003f66270 */
[C---:B------:R-:W-:Y:S02]  /*3330*/  ISETP.GE.AND P1, PT, R0.reuse, R63, PT ;  /* 0x0000003f0000720c */ /* 0x040fe40003f26270 */
[----:B------:R-:W-:Y:S01]  /*3340*/  ISETP.GE.AND P5, PT, R0, R62, PT ;  /* 0x0000003e0000720c */ /* 0x000fe20003fa6270 */
[-C--:B-1----:R-:W-:Y:S01]  /*3350*/  FFMA.FTZ R7, R5, R180.reuse, R45 ;  /* 0x000000b405077223 */ /* 0x082fe2000001002d */
[----:B------:R-:W-:Y:S01]  /*3360*/  IADD3 R0, R11, 0x19, RZ ;  /* 0x000000190b007810 */ /* 0x000fe20007ffe0ff */
[----:B------:R-:W-:Y:S01]  /*3370*/  FFMA.FTZ R10, R5, R180, R47 ;  /* 0x000000b4050a7223 */ /* 0x000fe2000001002f */
[----:B------:R-:W-:Y:S01]  /*3380*/  FSEL R193, R9, -INF , !P4 ;  /* 0xff80000009c17808 */ /* 0x000fe20006000000 */
[----:B--2---:R-:W-:Y:S01]  /*3390*/  HMMA.16816.F32.BF16 R44, R20, R24, R88 ;  /* 0x00000018142c723c */ /* 0x004fe20000041858 */
[----:B------:R-:W-:-:S02]  /*33a0*/  FSEL R204, R8, -INF , !P2 ;  /* 0xff80000008cc7808 */ /* 0x000fc40005000000 */
[----:B------:R-:W-:Y:S02]  /*33b0*/  FSEL R175, R6, -INF , !P0 ;  /* 0xff80000006af7808 */ /* 0x000fe40004000000 */
[----:B------:R-:W-:Y:S01]  /*33c0*/  FSEL R178, R7, -INF , !P6 ;  /* 0xff80000007b27808 */ /* 0x000fe20007000000 */
[-C--:B------:R-:W-:Y:S01]  /*33d0*/  FFMA.FTZ R7, R5, R180.reuse, R37 ;  /* 0x000000b405077223 */ /* 0x080fe20000010025 */
[C---:B------:R-:W-:Y:S01]  /*33e0*/  ISETP.GE.AND P4, PT, R2.reuse, R61, PT ;  /* 0x0000003d0200720c */ /* 0x040fe20003f86270 */
[C---:B----4-:R-:W-:Y:S01]  /*33f0*/  FFMA.FTZ R6, R3.reuse, R180, R32 ;  /* 0x000000b403067223 */ /* 0x050fe20000010020 */
        /* <DEDUP_REMOVED lines=12> */
[----:B------:R-:W-:-:S02]  /*34c0*/  IADD3 R2, R11, 0x20, RZ ;  /* 0x000000200b027810 */ /* 0x000fc40007ffe0ff */
[----:B------:R-:W-:Y:S02]  /*34d0*/  FSEL R188, R10, -INF , !P3 ;  /* 0xff8000000abc7808 */ /* 0x000fe40005800000 */
[C---:B------:R-:W-:Y:S01]  /*34e0*/  ISETP.GE.AND P3, PT, R0.reuse, R61, PT ;  /* 0x0000003d0000720c */ /* 0x040fe20003f66270 */
[----:B------:R-:W2:Y:S01]  /*34f0*/  I2F R3, R2 ;  /* 0x0000000200037306 */ /* 0x000ea20000201400 */
[C---:B------:R-:W-:Y:S02]  /*3500*/  ISETP.GE.AND P1, PT, R0.reuse, R60, PT ;  /* 0x0000003c0000720c */ /* 0x040fe40003f26270 */
[C---:B------:R-:W-:Y:S02]  /*3510*/  ISETP.GE.AND P5, PT, R0.reuse, R63, PT ;  /* 0x0000003f0000720c */ /* 0x040fe40003fa6270 */
[----:B------:R-:W-:Y:S01]  /*3520*/  ISETP.GE.AND P4, PT, R0, R62, PT ;  /* 0x0000003e0000720c */ /* 0x000fe20003f86270 */
[-C--:B-1----:R-:W-:Y:S01]  /*3530*/  FFMA.FTZ R7, R5, R180.reuse, R33 ;  /* 0x000000b405077223 */ /* 0x082fe20000010021 */
[----:B------:R-:W-:Y:S01]  /*3540*/  IADD3 R0, R11, 0x21, RZ ;  /* 0x000000210b007810 */ /* 0x000fe20007ffe0ff */
[----:B------:R-:W-:Y:S01]  /*3550*/  FFMA.FTZ R10, R5, R180, R35 ;  /* 0x000000b4050a7223 */ /* 0x000fe20000010023 */
[----:B------:R-:W-:Y:S01]  /*3560*/  FSEL R176, R9, -INF , !P2 ;  /* 0xff80000009b07808 */ /* 0x000fe20005000000 */
[----:B------:R-:W-:Y:S01]  /*3570*/  HMMA.16816.F32.BF16 R32, R20, R26, R48 ;  /* 0x0000001a1420723c */ /* 0x000fe20000041830 */
[----:B------:R-:W-:-:S02]  /*3580*/  FSEL R182, R8, -INF , !P0 ;  /* 0xff80000008b67808 */ /* 0x000fc40004000000 */
[----:B------:R-:W-:Y:S02]  /*3590*/  FSEL R159, R6, -INF , !P6 ;  /* 0xff800000069f7808 */ /* 0x000fe40007000000 */
[----:B------:R-:W-:Y:S01]  /*35a0*/  FSEL R170, R7, -INF , !P3 ;  /* 0xff80000007aa7808 */ /* 0x000fe20005800000 */
[-C--:B------:R-:W-:Y:S01]  /*35b0*/  FFMA.FTZ R7, R5, R180.reuse, R29 ;  /* 0x000000b405077223 */ /* 0x080fe2000001001d */
[C---:B------:R-:W-:Y:S01]  /*35c0*/  ISETP.GE.AND P2, PT, R2.reuse, R61, PT ;  /* 0x0000003d0200720c */ /* 0x040fe20003f46270 */
[C---:B--2---:R-:W-:Y:S01]  /*35d0*/  FFMA.FTZ R6, R3.reuse, R180, R44 ;  /* 0x000000b403067223 */ /* 0x044fe2000001002c */
        /* <DEDUP_REMOVED lines=8> */
[----:B------:R-:W-:Y:S01]  /*3660*/  HMMA.16816.F32.BF16 R28, R16, R26, R96 ;  /* 0x0000001a101c723c */ /* 0x000fe20000041860 */
[----:B------:R-:W-:Y:S01]  /*3670*/  FSEL R179, R7, -INF , !P5 ;  /* 0xff80000007b37808 */ /* 0x000fe20006800000 */
[----:B------:R-:W-:Y:S01]  /*3680*/  FFMA.FTZ R6, R3, R180, R38 ;  /* 0x000000b403067223 */ /* 0x000fe20000010026 */
[----:B------:R-:W-:Y:S01]  /*3690*/  FSEL R156, R2, -INF , !P4 ;  /* 0xff800000029c7808 */ /* 0x000fe20006000000 */
[----:B------:R-:W2:Y:S01]  /*36a0*/  LDSM.16.M88.4 R24, [R41+0x3000] ;  /* 0x003000002918783b */ /* 0x000ea20000000200 */
[----:B------:R-:W-:-:S02]  /*36b0*/  IADD3 R2, R11, 0x28, RZ ;  /* 0x000000280b027810 */ /* 0x000fc40007ffe0ff */
[----:B------:R-:W-:Y:S02]  /*36c0*/  FSEL R173, R10, -INF , !P1 ;  /* 0xff8000000aad7808 */ /* 0x000fe40004800000 */
[----:B------:R-:W4:Y:S01]  /*36d0*/  I2F R3, R2 ;  /* 0x0000000200037306 */ /* 0x000f220000201400 */
[C---:B------:R-:W-:Y:S02]  /*36e0*/  ISETP.GE.AND P1, PT, R0.reuse, R61, PT ;  /* 0x0000003d0000720c */ /* 0x040fe40003f26270 */
[C---:B------:R-:W-:Y:S02]  /*36f0*/  ISETP.GE.AND P5, PT, R0.reuse, R60, PT ;  /* 0x0000003c0000720c */ /* 0x040fe40003fa6270 */
[C---:B------:R-:W-:Y:S01]  /*3700*/  ISETP.GE.AND P4, PT, R0.reuse, R63, PT ;  /* 0x0000003f0000720c */ /* 0x040fe20003f86270 */
[C---:B-1----:R-:W-:Y:S01]  /*3710*/  FFMA.FTZ R7, R5.reuse, R180, R45 ;  /* 0x000000b405077223 */ /* 0x042fe2000001002d */
[----:B------:R-:W-:Y:S01]  /*3720*/  ISETP.GE.AND P2, PT, R0, R62, PT ;  /* 0x0000003e0000720c */ /* 0x000fe20003f46270 */
[----:B------:R-:W-:Y:S01]  /*3730*/  FFMA.FTZ R10, R5, R180, R47 ;  /* 0x000000b4050a7223 */ /* 0x000fe2000001002f */
[----:B------:R-:W-:Y:S01]  /*3740*/  IADD3 R0, R11, 0x29, RZ ;  /* 0x000000290b007810 */ /* 0x000fe20007ffe0ff */
[----:B---3--:R-:W-:Y:S01]  /*3750*/  HMMA.16816.F32.BF16 R44, R20, R12, R100 ;  /* 0x0000000c142c723c */ /* 0x008fe20000041864 */
[----:B------:R-:W-:-:S02]  /*3760*/  FSEL R169, R9, -INF , !P0 ;  /* 0xff80000009a97808 */ /* 0x000fc40004000000 */
[----:B------:R-:W-:Y:S02]  /*3770*/  FSEL R172, R8, -INF , !P6 ;  /* 0xff80000008ac7808 */ /* 0x000fe40007000000 */
[----:B------:R-:W-:Y:S01]  /*3780*/  FSEL R150, R6, -INF , !P3 ;  /* 0xff80000006967808 */ /* 0x000fe20005800000 */
[-C--:B----4-:R-:W-:Y:S01]  /*3790*/  FFMA.FTZ R6, R3, R180.reuse, R32 ;  /* 0x000000b403067223 */ /* 0x090fe20000010020 */
[----:B------:R-:W-:Y:S01]  /*37a0*/  FSEL R154, R7, -INF , !P1 ;  /* 0xff800000079a7808 */ /* 0x000fe20004800000 */
[-C--:B------:R-:W-:Y:S01]  /*37b0*/  FFMA.FTZ R7, R5, R180.reuse, R37 ;  /* 0x000000b405077223 */ /* 0x080fe20000010025 */
[C---:B------:R-:W-:Y:S01]  /*37c0*/  ISETP.GE.AND P0, PT, R2.reuse, R61, PT ;  /* 0x0000003d0200720c */ /* 0x040fe20003f06270 */
[C---:B------:R-:W-:Y:S01]  /*37d0*/  FFMA.FTZ R8, R3.reuse, R180, R28 ;  /* 0x000000b403087223 */ /* 0x040fe2000001001c */
[C---:B------:R-:W-:Y:S01]  /*37e0*/  ISETP.GE.AND P6, PT, R2.reuse, R60, PT ;  /* 0x0000003c0200720c */ /* 0x040fe20003fc6270 */
[----:B------:R-:W-:Y:S01]  /*37f0*/  FFMA.FTZ R9, R3, R180, R34 ;  /* 0x000000b403097223 */ /* 0x000fe20000010022 */
[----:B------:R-:W-:-:S02]  /*3800*/  ISETP.GE.AND P3, PT, R2, R63, PT ;  /* 0x0000003f0200720c */ /* 0x000fc40003f66270 */
[----:B------:R-:W-:Y:S01]  /*3810*/  ISETP.GE.AND P1, PT, R2, R62, PT ;  /* 0x0000003e0200720c */ /* 0x000fe20003f26270 */
[-C--:B------:R-:W-:Y:S01]  /*3820*/  FFMA.FTZ R2, R5, R180.reuse, R39 ;  /* 0x000000b405027223 */ /* 0x080fe20000010027 */
[----:B------:R-:W-:Y:S01]  /*3830*/  FSEL R152, R6, -INF , !P0 ;  /* 0xff80000006987808 */ /* 0x000fe20004000000 */
[----:B------:R-:W1:Y:S01]  /*3840*/  I2F R5, R0 ;  /* 0x0000000000057306 */ /* 0x000e620000201400 */
[----:B------:R-:W-:Y:S01]  /*3850*/  HMMA.16816.F32.BF16 R36, R16, R12, R104 ;  /* 0x0000000c1024723c */ /* 0x000fe20000041868 */
[----:B------:R-:W-:Y:S01]  /*3860*/  FFMA.FTZ R6, R3, R180, R30 ;  /* 0x000000b403067223 */ /* 0x000fe2000001001e */
[----:B------:R-:W-:Y:S02]  /*3870*/  FSEL R148, R2, -INF , !P2 ;  /* 0xff80000002947808 */ /* 0x000fe40005000000 */
[----:B------:R-:W-:Y:S02]  /*3880*/  IADD3 R2, R11, 0x30, RZ ;  /* 0x000000300b027810 */ /* 0x000fe40007ffe0ff */
[----:B------:R-:W-:-:S02]  /*3890*/  FSEL R168, R7, -INF , !P4 ;  /* 0xff80000007a87808 */ /* 0x000fc40006000000 */
[----:B------:R-:W3:Y:S01]  /*38a0*/  I2F R3, R2 ;  /* 0x0000000200037306 */ /* 0x000ee20000201400 */
[----:B------:R-:W-:Y:S02]  /*38b0*/  FSEL R157, R10, -INF , !P5 ;  /* 0xff8000000a9d7808 */ /* 0x000fe40006800000 */
[C---:B------:R-:W-:Y:S02]  /*38c0*/  ISETP.GE.AND P5, PT, R0.reuse, R61, PT ;  /* 0x0000003d0000720c */ /* 0x040fe40003fa6270 */
[C---:B------:R-:W-:Y:S01]  /*38d0*/  ISETP.GE.AND P4, PT, R0.reuse, R60, PT ;  /* 0x0000003c0000720c */ /* 0x040fe20003f86270 */
[CC--:B-1----:R-:W-:Y:S01]  /*38e0*/  FFMA.FTZ R7, R5.reuse, R180.reuse, R33 ;  /* 0x000000b405077223 */ /* 0x0c2fe20000010021 */
[C---:B------:R-:W-:Y:S01]  /*38f0*/  ISETP.GE.AND P2, PT, R0.reuse, R63, PT ;  /* 0x0000003f0000720c */ /* 0x040fe20003f46270 */
[----:B------:R-:W-:Y:S01]  /*3900*/  FFMA.FTZ R10, R5, R180, R35 ;  /* 0x000000b4050a7223 */ /* 0x000fe20000010023 */
[----:B------:R-:W-:Y:S01]  /*3910*/  ISETP.GE.AND P0, PT, R0, R62, PT ;  /* 0x0000003e0000720c */ /* 0x000fe20003f06270 */
[----:B------:R-:W-:Y:S01]  /*3920*/  HMMA.16816.F32.BF16 R32, R20, R14, R108 ;  /* 0x0000000e1420723c */ /* 0x000fe2000004186c */
[----:B------:R-:W-:-:S02]  /*3930*/  IADD3 R0, R11, 0x31, RZ ;  /* 0x000000310b007810 */ /* 0x000fc40007ffe0ff */
[----:B------:R-:W-:Y:S02]  /*3940*/  FSEL R153, R9, -INF , !P6 ;  /* 0xff80000009997808 */ /* 0x000fe40007000000 */
[----:B------:R-:W-:Y:S01]  /*3950*/  FSEL R155, R8, -INF , !P3 ;  /* 0xff800000089b7808 */ /* 0x000fe20005800000 */
[CC--:B---3--:R-:W-:Y:S01]  /*3960*/  FFMA.FTZ R9, R3.reuse, R180.reuse, R46 ;  /* 0x000000b403097223 */ /* 0x0c8fe2000001002e */
[----:B------:R-:W-:Y:S01]  /*3970*/  FSEL R129, R6, -INF , !P1 ;  /* 0xff80000006817808 */ /* 0x000fe20004800000 */
[-C--:B------:R-:W-:Y:S01]  /*3980*/  FFMA.FTZ R6, R3, R180.reuse, R44 ;  /* 0x000000b403067223 */ /* 0x080fe2000001002c */
[----:B------:R-:W-:Y:S01]  /*3990*/  FSEL R133, R7, -INF , !P5 ;  /* 0xff80000007857808 */ /* 0x000fe20006800000 */
[-C--:B------:R-:W-:Y:S01]  /*39a0*/  FFMA.FTZ R7, R5, R180.reuse, R29 ;  /* 0x000000b405077223 */ /* 0x080fe2000001001d */
[C---:B------:R-:W-:Y:S01]  /*39b0*/  ISETP.GE.AND P6, PT, R2.reuse, R61, PT ;  /* 0x0000003d0200720c */ /* 0x040fe20003fc6270 */
[----:B------:R-:W-:Y:S01]  /*39c0*/  FFMA.FTZ R8, R3, R180, R36 ;  /* 0x000000b403087223 */ /* 0x000fe20000010024 */
[----:B------:R-:W-:-:S02]  /*39d0*/  ISETP.GE.AND P3, PT, R2, R60, PT ;  /* 0x0000003c0200720c */ /* 0x000fc40003f66270 */
[C---:B------:R-:W-:Y:S02]  /*39e0*/  ISETP.GE.AND P1, PT, R2.reuse, R63, PT ;  /* 0x0000003f0200720c */ /* 0x040fe40003f26270 */
[----:B------:R-:W-:Y:S01]  /*39f0*/  ISETP.GE.AND P5, PT, R2, R62, PT ;  /* 0x0000003e0200720c */ /* 0x000fe20003fa6270 */
[-C--:B------:R-:W-:Y:S01]  /*3a00*/  FFMA.FTZ R2, R5, R180.reuse, R31 ;  /* 0x000000b405027223 */ /* 0x080fe2000001001f */
[----:B------:R-:W-:Y:S01]  /*3a10*/  FSEL R131, R6, -INF , !P6 ;  /* 0xff80000006837808 */ /* 0x000fe20007000000 */
[----:B------:R-:W1:Y:S01]  /*3a20*/  I2F R5, R0 ;  /* 0x0000000000057306 */ /* 0x000e620000201400 */
[----:B------:R-:W-:Y:S01]  /*3a30*/  HMMA.16816.F32.BF16 R28, R16, R14, R116 ;  /* 0x0000000e101c723c */ /* 0x000fe20000041874 */
[----:B------:R-:W-:Y:S01]  /*3a40*/  FFMA.FTZ R6, R3, R180, R38 ;  /* 0x000000b403067223 */ /* 0x000fe20000010026 */
[----:B------:R-:W-:Y:S01]  /*3a50*/  FSEL R109, R2, -INF , !P0 ;  /* 0xff800000026d7808 */ /* 0x000fe20004000000 */
[----:B------:R-:W3:Y:S01]  /*3a60*/  LDSM.16.M88.4 R12, [R41+0x3400] ;  /* 0x00340000290c783b */ /* 0x000ee20000000200 */
[----:B------:R-:W-:-:S02]  /*3a70*/  IADD3 R2, R11, 0x38, RZ ;  /* 0x000000380b027810 */ /* 0x000fc40007ffe0ff */
[----:B------:R-:W-:Y:S02]  /*3a80*/  FSEL R151, R7, -INF , !P2 ;  /* 0xff80000007977808 */ /* 0x000fe40005000000 */
[----:B------:R-:W4:Y:S01]  /*3a90*/  I2F R3, R2 ;  /* 0x0000000200037306 */ /* 0x000f220000201400 */
[----:B------:R-:W-:Y:S02]  /*3aa0*/  FSEL R149, R10, -INF , !P4 ;  /* 0xff8000000a957808 */ /* 0x000fe40006000000 */
[C---:B------:R-:W-:Y:S02]  /*3ab0*/  ISETP.GE.AND P4, PT, R0.reuse, R61, PT ;  /* 0x0000003d0000720c */ /* 0x040fe40003f86270 */
[C---:B------:R-:W-:Y:S01]  /*3ac0*/  ISETP.GE.AND P2, PT, R0.reuse, R60, PT ;  /* 0x0000003c0000720c */ /* 0x040fe20003f46270 */
[CC--:B-1----:R-:W-:Y:S01]  /*3ad0*/  FFMA.FTZ R7, R5.reuse, R180.reuse, R45 ;  /* 0x000000b405077223 */ /* 0x0c2fe2000001002d */
[C---:B------:R-:W-:Y:S01]  /*3ae0*/  ISETP.GE.AND P0, PT, R0.reuse, R63, PT ;  /* 0x0000003f0000720c */ /* 0x040fe20003f06270 */
[----:B------:R-:W-:Y:S01]  /*3af0*/  FFMA.FTZ R10, R5, R180, R47 ;  /* 0x000000b4050a7223 */ /* 0x000fe2000001002f */
[----:B------:R-:W-:Y:S01]  /*3b00*/  ISETP.GE.AND P6, PT, R0, R62, PT ;  /* 0x0000003e0000720c */ /* 0x000fe20003fc6270 */
[----:B--2---:R-:W-:Y:S01]  /*3b10*/  HMMA.16816.F32.BF16 R44, R20, R24, R112 ;  /* 0x00000018142c723c */ /* 0x004fe20000041870 */
[----:B------:R-:W-:-:S02]  /*3b20*/  IADD3 R0, R11, 0x39, RZ ;  /* 0x000000390b007810 */ /* 0x000fc40007ffe0ff */
[----:B------:R-:W-:Y:S02]  /*3b30*/  FSEL R116, R9, -INF , !P3 ;  /* 0xff80000009747808 */ /* 0x000fe40005800000 */
[----:B------:R-:W-:Y:S01]  /*3b40*/  FSEL R117, R8, -INF , !P1 ;  /* 0xff80000008757808 */ /* 0x000fe20004800000 */
[CC--:B----4-:R-:W-:Y:S01]  /*3b50*/  FFMA.FTZ R8, R3.reuse, R180.reuse, R28 ;  /* 0x000000b403087223 */ /* 0x0d0fe2000001001c */
        /* <DEDUP_REMOVED lines=14> */
[----:B------:R-:W-:Y:S02]  /*3c40*/  FSEL R101, R2, -INF , !P6 ;  /* 0xff80000002657808 */ /* 0x000fe40007000000 */
[----:B------:R-:W-:-:S02]  /*3c50*/  IADD3 R2, R11, 0x40, RZ ;  /* 0x000000400b027810 */ /* 0x000fc40007ffe0ff */
[----:B------:R-:W-:Y:S02]  /*3c60*/  FSEL R111, R7, -INF , !P0 ;  /* 0xff800000076f7808 */ /* 0x000fe40004000000 */
[----:B------:R-:W2:Y:S01]  /*3c70*/  I2F R3, R2 ;  /* 0x0000000200037306 */ /* 0x000ea20000201400 */
        /* <DEDUP_REMOVED lines=11> */
[CC--:B--2---:R-:W-:Y:S01]  /*3d30*/  FFMA.FTZ R9, R3.reuse, R180.reuse, R46 ;  /* 0x000000b403097223 */ /* 0x0c4fe2000001002e */
        /* <DEDUP_REMOVED lines=15> */
[----:B------:R-:W2:Y:S01]  /*3e30*/  LDSM.16.M88.4 R24, [R41+0x3800] ;  /* 0x003800002918783b */ /* 0x000ea20000000200 */
        /* <DEDUP_REMOVED lines=10> */
[----:B---3--:R-:W-:Y:S01]  /*3ee0*/  HMMA.16816.F32.BF16 R44, R20, R12, R140 ;  /* 0x0000000c142c723c */ /* 0x008fe2000004188c */
        /* <DEDUP_REMOVED lines=50> */
[----:B------:R-:W-:Y:S01]  /*4210*/  IADD3 R2, R11, 0x58, RZ ;  /* 0x000000580b027810 */ /* 0x000fe20007ffe0ff */
[----:B------:R-:W-:-:S04]  /*4220*/  DEPBAR.LE SB0, 0x0 ;  /* 0x000080000000791a */ /* 0x000fc80000000000 */
[----:B------:R-:W4:Y:S01]  /*4230*/  I2F R3, R2 ;  /* 0x0000000200037306 */ /* 0x000f220000201400 */
[----:B------:R-:W-:Y:S02]  /*4240*/  FSEL R88, R7, -INF , !P1 ;  /* 0xff80000007587808 */ /* 0x000fe40004800000 */
[----:B------:R-:W-:Y:S02]  /*4250*/  FSEL R87, R10, -INF , !P3 ;  /* 0xff8000000a577808 */ /* 0x000fe40005800000 */
[C---:B------:R-:W-:Y:S01]  /*4260*/  ISETP.GE.AND P3, PT, R0.reuse, R61, PT ;  /* 0x0000003d0000720c */ /* 0x040fe20003f66270 */
[C---:B-1----:R-:W-:Y:S01]  /*4270*/  FFMA.FTZ R7, R5.reuse, R180, R45 ;  /* 0x000000b405077223 */ /* 0x042fe2000001002d */
[C---:B------:R-:W-:Y:S01]  /*4280*/  ISETP.GE.AND P1, PT, R0.reuse, R60, PT ;  /* 0x0000003c0000720c */ /* 0x040fe20003f26270 */
[----:B------:R-:W-:Y:S01]  /*4290*/  FFMA.FTZ R10, R5, R180, R47 ;  /* 0x000000b4050a7223 */ /* 0x000fe2000001002f */
[C---:B------:R-:W-:Y:S01]  /*42a0*/  ISETP.GE.AND P5, PT, R0.reuse, R63, PT ;  /* 0x0000003f0000720c */ /* 0x040fe20003fa6270 */
[----:B--2---:R-:W-:Y:S01]  /*42b0*/  HMMA.16816.F32.BF16 R44, R20, R24, R184 ;  /* 0x00000018142c723c */ /* 0x004fe200000418b8 */
[----:B------:R-:W-:Y:S01]  /*42c0*/  BAR.SYNC.DEFER_BLOCKING 0x0 ;  /* 0x0000000000007b1d */ /* 0x000fe20000010000 */
[----:B------:R-:W-:-:S02]  /*42d0*/  ISETP.GE.AND P4, PT, R0, R62, PT ;  /* 0x0000003e0000720c */ /* 0x000fc40003f86270 */
[----:B------:R-:W-:Y:S02]  /*42e0*/  IADD3 R0, R11, 0x59, RZ ;  /* 0x000000590b007810 */ /* 0x000fe40007ffe0ff */
[----:B------:R-:W-:Y:S01]  /*42f0*/  FSEL R82, R9, -INF , !P2 ;  /* 0xff80000009527808 */ /* 0x000fe20005000000 */
[CC--:B----4-:R-:W-:Y:S01]  /*4300*/  FFMA.FTZ R9, R3.reuse, R180.reuse, R34 ;  /* 0x000000b403097223 */ /* 0x0d0fe20000010022 */
[----:B------:R-:W-:Y:S01]  /*4310*/  FSEL R85, R8, -INF , !P0 ;  /* 0xff80000008557808 */ /* 0x000fe20004000000 */
[CC--:B------:R-:W-:Y:S01]  /*4320*/  FFMA.FTZ R8, R3.reuse, R180.reuse, R28 ;  /* 0x000000b403087223 */ /* 0x0c0fe2000001001c */
[----:B------:R-:W-:Y:S01]  /*4330*/  FSEL R70, R6, -INF , !P6 ;  /* 0xff80000006467808 */ /* 0x000fe20007000000 */
[-C--:B------:R-:W-:Y:S01]  /*4340*/  FFMA.FTZ R6, R3, R180.reuse, R32 ;  /* 0x000000b403067223 */ /* 0x080fe20000010020 */
[----:B------:R-:W-:Y:S01]  /*4350*/  FSEL R76, R7, -INF , !P3 ;  /* 0xff800000074c7808 */ /* 0x000fe20005800000 */
[----:B------:R-:W-:Y:S01]  /*4360*/  FFMA.FTZ R7, R5, R180, R37 ;  /* 0x000000b405077223 */ /* 0x000fe20000010025 */
[----:B------:R-:W-:-:S02]  /*4370*/  ISETP.GE.AND P2, PT, R2, R61, PT ;  /* 0x0000003d0200720c */ /* 0x000fc40003f46270 */
[C---:B------:R-:W-:Y:S02]  /*4380*/  ISETP.GE.AND P0, PT, R2.reuse, R60, PT ;  /* 0x0000003c0200720c */ /* 0x040fe40003f06270 */
[C---:B------:R-:W-:Y:S02]  /*4390*/  ISETP.GE.AND P6, PT, R2.reuse, R63, PT ;  /* 0x0000003f0200720c */ /* 0x040fe40003fc6270 */
[----:B------:R-:W-:Y:S01]  /*43a0*/  ISETP.GE.AND P3, PT, R2, R62, PT ;  /* 0x0000003e0200720c */ /* 0x000fe20003f66270 */
[-C--:B------:R-:W-:Y:S01]  /*43b0*/  FFMA.FTZ R2, R5, R180.reuse, R39 ;  /* 0x000000b405027223 */ /* 0x080fe20000010027 */
[----:B------:R-:W-:Y:S01]  /*43c0*/  FSEL R73, R6, -INF , !P2 ;  /* 0xff80000006497808 */ /* 0x000fe20005000000 */
[----:B------:R-:W1:Y:S01]  /*43d0*/  I2F R5, R0 ;  /* 0x0000000000057306 */ /* 0x000e620000201400 */
[----:B------:R-:W-:Y:S01]  /*43e0*/  FFMA.FTZ R6, R3, R180, R30 ;  /* 0x000000b403067223 */ /* 0x000fe2000001001e */
[----:B------:R-:W-:Y:S01]  /*43f0*/  HMMA.16816.F32.BF16 R36, R16, R24, R216 ;  /* 0x000000181024723c */ /* 0x000fe200000418d8 */
[----:B------:R-:W-:-:S02]  /*4400*/  FSEL R67, R2, -INF , !P4 ;  /* 0xff80000002437808 */ /* 0x000fc40006000000 */
[----:B------:R-:W-:Y:S02]  /*4410*/  IADD3 R2, R11, 0x60, RZ ;  /* 0x000000600b027810 */ /* 0x000fe40007ffe0ff */
        /* <DEDUP_REMOVED lines=13> */
[CC--:B--2---:R-:W-:Y:S01]  /*44f0*/  FFMA.FTZ R8, R3.reuse, R180.reuse, R46 ;  /* 0x000000b403087223 */ /* 0x0c4fe2000001002e */
[----:B------:R-:W-:Y:S01]  /*4500*/  FSEL R58, R6, -INF , !P3 ;  /* 0xff800000063a7808 */ /* 0x000fe20005800000 */
[-C--:B------:R-:W-:Y:S01]  /*4510*/  FFMA.FTZ R6, R3, R180.reuse, R44 ;  /* 0x000000b403067223 */ /* 0x080fe2000001002c */
[----:B------:R-:W-:Y:S01]  /*4520*/  FSEL R68, R7, -INF , !P1 ;  /* 0xff80000007447808 */ /* 0x000fe20004800000 */
[CC--:B------:R-:W-:Y:S01]  /*4530*/  FFMA.FTZ R7, R5.reuse, R180.reuse, R29 ;  /* 0x000000b405077223 */ /* 0x0c0fe2000001001d */
[C---:B------:R-:W-:Y:S01]  /*4540*/  ISETP.GE.AND P0, PT, R2.reuse, R61, PT ;  /* 0x0000003d0200720c */ /* 0x040fe20003f06270 */
[----:B------:R-:W-:Y:S01]  /*4550*/  FFMA.FTZ R5, R5, R180, R31 ;  /* 0x000000b405057223 */ /* 0x000fe2000001001f */
[C---:B------:R-:W-:Y:S01]  /*4560*/  ISETP.GE.AND P6, PT, R2.reuse, R60, PT ;  /* 0x0000003c0200720c */ /* 0x040fe20003fc6270 */
[----:B------:R-:W-:Y:S01]  /*4570*/  HMMA.16816.F32.BF16 R28, R20, R26, R212 ;  /* 0x0000001a141c723c */ /* 0x000fe200000418d4 */
[----:B------:R-:W-:-:S02]  /*4580*/  ISETP.GE.AND P3, PT, R2, R63, PT ;  /* 0x0000003f0200720c */ /* 0x000fc40003f66270 */
[----:B------:R-:W-:Y:S02]  /*4590*/  ISETP.GE.AND P1, PT, R2, R62, PT ;  /* 0x0000003e0200720c */ /* 0x000fe40003f26270 */
[----:B------:R-:W1:Y:S01]  /*45a0*/  I2F R2, R0 ;  /* 0x0000000000027306 */ /* 0x000e620000201400 */
[----:B------:R-:W-:Y:S02]  /*45b0*/  FSEL R71, R10, -INF , !P5 ;  /* 0xff8000000a477808 */ /* 0x000fe40006800000 */
[----:B------:R-:W-:Y:S01]  /*45c0*/  FSEL R72, R7, -INF , !P4 ;  /* 0xff80000007487808 */ /* 0x000fe20006000000 */
[-C--:B------:R-:W-:Y:S01]  /*45d0*/  FFMA.FTZ R7, R3, R180.reuse, R36 ;  /* 0x000000b403077223 */ /* 0x080fe20000010024 */
[----:B------:R-:W-:Y:S01]  /*45e0*/  FSEL R55, R5, -INF , !P2 ;  /* 0xff80000005377808 */ /* 0x000fe20005000000 */
[----:B------:R-:W-:Y:S01]  /*45f0*/  FFMA.FTZ R5, R3, R180, R38 ;  /* 0x000000b403057223 */ /* 0x000fe20000010026 */
[----:B------:R-:W-:Y:S01]  /*4600*/  FSEL R64, R6, -INF , !P0 ;  /* 0xff80000006407808 */ /* 0x000fe20004000000 */
[----:B------:R-:W-:Y:S01]  /*4610*/  HMMA.16816.F32.BF16 R24, R16, R26, R228 ;  /* 0x0000001a1018723c */ /* 0x000fe200000418e4 */
[----:B------:R-:W-:-:S02]  /*4620*/  ISETP.GE.AND P5, PT, R0, R61, PT ;  /* 0x0000003d0000720c */ /* 0x000fc40003fa6270 */
[C---:B------:R-:W-:Y:S02]  /*4630*/  ISETP.GE.AND P4, PT, R0.reuse, R60, PT ;  /* 0x0000003c0000720c */ /* 0x040fe40003f86270 */
[C---:B------:R-:W-:Y:S02]  /*4640*/  ISETP.GE.AND P2, PT, R0.reuse, R63, PT ;  /* 0x0000003f0000720c */ /* 0x040fe40003f46270 */
[----:B------:R-:W-:Y:S01]  /*4650*/  ISETP.GE.AND P0, PT, R0, R62, PT ;  /* 0x0000003e0000720c */ /* 0x000fe20003f06270 */
[CC--:B-1----:R-:W-:Y:S01]  /*4660*/  FFMA.FTZ R6, R2.reuse, R180.reuse, R45 ;  /* 0x000000b402067223 */ /* 0x0c2fe2000001002d */
[----:B------:R-:W-:Y:S01]  /*4670*/  IADD3 R0, R11, 0x68, RZ ;  /* 0x000000680b007810 */ /* 0x000fe20007ffe0ff */
[-C--:B------:R-:W-:Y:S01]  /*4680*/  FFMA.FTZ R9, R2, R180.reuse, R47 ;  /* 0x000000b402097223 */ /* 0x080fe2000001002f */
[----:B------:R-:W-:Y:S01]  /*4690*/  FSEL R66, R8, -INF , !P6 ;  /* 0xff80000008427808 */ /* 0x000fe20007000000 */
[----:B------:R-:W-:Y:S01]  /*46a0*/  HMMA.16816.F32.BF16 R16, R16, R14, R240 ;  /* 0x0000000e1010723c */ /* 0x000fe200000418f0 */
[----:B------:R-:W1:Y:S01]  /*46b0*/  I2F R3, R0 ;  /* 0x0000000000037306 */ /* 0x000e620000201400 */
[----:B------:R-:W-:Y:S01]  /*46c0*/  FSEL R69, R7, -INF , !P3 ;  /* 0xff80000007457808 */ /* 0x000fe20005800000 */
[CC--:B------:R-:W-:Y:S01]  /*46d0*/  FFMA.FTZ R7, R2.reuse, R180.reuse, R37 ;  /* 0x000000b402077223 */ /* 0x0c0fe20000010025 */
[----:B------:R-:W-:Y:S01]  /*46e0*/  FSEL R51, R5, -INF , !P1 ;  /* 0xff80000005337808 */ /* 0x000fe20004800000 */
[----:B------:R-:W-:Y:S01]  /*46f0*/  FFMA.FTZ R5, R2, R180, R39 ;  /* 0x000000b402057223 */ /* 0x000fe20000010027 */
[----:B------:R-:W-:-:S02]  /*4700*/  FSEL R56, R6, -INF , !P5 ;  /* 0xff80000006387808 */ /* 0x000fc40006800000 */
[C---:B------:R-:W-:Y:S01]  /*4710*/  ISETP.GE.AND P6, PT, R0.reuse, R61, PT ;  /* 0x0000003d0000720c */ /* 0x040fe20003fc6270 */
[C---:B------:R-:W-:Y:S01]  /*4720*/  HMMA.16816.F32.BF16 R36, R20.reuse, R12, R224 ;  /* 0x0000000c1424723c */ /* 0x040fe200000418e0 */
[C---:B------:R-:W-:Y:S02]  /*4730*/  ISETP.GE.AND P3, PT, R0.reuse, R60, PT ;  /* 0x0000003c0000720c */ /* 0x040fe40003f66270 */
[C---:B------:R-:W-:Y:S02]  /*4740*/  ISETP.GE.AND P1, PT, R0.reuse, R63, PT ;  /* 0x0000003f0000720c */ /* 0x040fe40003f26270 */
[----:B------:R-:W-:Y:S02]  /*4750*/  ISETP.GE.AND P5, PT, R0, R62, PT ;  /* 0x0000003e0000720c */ /* 0x000fe40003fa6270 */
[----:B------:R-:W-:Y:S01]  /*4760*/  FSEL R59, R9, -INF , !P4 ;  /* 0xff800000093b7808 */ /* 0x000fe20006000000 */
[-C--:B-1----:R-:W-:Y:S01]  /*4770*/  FFMA.FTZ R6, R3, R180.reuse, R28 ;  /* 0x000000b403067223 */ /* 0x082fe2000001001c */
        /* <DEDUP_REMOVED lines=9> */
[----:B------:R-:W-:-:S02]  /*4810*/  ISETP.GE.AND P4, PT, R0, R61, PT ;  /* 0x0000003d0000720c */ /* 0x000fc40003f86270 */
[C---:B------:R-:W-:Y:S02]  /*4820*/  ISETP.GE.AND P2, PT, R0.reuse, R60, PT ;  /* 0x0000003c0000720c */ /* 0x040fe40003f46270 */
[C---:B------:R-:W-:Y:S02]  /*4830*/  ISETP.GE.AND P0, PT, R0.reuse, R63, PT ;  /* 0x0000003f0000720c */ /* 0x040fe40003f06270 */
[----:B------:R-:W-:Y:S02]  /*4840*/  ISETP.GE.AND P6, PT, R0, R62, PT ;  /* 0x0000003e0000720c */ /* 0x000fe40003fc6270 */
[----:B------:R-:W-:Y:S02]  /*4850*/  FSEL R54, R5, -INF , !P3 ;  /* 0xff80000005367808 */ /* 0x000fe40005800000 */
[----:B------:R-:W-:Y:S01]  /*4860*/  FSEL R57, R8, -INF , !P1 ;  /* 0xff80000008397808 */ /* 0x000fe20004800000 */
[CC--:B-1----:R-:W-:Y:S01]  /*4870*/  FFMA.FTZ R3, R2.reuse, R180.reuse, R29 ;  /* 0x000000b402037223 */ /* 0x0c2fe2000001001d */
[----:B------:R-:W-:Y:S01]  /*4880*/  IADD3 R0, R11, 0x70, RZ ;  /* 0x000000700b007810 */ /* 0x000fe20007ffe0ff */
[----:B------:R-:W-:Y:S01]  /*4890*/  FFMA.FTZ R5, R2, R180, R25 ;  /* 0x000000b402057223 */ /* 0x000fe20000010019 */
[----:B------:R-:W-:-:S02]  /*48a0*/  FSEL R41, R6, -INF , !P5 ;  /* 0xff80000006297808 */ /* 0x000fc40006800000 */
[----:B------:R-:W1:Y:S01]  /*48b0*/  I2F R7, R0 ;  /* 0x0000000000077306 */ /* 0x000e620000201400 */
[----:B------:R-:W-:Y:S01]  /*48c0*/  FSEL R49, R3, -INF , !P4 ;  /* 0xff80000003317808 */ /* 0x000fe20006000000 */
[-C--:B------:R-:W-:Y:S01]  /*48d0*/  FFMA.FTZ R3, R2, R180.reuse, R31 ;  /* 0x000000b402037223 */ /* 0x080fe2000001001f */
[----:B------:R-:W-:Y:S01]  /*48e0*/  ISETP.GE.AND P3, PT, R0, R61, PT ;  /* 0x0000003d0000720c */ /* 0x000fe20003f66270 */
[----:B------:R-:W-:Y:S01]  /*48f0*/  FFMA.FTZ R2, R2, R180, R27 ;  /* 0x000000b402027223 */ /* 0x000fe2000001001b */
[C---:B------:R-:W-:Y:S02]  /*4900*/  ISETP.GE.AND P1, PT, R0.reuse, R60, PT ;  /* 0x0000003c0000720c */ /* 0x040fe40003f26270 */
[C---:B------:R-:W-:Y:S02]  /*4910*/  ISETP.GE.AND P5, PT, R0.reuse, R63, PT ;  /* 0x0000003f0000720c */ /* 0x040fe40003fa6270 */
[----:B------:R-:W-:Y:S02]  /*4920*/  ISETP.GE.AND P4, PT, R0, R62, PT ;  /* 0x0000003e0000720c */ /* 0x000fe40003f86270 */
[----:B------:R-:W-:-:S02]  /*4930*/  FSEL R50, R3, -INF , !P2 ;  /* 0xff80000003327808 */ /* 0x000fc40005000000 */
[----:B------:R-:W-:Y:S02]  /*4940*/  FSEL R52, R5, -INF , !P0 ;  /* 0xff80000005347808 */ /* 0x000fe40004000000 */
[----:B------:R-:W-:Y:S01]  /*4950*/  FSEL R31, R2, -INF , !P6 ;  /* 0xff800000021f7808 */ /* 0x000fe20007000000 */
[-C--:B-1----:R-:W-:Y:S01]  /*4960*/  FFMA.FTZ R3, R7, R180.reuse, R36 ;  /* 0x000000b407037223 */ /* 0x082fe20000010024 */
[----:B------:R-:W-:Y:S01]  /*4970*/  IADD3 R0, R11, 0x71, RZ ;  /* 0x000000710b007810 */ /* 0x000fe20007ffe0ff */
[CC--:B------:R-:W-:Y:S02]  /*4980*/  FFMA.FTZ R6, R7.reuse, R180.reuse, R38 ;  /* 0x000000b407067223 */ /* 0x0c0fe40000010026 */
[-C--:B------:R-:W-:Y:S01]  /*4990*/  FFMA.FTZ R5, R7, R180.reuse, R32 ;  /* 0x000000b407057223 */ /* 0x080fe20000010020 */
[----:B------:R1:W2:Y:S01]  /*49a0*/  I2F R8, R0 ;  /* 0x0000000000087306 */ /* 0x0002a20000201400 */
[----:B------:R-:W-:Y:S01]  /*49b0*/  FSEL R43, R3, -INF , !P3 ;  /* 0xff800000032b7808 */ /* 0x000fe20005800000 */
[----:B------:R-:W-:Y:S01]  /*49c0*/  FFMA.FTZ R3, R7, R180, R34 ;  /* 0x000000b407037223 */ /* 0x000fe20000010022 */
[----:B------:R-:W-:-:S02]  /*49d0*/  ISETP.GE.AND P2, PT, R0, R61, PT ;  /* 0x0000003d0000720c */ /* 0x000fc40003f46270 */
[C---:B------:R-:W-:Y:S02]  /*49e0*/  ISETP.GE.AND P0, PT, R0.reuse, R60, PT ;  /* 0x0000003c0000720c */ /* 0x040fe40003f06270 */
[C---:B------:R-:W-:Y:S02]  /*49f0*/  ISETP.GE.AND P6, PT, R0.reuse, R63, PT ;  /* 0x0000003f0000720c */ /* 0x040fe40003fc6270 */
[----:B------:R-:W-:Y:S02]  /*4a00*/  ISETP.GE.AND P3, PT, R0, R62, PT ;  /* 0x0000003e0000720c */ /* 0x000fe40003f66270 */
[----:B------:R-:W-:Y:S02]  /*4a10*/  FSEL R46, R6, -INF , !P1 ;  /* 0xff800000062e7808 */ /* 0x000fe40004800000 */
[----:B------:R-:W-:Y:S01]  /*4a20*/  I2F R6, R11 ;  /* 0x0000000b00067306 */ /* 0x000fe20000201400 */
[----:B------:R-:W-:Y:S02]  /*4a30*/  FSEL R47, R5, -INF , !P5 ;  /* 0xff800000052f7808 */ /* 0x000fe40006800000 */
[----:B-1----:R-:W-:Y:S01]  /*4a40*/  IADD3 R0, R11, 0x78, RZ ;  /* 0x000000780b007810 */ /* 0x002fe20007ffe0ff */
[CC--:B--2---:R-:W-:Y:S01]  /*4a50*/  FFMA.FTZ R7, R8.reuse, R180.reuse, R37 ;  /* 0x000000b408077223 */ /* 0x0c4fe20000010025 */
[----:B------:R-:W-:Y:S01]  /*4a60*/  FSEL R29, R3, -INF , !P4 ;  /* 0xff800000031d7808 */ /* 0x000fe20006000000 */
[-C--:B------:R-:W-:Y:S01]  /*4a70*/  FFMA.FTZ R3, R8, R180.reuse, R33 ;  /* 0x000000b408037223 */ /* 0x080fe20000010021 */
[----:B------:R-:W-:Y:S01]  /*4a80*/  ISETP.GE.AND P1, PT, R0, R61, PT ;  /* 0x0000003d0000720c */ /* 0x000fe20003f26270 */
[----:B------:R1:W2:Y:S01]  /*4a90*/  I2F R2, R0 ;  /* 0x0000000000027306 */ /* 0x0002a20000201400 */
[----:B------:R-:W-:Y:S01]  /*4aa0*/  FSEL R30, R7, -INF , !P2 ;  /* 0xff800000071e7808 */ /* 0x000fe20005000000 */
[----:B------:R-:W-:Y:S01]  /*4ab0*/  FFMA.FTZ R9, R8, R180, R39 ;  /* 0x000000b408097223 */ /* 0x000fe20000010027 */
[----:B------:R-:W-:-:S02]  /*4ac0*/  ISETP.GE.AND P5, PT, R0, R60, PT ;  /* 0x0000003c0000720c */ /* 0x000fc40003fa6270 */
[C---:B------:R-:W-:Y:S02]  /*4ad0*/  ISETP.GE.AND P4, PT, R0.reuse, R63, PT ;  /* 0x0000003f0000720c */ /* 0x040fe40003f86270 */
[----:B------:R-:W-:Y:S02]  /*4ae0*/  ISETP.GE.AND P2, PT, R0, R62, PT ;  /* 0x0000003e0000720c */ /* 0x000fe40003f46270 */
[----:B------:R-:W-:Y:S02]  /*4af0*/  FSEL R45, R3, -INF , !P6 ;  /* 0xff800000032d7808 */ /* 0x000fe40007000000 */
[----:B------:R-:W-:Y:S02]  /*4b00*/  ISETP.GE.AND P6, PT, R11, R60, PT ;  /* 0x0000003c0b00720c */ /* 0x000fe40003fc6270 */
[----:B------:R-:W-:Y:S02]  /*4b10*/  FSEL R44, R9, -INF , !P0 ;  /* 0xff800000092c7808 */ /* 0x000fe40004000000 */
[----:B------:R-:W-:Y:S01]  /*4b20*/  ISETP.GE.AND P0, PT, R11, R61, PT ;  /* 0x0000003d0b00720c */ /* 0x000fe20003f06270 */
[----:B-1----:R-:W-:-:S02]  /*4b30*/  FFMA.FTZ R0, R8, R180, R35 ;  /* 0x000000b408007223 */ /* 0x002fc40000010023 */
[CC--:B--2---:R-:W-:Y:S02]  /*4b40*/  FFMA.FTZ R5, R2.reuse, R180.reuse, R20 ;  /* 0x000000b402057223 */ /* 0x0c4fe40000010014 */
[-C--:B------:R-:W-:Y:S01]  /*4b50*/  FFMA.FTZ R7, R2, R180.reuse, R22 ;  /* 0x000000b402077223 */ /* 0x080fe20000010016 */
[----:B------:R-:W-:Y:S01]  /*4b60*/  FSEL R26, R0, -INF , !P3 ;  /* 0xff800000001a7808 */ /* 0x000fe20005800000 */
[-C--:B------:R-:W-:Y:S01]  /*4b70*/  FFMA.FTZ R3, R2, R180.reuse, R18 ;  /* 0x000000b402037223 */ /* 0x080fe20000010012 */
[----:B------:R-:W-:Y:S01]  /*4b80*/  IADD3 R0, R11, 0x79, RZ ;  /* 0x000000790b007810 */ /* 0x000fe20007ffe0ff */
[-C--:B------:R-:W-:Y:S01]  /*4b90*/  FFMA.FTZ R8, R6, R180.reuse, R134 ;  /* 0x000000b406087223 */ /* 0x080fe20000010086 */
[----:B------:R-:W-:Y:S01]  /*4ba0*/  FSEL R22, R5, -INF , !P1 ;  /* 0xff80000005167808 */ /* 0x000fe20004800000 */
[-C--:B------:R-:W-:Y:S01]  /*4bb0*/  FFMA.FTZ R5, R2, R180.reuse, R16 ;  /* 0x000000b402057223 */ /* 0x080fe20000010010 */
[----:B------:R-:W-:Y:S01]  /*4bc0*/  FSEL R18, R3, -INF , !P2 ;  /* 0xff80000003127808 */ /* 0x000fe20005000000 */
[----:B------:R-:W1:Y:S01]  /*4bd0*/  I2F R2, R0 ;  /* 0x0000000000027306 */ /* 0x000e620000201400 */
[----:B------:R-:W-:Y:S01]  /*4be0*/  FSEL R20, R8, -INF , !P6 ;  /* 0xff80000008147808 */ /* 0x000fe20007000000 */
[----:B------:R-:W-:Y:S01]  /*4bf0*/  FFMA.FTZ R3, R6, R180, R132 ;  /* 0x000000b406037223 */ /* 0x000fe20000010084 */
[----:B------:R-:W-:-:S02]  /*4c00*/  ISETP.GE.AND P6, PT, R135, 0x2, PT ;  /* 0x000000028700780c */ /* 0x000fc40003fc6270 */
[----:B------:R-:W-:Y:S01]  /*4c10*/  FSEL R40, R7, -INF , !P5 ;  /* 0xff80000007287808 */ /* 0x000fe20006800000 */
[----:B------:R-:W-:Y:S01]  /*4c20*/  FFMA.FTZ R7, R6, R180, R128 ;  /* 0x000000b406077223 */ /* 0x000fe20000010080 */
[----:B------:R-:W-:Y:S02]  /*4c30*/  FSEL R42, R5, -INF , !P4 ;  /* 0xff800000052a7808 */ /* 0x000fe40006000000 */
[----:B------:R-:W-:Y:S02]  /*4c40*/  FSEL R16, R3, -INF , !P0 ;  /* 0xff80000003107808 */ /* 0x000fe40004000000 */
[C---:B------:R-:W-:Y:S02]  /*4c50*/  ISETP.GE.AND P5, PT, R0.reuse, R61, PT ;  /* 0x0000003d0000720c */ /* 0x040fe40003fa6270 */
[C---:B------:R-:W-:Y:S02]  /*4c60*/  ISETP.GE.AND P4, PT, R0.reuse, R60, PT ;  /* 0x0000003c0000720c */ /* 0x040fe40003f86270 */
[-C--:B------:R-:W-:Y:S01]  /*4c70*/  ISETP.GE.AND P2, PT, R0, R63.reuse, PT ;  /* 0x0000003f0000720c */ /* 0x080fe20003f46270 */
[----:B-1----:R-:W-:Y:S01]  /*4c80*/  FFMA.FTZ R5, R2, R180, R23 ;  /* 0x000000b402057223 */ /* 0x002fe20000010017 */
[----:B------:R-:W-:Y:S01]  /*4c90*/  ISETP.GE.AND P0, PT, R0, R62, PT ;  /* 0x0000003e0000720c */ /* 0x000fe20003f06270 */
[-C--:B------:R-:W-:Y:S01]  /*4ca0*/  FFMA.FTZ R0, R6, R180.reuse, R130 ;  /* 0x000000b406007223 */ /* 0x080fe20000010082 */
[C---:B------:R-:W-:Y:S01]  /*4cb0*/  ISETP.GE.AND P3, PT, R11.reuse, R63, PT ;  /* 0x0000003f0b00720c */ /* 0x040fe20003f66270 */
[C---:B------:R-:W-:Y:S01]  /*4cc0*/  FFMA.FTZ R6, R2.reuse, R180, R21 ;  /* 0x000000b402067223 */ /* 0x040fe20000010015 */
[----:B------:R-:W-:Y:S01]  /*4cd0*/  ISETP.GE.AND P1, PT, R11, R62, PT ;  /* 0x0000003e0b00720c */ /* 0x000fe20003f26270 */
[CC--:B------:R-:W-:Y:S01]  /*4ce0*/  FFMA.FTZ R3, R2.reuse, R180.reuse, R17 ;  /* 0x000000b402037223 */ /* 0x0c0fe20000010011 */
[----:B------:R-:W-:Y:S01]  /*4cf0*/  FSEL R33, R7, -INF , !P3 ;  /* 0xff80000007217808 */ /* 0x000fe20005800000 */
[----:B------:R-:W-:Y:S01]  /*4d00*/  FFMA.FTZ R2, R2, R180, R19 ;  /* 0x000000b402027223 */ /* 0x000fe20000010013 */
[----:B------:R-:W-:-:S02]  /*4d10*/  FSEL R24, R0, -INF , !P1 ;  /* 0xff80000000187808 */ /* 0x000fc40004800000 */
[----:B------:R-:W-:Y:S02]  /*4d20*/  FSEL R19, R6, -INF , !P5 ;  /* 0xff80000006137808 */ /* 0x000fe40006800000 */
[----:B------:R-:W-:Y:S02]  /*4d30*/  FSEL R34, R5, -INF , !P4 ;  /* 0xff80000005227808 */ /* 0x000fe40006000000 */
[----:B------:R-:W-:Y:S02]  /*4d40*/  FSEL R35, R3, -INF , !P2 ;  /* 0xff80000003237808 */ /* 0x000fe40005000000 */
[----:B------:R-:W-:Y:S01]  /*4d50*/  FSEL R15, R2, -INF , !P0 ;  /* 0xff800000020f7808 */ /* 0x000fe20004000000 */
[----:B------:R-:W-:Y:S05]  /*4d60*/  @!P6 BRA `(.L_x_502) ;  /* 0x000003400000e947 */ /* 0x000fea0003800000 */
[----:B------:R-:W2:Y:S04]  /*4d70*/  LDL R114, [R1+0x2a0] ;  /* 0x0002a00001727983 */ /* 0x000ea80000100800 */
[----:B------:R-:W2:Y:S04]  /*4d80*/  LDL R115, [R1+0x2cc] ;  /* 0x0002cc0001737983 */ /* 0x000ea80000100800 */
[----:B------:R-:W3:Y:S01]  /*4d90*/  LDL.64 R118, [R1+0x2d8] ;  /* 0x0002d80001767983 */ /* 0x000ee20000100a00 */
[----:B------:R-:W-:-:S04]  /*4da0*/  IADD3 R2, R135, -0x2, RZ ;  /* 0xfffffffe87027810 */ /* 0x000fc80007ffe0ff */
[----:B------:R-:W-:Y:S01]  /*4db0*/  SHF.R.S32.HI R0, RZ, 0x1f, R2 ;  /* 0x0000001fff007819 */ /* 0x000fe20000011402 */
[----:B------:R-:W-:-:S04]  /*4dc0*/  IMAD R6, R252, R2, RZ ;  /* 0x00000002fc067224 */ /* 0x000fc800078e02ff */
[-C--:B------:R-:W-:Y:S01]  /*4dd0*/  IMAD R6, R0, R245.reuse, R6 ;  /* 0x000000f500067224 */ /* 0x080fe200078e0206 */
[----:B------:R-:W-:Y:S01]  /*4de0*/  BSSY B0, `(.L_x_503) ;  /* 0x000002b000007945 */ /* 0x000fe20003800000 */
[----:B--2---:R-:W-:Y:S01]  /*4df0*/  ISETP.GE.AND P0, PT, R115, R114, PT ;  /* 0x000000727300720c */ /* 0x004fe20003f06270 */
[----:B---3--:R-:W-:-:S04]  /*4e00*/  IMAD.WIDE.U32 R2, R2, R245, R118 ;  /* 0x000000f502027225 */ /* 0x008fc800078e0076 */
[----:B------:R-:W-:-:S08]  /*4e10*/  IMAD.IADD R7, R3, 0x1, R6 ;  /* 0x0000000103077824 */ /* 0x000fd000078e0206 */
[-C--:B------:R-:W-:Y:S02]  /*4e20*/  @!P0 IADD3 R5, P1, R211, R2.reuse, RZ ;  /* 0x00000002d3058210 */ /* 0x080fe40007f3e0ff */
[----:B------:R-:W-:Y:S02]  /*4e30*/  @!P0 LEA R0, P2, R250, R2, 0x6 ;  /* 0x00000002fa008211 */ /* 0x000fe400078430ff */
[-C--:B------:R-:W-:Y:S01]  /*4e40*/  @!P0 LEA R12, P4, R2, R248.reuse, 0x1 ;  /* 0x000000f8020c8211 */ /* 0x080fe200078808ff */
[----:B------:R-:W-:Y:S01]  /*4e50*/  @!P0 IMAD.X R9, R220, 0x1, R7, P1 ;  /* 0x00000001dc098824 */ /* 0x000fe200008e0607 */
[-C--:B------:R-:W-:Y:S02]  /*4e60*/  @!P0 LEA R10, P3, R5, R248.reuse, 0x1 ;  /* 0x000000f8050a8211 */ /* 0x080fe400078608ff */
[----:B------:R-:W-:Y:S02]  /*4e70*/  @!P0 LEA R8, P1, R0, R248, 0x1 ;  /* 0x000000f800088211 */ /* 0x000fe400078208ff */
[----:B------:R-:W-:-:S02]  /*4e80*/  @!P0 LEA.HI.X R14, R250, R7, R251, 0x6, P2 ;  /* 0x00000007fa0e8211 */ /* 0x000fc400010f34fb */
[-C--:B------:R-:W-:Y:S02]  /*4e90*/  @!P0 LEA.HI.X R13, R2, R249.reuse, R7, 0x1, P4 ;  /* 0x000000f9020d8211 */ /* 0x080fe400020f0c07 */
[-C--:B------:R-:W-:Y:S01]  /*4ea0*/  @!P0 LEA.HI.X R11, R5, R249.reuse, R9, 0x1, P3 ;  /* 0x000000f9050b8211 */ /* 0x080fe200018f0c09 */
[----:B------:R1:W-:Y:S01]  /*4eb0*/  @P0 STS [R194+0x2000], RZ ;  /* 0x002000ffc2000388 */ /* 0x0003e20000000800 */
[----:B------:R-:W-:-:S03]  /*4ec0*/  @!P0 LEA.HI.X R9, R0, R249, R14, 0x1, P1 ;  /* 0x000000f900098211 */ /* 0x000fc600008f0c0e */
[----:B------:R1:W-:Y:S04]  /*4ed0*/  @P0 STS [R194+0x2004], RZ ;  /* 0x002004ffc2000388 */ /* 0x0003e80000000800 */
[----:B------:R1:W-:Y:S04]  /*4ee0*/  @P0 STS.64 [R194+0x2008], RZ ;  /* 0x002008ffc2000388 */ /* 0x0003e80000000a00 */
        /* <DEDUP_REMOVED lines=26> */
.L_x_504:
[----:B------:R-:W-:Y:S05]  /*5090*/  BSYNC B0 ;  /* 0x0000000000007941 */ /* 0x000fea0003800000 */
.L_x_503:
[----:B------:R-:W0:Y:S02]  /*50a0*/  LDGDEPBAR ;  /* 0x00000000000079af */ /* 0x000e240000000000 */
.L_x_502:
[----:B------:R-:W-:Y:S05]  /*50b0*/  BSYNC B1 ;  /* 0x0000000000017941 */ /* 0x000fea0003800000 */
.L_x_501:
[----:B--2---:R-:W-:Y:S01]  /*50c0*/  IMAD.U32 R2, RZ, RZ, UR6 ;  /* 0x00000006ff027e24 */ /* 0x004fe2000f8e00ff */
[----:B------:R-:W-:Y:S01]  /*50d0*/  STL [R1+0x3b0], R161 ;  /* 0x0003b0a101007387 */ /* 0x000fe20000100800 */
[----:B------:R-:W-:Y:S01]  /*50e0*/  IMAD.U32 R3, RZ, RZ, UR7 ;  /* 0x00000007ff037e24 */ /* 0x000fe2000f8e00ff */
[----:B-1----:R-:W-:Y:S02]  /*50f0*/  FMNMX.FTZ R12, R24, R192, !PT ;  /* 0x000000c0180c7209 */ /* 0x002fe40007810000 */
[----:B------:R-:W-:Y:S01]  /*5100*/  FMNMX.FTZ R5, R33, R209, !PT ;  /* 0x000000d121057209 */ /* 0x000fe20007810000 */
[----:B------:R-:W-:Y:S04]  /*5110*/  STL [R1+0x3ac], R160 ;  /* 0x0003aca001007387 */ /* 0x000fe80000100800 */
[----:B------:R1:W2:Y:S01]  /*5120*/  LD.E R0, [R2.64+0xdc] ;  /* 0x0000dc0a02007980 */ /* 0x0002a2000c101900 */
        /* <DEDUP_REMOVED lines=10> */
[----:B-1----:R-:W-:-:S03]  /*51d0*/  FMNMX.FTZ R3, R16, R202, !PT ;  /* 0x000000ca10037209 */ /* 0x002fc60007810000 */
        /* <DEDUP_REMOVED lines=30> */
[----:B------:R-:W-:Y:S01]  /*53c0*/  STL.64 [R1+0x358], R234 ;  /* 0x000358ea01007387 */ /* 0x000fe20000100a00 */
        /* <DEDUP_REMOVED lines=20> */
[----:B------:R-:W-:Y:S01]  /*5510*/  STL.64 [R1+0x328], R138 ;  /* 0x0003288a01007387 */ /* 0x000fe20000100a00 */
        /* <DEDUP_REMOVED lines=72> */
[----:B------:R-:W1:Y:S01]  /*59a0*/  SHFL.BFLY PT, R7, R12, 0x2, 0x1f ;  /* 0x0c401f000c077f89 */ /* 0x000e6200000e0000 */
        /* <DEDUP_REMOVED lines=10> */
[----:B------:R-:W3:Y:S01]  /*5a50*/  SHFL.BFLY PT, R5, R135, 0x2, 0x1f ;  /* 0x0c401f0087057f89 */ /* 0x000ee200000e0000 */
[----:B------:R-:W-:Y:S02]  /*5a60*/  FMNMX.FTZ R3, R34, R3, !PT ;  /* 0x0000000322037209 */ /* 0x000fe40007810000 */
[----:B------:R-:W-:-:S03]  /*5a70*/  FMNMX.FTZ R2, R47, R2, !PT ;  /* 0x000000022f027209 */ /* 0x000fc60007810000 */
[----:B------:R-:W4:Y:S01]  /*5a80*/  SHFL.BFLY PT, R6, R3, 0x2, 0x1f ;  /* 0x0c401f0003067f89 */ /* 0x000f2200000e0000 */
[----:B------:R-:W-:Y:S02]  /*5a90*/  FMNMX.FTZ R2, R45, R2, !PT ;  /* 0x000000022d027209 */ /* 0x000fe40007810000 */
[----:B-1----:R-:W-:Y:S02]  /*5aa0*/  FMNMX.FTZ R12, R12, R7, !PT ;  /* 0x000000070c0c7209 */ /* 0x002fe40007810000 */
[----:B------:R-:W-:-:S03]  /*5ab0*/  FMNMX.FTZ R2, R42, R2, !PT ;  /* 0x000000022a027209 */ /* 0x000fc60007810000 */
[----:B------:R-:W1:Y:S01]  /*5ac0*/  SHFL.BFLY PT, R7, R12, 0x1, 0x1f ;  /* 0x0c201f000c077f89 */ /* 0x000e6200000e0000 */
[----:B------:R-:W-:-:S05]  /*5ad0*/  FMNMX.FTZ R2, R35, R2, !PT ;  /* 0x0000000223027209 */ /* 0x000fca0007810000 */
[----:B------:R-:W1:Y:S01]  /*5ae0*/  SHFL.BFLY PT, R13, R2, 0x2, 0x1f ;  /* 0x0c401f00020d7f89 */ /* 0x000e6200000e0000 */
[----:B---3--:R-:W-:-:S05]  /*5af0*/  FMNMX.FTZ R135, R135, R5, !PT ;  /* 0x0000000587877209 */ /* 0x008fca0007810000 */
[----:B------:R-:W3:Y:S01]  /*5b00*/  SHFL.BFLY PT, R5, R135, 0x1, 0x1f ;  /* 0x0c201f0087057f89 */ /* 0x000ee200000e0000 */
[----:B----4-:R-:W-:-:S05]  /*5b10*/  FMNMX.FTZ R3, R3, R6, !PT ;  /* 0x0000000603037209 */ /* 0x010fca0007810000 */
[----:B------:R-:W4:Y:S01]  /*5b20*/  SHFL.BFLY PT, R134, R3, 0x1, 0x1f ;  /* 0x0c201f0003867f89 */ /* 0x000f2200000e0000 */
[----:B-1----:R-:W-:-:S04]  /*5b30*/  FMNMX.FTZ R12, R12, R7, !PT ;  /* 0x000000070c0c7209 */ /* 0x002fc80007810000 */
[----:B------:R-:W-:Y:S02]  /*5b40*/  FSETP.NEU.FTZ.AND P0, PT, R12, -INF , PT ;  /* 0xff8000000c00780b */ /* 0x000fe40003f1d000 */
[----:B------:R-:W-:Y:S01]  /*5b50*/  FMNMX.FTZ R13, R2, R13, !PT ;  /* 0x0000000d020d7209 */ /* 0x000fe20007810000 */
[----:B--2---:R-:W-:-:S04]  /*5b60*/  FMUL.FTZ R2, R0, R12 ;  /* 0x0000000c00027220 */ /* 0x004fc80000410000 */
[----:B------:R-:W1:Y:S01]  /*5b70*/  SHFL.BFLY PT, R6, R13, 0x1, 0x1f ;  /* 0x0c201f000d067f89 */ /* 0x000e6200000e0000 */
[----:B---3--:R-:W-:Y:S02]  /*5b80*/  FMNMX.FTZ R135, R135, R5, !PT ;  /* 0x0000000587877209 */ /* 0x008fe40007810000 */
[----:B------:R-:W-:Y:S01]  /*5b90*/  FSEL R2, R2, RZ, P0 ;  /* 0x000000ff02027208 */ /* 0x000fe20000000000 */
[----:B------:R-:W-:Y:S01]  /*5ba0*/  STL [R1+0x340], R12 ;  /* 0x0003400c01007387 */ /* 0x000fe20000100800 */
[----:B----4-:R-:W-:-:S03]  /*5bb0*/  FMNMX.FTZ R134, R3, R134, !PT ;  /* 0x0000008603867209 */ /* 0x010fc60007810000 */
[-CC-:B------:R-:W-:Y:S01]  /*5bc0*/  FFMA.FTZ R199, R159, R0.reuse, -R2.reuse ;  /* 0x000000009fc77223 */ /* 0x180fe20000010802 */
[----:B------:R-:W-:Y:S01]  /*5bd0*/  STL [R1+0x344], R135 ;  /* 0x0003448701007387 */ /* 0x000fe20000100800 */
[-CC-:B------:R-:W-:Y:S02]  /*5be0*/  FFMA.FTZ R211, R156, R0.reuse, -R2.reuse ;  /* 0x000000009cd37223 */ /* 0x180fe40000010802 */
[-CC-:B------:R-:W-:Y:S01]  /*5bf0*/  FFMA.FTZ R213, R148, R0.reuse, -R2.reuse ;  /* 0x0000000094d57223 */ /* 0x180fe20000010802 */
[----:B------:R-:W-:Y:S01]  /*5c00*/  STL [R1+0x384], R192 ;  /* 0x000384c001007387 */ /* 0x000fe20000100800 */
[-CC-:B------:R-:W-:Y:S02]  /*5c10*/  FFMA.FTZ R3, R109, R0.reuse, -R2.reuse ;  /* 0x000000006d037223 */ /* 0x180fe40000010802 */
[-CC-:B------:R-:W-:Y:S01]  /*5c20*/  FFMA.FTZ R196, R94, R0.reuse, -R2.reuse ;  /* 0x000000005ec47223 */ /* 0x180fe20000010802 */
[----:B------:R-:W-:Y:S01]  /*5c30*/  STL [R1+0x3c4], R199 ;  /* 0x0003c4c701007387 */ /* 0x000fe20000100800 */
[----:B------:R-:W-:-:S03]  /*5c40*/  FFMA.FTZ R197, R91, R0, -R2 ;  /* 0x000000005bc57223 */ /* 0x000fc60000010802 */
[----:B------:R-:W-:Y:S01]  /*5c50*/  STL [R1+0x3b8], R159 ;  /* 0x0003b89f01007387 */ /* 0x000fe20000100800 */
[----:B------:R-:W-:-:S03]  /*5c60*/  FFMA.FTZ R198, R86, R0, -R2 ;  /* 0x0000000056c67223 */ /* 0x000fc60000010802 */
[----:B------:R-:W-:Y:S04]  /*5c70*/  STL [R1+0x3c0], R211 ;  /* 0x0003c0d301007387 */ /* 0x000fe80000100800 */
[----:B------:R-:W-:Y:S04]  /*5c80*/  STL [R1+0x3bc], R213 ;  /* 0x0003bcd501007387 */ /* 0x000fe80000100800 */
[----:B------:R-:W-:Y:S01]  /*5c90*/  STL [R1+0xc], R3 ;  /* 0x00000c0301007387 */ /* 0x000fe20000100800 */
[----:B------:R-:W-:-:S03]  /*5ca0*/  FMUL.FTZ R5, R0, R135 ;  /* 0x0000008700057220 */ /* 0x000fc60000410000 */
[----:B------:R2:W-:Y:S01]  /*5cb0*/  STL [R1+0x398], R196 ;  /* 0x000398c401007387 */ /* 0x0005e20000100800 */
[----:B------:R-:W-:-:S03]  /*5cc0*/  FSETP.NEU.FTZ.AND P0, PT, R135, -INF , PT ;  /* 0xff8000008700780b */ /* 0x000fc60003f1d000 */
[----:B------:R3:W-:Y:S01]  /*5cd0*/  STL [R1+0x3a4], R197 ;  /* 0x0003a4c501007387 */ /* 0x0007e20000100800 */
[----:B------:R-:W-:-:S03]  /*5ce0*/  FFMA.FTZ R24, R24, R0, -R2 ;  /* 0x0000000018187223 */ /* 0x000fc60000010802 */
[----:B------:R-:W-:Y:S01]  /*5cf0*/  STL [R1+0x3a8], R198 ;  /* 0x0003a8c601007387 */ /* 0x000fe20000100800 */
[-CC-:B------:R-:W-:Y:S02]  /*5d00*/  FFMA.FTZ R25, R192, R0.reuse, -R2.reuse ;  /* 0x00000000c0197223 */ /* 0x180fe40000010802 */
[-CC-:B------:R-:W-:Y:S02]  /*5d10*/  FFMA.FTZ R27, R189, R0.reuse, -R2.reuse ;  /* 0x00000000bd1b7223 */ /* 0x180fe40000010802 */
[-CC-:B------:R-:W-:Y:S02]  /*5d20*/  FFMA.FTZ R28, R181, R0.reuse, -R2.reuse ;  /* 0x00000000b51c7223 */ /* 0x180fe40000010802 */
[-CC-:B------:R-:W-:Y:S02]  /*5d30*/  FFMA.FTZ R175, R175, R0.reuse, -R2.reuse ;  /* 0x00000000afaf7223 */ /* 0x180fe40000010802 */
[-CC-:B------:R-:W-:Y:S02]  /*5d40*/  FFMA.FTZ R171, R171, R0.reuse, -R2.reuse ;  /* 0x00000000abab7223 */ /* 0x180fe40000010802 */
[----:B------:R-:W-:-:S02]  /*5d50*/  FFMA.FTZ R212, R150, R0, -R2 ;  /* 0x0000000096d47223 */ /* 0x000fc40000010802 */
[-CC-:B--2---:R-:W-:Y:S02]  /*5d60*/  FFMA.FTZ R196, R78, R0.reuse, -R2.reuse ;  /* 0x000000004ec47223 */ /* 0x184fe40000010802 */
[-CC-:B------:R-:W-:Y:S02]  /*5d70*/  FFMA.FTZ R248, R129, R0.reuse, -R2.reuse ;  /* 0x0000000081f87223 */ /* 0x180fe40000010802 */
[-CC-:B------:R-:W-:Y:S01]  /*5d80*/  FFMA.FTZ R211, R104, R0.reuse, -R2.reuse ;  /* 0x0000000068d37223 */ /* 0x180fe20000010802 */
[----:B------:R2:W-:Y:S01]  /*5d90*/  STL [R1+0x3b4], R196 ;  /* 0x0003b4c401007387 */ /* 0x0005e20000100800 */
[-CC-:B------:R-:W-:Y:S02]  /*5da0*/  FFMA.FTZ R12, R101, R0.reuse, -R2.reuse ;  /* 0x00000000650c7223 */ /* 0x180fe40000010802 */
[-CC-:B------:R-:W-:Y:S02]  /*5db0*/  FFMA.FTZ R229, R83, R0.reuse, -R2.reuse ;  /* 0x0000000053e57223 */ /* 0x180fe40000010802 */
[----:B------:R-:W-:-:S02]  /*5dc0*/  FFMA.FTZ R62, R75, R0, -R2 ;  /* 0x000000004b3e7223 */ /* 0x000fc40000010802 */
[-CC-:B------:R-:W-:Y:S02]  /*5dd0*/  FFMA.FTZ R187, R70, R0.reuse, -R2.reuse ;  /* 0x0000000046bb7223 */ /* 0x180fe40000010802 */
[-CC-:B------:R-:W-:Y:S02]  /*5de0*/  FFMA.FTZ R162, R67, R0.reuse, -R2.reuse ;  /* 0x0000000043a27223 */ /* 0x180fe40000010802 */
[-CC-:B------:R-:W-:Y:S02]  /*5df0*/  FFMA.FTZ R159, R58, R0.reuse, -R2.reuse ;  /* 0x000000003a9f7223 */ /* 0x180fe40000010802 */
[-CC-:B------:R-:W-:Y:S02]  /*5e00*/  FFMA.FTZ R135, R55, R0.reuse, -R2.reuse ;  /* 0x0000000037877223 */ /* 0x180fe40000010802 */
[-CC-:B---3--:R-:W-:Y:S02]  /*5e10*/  FFMA.FTZ R197, R51, R0.reuse, -R2.reuse ;  /* 0x0000000033c57223 */ /* 0x188fe40000010802 */
[----:B------:R-:W-:-:S02]  /*5e20*/  FFMA.FTZ R63, R41, R0, -R2 ;  /* 0x00000000293f7223 */ /* 0x000fc40000010802 */
[-CC-:B------:R-:W-:Y:S02]  /*5e30*/  FFMA.FTZ R199, R31, R0.reuse, -R2.reuse ;  /* 0x000000001fc77223 */ /* 0x180fe40000010802 */
[-CC-:B------:R-:W-:Y:S02]  /*5e40*/  FFMA.FTZ R194, R29, R0.reuse, -R2.reuse ;  /* 0x000000001dc27223 */ /* 0x180fe40000010802 */
[-CC-:B------:R-:W-:Y:S02]  /*5e50*/  FFMA.FTZ R238, R26, R0.reuse, -R2.reuse ;  /* 0x000000001aee7223 */ /* 0x180fe40000010802 */
[-CC-:B--2---:R-:W-:Y:S02]  /*5e60*/  FFMA.FTZ R196, R48, R0.reuse, -R2.reuse ;  /* 0x0000000030c47223 */ /* 0x184fe40000010802 */
[-CC-:B------:R-:W-:Y:S02]  /*5e70*/  FFMA.FTZ R4, R18, R0.reuse, -R2.reuse ;  /* 0x0000000012047223 */ /* 0x180fe40000010802 */
[----:B------:R-:W-:Y:S01]  /*5e80*/  FFMA.FTZ R198, R15, R0, -R2 ;  /* 0x000000000fc67223 */ /* 0x000fe20000010802 */
[----:B------:R-:W-:-:S02]  /*5e90*/  FSEL R2, R5, RZ, P0 ;  /* 0x000000ff05027208 */ /* 0x000fc40000000000 */
[----:B-1----:R-:W-:Y:S01]  /*5ea0*/  FMNMX.FTZ R13, R13, R6, !PT ;  /* 0x000000060d0d7209 */ /* 0x002fe20007810000 */
[----:B------:R-:W-:Y:S02]  /*5eb0*/  IMAD.SHL.U32 R192, R195, 0x4, RZ ;  /* 0x00000004c3c07824 */ /* 0x000fe400078e00ff */
[-CC-:B------:R-:W-:Y:S02]  /*5ec0*/  FFMA.FTZ R8, R16, R0.reuse, -R2.reuse ;  /* 0x0000000010087223 */ /* 0x180fe40000010802 */
[--C-:B------:R-:W-:Y:S01]  /*5ed0*/  FFMA.FTZ R7, R202, R0, -R2.reuse ;  /* 0x00000000ca077223 */ /* 0x100fe20000010802 */
[----:B------:R-:W-:Y:S01]  /*5ee0*/  FSETP.NEU.FTZ.AND P1, PT, R134, -INF , PT ;  /* 0xff8000008600780b */ /* 0x000fe20003f3d000 */
[C---:B------:R-:W-:Y:S01]  /*5ef0*/  FMUL.FTZ R3, R0.reuse, R134 ;  /* 0x0000008600037220 */ /* 0x040fe20000410000 */
[----:B------:R-:W-:Y:S01]  /*5f00*/  FSETP.NEU.FTZ.AND P0, PT, R13, -INF , PT ;  /* 0xff8000000d00780b */ /* 0x000fe20003f1d000 */
[----:B------:R-:W-:Y:S01]  /*5f10*/  FMUL.FTZ R6, R0, R13 ;  /* 0x0000000d00067220 */ /* 0x000fe20000410000 */
[----:B------:R-:W-:Y:S01]  /*5f20*/  LOP3.LUT R5, R247, R192, RZ, 0x3c, !PT ;  /* 0x000000c0f7057212 */ /* 0x000fe200078e3cff */
[----:B------:R-:W-:Y:S01]  /*5f30*/  IMAD.WIDE.U32 R216, R244, -0x2daee0ad, RZ ;  /* 0xd2511f53f4d87825 */ /* 0x000fe200078e00ff */
[----:B------:R-:W-:Y:S01]  /*5f40*/  FSEL R3, R3, RZ, P1 ;  /* 0x000000ff03037208 */ /* 0x000fe20000800000 */
[----:B------:R-:W-:Y:S02]  /*5f50*/  MUFU.EX2 R8, R8 ;  /* 0x0000000800087308 */ /* 0x000fe40000000800 */
[----:B------:R-:W-:-:S02]  /*5f60*/  FFMA.FTZ R18, R178, R0, -R2 ;  /* 0x00000000b2127223 */ /* 0x000fc40000010802 */
[-CC-:B------:R-:W-:Y:S02]  /*5f70*/  FFMA.FTZ R26, R174, R0.reuse, -R2.reuse ;  /* 0x00000000ae1a7223 */ /* 0x180fe40000010802 */
[----:B------:R-:W-:Y:S02]  /*5f80*/  IMAD.MOV.U32 R61, RZ, RZ, R223 ;  /* 0x000000ffff3d7224 */ /* 0x000fe400078e00df */
[-CC-:B------:R-:W-:Y:S01]  /*5f90*/  FFMA.FTZ R15, R203, R0.reuse, -R2.reuse ;  /* 0x00000000cb0f7223 */ /* 0x180fe20000010802 */
[----:B------:R-:W1:Y:S01]  /*5fa0*/  MUFU.EX2 R7, R7 ;  /* 0x0000000700077308 */ /* 0x000e620000000800 */
[-CC-:B------:R-:W-:Y:S02]  /*5fb0*/  FFMA.FTZ R16, R200, R0.reuse, -R2.reuse ;  /* 0x00000000c8107223 */ /* 0x180fe40000010802 */
[-CC-:B------:R-:W-:Y:S02]  /*5fc0*/  FFMA.FTZ R17, R183, R0.reuse, -R2.reuse ;  /* 0x00000000b7117223 */ /* 0x180fe40000010802 */
[----:B------:R-:W-:-:S02]  /*5fd0*/  FFMA.FTZ R29, R170, R0, -R2 ;  /* 0x00000000aa1d7223 */ /* 0x000fc40000010802 */
[-CC-:B------:R-:W-:Y:S02]  /*5fe0*/  FFMA.FTZ R31, R158, R0.reuse, -R2.reuse ;  /* 0x000000009e1f7223 */ /* 0x180fe40000010802 */
[-CC-:B------:R-:W-:Y:S02]  /*5ff0*/  FFMA.FTZ R36, R154, R0.reuse, -R2.reuse ;  /* 0x000000009a247223 */ /* 0x180fe40000010802 */
[-CC-:B------:R-:W-:Y:S02]  /*6000*/  FFMA.FTZ R37, R152, R0.reuse, -R2.reuse ;  /* 0x0000000098257223 */ /* 0x180fe40000010802 */
        /* <DEDUP_REMOVED lines=20> */
[----:B------:R-:W-:Y:S01]  /*6150*/  FFMA.FTZ R228, R19, R0, -R2 ;  /* 0x0000000013e47223 */ /* 0x000fe20000010802 */
[----:B------:R-:W-:Y:S01]  /*6160*/  FSEL R2, R6, RZ, P0 ;  /* 0x000000ff06027208 */ /* 0x000fe20000000000 */
[----:B------:R-:W-:Y:S01]  /*6170*/  IMAD.WIDE.U32 R234, R61, -0x326172a9, RZ ;  /* 0xcd9e8d573dea7825 */ /* 0x000fe200078e00ff */
[----:B------:R-:W-:-:S02]  /*6180*/  LOP3.LUT R5, R5, R217, RZ, 0x3c, !PT ;  /* 0x000000d905057212 */ /* 0x000fc400078e3cff */
[----:B------:R-:W-:Y:S01]  /*6190*/  LOP3.LUT R60, R246, R221, RZ, 0x3c, !PT ;  /* 0x000000ddf63c7212 */ /* 0x000fe200078e3cff */
[----:B------:R-:W-:Y:S01]  /*61a0*/  IMAD.MOV.U32 R160, RZ, RZ, R222 ;  /* 0x000000ffffa07224 */ /* 0x000fe200078e00de */
[----:B------:R2:W-:Y:S01]  /*61b0*/  STL [R1+0x348], R135 ;  /* 0x0003488701007387 */ /* 0x0005e20000100800 */
        /* <DEDUP_REMOVED lines=10> */
[-C--:B------:R-:W-:Y:S01]  /*6260*/  FFMA.FTZ R44, R210, R0.reuse, -R2 ;  /* 0x00000000d22c7223 */ /* 0x080fe20000010802 */
[----:B------:R-:W-:Y:S01]  /*6270*/  IADD3 R240, R246, -0x61c88647, RZ ;  /* 0x9e3779b9f6f07810 */ /* 0x000fe20007ffe0ff */
        /* <DEDUP_REMOVED lines=21> */
[-C--:B------:R-:W-:Y:S02]  /*63d0*/  FFMA.FTZ R188, R54, R0.reuse, -R3 ;  /* 0x0000000036bc7223 */ /* 0x080fe40000010803 */
        /* <DEDUP_REMOVED lines=30> */
[----:B------:R-:W-:Y:S01]  /*65c0*/  FFMA.FTZ R161, R35, R0, -R2 ;  /* 0x0000000023a17223 */ /* 0x000fe20000010802 */
[----:B------:R-:W-:Y:S01]  /*65d0*/  LOP3.LUT R0, R60, R235, RZ, 0x3c, !PT ;  /* 0x000000eb3c007212 */ /* 0x000fe200078e3cff */
[----:B------:R-:W-:Y:S01]  /*65e0*/  IMAD.WIDE.U32 R50, R5, -0x326172a9, RZ ;  /* 0xcd9e8d5705327825 */ /* 0x000fe200078e00ff */
[----:B------:R-:W-:-:S03]  /*65f0*/  IADD3 R190, R247, -0x4498517b, RZ ;  /* 0xbb67ae85f7be7810 */ /* 0x000fc60007ffe0ff */
[----:B------:R-:W-:Y:S01]  /*6600*/  IMAD.WIDE.U32 R138, R0, -0x2daee0ad, RZ ;  /* 0xd2511f53008a7825 */ /* 0x000fe200078e00ff */
[----:B------:R-:W-:Y:S02]  /*6610*/  LOP3.LUT R6, R51, R240, R234, 0x96, !PT ;  /* 0x000000f033067212 */ /* 0x000fe400078e96ea */
[----:B-1----:R-:W-:Y:S01]  /*6620*/  F2FP.BF16.PACK_AB R20, R7, R8 ;  /* 0x000000080714723e */ /* 0x002fe200000010ff */
[----:B------:R-:W-:Y:S01]  /*6630*/  FADD.FTZ R33, R8, R7 ;  /* 0x0000000708217221 */ /* 0x000fe20000010000 */
[----:B------:R-:W-:Y:S01]  /*6640*/  LOP3.LUT R0, R139, R190, R216, 0x96, !PT ;  /* 0x000000be8b007212 */ /* 0x000fe200078e96d8 */
[----:B------:R-:W-:Y:S01]  /*6650*/  IMAD.WIDE.U32 R6, R6, -0x2daee0ad, RZ ;  /* 0xd2511f5306067825 */ /* 0x000fe200078e00ff */
[----:B------:R-:W-:Y:S02]  /*6660*/  IADD3 R241, R247, 0x76cf5d0a, RZ ;  /* 0x76cf5d0af7f17810 */ /* 0x000fe40007ffe0ff */
[----:B------:R-:W-:Y:S01]  /*6670*/  IADD3 R239, R246, 0x3c6ef372, RZ ;  /* 0x3c6ef372f6ef7810 */ /* 0x000fe20007ffe0ff */
[----:B------:R-:W-:Y:S01]  /*6680*/  IMAD.WIDE.U32 R132, R0, -0x326172a9, RZ ;  /* 0xcd9e8d5700847825 */ /* 0x000fe200078e00ff */
[----:B------:R-:W-:-:S02]  /*6690*/  LOP3.LUT R10, R7, R241, R138, 0x96, !PT ;  /* 0x000000f1070a7212 */ /* 0x000fc400078e968a */
[----:B------:R-:W-:Y:S02]  /*66a0*/  IADD3 R233, R246, -0x255992d5, RZ ;  /* 0xdaa66d2bf6e97810 */ /* 0x000fe40007ffe0ff */
[----:B------:R-:W-:Y:S01]  /*66b0*/  LOP3.LUT R2, R133, R239, R50, 0x96, !PT ;  /* 0x000000ef85027212 */ /* 0x000fe200078e9632 */
[----:B------:R-:W-:Y:S01]  /*66c0*/  IMAD.WIDE.U32 R10, R10, -0x326172a9, RZ ;  /* 0xcd9e8d570a0a7825 */ /* 0x000fe200078e00ff */
[----:B------:R-:W-:-:S03]  /*66d0*/  IADD3 R242, R247, 0x32370b8f, RZ ;  /* 0x32370b8ff7f27810 */ /* 0x000fc60007ffe0ff */
[----:B------:R-:W-:Y:S01]  /*66e0*/  IMAD.WIDE.U32 R2, R2, -0x2daee0ad, RZ ;  /* 0xd2511f5302027825 */ /* 0x000fe200078e00ff */
[----:B------:R-:W-:Y:S02]  /*66f0*/  LOP3.LUT R8, R11, R233, R132, 0x96, !PT ;  /* 0x000000e90b087212 */ /* 0x000fe400078e9684 */
[----:B------:R-:W-:Y:S02]  /*6700*/  IADD3 R251, R247, -0x126145ec, RZ ;  /* 0xed9eba14f7fb7810 */ /* 0x000fe40007ffe0ff */
[----:B------:R-:W-:Y:S01]  /*6710*/  LOP3.LUT R3, R3, R242, R6, 0x96, !PT ;  /* 0x000000f203037212 */ /* 0x000fe200078e9606 */
[----:B------:R-:W-:Y:S01]  /*6720*/  IMAD.WIDE.U32 R8, R8, -0x2daee0ad, RZ ;  /* 0xd2511f5308087825 */ /* 0x000fe200078e00ff */
[----:B------:R-:W-:-:S04]  /*6730*/  IADD3 R249, R246, 0x78dde6e4, RZ ;  /* 0x78dde6e4f6f97810 */ /* 0x000fc80007ffe0ff */
[----:B------:R-:W-:Y:S01]  /*6740*/  LOP3.LUT R6, R9, R251, R2, 0x96, !PT ;  /* 0x000000fb09067212 */ /* 0x000fe200078e9602 */
[----:B------:R-:W-:-:S05]  /*6750*/  IMAD.WIDE.U32 R2, R3, -0x326172a9, RZ ;  /* 0xcd9e8d5703027825 */ /* 0x000fca00078e00ff */
[----:B------:R-:W-:Y:S01]  /*6760*/  LOP3.LUT R10, R3, R249, R10, 0x96, !PT ;  /* 0x000000f9030a7212 */ /* 0x000fe200078e960a */
[----:B------:R-:W-:Y:S01]  /*6770*/  IMAD.WIDE.U32 R6, R6, -0x326172a9, RZ ;  /* 0xcd9e8d5706067825 */ /* 0x000fe200078e00ff */
[----:B------:R-:W-:Y:S02]  /*6780*/  IADD3 R245, R246, 0x1715609d, RZ ;  /* 0x1715609df6f57810 */ /* 0x000fe40007ffe0ff */
[----:B------:R-:W-:Y:S01]  /*6790*/  IADD3 R243, R247, -0x56f99767, RZ ;  /* 0xa9066899f7f37810 */ /* 0x000fe20007ffe0ff */
[----:B------:R-:W-:Y:S01]  /*67a0*/  IMAD.WIDE.U32 R10, R10, -0x2daee0ad, RZ ;  /* 0xd2511f530a0a7825 */ /* 0x000fe200078e00ff */
[----:B------:R-:W-:-:S04]  /*67b0*/  LOP3.LUT R14, R7, R245, R2, 0x96, !PT ;  /* 0x000000f5070e7212 */ /* 0x000fc800078e9602 */
[----:B------:R-:W-:-:S05]  /*67c0*/  LOP3.LUT R2, R11, R243, R8, 0x96, !PT ;  /* 0x000000f30b027212 */ /* 0x000fca00078e9608 */
[----:B------:R-:W-:-:S05]  /*67d0*/  IMAD.WIDE.U32 R2, R2, -0x326172a9, RZ ;  /* 0xcd9e8d5702027825 */ /* 0x000fca00078e00ff */
[----:B------:R-:W-:-:S04]  /*67e0*/  LOP3.LUT R0, R3, R177, R6, 0x96, !PT ;  /* 0x000000b103007212 */ /* 0x000fc800078e9606 */
[----:B------:R-:W-:-:S04]  /*67f0*/  LOP3.LUT R5, R0, 0xff, RZ, 0xc0, !PT ;  /* 0x000000ff00057812 */ /* 0x000fc800078ec0ff */
[----:B------:R-:W-:Y:S02]  /*6800*/  ISETP.GE.U32.AND P2, PT, R191, R5, PT ;  /* 0x00000005bf00720c */ /* 0x000fe40003f46070 */
[----:B------:R-:W-:-:S04]  /*6810*/  LOP3.LUT R5, R0, 0xffff, RZ, 0xc0, !PT ;  /* 0x0000ffff00057812 */ /* 0x000fc800078ec0ff */
[----:B------:R-:W-:Y:S01]  /*6820*/  SHF.R.U32.HI R5, RZ, 0x8, R5 ;  /* 0x00000008ff057819 */ /* 0x000fe20000011605 */
[----:B------:R-:W1:Y:S03]  /*6830*/  MUFU.EX2 R15, R15 ;  /* 0x0000000f000f7308 */ /* 0x000e660000000800 */
[----:B------:R-:W-:-:S04]  /*6840*/  LOP3.LUT R5, R5, 0xffff, RZ, 0xc0, !PT ;  /* 0x0000ffff05057812 */ /* 0x000fc800078ec0ff */
[----:B------:R-:W-:Y:S01]  /*6850*/  ISETP.GE.U32.AND P1, PT, R191, R5, PT ;  /* 0x00000005bf00720c */ /* 0x000fe20003f26070 */
[----:B------:R-:W2:Y:S01]  /*6860*/  MUFU.EX2 R7, R16 ;  /* 0x0000001000077308 */ /* 0x000ea20000000800 */
[--C-:B------:R-:W-:Y:S02]  /*6870*/  SHF.R.U32.HI R5, RZ, 0x10, R0.reuse ;  /* 0x00000010ff057819 */ /* 0x100fe40000011600 */
[----:B------:R-:W-:-:S05]  /*6880*/  SHF.R.U32.HI R0, RZ, 0x18, R0 ;  /* 0x00000018ff007819 */ /* 0x000fca0000011600 */
[----:B------:R-:W3:Y:S01]  /*6890*/  MUFU.EX2 R17, R17 ;  /* 0x0000001100117308 */ /* 0x000ee20000000800 */
[----:B------:R-:W-:Y:S02]  /*68a0*/  ISETP.GE.U32.AND P0, PT, R191, R0, PT ;  /* 0x00000000bf00720c */ /* 0x000fe40003f06070 */
[----:B------:R-:W-:-:S05]  /*68b0*/  LOP3.LUT R0, R2, 0xff, RZ, 0xc0, !PT ;  /* 0x000000ff02007812 */ /* 0x000fca00078ec0ff */
[----:B------:R-:W4:Y:S01]  /*68c0*/  MUFU.EX2 R9, R18 ;  /* 0x0000001200097308 */ /* 0x000f220000000800 */
[----:B------:R-:W-:Y:S01]  /*68d0*/  ISETP.GE.U32.AND P5, PT, R191, R0, PT ;  /* 0x00000000bf00720c */ /* 0x000fe20003fa6070 */
[----:B-1----:R-:W-:-:S06]  /*68e0*/  FADD.FTZ R0, R15, R33 ;  /* 0x000000210f007221 */ /* 0x002fcc0000010000 */
[----:B------:R-:W-:Y:S01]  /*68f0*/  MUFU.EX2 R19, R19 ;  /* 0x0000001300137308 */ /* 0x000fe20000000800 */
[----:B--2---:R-:W-:-:S07]  /*6900*/  FADD.FTZ R0, R7, R0 ;  /* 0x0000000007007221 */ /* 0x004fce0000010000 */
[----:B------:R-:W1:Y:S01]  /*6910*/  MUFU.EX2 R8, R21 ;  /* 0x0000001500087308 */ /* 0x000e620000000800 */
[----:B------:R-:W-:Y:S01]  /*6920*/  LOP3.LUT R5, R5, 0xff, RZ, 0xc0, !PT ;  /* 0x000000ff05057812 */ /* 0x000fe200078ec0ff */
[----:B---3--:R-:W-:Y:S01]  /*6930*/  FADD.FTZ R0, R17, R0 ;  /* 0x0000000011007221 */ /* 0x008fe20000010000 */
[----:B------:R-:W-:Y:S02]  /*6940*/  PRMT R157, R20, 0x7610, R157 ;  /* 0x00007610149d7816 */ /* 0x000fe4000000009d */
[----:B------:R-:W-:Y:S01]  /*6950*/  ISETP.GE.U32.AND P4, PT, R191, R5, PT ;  /* 0x00000005bf00720c */ /* 0x000fe20003f86070 */
[----:B----4-:R-:W-:Y:S01]  /*6960*/  FADD.FTZ R11, R9, R0 ;  /* 0x00000000090b7221 */ /* 0x010fe20000010000 */
[----:B------:R-:W-:Y:S01]  /*6970*/  LOP3.LUT R3, R2, 0xffff, RZ, 0xc0, !PT ;  /* 0x0000ffff02037812 */ /* 0x000fe200078ec0ff */
[----:B------:R-:W2:Y:S01]  /*6980*/  MUFU.EX2 R16, R22 ;  /* 0x0000001600107308 */ /* 0x000ea20000000800 */
[--C-:B------:R-:W-:Y:S02]  /*6990*/  SHF.R.U32.HI R5, RZ, 0x10, R2.reuse ;  /* 0x00000010ff057819 */ /* 0x100fe40000011602 */
[----:B------:R-:W-:-:S02]  /*69a0*/  SHF.R.U32.HI R2, RZ, 0x18, R2 ;  /* 0x00000018ff027819 */ /* 0x000fc40000011602 */
[----:B------:R-:W-:Y:S01]  /*69b0*/  F2FP.BF16.PACK_AB R7, R7, R15 ;  /* 0x0000000f0707723e */ /* 0x000fe200000010ff */
[----:B------:R-:W-:Y:S01]  /*69c0*/  @!P2 HFMA2.BF16_V2 R42, -RZ.H0_H0, RZ.H0_H0, -R157.H0_H0 ;  /* 0x200000ffff2aa231 */ /* 0x000fe2000034099d */
[----:B-1----:R-:W-:Y:S01]  /*69d0*/  F2FP.BF16.PACK_AB R0, R8, R19 ;  /* 0x000000130800723e */ /* 0x002fe200000010ff */
[----:B------:R-:W1:Y:S01]  /*69e0*/  MUFU.EX2 R15, R23 ;  /* 0x00000017000f7308 */ /* 0x000e620000000800 */
[----:B------:R-:W-:Y:S02]  /*69f0*/  PRMT R156, R20, 0x7632, R156 ;  /* 0x00007632149c7816 */ /* 0x000fe4000000009c */
[----:B------:R-:W-:Y:S02]  /*6a00*/  ISETP.GE.U32.AND P3, PT, R191, R2, PT ;  /* 0x00000002bf00720c */ /* 0x000fe40003f66070 */
[C---:B------:R-:W-:Y:S02]  /*6a10*/  PRMT R155, R0.reuse, 0x7632, R155 ;  /* 0x00007632009b7816 */ /* 0x040fe4000000009b */
[----:B------:R-:W-:-:S02]  /*6a20*/  PRMT R154, R0, 0x7610, R154 ;  /* 0x00007610009a7816 */ /* 0x000fc4000000009a */
[----:B------:R-:W-:Y:S02]  /*6a30*/  LOP3.LUT R2, R5, 0xff, RZ, 0xc0, !PT ;  /* 0x000000ff05027812 */ /* 0x000fe400078ec0ff */
[----:B------:R-:W-:Y:S01]  /*6a40*/  SHF.R.U32.HI R0, RZ, 0x8, R3 ;  /* 0x00000008ff007819 */ /* 0x000fe20000011603 */
[----:B------:R-:W-:Y:S01]  /*6a50*/  @!P1 HFMA2.BF16_V2 R35, -RZ.H0_H0, RZ.H0_H0, -R156.H0_H0 ;  /* 0x200000ffff239231 */ /* 0x000fe2000034099c */
[----:B------:R-:W-:Y:S02]  /*6a60*/  PRMT R232, R157, 0x5410, R156 ;  /* 0x000054109de87816 */ /* 0x000fe4000000009c */
[----:B------:R-:W-:Y:S01]  /*6a70*/  @!P2 PRMT R157, R42, 0x5410, RZ ;  /* 0x000054102a9da816 */ /* 0x000fe200000000ff */
[----:B------:R-:W-:Y:S01]  /*6a80*/  FADD.FTZ R6, R19, R8 ;  /* 0x0000000813067221 */ /* 0x000fe20000010000 */
[----:B------:R-:W-:Y:S01]  /*6a90*/  ISETP.GE.U32.AND P2, PT, R191, R2, PT ;  /* 0x00000002bf00720c */ /* 0x000fe20003f46070 */
[----:B------:R-:W-:Y:S01]  /*6aa0*/  IMAD.WIDE.U32 R2, R14, -0x2daee0ad, RZ ;  /* 0xd2511f530e027825 */ /* 0x000fe200078e00ff */
[----:B------:R-:W-:-:S02]  /*6ab0*/  LOP3.LUT R0, R0, 0xffff, RZ, 0xc0, !PT ;  /* 0x0000ffff00007812 */ /* 0x000fc400078ec0ff */
[----:B------:R-:W-:Y:S01]  /*6ac0*/  IADD3 R173, R247, 0x646e171e, RZ ;  /* 0x646e171ef7ad7810 */ /* 0x000fe20007ffe0ff */
[----:B--2---:R-:W-:Y:S01]  /*6ad0*/  FADD.FTZ R5, R16, R6 ;  /* 0x0000000610057221 */ /* 0x004fe20000010000 */
[----:B------:R-:W-:Y:S02]  /*6ae0*/  @!P1 PRMT R156, R35, 0x5410, RZ ;  /* 0x00005410239c9816 */ /* 0x000fe400000000ff */
[----:B------:R-:W-:Y:S02]  /*6af0*/  ISETP.GE.U32.AND P1, PT, R191, R0, PT ;  /* 0x00000000bf00720c */ /* 0x000fe40003f26070 */
[----:B------:R-:W-:Y:S01]  /*6b00*/  LOP3.LUT R0, R3, R173, R10, 0x96, !PT ;  /* 0x000000ad03007212 */ /* 0x000fe200078e960a */
[----:B------:R-:W-:Y:S01]  /*6b10*/  @!P0 HFMA2.BF16_V2 R45, -RZ.H0_H0, RZ.H0_H0, -R155.H0_H0 ;  /* 0x200000ffff2d8231 */ /* 0x000fe2000034099b */
[----:B-1----:R-:W-:Y:S02]  /*6b20*/  FADD.FTZ R8, R15, R5 ;  /* 0x000000050f087221 */ /* 0x002fe40000010000 */
[----:B------:R-:W-:Y:S01]  /*6b30*/  LOP3.LUT R5, R0, 0xff, RZ, 0xc0, !PT ;  /* 0x000000ff00057812 */ /* 0x000fe200078ec0ff */
[----:B------:R-:W-:Y:S01]  /*6b40*/  @!P4 HFMA2.BF16_V2 R47, -RZ.H0_H0, RZ.H0_H0, -R154.H0_H0 ;  /* 0x200000ffff2fc231 */ /* 0x000fe2000034099a */
[----:B------:R-:W-:-:S02]  /*6b50*/  PRMT R136, R154, 0x5410, R155 ;  /* 0x000054109a887816 */ /* 0x000fc4000000009b */
[----:B------:R-:W-:Y:S02]  /*6b60*/  @!P0 PRMT R155, R45, 0x5410, RZ ;  /* 0x000054102d9b8816 */ /* 0x000fe400000000ff */
[----:B------:R-:W-:Y:S02]  /*6b70*/  ISETP.GE.U32.AND P0, PT, R191, R5, PT ;  /* 0x00000005bf00720c */ /* 0x000fe40003f06070 */
[--C-:B------:R-:W-:Y:S02]  /*6b80*/  SHF.R.U32.HI R5, RZ, 0x18, R0.reuse ;  /* 0x00000018ff057819 */ /* 0x100fe40000011600 */
[----:B------:R-:W-:Y:S02]  /*6b90*/  @!P4 PRMT R154, R47, 0x5410, RZ ;  /* 0x000054102f9ac816 */ /* 0x000fe400000000ff */
[----:B------:R-:W-:Y:S02]  /*6ba0*/  ISETP.GE.U32.AND P4, PT, R191, R5, PT ;  /* 0x00000005bf00720c */ /* 0x000fe40003f86070 */
[----:B------:R-:W-:-:S02]  /*6bb0*/  SHF.R.U32.HI R5, RZ, 0x10, R0 ;  /* 0x00000010ff057819 */ /* 0x000fc40000011600 */
[----:B------:R-:W-:Y:S01]  /*6bc0*/  LOP3.LUT R0, R0, 0xffff, RZ, 0xc0, !PT ;  /* 0x0000ffff00007812 */ /* 0x000fe200078ec0ff */
[----:B------:R-:W1:Y:S01]  /*6bd0*/  MUFU.EX2 R10, R30 ;  /* 0x0000001e000a7308 */ /* 0x000e620000000800 */
[----:B------:R-:W-:Y:S02]  /*6be0*/  PRMT R153, R7, 0x7632, R153 ;  /* 0x0000763207997816 */ /* 0x000fe40000000099 */
[----:B------:R-:W-:Y:S02]  /*6bf0*/  F2FP.BF16.PACK_AB R6, R15, R16 ;  /* 0x000000100f06723e */ /* 0x000fe400000010ff */
[----:B------:R-:W-:Y:S01]  /*6c00*/  SHF.R.U32.HI R0, RZ, 0x8, R0 ;  /* 0x00000008ff007819 */ /* 0x000fe20000011600 */
[----:B------:R-:W-:Y:S01]  /*6c10*/  @!P1 HFMA2.BF16_V2 R54, -RZ.H0_H0, RZ.H0_H0, -R153.H0_H0 ;  /* 0x200000ffff369231 */ /* 0x000fe20000340999 */
[----:B------:R-:W-:Y:S02]  /*6c20*/  PRMT R152, R7, 0x7610, R152 ;  /* 0x0000761007987816 */ /* 0x000fe40000000098 */
[----:B------:R-:W-:Y:S01]  /*6c30*/  PRMT R151, R6, 0x7632, R151 ;  /* 0x0000763206977816 */ /* 0x000fe20000000097 */
[----:B------:R-:W2:Y:S01]  /*6c40*/  MUFU.EX2 R7, R32 ;  /* 0x0000002000077308 */ /* 0x000ea20000000800 */
[----:B------:R-:W-:-:S02]  /*6c50*/  LOP3.LUT R0, R0, 0xffff, RZ, 0xc0, !PT ;  /* 0x0000ffff00007812 */ /* 0x000fc400078ec0ff */
[----:B------:R-:W-:Y:S01]  /*6c60*/  PRMT R163, R152, 0x5410, R153 ;  /* 0x0000541098a37816 */ /* 0x000fe20000000099 */
[----:B------:R-:W-:Y:S01]  /*6c70*/  @!P3 HFMA2.BF16_V2 R55, -RZ.H0_H0, RZ.H0_H0, -R151.H0_H0 ;  /* 0x200000ffff37b231 */ /* 0x000fe20000340997 */
[----:B------:R-:W-:Y:S02]  /*6c80*/  @!P1 PRMT R153, R54, 0x5410, RZ ;  /* 0x0000541036999816 */ /* 0x000fe400000000ff */
[----:B------:R-:W-:Y:S02]  /*6c90*/  PRMT R150, R6, 0x7610, R150 ;  /* 0x0000761006967816 */ /* 0x000fe40000000096 */
[----:B------:R-:W-:Y:S02]  /*6ca0*/  ISETP.GE.U32.AND P1, PT, R191, R0, PT ;  /* 0x00000000bf00720c */ /* 0x000fe40003f26070 */
[----:B------:R-:W-:Y:S02]  /*6cb0*/  LOP3.LUT R0, R2, 0xff, RZ, 0xc0, !PT ;  /* 0x000000ff02007812 */ /* 0x000fe400078ec0ff */
[----:B------:R-:W-:-:S02]  /*6cc0*/  PRMT R250, R150, 0x5410, R151 ;  /* 0x0000541096fa7816 */ /* 0x000fc40000000097 */
[----:B------:R-:W-:Y:S02]  /*6cd0*/  @!P3 PRMT R151, R55, 0x5410, RZ ;  /* 0x000054103797b816 */ /* 0x000fe400000000ff */
[----:B------:R-:W-:Y:S01]  /*6ce0*/  ISETP.GE.U32.AND P3, PT, R191, R0, PT ;  /* 0x00000000bf00720c */ /* 0x000fe20003f66070 */
[----:B-1----:R-:W-:Y:S01]  /*6cf0*/  FADD.FTZ R0, R10, R8 ;  /* 0x000000080a007221 */ /* 0x002fe20000010000 */
[----:B------:R-:W-:Y:S01]  /*6d00*/  F2FP.BF16.PACK_AB R9, R9, R17 ;  /* 0x000000110909723e */ /* 0x000fe200000010ff */
[----:B------:R-:W1:Y:S01]  /*6d10*/  MUFU.EX2 R16, R26 ;  /* 0x0000001a00107308 */ /* 0x000e620000000800 */
[----:B------:R-:W-:Y:S01]  /*6d20*/  @!P5 HFMA2.BF16_V2 R52, -RZ.H0_H0, RZ.H0_H0, -R152.H0_H0 ;  /* 0x200000ffff34d231 */ /* 0x000fe20000340998 */
[----:B------:R-:W-:Y:S01]  /*6d30*/  LOP3.LUT R3, R2, 0xffff, RZ, 0xc0, !PT ;  /* 0x0000ffff02037812 */ /* 0x000fe200078ec0ff */
[----:B--2---:R-:W-:Y:S01]  /*6d40*/  FADD.FTZ R6, R7, R0 ;  /* 0x0000000007067221 */ /* 0x004fe20000010000 */
[C---:B------:R-:W-:Y:S02]  /*6d50*/  PRMT R149, R9.reuse, 0x7610, R149 ;  /* 0x0000761009957816 */ /* 0x040fe40000000095 */
[----:B------:R-:W-:-:S02]  /*6d60*/  PRMT R148, R9, 0x7632, R148 ;  /* 0x0000763209947816 */ /* 0x000fc40000000094 */
[----:B------:R-:W2:Y:S01]  /*6d70*/  MUFU.EX2 R15, R29 ;  /* 0x0000001d000f7308 */ /* 0x000ea20000000800 */
[----:B------:R-:W-:Y:S02]  /*6d80*/  F2FP.BF16.PACK_AB R0, R7, R10 ;  /* 0x0000000a0700723e */ /* 0x000fe400000010ff */
[----:B------:R-:W-:Y:S02]  /*6d90*/  LOP3.LUT R5, R5, 0xff, RZ, 0xc0, !PT ;  /* 0x000000ff05057812 */ /* 0x000fe400078ec0ff */
[----:B------:R-:W-:-:S03]  /*6da0*/  SHF.R.U32.HI R3, RZ, 0x8, R3 ;  /* 0x00000008ff037819 */ /* 0x000fc60000011603 */
[----:B------:R-:W3:Y:S01]  /*6db0*/  MUFU.EX2 R7, R38 ;  /* 0x0000002600077308 */ /* 0x000ee20000000800 */
[----:B------:R-:W-:Y:S01]  /*6dc0*/  @!P5 PRMT R152, R52, 0x5410, RZ ;  /* 0x000054103498d816 */ /* 0x000fe200000000ff */
[----:B------:R-:W-:Y:S01]  /*6dd0*/  @!P2 HFMA2.BF16_V2 R56, -RZ.H0_H0, RZ.H0_H0, -R150.H0_H0 ;  /* 0x200000ffff38a231 */ /* 0x000fe20000340996 */
[----:B------:R-:W-:Y:S01]  /*6de0*/  ISETP.GE.U32.AND P5, PT, R191, R5, PT ;  /* 0x00000005bf00720c */ /* 0x000fe20003fa6070 */
[----:B------:R-:W-:-:S04]  /*6df0*/  @!P0 HFMA2.BF16_V2 R58, -RZ.H0_H0, RZ.H0_H0, -R149.H0_H0 ;  /* 0x200000ffff3a8231 */ /* 0x000fc80000340995 */
[----:B------:R-:W4:Y:S01]  /*6e00*/  MUFU.EX2 R9, R41 ;  /* 0x0000002900097308 */ /* 0x000f220000000800 */
[----:B------:R-:W-:Y:S02]  /*6e10*/  SHF.R.U32.HI R5, RZ, 0x10, R2 ;  /* 0x00000010ff057819 */ /* 0x000fe40000011602 */
[C---:B------:R-:W-:Y:S02]  /*6e20*/  PRMT R144, R0.reuse, 0x7632, R144 ;  /* 0x0000763200907816 */ /* 0x040fe40000000090 */
[----:B------:R-:W-:Y:S02]  /*6e30*/  PRMT R142, R0, 0x7610, R142 ;  /* 0x00007610008e7816 */ /* 0x000fe4000000008e */
[----:B------:R-:W-:Y:S01]  /*6e40*/  SHF.R.U32.HI R2, RZ, 0x18, R2 ;  /* 0x00000018ff027819 */ /* 0x000fe20000011602 */
[----:B------:R2:W-:Y:S01]  /*6e50*/  MUFU.EX2 R18, R31 ;  /* 0x0000001f00127308 */ /* 0x0005e20000000800 */
[----:B------:R-:W-:Y:S01]  /*6e60*/  LOP3.LUT R0, R3, 0xffff, RZ, 0xc0, !PT ;  /* 0x0000ffff03007812 */ /* 0x000fe200078ec0ff */
[----:B------:R-:W-:Y:S01]  /*6e70*/  @!P1 HFMA2.BF16_V2 R57, -RZ.H0_H0, RZ.H0_H0, -R148.H0_H0 ;  /* 0x200000ffff399231 */ /* 0x000fe20000340994 */
[----:B------:R-:W-:-:S02]  /*6e80*/  @!P2 PRMT R150, R56, 0x5410, RZ ;  /* 0x000054103896a816 */ /* 0x000fc400000000ff */
[----:B------:R-:W-:Y:S01]  /*6e90*/  ISETP.GE.U32.AND P2, PT, R191, R0, PT ;  /* 0x00000000bf00720c */ /* 0x000fe20003f46070 */
[----:B-1----:R-:W-:Y:S02]  /*6ea0*/  FADD.FTZ R0, R16, R11 ;  /* 0x0000000b10007221 */ /* 0x002fe40000010000 */
[----:B------:R-:W-:Y:S01]  /*6eb0*/  MUFU.EX2 R24, R24 ;  /* 0x0000001800187308 */ /* 0x000fe20000000800 */
[----:B--2---:R-:W-:Y:S01]  /*6ec0*/  IMAD.MOV.U32 R31, RZ, RZ, R211 ;  /* 0x000000ffff1f7224 */ /* 0x004fe200078e00d3 */
[----:B------:R-:W-:-:S06]  /*6ed0*/  PRMT R211, R149, 0x5410, R148 ;  /* 0x0000541095d37816 */ /* 0x000fcc0000000094 */
[----:B------:R-:W1:Y:S01]  /*6ee0*/  MUFU.EX2 R25, R25 ;  /* 0x0000001900197308 */ /* 0x000e620000000800 */
[----:B------:R-:W-:Y:S02]  /*6ef0*/  @!P0 PRMT R149, R58, 0x5410, RZ ;  /* 0x000054103a958816 */ /* 0x000fe400000000ff */
[----:B------:R-:W-:Y:S02]  /*6f00*/  ISETP.GE.U32.AND P0, PT, R191, R2, PT ;  /* 0x00000002bf00720c */ /* 0x000fe40003f06070 */
[----:B------:R-:W-:Y:S01]  /*6f10*/  LOP3.LUT R2, R5, 0xff, RZ, 0xc0, !PT ;  /* 0x000000ff05027812 */ /* 0x000fe200078ec0ff */
[----:B------:R-:W-:Y:S01]  /*6f20*/  FADD.FTZ R5, R15, R0 ;  /* 0x000000000f057221 */ /* 0x000fe20000010000 */
[----:B------:R-:W-:Y:S01]  /*6f30*/  @!P1 PRMT R148, R57, 0x5410, RZ ;  /* 0x0000541039949816 */ /* 0x000fe200000000ff */
[----:B------:R-:W-:Y:S01]  /*6f40*/  MUFU.EX2 R10, R34 ;  /* 0x00000022000a7308 */ /* 0x000fe20000000800 */
[----:B------:R-:W-:Y:S01]  /*6f50*/  ISETP.GE.U32.AND P1, PT, R191, R2, PT ;  /* 0x00000002bf00720c */ /* 0x000fe20003f26070 */
[----:B---3--:R-:W-:Y:S01]  /*6f60*/  FADD.FTZ R2, R7, R6 ;  /* 0x0000000607027221 */ /* 0x008fe20000010000 */
[----:B----4-:R-:W-:-:S05]  /*6f70*/  F2FP.BF16.PACK_AB R0, R9, R7 ;  /* 0x000000070900723e */ /* 0x010fca00000010ff */
[----:B------:R-:W2:Y:S08]  /*6f80*/  MUFU.EX2 R8, R40 ;  /* 0x0000002800087308 */ /* 0x000eb00000000800 */
[----:B------:R-:W3:Y:S01]  /*6f90*/  MUFU.EX2 R27, R27 ;  /* 0x0000001b001b7308 */ /* 0x000ee20000000800 */
[----:B------:R-:W-:-:S07]  /*6fa0*/  F2FP.BF16.PACK_AB R3, R15, R16 ;  /* 0x000000100f03723e */ /* 0x000fce00000010ff */
[----:B------:R-:W4:Y:S01]  /*6fb0*/  MUFU.EX2 R7, R44 ;  /* 0x0000002c00077308 */ /* 0x000f220000000800 */
[----:B------:R-:W-:-:S07]  /*6fc0*/  PRMT R145, R0, 0x7610, R145 ;  /* 0x0000761000917816 */ /* 0x000fce0000000091 */
[----:B------:R-:W2:Y:S01]  /*6fd0*/  MUFU.EX2 R28, R28 ;  /* 0x0000001c001c7308 */ /* 0x000ea20000000800 */
[----:B------:R-:W-:Y:S01]  /*6fe0*/  PRMT R143, R0, 0x7632, R143 ;  /* 0x00007632008f7816 */ /* 0x000fe2000000008f */
[----:B------:R-:W-:Y:S02]  /*6ff0*/  FADD.FTZ R0, R9, R2 ;  /* 0x0000000209007221 */ /* 0x000fe40000010000 */
[----:B-1----:R-:W-:-:S04]  /*7000*/  FADD.FTZ R2, R24, R25 ;  /* 0x0000001918027221 */ /* 0x002fc80000010000 */
[----:B------:R-:W1:Y:S01]  /*7010*/  MUFU.EX2 R6, R46 ;  /* 0x0000002e00067308 */ /* 0x000e620000000800 */
[C---:B------:R-:W-:Y:S02]  /*7020*/  PRMT R147, R3.reuse, 0x7610, R147 ;  /* 0x0000761003937816 */ /* 0x040fe40000000093 */
[----:B------:R-:W-:-:S05]  /*7030*/  PRMT R146, R3, 0x7632, R146 ;  /* 0x0000763203927816 */ /* 0x000fca0000000092 */
[----:B------:R1:W1:Y:S01]  /*7040*/  MUFU.EX2 R17, R36 ;  /* 0x0000002400117308 */ /* 0x0002620000000800 */
[----:B--2---:R-:W-:Y:S02]  /*7050*/  FADD.FTZ R3, R10, R8 ;  /* 0x000000080a037221 */ /* 0x004fe40000010000 */
[----:B---3--:R-:W-:-:S05]  /*7060*/  FADD.FTZ R2, R27, R2 ;  /* 0x000000021b027221 */ /* 0x008fca0000010000 */
[----:B------:R-:W-:Y:S01]  /*7070*/  MUFU.EX2 R19, R37 ;  /* 0x0000002500137308 */ /* 0x000fe20000000800 */
[----:B----4-:R-:W-:-:S07]  /*7080*/  FADD.FTZ R3, R7, R3 ;  /* 0x0000000307037221 */ /* 0x010fce0000010000 */
[----:B------:R-:W2:Y:S01]  /*7090*/  MUFU.EX2 R14, R43 ;  /* 0x0000002b000e7308 */ /* 0x000ea20000000800 */
[----:B-1----:R-:W-:Y:S01]  /*70a0*/  F2FP.BF16.PACK_AB R36, R25, R24 ;  /* 0x000000181924723e */ /* 0x002fe200000010ff */
[----:B------:R-:W-:Y:S01]  /*70b0*/  FADD.FTZ R25, R28, R2 ;  /* 0x000000021c197221 */ /* 0x000fe20000010000 */
[----:B------:R-:W-:Y:S01]  /*70c0*/  F2FP.BF16.PACK_AB R41, R8, R10 ;  /* 0x0000000a0829723e */ /* 0x000fe200000010ff */
[----:B------:R-:W-:-:S04]  /*70d0*/  FADD.FTZ R2, R18, R5 ;  /* 0x0000000512027221 */ /* 0x000fc80000010000 */
[----:B------:R-:W-:Y:S01]  /*70e0*/  MUFU.EX2 R20, R39 ;  /* 0x0000002700147308 */ /* 0x000fe20000000800 */
[----:B------:R-:W-:-:S07]  /*70f0*/  FADD.FTZ R24, R6, R3 ;  /* 0x0000000306187221 */ /* 0x000fce0000010000 */
[----:B------:R-:W1:Y:S01]  /*7100*/  MUFU.EX2 R9, R48 ;  /* 0x0000003000097308 */ /* 0x000e620000000800 */
[----:B------:R-:W-:-:S07]  /*7110*/  FADD.FTZ R2, R17, R2 ;  /* 0x0000000211027221 */ /* 0x000fce0000010000 */
[----:B------:R-:W3:Y:S01]  /*7120*/  MUFU.EX2 R8, R49 ;  /* 0x0000003100087308 */ /* 0x000ee20000000800 */
[----:B--2---:R-:W-:Y:S02]  /*7130*/  FADD.FTZ R0, R14, R0 ;  /* 0x000000000e007221 */ /* 0x004fe40000010000 */
[----:B------:R-:W-:-:S05]  /*7140*/  FADD.FTZ R2, R19, R2 ;  /* 0x0000000213027221 */ /* 0x000fca0000010000 */
[----:B------:R-:W2:Y:S01]  /*7150*/  MUFU.EX2 R3, R53 ;  /* 0x0000003500037308 */ /* 0x000ea20000000800 */
[----:B------:R-:W-:Y:S01]  /*7160*/  PRMT R21, R145, 0x5410, R143 ;  /* 0x0000541091157816 */ /* 0x000fe2000000008f */
[----:B-1----:R-:W-:Y:S02]  /*7170*/  FADD.FTZ R0, R9, R0 ;  /* 0x0000000009007221 */ /* 0x002fe40000010000 */
[----:B------:R-:W-:Y:S01]  /*7180*/  FADD.FTZ R15, R20, R2 ;  /* 0x00000002140f7221 */ /* 0x000fe20000010000 */
[----:B------:R-:W-:Y:S01]  /*7190*/  IADD3 R2, R192, 0x1, RZ ;  /* 0x00000001c0027810 */ /* 0x000fe20007ffe0ff */
[----:B------:R-:W-:Y:S02]  /*71a0*/  IMAD.MOV.U32 R46, RZ, RZ, R21 ;  /* 0x000000ffff2e7224 */ /* 0x000fe400078e0015 */
[----:B------:R-:W-:Y:S01]  /*71b0*/  IMAD.MOV.U32 R21, RZ, RZ, R186 ;  /* 0x000000ffff157224 */ /* 0x000fe200078e00ba */
[----:B------:R-:W-:Y:S01]  /*71c0*/  LOP3.LUT R186, R247, R2, RZ, 0x3c, !PT ;  /* 0x00000002f7ba7212 */ /* 0x000fe200078e3cff */
[----:B---3--:R-:W-:Y:S01]  /*71d0*/  FADD.FTZ R0, R8, R0 ;  /* 0x0000000008007221 */ /* 0x008fe20000010000 */
[----:B------:R-:W-:-:S02]  /*71e0*/  F2FP.BF16.PACK_AB R17, R17, R18 ;  /* 0x000000121111723e */ /* 0x000fc400000010ff */
[----:B------:R-:W-:Y:S01]  /*71f0*/  F2FP.BF16.PACK_AB R18, R9, R14 ;  /* 0x0000000e0912723e */ /* 0x000fe200000010ff */
[----:B--2---:R-:W-:Y:S01]  /*7200*/  FADD.FTZ R14, R3, R0 ;  /* 0x00000000030e7221 */ /* 0x004fe20000010000 */
[----:B------:R-:W-:Y:S02]  /*7210*/  LOP3.LUT R0, R186, R217, RZ, 0x3c, !PT ;  /* 0x000000d9ba007212 */ /* 0x000fe400078e3cff */
[----:B------:R-:W-:-:S03]  /*7220*/  F2FP.BF16.PACK_AB R48, R28, R27 ;  /* 0x0000001b1c30723e */ /* 0x000fc600000010ff */
[----:B------:R-:W-:Y:S01]  /*7230*/  IMAD.WIDE.U32 R28, R0, -0x326172a9, RZ ;  /* 0xcd9e8d57001c7825 */ /* 0x000fe200078e00ff */
[----:B------:R-:W-:-:S04]  /*7240*/  F2FP.BF16.PACK_AB R34, R6, R7 ;  /* 0x000000070622723e */ /* 0x000fc800000010ff */
[----:B------:R-:W-:Y:S02]  /*7250*/  LOP3.LUT R2, R29, R240, R234, 0x96, !PT ;  /* 0x000000f01d027212 */ /* 0x000fe400078e96ea */
[----:B------:R-:W-:Y:S02]  /*7260*/  LOP3.LUT R6, R133, R239, R28, 0x96, !PT ;  /* 0x000000ef85067212 */ /* 0x000fe400078e961c */
[----:B------:R-:W-:Y:S02]  /*7270*/  F2FP.BF16.PACK_AB R20, R20, R19 ;  /* 0x000000131414723e */ /* 0x000fe400000010ff */
[----:B------:R-:W-:Y:S01]  /*7280*/  F2FP.BF16.PACK_AB R19, R3, R8 ;  /* 0x000000080313723e */ /* 0x000fe200000010ff */
[----:B------:R-:W-:-:S04]  /*7290*/  IMAD.WIDE.U32 R2, R2, -0x2daee0ad, RZ ;  /* 0xd2511f5302027825 */ /* 0x000fc800078e00ff */
[----:B------:R-:W-:Y:S01]  /*72a0*/  IMAD.WIDE.U32 R6, R6, -0x2daee0ad, RZ ;  /* 0xd2511f5306067825 */ /* 0x000fe200078e00ff */
[----:B------:R-:W-:-:S04]  /*72b0*/  LOP3.LUT R10, R3, R241, R138, 0x96, !PT ;  /* 0x000000f1030a7212 */ /* 0x000fc800078e968a */
[----:B------:R-:W-:Y:S01]  /*72c0*/  LOP3.LUT R8, R7, R242, R2, 0x96, !PT ;  /* 0x000000f207087212 */ /* 0x000fe200078e9602 */
        /* <DEDUP_REMOVED lines=10> */
[----:B------:R-:W-:-:S04]  /*7370*/  @!P5 HFMA2.BF16_V2 R59, -RZ.H0_H0, RZ.H0_H0, -R142.H0_H0 ;  /* 0x200000ffff3bd231 */ /* 0x000fc8000034098e */
[----:B------:R-:W-:Y:S02]  /*7380*/  LOP3.LUT R0, R3, R177, R6, 0x96, !PT ;  /* 0x000000b103007212 */ /* 0x000fe400078e9606 */
[----:B------:R-:W-:Y:S02]  /*7390*/  PRMT R45, R142, 0x5410, R144 ;  /* 0x000054108e2d7816 */ /* 0x000fe40000000090 */
[C---:B------:R-:W-:Y:S02]  /*73a0*/  LOP3.LUT R5, R0.reuse, 0xff, RZ, 0xc0, !PT ;  /* 0x000000ff00057812 */ /* 0x040fe400078ec0ff */
[----:B------:R-:W-:Y:S02]  /*73b0*/  @!P5 PRMT R142, R59, 0x5410, RZ ;  /* 0x000054103b8ed816 */ /* 0x000fe400000000ff */
[----:B------:R-:W-:Y:S02]  /*73c0*/  ISETP.GE.U32.AND P5, PT, R191, R5, PT ;  /* 0x00000005bf00720c */ /* 0x000fe40003fa6070 */
[----:B------:R-:W-:Y:S01]  /*73d0*/  LOP3.LUT R5, R0, 0xffff, RZ, 0xc0, !PT ;  /* 0x0000ffff00057812 */ /* 0x000fe200078ec0ff */
[----:B------:R-:W-:-:S03]  /*73e0*/  @!P4 HFMA2.BF16_V2 R64, -RZ.H0_H0, RZ.H0_H0, -R144.H0_H0 ;  /* 0x200000ffff40c231 */ /* 0x000fc60000340990 */
[----:B------:R-:W-:-:S04]  /*73f0*/  SHF.R.U32.HI R5, RZ, 0x8, R5 ;  /* 0x00000008ff057819 */ /* 0x000fc80000011605 */
[----:B------:R-:W-:Y:S02]  /*7400*/  LOP3.LUT R5, R5, 0xffff, RZ, 0xc0, !PT ;  /* 0x0000ffff05057812 */ /* 0x000fe400078ec0ff */
[----:B------:R-:W-:Y:S02]  /*7410*/  @!P4 PRMT R144, R64, 0x5410, RZ ;  /* 0x000054104090c816 */ /* 0x000fe400000000ff */
[----:B------:R-:W-:Y:S02]  /*7420*/  ISETP.GE.U32.AND P4, PT, R191, R5, PT ;  /* 0x00000005bf00720c */ /* 0x000fe40003f86070 */
[----:B------:R-:W-:Y:S01]  /*7430*/  SHF.R.U32.HI R5, RZ, 0x10, R0 ;  /* 0x00000010ff057819 */ /* 0x000fe20000011600 */
[----:B------:R-:W-:Y:S01]  /*7440*/  @!P2 HFMA2.BF16_V2 R67, -RZ.H0_H0, RZ.H0_H0, -R146.H0_H0 ;  /* 0x200000ffff43a231 */ /* 0x000fe20000340992 */
[----:B------:R-:W-:Y:S01]  /*7450*/  IMAD.MOV.U32 R182, RZ, RZ, R62 ;  /* 0x000000ffffb67224 */ /* 0x000fe200078e003e */
[----:B------:R-:W-:Y:S01]  /*7460*/  @!P3 HFMA2.BF16_V2 R68, -RZ.H0_H0, RZ.H0_H0, -R147.H0_H0 ;  /* 0x200000ffff44b231 */ /* 0x000fe20000340993 */
[----:B------:R-:W-:Y:S01]  /*7470*/  LOP3.LUT R5, R5, 0xff, RZ, 0xc0, !PT ;  /* 0x000000ff05057812 */ /* 0x000fe200078ec0ff */
[----:B------:R-:W1:Y:S01]  /*7480*/  MUFU.EX2 R9, R70 ;  /* 0x0000004600097308 */ /* 0x000e620000000800 */
[----:B------:R-:W-:-:S02]  /*7490*/  PRMT R62, R147, 0x5410, R146 ;  /* 0x00005410933e7816 */ /* 0x000fc40000000092 */
[----:B------:R-:W-:Y:S02]  /*74a0*/  SHF.R.U32.HI R0, RZ, 0x18, R0 ;  /* 0x00000018ff007819 */ /* 0x000fe40000011600 */
[----:B------:R-:W-:-:S03]  /*74b0*/  @!P2 PRMT R146, R67, 0x5410, RZ ;  /* 0x000054104392a816 */ /* 0x000fc600000000ff */
[----:B------:R-:W2:Y:S01]  /*74c0*/  MUFU.EX2 R16, R75 ;  /* 0x0000004b00107308 */ /* 0x000ea20000000800 */
[C---:B------:R-:W-:Y:S01]  /*74d0*/  ISETP.GE.U32.AND P2, PT, R191.reuse, R5, PT ;  /* 0x00000005bf00720c */ /* 0x040fe20003f46070 */
[----:B------:R-:W-:Y:S01]  /*74e0*/  @!P1 HFMA2.BF16_V2 R66, -RZ.H0_H0, RZ.H0_H0, -R145.H0_H0 ;  /* 0x200000ffff429231 */ /* 0x000fe20000340991 */
[----:B------:R-:W-:Y:S02]  /*74f0*/  @!P3 PRMT R147, R68, 0x5410, RZ ;  /* 0x000054104493b816 */ /* 0x000fe400000000ff */
[----:B------:R-:W-:-:S03]  /*7500*/  ISETP.GE.U32.AND P3, PT, R191, R0, PT ;  /* 0x00000000bf00720c */ /* 0x000fc60003f66070 */
[----:B------:R-:W3:Y:S01]  /*7510*/  MUFU.EX2 R5, R73 ;  /* 0x0000004900057308 */ /* 0x000ee20000000800 */
[----:B------:R-:W-:Y:S01]  /*7520*/  LOP3.LUT R0, R2, 0xff, RZ, 0xc0, !PT ;  /* 0x000000ff02007812 */ /* 0x000fe200078ec0ff */
[----:B------:R-:W-:Y:S01]  /*7530*/  @!P0 HFMA2.BF16_V2 R65, -RZ.H0_H0, RZ.H0_H0, -R143.H0_H0 ;  /* 0x200000ffff418231 */ /* 0x000fe2000034098f */
[----:B------:R-:W-:-:S05]  /*7540*/  @!P1 PRMT R145, R66, 0x5410, RZ ;  /* 0x0000541042919816 */ /* 0x000fca00000000ff */
[----:B------:R-:W4:Y:S01]  /*7550*/  MUFU.EX2 R11, R78 ;  /* 0x0000004e000b7308 */ /* 0x000f220000000800 */
[----:B------:R-:W-:Y:S02]  /*7560*/  ISETP.GE.U32.AND P1, PT, R191, R0, PT ;  /* 0x00000000bf00720c */ /* 0x000fe40003f26070 */
[----:B------:R-:W-:Y:S02]  /*7570*/  SHF.R.U32.HI R0, RZ, 0x18, R2 ;  /* 0x00000018ff007819 */ /* 0x000fe40000011602 */
[----:B------:R-:W-:Y:S02]  /*7580*/  @!P0 PRMT R143, R65, 0x5410, RZ ;  /* 0x00005410418f8816 */ /* 0x000fe400000000ff */
[----:B------:R-:W-:Y:S02]  /*7590*/  LOP3.LUT R6, R2, 0xffff, RZ, 0xc0, !PT ;  /* 0x0000ffff02067812 */ /* 0x000fe400078ec0ff */
[----:B------:R-:W-:Y:S01]  /*75a0*/  ISETP.GE.U32.AND P0, PT, R191, R0, PT ;  /* 0x00000000bf00720c */ /* 0x000fe20003f06070 */
[----:B-1----:R-:W-:Y:S01]  /*75b0*/  FADD.FTZ R0, R9, R14 ;  /* 0x0000000e09007221 */ /* 0x002fe20000010000 */
[----:B------:R-:W-:-:S02]  /*75c0*/  PRMT R141, R17, 0x7610, R141 ;  /* 0x00007610118d7816 */ /* 0x000fc4000000008d */
[----:B------:R-:W-:Y:S01]  /*75d0*/  SHF.R.U32.HI R3, RZ, 0x10, R2 ;  /* 0x00000010ff037819 */ /* 0x000fe20000011602 */
[----:B--2---:R-:W-:Y:S01]  /*75e0*/  FADD.FTZ R2, R16, R15 ;  /* 0x0000000f10027221 */ /* 0x004fe20000010000 */
[----:B------:R-:W-:Y:S01]  /*75f0*/  LOP3.LUT R8, R7, R245, R8, 0x96, !PT ;  /* 0x000000f507087212 */ /* 0x000fe200078e9608 */
[----:B---3--:R-:W-:Y:S01]  /*7600*/  FADD.FTZ R15, R5, R0 ;  /* 0x00000000050f7221 */ /* 0x008fe20000010000 */
[----:B------:R-:W-:Y:S01]  /*7610*/  @!P5 HFMA2.BF16_V2 R69, -RZ.H0_H0, RZ.H0_H0, -R141.H0_H0 ;  /* 0x200000ffff45d231 */ /* 0x000fe2000034098d */
[----:B------:R-:W-:Y:S01]  /*7620*/  PRMT R140, R17, 0x7632, R140 ;  /* 0x00007632118c7816 */ /* 0x000fe2000000008c */
[----:B----4-:R-:W-:Y:S01]  /*7630*/  FADD.FTZ R7, R11, R2 ;  /* 0x000000020b077221 */ /* 0x010fe20000010000 */
[----:B------:R-:W-:Y:S01]  /*7640*/  LOP3.LUT R0, R3, 0xff, RZ, 0xc0, !PT ;  /* 0x000000ff03007812 */ /* 0x000fe200078ec0ff */
[----:B------:R-:W-:Y:S02]  /*7650*/  IMAD.MOV.U32 R47, RZ, RZ, R182 ;  /* 0x000000ffff2f7224 */ /* 0x000fe400078e00b6 */
[----:B------:R-:W-:Y:S01]  /*7660*/  IMAD.WIDE.U32 R2, R8, -0x2daee0ad, RZ ;  /* 0xd2511f5308027825 */ /* 0x000fe200078e00ff */
[----:B------:R-:W-:-:S03]  /*7670*/  F2FP.BF16.PACK_AB R14, R5, R9 ;  /* 0x00000009050e723e */ /* 0x000fc600000010ff */
[----:B------:R-:W-:Y:S01]  /*7680*/  IMAD.MOV.U32 R182, RZ, RZ, R160 ;  /* 0x000000ffffb67224 */ /* 0x000fe200078e00a0 */
[----:B------:R-:W-:Y:S02]  /*7690*/  PRMT R160, R141, 0x5410, R140 ;  /* 0x000054108da07816 */ /* 0x000fe4000000008c */
[----:B------:R-:W-:Y:S02]  /*76a0*/  @!P5 PRMT R141, R69, 0x5410, RZ ;  /* 0x00005410458dd816 */ /* 0x000fe400000000ff */
[----:B------:R-:W-:Y:S02]  /*76b0*/  ISETP.GE.U32.AND P5, PT, R191, R0, PT ;  /* 0x00000000bf00720c */ /* 0x000fe40003fa6070 */
[----:B------:R-:W-:Y:S02]  /*76c0*/  LOP3.LUT R0, R3, R173, R10, 0x96, !PT ;  /* 0x000000ad03007212 */ /* 0x000fe400078e960a */
[----:B------:R-:W-:Y:S02]  /*76d0*/  LOP3.LUT R9, R2, 0xffff, RZ, 0xc0, !PT ;  /* 0x0000ffff02097812 */ /* 0x000fe400078ec0ff */
[----:B------:R-:W-:-:S02]  /*76e0*/  PRMT R131, R18, 0x7632, R131 ;  /* 0x0000763212837816 */ /* 0x000fc40000000083 */
[----:B------:R-:W-:Y:S02]  /*76f0*/  LOP3.LUT R5, R2, 0xff, RZ, 0xc0, !PT ;  /* 0x000000ff02057812 */ /* 0x000fe400078ec0ff */
[--C-:B------:R-:W-:Y:S02]  /*7700*/  SHF.R.U32.HI R8, RZ, 0x10, R2.reuse ;  /* 0x00000010ff087819 */ /* 0x100fe40000011602 */
[----:B------:R-:W-:Y:S02]  /*7710*/  SHF.R.U32.HI R3, RZ, 0x18, R2 ;  /* 0x00000018ff037819 */ /* 0x000fe40000011602 */
[----:B------:R-:W-:Y:S01]  /*7720*/  SHF.R.U32.HI R2, RZ, 0x8, R6 ;  /* 0x00000008ff027819 */ /* 0x000fe20000011606 */
[----:B------:R-:W-:Y:S01]  /*7730*/  @!P4 HFMA2.BF16_V2 R71, -RZ.H0_H0, RZ.H0_H0, -R140.H0_H0 ;  /* 0x200000ffff47c231 */ /* 0x000fe2000034098c */
[----:B------:R-:W-:Y:S01]  /*7740*/  PRMT R130, R18, 0x7610, R130 ;  /* 0x0000761012827816 */ /* 0x000fe20000000082 */
[----:B------:R-:W-:Y:S01]  /*7750*/  @!P3 HFMA2.BF16_V2 R72, -RZ.H0_H0, RZ.H0_H0, -R131.H0_H0 ;  /* 0x200000ffff48b231 */ /* 0x000fe20000340983 */
[----:B------:R-:W-:Y:S01]  /*7760*/  LOP3.LUT R2, R2, 0xffff, RZ, 0xc0, !PT ;  /* 0x0000ffff02027812 */ /* 0x000fe200078ec0ff */
[----:B------:R-:W-:Y:S01]  /*7770*/  IMAD.MOV.U32 R26, RZ, RZ, R229 ;  /* 0x000000ffff1a7224 */ /* 0x000fe200078e00e5 */
[----:B------:R-:W1:Y:S01]  /*7780*/  MUFU.EX2 R10, R105 ;  /* 0x00000069000a7308 */ /* 0x000e620000000800 */
[----:B------:R-:W-:-:S02]  /*7790*/  @!P4 PRMT R140, R71, 0x5410, RZ ;  /* 0x00005410478cc816 */ /* 0x000fc400000000ff */
[----:B------:R-:W-:Y:S02]  /*77a0*/  PRMT R229, R130, 0x5410, R131 ;  /* 0x0000541082e57816 */ /* 0x000fe40000000083 */
[C---:B------:R-:W-:Y:S02]  /*77b0*/  ISETP.GE.U32.AND P4, PT, R191.reuse, R2, PT ;  /* 0x00000002bf00720c */ /* 0x040fe40003f86070 */
[----:B------:R-:W-:Y:S02]  /*77c0*/  @!P3 PRMT R131, R72, 0x5410, RZ ;  /* 0x000054104883b816 */ /* 0x000fe400000000ff */
[----:B------:R-:W-:Y:S02]  /*77d0*/  ISETP.GE.U32.AND P3, PT, R191, R5, PT ;  /* 0x00000005bf00720c */ /* 0x000fe40003f66070 */
[----:B------:R-:W-:Y:S01]  /*77e0*/  LOP3.LUT R2, R0, 0xffff, RZ, 0xc0, !PT ;  /* 0x0000ffff00027812 */ /* 0x000fe200078ec0ff */
[----:B------:R-:W2:Y:S01]  /*77f0*/  MUFU.EX2 R5, R100 ;  /* 0x0000006400057308 */ /* 0x000ea20000000800 */
[----:B------:R-:W-:-:S02]  /*7800*/  @!P2 HFMA2.BF16_V2 R74, -RZ.H0_H0, RZ.H0_H0, -R130.H0_H0 ;  /* 0x200000ffff4aa231 */ /* 0x000fc40000340982 */
[----:B------:R-:W-:-:S04]  /*7810*/  SHF.R.U32.HI R2, RZ, 0x8, R2 ;  /* 0x00000008ff027819 */ /* 0x000fc80000011602 */
[----:B------:R-:W-:Y:S02]  /*7820*/  LOP3.LUT R2, R2, 0xffff, RZ, 0xc0, !PT ;  /* 0x0000ffff02027812 */ /* 0x000fe400078ec0ff */
[----:B------:R-:W-:Y:S02]  /*7830*/  @!P2 PRMT R130, R74, 0x5410, RZ ;  /* 0x000054104a82a816 */ /* 0x000fe400000000ff */
[----:B------:R-:W-:Y:S02]  /*7840*/  PRMT R128, R20, 0x7610, R128 ;  /* 0x0000761014807816 */ /* 0x000fe40000000080 */
[----:B------:R-:W-:Y:S01]  /*7850*/  ISETP.GE.U32.AND P2, PT, R191, R2, PT ;  /* 0x00000002bf00720c */ /* 0x000fe20003f46070 */
[----:B-1----:R-:W-:Y:S01]  /*7860*/  FADD.FTZ R2, R10, R7 ;  /* 0x000000070a027221 */ /* 0x002fe20000010000 */
[----:B------:R-:W-:Y:S01]  /*7870*/  PRMT R124, R20, 0x7632, R124 ;  /* 0x00007632147c7816 */ /* 0x000fe2000000007c */
[----:B------:R-:W-:Y:S01]  /*7880*/  @!P1 HFMA2.BF16_V2 R77, -RZ.H0_H0, RZ.H0_H0, -R128.H0_H0 ;  /* 0x200000ffff4d9231 */ /* 0x000fe20000340980 */
[----:B------:R-:W-:Y:S01]  /*7890*/  F2FP.BF16.PACK_AB R11, R11, R16 ;  /* 0x000000100b0b723e */ /* 0x000fe200000010ff */
[----:B--2---:R-:W-:Y:S01]  /*78a0*/  FADD.FTZ R6, R5, R2 ;  /* 0x0000000205067221 */ /* 0x004fe20000010000 */
[----:B------:R-:W-:Y:S01]  /*78b0*/  LOP3.LUT R2, R0, 0xff, RZ, 0xc0, !PT ;  /* 0x000000ff00027812 */ /* 0x000fe200078ec0ff */
[----:B------:R1:W-:Y:S01]  /*78c0*/  MUFU.EX2 R16, R171 ;  /* 0x000000ab00107308 */ /* 0x0003e20000000800 */
[----:B------:R-:W-:-:S02]  /*78d0*/  PRMT R120, R19, 0x7610, R120 ;  /* 0x0000761013787816 */ /* 0x000fc40000000078 */
[----:B------:R-:W-:Y:S02]  /*78e0*/  PRMT R122, R19, 0x7632, R122 ;  /* 0x00007632137a7816 */ /* 0x000fe4000000007a */
[----:B------:R-:W-:Y:S01]  /*78f0*/  PRMT R119, R11, 0x7610, R119 ;  /* 0x000076100b777816 */ /* 0x000fe20000000077 */
[----:B------:R-:W-:Y:S01]  /*7900*/  @!P5 HFMA2.BF16_V2 R82, -RZ.H0_H0, RZ.H0_H0, -R120.H0_H0 ;  /* 0x200000ffff52d231 */ /* 0x000fe20000340978 */
[----:B-1----:R-:W-:Y:S02]  /*7910*/  PRMT R171, R128, 0x5410, R124 ;  /* 0x0000541080ab7816 */ /* 0x002fe4000000007c */
[----:B------:R-:W-:Y:S02]  /*7920*/  @!P1 PRMT R128, R77, 0x5410, RZ ;  /* 0x000054104d809816 */ /* 0x000fe400000000ff */
[----:B------:R-:W-:Y:S02]  /*7930*/  ISETP.GE.U32.AND P1, PT, R191, R2, PT ;  /* 0x00000002bf00720c */ /* 0x000fe40003f26070 */
[----:B------:R-:W-:-:S02]  /*7940*/  SHF.R.U32.HI R2, RZ, 0x18, R0 ;  /* 0x00000018ff027819 */ /* 0x000fc40000011600 */
[----:B------:R-:W-:Y:S01]  /*7950*/  SHF.R.U32.HI R0, RZ, 0x10, R0 ;  /* 0x00000010ff007819 */ /* 0x000fe20000011600 */
[----:B------:R1:W-:Y:S01]  /*7960*/  MUFU.EX2 R23, R175 ;  /* 0x000000af00177308 */ /* 0x0003e20000000800 */
[----:B------:R-:W-:Y:S02]  /*7970*/  @!P4 HFMA2.BF16_V2 R79, -RZ.H0_H0, RZ.H0_H0, -R124.H0_H0 ;  /* 0x200000ffff4fc231 */ /* 0x000fe4000034097c */
[----:B------:R-:W-:Y:S02]  /*7980*/  LOP3.LUT R0, R0, 0xff, RZ, 0xc0, !PT ;  /* 0x000000ff00007812 */ /* 0x000fe400078ec0ff */
[----:B------:R-:W-:-:S03]  /*7990*/  PRMT R118, R11, 0x7632, R118 ;  /* 0x000076320b767816 */ /* 0x000fc60000000076 */
[----:B------:R-:W2:Y:S01]  /*79a0*/  MUFU.EX2 R7, R106 ;  /* 0x0000006a00077308 */ /* 0x000ea20000000800 */
[----:B------:R-:W-:Y:S01]  /*79b0*/  @!P1 HFMA2.BF16_V2 R84, -RZ.H0_H0, RZ.H0_H0, -R119.H0_H0 ;  /* 0x200000ffff549231 */ /* 0x000fe20000340977 */
[----:B------:R-:W-:Y:S01]  /*79c0*/  @!P4 PRMT R124, R79, 0x5410, RZ ;  /* 0x000054104f7cc816 */ /* 0x000fe200000000ff */
[----:B------:R-:W-:Y:S02]  /*79d0*/  IMAD.MOV.U32 R32, RZ, RZ, R248 ;  /* 0x000000ffff207224 */ /* 0x000fe400078e00f8 */
[----:B-1----:R-:W-:Y:S01]  /*79e0*/  IMAD.MOV.U32 R175, RZ, RZ, R182 ;  /* 0x000000ffffaf7224 */ /* 0x002fe200078e00b6 */
[----:B------:R-:W-:Y:S02]  /*79f0*/  PRMT R182, R120, 0x5410, R122 ;  /* 0x0000541078b67816 */ /* 0x000fe4000000007a */
[----:B------:R-:W-:Y:S02]  /*7a00*/  @!P5 PRMT R120, R82, 0x5410, RZ ;  /* 0x000054105278d816 */ /* 0x000fe400000000ff */
[----:B------:R-:W-:-:S02]  /*7a10*/  ISETP.GE.U32.AND P5, PT, R191, R0, PT ;  /* 0x00000000bf00720c */ /* 0x000fc40003fa6070 */
[----:B------:R-:W-:Y:S02]  /*7a20*/  LOP3.LUT R0, R8, 0xff, RZ, 0xc0, !PT ;  /* 0x000000ff08007812 */ /* 0x000fe400078ec0ff */
[----:B------:R-:W-:Y:S02]  /*7a30*/  ISETP.GE.U32.AND P4, PT, R191, R2, PT ;  /* 0x00000002bf00720c */ /* 0x000fe40003f86070 */
[----:B------:R-:W1:Y:S01]  /*7a40*/  MUFU.EX2 R2, R103 ;  /* 0x0000006700027308 */ /* 0x000e620000000800 */
[----:B------:R-:W-:Y:S02]  /*7a50*/  PRMT R248, R119, 0x5410, R118 ;  /* 0x0000541077f87816 */ /* 0x000fe40000000076 */
[----:B------:R-:W-:Y:S02]  /*7a60*/  @!P1 PRMT R119, R84, 0x5410, RZ ;  /* 0x0000541054779816 */ /* 0x000fe400000000ff */
[----:B------:R-:W-:Y:S02]  /*7a70*/  ISETP.GE.U32.AND P1, PT, R191, R0, PT ;  /* 0x00000000bf00720c */ /* 0x000fe40003f26070 */
[----:B------:R-:W-:Y:S01]  /*7a80*/  SHF.R.U32.HI R0, RZ, 0x8, R9 ;  /* 0x00000008ff007819 */ /* 0x000fe20000011609 */
[----:B------:R-:W-:Y:S01]  /*7a90*/  @!P2 HFMA2.BF16_V2 R83, -RZ.H0_H0, RZ.H0_H0, -R118.H0_H0 ;  /* 0x200000ffff53a231 */ /* 0x000fe20000340976 */
[----:B------:R-:W-:-:S02]  /*7aa0*/  F2FP.BF16.PACK_AB R5, R5, R10 ;  /* 0x0000000a0505723e */ /* 0x000fc400000010ff */
[----:B------:R-:W-:Y:S01]  /*7ab0*/  LOP3.LUT R0, R0, 0xffff, RZ, 0xc0, !PT ;  /* 0x0000ffff00007812 */ /* 0x000fe200078ec0ff */
[----:B------:R-:W-:Y:S01]  /*7ac0*/  @!P0 HFMA2.BF16_V2 R81, -RZ.H0_H0, RZ.H0_H0, -R122.H0_H0 ;  /* 0x200000ffff518231 */ /* 0x000fe2000034097a */
[----:B------:R-:W-:Y:S01]  /*7ad0*/  @!P2 PRMT R118, R83, 0x5410, RZ ;  /* 0x000054105376a816 */ /* 0x000fe200000000ff */
[----:B------:R-:W3:Y:S01]  /*7ae0*/  MUFU.EX2 R10, R76 ;  /* 0x0000004c000a7308 */ /* 0x000ee20000000800 */
[----:B------:R-:W-:Y:S01]  /*7af0*/  ISETP.GE.U32.AND P2, PT, R191, R0, PT ;  /* 0x00000000bf00720c */ /* 0x000fe20003f46070 */
[----:B--2---:R-:W-:Y:S01]  /*7b00*/  FADD.FTZ R0, R7, R15 ;  /* 0x0000000f07007221 */ /* 0x004fe20000010000 */
[----:B------:R-:W-:Y:S02]  /*7b10*/  @!P0 PRMT R122, R81, 0x5410, RZ ;  /* 0x00005410517a8816 */ /* 0x000fe400000000ff */
[----:B------:R-:W-:Y:S01]  /*7b20*/  ISETP.GE.U32.AND P0, PT, R191, R3, PT ;  /* 0x00000003bf00720c */ /* 0x000fe20003f06070 */
[C---:B-1----:R-:W-:Y:S02]  /*7b30*/  FADD.FTZ R3, R2.reuse, R0 ;  /* 0x0000000002037221 */ /* 0x042fe40000010000 */
[----:B------:R-:W1:Y:S01]  /*7b40*/  MUFU.EX2 R8, R80 ;  /* 0x0000005000087308 */ /* 0x000e620000000800 */
[----:B------:R-:W-:Y:S01]  /*7b50*/  F2FP.BF16.PACK_AB R0, R2, R7 ;  /* 0x000000070200723e */ /* 0x000fe200000010ff */
[----:B------:R-:W-:Y:S01]  /*7b60*/  IMAD.MOV.U32 R78, RZ, RZ, R21 ;  /* 0x000000ffff4e7224 */ /* 0x000fe200078e0015 */
[----:B------:R-:W-:-:S02]  /*7b70*/  PRMT R129, R5, 0x7610, R129 ;  /* 0x0000761005817816 */ /* 0x000fc40000000081 */
[----:B------:R-:W-:-:S03]  /*7b80*/  PRMT R126, R5, 0x7632, R126 ;  /* 0x00007632057e7816 */ /* 0x000fc6000000007e */
[----:B------:R-:W2:Y:S01]  /*7b90*/  MUFU.EX2 R7, R87 ;  /* 0x0000005700077308 */ /* 0x000ea20000000800 */
[----:B------:R-:W-:-:S07]  /*7ba0*/  PRMT R125, R0, 0x7610, R125 ;  /* 0x00007610007d7816 */ /* 0x000fce000000007d */
[----:B------:R-:W4:Y:S01]  /*7bb0*/  MUFU.EX2 R21, R97 ;  /* 0x0000006100157308 */ /* 0x000f220000000800 */
[----:B------:R-:W-:Y:S01]  /*7bc0*/  PRMT R127, R0, 0x7632, R127 ;  /* 0x00007632007f7816 */ /* 0x000fe2000000007f */
[----:B---3--:R-:W-:-:S06]  /*7bd0*/  FADD.FTZ R0, R10, R24 ;  /* 0x000000180a007221 */ /* 0x008fcc0000010000 */
[----:B------:R-:W3:Y:S01]  /*7be0*/  MUFU.EX2 R5, R93 ;  /* 0x0000005d00057308 */ /* 0x000ee20000000800 */
[----:B------:R-:W-:-:S07]  /*7bf0*/  FADD.FTZ R2, R23, R25 ;  /* 0x0000001917027221 */ /* 0x000fce0000010000 */
[----:B------:R-:W2:Y:S01]  /*7c00*/  MUFU.EX2 R17, R94 ;  /* 0x0000005e00117308 */ /* 0x000ea20000000800 */
[----:B-1----:R-:W-:Y:S01]  /*7c10*/  FADD.FTZ R0, R8, R0 ;  /* 0x0000000008007221 */ /* 0x002fe20000010000 */
[C---:B------:R-:W-:Y:S02]  /*7c20*/  PRMT R123, R14.reuse, 0x7610, R123 ;  /* 0x000076100e7b7816 */ /* 0x040fe4000000007b */
[----:B------:R-:W-:-:S04]  /*7c30*/  PRMT R121, R14, 0x7632, R121 ;  /* 0x000076320e797816 */ /* 0x000fc80000000079 */
[----:B------:R-:W-:Y:S01]  /*7c40*/  MUFU.EX2 R22, R101 ;  /* 0x0000006500167308 */ /* 0x000fe20000000800 */
[----:B------:R-:W-:-:S07]  /*7c50*/  IMAD.MOV.U32 R14, RZ, RZ, R26 ;  /* 0x000000ffff0e7224 */ /* 0x000fce00078e001a */
[----:B------:R-:W1:Y:S01]  /*7c60*/  MUFU.EX2 R18, R98 ;  /* 0x0000006200127308 */ /* 0x000e620000000800 */
[----:B------:R-:W-:Y:S01]  /*7c70*/  IMAD.MOV.U32 R26, RZ, RZ, R165 ;  /* 0x000000ffff1a7224 */ /* 0x000fe200078e00a5 */
[----:B------:R-:W-:Y:S01]  /*7c80*/  F2FP.BF16.PACK_AB R83, R8, R10 ;  /* 0x0000000a0853723e */ /* 0x000fe200000010ff */
[----:B------:R-:W-:Y:S02]  /*7c90*/  FADD.FTZ R27, R16, R2 ;  /* 0x00000002101b7221 */ /* 0x000fe40000010000 */
[----:B--2---:R-:W-:-:S03]  /*7ca0*/  FADD.FTZ R0, R7, R0 ;  /* 0x0000000007007221 */ /* 0x004fc60000010000 */
[----:B------:R-:W-:Y:S01]  /*7cb0*/  MUFU.EX2 R20, R104 ;  /* 0x0000006800147308 */ /* 0x000fe20000000800 */
[----:B----4-:R-:W-:-:S07]  /*7cc0*/  FADD.FTZ R2, R21, R6 ;  /* 0x0000000615027221 */ /* 0x010fce0000010000 */
[----:B------:R-:W2:Y:S01]  /*7cd0*/  MUFU.EX2 R9, R95 ;  /* 0x0000005f00097308 */ /* 0x000ea20000000800 */
[----:B------:R-:W-:Y:S01]  /*7ce0*/  IMAD.MOV.U32 R24, RZ, RZ, R26 ;  /* 0x000000ffff187224 */ /* 0x000fe200078e001a */
[C---:B---3--:R-:W-:Y:S01]  /*7cf0*/  F2FP.BF16.PACK_AB R80, R5.reuse, R7 ;  /* 0x000000070550723e */ /* 0x048fe200000010ff */
[----:B------:R-:W-:-:S05]  /*7d00*/  FADD.FTZ R26, R5, R0 ;  /* 0x00000000051a7221 */ /* 0x000fca0000010000 */
[----:B------:R-:W3:Y:S01]  /*7d10*/  MUFU.EX2 R8, R108 ;  /* 0x0000006c00087308 */ /* 0x000ee20000000800 */
[----:B------:R-:W-:Y:S02]  /*7d20*/  FADD.FTZ R2, R17, R2 ;  /* 0x0000000211027221 */ /* 0x000fe40000010000 */
[----:B-1----:R-:W-:-:S05]  /*7d30*/  FADD.FTZ R0, R18, R3 ;  /* 0x0000000312007221 */ /* 0x002fca0000010000 */
[----:B------:R-:W1:Y:S01]  /*7d40*/  MUFU.EX2 R5, R109 ;  /* 0x0000006d00057308 */ /* 0x000e620000000800 */
[----:B------:R-:W-:Y:S02]  /*7d50*/  FADD.FTZ R2, R22, R2 ;  /* 0x0000000216027221 */ /* 0x000fe40000010000 */
[----:B--2---:R-:W-:Y:S02]  /*7d60*/  FADD.FTZ R0, R9, R0 ;  /* 0x0000000009007221 */ /* 0x004fe40000010000 */
[----:B------:R-:W-:Y:S01]  /*7d70*/  FADD.FTZ R15, R20, R2 ;  /* 0x00000002140f7221 */ /* 0x000fe20000010000 */
[----:B------:R-:W-:Y:S02]  /*7d80*/  IADD3 R2, R192, 0x2, RZ ;  /* 0x00000002c0027810 */ /* 0x000fe40007ffe0ff */
[----:B------:R-:W-:Y:S01]  /*7d90*/  F2FP.BF16.PACK_AB R17, R17, R21 ;  /* 0x000000151111723e */ /* 0x000fe200000010ff */
[----:B------:R-:W-:Y:S01]  /*7da0*/  IMAD.MOV.U32 R21, RZ, RZ, R78 ;  /* 0x000000ffff157224 */ /* 0x000fe200078e004e */
[----:B------:R-:W-:Y:S01]  /*7db0*/  LOP3.LUT R78, R247, R2, RZ, 0x3c, !PT ;  /* 0x00000002f74e7212 */ /* 0x000fe200078e3cff */
[----:B---3--:R-:W-:Y:S01]  /*7dc0*/  FADD.FTZ R0, R8, R0 ;  /* 0x0000000008007221 */ /* 0x008fe20000010000 */
[----:B------:R-:W-:Y:S01]  /*7dd0*/  F2FP.BF16.PACK_AB R84, R16, R23 ;  /* 0x000000171054723e */ /* 0x000fe200000010ff */
[----:B------:R-:W-:-:S02]  /*7de0*/  IMAD.MOV.U32 R16, RZ, RZ, R14 ;  /* 0x000000ffff107224 */ /* 0x000fc400078e000e */
[----:B-1----:R-:W-:Y:S01]  /*7df0*/  FADD.FTZ R14, R5, R0 ;  /* 0x00000000050e7221 */ /* 0x002fe20000010000 */
[----:B------:R-:W-:Y:S02]  /*7e00*/  LOP3.LUT R0, R78, R217, RZ, 0x3c, !PT ;  /* 0x000000d94e007212 */ /* 0x000fe400078e3cff */
[----:B------:R-:W-:Y:S01]  /*7e10*/  F2FP.BF16.PACK_AB R20, R20, R22 ;  /* 0x000000161414723e */ /* 0x000fe200000010ff */
[----:B------:R-:W-:Y:S02]  /*7e20*/  IMAD.MOV.U32 R22, RZ, RZ, R24 ;  /* 0x000000ffff167224 */ /* 0x000fe400078e0018 */
[----:B------:R-:W-:-:S05]  /*7e30*/  IMAD.WIDE.U32 R24, R0, -0x326172a9, RZ ;  /* 0xcd9e8d5700187825 */ /* 0x000fca00078e00ff */
[----:B------:R-:W-:Y:S02]  /*7e40*/  LOP3.LUT R2, R25, R240, R234, 0x96, !PT ;  /* 0x000000f019027212 */ /* 0x000fe400078e96ea */
[----:B------:R-:W-:-:S03]  /*7e50*/  LOP3.LUT R6, R133, R239, R24, 0x96, !PT ;  /* 0x000000ef85067212 */ /* 0x000fc600078e9618 */
[----:B------:R-:W-:-:S04]  /*7e60*/  IMAD.WIDE.U32 R2, R2, -0x2daee0ad, RZ ;  /* 0xd2511f5302027825 */ /* 0x000fc800078e00ff */
[----:B------:R-:W-:Y:S01]  /*7e70*/  IMAD.WIDE.U32 R6, R6, -0x2daee0ad, RZ ;  /* 0xd2511f5306067825 */ /* 0x000fe200078e00ff */
[----:B------:R-:W-:Y:S02]  /*7e80*/  PRMT R11, R129, 0x5410, R126 ;  /* 0x00005410810b7816 */ /* 0x000fe4000000007e */
[----:B------:R-:W-:Y:S02]  /*7e90*/  F2FP.BF16.PACK_AB R19, R5, R8 ;  /* 0x000000080513723e */ /* 0x000fe400000010ff */
[----:B------:R-:W-:Y:S02]  /*7ea0*/  LOP3.LUT R10, R3, R241, R138, 0x96, !PT ;  /* 0x000000f1030a7212 */ /* 0x000fe400078e968a */
[----:B------:R-:W-:Y:S01]  /*7eb0*/  LOP3.LUT R8, R7, R242, R2, 0x96, !PT ;  /* 0x000000f207087212 */ /* 0x000fe200078e9602 */
[----:B------:R-:W-:Y:S01]  /*7ec0*/  IMAD.MOV.U32 R23, RZ, RZ, R11 ;  /* 0x000000ffff177224 */ /* 0x000fe200078e000b */
        /* <DEDUP_REMOVED lines=12> */
[----:B------:R-:W-:Y:S01]  /*7f90*/  LOP3.LUT R0, R3, R177, R6, 0x96, !PT ;  /* 0x000000b103007212 */ /* 0x000fe200078e9606 */
[----:B------:R-:W-:Y:S01]  /*7fa0*/  IMAD.MOV.U32 R30, RZ, RZ, R12 ;  /* 0x000000ffff1e7224 */ /* 0x000fe200078e000c */
[----:B------:R-:W-:Y:S02]  /*7fb0*/  PRMT R12, R123, 0x5410, R121 ;  /* 0x000054107b0c7816 */ /* 0x000fe40000000079 */
[----:B------:R-:W-:Y:S02]  /*7fc0*/  LOP3.LUT R5, R0, 0xff, RZ, 0xc0, !PT ;  /* 0x000000ff00057812 */ /* 0x000fe400078ec0ff */
[----:B------:R-:W-:Y:S02]  /*7fd0*/  @!P5 PRMT R123, R86, 0x5410, RZ ;  /* 0x00005410567bd816 */ /* 0x000fe400000000ff */
[----:B------:R-:W-:Y:S02]  /*7fe0*/  ISETP.GE.U32.AND P5, PT, R191, R5, PT ;  /* 0x00000005bf00720c */ /* 0x000fe40003fa6070 */
[----:B------:R-:W-:Y:S01]  /*7ff0*/  LOP3.LUT R5, R0, 0xffff, RZ, 0xc0, !PT ;  /* 0x0000ffff00057812 */ /* 0x000fe200078ec0ff */
[----:B------:R-:W-:-:S03]  /*8000*/  @!P4 HFMA2.BF16_V2 R85, -RZ.H0_H0, RZ.H0_H0, -R121.H0_H0 ;  /* 0x200000ffff55c231 */ /* 0x000fc60000340979 */
[----:B------:R-:W-:Y:S02]  /*8010*/  SHF.R.U32.HI R5, RZ, 0x8, R5 ;  /* 0x00000008ff057819 */ /* 0x000fe40000011605 */
[----:B------:R-:W-:Y:S01]  /*8020*/  LOP3.LUT R8, R7, R245, R8, 0x96, !PT ;  /* 0x000000f507087212 */ /* 0x000fe200078e9608 */
[----:B------:R-:W-:Y:S01]  /*8030*/  IMAD.MOV.U32 R7, RZ, RZ, R16 ;  /* 0x000000ffff077224 */ /* 0x000fe200078e0010 */
[----:B------:R-:W-:Y:S01]  /*8040*/  LOP3.LUT R5, R5, 0xffff, RZ, 0xc0, !PT ;  /* 0x0000ffff05057812 */ /* 0x000fe200078ec0ff */
[----:B------:R-:W1:Y:S01]  /*8050*/  MUFU.EX2 R16, R114 ;  /* 0x0000007200107308 */ /* 0x000e620000000800 */
[----:B------:R-:W-:Y:S01]  /*8060*/  @!P4 PRMT R121, R85, 0x5410, RZ ;  /* 0x000054105579c816 */ /* 0x000fe200000000ff */
[----:B------:R-:W-:Y:S01]  /*8070*/  @!P3 HFMA2.BF16_V2 R91, -RZ.H0_H0, RZ.H0_H0, -R129.H0_H0 ;  /* 0x200000ffff5bb231 */ /* 0x000fe20000340981 */
[----:B------:R-:W-:Y:S02]  /*8080*/  ISETP.GE.U32.AND P4, PT, R191, R5, PT ;  /* 0x00000005bf00720c */ /* 0x000fe40003f86070 */
[----:B------:R-:W-:-:S02]  /*8090*/  SHF.R.U32.HI R5, RZ, 0x10, R0 ;  /* 0x00000010ff057819 */ /* 0x000fc40000011600 */
[----:B------:R-:W-:Y:S01]  /*80a0*/  SHF.R.U32.HI R0, RZ, 0x18, R0 ;  /* 0x00000018ff007819 */ /* 0x000fe20000011600 */
[----:B------:R-:W2:Y:S01]  /*80b0*/  MUFU.EX2 R11, R115 ;  /* 0x00000073000b7308 */ /* 0x000ea20000000800 */
[----:B------:R-:W-:Y:S01]  /*80c0*/  @!P1 HFMA2.BF16_V2 R89, -RZ.H0_H0, RZ.H0_H0, -R125.H0_H0 ;  /* 0x200000ffff599231 */ /* 0x000fe2000034097d */
[----:B------:R-:W-:Y:S02]  /*80d0*/  @!P3 PRMT R129, R91, 0x5410, RZ ;  /* 0x000054105b81b816 */ /* 0x000fe400000000ff */
[----:B------:R-:W-:Y:S02]  /*80e0*/  ISETP.GE.U32.AND P3, PT, R191, R0, PT ;  /* 0x00000000bf00720c */ /* 0x000fe40003f66070 */
[----:B------:R-:W-:Y:S02]  /*80f0*/  LOP3.LUT R0, R2, 0xff, RZ, 0xc0, !PT ;  /* 0x000000ff02007812 */ /* 0x000fe400078ec0ff */
[----:B------:R-:W-:Y:S02]  /*8100*/  PRMT R165, R125, 0x5410, R127 ;  /* 0x000054107da57816 */ /* 0x000fe4000000007f */
[----:B------:R-:W-:-:S02]  /*8110*/  @!P1 PRMT R125, R89, 0x5410, RZ ;  /* 0x00005410597d9816 */ /* 0x000fc400000000ff */
[----:B------:R-:W-:Y:S02]  /*8120*/  ISETP.GE.U32.AND P1, PT, R191, R0, PT ;  /* 0x00000000bf00720c */ /* 0x000fe40003f26070 */
[----:B------:R-:W-:Y:S02]  /*8130*/  LOP3.LUT R6, R2, 0xffff, RZ, 0xc0, !PT ;  /* 0x0000ffff02067812 */ /* 0x000fe400078ec0ff */
[--C-:B------:R-:W-:Y:S02]  /*8140*/  SHF.R.U32.HI R0, RZ, 0x18, R2.reuse ;  /* 0x00000018ff007819 */ /* 0x100fe40000011602 */
[----:B------:R-:W-:Y:S01]  /*8150*/  SHF.R.U32.HI R3, RZ, 0x10, R2 ;  /* 0x00000010ff037819 */ /* 0x000fe20000011602 */
[----:B-1----:R-:W-:Y:S01]  /*8160*/  FADD.FTZ R2, R16, R15 ;  /* 0x0000000f10027221 */ /* 0x002fe20000010000 */
[----:B------:R1:W-:Y:S01]  /*8170*/  STL [R1+0x140], R192 ;  /* 0x000140c001007387 */ /* 0x0003e20000100800 */
[----:B------:R-:W-:-:S03]  /*8180*/  IMAD.MOV.U32 R15, RZ, RZ, R7 ;  /* 0x000000ffff0f7224 */ /* 0x000fc600078e0007 */
[----:B------:R-:W-:Y:S01]  /*8190*/  STL [R1+0x2c4], R60 ;  /* 0x0002c43c01007387 */ /* 0x000fe20000100800 */
[----:B--2---:R-:W-:-:S03]  /*81a0*/  FADD.FTZ R7, R11, R2 ;  /* 0x000000020b077221 */ /* 0x004fc60000010000 */
[----:B------:R2:W-:Y:S01]  /*81b0*/  STL.64 [R1+0x260], R234 ;  /* 0x000260ea01007387 */ /* 0x0005e20000100a00 */
[----:B------:R-:W-:-:S03]  /*81c0*/  IMAD.MOV.U32 R2, RZ, RZ, R199 ;  /* 0x000000ffff027224 */ /* 0x000fc600078e00c7 */
[----:B------:R-:W-:Y:S04]  /*81d0*/  STL [R1+0x2c8], R190 ;  /* 0x0002c8be01007387 */ /* 0x000fe80000100800 */
[----:B------:R3:W-:Y:S04]  /*81e0*/  STL.64 [R1+0xc0], R138 ;  /* 0x0000c08a01007387 */ /* 0x0007e80000100a00 */
[----:B------:R-:W4:Y:S01]  /*81f0*/  LDL.LU R199, [R1+0x3c4] ;  /* 0x0003c40001c77983 */ /* 0x000f220000300800 */
[----:B------:R-:W-:Y:S01]  /*8200*/  @!P2 HFMA2.BF16_V2 R90, -RZ.H0_H0, RZ.H0_H0, -R126.H0_H0 ;  /* 0x200000ffff5aa231 */ /* 0x000fe2000034097e */
[----:B------:R-:W-:Y:S01]  /*8210*/  LOP3.LUT R5, R5, 0xff, RZ, 0xc0, !PT ;  /* 0x000000ff05057812 */ /* 0x000fe200078ec0ff */
[----:B------:R-:W1:Y:S03]  /*8220*/  MUFU.EX2 R9, R112 ;  /* 0x0000007000097308 */ /* 0x000e660000000800 */
[----:B------:R-:W-:-:S02]  /*8230*/  @!P2 PRMT R126, R90, 0x5410, RZ ;  /* 0x000054105a7ea816 */ /* 0x000fc400000000ff */
[----:B------:R-:W-:-:S03]  /*8240*/  ISETP.GE.U32.AND P2, PT, R191, R5, PT ;  /* 0x00000005bf00720c */ /* 0x000fc60003f46070 */
[----:B------:R-:W2:Y:S01]  /*8250*/  MUFU.EX2 R5, R113 ;  /* 0x0000007100057308 */ /* 0x000ea20000000800 */
[----:B------:R-:W-:Y:S01]  /*8260*/  @!P0 HFMA2.BF16_V2 R88, -RZ.H0_H0, RZ.H0_H0, -R127.H0_H0 ;  /* 0x200000ffff588231 */ /* 0x000fe2000034097f */
[----:B------:R-:W-:-:S04]  /*8270*/  PRMT R117, R17, 0x7610, R117 ;  /* 0x0000761011757816 */ /* 0x000fc80000000075 */
[----:B------:R-:W-:Y:S02]  /*8280*/  @!P0 PRMT R127, R88, 0x5410, RZ ;  /* 0x00005410587f8816 */ /* 0x000fe400000000ff */
[----:B------:R-:W-:Y:S01]  /*8290*/  ISETP.GE.U32.AND P0, PT, R191, R0, PT ;  /* 0x00000000bf00720c */ /* 0x000fe20003f06070 */
[----:B-1----:R-:W-:Y:S01]  /*82a0*/  FADD.FTZ R0, R9, R14 ;  /* 0x0000000e09007221 */ /* 0x002fe20000010000 */
[----:B------:R-:W-:Y:S01]  /*82b0*/  F2FP.BF16.PACK_AB R11, R11, R16 ;  /* 0x000000100b0b723e */ /* 0x000fe200000010ff */
[----:B------:R-:W-:Y:S01]  /*82c0*/  IMAD.MOV.U32 R16, RZ, RZ, R15 ;  /* 0x000000ffff107224 */ /* 0x000fe200078e000f */
[----:B------:R-:W-:Y:S01]  /*82d0*/  @!P5 HFMA2.BF16_V2 R92, -RZ.H0_H0, RZ.H0_H0, -R117.H0_H0 ;  /* 0x200000ffff5cd231 */ /* 0x000fe20000340975 */
[----:B------:R-:W-:Y:S01]  /*82e0*/  PRMT R116, R17, 0x7632, R116 ;  /* 0x0000763211747816 */ /* 0x000fe20000000074 */
[----:B------:R-:W-:Y:S02]  /*82f0*/  IMAD.MOV.U32 R17, RZ, RZ, R21 ;  /* 0x000000ffff117224 */ /* 0x000fe400078e0015 */
[C---:B--2---:R-:W-:Y:S01]  /*8300*/  FADD.FTZ R15, R5.reuse, R0 ;  /* 0x00000000050f7221 */ /* 0x044fe20000010000 */
[----:B------:R-:W-:Y:S01]  /*8310*/  F2FP.BF16.PACK_AB R14, R5, R9 ;  /* 0x00000009050e723e */ /* 0x000fe200000010ff */
[----:B------:R-:W-:Y:S01]  /*8320*/  IMAD.MOV.U32 R5, RZ, RZ, R2 ;  /* 0x000000ffff057224 */ /* 0x000fe200078e0002 */
[----:B------:R-:W-:Y:S01]  /*8330*/  LOP3.LUT R0, R3, 0xff, RZ, 0xc0, !PT ;  /* 0x000000ff03007812 */ /* 0x000fe200078ec0ff */
[----:B------:R-:W-:-:S04]  /*8340*/  IMAD.WIDE.U32 R2, R8, -0x2daee0ad, RZ ;  /* 0xd2511f5308027825 */ /* 0x000fc800078e00ff */
[----:B------:R-:W-:Y:S01]  /*8350*/  IMAD.MOV.U32 R21, RZ, RZ, R182 ;  /* 0x000000ffff157224 */ /* 0x000fe200078e00b6 */
[----:B------:R-:W-:Y:S02]  /*8360*/  PRMT R182, R117, 0x5410, R116 ;  /* 0x0000541075b67816 */ /* 0x000fe40000000074 */
[----:B------:R-:W-:Y:S02]  /*8370*/  @!P5 PRMT R117, R92, 0x5410, RZ ;  /* 0x000054105c75d816 */ /* 0x000fe400000000ff */
[----:B------:R-:W-:Y:S02]  /*8380*/  ISETP.GE.U32.AND P5, PT, R191, R0, PT ;  /* 0x00000000bf00720c */ /* 0x000fe40003fa6070 */
[----:B------:R-:W-:Y:S01]  /*8390*/  LOP3.LUT R0, R3, R173, R10, 0x96, !PT ;  /* 0x000000ad03007212 */ /* 0x000fe200078e960a */
[----:B------:R-:W-:Y:S01]  /*83a0*/  IMAD.MOV.U32 R10, RZ, RZ, R5 ;  /* 0x000000ffff0a7224 */ /* 0x000fe200078e0005 */
[C---:B------:R-:W-:Y:S02]  /*83b0*/  LOP3.LUT R9, R2.reuse, 0xffff, RZ, 0xc0, !PT ;  /* 0x0000ffff02097812 */ /* 0x040fe400078ec0ff */
[----:B------:R-:W-:-:S02]  /*83c0*/  LOP3.LUT R5, R2, 0xff, RZ, 0xc0, !PT ;  /* 0x000000ff02057812 */ /* 0x000fc400078ec0ff */
[--C-:B------:R-:W-:Y:S02]  /*83d0*/  SHF.R.U32.HI R8, RZ, 0x10, R2.reuse ;  /* 0x00000010ff087819 */ /* 0x100fe40000011602 */
[----:B------:R-:W-:Y:S02]  /*83e0*/  SHF.R.U32.HI R3, RZ, 0x18, R2 ;  /* 0x00000018ff037819 */ /* 0x000fe40000011602 */
[----:B------:R-:W-:Y:S01]  /*83f0*/  SHF.R.U32.HI R2, RZ, 0x8, R6 ;  /* 0x00000008ff027819 */ /* 0x000fe20000011606 */
[----:B------:R-:W-:Y:S02]  /*8400*/  IMAD.MOV.U32 R6, RZ, RZ, R23 ;  /* 0x000000ffff067224 */ /* 0x000fe400078e0017 */
[----:B----4-:R1:W-:Y:S02]  /*8410*/  MUFU.EX2 R23, R199 ;  /* 0x000000c700177308 */ /* 0x0103e40000000800 */
[----:B-1----:R-:W-:Y:S02]  /*8420*/  IMAD.MOV.U32 R199, RZ, RZ, R211 ;  /* 0x000000ffffc77224 */ /* 0x002fe400078e00d3 */
[----:B------:R-:W2:Y:S01]  /*8430*/  LDL.LU R211, [R1+0x3c0] ;  /* 0x0003c00001d37983 */ /* 0x000ea20000300800 */
[----:B------:R-:W-:-:S02]  /*8440*/  PRMT R115, R18, 0x7632, R115 ;  /* 0x0000763212737816 */ /* 0x000fc40000000073 */
[----:B------:R-:W-:Y:S01]  /*8450*/  PRMT R114, R18, 0x7610, R114 ;  /* 0x0000761012727816 */ /* 0x000fe20000000072 */
[----:B------:R-:W-:Y:S02]  /*8460*/  IMAD.MOV.U32 R18, RZ, RZ, R10 ;  /* 0x000000ffff127224 */ /* 0x000fe400078e000a */
[----:B------:R-:W-:Y:S01]  /*8470*/  @!P3 HFMA2.BF16_V2 R99, -RZ.H0_H0, RZ.H0_H0, -R115.H0_H0 ;  /* 0x200000ffff63b231 */ /* 0x000fe20000340973 */
[----:B------:R1:W4:Y:S02]  /*8480*/  MUFU.EX2 R10, R174 ;  /* 0x000000ae000a7308 */ /* 0x0003240000000800 */
[----:B-1----:R-:W-:Y:S01]  /*8490*/  IMAD.MOV.U32 R174, RZ, RZ, R136 ;  /* 0x000000ffffae7224 */ /* 0x002fe200078e0088 */
[----:B------:R-:W-:Y:S02]  /*84a0*/  PRMT R136, R114, 0x5410, R115 ;  /* 0x0000541072887816 */ /* 0x000fe40000000073 */
[----:B------:R-:W-:Y:S02]  /*84b0*/  @!P3 PRMT R115, R99, 0x5410, RZ ;  /* 0x000054106373b816 */ /* 0x000fe400000000ff */
[----:B------:R-:W-:-:S02]  /*84c0*/  ISETP.GE.U32.AND P3, PT, R191, R5, PT ;  /* 0x00000005bf00720c */ /* 0x000fc40003f66070 */
[----:B------:R1:W1:Y:S02]  /*84d0*/  MUFU.EX2 R5, R178 ;  /* 0x000000b200057308 */ /* 0x0002640000000800 */
[----:B-1----:R-:W-:-:S06]  /*84e0*/  IMAD.MOV.U32 R178, RZ, RZ, R21 ;  /* 0x000000ffffb27224 */ /* 0x002fcc00078e0015 */
[----:B--2---:R1:W-:Y:S02]  /*84f0*/  MUFU.EX2 R21, R211 ;  /* 0x000000d300157308 */ /* 0x0043e40000000800 */
[----:B-1----:R-:W-:Y:S02]  /*8500*/  IMAD.MOV.U32 R211, RZ, RZ, R213 ;  /* 0x000000ffffd37224 */ /* 0x002fe400078e00d5 */
[----:B------:R-:W2:Y:S01]  /*8510*/  LDL.LU R213, [R1+0x3bc] ;  /* 0x0003bc0001d57983 */ /* 0x000ea20000300800 */
[----:B------:R-:W-:Y:S01]  /*8520*/  @!P4 HFMA2.BF16_V2 R96, -RZ.H0_H0, RZ.H0_H0, -R116.H0_H0 ;  /* 0x200000ffff60c231 */ /* 0x000fe20000340974 */
[----:B------:R-:W-:-:S04]  /*8530*/  LOP3.LUT R2, R2, 0xffff, RZ, 0xc0, !PT ;  /* 0x0000ffff02027812 */ /* 0x000fc800078ec0ff */
[----:B------:R-:W-:Y:S02]  /*8540*/  @!P4 PRMT R116, R96, 0x5410, RZ ;  /* 0x000054106074c816 */ /* 0x000fe400000000ff */
[----:B------:R-:W-:Y:S02]  /*8550*/  ISETP.GE.U32.AND P4, PT, R191, R2, PT ;  /* 0x00000002bf00720c */ /* 0x000fe40003f86070 */
[----:B------:R-:W-:Y:S01]  /*8560*/  LOP3.LUT R2, R0, 0xffff, RZ, 0xc0, !PT ;  /* 0x0000ffff00027812 */ /* 0x000fe200078ec0ff */
[----:B------:R-:W-:-:S03]  /*8570*/  @!P2 HFMA2.BF16_V2 R102, -RZ.H0_H0, RZ.H0_H0, -R114.H0_H0 ;  /* 0x200000ffff66a231 */ /* 0x000fc60000340972 */
[----:B------:R-:W-:-:S04]  /*8580*/  SHF.R.U32.HI R2, RZ, 0x8, R2 ;  /* 0x00000008ff027819 */ /* 0x000fc80000011602 */
[----:B------:R-:W-:Y:S02]  /*8590*/  LOP3.LUT R2, R2, 0xffff, RZ, 0xc0, !PT ;  /* 0x0000ffff02027812 */ /* 0x000fe400078ec0ff */
[----:B------:R-:W-:Y:S02]  /*85a0*/  @!P2 PRMT R114, R102, 0x5410, RZ ;  /* 0x000054106672a816 */ /* 0x000fe400000000ff */
[----:B------:R-:W-:Y:S01]  /*85b0*/  ISETP.GE.U32.AND P2, PT, R191, R2, PT ;  /* 0x00000002bf00720c */ /* 0x000fe20003f46070 */
[----:B------:R-:W-:Y:S02]  /*85c0*/  IMAD.MOV.U32 R2, RZ, RZ, R22 ;  /* 0x000000ffff027224 */ /* 0x000fe400078e0016 */
[----:B------:R1:W-:Y:S01]  /*85d0*/  MUFU.EX2 R22, R212 ;  /* 0x000000d400167308 */ /* 0x0003e20000000800 */
[C---:B------:R-:W-:Y:S02]  /*85e0*/  PRMT R113, R20.reuse, 0x7610, R113 ;  /* 0x0000761014717816 */ /* 0x040fe40000000071 */
[----:B------:R-:W-:Y:S01]  /*85f0*/  PRMT R112, R20, 0x7632, R112 ;  /* 0x0000763214707816 */ /* 0x000fe20000000070 */
[----:B------:R-:W-:-:S02]  /*8600*/  IMAD.MOV.U32 R20, RZ, RZ, R6 ;  /* 0x000000ffff147224 */ /* 0x000fc400078e0006 */
[----:B------:R-:W-:Y:S01]  /*8610*/  @!P1 HFMA2.BF16_V2 R107, -RZ.H0_H0, RZ.H0_H0, -R113.H0_H0 ;  /* 0x200000ffff6b9231 */ /* 0x000fe20000340971 */
[----:B-1----:R-:W-:Y:S02]  /*8620*/  IMAD.MOV.U32 R212, RZ, RZ, R2 ;  /* 0x000000ffffd47224 */ /* 0x002fe400078e0002 */
[----:B----4-:R-:W-:Y:S02]  /*8630*/  FADD.FTZ R2, R10, R7 ;  /* 0x000000070a027221 */ /* 0x010fe40000010000 */
[----:B------:R-:W-:Y:S02]  /*8640*/  IMAD.MOV.U32 R7, RZ, RZ, R159 ;  /* 0x000000ffff077224 */ /* 0x000fe400078e009f */
[C---:B------:R-:W-:Y:S01]  /*8650*/  FADD.FTZ R6, R5.reuse, R2 ;  /* 0x0000000205067221 */ /* 0x040fe20000010000 */
[----:B------:R-:W-:Y:S01]  /*8660*/  F2FP.BF16.PACK_AB R5, R5, R10 ;  /* 0x0000000a0505723e */ /* 0x000fe200000010ff */
[----:B------:R-:W-:Y:S01]  /*8670*/  IMAD.MOV.U32 R10, RZ, RZ, R20 ;  /* 0x000000ffff0a7224 */ /* 0x000fe200078e0014 */
[----:B------:R-:W-:Y:S01]  /*8680*/  @!P4 HFMA2.BF16_V2 R110, -RZ.H0_H0, RZ.H0_H0, -R112.H0_H0 ;  /* 0x200000ffff6ec231 */ /* 0x000fe20000340970 */
[----:B------:R-:W-:Y:S01]  /*8690*/  IMAD.MOV.U32 R20, RZ, RZ, R7 ;  /* 0x000000ffff147224 */ /* 0x000fe200078e0007 */
[----:B------:R-:W-:Y:S01]  /*86a0*/  LOP3.LUT R2, R0, 0xff, RZ, 0xc0, !PT ;  /* 0x000000ff00027812 */ /* 0x000fe200078ec0ff */
[----:B------:R-:W-:Y:S01]  /*86b0*/  IMAD.MOV.U32 R7, RZ, RZ, R18 ;  /* 0x000000ffff077224 */ /* 0x000fe200078e0012 */
[----:B------:R-:W-:Y:S01]  /*86c0*/  PRMT R111, R19, 0x7632, R111 ;  /* 0x00007632136f7816 */ /* 0x000fe2000000006f */
[----:B------:R1:W4:Y:S04]  /*86d0*/  LDL.LU R159, [R1+0x3b8] ;  /* 0x0003b800019f7983 */ /* 0x0003280000300800 */
[----:B------:R-:W-:Y:S01]  /*86e0*/  @!P0 HFMA2.BF16_V2 R158, -RZ.H0_H0, RZ.H0_H0, -R111.H0_H0 ;  /* 0x200000ffff9e8231 */ /* 0x000fe2000034096f */
[----:B--2---:R2:W-:Y:S02]  /*86f0*/  MUFU.EX2 R18, R213 ;  /* 0x000000d500127308 */ /* 0x0045e40000000800 */
[----:B--2---:R-:W-:Y:S01]  /*8700*/  IMAD.MOV.U32 R213, RZ, RZ, R212 ;  /* 0x000000ffffd57224 */ /* 0x004fe200078e00d4 */
[----:B------:R-:W-:-:S02]  /*8710*/  PRMT R212, R113, 0x5410, R112 ;  /* 0x0000541071d47816 */ /* 0x000fc40000000070 */
[----:B------:R-:W-:Y:S02]  /*8720*/  @!P1 PRMT R113, R107, 0x5410, RZ ;  /* 0x000054106b719816 */ /* 0x000fe400000000ff */
[----:B------:R-:W-:Y:S01]  /*8730*/  ISETP.GE.U32.AND P1, PT, R191, R2, PT ;  /* 0x00000002bf00720c */ /* 0x000fe20003f26070 */
[----:B------:R-:W-:Y:S02]  /*8740*/  IMAD.MOV.U32 R2, RZ, RZ, R16 ;  /* 0x000000ffff027224 */ /* 0x000fe400078e0010 */
[----:B------:R2:W-:Y:S01]  /*8750*/  MUFU.EX2 R16, R181 ;  /* 0x000000b500107308 */ /* 0x0005e20000000800 */
[----:B------:R-:W-:Y:S02]  /*8760*/  @!P4 PRMT R112, R110, 0x5410, RZ ;  /* 0x000054106e70c816 */ /* 0x000fe400000000ff */
[----:B------:R-:W-:Y:S01]  /*8770*/  PRMT R110, R19, 0x7610, R110 ;  /* 0x00007610136e7816 */ /* 0x000fe2000000006e */
[----:B------:R-:W-:-:S04]  /*8780*/  IMAD.MOV.U32 R19, RZ, RZ, R17 ;  /* 0x000000ffff137224 */ /* 0x000fc800078e0011 */
[----:B------:R1:W-:Y:S01]  /*8790*/  MUFU.EX2 R17, R184 ;  /* 0x000000b800117308 */ /* 0x0003e20000000800 */
[----:B--2---:R-:W-:Y:S01]  /*87a0*/  IMAD.MOV.U32 R181, RZ, RZ, R2 ;  /* 0x000000ffffb57224 */ /* 0x004fe200078e0002 */
[----:B------:R-:W-:-:S04]  /*87b0*/  SHF.R.U32.HI R2, RZ, 0x18, R0 ;  /* 0x00000018ff027819 */ /* 0x000fc80000011600 */
[----:B------:R-:W-:Y:S01]  /*87c0*/  ISETP.GE.U32.AND P4, PT, R191, R2, PT ;  /* 0x00000002bf00720c */ /* 0x000fe20003f86070 */
[----:B------:R-:W-:Y:S01]  /*87d0*/  IMAD.MOV.U32 R2, RZ, RZ, R211 ;  /* 0x000000ffff027224 */ /* 0x000fe200078e00d3 */
[----:B------:R-:W-:Y:S01]  /*87e0*/  PRMT R211, R110, 0x5410, R111 ;  /* 0x000054106ed37816 */ /* 0x000fe2000000006f */
[----:B-1----:R-:W-:Y:S01]  /*87f0*/  IMAD.MOV.U32 R184, RZ, RZ, R196 ;  /* 0x000000ffffb87224 */ /* 0x002fe200078e00c4 */
[----:B------:R-:W-:Y:S01]  /*8800*/  @!P0 PRMT R111, R158, 0x5410, RZ ;  /* 0x000054109e6f8816 */ /* 0x000fe200000000ff */
[----:B------:R-:W2:Y:S01]  /*8810*/  LDL.LU R196, [R1+0x3b4] ;  /* 0x0003b40001c47983 */ /* 0x000ea20000300800 */
[----:B------:R-:W-:-:S03]  /*8820*/  IMAD.MOV.U32 R158, RZ, RZ, R161 ;  /* 0x000000ffff9e7224 */ /* 0x000fc600078e00a1 */
[----:B------:R1:W2:Y:S01]  /*8830*/  LDL.LU R161, [R1+0x3b0] ;  /* 0x0003b00001a17983 */ /* 0x0002a20000300800 */
[----:B------:R-:W-:Y:S01]  /*8840*/  ISETP.GE.U32.AND P0, PT, R191, R3, PT ;  /* 0x00000003bf00720c */ /* 0x000fe20003f06070 */
[----:B------:R-:W-:Y:S02]  /*8850*/  IMAD.MOV.U32 R3, RZ, RZ, R19 ;  /* 0x000000ffff037224 */ /* 0x000fe400078e0013 */
[----:B------:R3:W-:Y:S01]  /*8860*/  MUFU.EX2 R19, R185 ;  /* 0x000000b900137308 */ /* 0x0007e20000000800 */
[----:B------:R-:W-:Y:S01]  /*8870*/  SHF.R.U32.HI R0, RZ, 0x10, R0 ;  /* 0x00000010ff007819 */ /* 0x000fe20000011600 */
[----:B----4-:R-:W-:-:S03]  /*8880*/  @!P5 HFMA2.BF16_V2 R159, -RZ.H0_H0, RZ.H0_H0, -R110.H0_H0 ;  /* 0x200000ffff9fd231 */ /* 0x010fc6000034096e */
[----:B------:R-:W-:Y:S01]  /*8890*/  LOP3.LUT R0, R0, 0xff, RZ, 0xc0, !PT ;  /* 0x000000ff00007812 */ /* 0x000fe200078ec0ff */
[----:B---3--:R-:W-:Y:S02]  /*88a0*/  IMAD.MOV.U32 R185, RZ, RZ, R160 ;  /* 0x000000ffffb97224 */ /* 0x008fe400078e00a0 */
[----:B------:R1:W3:Y:S01]  /*88b0*/  LDL.LU R160, [R1+0x3ac] ;  /* 0x0003ac0001a07983 */ /* 0x0002e20000300800 */
[----:B------:R-:W-:Y:S02]  /*88c0*/  @!P5 PRMT R110, R159, 0x5410, RZ ;  /* 0x000054109f6ed816 */ /* 0x000fe400000000ff */
[----:B------:R-:W-:Y:S02]  /*88d0*/  PRMT R109, R11, 0x7610, R109 ;  /* 0x000076100b6d7816 */ /* 0x000fe4000000006d */
[----:B------:R-:W-:Y:S01]  /*88e0*/  ISETP.GE.U32.AND P5, PT, R191, R0, PT ;  /* 0x00000000bf00720c */ /* 0x000fe20003fa6070 */
[----:B------:R-:W-:Y:S01]  /*88f0*/  IMAD.MOV.U32 R0, RZ, RZ, R2 ;  /* 0x000000ffff007224 */ /* 0x000fe200078e0002 */
[----:B------:R-:W-:Y:S01]  /*8900*/  PRMT R108, R11, 0x7632, R108 ;  /* 0x000076320b6c7816 */ /* 0x000fe2000000006c */
[----:B------:R-:W-:Y:S01]  /*8910*/  IMAD.MOV.U32 R159, RZ, RZ, R3 ;  /* 0x000000ffff9f7224 */ /* 0x000fe200078e0003 */
[----:B------:R4:W-:Y:S01]  /*8920*/  MUFU.EX2 R2, R170 ;  /* 0x000000aa00027308 */ /* 0x0009e20000000800 */
[----:B------:R-:W-:-:S02]  /*8930*/  IMAD.MOV.U32 R3, RZ, RZ, R181 ;  /* 0x000000ffff037224 */ /* 0x000fc400078e00b5 */
[----:B------:R-:W-:Y:S02]  /*8940*/  IMAD.MOV.U32 R181, RZ, RZ, R10 ;  /* 0x000000ffffb57224 */ /* 0x000fe400078e000a */
[----:B------:R-:W-:-:S03]  /*8950*/  IMAD.MOV.U32 R11, RZ, RZ, R197 ;  /* 0x000000ffff0b7224 */ /* 0x000fc600078e00c5 */
[----:B------:R1:W1:Y:S01]  /*8960*/  MUFU.EX2 R10, R169 ;  /* 0x000000a9000a7308 */ /* 0x0002620000000800 */
[----:B----4-:R-:W-:Y:S01]  /*8970*/  IMAD.MOV.U32 R170, RZ, RZ, R0 ;  /* 0x000000ffffaa7224 */ /* 0x010fe200078e0000 */
[----:B------:R-:W-:Y:S01]  /*8980*/  LOP3.LUT R0, R8, 0xff, RZ, 0xc0, !PT ;  /* 0x000000ff08007812 */ /* 0x000fe200078ec0ff */
[----:B------:R-:W-:Y:S01]  /*8990*/  IMAD.MOV.U32 R8, RZ, RZ, R185 ;  /* 0x000000ffff087224 */ /* 0x000fe200078e00b9 */
[----:B------:R-:W-:Y:S01]  /*89a0*/  PRMT R185, R109, 0x5410, R108 ;  /* 0x000054106db97816 */ /* 0x000fe2000000006c */
[----:B-1----:R-:W-:Y:S02]  /*89b0*/  IMAD.MOV.U32 R169, RZ, RZ, R198 ;  /* 0x000000ffffa97224 */ /* 0x002fe400078e00c6 */
[----:B------:R-:W4:Y:S04]  /*89c0*/  LDL.LU R198, [R1+0x3a8] ;  /* 0x0003a80001c67983 */ /* 0x000f280000300800 */
[----:B------:R-:W4:Y:S01]  /*89d0*/  LDL.LU R197, [R1+0x3a4] ;  /* 0x0003a40001c57983 */ /* 0x000f220000300800 */
[----:B--2---:R-:W-:-:S05]  /*89e0*/  @!P1 HFMA2.BF16_V2 R161, -RZ.H0_H0, RZ.H0_H0, -R109.H0_H0 ;  /* 0x200000ffffa19231 */ /* 0x004fca000034096d */
[----:B------:R-:W-:Y:S01]  /*89f0*/  @!P1 PRMT R109, R161, 0x5410, RZ ;  /* 0x00005410a16d9816 */ /* 0x000fe200000000ff */
[----:B------:R-:W-:Y:S02]  /*8a00*/  IMAD.MOV.U32 R161, RZ, RZ, R163 ;  /* 0x000000ffffa17224 */ /* 0x000fe400078e00a3 */
[----:B------:R1:W2:Y:S01]  /*8a10*/  LDL.LU R163, [R1+0x3a0] ;  /* 0x0003a00001a37983 */ /* 0x0002a20000300800 */
[----:B------:R-:W-:Y:S01]  /*8a20*/  ISETP.GE.U32.AND P1, PT, R191, R0, PT ;  /* 0x00000000bf00720c */ /* 0x000fe20003f26070 */
[----:B------:R-:W-:Y:S02]  /*8a30*/  IMAD.MOV.U32 R0, RZ, RZ, R162 ;  /* 0x000000ffff007224 */ /* 0x000fe400078e00a2 */
[----:B------:R1:W4:Y:S01]  /*8a40*/  LDL.LU R162, [R1+0x39c] ;  /* 0x00039c0001a27983 */ /* 0x0003220000300800 */
[----:B---3--:R-:W-:-:S05]  /*8a50*/  @!P2 HFMA2.BF16_V2 R160, -RZ.H0_H0, RZ.H0_H0, -R108.H0_H0 ;  /* 0x200000ffffa0a231 */ /* 0x008fca000034096c */
[----:B------:R-:W-:Y:S01]  /*8a60*/  @!P2 PRMT R108, R160, 0x5410, RZ ;  /* 0x00005410a06ca816 */ /* 0x000fe200000000ff */
[----:B------:R-:W-:Y:S01]  /*8a70*/  IMAD.MOV.U32 R160, RZ, RZ, R0 ;  /* 0x000000ffffa07224 */ /* 0x000fe200078e0000 */
[----:B------:R-:W-:-:S04]  /*8a80*/  SHF.R.U32.HI R0, RZ, 0x8, R9 ;  /* 0x00000008ff007819 */ /* 0x000fc80000011609 */
[----:B------:R-:W-:Y:S02]  /*8a90*/  LOP3.LUT R0, R0, 0xffff, RZ, 0xc0, !PT ;  /* 0x0000ffff00007812 */ /* 0x000fe400078ec0ff */
[C---:B------:R-:W-:Y:S02]  /*8aa0*/  PRMT R107, R14.reuse, 0x7610, R107 ;  /* 0x000076100e6b7816 */ /* 0x040fe4000000006b */
[----:B------:R-:W-:Y:S01]  /*8ab0*/  ISETP.GE.U32.AND P2, PT, R191, R0, PT ;  /* 0x00000000bf00720c */ /* 0x000fe20003f46070 */
[----:B------:R-:W-:Y:S02]  /*8ac0*/  IMAD.MOV.U32 R0, RZ, RZ, R7 ;  /* 0x000000ffff007224 */ /* 0x000fe400078e0007 */
[----:B------:R-:W-:Y:S01]  /*8ad0*/  IMAD.MOV.U32 R9, RZ, RZ, R11 ;  /* 0x000000ffff097224 */ /* 0x000fe200078e000b */
[----:B------:R3:W1:Y:S01]  /*8ae0*/  MUFU.EX2 R7, R172 ;  /* 0x000000ac00077308 */ /* 0x0006620000000800 */
[----:B------:R-:W-:Y:S01]  /*8af0*/  PRMT R106, R14, 0x7632, R106 ;  /* 0x000076320e6a7816 */ /* 0x000fe2000000006a */
[----:B------:R-:W-:-:S06]  /*8b00*/  IMAD.MOV.U32 R14, RZ, RZ, R167 ;  /* 0x000000ffff0e7224 */ /* 0x000fcc00078e00a7 */
[----:B------:R1:W-:Y:S01]  /*8b10*/  MUFU.EX2 R11, R189 ;  /* 0x000000bd000b7308 */ /* 0x0003e20000000800 */
[----:B---3--:R-:W-:Y:S02]  /*8b20*/  IMAD.MOV.U32 R172, RZ, RZ, R0 ;  /* 0x000000ffffac7224 */ /* 0x008fe400078e0000 */
[----:B------:R-:W-:Y:S02]  /*8b30*/  FADD.FTZ R0, R10, R15 ;  /* 0x0000000f0a007221 */ /* 0x000fe40000010000 */
[----:B------:R-:W-:Y:S02]  /*8b40*/  IMAD.MOV.U32 R15, RZ, RZ, R9 ;  /* 0x000000ffff0f7224 */ /* 0x000fe400078e0009 */
[----:B------:R-:W-:Y:S02]  /*8b50*/  IMAD.MOV.U32 R9, RZ, RZ, R213 ;  /* 0x000000ffff097224 */ /* 0x000fe400078e00d5 */
[----:B-1----:R-:W-:Y:S02]  /*8b60*/  IMAD.MOV.U32 R189, RZ, RZ, R196 ;  /* 0x000000ffffbd7224 */ /* 0x002fe400078e00c4 */
[----:B------:R-:W3:Y:S01]  /*8b70*/  LDL.LU R196, [R1+0x398] ;  /* 0x0003980001c47983 */ /* 0x000ee20000300800 */
[----:B------:R-:W-:Y:S01]  /*8b80*/  IMAD.MOV.U32 R213, RZ, RZ, R178 ;  /* 0x000000ffffd57224 */ /* 0x000fe200078e00b2 */
[----:B------:R-:W-:-:S02]  /*8b90*/  PRMT R178, R107, 0x5410, R106 ;  /* 0x000054106bb27816 */ /* 0x000fc4000000006a */
[----:B------:R1:W3:Y:S01]  /*8ba0*/  LDL.LU R167, [R1+0x394] ;  /* 0x0003940001a77983 */ /* 0x0002e20000300800 */
[C---:B------:R-:W-:Y:S02]  /*8bb0*/  PRMT R105, R5.reuse, 0x7610, R105 ;  /* 0x0000761005697816 */ /* 0x040fe40000000069 */
[----:B------:R-:W-:Y:S02]  /*8bc0*/  PRMT R104, R5, 0x7632, R104 ;  /* 0x0000763205687816 */ /* 0x000fe40000000068 */
[----:B------:R1:W1:Y:S01]  /*8bd0*/  MUFU.EX2 R5, R168 ;  /* 0x000000a800057308 */ /* 0x0002620000000800 */
[----:B--2---:R-:W-:Y:S02]  /*8be0*/  @!P5 HFMA2.BF16_V2 R163, -RZ.H0_H0, RZ.H0_H0, -R107.H0_H0 ;  /* 0x200000ffffa3d231 */ /* 0x004fe4000034096b */
[----:B----4-:R-:W-:-:S03]  /*8bf0*/  @!P4 HFMA2.BF16_V2 R162, -RZ.H0_H0, RZ.H0_H0, -R106.H0_H0 ;  /* 0x200000ffffa2c231 */ /* 0x010fc6000034096a */
[----:B------:R-:W-:Y:S01]  /*8c00*/  @!P5 PRMT R107, R163, 0x5410, RZ ;  /* 0x00005410a36bd816 */ /* 0x000fe200000000ff */
[----:B------:R-:W-:Y:S02]  /*8c10*/  IMAD.MOV.U32 R163, RZ, RZ, R166 ;  /* 0x000000ffffa37224 */ /* 0x000fe400078e00a6 */
[----:B------:R2:W4:Y:S01]  /*8c20*/  LDL.LU R166, [R1+0x390] ;  /* 0x0003900001a67983 */ /* 0x0005220000300800 */
[----:B------:R-:W-:Y:S01]  /*8c30*/  @!P4 PRMT R106, R162, 0x5410, RZ ;  /* 0x00005410a26ac816 */ /* 0x000fe200000000ff */
[----:B------:R-:W-:Y:S02]  /*8c40*/  IMAD.MOV.U32 R162, RZ, RZ, R163 ;  /* 0x000000ffffa27224 */ /* 0x000fe400078e00a3 */
[----:B------:R-:W-:Y:S02]  /*8c50*/  IMAD.MOV.U32 R163, RZ, RZ, R3 ;  /* 0x000000ffffa37224 */ /* 0x000fe400078e0003 */
[C---:B------:R-:W-:Y:S01]  /*8c60*/  FADD.FTZ R3, R2.reuse, R0 ;  /* 0x0000000002037221 */ /* 0x040fe20000010000 */
[----:B------:R-:W-:Y:S01]  /*8c70*/  F2FP.BF16.PACK_AB R0, R2, R10 ;  /* 0x0000000a0200723e */ /* 0x000fe200000010ff */
[----:B------:R-:W-:-:S02]  /*8c80*/  IMAD.MOV.U32 R10, RZ, RZ, R165 ;  /* 0x000000ffff0a7224 */ /* 0x000fc400078e00a5 */
[----:B------:R2:W2:Y:S01]  /*8c90*/  LDL.LU R165, [R1+0x38c] ;  /* 0x00038c0001a57983 */ /* 0x0004a20000300800 */
[----:B------:R-:W-:-:S03]  /*8ca0*/  IMAD.MOV.U32 R2, RZ, RZ, R164 ;  /* 0x000000ffff027224 */ /* 0x000fc600078e00a4 */
[----:B------:R2:W2:Y:S04]  /*8cb0*/  LDL.LU R164, [R1+0x388] ;  /* 0x0003880001a47983 */ /* 0x0004a80000300800 */
[----:B-1----:R-:W2:Y:S01]  /*8cc0*/  LDL.LU R168, [R1+0xc] ;  /* 0x00000c0001a87983 */ /* 0x002ea20000300800 */
[C---:B------:R-:W-:Y:S02]  /*8cd0*/  PRMT R103, R0.reuse, 0x7610, R103 ;  /* 0x0000761000677816 */ /* 0x040fe40000000067 */
[----:B------:R-:W-:Y:S01]  /*8ce0*/  PRMT R102, R0, 0x7632, R102 ;  /* 0x0000763200667816 */ /* 0x000fe20000000066 */
[----:B------:R-:W-:Y:S02]  /*8cf0*/  IMAD.MOV.U32 R0, RZ, RZ, R9 ;  /* 0x000000ffff007224 */ /* 0x000fe400078e0009 */
[----:B------:R1:W1:Y:S02]  /*8d00*/  MUFU.EX2 R9, R183 ;  /* 0x000000b700097308 */ /* 0x0002640000000800 */
[----:B-1----:R-:W-:Y:S01]  /*8d10*/  IMAD.MOV.U32 R183, RZ, RZ, R248 ;  /* 0x000000ffffb77224 */ /* 0x002fe200078e00f8 */
[----:B------:R-:W-:Y:S01]  /*8d20*/  PRMT R248, R105, 0x5410, R104 ;  /* 0x0000541069f87816 */ /* 0x000fe20000000068 */
[----:B---3--:R-:W-:-:S05]  /*8d30*/  @!P3 HFMA2.BF16_V2 R167, -RZ.H0_H0, RZ.H0_H0, -R105.H0_H0 ;  /* 0x200000ffffa7b231 */ /* 0x008fca0000340969 */
[----:B------:R-:W-:Y:S01]  /*8d40*/  @!P3 PRMT R105, R167, 0x5410, RZ ;  /* 0x00005410a769b816 */ /* 0x000fe200000000ff */
[----:B------:R-:W-:Y:S02]  /*8d50*/  IMAD.MOV.U32 R167, RZ, RZ, R10 ;  /* 0x000000ffffa77224 */ /* 0x000fe400078e000a */
[----:B------:R-:W-:Y:S02]  /*8d60*/  IMAD.MOV.U32 R10, RZ, RZ, R2 ;  /* 0x000000ffff0a7224 */ /* 0x000fe400078e0002 */
[----:B------:R-:W-:-:S04]  /*8d70*/  FADD.FTZ R2, R7, R26 ;  /* 0x0000001a07027221 */ /* 0x000fc80000010000 */
[----:B------:R-:W-:Y:S02]  /*8d80*/  FADD.FTZ R26, R5, R2 ;  /* 0x00000002051a7221 */ /* 0x000fe40000010000 */
[----:B------:R-:W-:-:S04]  /*8d90*/  FADD.FTZ R2, R16, R6 ;  /* 0x0000000610027221 */ /* 0x000fc80000010000 */
[----:B------:R-:W-:-:S04]  /*8da0*/  FADD.FTZ R2, R17, R2 ;  /* 0x0000000211027221 */ /* 0x000fc80000010000 */
[----:B------:R-:W-:Y:S01]  /*8db0*/  FADD.FTZ R2, R19, R2 ;  /* 0x0000000213027221 */ /* 0x000fe20000010000 */
[----:B------:R-:W-:Y:S02]  /*8dc0*/  F2FP.BF16.PACK_AB R70, R5, R7 ;  /* 0x000000070546723e */ /* 0x000fe400000010ff */
[----:B------:R-:W-:Y:S01]  /*8dd0*/  MUFU.EX2 R7, R188 ;  /* 0x000000bc00077308 */ /* 0x000fe20000000800 */
[----:B------:R-:W-:-:S07]  /*8de0*/  F2FP.BF16.PACK_AB R82, R21, R23 ;  /* 0x000000171552723e */ /* 0x000fce00000010ff */
[----:B------:R1:W-:Y:S01]  /*8df0*/  MUFU.EX2 R5, R193 ;  /* 0x000000c100057308 */ /* 0x0003e20000000800 */
[----:B------:R-:W-:Y:S02]  /*8e00*/  F2FP.BF16.PACK_AB R65, R18, R22 ;  /* 0x000000161241723e */ /* 0x000fe400000010ff */
[----:B------:R-:W-:Y:S02]  /*8e10*/  F2FP.BF16.PACK_AB R17, R17, R16 ;  /* 0x000000101111723e */ /* 0x000fe400000010ff */
[----:B------:R-:W-:Y:S02]  /*8e20*/  F2FP.BF16.PACK_AB R19, R11, R19 ;  /* 0x000000130b13723e */ /* 0x000fe400000010ff */
[C---:B------:R-:W-:Y:S02]  /*8e30*/  PRMT R101, R17.reuse, 0x7610, R101 ;  /* 0x0000761011657816 */ /* 0x040fe40000000065 */
[----:B------:R-:W-:Y:S01]  /*8e40*/  PRMT R100, R17, 0x7632, R100 ;  /* 0x0000763211647816 */ /* 0x000fe20000000064 */
[----:B------:R-:W-:Y:S01]  /*8e50*/  IMAD.MOV.U32 R17, RZ, RZ, R198 ;  /* 0x000000ffff117224 */ /* 0x000fe200078e00c6 */
[----:B----4-:R-:W-:-:S05]  /*8e60*/  @!P2 HFMA2.BF16_V2 R166, -RZ.H0_H0, RZ.H0_H0, -R104.H0_H0 ;  /* 0x200000ffffa6a231 */ /* 0x010fca0000340968 */
[----:B------:R-:W-:Y:S01]  /*8e70*/  @!P2 PRMT R104, R166, 0x5410, RZ ;  /* 0x00005410a668a816 */ /* 0x000fe200000000ff */
[----:B--2---:R-:W-:Y:S02]  /*8e80*/  @!P1 HFMA2.BF16_V2 R165, -RZ.H0_H0, RZ.H0_H0, -R103.H0_H0 ;  /* 0x200000ffffa59231 */ /* 0x004fe40000340967 */
[----:B------:R-:W-:Y:S01]  /*8e90*/  @!P0 HFMA2.BF16_V2 R164, -RZ.H0_H0, RZ.H0_H0, -R102.H0_H0 ;  /* 0x200000ffffa48231 */ /* 0x000fe20000340966 */
[----:B------:R-:W-:Y:S01]  /*8ea0*/  IMAD.MOV.U32 R166, RZ, RZ, R168 ;  /* 0x000000ffffa67224 */ /* 0x000fe200078e00a8 */
[----:B------:R-:W-:-:S03]  /*8eb0*/  PRMT R168, R103, 0x5410, R102 ;  /* 0x0000541067a87816 */ /* 0x000fc60000000066 */
[----:B------:R-:W-:Y:S01]  /*8ec0*/  @!P0 PRMT R102, R164, 0x5410, RZ ;  /* 0x00005410a4668816 */ /* 0x000fe200000000ff */
[----:B------:R-:W-:Y:S02]  /*8ed0*/  IMAD.MOV.U32 R164, RZ, RZ, R172 ;  /* 0x000000ffffa47224 */ /* 0x000fe400078e00ac */
[----:B------:R-:W-:Y:S01]  /*8ee0*/  IMAD.MOV.U32 R172, RZ, RZ, R8 ;  /* 0x000000ffffac7224 */ /* 0x000fe200078e0008 */
[----:B------:R-:W-:Y:S01]  /*8ef0*/  @!P1 PRMT R103, R165, 0x5410, RZ ;  /* 0x00005410a5679816 */ /* 0x000fe200000000ff */
[----:B------:R2:W3:Y:S01]  /*8f00*/  MUFU.EX2 R8, R176 ;  /* 0x000000b000087308 */ /* 0x0004e20000000800 */
[----:B------:R-:W-:Y:S02]  /*8f10*/  IMAD.MOV.U32 R165, RZ, RZ, R183 ;  /* 0x000000ffffa57224 */ /* 0x000fe400078e00b7 */
[----:B------:R-:W-:Y:S02]  /*8f20*/  IMAD.MOV.U32 R183, RZ, RZ, R14 ;  /* 0x000000ffffb77224 */ /* 0x000fe400078e000e */
[----:B------:R-:W-:Y:S01]  /*8f30*/  FADD.FTZ R14, R11, R2 ;  /* 0x000000020b0e7221 */ /* 0x000fe20000010000 */
[----:B------:R-:W-:Y:S01]  /*8f40*/  IADD3 R2, R192, 0x3, RZ ;  /* 0x00000003c0027810 */ /* 0x000fe20007ffe0ff */
[----:B-1----:R-:W-:Y:S01]  /*8f50*/  IMAD.MOV.U32 R193, RZ, RZ, R164 ;  /* 0x000000ffffc17224 */ /* 0x002fe200078e00a4 */
[----:B------:R1:W4:Y:S01]  /*8f60*/  LDL.LU R192, [R1+0x384] ;  /* 0x0003840001c07983 */ /* 0x0003220000300800 */
[----:B--2---:R-:W-:-:S02]  /*8f70*/  IMAD.MOV.U32 R176, RZ, RZ, R0 ;  /* 0x000000ffffb07224 */ /* 0x004fc400078e0000 */
[----:B------:R-:W-:Y:S01]  /*8f80*/  FADD.FTZ R0, R23, R27 ;  /* 0x0000001b17007221 */ /* 0x000fe20000010000 */
[----:B------:R-:W-:-:S03]  /*8f90*/  LOP3.LUT R188, R217, R247, R2, 0x96, !PT ;  /* 0x000000f7d9bc7212 */ /* 0x000fc600078e9602 */
[----:B------:R-:W-:-:S04]  /*8fa0*/  FADD.FTZ R0, R21, R0 ;  /* 0x0000000015007221 */ /* 0x000fc80000010000 */
[----:B------:R-:W-:Y:S02]  /*8fb0*/  FADD.FTZ R0, R22, R0 ;  /* 0x0000000016007221 */ /* 0x000fe40000010000 */
[----:B------:R-:W-:-:S04]  /*8fc0*/  IMAD.WIDE.U32 R22, R188, -0x326172a9, RZ ;  /* 0xcd9e8d57bc167825 */ /* 0x000fc800078e00ff */
[----:B------:R-:W-:Y:S02]  /*8fd0*/  FADD.FTZ R21, R18, R0 ;  /* 0x0000000012157221 */ /* 0x000fe40000010000 */
[----:B------:R-:W-:Y:S01]  /*8fe0*/  FADD.FTZ R0, R9, R3 ;  /* 0x0000000309007221 */ /* 0x000fe20000010000 */
[----:B------:R-:W-:Y:S02]  /*8ff0*/  LOP3.LUT R2, R23, R240, R234, 0x96, !PT ;  /* 0x000000f017027212 */ /* 0x000fe400078e96ea */
[----:B------:R-:W-:Y:S01]  /*9000*/  LOP3.LUT R6, R133, R239, R22, 0x96, !PT ;  /* 0x000000ef85067212 */ /* 0x000fe200078e9616 */
[----:B---3--:R-:W-:Y:S01]  /*9010*/  FADD.FTZ R0, R8, R0 ;  /* 0x0000000008007221 */ /* 0x008fe20000010000 */
[----:B------:R-:W-:Y:S01]  /*9020*/  F2FP.BF16.PACK_AB R18, R5, R7 ;  /* 0x000000070512723e */ /* 0x000fe200000010ff */
[----:B------:R-:W-:-:S04]  /*9030*/  IMAD.WIDE.U32 R2, R2, -0x2daee0ad, RZ ;  /* 0xd2511f5302027825 */ /* 0x000fc800078e00ff */
[----:B------:R-:W-:Y:S02]  /*9040*/  FADD.FTZ R0, R7, R0 ;  /* 0x0000000007007221 */ /* 0x000fe40000010000 */
[----:B------:R-:W-:Y:S01]  /*9050*/  IMAD.WIDE.U32 R6, R6, -0x2daee0ad, RZ ;  /* 0xd2511f5306067825 */ /* 0x000fe200078e00ff */
[----:B------:R-:W-:-:S03]  /*9060*/  F2FP.BF16.PACK_AB R16, R8, R9 ;  /* 0x000000090810723e */ /* 0x000fc600000010ff */
[----:B------:R-:W-:Y:S02]  /*9070*/  IMAD.MOV.U32 R164, RZ, RZ, R162 ;  /* 0x000000ffffa47224 */ /* 0x000fe400078e00a2 */
[----:B------:R-:W-:Y:S02]  /*9080*/  IMAD.MOV.U32 R162, RZ, RZ, R15 ;  /* 0x000000ffffa27224 */ /* 0x000fe400078e000f */
[----:B------:R-:W-:Y:S01]  /*9090*/  FADD.FTZ R15, R5, R0 ;  /* 0x00000000050f7221 */ /* 0x000fe20000010000 */
[----:B------:R-:W-:Y:S01]  /*90a0*/  LOP3.LUT R8, R7, R242, R2, 0x96, !PT ;  /* 0x000000f207087212 */ /* 0x000fe200078e9602 */
[----:B------:R-:W-:Y:S01]  /*90b0*/  IMAD.MOV.U32 R0, RZ, RZ, R10 ;  /* 0x000000ffff007224 */ /* 0x000fe200078e000a */
[----:B------:R-:W-:-:S03]  /*90c0*/  LOP3.LUT R10, R3, R241, R138, 0x96, !PT ;  /* 0x000000f1030a7212 */ /* 0x000fc600078e968a */
[----:B------:R-:W-:-:S04]  /*90d0*/  IMAD.WIDE.U32 R8, R8, -0x326172a9, RZ ;  /* 0xcd9e8d5708087825 */ /* 0x000fc800078e00ff */
[----:B------:R-:W-:-:S05]  /*90e0*/  IMAD.WIDE.U32 R10, R10, -0x326172a9, RZ ;  /* 0xcd9e8d570a0a7825 */ /* 0x000fca00078e00ff */
[----:B------:R-:W-:Y:S02]  /*90f0*/  LOP3.LUT R3, R11, R233, R132, 0x96, !PT ;  /* 0x000000e90b037212 */ /* 0x000fe400078e9684 */
[----:B------:R-:W-:-:S03]  /*9100*/  LOP3.LUT R10, R9, R249, R10, 0x96, !PT ;  /* 0x000000f9090a7212 */ /* 0x000fc600078e960a */
[----:B------:R-:W-:-:S04]  /*9110*/  IMAD.WIDE.U32 R2, R3, -0x2daee0ad, RZ ;  /* 0xd2511f5303027825 */ /* 0x000fc800078e00ff */
[----:B------:R-:W-:Y:S01]  /*9120*/  IMAD.WIDE.U32 R10, R10, -0x2daee0ad, RZ ;  /* 0xd2511f530a0a7825 */ /* 0x000fe200078e00ff */
[----:B------:R-:W-:-:S04]  /*9130*/  LOP3.LUT R6, R3, R251, R6, 0x96, !PT ;  /* 0x000000fb03067212 */ /* 0x000fc800078e9606 */
[----:B------:R-:W-:Y:S01]  /*9140*/  LOP3.LUT R2, R11, R243, R2, 0x96, !PT ;  /* 0x000000f30b027212 */ /* 0x000fe200078e9602 */
[----:B------:R-:W-:-:S04]  /*9150*/  IMAD.WIDE.U32 R6, R6, -0x326172a9, RZ ;  /* 0xcd9e8d5706067825 */ /* 0x000fc800078e00ff */
[----:B------:R-:W-:-:S04]  /*9160*/  IMAD.WIDE.U32 R2, R2, -0x326172a9, RZ ;  /* 0xcd9e8d5702027825 */ /* 0x000fc800078e00ff */
[----:B------:R-:W-:Y:S01]  /*9170*/  IMAD.MOV.U32 R11, RZ, RZ, R0 ;  /* 0x000000ffff0b7224 */ /* 0x000fe200078e0000 */
[----:B------:R-:W-:-:S04]  /*9180*/  LOP3.LUT R0, R3, R177, R6, 0x96, !PT ;  /* 0x000000b103007212 */ /* 0x000fc800078e9606 */
[----:B------:R-:W-:-:S04]  /*9190*/  LOP3.LUT R5, R0, 0xff, RZ, 0xc0, !PT ;  /* 0x000000ff00057812 */ /* 0x000fc800078ec0ff */
[----:B------:R-:W-:Y:S02]  /*91a0*/  ISETP.GE.U32.AND P1, PT, R191, R5, PT ;  /* 0x00000005bf00720c */ /* 0x000fe40003f26070 */
[----:B------:R-:W-:-:S04]  /*91b0*/  LOP3.LUT R5, R0, 0xffff, RZ, 0xc0, !PT ;  /* 0x0000ffff00057812 */ /* 0x000fc800078ec0ff */
[----:B------:R-:W-:Y:S01]  /*91c0*/  SHF.R.U32.HI R5, RZ, 0x8, R5 ;  /* 0x00000008ff057819 */ /* 0x000fe20000011605 */
[----:B------:R-:W-:Y:S01]  /*91d0*/  IMAD.MOV.U32 R27, RZ, RZ, R166 ;  /* 0x000000ffff1b7224 */ /* 0x000fe200078e00a6 */
[----:B------:R-:W-:Y:S01]  /*91e0*/  LOP3.LUT R8, R7, R245, R8, 0x96, !PT ;  /* 0x000000f507087212 */ /* 0x000fe200078e9608 */
[----:B------:R2:W-:Y:S01]  /*91f0*/  MUFU.EX2 R9, R219 ;  /* 0x000000db00097308 */ /* 0x0005e20000000800 */
[----:B------:R-:W-:Y:S01]  /*9200*/  LOP3.LUT R5, R5, 0xffff, RZ, 0xc0, !PT ;  /* 0x0000ffff05057812 */ /* 0x000fe200078ec0ff */
[----:B------:R-:W-:Y:S02]  /*9210*/  IMAD.MOV.U32 R166, RZ, RZ, R160 ;  /* 0x000000ffffa67224 */ /* 0x000fe400078e00a0 */
[----:B------:R-:W-:-:S04]  /*9220*/  IMAD.MOV.U32 R160, RZ, RZ, R161 ;  /* 0x000000ffffa07224 */ /* 0x000fc800078e00a1 */
[----:B------:R-:W3:Y:S01]  /*9230*/  MUFU.EX2 R7, R218 ;  /* 0x000000da00077308 */ /* 0x000ee20000000800 */
[----:B------:R-:W-:Y:S01]  /*9240*/  IMAD.MOV.U32 R161, RZ, RZ, R187 ;  /* 0x000000ffffa17224 */ /* 0x000fe200078e00bb */
[----:B------:R-:W-:Y:S01]  /*9250*/  ISETP.GE.U32.AND P4, PT, R191, R5, PT ;  /* 0x00000005bf00720c */ /* 0x000fe20003f86070 */
[----:B------:R1:W4:Y:S01]  /*9260*/  LDL.LU R187, [R1+0x380] ;  /* 0x0003800001bb7983 */ /* 0x0003220000300800 */
[----:B------:R-:W-:Y:S01]  /*9270*/  SHF.R.U32.HI R5, RZ, 0x10, R0 ;  /* 0x00000010ff057819 */ /* 0x000fe20000011600 */
[----:B--2---:R-:W-:-:S03]  /*9280*/  IMAD.MOV.U32 R219, RZ, RZ, R11 ;  /* 0x000000ffffdb7224 */ /* 0x004fc600078e000b */
[----:B------:R2:W1:Y:S01]  /*9290*/  MUFU.EX2 R6, R214 ;  /* 0x000000d600067308 */ /* 0x0004620000000800 */
[----:B------:R-:W-:-:S04]  /*92a0*/  SHF.R.U32.HI R0, RZ, 0x18, R0 ;  /* 0x00000018ff007819 */ /* 0x000fc80000011600 */
[----:B------:R-:W-:-:S03]  /*92b0*/  ISETP.GE.U32.AND P3, PT, R191, R0, PT ;  /* 0x00000000bf00720c */ /* 0x000fc60003f66070 */
[----:B------:R1:W1:Y:S01]  /*92c0*/  MUFU.EX2 R11, R215 ;  /* 0x000000d7000b7308 */ /* 0x0002620000000800 */
[----:B------:R-:W-:Y:S01]  /*92d0*/  LOP3.LUT R0, R2, 0xff, RZ, 0xc0, !PT ;  /* 0x000000ff02007812 */ /* 0x000fe200078ec0ff */
[----:B--2---:R-:W-:Y:S02]  /*92e0*/  IMAD.MOV.U32 R214, RZ, RZ, R219 ;  /* 0x000000ffffd67224 */ /* 0x004fe400078e00db */
[----:B------:R-:W-:Y:S02]  /*92f0*/  IMAD.MOV.U32 R219, RZ, RZ, R163 ;  /* 0x000000ffffdb7224 */ /* 0x000fe400078e00a3 */
[----:B-1----:R-:W-:Y:S02]  /*9300*/  IMAD.MOV.U32 R215, RZ, RZ, R214 ;  /* 0x000000ffffd77224 */ /* 0x002fe400078e00d6 */
[----:B------:R-:W-:Y:S02]  /*9310*/  IMAD.MOV.U32 R214, RZ, RZ, R219 ;  /* 0x000000ffffd67224 */ /* 0x000fe400078e00db */
[----:B------:R-:W-:-:S02]  /*9320*/  IMAD.MOV.U32 R219, RZ, RZ, R213 ;  /* 0x000000ffffdb7224 */ /* 0x000fc400078e00d5 */
[----:B------:R-:W-:Y:S02]  /*9330*/  IMAD.MOV.U32 R213, RZ, RZ, R20 ;  /* 0x000000ffffd57224 */ /* 0x000fe400078e0014 */
[----:B------:R-:W-:Y:S01]  /*9340*/  IMAD.MOV.U32 R20, RZ, RZ, R196 ;  /* 0x000000ffff147224 */ /* 0x000fe200078e00c4 */
[----:B------:R-:W-:Y:S01]  /*9350*/  ISETP.GE.U32.AND P2, PT, R191, R0, PT ;  /* 0x00000000bf00720c */ /* 0x000fe20003f46070 */
[----:B------:R1:W2:Y:S01]  /*9360*/  LDL.LU R196, [R1+0x37c] ;  /* 0x00037c0001c47983 */ /* 0x0002a20000300800 */
[----:B---3--:R-:W-:Y:S02]  /*9370*/  FADD.FTZ R0, R7, R14 ;  /* 0x0000000e07007221 */ /* 0x008fe40000010000 */
[----:B------:R-:W-:Y:S02]  /*9380*/  IMAD.MOV.U32 R14, RZ, RZ, R215 ;  /* 0x000000ffff0e7224 */ /* 0x000fe400078e00d7 */
[----:B------:R-:W-:Y:S02]  /*9390*/  IMAD.MOV.U32 R215, RZ, RZ, R197 ;  /* 0x000000ffffd77224 */ /* 0x000fe400078e00c5 */
[----:B------:R1:W3:Y:S04]  /*93a0*/  LDL.LU R197, [R1+0x378] ;  /* 0x0003780001c57983 */ /* 0x0002e80000300800 */
[----:B------:R1:W3:Y:S01]  /*93b0*/  LDL.LU R198, [R1+0x374] ;  /* 0x0003740001c67983 */ /* 0x0002e20000300800 */
[----:B------:R-:W-:Y:S01]  /*93c0*/  IMAD.MOV.U32 R218, RZ, RZ, R193 ;  /* 0x000000ffffda7224 */ /* 0x000fe200078e00c1 */
[----:B------:R-:W-:Y:S01]  /*93d0*/  LOP3.LUT R5, R5, 0xff, RZ, 0xc0, !PT ;  /* 0x000000ff05057812 */ /* 0x000fe200078ec0ff */
[----:B------:R-:W-:-:S02]  /*93e0*/  IMAD.MOV.U32 R193, RZ, RZ, R176 ;  /* 0x000000ffffc17224 */ /* 0x000fc400078e00b0 */
[----:B------:R-:W-:Y:S01]  /*93f0*/  IMAD.MOV.U32 R176, RZ, RZ, R167 ;  /* 0x000000ffffb07224 */ /* 0x000fe200078e00a7 */
[----:B------:R-:W-:Y:S01]  /*9400*/  ISETP.GE.U32.AND P5, PT, R191, R5, PT ;  /* 0x00000005bf00720c */ /* 0x000fe20003fa6070 */
[----:B------:R-:W-:Y:S01]  /*9410*/  IMAD.MOV.U32 R167, RZ, RZ, R169 ;  /* 0x000000ffffa77224 */ /* 0x000fe200078e00a9 */
[----:B------:R-:W-:Y:S01]  /*9420*/  LOP3.LUT R5, R2, 0xffff, RZ, 0xc0, !PT ;  /* 0x0000ffff02057812 */ /* 0x000fe200078ec0ff */
[----:B------:R-:W-:Y:S01]  /*9430*/  IMAD.MOV.U32 R169, RZ, RZ, R181 ;  /* 0x000000ffffa97224 */ /* 0x000fe200078e00b5 */
[----:B------:R-:W-:Y:S01]  /*9440*/  SHF.R.U32.HI R3, RZ, 0x10, R2 ;  /* 0x00000010ff037819 */ /* 0x000fe20000011602 */
[C---:B------:R-:W-:Y:S01]  /*9450*/  FADD.FTZ R181, R9.reuse, R0 ;  /* 0x0000000009b57221 */ /* 0x040fe20000010000 */
[----:B------:R-:W-:Y:S01]  /*9460*/  SHF.R.U32.HI R2, RZ, 0x18, R2 ;  /* 0x00000018ff027819 */ /* 0x000fe20000011602 */
[----:B------:R-:W-:Y:S01]  /*9470*/  FADD.FTZ R0, R6, R15 ;  /* 0x0000000f06007221 */ /* 0x000fe20000010000 */
[----:B------:R-:W-:Y:S01]  /*9480*/  @!P1 HFMA2.BF16_V2 R179, -RZ.H0_H0, RZ.H0_H0, -R101.H0_H0 ;  /* 0x200000ffffb39231 */ /* 0x000fe20000340965 */
[----:B------:R-:W-:Y:S01]  /*9490*/  IMAD.MOV.U32 R163, RZ, RZ, R182 ;  /* 0x000000ffffa37224 */ /* 0x000fe200078e00b6 */
[----:B------:R-:W-:Y:S01]  /*94a0*/  F2FP.BF16.PACK_AB R9, R9, R7 ;  /* 0x000000070909723e */ /* 0x000fe200000010ff */
[----:B------:R-:W-:Y:S01]  /*94b0*/  FADD.FTZ R182, R11, R0 ;  /* 0x000000000bb67221 */ /* 0x000fe20000010000 */
[----:B------:R-:W-:Y:S01]  /*94c0*/  ISETP.GE.U32.AND P0, PT, R191, R2, PT ;  /* 0x00000002bf00720c */ /* 0x000fe20003f06070 */
[----:B------:R-:W-:Y:S01]  /*94d0*/  IMAD.MOV.U32 R7, RZ, RZ, R214 ;  /* 0x000000ffff077224 */ /* 0x000fe200078e00d6 */
[----:B------:R-:W-:Y:S01]  /*94e0*/  LOP3.LUT R0, R3, 0xff, RZ, 0xc0, !PT ;  /* 0x000000ff03007812 */ /* 0x000fe200078ec0ff */
[----:B------:R-:W-:Y:S01]  /*94f0*/  IMAD.MOV.U32 R214, RZ, RZ, R218 ;  /* 0x000000ffffd67224 */ /* 0x000fe200078e00da */
[----:B------:R-:W-:Y:S01]  /*9500*/  PRMT R218, R101, 0x5410, R100 ;  /* 0x0000541065da7816 */ /* 0x000fe20000000064 */
[----:B------:R-:W-:Y:S01]  /*9510*/  IMAD.WIDE.U32 R2, R8, -0x2daee0ad, RZ ;  /* 0xd2511f5308027825 */ /* 0x000fe200078e00ff */
[----:B------:R-:W-:-:S02]  /*9520*/  @!P1 PRMT R101, R179, 0x5410, RZ ;  /* 0x00005410b3659816 */ /* 0x000fc400000000ff */
[----:B------:R-:W-:Y:S01]  /*9530*/  ISETP.GE.U32.AND P1, PT, R191, R0, PT ;  /* 0x00000000bf00720c */ /* 0x000fe20003f26070 */
[----:B------:R-:W-:Y:S01]  /*9540*/  IMAD.MOV.U32 R179, RZ, RZ, R215 ;  /* 0x000000ffffb37224 */ /* 0x000fe200078e00d7 */
[----:B------:R-:W-:Y:S01]  /*9550*/  LOP3.LUT R0, R3, R173, R10, 0x96, !PT ;  /* 0x000000ad03007212 */ /* 0x000fe200078e960a */
[----:B------:R-:W-:Y:S01]  /*9560*/  IMAD.MOV.U32 R15, RZ, RZ, R7 ;  /* 0x000000ffff0f7224 */ /* 0x000fe200078e0007 */
[C---:B------:R-:W-:Y:S02]  /*9570*/  PRMT R98, R16.reuse, 0x7610, R98 ;  /* 0x0000761010627816 */ /* 0x040fe40000000062 */
[----:B------:R-:W-:Y:S02]  /*9580*/  F2FP.BF16.PACK_AB R11, R11, R6 ;  /* 0x000000060b0b723e */ /* 0x000fe400000010ff */
[----:B------:R-:W-:Y:S02]  /*9590*/  PRMT R99, R16, 0x7632, R99 ;  /* 0x0000763210637816 */ /* 0x000fe40000000063 */
[----:B------:R-:W-:-:S02]  /*95a0*/  LOP3.LUT R7, R2, 0xffff, RZ, 0xc0, !PT ;  /* 0x0000ffff02077812 */ /* 0x000fc400078ec0ff */
[----:B------:R-:W-:Y:S02]  /*95b0*/  LOP3.LUT R6, R2, 0xff, RZ, 0xc0, !PT ;  /* 0x000000ff02067812 */ /* 0x000fe400078ec0ff */
[--C-:B------:R-:W-:Y:S02]  /*95c0*/  SHF.R.U32.HI R8, RZ, 0x10, R2.reuse ;  /* 0x00000010ff087819 */ /* 0x100fe40000011602 */
[----:B------:R-:W-:Y:S02]  /*95d0*/  SHF.R.U32.HI R3, RZ, 0x18, R2 ;  /* 0x00000018ff037819 */ /* 0x000fe40000011602 */
[----:B------:R-:W-:Y:S02]  /*95e0*/  SHF.R.U32.HI R2, RZ, 0x10, R0 ;  /* 0x00000010ff027819 */ /* 0x000fe40000011600 */
[----:B------:R-:W-:Y:S02]  /*95f0*/  PRMT R97, R19, 0x7610, R97 ;  /* 0x0000761013617816 */ /* 0x000fe40000000061 */
[----:B------:R-:W-:-:S02]  /*9600*/  SHF.R.U32.HI R5, RZ, 0x8, R5 ;  /* 0x00000008ff057819 */ /* 0x000fc40000011605 */
[----:B------:R-:W-:Y:S02]  /*9610*/  LOP3.LUT R2, R2, 0xff, RZ, 0xc0, !PT ;  /* 0x000000ff02027812 */ /* 0x000fe400078ec0ff */
[----:B------:R-:W-:Y:S02]  /*9620*/  PRMT R215, R98, 0x5410, R99 ;  /* 0x0000541062d77816 */ /* 0x000fe40000000063 */
[----:B------:R-:W-:Y:S02]  /*9630*/  LOP3.LUT R5, R5, 0xffff, RZ, 0xc0, !PT ;  /* 0x0000ffff05057812 */ /* 0x000fe400078ec0ff */
[----:B------:R-:W-:Y:S01]  /*9640*/  PRMT R96, R19, 0x7632, R96 ;  /* 0x0000763213607816 */ /* 0x000fe20000000060 */
[----:B------:R-:W1:Y:S01]  /*9650*/  MUFU.EX2 R10, R226 ;  /* 0x000000e2000a7308 */ /* 0x000e620000000800 */
[C---:B------:R-:W-:Y:S02]  /*9660*/  PRMT R94, R18.reuse, 0x7610, R94 ;  /* 0x00007610125e7816 */ /* 0x040fe4000000005e */
[----:B------:R-:W-:-:S03]  /*9670*/  PRMT R95, R18, 0x7632, R95 ;  /* 0x00007632125f7816 */ /* 0x000fc6000000005f */
[----:B------:R-:W-:Y:S01]  /*9680*/  @!P1 HFMA2.BF16_V2 R201, -RZ.H0_H0, RZ.H0_H0, -R94.H0_H0 ;  /* 0x200000ffffc99231 */ /* 0x000fe2000034095e */
[C---:B------:R-:W-:Y:S01]  /*9690*/  PRMT R93, R9.reuse, 0x7610, R93 ;  /* 0x00007610095d7816 */ /* 0x040fe2000000005d */
[----:B-1----:R-:W-:Y:S01]  /*96a0*/  FADD.FTZ R181, R10, R181 ;  /* 0x000000b50ab57221 */ /* 0x002fe20000010000 */
[----:B------:R-:W-:Y:S01]  /*96b0*/  PRMT R92, R9, 0x7632, R92 ;  /* 0x00007632095c7816 */ /* 0x000fe2000000005c */
[----:B------:R-:W-:Y:S08]  /*96c0*/  MUFU.EX2 R32, R32 ;  /* 0x0000002000207308 */ /* 0x000ff00000000800 */
[----:B------:R-:W-:Y:S01]  /*96d0*/  MUFU.EX2 R27, R27 ;  /* 0x0000001b001b7308 */ /* 0x000fe20000000800 */
[----:B----4-:R-:W-:-:S05]  /*96e0*/  @!P3 HFMA2.BF16_V2 R192, -RZ.H0_H0, RZ.H0_H0, -R99.H0_H0 ;  /* 0x200000ffffc0b231 */ /* 0x010fca0000340963 */
[----:B------:R-:W-:Y:S02]  /*96f0*/  @!P3 PRMT R99, R192, 0x5410, RZ ;  /* 0x00005410c063b816 */ /* 0x000fe400000000ff */
[----:B------:R-:W-:Y:S08]  /*9700*/  MUFU.EX2 R31, R31 ;  /* 0x0000001f001f7308 */ /* 0x000ff00000000800 */
[----:B------:R-:W-:Y:S08]  /*9710*/  MUFU.EX2 R30, R30 ;  /* 0x0000001e001e7308 */ /* 0x000ff00000000800 */
[----:B------:R-:W-:Y:S08]  /*9720*/  MUFU.EX2 R20, R20 ;  /* 0x0000001400147308 */ /* 0x000ff00000000800 */
[----:B------:R-:W-:Y:S01]  /*9730*/  MUFU.EX2 R17, R17 ;  /* 0x0000001100117308 */ /* 0x000fe20000000800 */
[----:B------:R-:W-:-:S05]  /*9740*/  @!P4 HFMA2.BF16_V2 R187, -RZ.H0_H0, RZ.H0_H0, -R100.H0_H0 ;  /* 0x200000ffffbbc231 */ /* 0x000fca0000340964 */
[----:B------:R-:W-:Y:S01]  /*9750*/  @!P4 PRMT R100, R187, 0x5410, RZ ;  /* 0x00005410bb64c816 */ /* 0x000fe200000000ff */
[----:B------:R-:W-:Y:S02]  /*9760*/  IMAD.MOV.U32 R187, RZ, RZ, R179 ;  /* 0x000000ffffbb7224 */ /* 0x000fe400078e00b3 */
[----:B------:R-:W-:Y:S02]  /*9770*/  IMAD.MOV.U32 R179, RZ, RZ, R14 ;  /* 0x000000ffffb37224 */ /* 0x000fe400078e000e */
[----:B------:R-:W-:Y:S01]  /*9780*/  IMAD.MOV.U32 R14, RZ, RZ, R170 ;  /* 0x000000ffff0e7224 */ /* 0x000fe200078e00aa */
[----:B------:R1:W-:Y:S01]  /*9790*/  MUFU.EX2 R16, R187 ;  /* 0x000000bb00107308 */ /* 0x0003e20000000800 */
[----:B------:R-:W-:Y:S02]  /*97a0*/  ISETP.GE.U32.AND P4, PT, R191, R5, PT ;  /* 0x00000005bf00720c */ /* 0x000fe40003f86070 */
[----:B-1----:R-:W-:Y:S02]  /*97b0*/  IMAD.MOV.U32 R187, RZ, RZ, R14 ;  /* 0x000000ffffbb7224 */ /* 0x002fe400078e000e */
[----:B------:R-:W-:-:S02]  /*97c0*/  IMAD.MOV.U32 R14, RZ, RZ, R214 ;  /* 0x000000ffff0e7224 */ /* 0x000fc400078e00d6 */
[----:B------:R-:W-:Y:S02]  /*97d0*/  IMAD.MOV.U32 R214, RZ, RZ, R172 ;  /* 0x000000ffffd67224 */ /* 0x000fe400078e00ac */
[----:B------:R-:W-:Y:S01]  /*97e0*/  IMAD.MOV.U32 R192, RZ, RZ, R187 ;  /* 0x000000ffffc07224 */ /* 0x000fe200078e00bb */
[----:B--2---:R-:W-:Y:S01]  /*97f0*/  @!P5 HFMA2.BF16_V2 R196, -RZ.H0_H0, RZ.H0_H0, -R98.H0_H0 ;  /* 0x200000ffffc4d231 */ /* 0x004fe20000340962 */
[----:B------:R-:W-:-:S04]  /*9800*/  IMAD.MOV.U32 R187, RZ, RZ, R214 ;  /* 0x000000ffffbb7224 */ /* 0x000fc800078e00d6 */
[----:B------:R-:W-:Y:S01]  /*9810*/  @!P5 PRMT R98, R196, 0x5410, RZ ;  /* 0x00005410c462d816 */ /* 0x000fe200000000ff */
[----:B---3--:R-:W-:Y:S01]  /*9820*/  @!P2 HFMA2.BF16_V2 R197, -RZ.H0_H0, RZ.H0_H0, -R97.H0_H0 ;  /* 0x200000ffffc5a231 */ /* 0x008fe20000340961 */
[----:B------:R-:W-:Y:S02]  /*9830*/  ISETP.GE.U32.AND P5, PT, R191, R2, PT ;  /* 0x00000002bf00720c */ /* 0x000fe40003fa6070 */
[----:B------:R-:W-:Y:S02]  /*9840*/  LOP3.LUT R2, R0, 0xff, RZ, 0xc0, !PT ;  /* 0x000000ff00027812 */ /* 0x000fe400078ec0ff */
[----:B------:R-:W-:Y:S01]  /*9850*/  PRMT R214, R97, 0x5410, R96 ;  /* 0x0000541061d67816 */ /* 0x000fe20000000060 */
[----:B------:R-:W1:Y:S01]  /*9860*/  MUFU.EX2 R5, R228 ;  /* 0x000000e400057308 */ /* 0x000e620000000800 */
[----:B------:R-:W-:Y:S02]  /*9870*/  @!P2 PRMT R97, R197, 0x5410, RZ ;  /* 0x00005410c561a816 */ /* 0x000fe400000000ff */
[----:B------:R-:W-:-:S02]  /*9880*/  ISETP.GE.U32.AND P2, PT, R191, R2, PT ;  /* 0x00000002bf00720c */ /* 0x000fc40003f46070 */
[----:B------:R-:W-:Y:S02]  /*9890*/  SHF.R.U32.HI R2, RZ, 0x18, R0 ;  /* 0x00000018ff027819 */ /* 0x000fe40000011600 */
[----:B------:R-:W-:Y:S01]  /*98a0*/  LOP3.LUT R0, R0, 0xffff, RZ, 0xc0, !PT ;  /* 0x0000ffff00007812 */ /* 0x000fe200078ec0ff */
[----:B------:R-:W-:-:S03]  /*98b0*/  IMAD.MOV.U32 R19, RZ, RZ, R192 ;  /* 0x000000ffff137224 */ /* 0x000fc600078e00c0 */
[----:B------:R-:W-:Y:S01]  /*98c0*/  SHF.R.U32.HI R0, RZ, 0x8, R0 ;  /* 0x00000008ff007819 */ /* 0x000fe20000011600 */
[----:B------:R-:W-:Y:S01]  /*98d0*/  IMAD.MOV.U32 R192, RZ, RZ, R187 ;  /* 0x000000ffffc07224 */ /* 0x000fe200078e00bb */
[----:B------:R-:W-:Y:S01]  /*98e0*/  @!P4 HFMA2.BF16_V2 R198, -RZ.H0_H0, RZ.H0_H0, -R96.H0_H0 ;  /* 0x200000ffffc6c231 */ /* 0x000fe20000340960 */
[----:B------:R-:W-:Y:S01]  /*98f0*/  IMAD.MOV.U32 R187, RZ, RZ, R213 ;  /* 0x000000ffffbb7224 */ /* 0x000fe200078e00d5 */
[----:B------:R-:W-:Y:S02]  /*9900*/  LOP3.LUT R0, R0, 0xffff, RZ, 0xc0, !PT ;  /* 0x0000ffff00007812 */ /* 0x000fe400078ec0ff */
[----:B------:R-:W-:Y:S02]  /*9910*/  PRMT R213, R94, 0x5410, R95 ;  /* 0x000054105ed57816 */ /* 0x000fe4000000005f */
[----:B------:R-:W-:Y:S02]  /*9920*/  @!P1 PRMT R94, R201, 0x5410, RZ ;  /* 0x00005410c95e9816 */ /* 0x000fe400000000ff */
[----:B------:R-:W-:Y:S01]  /*9930*/  ISETP.GE.U32.AND P1, PT, R191, R0, PT ;  /* 0x00000000bf00720c */ /* 0x000fe20003f26070 */
[C---:B-1----:R-:W-:Y:S01]  /*9940*/  FADD.FTZ R181, R5.reuse, R181 ;  /* 0x000000b505b57221 */ /* 0x042fe20000010000 */
[----:B------:R-:W-:Y:S01]  /*9950*/  @!P4 PRMT R96, R198, 0x5410, RZ ;  /* 0x00005410c660c816 */ /* 0x000fe200000000ff */
[----:B------:R-:W-:Y:S01]  /*9960*/  IMAD.MOV.U32 R226, RZ, RZ, R14 ;  /* 0x000000ffffe27224 */ /* 0x000fe200078e000e */
[----:B------:R-:W-:Y:S01]  /*9970*/  F2FP.BF16.PACK_AB R5, R5, R10 ;  /* 0x0000000a0505723e */ /* 0x000fe200000010ff */
[----:B------:R-:W-:Y:S01]  /*9980*/  IMAD.MOV.U32 R14, RZ, RZ, R193 ;  /* 0x000000ffff0e7224 */ /* 0x000fe200078e00c1 */
[----:B------:R-:W-:Y:S01]  /*9990*/  ISETP.GE.U32.AND P4, PT, R191, R2, PT ;  /* 0x00000002bf00720c */ /* 0x000fe20003f86070 */
[----:B------:R-:W-:Y:S01]  /*99a0*/  MUFU.EX2 R10, R222 ;  /* 0x000000de000a7308 */ /* 0x000fe20000000800 */
[----:B------:R-:W-:Y:S01]  /*99b0*/  SHF.R.U32.HI R0, RZ, 0x8, R7 ;  /* 0x00000008ff007819 */ /* 0x000fe20000011607 */
[----:B------:R-:W-:Y:S01]  /*99c0*/  IMAD.MOV.U32 R196, RZ, RZ, R14 ;  /* 0x000000ffffc47224 */ /* 0x000fe200078e000e */
[----:B------:R-:W-:-:S05]  /*99d0*/  @!P2 HFMA2.BF16_V2 R202, -RZ.H0_H0, RZ.H0_H0, -R93.H0_H0 ;  /* 0x200000ffffcaa231 */ /* 0x000fca000034095d */
[----:B------:R-:W1:Y:S01]  /*99e0*/  MUFU.EX2 R2, R225 ;  /* 0x000000e100027308 */ /* 0x000e620000000800 */
[----:B------:R-:W-:Y:S01]  /*99f0*/  LOP3.LUT R0, R0, 0xffff, RZ, 0xc0, !PT ;  /* 0x0000ffff00007812 */ /* 0x000fe200078ec0ff */
[----:B------:R-:W-:Y:S01]  /*9a00*/  IMAD.MOV.U32 R228, RZ, RZ, R219 ;  /* 0x000000ffffe47224 */ /* 0x000fe200078e00db */
[----:B------:R-:W-:Y:S01]  /*9a10*/  PRMT R219, R93, 0x5410, R92 ;  /* 0x000054105ddb7816 */ /* 0x000fe2000000005c */
[----:B------:R-:W-:-:S04]  /*9a20*/  @!P1 HFMA2.BF16_V2 R204, -RZ.H0_H0, RZ.H0_H0, -R92.H0_H0 ;  /* 0x200000ffffcc9231 */ /* 0x000fc8000034095c */
[----:B------:R-:W2:Y:S01]  /*9a30*/  MUFU.EX2 R14, R210 ;  /* 0x000000d2000e7308 */ /* 0x000ea20000000800 */
[----:B------:R-:W-:Y:S02]  /*9a40*/  @!P2 PRMT R93, R202, 0x5410, RZ ;  /* 0x00005410ca5da816 */ /* 0x000fe400000000ff */
[----:B------:R-:W-:Y:S02]  /*9a50*/  ISETP.GE.U32.AND P2, PT, R191, R0, PT ;  /* 0x00000000bf00720c */ /* 0x000fe40003f46070 */
[----:B------:R-:W-:-:S03]  /*9a60*/  LOP3.LUT R0, R8, 0xff, RZ, 0xc0, !PT ;  /* 0x000000ff08007812 */ /* 0x000fc600078ec0ff */
[----:B------:R-:W3:Y:S01]  /*9a70*/  MUFU.EX2 R7, R220 ;  /* 0x000000dc00077308 */ /* 0x000ee20000000800 */
[----:B------:R-:W-:Y:S02]  /*9a80*/  @!P1 PRMT R92, R204, 0x5410, RZ ;  /* 0x00005410cc5c9816 */ /* 0x000fe400000000ff */
[----:B------:R-:W-:Y:S02]  /*9a90*/  ISETP.GE.U32.AND P1, PT, R191, R0, PT ;  /* 0x00000000bf00720c */ /* 0x000fe40003f26070 */
[----:B-1----:R-:W-:Y:S01]  /*9aa0*/  F2FP.BF16.PACK_AB R0, R2, R10 ;  /* 0x0000000a0200723e */ /* 0x002fe200000010ff */
[----:B------:R-:W-:-:S03]  /*9ab0*/  FADD.FTZ R182, R10, R182 ;  /* 0x000000b60ab67221 */ /* 0x000fc60000010000 */
[C---:B------:R-:W-:Y:S02]  /*9ac0*/  PRMT R87, R0.reuse, 0x7610, R87 ;  /* 0x0000761000577816 */ /* 0x040fe40000000057 */
[----:B------:R-:W-:Y:S01]  /*9ad0*/  PRMT R86, R0, 0x7632, R86 ;  /* 0x0000763200567816 */ /* 0x000fe20000000056 */
[----:B--2---:R-:W-:Y:S02]  /*9ae0*/  FADD.FTZ R0, R14, R26 ;  /* 0x0000001a0e007221 */ /* 0x004fe40000010000 */
[----:B------:R-:W-:Y:S02]  /*9af0*/  FADD.FTZ R182, R2, R182 ;  /* 0x000000b602b67221 */ /* 0x000fe40000010000 */
[----:B---3--:R-:W-:Y:S02]  /*9b00*/  FADD.FTZ R2, R7, R0 ;  /* 0x0000000007027221 */ /* 0x008fe40000010000 */
[----:B------:R-:W-:-:S04]  /*9b10*/  FADD.FTZ R0, R32, R21 ;  /* 0x0000001520007221 */ /* 0x000fc80000010000 */
[----:B------:R-:W-:-:S04]  /*9b20*/  FADD.FTZ R0, R27, R0 ;  /* 0x000000001b007221 */ /* 0x000fc80000010000 */
[----:B------:R-:W-:Y:S01]  /*9b30*/  FADD.FTZ R0, R31, R0 ;  /* 0x000000001f007221 */ /* 0x000fe20000010000 */
[----:B------:R-:W1:Y:S03]  /*9b40*/  MUFU.EX2 R15, R15 ;  /* 0x0000000f000f7308 */ /* 0x000e660000000800 */
[----:B------:R-:W-:Y:S01]  /*9b50*/  FADD.FTZ R0, R30, R0 ;  /* 0x000000001e007221 */ /* 0x000fe20000010000 */
[----:B------:R-:W-:-:S03]  /*9b60*/  IADD3 R61, R61, 0x4, RZ ;  /* 0x000000043d3d7810 */ /* 0x000fc60007ffe0ff */
[----:B------:R-:W-:Y:S02]  /*9b70*/  FADD.FTZ R0, R20, R0 ;  /* 0x0000000014007221 */ /* 0x000fe40000010000 */
[----:B------:R-:W-:Y:S02]  /*9b80*/  IMAD.MOV.U32 R198, RZ, RZ, R179 ;  /* 0x000000ffffc67224 */ /* 0x000fe400078e00b3 */
[----:B------:R-:W-:Y:S02]  /*9b90*/  FADD.FTZ R0, R16, R0 ;  /* 0x0000000010007221 */ /* 0x000fe40000010000 */
[----:B------:R-:W-:Y:S02]  /*9ba0*/  IMAD.MOV.U32 R179, RZ, RZ, R46 ;  /* 0x000000ffffb37224 */ /* 0x000fe400078e002e */
[----:B------:R-:W-:Y:S01]  /*9bb0*/  IMAD.MOV.U32 R222, RZ, RZ, R47 ;  /* 0x000000ffffde7224 */ /* 0x000fe200078e002f */
[----:B------:R-:W-:Y:S01]  /*9bc0*/  @!P0 HFMA2.BF16_V2 R200, -RZ.H0_H0, RZ.H0_H0, -R95.H0_H0 ;  /* 0x200000ffffc88231 */ /* 0x000fe2000034095f */
[----:B------:R-:W-:-:S02]  /*9bd0*/  FADD.FTZ R0, R17, R0 ;  /* 0x0000000011007221 */ /* 0x000fc40000010000 */
[----:B------:R-:W-:Y:S01]  /*9be0*/  IMAD.WIDE.U32 R46, R61, -0x326172a9, RZ ;  /* 0xcd9e8d573d2e7825 */ /* 0x000fe200078e00ff */
[----:B------:R-:W-:-:S03]  /*9bf0*/  F2FP.BF16.PACK_AB R68, R16, R20 ;  /* 0x000000141044723e */ /* 0x000fc600000010ff */
[----:B------:R-:W-:Y:S02]  /*9c00*/  IMAD.MOV.U32 R170, RZ, RZ, R229 ;  /* 0x000000ffffaa7224 */ /* 0x000fe400078e00e5 */
[----:B------:R3:W3:Y:S01]  /*9c10*/  LDL.LU R229, [R1+0x370] ;  /* 0x0003700001e57983 */ /* 0x0006e20000300800 */
[----:B-1----:R-:W-:Y:S01]  /*9c20*/  FADD.FTZ R16, R15, R0 ;  /* 0x000000000f107221 */ /* 0x002fe20000010000 */
[----:B------:R-:W-:Y:S02]  /*9c30*/  LOP3.LUT R0, R60, R47, RZ, 0x3c, !PT ;  /* 0x0000002f3c007212 */ /* 0x000fe400078e3cff */
[----:B------:R-:W-:Y:S01]  /*9c40*/  @!P0 PRMT R95, R200, 0x5410, RZ ;  /* 0x00005410c85f8816 */ /* 0x000fe200000000ff */
[----:B------:R-:W-:Y:S02]  /*9c50*/  IMAD.MOV.U32 R200, RZ, RZ, R189 ;  /* 0x000000ffffc87224 */ /* 0x000fe400078e00bd */
[----:B------:R-:W-:Y:S02]  /*9c60*/  IMAD.MOV.U32 R197, RZ, RZ, R19 ;  /* 0x000000ffffc57224 */ /* 0x000fe400078e0013 */
[----:B------:R-:W-:Y:S01]  /*9c70*/  IMAD.WIDE.U32 R18, R0, -0x2daee0ad, RZ ;  /* 0xd2511f5300127825 */ /* 0x000fe200078e00ff */
[----:B------:R1:W-:Y:S03]  /*9c80*/  MUFU.EX2 R20, R200 ;  /* 0x000000c800147308 */ /* 0x0003e60000000800 */
[----:B------:R-:W-:-:S02]  /*9c90*/  IMAD.MOV.U32 R172, RZ, RZ, R232 ;  /* 0x000000ffffac7224 */ /* 0x000fc400078e00e8 */
[----:B------:R-:W-:Y:S01]  /*9ca0*/  IMAD.MOV.U32 R193, RZ, RZ, R162 ;  /* 0x000000ffffc17224 */ /* 0x000fe200078e00a2 */
[----:B------:R3:W4:Y:S01]  /*9cb0*/  LDL.LU R232, [R1+0x36c] ;  /* 0x00036c0001e87983 */ /* 0x0007220000300800 */
[----:B------:R-:W-:Y:S02]  /*9cc0*/  IMAD.MOV.U32 R162, RZ, RZ, R237 ;  /* 0x000000ffffa27224 */ /* 0x000fe400078e00ed */
[----:B------:R-:W-:Y:S01]  /*9cd0*/  IMAD.MOV.U32 R189, RZ, RZ, R199 ;  /* 0x000000ffffbd7224 */ /* 0x000fe200078e00c7 */
[----:B------:R3:W3:Y:S01]  /*9ce0*/  LDL.LU R237, [R1+0x368] ;  /* 0x0003680001ed7983 */ /* 0x0006e20000300800 */
[----:B------:R-:W-:Y:S01]  /*9cf0*/  IMAD.MOV.U32 R199, RZ, RZ, R238 ;  /* 0x000000ffffc77224 */ /* 0x000fe200078e00ee */
[----:B------:R-:W-:Y:S02]  /*9d00*/  LOP3.LUT R0, R19, R190, R216, 0x96, !PT ;  /* 0x000000be13007212 */ /* 0x000fe400078e96d8 */
[----:B------:R3:W3:Y:S01]  /*9d10*/  LDL.LU R238, [R1+0x364] ;  /* 0x0003640001ee7983 */ /* 0x0006e20000300800 */
[----:B-1----:R-:W-:-:S02]  /*9d20*/  IMAD.MOV.U32 R200, RZ, RZ, R222 ;  /* 0x000000ffffc87224 */ /* 0x002fc400078e00de */
[----:B------:R-:W-:Y:S02]  /*9d30*/  IMAD.MOV.U32 R222, RZ, RZ, R198 ;  /* 0x000000ffffde7224 */ /* 0x000fe400078e00c6 */
[----:B------:R-:W-:Y:S01]  /*9d40*/  IMAD.MOV.U32 R198, RZ, RZ, R197 ;  /* 0x000000ffffc67224 */ /* 0x000fe200078e00c5 */
[----:B------:R-:W-:Y:S01]  /*9d50*/  STL [R1+0x2d0], R61 ;  /* 0x0002d03d01007387 */ /* 0x000fe20000100800 */
[----:B------:R-:W-:Y:S01]  /*9d60*/  IMAD.MOV.U32 R197, RZ, RZ, R187 ;  /* 0x000000ffffc57224 */ /* 0x000fe200078e00bb */
[----:B------:R1:W-:Y:S01]  /*9d70*/  MUFU.EX2 R19, R200 ;  /* 0x000000c800137308 */ /* 0x0003e20000000800 */
[----:B------:R-:W-:Y:S02]  /*9d80*/  IMAD.MOV.U32 R187, RZ, RZ, R248 ;  /* 0x000000ffffbb7224 */ /* 0x000fe400078e00f8 */
[----:B------:R3:W3:Y:S01]  /*9d90*/  LDL.LU R248, [R1+0x360] ;  /* 0x0003600001f87983 */ /* 0x0006e20000300800 */
[----:B------:R-:W-:Y:S02]  /*9da0*/  IMAD.MOV.U32 R201, RZ, RZ, R235 ;  /* 0x000000ffffc97224 */ /* 0x000fe400078e00eb */
[----:B-1----:R-:W-:-:S02]  /*9db0*/  IMAD.MOV.U32 R200, RZ, RZ, R234 ;  /* 0x000000ffffc87224 */ /* 0x002fc400078e00ea */
[----:B------:R1:W3:Y:S01]  /*9dc0*/  LDL.LU.64 R234, [R1+0x358] ;  /* 0x0003580001ea7983 */ /* 0x0002e20000300a00 */
[----:B------:R-:W1:Y:S01]  /*9dd0*/  MUFU.EX2 R9, R221 ;  /* 0x000000dd00097308 */ /* 0x000e620000000800 */
[----:B------:R-:W-:Y:S02]  /*9de0*/  ISETP.GE.U32.AND P3, PT, R191, R6, PT ;  /* 0x00000006bf00720c */ /* 0x000fe40003f66070 */
[C---:B------:R-:W-:Y:S02]  /*9df0*/  PRMT R91, R11.reuse, 0x7610, R91 ;  /* 0x000076100b5b7816 */ /* 0x040fe4000000005b */
[----:B------:R-:W-:-:S03]  /*9e00*/  PRMT R90, R11, 0x7632, R90 ;  /* 0x000076320b5a7816 */ /* 0x000fc6000000005a */
[----:B------:R-:W1:Y:S01]  /*9e10*/  MUFU.EX2 R6, R223 ;  /* 0x000000df00067308 */ /* 0x000e620000000800 */
[----:B------:R-:W-:-:S07]  /*9e20*/  ISETP.GE.U32.AND P0, PT, R191, R3, PT ;  /* 0x00000003bf00720c */ /* 0x000fce0003f06070 */
[----:B------:R-:W1:Y:S02]  /*9e30*/  MUFU.EX2 R11, R224 ;  /* 0x000000e0000b7308 */ /* 0x000e640000000800 */
[----:B-1----:R-:W-:-:S06]  /*9e40*/  FADD.FTZ R2, R9, R2 ;  /* 0x0000000209027221 */ /* 0x002fcc0000010000 */
[----:B------:R-:W1:Y:S01]  /*9e50*/  MUFU.EX2 R3, R227 ;  /* 0x000000e300037308 */ /* 0x000e620000000800 */
[----:B------:R-:W-:Y:S01]  /*9e60*/  F2FP.BF16.PACK_AB R59, R7, R14 ;  /* 0x0000000e073b723e */ /* 0x000fe200000010ff */
[----:B------:R-:W-:-:S06]  /*9e70*/  FADD.FTZ R2, R6, R2 ;  /* 0x0000000206027221 */ /* 0x000fcc0000010000 */
[----:B------:R-:W1:Y:S01]  /*9e80*/  MUFU.EX2 R8, R230 ;  /* 0x000000e600087308 */ /* 0x000e620000000800 */
[----:B------:R-:W-:Y:S01]  /*9e90*/  PRMT R89, R5, 0x7610, R89 ;  /* 0x0000761005597816 */ /* 0x000fe20000000059 */
[----:B------:R-:W-:Y:S01]  /*9ea0*/  FADD.FTZ R2, R11, R2 ;  /* 0x000000020b027221 */ /* 0x000fe20000010000 */
[----:B------:R-:W-:-:S05]  /*9eb0*/  PRMT R88, R5, 0x7632, R88 ;  /* 0x0000763205587816 */ /* 0x000fca0000000058 */
[----:B------:R-:W1:Y:S02]  /*9ec0*/  MUFU.EX2 R7, R231 ;  /* 0x000000e700077308 */ /* 0x000e640000000800 */
[C---:B-1----:R-:W-:Y:S01]  /*9ed0*/  FADD.FTZ R2, R3.reuse, R2 ;  /* 0x0000000203027221 */ /* 0x042fe20000010000 */
[----:B------:R-:W-:-:S05]  /*9ee0*/  F2FP.BF16.PACK_AB R53, R3, R11 ;  /* 0x0000000b0335723e */ /* 0x000fca00000010ff */
[----:B------:R-:W1:Y:S01]  /*9ef0*/  MUFU.EX2 R5, R236 ;  /* 0x000000ec00057308 */ /* 0x000e620000000800 */
[----:B------:R-:W-:-:S07]  /*9f00*/  FADD.FTZ R2, R8, R2 ;  /* 0x0000000208027221 */ /* 0x000fce0000010000 */
[----:B------:R-:W1:Y:S01]  /*9f10*/  MUFU.EX2 R3, R244 ;  /* 0x000000f400037308 */ /* 0x000e620000000800 */
[----:B------:R-:W-:Y:S01]  /*9f20*/  FADD.FTZ R2, R7, R2 ;  /* 0x0000000207027221 */ /* 0x000fe20000010000 */
[----:B------:R-:W-:Y:S01]  /*9f30*/  F2FP.BF16.PACK_AB R39, R15, R17 ;  /* 0x000000110f27723e */ /* 0x000fe200000010ff */
[----:B------:R-:W-:Y:S01]  /*9f40*/  IMAD.WIDE.U32 R14, R0, -0x326172a9, RZ ;  /* 0xcd9e8d57000e7825 */ /* 0x000fe200078e00ff */
[----:B------:R-:W-:-:S03]  /*9f50*/  F2FP.BF16.PACK_AB R55, R6, R9 ;  /* 0x000000090637723e */ /* 0x000fc600000010ff */
[----:B-1----:R-:W-:Y:S01]  /*9f60*/  FADD.FTZ R2, R5, R2 ;  /* 0x0000000205027221 */ /* 0x002fe20000010000 */
[----:B------:R-:W-:Y:S02]  /*9f70*/  LOP3.LUT R6, R15, R239, R50, 0x96, !PT ;  /* 0x000000ef0f067212 */ /* 0x000fe400078e9632 */
[----:B------:R-:W-:Y:S01]  /*9f80*/  F2FP.BF16.PACK_AB R27, R27, R32 ;  /* 0x000000201b1b723e */ /* 0x000fe200000010ff */
[----:B------:R-:W-:Y:S01]  /*9f90*/  FADD.FTZ R17, R3, R2 ;  /* 0x0000000203117221 */ /* 0x000fe20000010000 */
[----:B------:R-:W-:Y:S02]  /*9fa0*/  LOP3.LUT R2, R51, R240, R46, 0x96, !PT ;  /* 0x000000f033027212 */ /* 0x000fe400078e962e */
[----:B------:R-:W-:Y:S01]  /*9fb0*/  F2FP.BF16.PACK_AB R32, R7, R8 ;  /* 0x000000080720723e */ /* 0x000fe200000010ff */
[----:B------:R-:W-:Y:S01]  /*9fc0*/  IMAD.WIDE.U32 R6, R6, -0x2daee0ad, RZ ;  /* 0xd2511f5306067825 */ /* 0x000fe200078e00ff */
[----:B------:R-:W-:-:S03]  /*9fd0*/  F2FP.BF16.PACK_AB R37, R3, R5 ;  /* 0x000000050325723e */ /* 0x000fc600000010ff */
        /* <DEDUP_REMOVED lines=13> */
[----:B------:R-:W-:Y:S02]  /*a0b0*/  @!P4 HFMA2.BF16_V2 R205, -RZ.H0_H0, RZ.H0_H0, -R90.H0_H0 ;  /* 0x200000ffffcdc231 */ /* 0x000fe4000034095a */
[----:B------:R-:W-:Y:S02]  /*a0c0*/  @!P3 HFMA2.BF16_V2 R207, -RZ.H0_H0, RZ.H0_H0, -R89.H0_H0 ;  /* 0x200000ffffcfb231 */ /* 0x000fe40000340959 */
[----:B------:R-:W-:Y:S02]  /*a0d0*/  LOP3.LUT R0, R3, R177, R6, 0x96, !PT ;  /* 0x000000b103007212 */ /* 0x000fe400078e9606 */
[----:B------:R-:W-:Y:S02]  /*a0e0*/  PRMT R210, R91, 0x5410, R90 ;  /* 0x000054105bd27816 */ /* 0x000fe4000000005a */
[----:B------:R-:W-:Y:S02]  /*a0f0*/  LOP3.LUT R5, R0, 0xff, RZ, 0xc0, !PT ;  /* 0x000000ff00057812 */ /* 0x000fe400078ec0ff */
[----:B------:R-:W-:-:S02]  /*a100*/  @!P4 PRMT R90, R205, 0x5410, RZ ;  /* 0x00005410cd5ac816 */ /* 0x000fc400000000ff */
[----:B------:R-:W-:Y:S02]  /*a110*/  PRMT R205, R89, 0x5410, R88 ;  /* 0x0000541059cd7816 */ /* 0x000fe40000000058 */
[----:B------:R-:W-:Y:S02]  /*a120*/  @!P3 PRMT R89, R207, 0x5410, RZ ;  /* 0x00005410cf59b816 */ /* 0x000fe400000000ff */
[----:B------:R-:W-:Y:S02]  /*a130*/  ISETP.GE.U32.AND P3, PT, R191, R5, PT ;  /* 0x00000005bf00720c */ /* 0x000fe40003f66070 */
[----:B------:R-:W-:-:S04]  /*a140*/  LOP3.LUT R5, R0, 0xffff, RZ, 0xc0, !PT ;  /* 0x0000ffff00057812 */ /* 0x000fc800078ec0ff */
[----:B------:R-:W-:-:S04]  /*a150*/  SHF.R.U32.HI R5, RZ, 0x8, R5 ;  /* 0x00000008ff057819 */ /* 0x000fc80000011605 */
[----:B------:R-:W-:-:S04]  /*a160*/  LOP3.LUT R5, R5, 0xffff, RZ, 0xc0, !PT ;  /* 0x0000ffff05057812 */ /* 0x000fc800078ec0ff */
[----:B------:R-:W-:Y:S02]  /*a170*/  ISETP.GE.U32.AND P4, PT, R191, R5, PT ;  /* 0x00000005bf00720c */ /* 0x000fe40003f86070 */
[----:B------:R-:W-:Y:S01]  /*a180*/  SHF.R.U32.HI R5, RZ, 0x10, R0 ;  /* 0x00000010ff057819 */ /* 0x000fe20000011600 */
[----:B------:R-:W-:Y:S01]  /*a190*/  @!P1 HFMA2.BF16_V2 R209, -RZ.H0_H0, RZ.H0_H0, -R87.H0_H0 ;  /* 0x200000ffffd19231 */ /* 0x000fe20000340957 */
[----:B------:R1:W1:Y:S02]  /*a1a0*/  MUFU.EX2 R11, R222 ;  /* 0x000000de000b7308 */ /* 0x0002640000000800 */
[----:B------:R-:W-:Y:S01]  /*a1b0*/  LOP3.LUT R5, R5, 0xff, RZ, 0xc0, !PT ;  /* 0x000000ff05057812 */ /* 0x000fe200078ec0ff */
[----:B------:R-:W-:Y:S01]  /*a1c0*/  @!P2 HFMA2.BF16_V2 R206, -RZ.H0_H0, RZ.H0_H0, -R88.H0_H0 ;  /* 0x200000ffffcea231 */ /* 0x000fe20000340958 */
[----:B------:R-:W-:Y:S02]  /*a1d0*/  PRMT R204, R87, 0x5410, R86 ;  /* 0x0000541057cc7816 */ /* 0x000fe40000000056 */
[----:B------:R-:W-:-:S02]  /*a1e0*/  @!P1 PRMT R87, R209, 0x5410, RZ ;  /* 0x00005410d1579816 */ /* 0x000fc400000000ff */
[----:B------:R-:W-:Y:S02]  /*a1f0*/  ISETP.GE.U32.AND P1, PT, R191, R5, PT ;  /* 0x00000005bf00720c */ /* 0x000fe40003f26070 */
[----:B------:R-:W-:Y:S01]  /*a200*/  SHF.R.U32.HI R0, RZ, 0x18, R0 ;  /* 0x00000018ff007819 */ /* 0x000fe20000011600 */
[----:B-1----:R-:W-:Y:S01]  /*a210*/  IMAD.MOV.U32 R222, RZ, RZ, R198 ;  /* 0x000000ffffde7224 */ /* 0x002fe200078e00c6 */
[----:B------:R-:W-:-:S03]  /*a220*/  @!P0 HFMA2.BF16_V2 R208, -RZ.H0_H0, RZ.H0_H0, -R86.H0_H0 ;  /* 0x200000ffffd08231 */ /* 0x000fc60000340956 */
[----:B------:R-:W1:Y:S01]  /*a230*/  MUFU.EX2 R5, R222 ;  /* 0x000000de00057308 */ /* 0x000e620000000800 */
[----:B------:R-:W-:Y:S02]  /*a240*/  @!P2 PRMT R88, R206, 0x5410, RZ ;  /* 0x00005410ce58a816 */ /* 0x000fe400000000ff */
[C---:B------:R-:W-:Y:S02]  /*a250*/  ISETP.GE.U32.AND P2, PT, R191.reuse, R0, PT ;  /* 0x00000000bf00720c */ /* 0x040fe40003f46070 */
[----:B------:R-:W-:Y:S01]  /*a260*/  LOP3.LUT R0, R2, 0xff, RZ, 0xc0, !PT ;  /* 0x000000ff02007812 */ /* 0x000fe200078ec0ff */
[----:B------:R-:W-:Y:S01]  /*a270*/  @!P5 HFMA2.BF16_V2 R203, -RZ.H0_H0, RZ.H0_H0, -R91.H0_H0 ;  /* 0x200000ffffcbd231 */ /* 0x000fe2000034095b */
[----:B------:R-:W-:Y:S02]  /*a280*/  @!P0 PRMT R86, R208, 0x5410, RZ ;  /* 0x00005410d0568816 */ /* 0x000fe400000000ff */
[----:B------:R-:W-:Y:S02]  /*a290*/  ISETP.GE.U32.AND P0, PT, R191, R0, PT ;  /* 0x00000000bf00720c */ /* 0x000fe40003f06070 */
[----:B------:R-:W-:-:S02]  /*a2a0*/  LOP3.LUT R9, R7, R245, R8, 0x96, !PT ;  /* 0x000000f507097212 */ /* 0x000fc400078e9608 */
[--C-:B------:R-:W-:Y:S02]  /*a2b0*/  SHF.R.U32.HI R0, RZ, 0x18, R2.reuse ;  /* 0x00000018ff007819 */ /* 0x100fe40000011602 */
[----:B------:R-:W-:Y:S02]  /*a2c0*/  LOP3.LUT R6, R2, 0xffff, RZ, 0xc0, !PT ;  /* 0x0000ffff02067812 */ /* 0x000fe400078ec0ff */
[----:B------:R-:W-:Y:S01]  /*a2d0*/  SHF.R.U32.HI R7, RZ, 0x10, R2 ;  /* 0x00000010ff077819 */ /* 0x000fe20000011602 */
[----:B------:R-:W-:Y:S01]  /*a2e0*/  FADD.FTZ R2, R11, R17 ;  /* 0x000000110b027221 */ /* 0x000fe20000010000 */
[----:B------:R-:W-:Y:S02]  /*a2f0*/  @!P5 PRMT R91, R203, 0x5410, RZ ;  /* 0x00005410cb5bd816 */ /* 0x000fe400000000ff */
[----:B------:R-:W-:Y:S01]  /*a300*/  ISETP.GE.U32.AND P5, PT, R191, R0, PT ;  /* 0x00000000bf00720c */ /* 0x000fe20003fa6070 */
[----:B------:R-:W-:Y:S02]  /*a310*/  FADD.FTZ R0, R20, R16 ;  /* 0x0000001014007221 */ /* 0x000fe40000010000 */
[----:B-1----:R-:W-:-:S02]  /*a320*/  FADD.FTZ R16, R5, R2 ;  /* 0x0000000205107221 */ /* 0x002fc40000010000 */
[----:B------:R-:W-:Y:S01]  /*a330*/  IMAD.WIDE.U32 R2, R9, -0x2daee0ad, RZ ;  /* 0xd2511f5309027825 */ /* 0x000fe200078e00ff */
[----:B------:R-:W-:Y:S02]  /*a340*/  PRMT R40, R41, 0x7632, R40 ;  /* 0x0000763229287816 */ /* 0x000fe40000000028 */
[----:B------:R-:W-:Y:S01]  /*a350*/  F2FP.BF16.PACK_AB R33, R5, R11 ;  /* 0x0000000b0521723e */ /* 0x000fe200000010ff */
[----:B------:R-:W-:Y:S01]  /*a360*/  IMAD.MOV.U32 R220, RZ, RZ, R200 ;  /* 0x000000ffffdc7224 */ /* 0x000fe200078e00c8 */
[C---:B------:R-:W-:Y:S01]  /*a370*/  LOP3.LUT R5, R2.reuse, 0xff, RZ, 0xc0, !PT ;  /* 0x000000ff02057812 */ /* 0x040fe200078ec0ff */
[----:B------:R-:W-:Y:S01]  /*a380*/  IMAD.MOV.U32 R200, RZ, RZ, R161 ;  /* 0x000000ffffc87224 */ /* 0x000fe200078e00a1 */
[----:B------:R-:W-:Y:S01]  /*a390*/  PRMT R161, R41, 0x5410, R40 ;  /* 0x0000541029a17816 */ /* 0x000fe20000000028 */
[----:B------:R-:W-:Y:S01]  /*a3a0*/  FADD.FTZ R8, R19, R0 ;  /* 0x0000000013087221 */ /* 0x000fe20000010000 */
[----:B------:R-:W-:Y:S02]  /*a3b0*/  LOP3.LUT R0, R3, R173, R10, 0x96, !PT ;  /* 0x000000ad03007212 */ /* 0x000fe400078e960a */
[----:B------:R-:W-:-:S02]  /*a3c0*/  LOP3.LUT R9, R2, 0xffff, RZ, 0xc0, !PT ;  /* 0x0000ffff02097812 */ /* 0x000fc400078ec0ff */
[----:B------:R-:W-:Y:S02]  /*a3d0*/  SHF.R.U32.HI R10, RZ, 0x10, R2 ;  /* 0x00000010ff0a7819 */ /* 0x000fe40000011602 */
[C---:B------:R-:W-:Y:S01]  /*a3e0*/  PRMT R74, R36.reuse, 0x7632, R74 ;  /* 0x00007632244a7816 */ /* 0x040fe2000000004a */
[----:B------:R-:W-:Y:S01]  /*a3f0*/  IMAD.MOV.U32 R222, RZ, RZ, R166 ;  /* 0x000000ffffde7224 */ /* 0x000fe200078e00a6 */
[----:B------:R-:W-:Y:S01]  /*a400*/  PRMT R75, R36, 0x7610, R75 ;  /* 0x00007610244b7816 */ /* 0x000fe2000000004b */
[----:B------:R-:W-:Y:S02]  /*a410*/  IMAD.MOV.U32 R198, RZ, RZ, R183 ;  /* 0x000000ffffc67224 */ /* 0x000fe400078e00b7 */
[----:B------:R-:W-:Y:S01]  /*a420*/  IMAD.MOV.U32 R166, RZ, RZ, R160 ;  /* 0x000000ffffa67224 */ /* 0x000fe200078e00a0 */
[----:B------:R-:W-:Y:S01]  /*a430*/  PRMT R160, R75, 0x5410, R74 ;  /* 0x000054104ba07816 */ /* 0x000fe2000000004a */
[----:B------:R-:W-:Y:S02]  /*a440*/  IMAD.MOV.U32 R183, RZ, RZ, R199 ;  /* 0x000000ffffb77224 */ /* 0x000fe400078e00c7 */
[----:B------:R-:W-:-:S02]  /*a450*/  IMAD.MOV.U32 R199, RZ, RZ, R250 ;  /* 0x000000ffffc77224 */ /* 0x000fc400078e00fa */
[----:B------:R1:W2:Y:S01]  /*a460*/  LDL.LU R250, [R1+0x350] ;  /* 0x0003500001fa7983 */ /* 0x0002a20000300800 */
[----:B---3--:R-:W-:-:S05]  /*a470*/  @!P3 HFMA2.BF16_V2 R229, -RZ.H0_H0, RZ.H0_H0, -R41.H0_H0 ;  /* 0x200000ffffe5b231 */ /* 0x008fca0000340929 */
[----:B------:R-:W-:Y:S02]  /*a480*/  @!P3 PRMT R41, R229, 0x5410, RZ ;  /* 0x00005410e529b816 */ /* 0x000fe400000000ff */
[----:B------:R-:W-:Y:S02]  /*a490*/  ISETP.GE.U32.AND P3, PT, R191, R5, PT ;  /* 0x00000005bf00720c */ /* 0x000fe40003f66070 */
[----:B------:R-:W-:Y:S02]  /*a4a0*/  SHF.R.U32.HI R5, RZ, 0x18, R2 ;  /* 0x00000018ff057819 */ /* 0x000fe40000011602 */
[----:B------:R-:W-:Y:S01]  /*a4b0*/  SHF.R.U32.HI R2, RZ, 0x8, R6 ;  /* 0x00000008ff027819 */ /* 0x000fe20000011606 */
[----:B----4-:R-:W-:-:S03]  /*a4c0*/  @!P4 HFMA2.BF16_V2 R232, -RZ.H0_H0, RZ.H0_H0, -R40.H0_H0 ;  /* 0x200000ffffe8c231 */ /* 0x010fc60000340928 */
[----:B------:R-:W-:Y:S02]  /*a4d0*/  LOP3.LUT R2, R2, 0xffff, RZ, 0xc0, !PT ;  /* 0x0000ffff02027812 */ /* 0x000fe400078ec0ff */
[----:B------:R-:W-:Y:S02]  /*a4e0*/  @!P4 PRMT R40, R232, 0x5410, RZ ;  /* 0x00005410e828c816 */ /* 0x000fe400000000ff */
[----:B------:R-:W-:Y:S02]  /*a4f0*/  ISETP.GE.U32.AND P4, PT, R191, R2, PT ;  /* 0x00000002bf00720c */ /* 0x000fe40003f86070 */
[----:B------:R-:W-:Y:S02]  /*a500*/  LOP3.LUT R2, R7, 0xff, RZ, 0xc0, !PT ;  /* 0x000000ff07027812 */ /* 0x000fe400078ec0ff */
[----:B------:R3:W4:Y:S02]  /*a510*/  MUFU.EX2 R7, R200 ;  /* 0x000000c800077308 */ /* 0x0007240000000800 */
[----:B---3--:R-:W-:-:S02]  /*a520*/  IMAD.MOV.U32 R200, RZ, RZ, R222 ;  /* 0x000000ffffc87224 */ /* 0x008fc400078e00de */
[----:B------:R-:W-:Y:S01]  /*a530*/  IMAD.MOV.U32 R222, RZ, RZ, R198 ;  /* 0x000000ffffde7224 */ /* 0x000fe200078e00c6 */
[----:B------:R-:W-:Y:S01]  /*a540*/  @!P2 HFMA2.BF16_V2 R234, -RZ.H0_H0, RZ.H0_H0, -R74.H0_H0 ;  /* 0x200000ffffeaa231 */ /* 0x000fe2000034094a */
[----:B------:R-:W-:Y:S02]  /*a550*/  IMAD.MOV.U32 R198, RZ, RZ, R197 ;  /* 0x000000ffffc67224 */ /* 0x000fe400078e00c5 */
[----:B------:R-:W3:Y:S01]  /*a560*/  MUFU.EX2 R6, R200 ;  /* 0x000000c800067308 */ /* 0x000ee20000000800 */
[----:B------:R-:W-:Y:S01]  /*a570*/  IMAD.MOV.U32 R197, RZ, RZ, R192 ;  /* 0x000000ffffc57224 */ /* 0x000fe200078e00c0 */
[----:B------:R-:W-:Y:S02]  /*a580*/  @!P2 PRMT R74, R234, 0x5410, RZ ;  /* 0x00005410ea4aa816 */ /* 0x000fe400000000ff */
[----:B------:R-:W-:Y:S01]  /*a590*/  ISETP.GE.U32.AND P2, PT, R191, R2, PT ;  /* 0x00000002bf00720c */ /* 0x000fe20003f46070 */
[----:B------:R-:W-:Y:S01]  /*a5a0*/  IMAD.MOV.U32 R192, RZ, RZ, R226 ;  /* 0x000000ffffc07224 */ /* 0x000fe200078e00e2 */
[----:B------:R-:W-:Y:S01]  /*a5b0*/  LOP3.LUT R2, R0, 0xffff, RZ, 0xc0, !PT ;  /* 0x0000ffff00027812 */ /* 0x000fe200078ec0ff */
[----:B------:R-:W-:-:S02]  /*a5c0*/  IMAD.MOV.U32 R226, RZ, RZ, R165 ;  /* 0x000000ffffe27224 */ /* 0x000fc400078e00a5 */
[----:B------:R-:W-:Y:S01]  /*a5d0*/  IMAD.MOV.U32 R165, RZ, RZ, R168 ;  /* 0x000000ffffa57224 */ /* 0x000fe200078e00a8 */
[----:B------:R-:W-:Y:S01]  /*a5e0*/  SHF.R.U32.HI R2, RZ, 0x8, R2 ;  /* 0x00000008ff027819 */ /* 0x000fe20000011602 */
[----:B------:R-:W-:Y:S01]  /*a5f0*/  IMAD.MOV.U32 R168, RZ, RZ, R170 ;  /* 0x000000ffffa87224 */ /* 0x000fe200078e00aa */
[----:B------:R-:W-:Y:S01]  /*a600*/  @!P1 HFMA2.BF16_V2 R235, -RZ.H0_H0, RZ.H0_H0, -R75.H0_H0 ;  /* 0x200000ffffeb9231 */ /* 0x000fe2000034094b */
[----:B------:R-:W-:Y:S02]  /*a610*/  IMAD.MOV.U32 R170, RZ, RZ, R174 ;  /* 0x000000ffffaa7224 */ /* 0x000fe400078e00ae */
[----:B------:R-:W-:Y:S01]  /*a620*/  IMAD.MOV.U32 R174, RZ, RZ, R252 ;  /* 0x000000ffffae7224 */ /* 0x000fe200078e00fc */
[----:B------:R-:W-:Y:S01]  /*a630*/  LOP3.LUT R2, R2, 0xffff, RZ, 0xc0, !PT ;  /* 0x0000ffff02027812 */ /* 0x000fe200078ec0ff */
[----:B------:R1:W2:Y:S01]  /*a640*/  LDL.LU R252, [R1+0x34c] ;  /* 0x00034c0001fc7983 */ /* 0x0002a20000300800 */
[----:B------:R-:W-:-:S03]  /*a650*/  @!P1 PRMT R75, R235, 0x5410, RZ ;  /* 0x00005410eb4b9816 */ /* 0x000fc600000000ff */
[----:B------:R1:W2:Y:S01]  /*a660*/  LDL.LU.S16 R202, [R1] ;  /* 0x0000000001ca7983 */ /* 0x0002a20000300600 */
[----:B------:R-:W-:Y:S01]  /*a670*/  ISETP.GE.U32.AND P1, PT, R191, R2, PT ;  /* 0x00000002bf00720c */ /* 0x000fe20003f26070 */
[----:B----4-:R-:W-:Y:S01]  /*a680*/  FADD.FTZ R2, R7, R8 ;  /* 0x0000000807027221 */ /* 0x010fe20000010000 */
[----:B------:R-:W-:Y:S02]  /*a690*/  F2FP.BF16.PACK_AB R30, R30, R31 ;  /* 0x0000001f1e1e723e */ /* 0x000fe400000010ff */
[C---:B---3--:R-:W-:Y:S01]  /*a6a0*/  F2FP.BF16.PACK_AB R31, R6.reuse, R7 ;  /* 0x00000007061f723e */ /* 0x048fe200000010ff */
[----:B------:R-:W-:Y:S02]  /*a6b0*/  FADD.FTZ R3, R6, R2 ;  /* 0x0000000206037221 */ /* 0x000fe40000010000 */
[----:B------:R3:W-:Y:S02]  /*a6c0*/  MUFU.EX2 R6, R135 ;  /* 0x0000008700067308 */ /* 0x0007e40000000800 */
[----:B---3--:R-:W3:Y:S01]  /*a6d0*/  LDL.LU R135, [R1+0x348] ;  /* 0x0003480001877983 */ /* 0x008ee20000300800 */
[----:B------:R-:W-:-:S02]  /*a6e0*/  PRMT R73, R34, 0x7610, R73 ;  /* 0x0000761022497816 */ /* 0x000fc40000000049 */
[----:B------:R-:W-:-:S03]  /*a6f0*/  PRMT R72, R34, 0x7632, R72 ;  /* 0x0000763222487816 */ /* 0x000fc60000000048 */
[----:B------:R-:W-:Y:S01]  /*a700*/  @!P0 HFMA2.BF16_V2 R237, -RZ.H0_H0, RZ.H0_H0, -R73.H0_H0 ;  /* 0x200000ffffed8231 */ /* 0x000fe20000340949 */
[----:B------:R-:W-:Y:S01]  /*a710*/  LOP3.LUT R2, R0, 0xff, RZ, 0xc0, !PT ;  /* 0x000000ff00027812 */ /* 0x000fe200078ec0ff */
[----:B------:R-:W-:Y:S01]  /*a720*/  IMAD.MOV.U32 R200, RZ, RZ, R159 ;  /* 0x000000ffffc87224 */ /* 0x000fe200078e009f */
[----:B------:R-:W-:Y:S02]  /*a730*/  PRMT R159, R73, 0x5410, R72 ;  /* 0x00005410499f7816 */ /* 0x000fe40000000048 */
[----:B------:R-:W-:Y:S02]  /*a740*/  @!P0 PRMT R73, R237, 0x5410, RZ ;  /* 0x00005410ed498816 */ /* 0x000fe400000000ff */
[----:B------:R-:W-:Y:S02]  /*a750*/  PRMT R71, R48, 0x7632, R71 ;  /* 0x0000763230477816 */ /* 0x000fe40000000047 */
[----:B------:R-:W-:Y:S02]  /*a760*/  ISETP.GE.U32.AND P0, PT, R191, R2, PT ;  /* 0x00000002bf00720c */ /* 0x000fe40003f06070 */
[----:B------:R-:W-:-:S02]  /*a770*/  SHF.R.U32.HI R2, RZ, 0x18, R0 ;  /* 0x00000018ff027819 */ /* 0x000fc40000011600 */
[----:B------:R-:W-:Y:S02]  /*a780*/  PRMT R77, R83, 0x7632, R77 ;  /* 0x00007632534d7816 */ /* 0x000fe4000000004d */
[----:B------:R-:W-:Y:S01]  /*a790*/  SHF.R.U32.HI R0, RZ, 0x10, R0 ;  /* 0x00000010ff007819 */ /* 0x000fe20000011600 */
[----:B------:R-:W-:Y:S01]  /*a7a0*/  IMAD.MOV.U32 R225, RZ, RZ, R198 ;  /* 0x000000ffffe17224 */ /* 0x000fe200078e00c6 */
[----:B------:R-:W-:Y:S01]  /*a7b0*/  @!P5 HFMA2.BF16_V2 R248, -RZ.H0_H0, RZ.H0_H0, -R71.H0_H0 ;  /* 0x200000fffff8d231 */ /* 0x000fe20000340947 */
[----:B------:R-:W-:Y:S01]  /*a7c0*/  IMAD.MOV.U32 R198, RZ, RZ, R192 ;  /* 0x000000ffffc67224 */ /* 0x000fe200078e00c0 */
[----:B------:R-:W-:Y:S01]  /*a7d0*/  LOP3.LUT R0, R0, 0xff, RZ, 0xc0, !PT ;  /* 0x000000ff00007812 */ /* 0x000fe200078ec0ff */
[----:B------:R-:W-:Y:S02]  /*a7e0*/  IMAD.MOV.U32 R192, RZ, RZ, R166 ;  /* 0x000000ffffc07224 */ /* 0x000fe400078e00a6 */
[----:B------:R-:W-:Y:S01]  /*a7f0*/  IMAD.MOV.U32 R166, RZ, RZ, R158 ;  /* 0x000000ffffa67224 */ /* 0x000fe200078e009e */
[----:B------:R-:W-:Y:S01]  /*a800*/  PRMT R158, R48, 0x5410, R71 ;  /* 0x00005410309e7816 */ /* 0x000fe20000000047 */
[----:B------:R-:W-:Y:S01]  /*a810*/  IMAD.MOV.U32 R221, RZ, RZ, R201 ;  /* 0x000000ffffdd7224 */ /* 0x000fe200078e00c9 */
[----:B------:R-:W-:Y:S01]  /*a820*/  @!P5 PRMT R71, R248, 0x5410, RZ ;  /* 0x00005410f847d816 */ /* 0x000fe200000000ff */
[----:B------:R-:W-:Y:S01]  /*a830*/  IMAD.MOV.U32 R201, RZ, RZ, R222 ;  /* 0x000000ffffc97224 */ /* 0x000fe200078e00de */
[----:B------:R-:W-:Y:S01]  /*a840*/  ISETP.GE.U32.AND P5, PT, R191, R0, PT ;  /* 0x00000000bf00720c */ /* 0x000fe20003fa6070 */
[----:B------:R-:W-:-:S02]  /*a850*/  IMAD.MOV.U32 R222, RZ, RZ, R226 ;  /* 0x000000ffffde7224 */ /* 0x000fc400078e00e2 */
[----:B------:R-:W-:Y:S01]  /*a860*/  IMAD.MOV.U32 R226, RZ, RZ, R165 ;  /* 0x000000ffffe27224 */ /* 0x000fe200078e00a5 */
[----:B------:R-:W-:Y:S01]  /*a870*/  PRMT R165, R83, 0x5410, R77 ;  /* 0x0000541053a57816 */ /* 0x000fe2000000004d */
[----:B--2---:R-:W-:-:S05]  /*a880*/  @!P1 HFMA2.BF16_V2 R202, -RZ.H0_H0, RZ.H0_H0, -R77.H0_H0 ;  /* 0x200000ffffca9231 */ /* 0x004fca000034094d */
[----:B------:R-:W-:Y:S01]  /*a890*/  PRMT R0, R202, 0x7610, R0 ;  /* 0x00007610ca007816 */ /* 0x000fe20000000000 */
[----:B------:R-:W-:Y:S02]  /*a8a0*/  IMAD.MOV.U32 R202, RZ, RZ, R201 ;  /* 0x000000ffffca7224 */ /* 0x000fe400078e00c9 */
[----:B------:R-:W-:Y:S01]  /*a8b0*/  IMAD.MOV.U32 R201, RZ, RZ, R225 ;  /* 0x000000ffffc97224 */ /* 0x000fe200078e00e1 */
[----:B------:R-:W-:Y:S02]  /*a8c0*/  @!P1 PRMT R77, R0, 0x5410, RZ ;  /* 0x00005410004d9816 */ /* 0x000fe400000000ff */
[----:B------:R1:W2:Y:S01]  /*a8d0*/  LDL.LU.S16 R0, [R1+0x8] ;  /* 0x0000080001007983 */ /* 0x0002a20000300600 */
[----:B---3--:R-:W-:-:S03]  /*a8e0*/  IMAD.MOV.U32 R225, RZ, RZ, R135 ;  /* 0x000000ffffe17224 */ /* 0x008fc600078e0087 */
[----:B------:R1:W5:Y:S04]  /*a8f0*/  LDL.LU R135, [R1+0x344] ;  /* 0x0003440001877983 */ /* 0x0003680000300800 */
[----:B------:R1:W3:Y:S01]  /*a900*/  LDL.LU.S16 R8, [R1+0x10] ;  /* 0x0000100001087983 */ /* 0x0002e20000300600 */
[----:B------:R-:W-:-:S05]  /*a910*/  @!P4 HFMA2.BF16_V2 R238, -RZ.H0_H0, RZ.H0_H0, -R72.H0_H0 ;  /* 0x200000ffffeec231 */ /* 0x000fca0000340948 */
[----:B------:R-:W-:Y:S02]  /*a920*/  @!P4 PRMT R72, R238, 0x5410, RZ ;  /* 0x00005410ee48c816 */ /* 0x000fe400000000ff */
[----:B------:R-:W-:Y:S01]  /*a930*/  ISETP.GE.U32.AND P4, PT, R191, R2, PT ;  /* 0x00000002bf00720c */ /* 0x000fe20003f86070 */
[----:B------:R-:W-:Y:S01]  /*a940*/  @!P0 HFMA2.BF16_V2 R252, -RZ.H0_H0, RZ.H0_H0, -R83.H0_H0 ;  /* 0x200000fffffc8231 */ /* 0x000fe20000340953 */
[----:B------:R-:W-:-:S04]  /*a950*/  PRMT R85, R84, 0x7632, R85 ;  /* 0x0000763254557816 */ /* 0x000fc80000000055 */
[----:B------:R-:W-:Y:S02]  /*a960*/  @!P0 PRMT R83, R252, 0x5410, RZ ;  /* 0x00005410fc538816 */ /* 0x000fe400000000ff */
[----:B------:R-:W-:Y:S02]  /*a970*/  ISETP.GE.U32.AND P0, PT, R191, R5, PT ;  /* 0x00000005bf00720c */ /* 0x000fe40003f06070 */
[----:B------:R4:W1:Y:S01]  /*a980*/  MUFU.EX2 R5, R202 ;  /* 0x000000ca00057308 */ /* 0x0008620000000800 */
[----:B------:R-:W-:Y:S01]  /*a990*/  F2FP.BF16.PACK_AB R35, R19, R20 ;  /* 0x000000141323723e */ /* 0x000fe200000010ff */
[----:B------:R-:W-:Y:S01]  /*a9a0*/  @!P2 HFMA2.BF16_V2 R250, -RZ.H0_H0, RZ.H0_H0, -R48.H0_H0 ;  /* 0x200000fffffaa231 */ /* 0x000fe20000340930 */
[----:B----4-:R-:W-:Y:S02]  /*a9b0*/  IMAD.MOV.U32 R202, RZ, RZ, R201 ;  /* 0x000000ffffca7224 */ /* 0x010fe400078e00c9 */
[----:B------:R-:W-:Y:S02]  /*a9c0*/  IMAD.MOV.U32 R201, RZ, RZ, R225 ;  /* 0x000000ffffc97224 */ /* 0x000fe400078e00e1 */
[----:B------:R-:W-:-:S02]  /*a9d0*/  IMAD.MOV.U32 R225, RZ, RZ, R200 ;  /* 0x000000ffffe17224 */ /* 0x000fc400078e00c8 */
[----:B------:R-:W-:Y:S02]  /*a9e0*/  IMAD.MOV.U32 R200, RZ, RZ, R198 ;  /* 0x000000ffffc87224 */ /* 0x000fe400078e00c6 */
[----:B------:R-:W-:Y:S02]  /*a9f0*/  IMAD.MOV.U32 R198, RZ, RZ, R196 ;  /* 0x000000ffffc67224 */ /* 0x000fe400078e00c4 */
[----:B------:R-:W-:Y:S01]  /*aa00*/  IMAD.MOV.U32 R196, RZ, RZ, R193 ;  /* 0x000000ffffc47224 */ /* 0x000fe200078e00c1 */
[----:B------:R-:W-:Y:S01]  /*aa10*/  @!P2 PRMT R48, R250, 0x5410, RZ ;  /* 0x00005410fa30a816 */ /* 0x000fe200000000ff */
[----:B------:R-:W-:Y:S02]  /*aa20*/  IMAD.MOV.U32 R193, RZ, RZ, R162 ;  /* 0x000000ffffc17224 */ /* 0x000fe400078e00a2 */
[----:B------:R-:W-:Y:S02]  /*aa30*/  IMAD.MOV.U32 R162, RZ, RZ, R163 ;  /* 0x000000ffffa27224 */ /* 0x000fe400078e00a3 */
[----:B------:R-:W-:-:S02]  /*aa40*/  IMAD.MOV.U32 R163, RZ, RZ, R184 ;  /* 0x000000ffffa37224 */ /* 0x000fc400078e00b8 */
[----:B------:R-:W-:Y:S01]  /*aa50*/  IMAD.MOV.U32 R184, RZ, RZ, R12 ;  /* 0x000000ffffb87224 */ /* 0x000fe200078e000c */
[----:B------:R-:W-:Y:S01]  /*aa60*/  LOP3.LUT R11, R29, R240, R46, 0x96, !PT ;  /* 0x000000f01d0b7212 */ /* 0x000fe200078e962e */
[----:B------:R4:W5:Y:S01]  /*aa70*/  LDL.LU R12, [R1+0x340] ;  /* 0x00034000010c7983 */ /* 0x0009620000300800 */
[----:B-1----:R-:W-:Y:S01]  /*aa80*/  F2FP.BF16.PACK_AB R29, R5, R6 ;  /* 0x00000006051d723e */ /* 0x002fe200000010ff */
[----:B--2---:R-:W-:-:S05]  /*aa90*/  @!P4 HFMA2.BF16_V2 R0, -RZ.H0_H0, RZ.H0_H0, -R85.H0_H0 ;  /* 0x200000ffff00c231 */ /* 0x004fca0000340955 */
[----:B------:R-:W-:Y:S02]  /*aaa0*/  PRMT R19, R0, 0x7610, R19 ;  /* 0x0000761000137816 */ /* 0x000fe40000000013 */
[----:B------:R-:W-:Y:S01]  /*aab0*/  SHF.R.U32.HI R0, RZ, 0x8, R9 ;  /* 0x00000008ff007819 */ /* 0x000fe20000011609 */
[----:B---3--:R-:W-:-:S05]  /*aac0*/  @!P5 HFMA2.BF16_V2 R8, -RZ.H0_H0, RZ.H0_H0, -R84.H0_H0 ;  /* 0x200000ffff08d231 */ /* 0x008fca0000340954 */
[----:B------:R-:W-:Y:S02]  /*aad0*/  PRMT R7, R8, 0x7610, R7 ;  /* 0x0000761008077816 */ /* 0x000fe40000000007 */
[----:B------:R1:W-:Y:S01]  /*aae0*/  MUFU.EX2 R8, R202 ;  /* 0x000000ca00087308 */ /* 0x0003e20000000800 */
[----:B------:R-:W-:-:S04]  /*aaf0*/  LOP3.LUT R0, R0, 0xffff, RZ, 0xc0, !PT ;  /* 0x0000ffff00007812 */ /* 0x000fc800078ec0ff */
[----:B------:R-:W-:Y:S01]  /*ab00*/  ISETP.GE.U32.AND P2, PT, R191, R0, PT ;  /* 0x00000000bf00720c */ /* 0x000fe20003f46070 */
[----:B-1----:R-:W-:Y:S02]  /*ab10*/  IMAD.MOV.U32 R202, RZ, RZ, R201 ;  /* 0x000000ffffca7224 */ /* 0x002fe400078e00c9 */
[----:B------:R-:W-:Y:S02]  /*ab20*/  IMAD.MOV.U32 R201, RZ, RZ, R225 ;  /* 0x000000ffffc97224 */ /* 0x000fe400078e00e1 */
[----:B------:R-:W-:Y:S02]  /*ab30*/  IMAD.MOV.U32 R225, RZ, RZ, R200 ;  /* 0x000000ffffe17224 */ /* 0x000fe400078e00c8 */
[----:B------:R-:W-:Y:S02]  /*ab40*/  IMAD.MOV.U32 R200, RZ, RZ, R198 ;  /* 0x000000ffffc87224 */ /* 0x000fe400078e00c6 */
[----:B------:R-:W-:Y:S02]  /*ab50*/  IMAD.MOV.U32 R198, RZ, RZ, R196 ;  /* 0x000000ffffc67224 */ /* 0x000fe400078e00c4 */
[----:B------:R-:W-:-:S02]  /*ab60*/  IMAD.MOV.U32 R196, RZ, RZ, R164 ;  /* 0x000000ffffc47224 */ /* 0x000fc400078e00a4 */
[----:B------:R-:W-:Y:S02]  /*ab70*/  IMAD.MOV.U32 R223, RZ, RZ, R202 ;  /* 0x000000ffffdf7224 */ /* 0x000fe400078e00ca */
[----:B------:R-:W-:Y:S01]  /*ab80*/  IMAD.MOV.U32 R202, RZ, RZ, R201 ;  /* 0x000000ffffca7224 */ /* 0x000fe200078e00c9 */
[----:B------:R-:W-:Y:S01]  /*ab90*/  PRMT R164, R84, 0x5410, R85 ;  /* 0x0000541054a47816 */ /* 0x000fe20000000055 */
[----:B------:R-:W-:Y:S01]  /*aba0*/  IMAD.MOV.U32 R201, RZ, RZ, R200 ;  /* 0x000000ffffc97224 */ /* 0x000fe200078e00c8 */
[----:B------:R-:W-:Y:S01]  /*abb0*/  @!P5 PRMT R84, R7, 0x5410, RZ ;  /* 0x000054100754d816 */ /* 0x000fe200000000ff */
[----:B------:R-:W-:Y:S01]  /*abc0*/  IMAD.MOV.U32 R200, RZ, RZ, R196 ;  /* 0x000000ffffc87224 */ /* 0x000fe200078e00c4 */
[----:B------:R1:W-:Y:S01]  /*abd0*/  MUFU.EX2 R7, R223 ;  /* 0x000000df00077308 */ /* 0x0003e20000000800 */
[----:B------:R-:W-:Y:S02]  /*abe0*/  IMAD.MOV.U32 R196, RZ, RZ, R4 ;  /* 0x000000ffffc47224 */ /* 0x000fe400078e0004 */
[----:B------:R-:W-:Y:S01]  /*abf0*/  FADD.FTZ R0, R6, R16 ;  /* 0x0000001006007221 */ /* 0x000fe20000010000 */
[----:B------:R-:W2:Y:S03]  /*ac00*/  LDL.LU R4, [R1+0x33c] ;  /* 0x00033c0001047983 */ /* 0x000ea60000300800 */
[----:B------:R-:W-:-:S02]  /*ac10*/  FADD.FTZ R0, R5, R0 ;  /* 0x0000000005007221 */ /* 0x000fc40000010000 */
[----:B-1----:R-:W-:Y:S02]  /*ac20*/  IMAD.MOV.U32 R223, RZ, RZ, R202 ;  /* 0x000000ffffdf7224 */ /* 0x002fe400078e00ca */
[----:B------:R-:W-:Y:S02]  /*ac30*/  IMAD.MOV.U32 R202, RZ, RZ, R201 ;  /* 0x000000ffffca7224 */ /* 0x000fe400078e00c9 */
[----:B------:R-:W-:Y:S02]  /*ac40*/  IMAD.MOV.U32 R201, RZ, RZ, R196 ;  /* 0x000000ffffc97224 */ /* 0x000fe400078e00c4 */
[----:B------:R-:W-:Y:S02]  /*ac50*/  IMAD.MOV.U32 R196, RZ, RZ, R194 ;  /* 0x000000ffffc47224 */ /* 0x000fe400078e00c2 */
[----:B------:R4:W5:Y:S04]  /*ac60*/  LDL.LU R194, [R1+0x338] ;  /* 0x0003380001c27983 */ /* 0x0009680000300800 */
[----:B------:R4:W3:Y:S01]  /*ac70*/  LDL.LU.S16 R5, [R1+0x30] ;  /* 0x0000300001057983 */ /* 0x0008e20000300600 */
[----:B------:R1:W1:Y:S01]  /*ac80*/  MUFU.EX2 R6, R223 ;  /* 0x000000df00067308 */ /* 0x0002620000000800 */
[----:B------:R-:W-:Y:S01]  /*ac90*/  @!P4 PRMT R85, R19, 0x5410, RZ ;  /* 0x000054101355c816 */ /* 0x000fe200000000ff */
[----:B-1----:R-:W-:-:S02]  /*aca0*/  IMAD.MOV.U32 R223, RZ, RZ, R202 ;  /* 0x000000ffffdf7224 */ /* 0x002fc400078e00ca */
[----:B------:R-:W-:Y:S01]  /*acb0*/  IMAD.MOV.U32 R202, RZ, RZ, R180 ;  /* 0x000000ffffca7224 */ /* 0x000fe200078e00b4 */
[----:B---3--:R-:W-:-:S05]  /*acc0*/  @!P3 HFMA2.BF16_V2 R5, -RZ.H0_H0, RZ.H0_H0, -R80.H0_H0 ;  /* 0x200000ffff05b231 */ /* 0x008fca0000340950 */
[----:B------:R-:W-:Y:S02]  /*acd0*/  PRMT R16, R5, 0x7610, R16 ;  /* 0x0000761005107816 */ /* 0x000fe40000000010 */
[----:B------:R4:W3:Y:S04]  /*ace0*/  LDL.LU.S16 R5, [R1+0x1c] ;  /* 0x00001c0001057983 */ /* 0x0008e80000300600 */
[----:B------:R4:W5:Y:S04]  /*acf0*/  LDL.LU R180, [R1+0x334] ;  /* 0x0003340001b47983 */ /* 0x0009680000300800 */
[----:B------:R4:W2:Y:S01]  /*ad00*/  LDL.LU.S16 R19, [R1+0x38] ;  /* 0x0000380001137983 */ /* 0x0008a20000300600 */
[----:B------:R-:W-:-:S04]  /*ad10*/  LOP3.LUT R2, R10, 0xff, RZ, 0xc0, !PT ;  /* 0x000000ff0a027812 */ /* 0x000fc800078ec0ff */
[----:B------:R-:W-:-:S13]  /*ad20*/  ISETP.GE.U32.AND P1, PT, R191, R2, PT ;  /* 0x00000002bf00720c */ /* 0x000fda0003f26070 */
[----:B--2---:R-:W-:-:S05]  /*ad30*/  @!P1 HFMA2.BF16_V2 R19, -RZ.H0_H0, RZ.H0_H0, -R82.H0_H0 ;  /* 0x200000ffff139231 */ /* 0x004fca0000340952 */
[----:B------:R-:W-:Y:S02]  /*ad40*/  PRMT R9, R19, 0x7610, R9 ;  /* 0x0000761013097816 */ /* 0x000fe40000000009 */
[----:B------:R4:W2:Y:S01]  /*ad50*/  LDL.LU.S16 R19, [R1+0x34] ;  /* 0x0000340001137983 */ /* 0x0008a20000300600 */
[----:B------:R-:W-:Y:S02]  /*ad60*/  PRMT R79, R80, 0x7632, R79 ;  /* 0x00007632504f7816 */ /* 0x000fe4000000004f */
[----:B------:R-:W-:-:S03]  /*ad70*/  PRMT R81, R82, 0x7632, R81 ;  /* 0x0000763252517816 */ /* 0x000fc60000000051 */
[----:B---3--:R-:W-:-:S05]  /*ad80*/  @!P2 HFMA2.BF16_V2 R5, -RZ.H0_H0, RZ.H0_H0, -R79.H0_H0 ;  /* 0x200000ffff05a231 */ /* 0x008fca000034094f */
[----:B------:R-:W-:Y:S02]  /*ad90*/  PRMT R10, R5, 0x7610, R10 ;  /* 0x00007610050a7816 */ /* 0x000fe4000000000a */
[----:B------:R1:W3:Y:S01]  /*ada0*/  MUFU.EX2 R5, R223 ;  /* 0x000000df00057308 */ /* 0x0002e20000000800 */
[----:B------:R-:W-:Y:S01]  /*adb0*/  LOP3.LUT R17, R15, R239, R28, 0x96, !PT ;  /* 0x000000ef0f117212 */ /* 0x000fe200078e961c */
[----:B-1----:R-:W-:-:S04]  /*adc0*/  IMAD.MOV.U32 R223, RZ, RZ, R198 ;  /* 0x000000ffffdf7224 */ /* 0x002fc800078e00c6 */
[----:B------:R-:W-:Y:S02]  /*add0*/  IMAD.MOV.U32 R203, RZ, RZ, R223 ;  /* 0x000000ffffcb7224 */ /* 0x000fe400078e00df */
[----:B------:R-:W-:Y:S01]  /*ade0*/  IMAD.MOV.U32 R223, RZ, RZ, R163 ;  /* 0x000000ffffdf7224 */ /* 0x000fe200078e00a3 */
[----:B------:R-:W-:Y:S01]  /*adf0*/  PRMT R163, R82, 0x5410, R81 ;  /* 0x0000541052a37816 */ /* 0x000fe20000000051 */
[----:B------:R-:W-:Y:S01]  /*ae00*/  IMAD.MOV.U32 R198, RZ, RZ, R162 ;  /* 0x000000ffffc67224 */ /* 0x000fe200078e00a2 */
[----:B------:R-:W-:Y:S01]  /*ae10*/  PRMT R162, R80, 0x5410, R79 ;  /* 0x0000541050a27816 */ /* 0x000fe2000000004f */
[----:B------:R-:W-:Y:S01]  /*ae20*/  FADD.FTZ R0, R6, R0 ;  /* 0x0000000006007221 */ /* 0x000fe20000010000 */
[----:B------:R-:W-:Y:S02]  /*ae30*/  F2FP.BF16.PACK_AB R26, R7, R8 ;  /* 0x00000008071a723e */ /* 0x000fe400000010ff */
[----:B---3--:R-:W-:Y:S02]  /*ae40*/  F2FP.BF16.PACK_AB R44, R5, R6 ;  /* 0x00000006052c723e */ /* 0x008fe400000010ff */
[----:B------:R-:W-:-:S02]  /*ae50*/  @!P2 PRMT R79, R10, 0x5410, RZ ;  /* 0x000054100a4fa816 */ /* 0x000fc400000000ff */
[----:B------:R-:W-:Y:S01]  /*ae60*/  @!P1 PRMT R82, R9, 0x5410, RZ ;  /* 0x0000541009529816 */ /* 0x000fe200000000ff */
[----:B------:R-:W-:Y:S02]  /*ae70*/  IMAD.MOV.U32 R224, RZ, RZ, R203 ;  /* 0x000000ffffe07224 */ /* 0x000fe400078e00cb */
[----:B------:R-:W-:Y:S02]  /*ae80*/  IMAD.MOV.U32 R203, RZ, RZ, R223 ;  /* 0x000000ffffcb7224 */ /* 0x000fe400078e00df */
[----:B------:R-:W-:Y:S02]  /*ae90*/  IMAD.MOV.U32 R223, RZ, RZ, R137 ;  /* 0x000000ffffdf7224 */ /* 0x000fe400078e0089 */
[----:B------:R-:W-:Y:S01]  /*aea0*/  IMAD.MOV.U32 R206, RZ, RZ, R220 ;  /* 0x000000ffffce7224 */ /* 0x000fe200078e00dc */
[----:B------:R4:W5:Y:S01]  /*aeb0*/  LDL.LU R137, [R1+0x330] ;  /* 0x0003300001897983 */ /* 0x0009620000300800 */
[----:B------:R-:W-:Y:S02]  /*aec0*/  IMAD.MOV.U32 R207, RZ, RZ, R221 ;  /* 0x000000ffffcf7224 */ /* 0x000fe400078e00dd */
[----:B------:R-:W-:-:S02]  /*aed0*/  IMAD.MOV.U32 R220, RZ, RZ, R138 ;  /* 0x000000ffffdc7224 */ /* 0x000fc400078e008a */
[----:B------:R-:W-:Y:S02]  /*aee0*/  IMAD.MOV.U32 R221, RZ, RZ, R139 ;  /* 0x000000ffffdd7224 */ /* 0x000fe400078e008b */
[----:B------:R4:W5:Y:S01]  /*aef0*/  LDL.LU.64 R138, [R1+0x328] ;  /* 0x00032800018a7983 */ /* 0x0009620000300a00 */
[----:B--2---:R-:W-:-:S05]  /*af00*/  @!P0 HFMA2.BF16_V2 R19, -RZ.H0_H0, RZ.H0_H0, -R81.H0_H0 ;  /* 0x200000ffff138231 */ /* 0x004fca0000340951 */
[----:B------:R-:W-:-:S04]  /*af10*/  PRMT R2, R19, 0x7610, R2 ;  /* 0x0000761013027816 */ /* 0x000fc80000000002 */
[----:B------:R-:W-:Y:S01]  /*af20*/  @!P0 PRMT R81, R2, 0x5410, RZ ;  /* 0x0000541002518816 */ /* 0x000fe200000000ff */
[----:B------:R-:W-:-:S04]  /*af30*/  FADD.FTZ R2, R8, R3 ;  /* 0x0000000308027221 */ /* 0x000fc80000010000 */
[----:B------:R-:W-:Y:S02]  /*af40*/  FADD.FTZ R19, R7, R2 ;  /* 0x0000000207137221 */ /* 0x000fe40000010000 */
        /* <DEDUP_REMOVED lines=12> */
[----:B------:R-:W-:Y:S01]  /*b010*/  IMAD.WIDE.U32 R6, R6, -0x326172a9, RZ ;  /* 0xcd9e8d5706067825 */ /* 0x000fe200078e00ff */
[----:B------:R1:W-:Y:S04]  /*b020*/  MUFU.EX2 R11, R203 ;  /* 0x000000cb000b7308 */ /* 0x0003e80000000800 */
[----:B------:R-:W-:Y:S01]  /*b030*/  LOP3.LUT R9, R7, R245, R8, 0x96, !PT ;  /* 0x000000f507097212 */ /* 0x000fe200078e9608 */
[----:B-1----:R-:W-:Y:S02]  /*b040*/  IMAD.MOV.U32 R203, RZ, RZ, R223 ;  /* 0x000000ffffcb7224 */ /* 0x002fe400078e00df */
[----:B------:R-:W-:Y:S02]  /*b050*/  IMAD.MOV.U32 R223, RZ, RZ, R202 ;  /* 0x000000ffffdf7224 */ /* 0x000fe400078e00ca */
[----:B------:R-:W-:-:S02]  /*b060*/  IMAD.MOV.U32 R202, RZ, RZ, R200 ;  /* 0x000000ffffca7224 */ /* 0x000fc400078e00c8 */
[----:B------:R-:W-:Y:S01]  /*b070*/  IMAD.MOV.U32 R200, RZ, RZ, R198 ;  /* 0x000000ffffc87224 */ /* 0x000fe200078e00c6 */
[----:B------:R1:W2:Y:S01]  /*b080*/  MUFU.EX2 R7, R203 ;  /* 0x000000cb00077308 */ /* 0x0002a20000000800 */
[----:B------:R-:W-:Y:S02]  /*b090*/  IMAD.MOV.U32 R198, RZ, RZ, R193 ;  /* 0x000000ffffc67224 */ /* 0x000fe400078e00c1 */
[----:B------:R-:W-:Y:S02]  /*b0a0*/  IMAD.MOV.U32 R193, RZ, RZ, R136 ;  /* 0x000000ffffc17224 */ /* 0x000fe400078e0088 */
[----:B------:R4:W5:Y:S03]  /*b0b0*/  LDL.LU R136, [R1+0x320] ;  /* 0x0003200001887983 */ /* 0x0009660000300800 */
[----:B------:R3:W2:Y:S01]  /*b0c0*/  MUFU.EX2 R17, R224 ;  /* 0x000000e000117308 */ /* 0x0006a20000000800 */
[----:B-1----:R-:W-:-:S02]  /*b0d0*/  IMAD.MOV.U32 R203, RZ, RZ, R223 ;  /* 0x000000ffffcb7224 */ /* 0x002fc400078e00df */
[----:B------:R-:W-:Y:S02]  /*b0e0*/  IMAD.MOV.U32 R223, RZ, RZ, R202 ;  /* 0x000000ffffdf7224 */ /* 0x000fe400078e00ca */
[----:B------:R-:W-:Y:S02]  /*b0f0*/  IMAD.MOV.U32 R202, RZ, RZ, R198 ;  /* 0x000000ffffca7224 */ /* 0x000fe400078e00c6 */
[----:B------:R-:W-:Y:S02]  /*b100*/  IMAD.MOV.U32 R198, RZ, RZ, R63 ;  /* 0x000000ffffc67224 */ /* 0x000fe400078e003f */
[----:B------:R4:W5:Y:S02]  /*b110*/  LDL.LU R63, [R1+0x31c] ;  /* 0x00031c00013f7983 */ /* 0x0009640000300800 */
[----:B---3--:R-:W-:Y:S02]  /*b120*/  IMAD.MOV.U32 R224, RZ, RZ, R198 ;  /* 0x000000ffffe07224 */ /* 0x008fe400078e00c6 */
[----:B------:R-:W-:-:S02]  /*b130*/  IMAD.MOV.U32 R198, RZ, RZ, R197 ;  /* 0x000000ffffc67224 */ /* 0x000fc400078e00c5 */
[----:B------:R-:W-:Y:S02]  /*b140*/  IMAD.MOV.U32 R197, RZ, RZ, R169 ;  /* 0x000000ffffc57224 */ /* 0x000fe400078e00a9 */
[----:B------:R4:W3:Y:S01]  /*b150*/  LDL.LU.S16 R169, [R1+0x64] ;  /* 0x0000640001a97983 */ /* 0x0008e20000300600 */
[----:B------:R-:W-:Y:S01]  /*b160*/  IMAD.WIDE.U32 R2, R2, -0x326172a9, RZ ;  /* 0xcd9e8d5702027825 */ /* 0x000fe200078e00ff */
[----:B------:R-:W-:Y:S02]  /*b170*/  @!P3 PRMT R80, R16, 0x5410, RZ ;  /* 0x000054101050b816 */ /* 0x000fe400000000ff */
[----:B------:R-:W-:Y:S01]  /*b180*/  PRMT R69, R70, 0x7632, R69 ;  /* 0x0000763246457816 */ /* 0x000fe20000000045 */
[----:B------:R-:W-:Y:S01]  /*b190*/  FADD.FTZ R16, R5, R0 ;  /* 0x0000000005107221 */ /* 0x000fe20000010000 */
[----:B------:R-:W-:Y:S01]  /*b1a0*/  LOP3.LUT R0, R3, R177, R6, 0x96, !PT ;  /* 0x000000b103007212 */ /* 0x000fe200078e9606 */
[----:B------:R4:W4:Y:S03]  /*b1b0*/  LDL.LU.S16 R227, [R1+0x68] ;  /* 0x0000680001e37983 */ /* 0x0009260000300600 */
[----:B------:R-:W-:-:S04]  /*b1c0*/  LOP3.LUT R5, R0, 0xff, RZ, 0xc0, !PT ;  /* 0x000000ff00057812 */ /* 0x000fc800078ec0ff */
[----:B------:R-:W-:Y:S02]  /*b1d0*/  ISETP.GE.U32.AND P5, PT, R191, R5, PT ;  /* 0x00000005bf00720c */ /* 0x000fe40003fa6070 */
[----:B------:R-:W-:-:S04]  /*b1e0*/  LOP3.LUT R5, R0, 0xffff, RZ, 0xc0, !PT ;  /* 0x0000ffff00057812 */ /* 0x000fc800078ec0ff */
[----:B------:R-:W-:-:S04]  /*b1f0*/  SHF.R.U32.HI R5, RZ, 0x8, R5 ;  /* 0x00000008ff057819 */ /* 0x000fc80000011605 */
[----:B------:R-:W-:-:S04]  /*b200*/  LOP3.LUT R5, R5, 0xffff, RZ, 0xc0, !PT ;  /* 0x0000ffff05057812 */ /* 0x000fc800078ec0ff */
[----:B------:R-:W-:Y:S02]  /*b210*/  ISETP.GE.U32.AND P4, PT, R191, R5, PT ;  /* 0x00000005bf00720c */ /* 0x000fe40003f86070 */
[----:B------:R-:W-:-:S04]  /*b220*/  SHF.R.U32.HI R5, RZ, 0x10, R0 ;  /* 0x00000010ff057819 */ /* 0x000fc80000011600 */
[----:B------:R-:W-:Y:S02]  /*b230*/  LOP3.LUT R5, R5, 0xff, RZ, 0xc0, !PT ;  /* 0x000000ff05057812 */ /* 0x000fe400078ec0ff */
[----:B------:R-:W-:Y:S02]  /*b240*/  SHF.R.U32.HI R0, RZ, 0x18, R0 ;  /* 0x00000018ff007819 */ /* 0x000fe40000011600 */
[C---:B------:R-:W-:Y:S02]  /*b250*/  ISETP.GE.U32.AND P1, PT, R191.reuse, R5, PT ;  /* 0x00000005bf00720c */ /* 0x040fe40003f26070 */
[----:B------:R1:W1:Y:S01]  /*b260*/  MUFU.EX2 R5, R203 ;  /* 0x000000cb00057308 */ /* 0x0002620000000800 */
[----:B------:R-:W-:Y:S02]  /*b270*/  ISETP.GE.U32.AND P3, PT, R191, R0, PT ;  /* 0x00000000bf00720c */ /* 0x000fe40003f66070 */
[C---:B------:R-:W-:Y:S02]  /*b280*/  LOP3.LUT R0, R2.reuse, 0xff, RZ, 0xc0, !PT ;  /* 0x000000ff02007812 */ /* 0x040fe400078ec0ff */
[----:B------:R-:W-:-:S02]  /*b290*/  LOP3.LUT R6, R2, 0xffff, RZ, 0xc0, !PT ;  /* 0x0000ffff02067812 */ /* 0x000fc400078ec0ff */
[----:B------:R-:W-:Y:S02]  /*b2a0*/  ISETP.GE.U32.AND P0, PT, R191, R0, PT ;  /* 0x00000000bf00720c */ /* 0x000fe40003f06070 */
[--C-:B------:R-:W-:Y:S02]  /*b2b0*/  SHF.R.U32.HI R0, RZ, 0x18, R2.reuse ;  /* 0x00000018ff007819 */ /* 0x100fe40000011602 */
[----:B------:R-:W-:Y:S01]  /*b2c0*/  SHF.R.U32.HI R3, RZ, 0x10, R2 ;  /* 0x00000010ff037819 */ /* 0x000fe20000011602 */
[----:B--2---:R-:W-:Y:S01]  /*b2d0*/  FADD.FTZ R2, R7, R16 ;  /* 0x0000001007027221 */ /* 0x004fe20000010000 */
[----:B------:R-:W-:Y:S01]  /*b2e0*/  ISETP.GE.U32.AND P2, PT, R191, R0, PT ;  /* 0x00000000bf00720c */ /* 0x000fe20003f46070 */
[----:B------:R-:W-:Y:S02]  /*b2f0*/  FADD.FTZ R0, R17, R19 ;  /* 0x0000001311007221 */ /* 0x000fe40000010000 */
[----:B-1----:R-:W-:Y:S02]  /*b300*/  IMAD.MOV.U32 R203, RZ, RZ, R202 ;  /* 0x000000ffffcb7224 */ /* 0x002fe400078e00ca */
[----:B------:R-:W-:-:S02]  /*b310*/  IMAD.MOV.U32 R202, RZ, RZ, R183 ;  /* 0x000000ffffca7224 */ /* 0x000fc400078e00b7 */
[----:B------:R-:W-:Y:S02]  /*b320*/  FADD.FTZ R183, R5, R2 ;  /* 0x0000000205b77221 */ /* 0x000fe40000010000 */
[----:B------:R-:W-:Y:S01]  /*b330*/  FADD.FTZ R8, R11, R0 ;  /* 0x000000000b087221 */ /* 0x000fe20000010000 */
[----:B------:R-:W-:Y:S02]  /*b340*/  LOP3.LUT R0, R3, 0xff, RZ, 0xc0, !PT ;  /* 0x000000ff03007812 */ /* 0x000fe400078ec0ff */
[----:B------:R-:W-:Y:S01]  /*b350*/  F2FP.BF16.PACK_AB R21, R5, R7 ;  /* 0x000000070515723e */ /* 0x000fe200000010ff */
[----:B---3--:R-:W-:-:S05]  /*b360*/  @!P5 HFMA2.BF16_V2 R169, -RZ.H0_H0, RZ.H0_H0, -R70.H0_H0 ;  /* 0x200000ffffa9d231 */ /* 0x008fca0000340946 */
[----:B------:R-:W-:Y:S02]  /*b370*/  PRMT R2, R169, 0x7610, R2 ;  /* 0x00007610a9027816 */ /* 0x000fe40000000002 */
[----:B------:R-:W-:Y:S02]  /*b380*/  PRMT R169, R70, 0x5410, R69 ;  /* 0x0000541046a97816 */ /* 0x000fe40000000045 */
[----:B------:R-:W-:Y:S01]  /*b390*/  @!P5 PRMT R70, R2, 0x5410, RZ ;  /* 0x000054100246d816 */ /* 0x000fe200000000ff */
[----:B------:R-:W-:Y:S01]  /*b3a0*/  IMAD.WIDE.U32 R2, R9, -0x2daee0ad, RZ ;  /* 0xd2511f5309027825 */ /* 0x000fe200078e00ff */
[----:B------:R-:W-:-:S04]  /*b3b0*/  ISETP.GE.U32.AND P5, PT, R191, R0, PT ;  /* 0x00000000bf00720c */ /* 0x000fc80003fa6070 */
[----:B------:R-:W-:Y:S02]  /*b3c0*/  LOP3.LUT R0, R3, R173, R10, 0x96, !PT ;  /* 0x000000ad03007212 */ /* 0x000fe400078e960a */
[C---:B------:R-:W-:Y:S02]  /*b3d0*/  LOP3.LUT R5, R2.reuse, 0xff, RZ, 0xc0, !PT ;  /* 0x000000ff02057812 */ /* 0x040fe400078ec0ff */
[----:B------:R-:W-:Y:S02]  /*b3e0*/  LOP3.LUT R9, R2, 0xffff, RZ, 0xc0, !PT ;  /* 0x0000ffff02097812 */ /* 0x000fe400078ec0ff */
[--C-:B------:R-:W-:Y:S02]  /*b3f0*/  SHF.R.U32.HI R10, RZ, 0x10, R2.reuse ;  /* 0x00000010ff0a7819 */ /* 0x100fe40000011602 */
[----:B------:R-:W-:Y:S02]  /*b400*/  SHF.R.U32.HI R7, RZ, 0x18, R2 ;  /* 0x00000018ff077819 */ /* 0x000fe40000011602 */
[----:B------:R-:W-:-:S02]  /*b410*/  SHF.R.U32.HI R2, RZ, 0x8, R6 ;  /* 0x00000008ff027819 */ /* 0x000fc40000011606 */
[----:B------:R1:W2:Y:S01]  /*b420*/  LDL.LU.S16 R6, [R1+0x6c] ;  /* 0x00006c0001067983 */ /* 0x0002a20000300600 */
[----:B------:R-:W-:Y:S01]  /*b430*/  PRMT R66, R65, 0x7632, R66 ;  /* 0x0000763241427816 */ /* 0x000fe20000000042 */
[----:B----4-:R-:W-:Y:S01]  /*b440*/  @!P4 HFMA2.BF16_V2 R227, -RZ.H0_H0, RZ.H0_H0, -R69.H0_H0 ;  /* 0x200000ffffe3c231 */ /* 0x010fe20000340945 */
[----:B------:R-:W-:-:S04]  /*b450*/  F2FP.BF16.PACK_AB R20, R11, R17 ;  /* 0x000000110b14723e */ /* 0x000fc800000010ff */
[----:B------:R-:W-:Y:S01]  /*b460*/  PRMT R16, R227, 0x7610, R16 ;  /* 0x00007610e3107816 */ /* 0x000fe20000000010 */
[----:B------:R-:W-:Y:S02]  /*b470*/  IMAD.MOV.U32 R227, RZ, RZ, R224 ;  /* 0x000000ffffe37224 */ /* 0x000fe400078e00e0 */
[----:B------:R-:W-:Y:S02]  /*b480*/  IMAD.MOV.U32 R224, RZ, RZ, R225 ;  /* 0x000000ffffe07224 */ /* 0x000fe400078e00e1 */
[----:B------:R-:W-:Y:S02]  /*b490*/  IMAD.MOV.U32 R230, RZ, RZ, R227 ;  /* 0x000000ffffe67224 */ /* 0x000fe400078e00e3 */
[----:B------:R-:W-:Y:S01]  /*b4a0*/  IMAD.MOV.U32 R225, RZ, RZ, R168 ;  /* 0x000000ffffe17224 */ /* 0x000fe200078e00a8 */
[----:B------:R-:W-:Y:S01]  /*b4b0*/  PRMT R168, R65, 0x5410, R66 ;  /* 0x0000541041a87816 */ /* 0x000fe20000000042 */
[----:B------:R-:W-:Y:S02]  /*b4c0*/  IMAD.MOV.U32 R227, RZ, RZ, R224 ;  /* 0x000000ffffe37224 */ /* 0x000fe400078e00e0 */
[----:B------:R-:W-:-:S02]  /*b4d0*/  IMAD.MOV.U32 R224, RZ, RZ, R174 ;  /* 0x000000ffffe07224 */ /* 0x000fc400078e00ae */
[----:B------:R-:W-:Y:S02]  /*b4e0*/  IMAD.MOV.U32 R174, RZ, RZ, R62 ;  /* 0x000000ffffae7224 */ /* 0x000fe400078e003e */
[----:B------:R1:W5:Y:S01]  /*b4f0*/  LDL.LU R62, [R1+0x318] ;  /* 0x00031800013e7983 */ /* 0x0003620000300800 */
[----:B--2---:R-:W-:-:S05]  /*b500*/  @!P3 HFMA2.BF16_V2 R6, -RZ.H0_H0, RZ.H0_H0, -R66.H0_H0 ;  /* 0x200000ffff06b231 */ /* 0x004fca0000340942 */
[----:B------:R-:W-:-:S04]  /*b510*/  PRMT R11, R6, 0x7610, R11 ;  /* 0x00007610060b7816 */ /* 0x000fc8000000000b */
[----:B------:R-:W-:Y:S02]  /*b520*/  @!P3 PRMT R66, R11, 0x5410, RZ ;  /* 0x000054100b42b816 */ /* 0x000fe400000000ff */
[----:B------:R-:W-:Y:S02]  /*b530*/  ISETP.GE.U32.AND P3, PT, R191, R5, PT ;  /* 0x00000005bf00720c */ /* 0x000fe40003f66070 */
[----:B------:R1:W2:Y:S01]  /*b540*/  LDL.LU.S16 R5, [R1+0x70] ;  /* 0x0000700001057983 */ /* 0x0002a20000300600 */
[----:B------:R-:W-:Y:S01]  /*b550*/  LOP3.LUT R2, R2, 0xffff, RZ, 0xc0, !PT ;  /* 0x0000ffff02027812 */ /* 0x000fe200078ec0ff */
[----:B------:R-:W3:Y:S01]  /*b560*/  MUFU.EX2 R11, R230 ;  /* 0x000000e6000b7308 */ /* 0x000ee20000000800 */
[----:B------:R-:W-:Y:S01]  /*b570*/  @!P4 PRMT R69, R16, 0x5410, RZ ;  /* 0x000054101045c816 */ /* 0x000fe200000000ff */
[----:B--2---:R-:W-:-:S05]  /*b580*/  @!P1 HFMA2.BF16_V2 R5, -RZ.H0_H0, RZ.H0_H0, -R65.H0_H0 ;  /* 0x200000ffff059231 */ /* 0x004fca0000340941 */
[----:B------:R-:W-:-:S04]  /*b590*/  PRMT R3, R5, 0x7610, R3 ;  /* 0x0000761005037816 */ /* 0x000fc80000000003 */
[----:B------:R-:W-:Y:S02]  /*b5a0*/  @!P1 PRMT R65, R3, 0x5410, RZ ;  /* 0x0000541003419816 */ /* 0x000fe400000000ff */
[----:B------:R1:W2:Y:S01]  /*b5b0*/  LDL.LU.S16 R3, [R1+0x74] ;  /* 0x0000740001037983 */ /* 0x0002a20000300600 */
[----:B------:R-:W-:Y:S02]  /*b5c0*/  ISETP.GE.U32.AND P4, PT, R191, R2, PT ;  /* 0x00000002bf00720c */ /* 0x000fe40003f86070 */
[----:B------:R-:W-:Y:S01]  /*b5d0*/  LOP3.LUT R2, R0, 0xffff, RZ, 0xc0, !PT ;  /* 0x0000ffff00027812 */ /* 0x000fe200078ec0ff */
[----:B------:R-:W4:Y:S03]  /*b5e0*/  MUFU.EX2 R5, R227 ;  /* 0x000000e300057308 */ /* 0x000f260000000800 */
[----:B------:R-:W-:-:S04]  /*b5f0*/  SHF.R.U32.HI R2, RZ, 0x8, R2 ;  /* 0x00000008ff027819 */ /* 0x000fc80000011602 */
[----:B------:R-:W-:-:S04]  /*b600*/  LOP3.LUT R2, R2, 0xffff, RZ, 0xc0, !PT ;  /* 0x0000ffff02027812 */ /* 0x000fc800078ec0ff */
[----:B------:R-:W-:Y:S01]  /*b610*/  ISETP.GE.U32.AND P1, PT, R191, R2, PT ;  /* 0x00000002bf00720c */ /* 0x000fe20003f26070 */
[----:B---3--:R-:W-:Y:S01]  /*b620*/  FADD.FTZ R2, R11, R8 ;  /* 0x000000080b027221 */ /* 0x008fe20000010000 */
[----:B--2---:R-:W-:-:S05]  /*b630*/  @!P0 HFMA2.BF16_V2 R3, -RZ.H0_H0, RZ.H0_H0, -R59.H0_H0 ;  /* 0x200000ffff038231 */ /* 0x004fca000034093b */
[----:B------:R-:W-:Y:S01]  /*b640*/  PRMT R229, R3, 0x7610, R229 ;  /* 0x0000761003e57816 */ /* 0x000fe200000000e5 */
[----:B----4-:R-:W-:Y:S02]  /*b650*/  FADD.FTZ R3, R5, R2 ;  /* 0x0000000205037221 */ /* 0x010fe40000010000 */
[----:B------:R1:W2:Y:S01]  /*b660*/  LDL.LU.S16 R2, [R1+0x78] ;  /* 0x0000780001027983 */ /* 0x0002a20000300600 */
[C---:B------:R-:W-:Y:S01]  /*b670*/  PRMT R57, R59.reuse, 0x7632, R57 ;  /* 0x000076323b397816 */ /* 0x040fe20000000039 */
[----:B------:R-:W-:Y:S02]  /*b680*/  IMAD.MOV.U32 R227, RZ, RZ, R203 ;  /* 0x000000ffffe37224 */ /* 0x000fe400078e00cb */
[----:B------:R-:W-:Y:S02]  /*b690*/  IMAD.MOV.U32 R203, RZ, RZ, R223 ;  /* 0x000000ffffcb7224 */ /* 0x000fe400078e00df */
[----:B------:R-:W-:Y:S02]  /*b6a0*/  IMAD.MOV.U32 R223, RZ, RZ, R196 ;  /* 0x000000ffffdf7224 */ /* 0x000fe400078e00c4 */
[----:B------:R-:W-:Y:S01]  /*b6b0*/  IMAD.MOV.U32 R196, RZ, RZ, R167 ;  /* 0x000000ffffc47224 */ /* 0x000fe200078e00a7 */
[----:B------:R-:W-:-:S02]  /*b6c0*/  PRMT R167, R59, 0x5410, R57 ;  /* 0x000054103ba77816 */ /* 0x000fc40000000039 */
[----:B------:R-:W-:Y:S01]  /*b6d0*/  @!P0 PRMT R59, R229, 0x5410, RZ ;  /* 0x00005410e53b8816 */ /* 0x000fe200000000ff */
[----:B--2---:R-:W-:-:S05]  /*b6e0*/  @!P4 HFMA2.BF16_V2 R2, -RZ.H0_H0, RZ.H0_H0, -R57.H0_H0 ;  /* 0x200000ffff02c231 */ /* 0x004fca0000340939 */
[----:B------:R-:W-:Y:S02]  /*b6f0*/  PRMT R209, R2, 0x7610, R209 ;  /* 0x0000761002d17816 */ /* 0x000fe400000000d1 */
[----:B------:R-:W-:-:S04]  /*b700*/  LOP3.LUT R2, R0, 0xff, RZ, 0xc0, !PT ;  /* 0x000000ff00027812 */ /* 0x000fc800078ec0ff */
[----:B------:R-:W-:Y:S02]  /*b710*/  ISETP.GE.U32.AND P0, PT, R191, R2, PT ;  /* 0x00000002bf00720c */ /* 0x000fe40003f06070 */
[----:B------:R1:W2:Y:S01]  /*b720*/  LDL.LU.S16 R2, [R1+0x7c] ;  /* 0x00007c0001027983 */ /* 0x0002a20000300600 */
[C---:B------:R-:W-:Y:S01]  /*b730*/  PRMT R52, R27.reuse, 0x7610, R52 ;  /* 0x000076101b347816 */ /* 0x040fe20000000034 */
[----:B------:R-:W-:Y:S01]  /*b740*/  IMAD.MOV.U32 R230, RZ, RZ, R227 ;  /* 0x000000ffffe67224 */ /* 0x000fe200078e00e3 */
[----:B------:R-:W-:Y:S01]  /*b750*/  PRMT R49, R27, 0x7632, R49 ;  /* 0x000076321b317816 */ /* 0x000fe20000000031 */
[----:B------:R-:W-:Y:S02]  /*b760*/  IMAD.MOV.U32 R227, RZ, RZ, R203 ;  /* 0x000000ffffe37224 */ /* 0x000fe400078e00cb */
[----:B------:R-:W-:Y:S02]  /*b770*/  IMAD.MOV.U32 R203, RZ, RZ, R223 ;  /* 0x000000ffffcb7224 */ /* 0x000fe400078e00df */
[----:B------:R-:W-:Y:S01]  /*b780*/  IMAD.MOV.U32 R223, RZ, RZ, R166 ;  /* 0x000000ffffdf7224 */ /* 0x000fe200078e00a6 */
[----:B------:R-:W-:Y:S01]  /*b790*/  PRMT R166, R52, 0x5410, R49 ;  /* 0x0000541034a67816 */ /* 0x000fe20000000031 */
[----:B--2---:R-:W-:-:S05]  /*b7a0*/  @!P5 HFMA2.BF16_V2 R2, -RZ.H0_H0, RZ.H0_H0, -R52.H0_H0 ;  /* 0x200000ffff02d231 */ /* 0x004fca0000340934 */
[----:B------:R-:W-:-:S04]  /*b7b0*/  PRMT R8, R2, 0x7610, R8 ;  /* 0x0000761002087816 */ /* 0x000fc80000000008 */
[----:B------:R-:W-:Y:S02]  /*b7c0*/  @!P5 PRMT R52, R8, 0x5410, RZ ;  /* 0x000054100834d816 */ /* 0x000fe400000000ff */
[----:B------:R1:W2:Y:S01]  /*b7d0*/  LDL.LU.S16 R8, [R1+0x80] ;  /* 0x0000800001087983 */ /* 0x0002a20000300600 */
[----:B------:R-:W-:Y:S01]  /*b7e0*/  F2FP.BF16.PACK_AB R19, R5, R11 ;  /* 0x0000000b0513723e */ /* 0x000fe200000010ff */
[----:B--2---:R-:W-:-:S05]  /*b7f0*/  @!P2 HFMA2.BF16_V2 R8, -RZ.H0_H0, RZ.H0_H0, -R49.H0_H0 ;  /* 0x200000ffff08a231 */ /* 0x004fca0000340931 */
[----:B------:R-:W-:Y:S02]  /*b800*/  PRMT R5, R8, 0x7610, R5 ;  /* 0x0000761008057816 */ /* 0x000fe40000000005 */
[----:B------:R1:W2:Y:S01]  /*b810*/  LDL.LU.S16 R8, [R1+0x84] ;  /* 0x0000840001087983 */ /* 0x0002a20000300600 */
[----:B------:R-:W-:Y:S02]  /*b820*/  SHF.R.U32.HI R2, RZ, 0x18, R0 ;  /* 0x00000018ff027819 */ /* 0x000fe40000011600 */
[----:B------:R-:W-:Y:S01]  /*b830*/  @!P4 PRMT R57, R209, 0x5410, RZ ;  /* 0x00005410d139c816 */ /* 0x000fe200000000ff */
[----:B------:R-:W-:Y:S01]  /*b840*/  IMAD.MOV.U32 R209, RZ, RZ, R230 ;  /* 0x000000ffffd17224 */ /* 0x000fe200078e00e6 */
[----:B------:R-:W-:Y:S01]  /*b850*/  ISETP.GE.U32.AND P4, PT, R191, R2, PT ;  /* 0x00000002bf00720c */ /* 0x000fe20003f86070 */
[----:B------:R-:W-:Y:S01]  /*b860*/  IMAD.MOV.U32 R230, RZ, RZ, R227 ;  /* 0x000000ffffe67224 */ /* 0x000fe200078e00e3 */
[----:B------:R-:W-:Y:S01]  /*b870*/  PRMT R54, R55, 0x7632, R54 ;  /* 0x0000763237367816 */ /* 0x000fe20000000036 */
[----:B------:R-:W-:-:S02]  /*b880*/  IMAD.MOV.U32 R227, RZ, RZ, R202 ;  /* 0x000000ffffe37224 */ /* 0x000fc400078e00ca */
[----:B------:R-:W-:Y:S01]  /*b890*/  IMAD.MOV.U32 R202, RZ, RZ, R176 ;  /* 0x000000ffffca7224 */ /* 0x000fe200078e00b0 */
[----:B------:R-:W-:Y:S01]  /*b8a0*/  PRMT R176, R55, 0x5410, R54 ;  /* 0x0000541037b07816 */ /* 0x000fe20000000036 */
[----:B--2---:R-:W-:-:S05]  /*b8b0*/  @!P0 HFMA2.BF16_V2 R8, -RZ.H0_H0, RZ.H0_H0, -R55.H0_H0 ;  /* 0x200000ffff088231 */ /* 0x004fca0000340937 */
[----:B------:R-:W-:-:S04]  /*b8c0*/  PRMT R2, R8, 0x7610, R2 ;  /* 0x0000761008027816 */ /* 0x000fc80000000002 */
[----:B------:R-:W-:Y:S02]  /*b8d0*/  @!P0 PRMT R55, R2, 0x5410, RZ ;  /* 0x0000541002378816 */ /* 0x000fe400000000ff */
[----:B------:R1:W2:Y:S01]  /*b8e0*/  LDL.LU.S16 R2, [R1+0x88] ;  /* 0x0000880001027983 */ /* 0x0002a20000300600 */
[----:B------:R-:W-:-:S04]  /*b8f0*/  SHF.R.U32.HI R0, RZ, 0x10, R0 ;  /* 0x00000010ff007819 */ /* 0x000fc80000011600 */
[----:B------:R-:W-:-:S04]  /*b900*/  LOP3.LUT R0, R0, 0xff, RZ, 0xc0, !PT ;  /* 0x000000ff00007812 */ /* 0x000fc800078ec0ff */
[----:B------:R-:W-:Y:S01]  /*b910*/  ISETP.GE.U32.AND P5, PT, R191, R0, PT ;  /* 0x00000000bf00720c */ /* 0x000fe20003fa6070 */
[----:B--2---:R-:W-:-:S05]  /*b920*/  @!P1 HFMA2.BF16_V2 R2, -RZ.H0_H0, RZ.H0_H0, -R54.H0_H0 ;  /* 0x200000ffff029231 */ /* 0x004fca0000340936 */
[----:B------:R-:W-:-:S04]  /*b930*/  PRMT R0, R2, 0x7610, R0 ;  /* 0x0000761002007816 */ /* 0x000fc80000000000 */
[----:B------:R-:W-:Y:S02]  /*b940*/  @!P1 PRMT R54, R0, 0x5410, RZ ;  /* 0x0000541000369816 */ /* 0x000fe400000000ff */
[----:B------:R1:W2:Y:S01]  /*b950*/  LDL.LU.S16 R0, [R1+0x8c] ;  /* 0x00008c0001007983 */ /* 0x0002a20000300600 */
[----:B------:R-:W-:-:S05]  /*b960*/  PRMT R58, R30, 0x7610, R58 ;  /* 0x000076101e3a7816 */ /* 0x000fca000000003a */
[----:B--2---:R-:W-:-:S05]  /*b970*/  @!P5 HFMA2.BF16_V2 R0, -RZ.H0_H0, RZ.H0_H0, -R58.H0_H0 ;  /* 0x200000ffff00d231 */ /* 0x004fca000034093a */
[----:B------:R-:W-:Y:S02]  /*b980*/  PRMT R208, R0, 0x7610, R208 ;  /* 0x0000761000d07816 */ /* 0x000fe400000000d0 */
[----:B------:R-:W-:Y:S02]  /*b990*/  SHF.R.U32.HI R0, RZ, 0x8, R9 ;  /* 0x00000008ff007819 */ /* 0x000fe40000011609 */
[----:B------:R1:W2:Y:S01]  /*b9a0*/  LDL.LU.S16 R9, [R1+0x90] ;  /* 0x0000900001097983 */ /* 0x0002a20000300600 */
[----:B------:R-:W-:Y:S02]  /*b9b0*/  PRMT R56, R30, 0x7632, R56 ;  /* 0x000076321e387816 */ /* 0x000fe40000000038 */
[----:B------:R-:W-:Y:S02]  /*b9c0*/  ISETP.GE.U32.AND P0, PT, R191, R7, PT ;  /* 0x00000007bf00720c */ /* 0x000fe40003f06070 */
[----:B------:R-:W-:-:S04]  /*b9d0*/  LOP3.LUT R2, R10, 0xff, RZ, 0xc0, !PT ;  /* 0x000000ff0a027812 */ /* 0x000fc800078ec0ff */
[----:B------:R-:W-:Y:S01]  /*b9e0*/  ISETP.GE.U32.AND P1, PT, R191, R2, PT ;  /* 0x00000002bf00720c */ /* 0x000fe20003f26070 */
[----:B--2---:R-:W-:-:S05]  /*b9f0*/  @!P4 HFMA2.BF16_V2 R9, -RZ.H0_H0, RZ.H0_H0, -R56.H0_H0 ;  /* 0x200000ffff09c231 */ /* 0x004fca0000340938 */
[----:B------:R-:W-:Y:S02]  /*ba00*/  PRMT R7, R9, 0x7610, R7 ;  /* 0x0000761009077816 */ /* 0x000fe40000000007 */
[----:B------:R2:W-:Y:S02]  /*ba10*/  MUFU.EX2 R9, R203 ;  /* 0x000000cb00097308 */ /* 0x0005e40000000800 */
[----:B--2---:R-:W-:Y:S02]  /*ba20*/  IMAD.MOV.U32 R203, RZ, RZ, R223 ;  /* 0x000000ffffcb7224 */ /* 0x004fe400078e00df */
[----:B------:R-:W-:Y:S02]  /*ba30*/  IMAD.MOV.U32 R223, RZ, RZ, R198 ;  /* 0x000000ffffdf7224 */ /* 0x000fe400078e00c6 */
[----:B------:R-:W-:Y:S01]  /*ba40*/  IMAD.MOV.U32 R198, RZ, RZ, R172 ;  /* 0x000000ffffc67224 */ /* 0x000fe200078e00ac */
[----:B------:R-:W-:Y:S02]  /*ba50*/  PRMT R172, R58, 0x5410, R56 ;  /* 0x000054103aac7816 */ /* 0x000fe40000000038 */
[----:B------:R-:W-:-:S02]  /*ba60*/  @!P5 PRMT R58, R208, 0x5410, RZ ;  /* 0x00005410d03ad816 */ /* 0x000fc400000000ff */
[----:B------:R1:W3:Y:S04]  /*ba70*/  LDL.LU.S16 R208, [R1+0x98] ;  /* 0x0000980001d07983 */ /* 0x0002e80000300600 */
[----:B------:R1:W3:Y:S01]  /*ba80*/  LDL.LU.S16 R2, [R1+0x94] ;  /* 0x0000940001027983 */ /* 0x0002e20000300600 */
[----:B------:R-:W-:Y:S02]  /*ba90*/  LOP3.LUT R0, R0, 0xffff, RZ, 0xc0, !PT ;  /* 0x0000ffff00007812 */ /* 0x000fe400078ec0ff */
[----:B------:R-:W-:Y:S01]  /*baa0*/  @!P2 PRMT R49, R5, 0x5410, RZ ;  /* 0x000054100531a816 */ /* 0x000fe200000000ff */
[----:B------:R-:W4:Y:S01]  /*bab0*/  MUFU.EX2 R8, R209 ;  /* 0x000000d100087308 */ /* 0x000f220000000800 */
[----:B------:R-:W-:Y:S02]  /*bac0*/  ISETP.GE.U32.AND P2, PT, R191, R0, PT ;  /* 0x00000000bf00720c */ /* 0x000fe40003f46070 */
[----:B------:R-:W-:-:S05]  /*bad0*/  PRMT R64, R53, 0x7632, R64 ;  /* 0x0000763235407816 */ /* 0x000fca0000000040 */
[----:B------:R-:W1:Y:S01]  /*bae0*/  MUFU.EX2 R5, R230 ;  /* 0x000000e600057308 */ /* 0x000e620000000800 */
[----:B----4-:R-:W-:-:S04]  /*baf0*/  FADD.FTZ R183, R8, R183 ;  /* 0x000000b708b77221 */ /* 0x010fc80000010000 */
[C---:B-1----:R-:W-:Y:S01]  /*bb00*/  FADD.FTZ R183, R5.reuse, R183 ;  /* 0x000000b705b77221 */ /* 0x042fe20000010000 */
[----:B------:R-:W-:Y:S02]  /*bb10*/  F2FP.BF16.PACK_AB R17, R5, R8 ;  /* 0x000000080511723e */ /* 0x000fe400000010ff */
[----:B------:R1:W4:Y:S02]  /*bb20*/  MUFU.EX2 R5, R224 ;  /* 0x000000e000057308 */ /* 0x0003240000000800 */
[----:B-1----:R-:W-:Y:S01]  /*bb30*/  IMAD.MOV.U32 R224, RZ, RZ, R170 ;  /* 0x000000ffffe07224 */ /* 0x002fe200078e00aa */
[----:B---3--:R-:W-:-:S05]  /*bb40*/  @!P2 HFMA2.BF16_V2 R2, -RZ.H0_H0, RZ.H0_H0, -R64.H0_H0 ;  /* 0x200000ffff02a231 */ /* 0x008fca0000340940 */
[----:B------:R-:W-:Y:S02]  /*bb50*/  PRMT R10, R2, 0x7610, R10 ;  /* 0x00007610020a7816 */ /* 0x000fe4000000000a */
[----:B------:R1:W3:Y:S02]  /*bb60*/  MUFU.EX2 R2, R203 ;  /* 0x000000cb00027308 */ /* 0x0002e40000000800 */
[----:B-1----:R-:W-:Y:S02]  /*bb70*/  IMAD.MOV.U32 R203, RZ, RZ, R198 ;  /* 0x000000ffffcb7224 */ /* 0x002fe400078e00c6 */
[----:B------:R-:W-:Y:S02]  /*bb80*/  IMAD.MOV.U32 R198, RZ, RZ, R197 ;  /* 0x000000ffffc67224 */ /* 0x000fe400078e00c5 */
[----:B------:R-:W-:Y:S02]  /*bb90*/  IMAD.MOV.U32 R197, RZ, RZ, R171 ;  /* 0x000000ffffc57224 */ /* 0x000fe400078e00ab */
[----:B------:R1:W2:Y:S04]  /*bba0*/  LDL.LU.S16 R171, [R1+0xa0] ;  /* 0x0000a00001ab7983 */ /* 0x0002a80000300600 */
[----:B------:R1:W2:Y:S01]  /*bbb0*/  LDL.LU.S16 R170, [R1+0x9c] ;  /* 0x00009c0001aa7983 */ /* 0x0002a20000300600 */
[----:B------:R-:W-:-:S02]  /*bbc0*/  PRMT R67, R68, 0x7632, R67 ;  /* 0x0000763244437816 */ /* 0x000fc40000000043 */
[----:B------:R-:W-:Y:S02]  /*bbd0*/  @!P4 PRMT R56, R7, 0x5410, RZ ;  /* 0x000054100738c816 */ /* 0x000fe400000000ff */
[----:B------:R1:W1:Y:S01]  /*bbe0*/  MUFU.EX2 R7, R227 ;  /* 0x000000e300077308 */ /* 0x0002620000000800 */
[----:B------:R-:W-:Y:S01]  /*bbf0*/  LOP3.LUT R6, R25, R240, R46, 0x96, !PT ;  /* 0x000000f019067212 */ /* 0x000fe200078e962e */
[----:B----4-:R-:W-:Y:S01]  /*bc00*/  FADD.FTZ R183, R5, R183 ;  /* 0x000000b705b77221 */ /* 0x010fe20000010000 */
[----:B------:R-:W-:Y:S02]  /*bc10*/  LOP3.LUT R16, R15, R239, R24, 0x96, !PT ;  /* 0x000000ef0f107212 */ /* 0x000fe400078e9618 */
[C---:B---3--:R-:W-:Y:S01]  /*bc20*/  F2FP.BF16.PACK_AB R43, R2.reuse, R5 ;  /* 0x00000005022b723e */ /* 0x048fe200000010ff */
[----:B------:R-:W-:Y:S01]  /*bc30*/  FADD.FTZ R183, R2, R183 ;  /* 0x000000b702b77221 */ /* 0x000fe20000010000 */
[----:B------:R-:W-:Y:S01]  /*bc40*/  @!P3 HFMA2.BF16_V2 R208, -RZ.H0_H0, RZ.H0_H0, -R53.H0_H0 ;  /* 0x200000ffffd0b231 */ /* 0x000fe20000340935 */
[----:B-1----:R-:W-:-:S02]  /*bc50*/  IMAD.MOV.U32 R227, RZ, RZ, R201 ;  /* 0x000000ffffe37224 */ /* 0x002fc400078e00c9 */
[----:B------:R-:W-:Y:S02]  /*bc60*/  IMAD.MOV.U32 R201, RZ, RZ, R196 ;  /* 0x000000ffffc97224 */ /* 0x000fe400078e00c4 */
[----:B------:R-:W-:Y:S02]  /*bc70*/  IMAD.MOV.U32 R196, RZ, RZ, R228 ;  /* 0x000000ffffc47224 */ /* 0x000fe400078e00e4 */
[----:B------:R-:W-:Y:S01]  /*bc80*/  IMAD.MOV.U32 R228, RZ, RZ, R193 ;  /* 0x000000ffffe47224 */ /* 0x000fe200078e00c1 */
[----:B------:R-:W-:Y:S01]  /*bc90*/  F2FP.BF16.PACK_AB R76, R7, R9 ;  /* 0x00000009074c723e */ /* 0x000fe200000010ff */
[----:B------:R-:W-:Y:S01]  /*bca0*/  IMAD.MOV.U32 R193, RZ, RZ, R184 ;  /* 0x000000ffffc17224 */ /* 0x000fe200078e00b8 */
[----:B------:R-:W-:Y:S01]  /*bcb0*/  PRMT R11, R208, 0x7610, R11 ;  /* 0x00007610d00b7816 */ /* 0x000fe2000000000b */
[----:B--2---:R-:W-:Y:S02]  /*bcc0*/  @!P1 HFMA2.BF16_V2 R171, -RZ.H0_H0, RZ.H0_H0, -R68.H0_H0 ;  /* 0x200000ffffab9231 */ /* 0x004fe40000340944 */
[----:B------:R-:W-:-:S03]  /*bcd0*/  @!P0 HFMA2.BF16_V2 R170, -RZ.H0_H0, RZ.H0_H0, -R67.H0_H0 ;  /* 0x200000ffffaa8231 */ /* 0x000fc60000340943 */
[----:B------:R-:W-:Y:S02]  /*bce0*/  PRMT R8, R171, 0x7610, R8 ;  /* 0x00007610ab087816 */ /* 0x000fe40000000008 */
[----:B------:R-:W-:Y:S02]  /*bcf0*/  PRMT R0, R170, 0x7610, R0 ;  /* 0x00007610aa007816 */ /* 0x000fe40000000000 */
[----:B------:R-:W-:Y:S02]  /*bd00*/  PRMT R171, R68, 0x5410, R67 ;  /* 0x0000541044ab7816 */ /* 0x000fe40000000043 */
[----:B------:R-:W-:Y:S01]  /*bd10*/  @!P0 PRMT R67, R0, 0x5410, RZ ;  /* 0x0000541000438816 */ /* 0x000fe200000000ff */
[----:B------:R-:W-:Y:S02]  /*bd20*/  FADD.FTZ R0, R9, R3 ;  /* 0x0000000309007221 */ /* 0x000fe40000010000 */
[----:B------:R-:W-:-:S04]  /*bd30*/  IMAD.WIDE.U32 R2, R6, -0x2daee0ad, RZ ;  /* 0xd2511f5306027825 */ /* 0x000fc800078e00ff */
[----:B------:R-:W-:Y:S02]  /*bd40*/  FADD.FTZ R184, R7, R0 ;  /* 0x0000000007b87221 */ /* 0x000fe40000010000 */
[----:B------:R-:W-:Y:S01]  /*bd50*/  IMAD.WIDE.U32 R6, R16, -0x2daee0ad, RZ ;  /* 0xd2511f5310067825 */ /* 0x000fe200078e00ff */
[----:B------:R-:W-:Y:S02]  /*bd60*/  PRMT R170, R53, 0x5410, R64 ;  /* 0x0000541035aa7816 */ /* 0x000fe40000000040 */
[----:B------:R-:W-:Y:S02]  /*bd70*/  @!P2 PRMT R64, R10, 0x5410, RZ ;  /* 0x000054100a40a816 */ /* 0x000fe400000000ff */
[----:B------:R-:W-:Y:S02]  /*bd80*/  @!P1 PRMT R68, R8, 0x5410, RZ ;  /* 0x0000541008449816 */ /* 0x000fe400000000ff */
[----:B------:R-:W-:Y:S02]  /*bd90*/  LOP3.LUT R10, R3, R241, R18, 0x96, !PT ;  /* 0x000000f1030a7212 */ /* 0x000fe400078e9612 */
[----:B------:R-:W-:-:S02]  /*bda0*/  LOP3.LUT R8, R7, R242, R2, 0x96, !PT ;  /* 0x000000f207087212 */ /* 0x000fc400078e9602 */
[----:B------:R-:W-:Y:S01]  /*bdb0*/  @!P3 PRMT R53, R11, 0x5410, RZ ;  /* 0x000054100b35b816 */ /* 0x000fe200000000ff */
        /* <DEDUP_REMOVED lines=9> */
[----:B------:R-:W-:-:S05]  /*be50*/  IMAD.WIDE.U32 R2, R2, -0x326172a9, RZ ;  /* 0xcd9e8d5702027825 */ /* 0x000fca00078e00ff */
[----:B------:R-:W-:-:S04]  /*be60*/  LOP3.LUT R0, R3, R177, R6, 0x96, !PT ;  /* 0x000000b103007212 */ /* 0x000fc800078e9606 */
[----:B------:R-:W-:-:S04]  /*be70*/  LOP3.LUT R5, R0, 0xff, RZ, 0xc0, !PT ;  /* 0x000000ff00057812 */ /* 0x000fc800078ec0ff */
[----:B------:R-:W-:Y:S02]  /*be80*/  ISETP.GE.U32.AND P0, PT, R191, R5, PT ;  /* 0x00000005bf00720c */ /* 0x000fe40003f06070 */
[----:B------:R1:W-:Y:S02]  /*be90*/  MUFU.EX2 R5, R201 ;  /* 0x000000c900057308 */ /* 0x0003e40000000800 */
[----:B-1----:R-:W-:Y:S02]  /*bea0*/  IMAD.MOV.U32 R201, RZ, RZ, R228 ;  /* 0x000000ffffc97224 */ /* 0x002fe400078e00e4 */
[----:B------:R-:W-:Y:S02]  /*beb0*/  IMAD.MOV.U32 R228, RZ, RZ, R187 ;  /* 0x000000ffffe47224 */ /* 0x000fe400078e00bb */
[----:B------:R1:W2:Y:S01]  /*bec0*/  LDL.LU.S16 R187, [R1+0xb4] ;  /* 0x0000b40001bb7983 */ /* 0x0002a20000300600 */
[----:B------:R-:W-:-:S03]  /*bed0*/  LOP3.LUT R8, R7, R245, R8, 0x96, !PT ;  /* 0x000000f507087212 */ /* 0x000fc600078e9608 */
[----:B------:R1:W3:Y:S01]  /*bee0*/  LDL.LU.S16 R7, [R1+0xb8] ;  /* 0x0000b80001077983 */ /* 0x0002e20000300600 */
[----:B------:R-:W4:Y:S01]  /*bef0*/  MUFU.EX2 R6, R227 ;  /* 0x000000e300067308 */ /* 0x000f220000000800 */
[C---:B------:R-:W-:Y:S02]  /*bf00*/  PRMT R51, R32.reuse, 0x7610, R51 ;  /* 0x0000761020337816 */ /* 0x040fe40000000033 */
[----:B------:R-:W-:Y:S01]  /*bf10*/  PRMT R50, R32, 0x7632, R50 ;  /* 0x0000763220327816 */ /* 0x000fe20000000032 */
[----:B----4-:R-:W-:Y:S01]  /*bf20*/  FADD.FTZ R184, R6, R184 ;  /* 0x000000b806b87221 */ /* 0x010fe20000010000 */
[----:B------:R-:W-:-:S03]  /*bf30*/  F2FP.BF16.PACK_AB R42, R5, R6 ;  /* 0x00000006052a723e */ /* 0x000fc600000010ff */
[----:B------:R-:W-:Y:S01]  /*bf40*/  FADD.FTZ R184, R5, R184 ;  /* 0x000000b805b87221 */ /* 0x000fe20000010000 */
[----:B------:R-:W-:-:S04]  /*bf50*/  LOP3.LUT R5, R0, 0xffff, RZ, 0xc0, !PT ;  /* 0x0000ffff00057812 */ /* 0x000fc800078ec0ff */
[----:B------:R-:W-:-:S04]  /*bf60*/  SHF.R.U32.HI R5, RZ, 0x8, R5 ;  /* 0x00000008ff057819 */ /* 0x000fc80000011605 */
[----:B------:R-:W-:Y:S01]  /*bf70*/  LOP3.LUT R5, R5, 0xffff, RZ, 0xc0, !PT ;  /* 0x0000ffff05057812 */ /* 0x000fe200078ec0ff */
[----:B--2---:R-:W-:-:S05]  /*bf80*/  @!P0 HFMA2.BF16_V2 R187, -RZ.H0_H0, RZ.H0_H0, -R51.H0_H0 ;  /* 0x200000ffffbb8231 */ /* 0x004fca0000340933 */
[----:B------:R-:W-:Y:S02]  /*bf90*/  PRMT R9, R187, 0x7610, R9 ;  /* 0x00007610bb097816 */ /* 0x000fe40000000009 */
[----:B------:R-:W-:Y:S02]  /*bfa0*/  PRMT R187, R51, 0x5410, R50 ;  /* 0x0000541033bb7816 */ /* 0x000fe40000000032 */
[----:B------:R-:W-:Y:S02]  /*bfb0*/  @!P0 PRMT R51, R9, 0x5410, RZ ;  /* 0x0000541009338816 */ /* 0x000fe400000000ff */
[----:B------:R-:W-:-:S13]  /*bfc0*/  ISETP.GE.U32.AND P0, PT, R191, R5, PT ;  /* 0x00000005bf00720c */ /* 0x000fda0003f06070 */
[----:B---3--:R-:W-:-:S05]  /*bfd0*/  @!P0 HFMA2.BF16_V2 R7, -RZ.H0_H0, RZ.H0_H0, -R50.H0_H0 ;  /* 0x200000ffff078231 */ /* 0x008fca0000340932 */
[----:B------:R-:W-:Y:S02]  /*bfe0*/  PRMT R5, R7, 0x7610, R5 ;  /* 0x0000761007057816 */ /* 0x000fe40000000005 */
[----:B------:R1:W2:Y:S04]  /*bff0*/  LDL.LU.S16 R7, [R1+0xbc] ;  /* 0x0000bc0001077983 */ /* 0x0002a80000300600 */
[----:B------:R1:W3:Y:S01]  /*c000*/  LDL.LU.S16 R6, [R1+0xcc] ;  /* 0x0000cc0001067983 */ /* 0x0002e20000300600 */
[----:B------:R-:W-:Y:S02]  /*c010*/  @!P0 PRMT R50, R5, 0x5410, RZ ;  /* 0x0000541005328816 */ /* 0x000fe400000000ff */
[--C-:B------:R-:W-:Y:S02]  /*c020*/  SHF.R.U32.HI R5, RZ, 0x18, R0.reuse ;  /* 0x00000018ff057819 */ /* 0x100fe40000011600 */
[----:B------:R-:W-:-:S04]  /*c030*/  SHF.R.U32.HI R0, RZ, 0x10, R0 ;  /* 0x00000010ff007819 */ /* 0x000fc80000011600 */
[----:B------:R-:W-:-:S04]  /*c040*/  LOP3.LUT R0, R0, 0xff, RZ, 0xc0, !PT ;  /* 0x000000ff00007812 */ /* 0x000fc800078ec0ff */
[C---:B------:R-:W-:Y:S02]  /*c050*/  ISETP.GE.U32.AND P1, PT, R191.reuse, R0, PT ;  /* 0x00000000bf00720c */ /* 0x040fe40003f26070 */
[----:B------:R-:W-:Y:S02]  /*c060*/  ISETP.GE.U32.AND P0, PT, R191, R5, PT ;  /* 0x00000005bf00720c */ /* 0x000fe40003f06070 */
[----:B------:R-:W-:Y:S01]  /*c070*/  PRMT R38, R39, 0x7632, R38 ;  /* 0x0000763227267816 */ /* 0x000fe20000000026 */
[----:B------:R-:W-:Y:S02]  /*c080*/  IMAD.MOV.U32 R227, RZ, RZ, R203 ;  /* 0x000000ffffe37224 */ /* 0x000fe400078e00cb */
[----:B------:R-:W-:Y:S02]  /*c090*/  IMAD.MOV.U32 R203, RZ, RZ, R223 ;  /* 0x000000ffffcb7224 */ /* 0x000fe400078e00df */
[----:B------:R-:W-:Y:S02]  /*c0a0*/  IMAD.MOV.U32 R223, RZ, RZ, R201 ;  /* 0x000000ffffdf7224 */ /* 0x000fe400078e00c9 */
[----:B------:R-:W-:-:S02]  /*c0b0*/  IMAD.MOV.U32 R201, RZ, RZ, R196 ;  /* 0x000000ffffc97224 */ /* 0x000fc400078e00c4 */
[----:B------:R-:W-:Y:S01]  /*c0c0*/  IMAD.MOV.U32 R196, RZ, RZ, R185 ;  /* 0x000000ffffc47224 */ /* 0x000fe200078e00b9 */
[----:B------:R-:W-:Y:S01]  /*c0d0*/  PRMT R185, R39, 0x5410, R38 ;  /* 0x0000541027b97816 */ /* 0x000fe20000000026 */
[----:B---3--:R-:W-:-:S05]  /*c0e0*/  @!P1 HFMA2.BF16_V2 R6, -RZ.H0_H0, RZ.H0_H0, -R39.H0_H0 ;  /* 0x200000ffff069231 */ /* 0x008fca0000340927 */
[----:B------:R-:W-:Y:S02]  /*c0f0*/  PRMT R0, R6, 0x7610, R0 ;  /* 0x0000761006007816 */ /* 0x000fe40000000000 */
[----:B------:R1:W3:Y:S01]  /*c100*/  LDL.LU.S16 R6, [R1+0xd4] ;  /* 0x0000d40001067983 */ /* 0x0002e20000300600 */
[----:B--2---:R-:W-:-:S05]  /*c110*/  @!P0 HFMA2.BF16_V2 R7, -RZ.H0_H0, RZ.H0_H0, -R38.H0_H0 ;  /* 0x200000ffff078231 */ /* 0x004fca0000340926 */
[----:B------:R-:W-:-:S04]  /*c120*/  PRMT R5, R7, 0x7610, R5 ;  /* 0x0000761007057816 */ /* 0x000fc80000000005 */
[----:B------:R-:W-:Y:S02]  /*c130*/  @!P0 PRMT R38, R5, 0x5410, RZ ;  /* 0x0000541005268816 */ /* 0x000fe400000000ff */
[----:B------:R1:W2:Y:S01]  /*c140*/  LDL.LU.S16 R5, [R1+0xd8] ;  /* 0x0000d80001057983 */ /* 0x0002a20000300600 */
[----:B------:R-:W-:Y:S02]  /*c150*/  @!P1 PRMT R39, R0, 0x5410, RZ ;  /* 0x0000541000279816 */ /* 0x000fe400000000ff */
[----:B------:R-:W-:-:S04]  /*c160*/  LOP3.LUT R0, R2, 0xff, RZ, 0xc0, !PT ;  /* 0x000000ff02007812 */ /* 0x000fc800078ec0ff */
[----:B------:R-:W-:Y:S02]  /*c170*/  ISETP.GE.U32.AND P0, PT, R191, R0, PT ;  /* 0x00000000bf00720c */ /* 0x000fe40003f06070 */
[----:B------:R-:W-:Y:S01]  /*c180*/  PRMT R36, R37, 0x7632, R36 ;  /* 0x0000763225247816 */ /* 0x000fe20000000024 */
[----:B------:R-:W-:-:S03]  /*c190*/  IMAD.MOV.U32 R230, RZ, RZ, R179 ;  /* 0x000000ffffe67224 */ /* 0x000fc600078e00b3 */
[----:B------:R-:W-:-:S07]  /*c1a0*/  PRMT R179, R37, 0x5410, R36 ;  /* 0x0000541025b37816 */ /* 0x000fce0000000024 */
[----:B---3--:R-:W-:-:S05]  /*c1b0*/  @!P0 HFMA2.BF16_V2 R6, -RZ.H0_H0, RZ.H0_H0, -R37.H0_H0 ;  /* 0x200000ffff068231 */ /* 0x008fca0000340925 */
[----:B------:R-:W-:Y:S02]  /*c1c0*/  PRMT R0, R6, 0x7610, R0 ;  /* 0x0000761006007816 */ /* 0x000fe40000000000 */
[----:B------:R1:W3:Y:S02]  /*c1d0*/  LDL.LU.S16 R6, [R1+0xdc] ;  /* 0x0000dc0001067983 */ /* 0x0002e40000300600 */
[----:B------:R-:W-:Y:S02]  /*c1e0*/  @!P0 PRMT R37, R0, 0x5410, RZ ;  /* 0x0000541000258816 */ /* 0x000fe400000000ff */
[----:B------:R-:W-:-:S04]  /*c1f0*/  LOP3.LUT R0, R2, 0xffff, RZ, 0xc0, !PT ;  /* 0x0000ffff02007812 */ /* 0x000fc800078ec0ff */
[----:B------:R-:W-:-:S04]  /*c200*/  SHF.R.U32.HI R0, RZ, 0x8, R0 ;  /* 0x00000008ff007819 */ /* 0x000fc80000011600 */
[----:B------:R-:W-:-:S04]  /*c210*/  LOP3.LUT R0, R0, 0xffff, RZ, 0xc0, !PT ;  /* 0x0000ffff00007812 */ /* 0x000fc800078ec0ff */
[----:B------:R-:W-:-:S13]  /*c220*/  ISETP.GE.U32.AND P0, PT, R191, R0, PT ;  /* 0x00000000bf00720c */ /* 0x000fda0003f06070 */
[----:B--2---:R-:W-:-:S05]  /*c230*/  @!P0 HFMA2.BF16_V2 R5, -RZ.H0_H0, RZ.H0_H0, -R36.H0_H0 ;  /* 0x200000ffff058231 */ /* 0x004fca0000340924 */
[----:B------:R-:W-:Y:S02]  /*c240*/  PRMT R0, R5, 0x7610, R0 ;  /* 0x0000761005007816 */ /* 0x000fe40000000000 */
[----:B------:R1:W2:Y:S04]  /*c250*/  LDL.LU.S16 R5, [R1+0xe0] ;  /* 0x0000e00001057983 */ /* 0x0002a80000300600 */
[----:B------:R1:W4:Y:S01]  /*c260*/  LDL.LU.S16 R7, [R1+0xe4] ;  /* 0x0000e40001077983 */ /* 0x0003220000300600 */
[----:B------:R-:W-:Y:S02]  /*c270*/  @!P0 PRMT R36, R0, 0x5410, RZ ;  /* 0x0000541000248816 */ /* 0x000fe400000000ff */
[----:B------:R-:W-:-:S04]  /*c280*/  SHF.R.U32.HI R0, RZ, 0x10, R2 ;  /* 0x00000010ff007819 */ /* 0x000fc80000011602 */
[----:B------:R-:W-:-:S04]  /*c290*/  LOP3.LUT R0, R0, 0xff, RZ, 0xc0, !PT ;  /* 0x000000ff00007812 */ /* 0x000fc800078ec0ff */
[----:B------:R-:W-:Y:S02]  /*c2a0*/  ISETP.GE.U32.AND P1, PT, R191, R0, PT ;  /* 0x00000000bf00720c */ /* 0x000fe40003f26070 */
[----:B------:R-:W-:-:S04]  /*c2b0*/  SHF.R.U32.HI R2, RZ, 0x18, R2 ;  /* 0x00000018ff027819 */ /* 0x000fc80000011602 */
[----:B------:R-:W-:Y:S02]  /*c2c0*/  ISETP.GE.U32.AND P0, PT, R191, R2, PT ;  /* 0x00000002bf00720c */ /* 0x000fe40003f06070 */
[----:B------:R-:W-:Y:S01]  /*c2d0*/  PRMT R34, R35, 0x7632, R34 ;  /* 0x0000763223227816 */ /* 0x000fe20000000022 */
[----:B------:R-:W-:Y:S02]  /*c2e0*/  IMAD.MOV.U32 R209, RZ, RZ, R230 ;  /* 0x000000ffffd17224 */ /* 0x000fe400078e00e6 */
[----:B------:R-:W-:Y:S02]  /*c2f0*/  IMAD.MOV.U32 R230, RZ, RZ, R227 ;  /* 0x000000ffffe67224 */ /* 0x000fe400078e00e3 */
[----:B---3--:R-:W-:-:S05]  /*c300*/  @!P1 HFMA2.BF16_V2 R6, -RZ.H0_H0, RZ.H0_H0, -R35.H0_H0 ;  /* 0x200000ffff069231 */ /* 0x008fca0000340923 */
[----:B------:R-:W-:Y:S02]  /*c310*/  PRMT R2, R6, 0x7610, R2 ;  /* 0x0000761006027816 */ /* 0x000fe40000000002 */
[----:B------:R1:W3:Y:S01]  /*c320*/  LDL.LU.S16 R6, [R1+0xe8] ;  /* 0x0000e80001067983 */ /* 0x0002e20000300600 */
[----:B------:R-:W-:Y:S02]  /*c330*/  IMAD.MOV.U32 R227, RZ, RZ, R203 ;  /* 0x000000ffffe37224 */ /* 0x000fe400078e00cb */
[----:B------:R-:W-:Y:S02]  /*c340*/  IMAD.MOV.U32 R203, RZ, RZ, R225 ;  /* 0x000000ffffcb7224 */ /* 0x000fe400078e00e1 */
[----:B------:R-:W-:Y:S02]  /*c350*/  IMAD.MOV.U32 R225, RZ, RZ, R222 ;  /* 0x000000ffffe17224 */ /* 0x000fe400078e00de */
[----:B------:R-:W-:Y:S01]  /*c360*/  IMAD.MOV.U32 R222, RZ, RZ, R178 ;  /* 0x000000ffffde7224 */ /* 0x000fe200078e00b2 */
[----:B------:R-:W-:-:S02]  /*c370*/  PRMT R178, R35, 0x5410, R34 ;  /* 0x0000541023b27816 */ /* 0x000fc40000000022 */
[----:B------:R-:W-:Y:S01]  /*c380*/  @!P1 PRMT R35, R2, 0x5410, RZ ;  /* 0x0000541002239816 */ /* 0x000fe200000000ff */
[----:B------:R-:W-:Y:S01]  /*c390*/  IMAD.WIDE.U32 R2, R8, -0x2daee0ad, RZ ;  /* 0xd2511f5308027825 */ /* 0x000fe200078e00ff */
[----:B--2---:R-:W-:-:S05]  /*c3a0*/  @!P0 HFMA2.BF16_V2 R5, -RZ.H0_H0, RZ.H0_H0, -R34.H0_H0 ;  /* 0x200000ffff058231 */ /* 0x004fca0000340922 */
[----:B------:R-:W-:-:S04]  /*c3b0*/  PRMT R0, R5, 0x7610, R0 ;  /* 0x0000761005007816 */ /* 0x000fc80000000000 */
[----:B------:R-:W-:Y:S02]  /*c3c0*/  @!P0 PRMT R34, R0, 0x5410, RZ ;  /* 0x0000541000228816 */ /* 0x000fe400000000ff */
[----:B------:R-:W-:-:S04]  /*c3d0*/  LOP3.LUT R0, R3, R173, R10, 0x96, !PT ;  /* 0x000000ad03007212 */ /* 0x000fc800078e960a */
[----:B------:R-:W-:-:S04]  /*c3e0*/  LOP3.LUT R5, R0, 0xff, RZ, 0xc0, !PT ;  /* 0x000000ff00057812 */ /* 0x000fc800078ec0ff */
[----:B------:R-:W-:Y:S01]  /*c3f0*/  ISETP.GE.U32.AND P0, PT, R191, R5, PT ;  /* 0x00000005bf00720c */ /* 0x000fe20003f06070 */
[----:B------:R-:W-:Y:S01]  /*c400*/  IMAD.MOV.U32 R208, RZ, RZ, R230 ;  /* 0x000000ffffd07224 */ /* 0x000fe200078e00e6 */
[----:B------:R-:W-:Y:S01]  /*c410*/  PRMT R32, R33, 0x7632, R32 ;  /* 0x0000763221207816 */ /* 0x000fe20000000020 */
[----:B------:R-:W-:Y:S02]  /*c420*/  IMAD.MOV.U32 R230, RZ, RZ, R227 ;  /* 0x000000ffffe67224 */ /* 0x000fe400078e00e3 */
[----:B------:R-:W-:Y:S02]  /*c430*/  IMAD.MOV.U32 R227, RZ, RZ, R203 ;  /* 0x000000ffffe37224 */ /* 0x000fe400078e00cb */
[----:B------:R-:W-:-:S06]  /*c440*/  IMAD.MOV.U32 R203, RZ, RZ, R225 ;  /* 0x000000ffffcb7224 */ /* 0x000fcc00078e00e1 */
[----:B----4-:R-:W-:Y:S01]  /*c450*/  @!P0 HFMA2.BF16_V2 R7, -RZ.H0_H0, RZ.H0_H0, -R33.H0_H0 ;  /* 0x200000ffff078231 */ /* 0x010fe20000340921 */
[----:B------:R-:W-:Y:S01]  /*c460*/  IMAD.MOV.U32 R225, RZ, RZ, R196 ;  /* 0x000000ffffe17224 */ /* 0x000fe200078e00c4 */
[----:B------:R-:W-:-:S03]  /*c470*/  PRMT R196, R33, 0x5410, R32 ;  /* 0x0000541021c47816 */ /* 0x000fc60000000020 */
[----:B------:R-:W-:Y:S02]  /*c480*/  PRMT R5, R7, 0x7610, R5 ;  /* 0x0000761007057816 */ /* 0x000fe40000000005 */
[----:B------:R1:W2:Y:S02]  /*c490*/  LDL.LU.S16 R7, [R1+0xec] ;  /* 0x0000ec0001077983 */ /* 0x0002a40000300600 */
[----:B------:R-:W-:Y:S02]  /*c4a0*/  @!P0 PRMT R33, R5, 0x5410, RZ ;  /* 0x0000541005218816 */ /* 0x000fe400000000ff */
[----:B------:R-:W-:-:S04]  /*c4b0*/  LOP3.LUT R5, R0, 0xffff, RZ, 0xc0, !PT ;  /* 0x0000ffff00057812 */ /* 0x000fc800078ec0ff */
[----:B------:R-:W-:-:S04]  /*c4c0*/  SHF.R.U32.HI R5, RZ, 0x8, R5 ;  /* 0x00000008ff057819 */ /* 0x000fc80000011605 */
[----:B------:R-:W-:-:S04]  /*c4d0*/  LOP3.LUT R5, R5, 0xffff, RZ, 0xc0, !PT ;  /* 0x0000ffff05057812 */ /* 0x000fc800078ec0ff */
[----:B------:R-:W-:-:S13]  /*c4e0*/  ISETP.GE.U32.AND P0, PT, R191, R5, PT ;  /* 0x00000005bf00720c */ /* 0x000fda0003f06070 */
[----:B---3--:R-:W-:-:S05]  /*c4f0*/  @!P0 HFMA2.BF16_V2 R6, -RZ.H0_H0, RZ.H0_H0, -R32.H0_H0 ;  /* 0x200000ffff068231 */ /* 0x008fca0000340920 */
[----:B------:R-:W-:Y:S02]  /*c500*/  PRMT R5, R6, 0x7610, R5 ;  /* 0x0000761006057816 */ /* 0x000fe40000000005 */
[----:B------:R1:W3:Y:S02]  /*c510*/  LDL.LU.S16 R6, [R1+0xf0] ;  /* 0x0000f00001067983 */ /* 0x0002e40000300600 */
[----:B------:R-:W-:Y:S02]  /*c520*/  @!P0 PRMT R32, R5, 0x5410, RZ ;  /* 0x0000541005208816 */ /* 0x000fe400000000ff */
[--C-:B------:R-:W-:Y:S02]  /*c530*/  SHF.R.U32.HI R5, RZ, 0x10, R0.reuse ;  /* 0x00000010ff057819 */ /* 0x100fe40000011600 */
[----:B------:R-:W-:-:S04]  /*c540*/  SHF.R.U32.HI R0, RZ, 0x18, R0 ;  /* 0x00000018ff007819 */ /* 0x000fc80000011600 */
[----:B------:R-:W-:Y:S02]  /*c550*/  ISETP.GE.U32.AND P0, PT, R191, R0, PT ;  /* 0x00000000bf00720c */ /* 0x000fe40003f06070 */
[----:B------:R-:W-:Y:S02]  /*c560*/  PRMT R30, R31, 0x7632, R30 ;  /* 0x000076321f1e7816 */ /* 0x000fe4000000001e */
[----:B------:R-:W-:-:S04]  /*c570*/  LOP3.LUT R5, R5, 0xff, RZ, 0xc0, !PT ;  /* 0x000000ff05057812 */ /* 0x000fc800078ec0ff */
[----:B------:R-:W-:Y:S01]  /*c580*/  ISETP.GE.U32.AND P1, PT, R191, R5, PT ;  /* 0x00000005bf00720c */ /* 0x000fe20003f26070 */
[----:B------:R-:W-:Y:S02]  /*c590*/  IMAD.MOV.U32 R231, RZ, RZ, R208 ;  /* 0x000000ffffe77224 */ /* 0x000fe400078e00d0 */
[----:B------:R-:W-:Y:S02]  /*c5a0*/  IMAD.MOV.U32 R208, RZ, RZ, R230 ;  /* 0x000000ffffd07224 */ /* 0x000fe400078e00e6 */
[----:B------:R-:W-:Y:S02]  /*c5b0*/  IMAD.MOV.U32 R230, RZ, RZ, R227 ;  /* 0x000000ffffe67224 */ /* 0x000fe400078e00e3 */
[----:B------:R-:W-:Y:S02]  /*c5c0*/  IMAD.MOV.U32 R227, RZ, RZ, R203 ;  /* 0x000000ffffe37224 */ /* 0x000fe400078e00cb */
[----:B------:R-:W-:Y:S01]  /*c5d0*/  IMAD.MOV.U32 R203, RZ, RZ, R193 ;  /* 0x000000ffffcb7224 */ /* 0x000fe200078e00c1 */
[----:B------:R-:W-:-:S03]  /*c5e0*/  PRMT R193, R31, 0x5410, R30 ;  /* 0x000054101fc17816 */ /* 0x000fc6000000001e */
[----:B--2---:R-:W-:-:S05]  /*c5f0*/  @!P1 HFMA2.BF16_V2 R7, -RZ.H0_H0, RZ.H0_H0, -R31.H0_H0 ;  /* 0x200000ffff079231 */ /* 0x004fca000034091f */
[----:B------:R-:W-:-:S04]  /*c600*/  PRMT R5, R7, 0x7610, R5 ;  /* 0x0000761007057816 */ /* 0x000fc80000000005 */
[----:B------:R-:W-:Y:S01]  /*c610*/  @!P1 PRMT R31, R5, 0x5410, RZ ;  /* 0x00005410051f9816 */ /* 0x000fe200000000ff */
[----:B------:R-:W-:Y:S02]  /*c620*/  IMAD.MOV.U32 R236, RZ, RZ, R208 ;  /* 0x000000ffffec7224 */ /* 0x000fe400078e00d0 */
[----:B------:R-:W-:-:S04]  /*c630*/  IMAD.MOV.U32 R208, RZ, RZ, R230 ;  /* 0x000000ffffd07224 */ /* 0x000fc800078e00e6 */
[----:B------:R-:W-:Y:S02]  /*c640*/  IMAD.MOV.U32 R244, RZ, RZ, R208 ;  /* 0x000000fffff47224 */ /* 0x000fe400078e00d0 */
[----:B------:R-:W-:Y:S02]  /*c650*/  IMAD.MOV.U32 R208, RZ, RZ, R209 ;  /* 0x000000ffffd07224 */ /* 0x000fe400078e00d1 */
[----:B------:R-:W-:Y:S02]  /*c660*/  IMAD.MOV.U32 R209, RZ, RZ, R201 ;  /* 0x000000ffffd17224 */ /* 0x000fe400078e00c9 */
[----:B------:R-:W-:Y:S01]  /*c670*/  IMAD.MOV.U32 R201, RZ, RZ, R189 ;  /* 0x000000ffffc97224 */ /* 0x000fe200078e00bd */
[C---:B------:R-:W-:Y:S02]  /*c680*/  PRMT R25, R44.reuse, 0x7610, R25 ;  /* 0x000076102c197816 */ /* 0x040fe40000000019 */
[----:B------:R-:W-:Y:S01]  /*c690*/  PRMT R24, R44, 0x7632, R24 ;  /* 0x000076322c187816 */ /* 0x000fe20000000018 */
[----:B---3--:R-:W-:-:S05]  /*c6a0*/  @!P0 HFMA2.BF16_V2 R6, -RZ.H0_H0, RZ.H0_H0, -R30.H0_H0 ;  /* 0x200000ffff068231 */ /* 0x008fca000034091e */
[----:B------:R-:W-:Y:S02]  /*c6b0*/  PRMT R0, R6, 0x7610, R0 ;  /* 0x0000761006007816 */ /* 0x000fe40000000000 */
[----:B------:R1:W2:Y:S04]  /*c6c0*/  LDL.LU.S16 R6, [R1+0xf8] ;  /* 0x0000f80001067983 */ /* 0x0002a80000300600 */
[----:B------:R1:W3:Y:S04]  /*c6d0*/  LDL.LU.S16 R5, [R1+0x100] ;  /* 0x0001000001057983 */ /* 0x0002e80000300600 */
[----:B------:R1:W4:Y:S04]  /*c6e0*/  LDL.LU.S16 R189, [R1+0x10c] ;  /* 0x00010c0001bd7983 */ /* 0x0003280000300600 */
[----:B------:R1:W3:Y:S04]  /*c6f0*/  LDL.LU.S16 R232, [R1+0x110] ;  /* 0x0001100001e87983 */ /* 0x0002e80000300600 */
[----:B------:R1:W3:Y:S04]  /*c700*/  LDL.LU.S16 R229, [R1+0x114] ;  /* 0x0001140001e57983 */ /* 0x0002e80000300600 */
[----:B------:R1:W3:Y:S01]  /*c710*/  LDL.LU.S16 R44, [R1+0x118] ;  /* 0x00011800012c7983 */ /* 0x0002e20000300600 */
[----:B------:R-:W-:-:S02]  /*c720*/  @!P0 PRMT R30, R0, 0x5410, RZ ;  /* 0x00005410001e8816 */ /* 0x000fc400000000ff */
[----:B------:R-:W-:-:S04]  /*c730*/  LOP3.LUT R0, R2, 0xff, RZ, 0xc0, !PT ;  /* 0x000000ff02007812 */ /* 0x000fc800078ec0ff */
[----:B------:R-:W-:Y:S01]  /*c740*/  ISETP.GE.U32.AND P0, PT, R191, R0, PT ;  /* 0x00000000bf00720c */ /* 0x000fe20003f06070 */
[----:B------:R-:W-:Y:S01]  /*c750*/  IMAD.MOV.U32 R230, RZ, RZ, R227 ;  /* 0x000000ffffe67224 */ /* 0x000fe200078e00e3 */
[----:B------:R-:W-:Y:S01]  /*c760*/  PRMT R28, R29, 0x7632, R28 ;  /* 0x000076321d1c7816 */ /* 0x000fe2000000001c */
[----:B------:R-:W-:Y:S01]  /*c770*/  IMAD.MOV.U32 R227, RZ, RZ, R203 ;  /* 0x000000ffffe37224 */ /* 0x000fe200078e00cb */
[----:B------:R-:W-:Y:S01]  /*c780*/  LOP3.LUT R10, R15, R239, R22, 0x96, !PT ;  /* 0x000000ef0f0a7212 */ /* 0x000fe200078e9616 */
[----:B------:R-:W-:Y:S01]  /*c790*/  IMAD.MOV.U32 R203, RZ, RZ, R192 ;  /* 0x000000ffffcb7224 */ /* 0x000fe200078e00c0 */
[----:B------:R-:W-:-:S03]  /*c7a0*/  PRMT R192, R29, 0x5410, R28 ;  /* 0x000054101dc07816 */ /* 0x000fc6000000001c */
[----:B------:R-:W-:Y:S01]  /*c7b0*/  IMAD.WIDE.U32 R10, R10, -0x2daee0ad, RZ ;  /* 0xd2511f530a0a7825 */ /* 0x000fe200078e00ff */
[C---:B------:R-:W-:Y:S02]  /*c7c0*/  PRMT R27, R26.reuse, 0x7610, R27 ;  /* 0x000076101a1b7816 */ /* 0x040fe4000000001b */
[----:B------:R-:W-:Y:S01]  /*c7d0*/  PRMT R26, R26, 0x7632, R26 ;  /* 0x000076321a1a7816 */ /* 0x000fe2000000001a */
[----:B--2---:R-:W-:-:S05]  /*c7e0*/  @!P0 HFMA2.BF16_V2 R6, -RZ.H0_H0, RZ.H0_H0, -R29.H0_H0 ;  /* 0x200000ffff068231 */ /* 0x004fca000034091d */
[----:B------:R-:W-:Y:S02]  /*c7f0*/  PRMT R0, R6, 0x7610, R0 ;  /* 0x0000761006007816 */ /* 0x000fe40000000000 */
[----:B------:R-:W-:-:S05]  /*c800*/  LOP3.LUT R6, R23, R240, R46, 0x96, !PT ;  /* 0x000000f017067212 */ /* 0x000fca00078e962e */
[----:B------:R-:W-:Y:S01]  /*c810*/  IMAD.WIDE.U32 R6, R6, -0x2daee0ad, RZ ;  /* 0xd2511f5306067825 */ /* 0x000fe200078e00ff */
[----:B------:R-:W-:Y:S02]  /*c820*/  @!P0 PRMT R29, R0, 0x5410, RZ ;  /* 0x00005410001d8816 */ /* 0x000fe400000000ff */
[----:B------:R-:W-:Y:S02]  /*c830*/  LOP3.LUT R0, R2, 0xffff, RZ, 0xc0, !PT ;  /* 0x0000ffff02007812 */ /* 0x000fe400078ec0ff */
[----:B------:R-:W-:Y:S02]  /*c840*/  LOP3.LUT R8, R7, R241, R18, 0x96, !PT ;  /* 0x000000f107087212 */ /* 0x000fe400078e9612 */
[----:B------:R-:W-:-:S03]  /*c850*/  SHF.R.U32.HI R0, RZ, 0x8, R0 ;  /* 0x00000008ff007819 */ /* 0x000fc60000011600 */
[----:B------:R-:W-:Y:S01]  /*c860*/  IMAD.WIDE.U32 R8, R8, -0x326172a9, RZ ;  /* 0xcd9e8d5708087825 */ /* 0x000fe200078e00ff */
[----:B------:R-:W-:Y:S02]  /*c870*/  LOP3.LUT R11, R11, R242, R6, 0x96, !PT ;  /* 0x000000f20b0b7212 */ /* 0x000fe400078e9606 */
[----:B------:R-:W-:Y:S02]  /*c880*/  LOP3.LUT R0, R0, 0xffff, RZ, 0xc0, !PT ;  /* 0x0000ffff00007812 */ /* 0x000fe400078ec0ff */
[----:B------:R-:W-:Y:S02]  /*c890*/  LOP3.LUT R6, R9, R233, R14, 0x96, !PT ;  /* 0x000000e909067212 */ /* 0x000fe400078e960e */
[----:B------:R-:W-:-:S03]  /*c8a0*/  ISETP.GE.U32.AND P0, PT, R191, R0, PT ;  /* 0x00000000bf00720c */ /* 0x000fc60003f06070 */
[----:B------:R-:W-:-:S05]  /*c8b0*/  IMAD.WIDE.U32 R6, R6, -0x2daee0ad, RZ ;  /* 0xd2511f5306067825 */ /* 0x000fca00078e00ff */
[----:B------:R-:W-:Y:S01]  /*c8c0*/  LOP3.LUT R7, R7, R251, R10, 0x96, !PT ;  /* 0x000000fb07077212 */ /* 0x000fe200078e960a */
[----:B------:R-:W-:-:S04]  /*c8d0*/  IMAD.WIDE.U32 R10, R11, -0x326172a9, RZ ;  /* 0xcd9e8d570b0a7825 */ /* 0x000fc800078e00ff */
[----:B---3--:R-:W-:Y:S01]  /*c8e0*/  @!P0 HFMA2.BF16_V2 R5, -RZ.H0_H0, RZ.H0_H0, -R28.H0_H0 ;  /* 0x200000ffff058231 */ /* 0x008fe2000034091c */
[----:B------:R-:W-:-:S04]  /*c8f0*/  LOP3.LUT R8, R11, R249, R8, 0x96, !PT ;  /* 0x000000f90b087212 */ /* 0x000fc800078e9608 */
[----:B------:R-:W-:Y:S01]  /*c900*/  PRMT R0, R5, 0x7610, R0 ;  /* 0x0000761005007816 */ /* 0x000fe20000000000 */
[----:B------:R-:W-:-:S03]  /*c910*/  IMAD.WIDE.U32 R8, R8, -0x2daee0ad, RZ ;  /* 0xd2511f5308087825 */ /* 0x000fc600078e00ff */
[----:B------:R-:W-:Y:S02]  /*c920*/  @!P0 PRMT R28, R0, 0x5410, RZ ;  /* 0x00005410001c8816 */ /* 0x000fe400000000ff */
[----:B------:R-:W-:Y:S02]  /*c930*/  LOP3.LUT R3, R9, R243, R6, 0x96, !PT ;  /* 0x000000f309037212 */ /* 0x000fe400078e9606 */
[--C-:B------:R-:W-:Y:S01]  /*c940*/  SHF.R.U32.HI R0, RZ, 0x10, R2.reuse ;  /* 0x00000010ff007819 */ /* 0x100fe20000011602 */
[----:B------:R-:W-:Y:S01]  /*c950*/  IMAD.WIDE.U32 R6, R7, -0x326172a9, RZ ;  /* 0xcd9e8d5707067825 */ /* 0x000fe200078e00ff */
[----:B------:R-:W-:Y:S02]  /*c960*/  SHF.R.U32.HI R5, RZ, 0x18, R2 ;  /* 0x00000018ff057819 */ /* 0x000fe40000011602 */
[----:B------:R-:W-:Y:S01]  /*c970*/  LOP3.LUT R0, R0, 0xff, RZ, 0xc0, !PT ;  /* 0x000000ff00007812 */ /* 0x000fe200078ec0ff */
[----:B------:R-:W-:-:S03]  /*c980*/  IMAD.WIDE.U32 R2, R3, -0x326172a9, RZ ;  /* 0xcd9e8d5703027825 */ /* 0x000fc600078e00ff */
[----:B------:R-:W-:Y:S02]  /*c990*/  ISETP.GE.U32.AND P2, PT, R191, R0, PT ;  /* 0x00000000bf00720c */ /* 0x000fe40003f46070 */
[----:B------:R-:W-:Y:S02]  /*c9a0*/  LOP3.LUT R0, R3, R177, R6, 0x96, !PT ;  /* 0x000000b103007212 */ /* 0x000fe400078e9606 */
[----:B------:R-:W-:Y:S02]  /*c9b0*/  ISETP.GE.U32.AND P1, PT, R191, R5, PT ;  /* 0x00000005bf00720c */ /* 0x000fe40003f26070 */
[----:B------:R-:W-:-:S04]  /*c9c0*/  LOP3.LUT R5, R0, 0xff, RZ, 0xc0, !PT ;  /* 0x000000ff00057812 */ /* 0x000fc800078ec0ff */
[----:B------:R-:W-:-:S13]  /*c9d0*/  ISETP.GE.U32.AND P0, PT, R191, R5, PT ;  /* 0x00000005bf00720c */ /* 0x000fda0003f06070 */
[----:B------:R-:W-:-:S05]  /*c9e0*/  @!P0 HFMA2.BF16_V2 R229, -RZ.H0_H0, RZ.H0_H0, -R25.H0_H0 ;  /* 0x200000ffffe58231 */ /* 0x000fca0000340919 */
[----:B------:R-:W-:Y:S01]  /*c9f0*/  PRMT R5, R229, 0x7610, R5 ;  /* 0x00007610e5057816 */ /* 0x000fe20000000005 */
[----:B------:R-:W-:Y:S02]  /*ca00*/  IMAD.MOV.U32 R229, RZ, RZ, R244 ;  /* 0x000000ffffe57224 */ /* 0x000fe400078e00f4 */
[----:B------:R-:W-:Y:S02]  /*ca10*/  IMAD.MOV.U32 R244, RZ, RZ, R236 ;  /* 0x000000fffff47224 */ /* 0x000fe400078e00ec */
[----:B------:R-:W-:Y:S02]  /*ca20*/  IMAD.MOV.U32 R236, RZ, RZ, R231 ;  /* 0x000000ffffec7224 */ /* 0x000fe400078e00e7 */
[----:B------:R-:W-:Y:S02]  /*ca30*/  IMAD.MOV.U32 R231, RZ, RZ, R224 ;  /* 0x000000ffffe77224 */ /* 0x000fe400078e00e0 */
[----:B------:R-:W-:Y:S01]  /*ca40*/  IMAD.MOV.U32 R224, RZ, RZ, R200 ;  /* 0x000000ffffe07224 */ /* 0x000fe200078e00c8 */
[----:B------:R-:W-:-:S02]  /*ca50*/  PRMT R200, R25, 0x5410, R24 ;  /* 0x0000541019c87816 */ /* 0x000fc40000000018 */
[----:B------:R-:W-:Y:S02]  /*ca60*/  @!P0 PRMT R25, R5, 0x5410, RZ ;  /* 0x0000541005198816 */ /* 0x000fe400000000ff */
[----:B------:R-:W-:-:S04]  /*ca70*/  LOP3.LUT R5, R0, 0xffff, RZ, 0xc0, !PT ;  /* 0x0000ffff00057812 */ /* 0x000fc800078ec0ff */
[----:B------:R-:W-:-:S04]  /*ca80*/  SHF.R.U32.HI R5, RZ, 0x8, R5 ;  /* 0x00000008ff057819 */ /* 0x000fc80000011605 */
[----:B------:R-:W-:-:S04]  /*ca90*/  LOP3.LUT R5, R5, 0xffff, RZ, 0xc0, !PT ;  /* 0x0000ffff05057812 */ /* 0x000fc800078ec0ff */
[----:B------:R-:W-:Y:S01]  /*caa0*/  ISETP.GE.U32.AND P0, PT, R191, R5, PT ;  /* 0x00000005bf00720c */ /* 0x000fe20003f06070 */
[----:B------:R-:W-:Y:S02]  /*cab0*/  @!P1 HFMA2.BF16_V2 R232, -RZ.H0_H0, RZ.H0_H0, -R26.H0_H0 ;  /* 0x200000ffffe89231 */ /* 0x000fe4000034091a */
[----:B----4-:R-:W-:-:S03]  /*cac0*/  @!P2 HFMA2.BF16_V2 R189, -RZ.H0_H0, RZ.H0_H0, -R27.H0_H0 ;  /* 0x200000ffffbda231 */ /* 0x010fc6000034091b */
[----:B------:R-:W-:Y:S02]  /*cad0*/  PRMT R46, R232, 0x7610, R46 ;  /* 0x00007610e82e7816 */ /* 0x000fe4000000002e */
[----:B------:R-:W-:Y:S02]  /*cae0*/  PRMT R47, R189, 0x7610, R47 ;  /* 0x00007610bd2f7816 */ /* 0x000fe4000000002f */
[----:B------:R-:W-:-:S03]  /*caf0*/  PRMT R189, R27, 0x5410, R26 ;  /* 0x000054101bbd7816 */ /* 0x000fc6000000001a */
[----:B------:R-:W-:Y:S01]  /*cb00*/  @!P0 HFMA2.BF16_V2 R44, -RZ.H0_H0, RZ.H0_H0, -R24.H0_H0 ;  /* 0x200000ffff2c8231 */ /* 0x000fe20000340918 */
[----:B------:R-:W-:Y:S02]  /*cb10*/  @!P1 PRMT R26, R46, 0x5410, RZ ;  /* 0x000054102e1a9816 */ /* 0x000fe400000000ff */
[----:B------:R1:W2:Y:S02]  /*cb20*/  LDL.LU.S16 R46, [R1+0x11c] ;  /* 0x00011c00012e7983 */ /* 0x0002a40000300600 */
[----:B------:R-:W-:Y:S02]  /*cb30*/  PRMT R5, R44, 0x7610, R5 ;  /* 0x000076102c057816 */ /* 0x000fe40000000005 */
[----:B------:R1:W3:Y:S02]  /*cb40*/  LDL.LU.S16 R44, [R1+0x120] ;  /* 0x00012000012c7983 */ /* 0x0002e40000300600 */
[----:B------:R-:W-:Y:S02]  /*cb50*/  @!P0 PRMT R24, R5, 0x5410, RZ ;  /* 0x0000541005188816 */ /* 0x000fe400000000ff */
[----:B------:R-:W-:-:S02]  /*cb60*/  SHF.R.U32.HI R5, RZ, 0x10, R0 ;  /* 0x00000010ff057819 */ /* 0x000fc40000011600 */
[----:B------:R-:W-:-:S04]  /*cb70*/  SHF.R.U32.HI R0, RZ, 0x18, R0 ;  /* 0x00000018ff007819 */ /* 0x000fc80000011600 */
[----:B------:R-:W-:Y:S02]  /*cb80*/  ISETP.GE.U32.AND P0, PT, R191, R0, PT ;  /* 0x00000000bf00720c */ /* 0x000fe40003f06070 */
[----:B------:R-:W-:Y:S02]  /*cb90*/  PRMT R22, R20, 0x7632, R22 ;  /* 0x0000763214167816 */ /* 0x000fe40000000016 */
[----:B------:R-:W-:-:S04]  /*cba0*/  LOP3.LUT R5, R5, 0xff, RZ, 0xc0, !PT ;  /* 0x000000ff05057812 */ /* 0x000fc800078ec0ff */
[----:B------:R-:W-:Y:S02]  /*cbb0*/  ISETP.GE.U32.AND P1, PT, R191, R5, PT ;  /* 0x00000005bf00720c */ /* 0x000fe40003f26070 */
[----:B------:R-:W-:Y:S01]  /*cbc0*/  PRMT R23, R20, 0x7610, R23 ;  /* 0x0000761014177816 */ /* 0x000fe20000000017 */
[----:B------:R-:W-:Y:S02]  /*cbd0*/  IMAD.MOV.U32 R232, RZ, RZ, R244 ;  /* 0x000000ffffe87224 */ /* 0x000fe400078e00f4 */
[----:B------:R-:W-:Y:S02]  /*cbe0*/  IMAD.MOV.U32 R244, RZ, RZ, R236 ;  /* 0x000000fffff47224 */ /* 0x000fe400078e00ec */
[----:B------:R-:W-:Y:S02]  /*cbf0*/  IMAD.MOV.U32 R236, RZ, RZ, R231 ;  /* 0x000000ffffec7224 */ /* 0x000fe400078e00e7 */
[----:B------:R-:W-:Y:S02]  /*cc00*/  IMAD.MOV.U32 R231, RZ, RZ, R208 ;  /* 0x000000ffffe77224 */ /* 0x000fe400078e00d0 */
        /* <DEDUP_REMOVED lines=11> */
[----:B------:R-:W-:Y:S01]  /*ccc0*/  ISETP.GE.U32.AND P0, PT, R191, R0, PT ;  /* 0x00000000bf00720c */ /* 0x000fe20003f06070 */
[----:B------:R-:W-:Y:S01]  /*ccd0*/  IMAD.MOV.U32 R234, RZ, RZ, R244 ;  /* 0x000000ffffea7224 */ /* 0x000fe200078e00f4 */
[C---:B------:R-:W-:Y:S01]  /*cce0*/  PRMT R20, R21.reuse, 0x7632, R20 ;  /* 0x0000763215147816 */ /* 0x040fe20000000014 */
[----:B------:R-:W-:Y:S02]  /*ccf0*/  IMAD.MOV.U32 R244, RZ, RZ, R236 ;  /* 0x000000fffff47224 */ /* 0x000fe400078e00ec */
[----:B------:R-:W-:Y:S02]  /*cd00*/  IMAD.MOV.U32 R236, RZ, RZ, R231 ;  /* 0x000000ffffec7224 */ /* 0x000fe400078e00e7 */
[----:B------:R-:W-:Y:S02]  /*cd10*/  IMAD.MOV.U32 R231, RZ, RZ, R209 ;  /* 0x000000ffffe77224 */ /* 0x000fe400078e00d1 */
[----:B------:R-:W-:Y:S01]  /*cd20*/  IMAD.MOV.U32 R209, RZ, RZ, R198 ;  /* 0x000000ffffd17224 */ /* 0x000fe200078e00c6 */
[----:B------:R-:W-:-:S03]  /*cd30*/  PRMT R198, R21, 0x5410, R20 ;  /* 0x0000541015c67816 */ /* 0x000fc60000000014 */
        /* <DEDUP_REMOVED lines=10> */
[----:B------:R1:W2:Y:S02]  /*cde0*/  LDL.LU.S16 R5, [R1+0x130] ;  /* 0x0001300001057983 */ /* 0x0002a40000300600 */
[----:B------:R-:W-:Y:S02]  /*cdf0*/  @!P0 PRMT R20, R0, 0x5410, RZ ;  /* 0x0000541000148816 */ /* 0x000fe400000000ff */
[----:B------:R-:W-:-:S04]  /*ce00*/  SHF.R.U32.HI R0, RZ, 0x10, R2 ;  /* 0x00000010ff007819 */ /* 0x000fc80000011602 */
[----:B------:R-:W-:-:S04]  /*ce10*/  LOP3.LUT R0, R0, 0xff, RZ, 0xc0, !PT ;  /* 0x000000ff00007812 */ /* 0x000fc800078ec0ff */
[----:B------:R-:W-:Y:S02]  /*ce20*/  ISETP.GE.U32.AND P1, PT, R191, R0, PT ;  /* 0x00000000bf00720c */ /* 0x000fe40003f26070 */
[----:B------:R-:W-:-:S04]  /*ce30*/  SHF.R.U32.HI R2, RZ, 0x18, R2 ;  /* 0x00000018ff027819 */ /* 0x000fc80000011602 */
[----:B------:R-:W-:Y:S02]  /*ce40*/  ISETP.GE.U32.AND P0, PT, R191, R2, PT ;  /* 0x00000002bf00720c */ /* 0x000fe40003f06070 */
[----:B------:R-:W-:Y:S01]  /*ce50*/  PRMT R18, R19, 0x7632, R18 ;  /* 0x0000763213127816 */ /* 0x000fe20000000012 */
[----:B------:R-:W-:Y:S01]  /*ce60*/  IMAD.MOV.U32 R235, RZ, RZ, R244 ;  /* 0x000000ffffeb7224 */ /* 0x000fe200078e00f4 */
[----:B------:R-:W-:Y:S01]  /*ce70*/  LOP3.LUT R10, R7, R245, R10, 0x96, !PT ;  /* 0x000000f5070a7212 */ /* 0x000fe200078e960a */
[----:B------:R-:W-:Y:S01]  /*ce80*/  IMAD.MOV.U32 R244, RZ, RZ, R197 ;  /* 0x000000fffff47224 */ /* 0x000fe200078e00c5 */
[----:B------:R-:W-:Y:S01]  /*ce90*/  PRMT R197, R19, 0x5410, R18 ;  /* 0x0000541013c57816 */ /* 0x000fe20000000012 */
[----:B---3--:R-:W-:-:S05]  /*cea0*/  @!P1 HFMA2.BF16_V2 R44, -RZ.H0_H0, RZ.H0_H0, -R19.H0_H0 ;  /* 0x200000ffff2c9231 */ /* 0x008fca0000340913 */
[----:B------:R-:W-:Y:S02]  /*ceb0*/  PRMT R2, R44, 0x7610, R2 ;  /* 0x000076102c027816 */ /* 0x000fe40000000002 */
[----:B------:R1:W3:Y:S02]  /*cec0*/  LDL.LU.S16 R44, [R1+0x134] ;  /* 0x00013400012c7983 */ /* 0x0002e40000300600 */
[----:B------:R-:W-:Y:S01]  /*ced0*/  @!P1 PRMT R19, R2, 0x5410, RZ ;  /* 0x0000541002139816 */ /* 0x000fe200000000ff */
[----:B------:R-:W-:Y:S01]  /*cee0*/  IMAD.WIDE.U32 R2, R10, -0x2daee0ad, RZ ;  /* 0xd2511f530a027825 */ /* 0x000fe200078e00ff */
[----:B--2---:R-:W-:-:S05]  /*cef0*/  @!P0 HFMA2.BF16_V2 R5, -RZ.H0_H0, RZ.H0_H0, -R18.H0_H0 ;  /* 0x200000ffff058231 */ /* 0x004fca0000340912 */
[----:B------:R-:W-:-:S04]  /*cf00*/  PRMT R0, R5, 0x7610, R0 ;  /* 0x0000761005007816 */ /* 0x000fc80000000000 */
[----:B------:R-:W-:Y:S02]  /*cf10*/  @!P0 PRMT R18, R0, 0x5410, RZ ;  /* 0x0000541000128816 */ /* 0x000fe400000000ff */
[----:B------:R-:W-:Y:S02]  /*cf20*/  LOP3.LUT R0, R3, R173, R8, 0x96, !PT ;  /* 0x000000ad03007212 */ /* 0x000fe400078e9608 */
[----:B------:R1:W2:Y:S02]  /*cf30*/  LDL.LU.S16 R8, [R1+0x138] ;  /* 0x0001380001087983 */ /* 0x0002a40000300600 */
[----:B------:R-:W-:Y:S01]  /*cf40*/  LOP3.LUT R5, R0, 0xff, RZ, 0xc0, !PT ;  /* 0x000000ff00057812 */ /* 0x000fe200078ec0ff */
[----:B------:R-:W-:Y:S01]  /*cf50*/  IMAD.MOV.U32 R237, RZ, RZ, R235 ;  /* 0x000000ffffed7224 */ /* 0x000fe200078e00eb */
[----:B------:R-:W-:Y:S01]  /*cf60*/  PRMT R16, R17, 0x7632, R16 ;  /* 0x0000763211107816 */ /* 0x000fe20000000010 */
[----:B------:R-:W4:Y:S01]  /*cf70*/  LDL R252, [R1+0x2d4] ;  /* 0x0002d40001fc7983 */ /* 0x000f220000100800 */
[----:B------:R-:W-:Y:S01]  /*cf80*/  ISETP.GE.U32.AND P0, PT, R191, R5, PT ;  /* 0x00000005bf00720c */ /* 0x000fe20003f06070 */
[----:B------:R-:W-:-:S02]  /*cf90*/  IMAD.MOV.U32 R235, RZ, RZ, R234 ;  /* 0x000000ffffeb7224 */ /* 0x000fc400078e00ea */
[----:B------:R-:W-:Y:S02]  /*cfa0*/  IMAD.MOV.U32 R234, RZ, RZ, R208 ;  /* 0x000000ffffea7224 */ /* 0x000fe400078e00d0 */
[----:B------:R-:W-:Y:S01]  /*cfb0*/  IMAD.MOV.U32 R208, RZ, RZ, R203 ;  /* 0x000000ffffd07224 */ /* 0x000fe200078e00cb */
        /* <DEDUP_REMOVED lines=13> */
[----:B------:R-:W-:-:S04]  /*d090*/  LOP3.LUT R5, R2, 0xff, RZ, 0xc0, !PT ;  /* 0x000000ff02057812 */ /* 0x000fc800078ec0ff */
[----:B------:R-:W-:Y:S02]  /*d0a0*/  ISETP.GE.U32.AND P0, PT, R191, R5, PT ;  /* 0x00000005bf00720c */ /* 0x000fe40003f06070 */
[C---:B------:R-:W-:Y:S02]  /*d0b0*/  PRMT R15, R43.reuse, 0x7610, R15 ;  /* 0x000076102b0f7816 */ /* 0x040fe4000000000f */
[----:B------:R-:W-:Y:S01]  /*d0c0*/  LOP3.LUT R3, R2, 0xffff, RZ, 0xc0, !PT ;  /* 0x0000ffff02037812 */ /* 0x000fe200078ec0ff */
[----:B------:R-:W-:Y:S01]  /*d0d0*/  IMAD.MOV.U32 R238, RZ, RZ, R235 ;  /* 0x000000ffffee7224 */ /* 0x000fe200078e00eb */
[----:B------:R-:W-:Y:S02]  /*d0e0*/  PRMT R14, R43, 0x7632, R14 ;  /* 0x000076322b0e7816 */ /* 0x000fe4000000000e */
[----:B------:R-:W-:Y:S01]  /*d0f0*/  SHF.R.U32.HI R3, RZ, 0x8, R3 ;  /* 0x00000008ff037819 */ /* 0x000fe20000011603 */
[----:B------:R-:W-:Y:S02]  /*d100*/  IMAD.MOV.U32 R235, RZ, RZ, R234 ;  /* 0x000000ffffeb7224 */ /* 0x000fe400078e00ea */
[----:B------:R-:W-:Y:S01]  /*d110*/  IMAD.MOV.U32 R234, RZ, RZ, R208 ;  /* 0x000000ffffea7224 */ /* 0x000fe200078e00d0 */
[----:B------:R-:W-:Y:S01]  /*d120*/  LOP3.LUT R3, R3, 0xffff, RZ, 0xc0, !PT ;  /* 0x0000ffff03037812 */ /* 0x000fe200078ec0ff */
[----:B------:R-:W-:-:S02]  /*d130*/  IMAD.MOV.U32 R208, RZ, RZ, R209 ;  /* 0x000000ffffd07224 */ /* 0x000fc400078e00d1 */
[----:B------:R-:W-:Y:S01]  /*d140*/  IMAD.MOV.U32 R209, RZ, RZ, R202 ;  /* 0x000000ffffd17224 */ /* 0x000fe200078e00ca */
[----:B------:R-:W-:Y:S01]  /*d150*/  PRMT R202, R15, 0x5410, R14 ;  /* 0x000054100fca7816 */ /* 0x000fe2000000000e */
[----:B------:R-:W-:Y:S02]  /*d160*/  IMAD.MOV.U32 R248, RZ, RZ, R238 ;  /* 0x000000fffff87224 */ /* 0x000fe400078e00ee */
[----:B------:R-:W-:Y:S02]  /*d170*/  IMAD.MOV.U32 R238, RZ, RZ, R234 ;  /* 0x000000ffffee7224 */ /* 0x000fe400078e00ea */
[----:B------:R-:W-:Y:S01]  /*d180*/  IMAD.MOV.U32 R234, RZ, RZ, R45 ;  /* 0x000000ffffea7224 */ /* 0x000fe200078e002d */
[----:B---3--:R-:W-:-:S05]  /*d190*/  @!P0 HFMA2.BF16_V2 R44, -RZ.H0_H0, RZ.H0_H0, -R15.H0_H0 ;  /* 0x200000ffff2c8231 */ /* 0x008fca000034090f */
[----:B------:R-:W-:Y:S02]  /*d1a0*/  PRMT R9, R44, 0x7610, R9 ;  /* 0x000076102c097816 */ /* 0x000fe40000000009 */
[----:B------:R1:W3:Y:S02]  /*d1b0*/  LDL.LU.S16 R44, [R1+0x154] ;  /* 0x00015400012c7983 */ /* 0x0002e40000300600 */
[----:B------:R-:W-:Y:S02]  /*d1c0*/  @!P0 PRMT R15, R9, 0x5410, RZ ;  /* 0x00005410090f8816 */ /* 0x000fe400000000ff */
[----:B------:R-:W-:Y:S01]  /*d1d0*/  ISETP.GE.U32.AND P0, PT, R191, R3, PT ;  /* 0x00000003bf00720c */ /* 0x000fe20003f06070 */
[----:B------:R1:W3:-:S12]  /*d1e0*/  LDL.LU.S16 R43, [R1+0x158] ;  /* 0x00015800012b7983 */ /* 0x0002d80000300600 */
[----:B--2---:R-:W-:-:S05]  /*d1f0*/  @!P0 HFMA2.BF16_V2 R8, -RZ.H0_H0, RZ.H0_H0, -R14.H0_H0 ;  /* 0x200000ffff088231 */ /* 0x004fca000034090e */
[----:B------:R-:W-:-:S04]  /*d200*/  PRMT R7, R8, 0x7610, R7 ;  /* 0x0000761008077816 */ /* 0x000fc80000000007 */
[----:B------:R-:W-:Y:S02]  /*d210*/  @!P0 PRMT R14, R7, 0x5410, RZ ;  /* 0x00005410070e8816 */ /* 0x000fe400000000ff */
[----:B------:R-:W2:Y:S04]  /*d220*/  LDL R7, [R1+0x168] ;  /* 0x0001680001077983 */ /* 0x000ea80000100800 */
[----:B------:R-:W2:Y:S04]  /*d230*/  LDL.LU.64 R8, [R1+0x1c8] ;  /* 0x0001c80001087983 */ /* 0x000ea80000300a00 */
[----:B------:R-:W2:Y:S01]  /*d240*/  LDL R45, [R1+0x164] ;  /* 0x00016400012d7983 */ /* 0x000ea20000100800 */
        /* <DEDUP_REMOVED lines=8> */
[----:B------:R-:W-:Y:S01]  /*d2d0*/  IMAD.MOV.U32 R235, RZ, RZ, R201 ;  /* 0x000000ffffeb7224 */ /* 0x000fe200078e00c9 */
[----:B------:R-:W-:Y:S02]  /*d2e0*/  PRMT R201, R11, 0x5410, R10 ;  /* 0x000054100bc97816 */ /* 0x000fe4000000000a */
[----:B------:R-:W-:Y:S01]  /*d2f0*/  @!P2 PRMT R27, R47, 0x5410, RZ ;  /* 0x000054102f1ba816 */ /* 0x000fe200000000ff */
[----:B---3--:R-:W-:-:S05]  /*d300*/  @!P0 HFMA2.BF16_V2 R43, -RZ.H0_H0, RZ.H0_H0, -R10.H0_H0 ;  /* 0x200000ffff2b8231 */ /* 0x008fca000034090a */
[----:B------:R-:W-:-:S04]  /*d310*/  PRMT R2, R43, 0x7610, R2 ;  /* 0x000076102b027816 */ /* 0x000fc80000000002 */
[----:B------:R-:W-:Y:S01]  /*d320*/  @!P0 PRMT R10, R2, 0x5410, RZ ;  /* 0x00005410020a8816 */ /* 0x000fe200000000ff */
[----:B------:R-:W-:Y:S01]  /*d330*/  @!P1 HFMA2.BF16_V2 R44, -RZ.H0_H0, RZ.H0_H0, -R11.H0_H0 ;  /* 0x200000ffff2c9231 */ /* 0x000fe2000034090b */
[----:B----4-:R-:W-:-:S04]  /*d340*/  IMAD.SHL.U32 R2, R252, 0x8, RZ ;  /* 0x00000008fc027824 */ /* 0x010fc800078e00ff */
[----:B------:R-:W-:Y:S01]  /*d350*/  PRMT R3, R44, 0x7610, R3 ;  /* 0x000076102c037816 */ /* 0x000fe20000000003 */
[----:B------:R3:W-:Y:S03]  /*d360*/  STL [R1+0x1b0], R2 ;  /* 0x0001b00201007387 */ /* 0x0007e60000100800 */
[----:B------:R-:W-:Y:S01]  /*d370*/  @!P1 PRMT R11, R3, 0x5410, RZ ;  /* 0x00005410030b9816 */ /* 0x000fe200000000ff */
[----:B------:R-:W-:-:S05]  /*d380*/  IMAD R3, R252, 0x48, RZ ;  /* 0x00000048fc037824 */ /* 0x000fca00078e02ff */
[----:B------:R-:W-:Y:S01]  /*d390*/  STL [R1+0x21c], R3 ;  /* 0x00021c0301007387 */ /* 0x000fe20000100800 */
[----:B--2---:R-:W-:-:S04]  /*d3a0*/  LEA R46, P0, R45, R8, 0x1 ;  /* 0x000000082d2e7211 */ /* 0x004fc800078008ff */
[----:B------:R-:W-:-:S05]  /*d3b0*/  LEA.HI.X R47, R45, R9, R7, 0x1, P0 ;  /* 0x000000092d2f7211 */ /* 0x000fca00000f0c07 */
[----:B------:R-:W-:-:S04]  /*d3c0*/  IMAD.WIDE R44, R2, 0x2, R46 ;  /* 0x00000002022c7825 */ /* 0x000fc800078e022e */
[----:B---3--:R-:W-:Y:S01]  /*d3d0*/  IMAD.SHL.U32 R2, R252, 0x40, RZ ;  /* 0x00000040fc027824 */ /* 0x008fe200078e00ff */
[----:B------:R-:W-:Y:S03]  /*d3e0*/  ST.E.U16 [R46.64], R157 ;  /* 0x0000009d2e007985 */ /* 0x000fe6000c10150a */
[--C-:B------:R-:W-:Y:S01]  /*d3f0*/  IMAD.WIDE R42, R2, 0x2, R46.reuse ;  /* 0x00000002022a7825 */ /* 0x100fe200078e022e */
[----:B------:R-:W-:Y:S04]  /*d400*/  ST.E.U16 [R46.64+0x2], R156 ;  /* 0x0000029c2e007985 */ /* 0x000fe8000c10150a */
[----:B------:R-:W-:Y:S04]  /*d410*/  ST.E.U16 [R44.64], R154 ;  /* 0x0000009a2c007985 */ /* 0x000fe8000c10150a */
[----:B------:R-:W-:Y:S04]  /*d420*/  ST.E.U16 [R44.64+0x2], R155 ;  /* 0x0000029b2c007985 */ /* 0x000fe8000c10150a */
[----:B------:R-:W-:Y:S04]  /*d430*/  ST.E.U16 [R42.64], R41 ;  /* 0x000000292a007985 */ /* 0x000fe8000c10150a */
[----:B------:R2:W-:Y:S02]  /*d440*/  ST.E.U16 [R42.64+0x2], R40 ;  /* 0x000002282a007985 */ /* 0x0005e4000c10150a */
[----:B--2---:R-:W-:-:S02]  /*d450*/  IMAD.WIDE R40, R3, 0x2, R46 ;  /* 0x0000000203287825 */ /* 0x004fc400078e022e */
[----:B------:R1:W2:Y:S04]  /*d460*/  LDL.LU.S16 R3, [R1+0x168] ;  /* 0x0001680001037983 */ /* 0x0002a80000300600 */
[----:B------:R1:W3:Y:S01]  /*d470*/  LDL.LU.S16 R7, [R1+0x164] ;  /* 0x0001640001077983 */ /* 0x0002e20000300600 */
[--C-:B------:R-:W-:Y:S02]  /*d480*/  SHF.R.U32.HI R2, RZ, 0x10, R0.reuse ;  /* 0x00000010ff027819 */ /* 0x100fe40000011600 */
[----:B------:R-:W-:-:S04]  /*d490*/  SHF.R.U32.HI R0, RZ, 0x18, R0 ;  /* 0x00000018ff007819 */ /* 0x000fc80000011600 */
[C---:B------:R-:W-:Y:S02]  /*d4a0*/  ISETP.GE.U32.AND P0, PT, R191.reuse, R0, PT ;  /* 0x00000000bf00720c */ /* 0x040fe40003f06070 */
[----:B------:R-:W-:Y:S02]  /*d4b0*/  LOP3.LUT R2, R2, 0xff, RZ, 0xc0, !PT ;  /* 0x000000ff02027812 */ /* 0x000fe400078ec0ff */
[C---:B------:R-:W-:Y:S02]  /*d4c0*/  PRMT R0, R76.reuse, 0x7632, R0 ;  /* 0x000076324c007816 */ /* 0x040fe40000000000 */
[----:B------:R-:W-:Y:S01]  /*d4d0*/  ISETP.GE.U32.AND P1, PT, R191, R2, PT ;  /* 0x00000002bf00720c */ /* 0x000fe20003f26070 */
[----:B------:R-:W-:Y:S01]  /*d4e0*/  IMAD.WIDE.U32 R154, R61, -0x326172a9, RZ ;  /* 0xcd9e8d573d9a7825 */ /* 0x000fe200078e00ff */
[----:B------:R-:W-:Y:S01]  /*d4f0*/  PRMT R5, R76, 0x7610, R5 ;  /* 0x000076104c057816 */ /* 0x000fe20000000005 */
[----:B------:R-:W-:Y:S04]  /*d500*/  ST.E.U16 [R40.64], R75 ;  /* 0x0000004b28007985 */ /* 0x000fe8000c10150a */
[----:B------:R-:W-:Y:S04]  /*d510*/  ST.E.U16 [R40.64+0x2], R74 ;  /* 0x0000024a28007985 */ /* 0x000fe8000c10150a */
[----:B------:R4:W-:Y:S04]  /*d520*/  ST.E.U16 [R46.64+0x10], R152 ;  /* 0x000010982e007985 */ /* 0x0009e8000c10150a */
[----:B------:R-:W-:Y:S04]  /*d530*/  ST.E.U16 [R46.64+0x12], R153 ;  /* 0x000012992e007985 */ /* 0x000fe8000c10150a */
[----:B------:R-:W-:Y:S04]  /*d540*/  ST.E.U16 [R44.64+0x10], R150 ;  /* 0x000010962c007985 */ /* 0x000fe8000c10150a */
[----:B------:R-:W-:Y:S04]  /*d550*/  ST.E.U16 [R44.64+0x12], R151 ;  /* 0x000012972c007985 */ /* 0x000fe8000c10150a */
[----:B------:R-:W-:Y:S04]  /*d560*/  ST.E.U16 [R42.64+0x10], R73 ;  /* 0x000010492a007985 */ /* 0x000fe8000c10150a */
[----:B------:R-:W-:Y:S01]  /*d570*/  ST.E.U16 [R42.64+0x12], R72 ;  /* 0x000012482a007985 */ /* 0x000fe2000c10150a */
[----:B------:R-:W-:-:S02]  /*d580*/  IMAD.MOV.U32 R157, RZ, RZ, R250 ;  /* 0x000000ffff9d7224 */ /* 0x000fc400078e00fa */
[----:B------:R-:W-:Y:S01]  /*d590*/  IMAD.MOV.U32 R252, RZ, RZ, R248 ;  /* 0x000000fffffc7224 */ /* 0x000fe200078e00f8 */
[----:B------:R1:W5:Y:S01]  /*d5a0*/  LDL.LU R61, [R1+0x314] ;  /* 0x00031400013d7983 */ /* 0x0003620000300800 */
[----:B----4-:R-:W-:-:S03]  /*d5b0*/  PRMT R152, R5, 0x5410, R0 ;  /* 0x0000541005987816 */ /* 0x010fc60000000000 */
[----:B------:R-:W-:Y:S04]  /*d5c0*/  ST.E.U16 [R40.64+0x10], R48 ;  /* 0x0000103028007985 */ /* 0x000fe8000c10150a */
[----:B------:R-:W-:Y:S04]  /*d5d0*/  ST.E.U16 [R40.64+0x12], R71 ;  /* 0x0000124728007985 */ /* 0x000fe8000c10150a */
[----:B------:R-:W-:Y:S04]  /*d5e0*/  ST.E.U16 [R46.64+0x20], R149 ;  /* 0x000020952e007985 */ /* 0x000fe8000c10150a */
[----:B------:R4:W-:Y:S01]  /*d5f0*/  ST.E.U16 [R46.64+0x22], R148 ;  /* 0x000022942e007985 */ /* 0x0009e2000c10150a */
[----:B------:R-:W-:-:S02]  /*d600*/  IMAD.MOV.U32 R250, RZ, RZ, R237 ;  /* 0x000000fffffa7224 */ /* 0x000fc400078e00ed */
[----:B------:R-:W-:Y:S02]  /*d610*/  IMAD.MOV.U32 R237, RZ, RZ, R236 ;  /* 0x000000ffffed7224 */ /* 0x000fe400078e00ec */
[----:B------:R-:W-:Y:S02]  /*d620*/  IMAD.MOV.U32 R248, RZ, RZ, R174 ;  /* 0x000000fffff87224 */ /* 0x000fe400078e00ae */
[----:B------:R-:W-:Y:S01]  /*d630*/  IMAD.MOV.U32 R236, RZ, RZ, R175 ;  /* 0x000000ffffec7224 */ /* 0x000fe200078e00af */
[----:B------:R-:W-:Y:S04]  /*d640*/  ST.E.U16 [R44.64+0x20], R142 ;  /* 0x0000208e2c007985 */ /* 0x000fe8000c10150a */
        /* <DEDUP_REMOVED lines=14> */
[----:B------:R1:W-:Y:S04]  /*d730*/  ST.E.U16 [R46.64+0x42], R140 ;  /* 0x0000428c2e007985 */ /* 0x0003e8000c10150a */
        /* <DEDUP_REMOVED lines=20> */
[----:B------:R1:W-:Y:S04]  /*d880*/  ST.E.U16 [R40.64+0x60], R58 ;  /* 0x0000603a28007985 */ /* 0x0003e8000c10150a */
[----:B------:R1:W-:Y:S04]  /*d890*/  ST.E.U16 [R40.64+0x62], R56 ;  /* 0x0000623828007985 */ /* 0x0003e8000c10150a */
[----:B------:R-:W-:Y:S04]  /*d8a0*/  ST.E.U16 [R46.64+0x70], R129 ;  /* 0x000070812e007985 */ /* 0x000fe8000c10150a */
[----:B------:R-:W-:Y:S01]  /*d8b0*/  ST.E.U16 [R46.64+0x72], R126 ;  /* 0x0000727e2e007985 */ /* 0x000fe2000c10150a */
[----:B--2---:R-:W-:-:S05]  /*d8c0*/  @!P0 HFMA2.BF16_V2 R3, -RZ.H0_H0, RZ.H0_H0, -R0.H0_H0 ;  /* 0x200000ffff038231 */ /* 0x004fca0000340900 */
[----:B------:R-:W-:Y:S01]  /*d8d0*/  PRMT R2, R3, 0x7610, R2 ;  /* 0x0000761003027816 */ /* 0x000fe20000000002 */
[----:B---3--:R-:W-:-:S03]  /*d8e0*/  @!P1 HFMA2.BF16_V2 R7, -RZ.H0_H0, RZ.H0_H0, -R5.H0_H0 ;  /* 0x200000ffff079231 */ /* 0x008fc60000340905 */
[----:B------:R-:W-:Y:S02]  /*d8f0*/  @!P0 PRMT R0, R2, 0x5410, RZ ;  /* 0x0000541002008816 */ /* 0x000fe400000000ff */
[----:B------:R-:W-:Y:S02]  /*d900*/  LOP3.LUT R2, R60, R155, RZ, 0x3c, !PT ;  /* 0x0000009b3c027212 */ /* 0x000fe400078e3cff */
[----:B------:R-:W-:-:S03]  /*d910*/  PRMT R6, R7, 0x7610, R6 ;  /* 0x0000761007067816 */ /* 0x000fc60000000006 */
[----:B----4-:R-:W-:Y:S01]  /*d920*/  IMAD.WIDE.U32 R148, R2, -0x2daee0ad, RZ ;  /* 0xd2511f5302947825 */ /* 0x010fe200078e00ff */
[----:B------:R-:W-:Y:S02]  /*d930*/  @!P1 PRMT R5, R6, 0x5410, RZ ;  /* 0x0000541006059816 */ /* 0x000fe400000000ff */
[----:B------:R-:W-:Y:S02]  /*d940*/  LOP3.LUT R2, R78, R217, RZ, 0x3c, !PT ;  /* 0x000000d94e027212 */ /* 0x000fe400078e3cff */
[----:B------:R-:W-:-:S03]  /*d950*/  LOP3.LUT R6, R149, R190, R216, 0x96, !PT ;  /* 0x000000be95067212 */ /* 0x000fc600078e96d8 */
[----:B------:R-:W-:-:S04]  /*d960*/  IMAD.WIDE.U32 R2, R2, -0x326172a9, RZ ;  /* 0xcd9e8d5702027825 */ /* 0x000fc800078e00ff */
[----:B------:R-:W-:Y:S01]  /*d970*/  IMAD.WIDE.U32 R174, R6, -0x326172a9, RZ ;  /* 0xcd9e8d5706ae7825 */ /* 0x000fe200078e00ff */
[----:B------:R-:W-:-:S04]  /*d980*/  LOP3.LUT R71, R133, R239, R2, 0x96, !PT ;  /* 0x000000ef85477212 */ /* 0x000fc800078e9602 */
[----:B------:R-:W-:Y:S01]  /*d990*/  LOP3.LUT R73, R175, R239, R2, 0x96, !PT ;  /* 0x000000efaf497212 */ /* 0x000fe200078e9602 */
[----:B------:R-:W-:Y:S01]  /*d9a0*/  IMAD.SHL.U32 R2, R195, 0x4, RZ ;  /* 0x00000004c3027824 */ /* 0x000fe200078e00ff */
[----:B------:R-:W-:-:S04]  /*d9b0*/  LOP3.LUT R7, R186, R217, RZ, 0x3c, !PT ;  /* 0x000000d9ba077212 */ /* 0x000fc800078e3cff */
[----:B------:R-:W-:Y:S01]  /*d9c0*/  LOP3.LUT R2, R217, R247, R2, 0x96, !PT ;  /* 0x000000f7d9027212 */ /* 0x000fe200078e9602 */
[----:B------:R-:W-:Y:S01]  /*d9d0*/  IMAD.WIDE.U32 R6, R7, -0x326172a9, RZ ;  /* 0xcd9e8d5707067825 */ /* 0x000fe200078e00ff */
[CC--:B------:R-:W-:Y:S02]  /*d9e0*/  LOP3.LUT R8, R3.reuse, R240.reuse, R206, 0x96, !PT ;  /* 0x000000f003087212 */ /* 0x0c0fe400078e96ce */
[-C--:B------:R-:W-:Y:S01]  /*d9f0*/  LOP3.LUT R74, R3, R240.reuse, R154, 0x96, !PT ;  /* 0x000000f0034a7212 */ /* 0x080fe200078e969a */
[----:B------:R-:W-:Y:S01]  /*da00*/  IMAD.WIDE.U32 R2, R2, -0x326172a9, RZ ;  /* 0xcd9e8d5702027825 */ /* 0x000fe200078e00ff */
[-CC-:B------:R-:W-:Y:S02]  /*da10*/  LOP3.LUT R72, R133, R239.reuse, R6.reuse, 0x96, !PT ;  /* 0x000000ef85487212 */ /* 0x180fe400078e9606 */
[----:B------:R-:W-:Y:S02]  /*da20*/  LOP3.LUT R78, R175, R239, R6, 0x96, !PT ;  /* 0x000000efaf4e7212 */ /* 0x000fe400078e9606 */
[-CC-:B------:R-:W-:Y:S01]  /*da30*/  LOP3.LUT R6, R3, R240.reuse, R206.reuse, 0x96, !PT ;  /* 0x000000f003067212 */ /* 0x180fe200078e96ce */
[----:B-1----:R-:W-:Y:S01]  /*da40*/  IMAD.WIDE.U32 R140, R71, -0x2daee0ad, RZ ;  /* 0xd2511f53478c7825 */ /* 0x002fe200078e00ff */
[----:B------:R-:W-:-:S02]  /*da50*/  LOP3.LUT R9, R7, R240, R206, 0x96, !PT ;  /* 0x000000f007097212 */ /* 0x000fc400078e96ce */
[-C--:B------:R-:W-:Y:S02]  /*da60*/  LOP3.LUT R75, R3, R240.reuse, R154, 0x96, !PT ;  /* 0x000000f0034b7212 */ /* 0x080fe400078e969a */
[-CC-:B------:R-:W-:Y:S02]  /*da70*/  LOP3.LUT R48, R133, R239.reuse, R2.reuse, 0x96, !PT ;  /* 0x000000ef85307212 */ /* 0x180fe400078e9602 */
[----:B------:R-:W-:Y:S01]  /*da80*/  LOP3.LUT R77, R175, R239, R2, 0x96, !PT ;  /* 0x000000efaf4d7212 */ /* 0x000fe200078e9602 */
[----:B------:R-:W-:Y:S01]  /*da90*/  IMAD.WIDE.U32 R2, R8, -0x2daee0ad, RZ ;  /* 0xd2511f5308027825 */ /* 0x000fe200078e00ff */
[----:B------:R-:W-:-:S03]  /*daa0*/  LOP3.LUT R76, R7, R240, R154, 0x96, !PT ;  /* 0x000000f0074c7212 */ /* 0x000fc600078e969a */
[----:B------:R-:W-:Y:S01]  /*dab0*/  IMAD.WIDE.U32 R70, R6, -0x2daee0ad, RZ ;  /* 0xd2511f5306467825 */ /* 0x000fe200078e00ff */
[----:B------:R-:W-:Y:S02]  /*dac0*/  LOP3.LUT R66, R3, R241, R220, 0x96, !PT ;  /* 0x000000f103427212 */ /* 0x000fe400078e96dc */
[----:B------:R-:W-:Y:S01]  /*dad0*/  LOP3.LUT R65, R141, R242, R2, 0x96, !PT ;  /* 0x000000f28d417212 */ /* 0x000fe200078e9602 */
[----:B------:R-:W-:-:S04]  /*dae0*/  IMAD.WIDE.U32 R6, R9, -0x2daee0ad, RZ ;  /* 0xd2511f5309067825 */ /* 0x000fc800078e00ff */
[----:B------:R-:W-:Y:S01]  /*daf0*/  IMAD.WIDE.U32 R82, R72, -0x2daee0ad, RZ ;  /* 0xd2511f5348527825 */ /* 0x000fe200078e00ff */
[----:B------:R-:W-:-:S03]  /*db00*/  LOP3.LUT R49, R7, R241, R220, 0x96, !PT ;  /* 0x000000f107317212 */ /* 0x000fc600078e96dc */
[----:B------:R-:W-:Y:S01]  /*db10*/  IMAD.WIDE.U32 R80, R48, -0x2daee0ad, RZ ;  /* 0xd2511f5330507825 */ /* 0x000fe200078e00ff */
[-C--:B------:R-:W-:Y:S02]  /*db20*/  LOP3.LUT R9, R83, R242.reuse, R6, 0x96, !PT ;  /* 0x000000f253097212 */ /* 0x080fe400078e9606 */
[----:B------:R-:W-:Y:S01]  /*db30*/  LOP3.LUT R8, R71, R241, R220, 0x96, !PT ;  /* 0x000000f147087212 */ /* 0x000fe200078e96dc */
[----:B------:R-:W-:Y:S01]  /*db40*/  IMAD.WIDE.U32 R2, R74, -0x2daee0ad, RZ ;  /* 0xd2511f534a027825 */ /* 0x000fe200078e00ff */
[----:B------:R-:W-:-:S03]  /*db50*/  LOP3.LUT R57, R81, R242, R70, 0x96, !PT ;  /* 0x000000f251397212 */ /* 0x000fc600078e9646 */
[----:B------:R-:W-:-:S04]  /*db60*/  IMAD.WIDE.U32 R130, R73, -0x2daee0ad, RZ ;  /* 0xd2511f5349827825 */ /* 0x000fc800078e00ff */
[----:B------:R-:W-:-:S04]  /*db70*/  IMAD.WIDE.U32 R6, R66, -0x326172a9, RZ ;  /* 0xcd9e8d5742067825 */ /* 0x000fc800078e00ff */
[----:B------:R-:W-:Y:S01]  /*db80*/  IMAD.WIDE.U32 R142, R65, -0x326172a9, RZ ;  /* 0xcd9e8d57418e7825 */ /* 0x000fe200078e00ff */
[----:B------:R-:W-:-:S03]  /*db90*/  LOP3.LUT R120, R3, R241, R148, 0x96, !PT ;  /* 0x000000f103787212 */ /* 0x000fc600078e9694 */
[----:B------:R-:W-:Y:S01]  /*dba0*/  IMAD.WIDE.U32 R54, R75, -0x2daee0ad, RZ ;  /* 0xd2511f534b367825 */ /* 0x000fe200078e00ff */
[----:B------:R-:W-:-:S03]  /*dbb0*/  LOP3.LUT R119, R131, R242, R2, 0x96, !PT ;  /* 0x000000f283777212 */ /* 0x000fc600078e9602 */
[----:B------:R-:W-:Y:S01]  /*dbc0*/  IMAD.WIDE.U32 R70, R77, -0x2daee0ad, RZ ;  /* 0xd2511f534d467825 */ /* 0x000fe200078e00ff */
[----:B------:R-:W-:Y:S02]  /*dbd0*/  LOP3.LUT R121, R7, R233, R132, 0x96, !PT ;  /* 0x000000e907797212 */ /* 0x000fe400078e9684 */
[----:B------:R-:W-:Y:S01]  /*dbe0*/  LOP3.LUT R128, R143, R249, R6, 0x96, !PT ;  /* 0x000000f98f807212 */ /* 0x000fe200078e9606 */
[----:B------:R-:W-:Y:S01]  /*dbf0*/  IMAD.WIDE.U32 R2, R76, -0x2daee0ad, RZ ;  /* 0xd2511f534c027825 */ /* 0x000fe200078e00ff */
[----:B------:R-:W-:Y:S01]  /*dc00*/  ST.E.U16 [R44.64+0x70], R125 ;  /* 0x0000707d2c007985 */ /* 0x000fe2000c10150a */
[----:B------:R-:W-:Y:S02]  /*dc10*/  LOP3.LUT R48, R55, R241, R148, 0x96, !PT ;  /* 0x000000f137307212 */ /* 0x000fe400078e9694 */
[----:B------:R-:W-:Y:S01]  /*dc20*/  IMAD.WIDE.U32 R78, R78, -0x2daee0ad, RZ ;  /* 0xd2511f534e4e7825 */ /* 0x000fe200078e00ff */
[----:B------:R-:W-:Y:S01]  /*dc30*/  ST.E.U16 [R44.64+0x72], R127 ;  /* 0x0000727f2c007985 */ /* 0x000fe2000c10150a */
[----:B------:R-:W-:-:S02]  /*dc40*/  LOP3.LUT R52, R71, R242, R54, 0x96, !PT ;  /* 0x000000f247347212 */ /* 0x000fc400078e9636 */
[----:B------:R-:W-:Y:S01]  /*dc50*/  IMAD.WIDE.U32 R6, R8, -0x326172a9, RZ ;  /* 0xcd9e8d5708067825 */ /* 0x000fe200078e00ff */
[----:B------:R1:W-:Y:S01]  /*dc60*/  ST.E.U16 [R42.64+0x70], R53 ;  /* 0x000070352a007985 */ /* 0x0003e2000c10150a */
[----:B------:R-:W-:-:S03]  /*dc70*/  LOP3.LUT R58, R3, R241, R148, 0x96, !PT ;  /* 0x000000f1033a7212 */ /* 0x000fc600078e9694 */
[----:B------:R-:W-:Y:S01]  /*dc80*/  ST.E.U16 [R42.64+0x72], R64 ;  /* 0x000072402a007985 */ /* 0x000fe2000c10150a */
[----:B------:R-:W-:-:S03]  /*dc90*/  LOP3.LUT R56, R79, R242, R2, 0x96, !PT ;  /* 0x000000f24f387212 */ /* 0x000fc600078e9602 */
[----:B------:R-:W-:Y:S01]  /*dca0*/  ST.E.U16 [R40.64+0x70], R68 ;  /* 0x0000704428007985 */ /* 0x000fe2000c10150a */
[----:B------:R-:W-:-:S03]  /*dcb0*/  LOP3.LUT R8, R7, R233, R132, 0x96, !PT ;  /* 0x000000e907087212 */ /* 0x000fc600078e9684 */
[----:B------:R-:W-:Y:S01]  /*dcc0*/  ST.E.U16 [R40.64+0x72], R67 ;  /* 0x0000724328007985 */ /* 0x000fe2000c10150a */
[----:B------:R-:W-:-:S03]  /*dcd0*/  IMAD.WIDE.U32 R2, R49, -0x326172a9, RZ ;  /* 0xcd9e8d5731027825 */ /* 0x000fc600078e00ff */
[----:B------:R-:W-:Y:S01]  /*dce0*/  ST.E.U16 [R46.64+0x80], R117 ;  /* 0x000080752e007985 */ /* 0x000fe2000c10150a */
[----:B------:R-:W-:-:S03]  /*dcf0*/  IMAD.WIDE.U32 R48, R48, -0x326172a9, RZ ;  /* 0xcd9e8d5730307825 */ /* 0x000fc600078e00ff */
[----:B------:R-:W-:Y:S04]  /*dd00*/  ST.E.U16 [R46.64+0x82], R116 ;  /* 0x000082742e007985 */ /* 0x000fe8000c10150a */
[----:B------:R-:W-:Y:S04]  /*dd10*/  ST.E.U16 [R44.64+0x80], R114 ;  /* 0x000080722c007985 */ /* 0x000fe8000c10150a */
[----:B------:R-:W-:Y:S01]  /*dd20*/  ST.E.U16 [R44.64+0x82], R115 ;  /* 0x000082732c007985 */ /* 0x000fe2000c10150a */
[----:B-1----:R-:W-:-:S03]  /*dd30*/  IMAD.WIDE.U32 R52, R52, -0x326172a9, RZ ;  /* 0xcd9e8d5734347825 */ /* 0x002fc600078e00ff */
[----:B------:R-:W-:Y:S01]  /*dd40*/  ST.E.U16 [R42.64+0x80], R51 ;  /* 0x000080332a007985 */ /* 0x000fe2000c10150a */
[----:B------:R-:W-:-:S03]  /*dd50*/  IMAD.WIDE.U32 R124, R9, -0x326172a9, RZ ;  /* 0xcd9e8d57097c7825 */ /* 0x000fc600078e00ff */
[----:B------:R-:W-:Y:S01]  /*dd60*/  ST.E.U16 [R42.64+0x82], R50 ;  /* 0x000082322a007985 */ /* 0x000fe2000c10150a */
[----:B------:R-:W-:-:S03]  /*dd70*/  IMAD.WIDE.U32 R8, R8, -0x2daee0ad, RZ ;  /* 0xd2511f5308087825 */ /* 0x000fc600078e00ff */
[----:B------:R-:W-:Y:S04]  /*dd80*/  ST.E.U16 [R40.64+0x80], R39 ;  /* 0x0000802728007985 */ /* 0x000fe8000c10150a */
[----:B------:R-:W-:Y:S01]  /*dd90*/  ST.E.U16 [R40.64+0x82], R38 ;  /* 0x0000822628007985 */ /* 0x000fe2000c10150a */
[----:B------:R-:W-:-:S03]  /*dda0*/  IMAD.WIDE.U32 R54, R57, -0x326172a9, RZ ;  /* 0xcd9e8d5739367825 */ /* 0x000fc600078e00ff */
[----:B------:R-:W-:Y:S04]  /*ddb0*/  ST.E.U16 [R46.64+0x90], R113 ;  /* 0x000090712e007985 */ /* 0x000fe8000c10150a */
[----:B------:R-:W-:Y:S01]  /*ddc0*/  ST.E.U16 [R46.64+0x92], R112 ;  /* 0x000092702e007985 */ /* 0x000fe2000c10150a */
[----:B------:R-:W-:-:S03]  /*ddd0*/  LOP3.LUT R7, R49, R233, R174, 0x96, !PT ;  /* 0x000000e931077212 */ /* 0x000fc600078e96ae */
[----:B------:R-:W-:Y:S01]  /*dde0*/  ST.E.U16 [R44.64+0x90], R110 ;  /* 0x0000906e2c007985 */ /* 0x000fe2000c10150a */
[----:B------:R-:W-:-:S03]  /*ddf0*/  LOP3.LUT R48, R53, R249, R48, 0x96, !PT ;  /* 0x000000f935307212 */ /* 0x000fc600078e9630 */
[----:B------:R-:W-:Y:S04]  /*de00*/  ST.E.U16 [R44.64+0x92], R111 ;  /* 0x0000926f2c007985 */ /* 0x000fe8000c10150a */
[----:B------:R-:W-:Y:S04]  /*de10*/  ST.E.U16 [R42.64+0x90], R37 ;  /* 0x000090252a007985 */ /* 0x000fe8000c10150a */
[----:B------:R-:W-:Y:S04]  /*de20*/  ST.E.U16 [R42.64+0x92], R36 ;  /* 0x000092242a007985 */ /* 0x000fe8000c10150a */
[----:B------:R-:W-:Y:S04]  /*de30*/  ST.E.U16 [R40.64+0x90], R35 ;  /* 0x0000902328007985 */ /* 0x000fe8000c10150a */
[----:B------:R-:W-:Y:S01]  /*de40*/  ST.E.U16 [R40.64+0x92], R34 ;  /* 0x0000922228007985 */ /* 0x000fe2000c10150a */
[----:B------:R-:W-:-:S03]  /*de50*/  LOP3.LUT R59, R3, R233, R132, 0x96, !PT ;  /* 0x000000e9033b7212 */ /* 0x000fc600078e9684 */
[----:B------:R-:W-:Y:S01]  /*de60*/  ST.E.U16 [R46.64+0xa0], R109 ;  /* 0x0000a06d2e007985 */ /* 0x000fe2000c10150a */
        /* <DEDUP_REMOVED lines=9> */
[----:B------:R-:W-:Y:S01]  /*df00*/  ST.E.U16 [R42.64+0xa2], R32 ;  /* 0x0000a2202a007985 */ /* 0x000fe2000c10150a */
[----:B------:R-:W-:-:S03]  /*df10*/  IMAD.WIDE.U32 R6, R7, -0x2daee0ad, RZ ;  /* 0xd2511f5307067825 */ /* 0x000fc600078e00ff */
[----:B------:R-:W-:Y:S01]  /*df20*/  ST.E.U16 [R40.64+0xa0], R31 ;  /* 0x0000a01f28007985 */ /* 0x000fe2000c10150a */
[----:B------:R-:W-:-:S03]  /*df30*/  IMAD.WIDE.U32 R72, R48, -0x2daee0ad, RZ ;  /* 0xd2511f5330487825 */ /* 0x000fc600078e00ff */
[----:B------:R-:W-:Y:S04]  /*df40*/  ST.E.U16 [R40.64+0xa2], R30 ;  /* 0x0000a21e28007985 */ /* 0x000fe8000c10150a */
[----:B------:R-:W-:Y:S04]  /*df50*/  ST.E.U16 [R46.64+0xb0], R105 ;  /* 0x0000b0692e007985 */ /* 0x000fe8000c10150a */
[----:B------:R-:W-:Y:S04]  /*df60*/  ST.E.U16 [R46.64+0xb2], R104 ;  /* 0x0000b2682e007985 */ /* 0x000fe8000c10150a */
[----:B------:R-:W-:Y:S04]  /*df70*/  ST.E.U16 [R44.64+0xb0], R103 ;  /* 0x0000b0672c007985 */ /* 0x000fe8000c10150a */
[----:B------:R-:W-:Y:S01]  /*df80*/  ST.E.U16 [R44.64+0xb2], R102 ;  /* 0x0000b2662c007985 */ /* 0x000fe2000c10150a */
[----:B------:R-:W-:-:S03]  /*df90*/  LOP3.LUT R84, R123, R249, R2, 0x96, !PT ;  /* 0x000000f97b547212 */ /* 0x000fc600078e9602 */
        /* <DEDUP_REMOVED lines=15> */
[----:B------:R-:W-:-:S03]  /*e090*/  IMAD.WIDE.U32 R6, R7, -0x326172a9, RZ ;  /* 0xcd9e8d5707067825 */ /* 0x000fc600078e00ff */
[----:B------:R-:W-:Y:S01]  /*e0a0*/  ST.E.U16 [R46.64+0xd0], R97 ;  /* 0x0000d0612e007985 */ /* 0x000fe2000c10150a */
[----:B------:R-:W-:-:S03]  /*e0b0*/  IMAD.WIDE.U32 R2, R2, -0x326172a9, RZ ;  /* 0xcd9e8d5702027825 */ /* 0x000fc600078e00ff */
[----:B------:R-:W-:Y:S04]  /*e0c0*/  ST.E.U16 [R46.64+0xd2], R96 ;  /* 0x0000d2602e007985 */ /* 0x000fe8000c10150a */
[----:B------:R-:W-:Y:S04]  /*e0d0*/  ST.E.U16 [R44.64+0xd0], R94 ;  /* 0x0000d05e2c007985 */ /* 0x000fe8000c10150a */
[----:B------:R-:W-:Y:S01]  /*e0e0*/  ST.E.U16 [R44.64+0xd2], R95 ;  /* 0x0000d25f2c007985 */ /* 0x000fe2000c10150a */
[----:B------:R-:W-:-:S03]  /*e0f0*/  IMAD.WIDE.U32 R74, R9, -0x2daee0ad, RZ ;  /* 0xd2511f53094a7825 */ /* 0x000fc600078e00ff */
[----:B------:R-:W-:Y:S04]  /*e100*/  ST.E.U16 [R42.64+0xd0], R21 ;  /* 0x0000d0152a007985 */ /* 0x000fe8000c10150a */
[----:B------:R-:W-:Y:S04]  /*e110*/  ST.E.U16 [R42.64+0xd2], R20 ;  /* 0x0000d2142a007985 */ /* 0x000fe8000c10150a */
[----:B------:R-:W-:Y:S04]  /*e120*/  ST.E.U16 [R40.64+0xd0], R19 ;  /* 0x0000d01328007985 */ /* 0x000fe8000c10150a */
[----:B------:R-:W-:Y:S04]  /*e130*/  ST.E.U16 [R40.64+0xd2], R18 ;  /* 0x0000d21228007985 */ /* 0x000fe8000c10150a */
[----:B------:R-:W-:Y:S04]  /*e140*/  ST.E.U16 [R46.64+0xe0], R93 ;  /* 0x0000e05d2e007985 */ /* 0x000fe8000c10150a */
[----:B------:R-:W-:Y:S01]  /*e150*/  ST.E.U16 [R46.64+0xe2], R92 ;  /* 0x0000e25c2e007985 */ /* 0x000fe2000c10150a */
[----:B------:R-:W-:-:S03]  /*e160*/  IMAD.SHL.U32 R236, R236, 0x2, RZ ;  /* 0x00000002ecec7824 */ /* 0x000fc600078e00ff */
[----:B------:R-:W-:Y:S04]  /*e170*/  ST.E.U16 [R44.64+0xe0], R91 ;  /* 0x0000e05b2c007985 */ /* 0x000fe8000c10150a */
[----:B------:R-:W-:Y:S04]  /*e180*/  ST.E.U16 [R44.64+0xe2], R90 ;  /* 0x0000e25a2c007985 */ /* 0x000fe8000c10150a */
[----:B------:R-:W-:Y:S04]  /*e190*/  ST.E.U16 [R42.64+0xe0], R17 ;  /* 0x0000e0112a007985 */ /* 0x000fe8000c10150a */
[----:B------:R-:W-:Y:S01]  /*e1a0*/  ST.E.U16 [R42.64+0xe2], R16 ;  /* 0x0000e2102a007985 */ /* 0x000fe2000c10150a */
[----:B------:R-:W-:-:S03]  /*e1b0*/  LOP3.LUT R53, R75, R243, R8, 0x96, !PT ;  /* 0x000000f34b357212 */ /* 0x000fc600078e9608 */
[----:B------:R1:W-:Y:S01]  /*e1c0*/  ST.E.U16 [R40.64+0xe2], R0 ;  /* 0x0000e20028007985 */ /* 0x0003e2000c10150a */
[----:B------:R-:W-:-:S03]  /*e1d0*/  IMAD.WIDE.U32 R8, R49, -0x326172a9, RZ ;  /* 0xcd9e8d5731087825 */ /* 0x000fc600078e00ff */
[----:B------:R2:W-:Y:S01]  /*e1e0*/  ST.E.U16 [R40.64+0xe0], R5 ;  /* 0x0000e00528007985 */ /* 0x0005e2000c10150a */
[----:B------:R-:W-:-:S03]  /*e1f0*/  IMAD.MOV.U32 R156, RZ, RZ, R238 ;  /* 0x000000ffff9c7224 */ /* 0x000fc600078e00ee */
[----:B------:R-:W-:Y:S01]  /*e200*/  ST.E.U16 [R46.64+0xf0], R89 ;  /* 0x0000f0592e007985 */ /* 0x000fe2000c10150a */
[----:B------:R-:W-:-:S03]  /*e210*/  IMAD R238, R4, 0x2, R236 ;  /* 0x0000000204ee7824 */ /* 0x000fc600078e02ec */
[----:B------:R-:W-:Y:S01]  /*e220*/  ST.E.U16 [R46.64+0xf2], R88 ;  /* 0x0000f2582e007985 */ /* 0x000fe2000c10150a */
[----:B------:R-:W-:-:S03]  /*e230*/  SHF.R.U32.HI R4, RZ, 0x10, R2 ;  /* 0x00000010ff047819 */ /* 0x000fc60000011602 */
[----:B------:R-:W-:Y:S04]  /*e240*/  ST.E.U16 [R44.64+0xf0], R87 ;  /* 0x0000f0572c007985 */ /* 0x000fe8000c10150a */
[----:B------:R-:W-:Y:S04]  /*e250*/  ST.E.U16 [R44.64+0xf2], R86 ;  /* 0x0000f2562c007985 */ /* 0x000fe8000c10150a */
[----:B------:R-:W-:Y:S01]  /*e260*/  ST.E.U16 [R42.64+0xf0], R15 ;  /* 0x0000f00f2a007985 */ /* 0x000fe2000c10150a */
[----:B-1----:R-:W-:Y:S02]  /*e270*/  LOP3.LUT R0, R3, R177, R6, 0x96, !PT ;  /* 0x000000b103007212 */ /* 0x002fe400078e9606 */
[----:B------:R-:W-:Y:S01]  /*e280*/  LOP3.LUT R3, R2, 0xffff, RZ, 0xc0, !PT ;  /* 0x0000ffff02037812 */ /* 0x000fe200078ec0ff */
[----:B------:R1:W-:Y:S04]  /*e290*/  ST.E.U16 [R42.64+0xf2], R14 ;  /* 0x0000f20e2a007985 */ /* 0x0003e8000c10150a */
[----:B------:R3:W-:Y:S04]  /*e2a0*/  ST.E.U16 [R40.64+0xf0], R11 ;  /* 0x0000f00b28007985 */ /* 0x0007e8000c10150a */
[----:B------:R4:W-:Y:S01]  /*e2b0*/  ST.E.U16 [R40.64+0xf2], R10 ;  /* 0x0000f20a28007985 */ /* 0x0009e2000c10150a */
[----:B------:R-:W-:-:S02]  /*e2c0*/  LOP3.LUT R54, R9, R245, R54, 0x96, !PT ;  /* 0x000000f509367212 */ /* 0x000fc400078e9636 */
[----:B------:R-:W-:Y:S01]  /*e2d0*/  LOP3.LUT R9, R4, 0xff, RZ, 0xc0, !PT ;  /* 0x000000ff04097812 */ /* 0x000fe200078ec0ff */
[----:B------:R-:W4:Y:S01]  /*e2e0*/  LDSM.16.MT88.4 R24, [R236+0x4000] ;  /* 0x00400000ec18783b */ /* 0x000f220000004200 */
[----:B------:R-:W-:Y:S02]  /*e2f0*/  LOP3.LUT R6, R0, 0xff, RZ, 0xc0, !PT ;  /* 0x000000ff00067812 */ /* 0x000fe400078ec0ff */
[----:B--2---:R-:W-:Y:S01]  /*e300*/  SHF.R.U32.HI R5, RZ, 0x18, R0 ;  /* 0x00000018ff057819 */ /* 0x004fe20000011600 */
[----:B------:R-:W2:Y:S01]  /*e310*/  LDSM.16.MT88.4 R28, [R238+0x4000] ;  /* 0x00400000ee1c783b */ /* 0x000ea20000004200 */
[----:B------:R-:W-:Y:S01]  /*e320*/  PRMT R20, R191, 0x7054, R191 ;  /* 0x00007054bf147816 */ /* 0x000fe200000000bf */
[----:B------:R-:W-:Y:S02]  /*e330*/  IMAD.WIDE.U32 R32, R59, -0x2daee0ad, RZ ;  /* 0xd2511f533b207825 */ /* 0x000fe400078e00ff */
[----:B------:R-:W2:Y:S01]  /*e340*/  LDSM.16.MT88.4 R36, [R236+0x4400] ;  /* 0x00440000ec24783b */ /* 0x000ea20000004200 */
[----:B-1----:R-:W-:-:S02]  /*e350*/  LOP3.LUT R14, R7, R245, R52, 0x96, !PT ;  /* 0x000000f5070e7212 */ /* 0x002fc400078e9634 */
[----:B------:R-:W-:Y:S02]  /*e360*/  SHF.R.U32.HI R7, RZ, 0x8, R3 ;  /* 0x00000008ff077819 */ /* 0x000fe40000011603 */
[----:B---3--:R-:W-:Y:S02]  /*e370*/  LOP3.LUT R11, R2, 0xff, RZ, 0xc0, !PT ;  /* 0x000000ff020b7812 */ /* 0x008fe400078ec0ff */
[----:B------:R-:W-:Y:S02]  /*e380*/  SHF.R.U32.HI R3, RZ, 0x10, R0 ;  /* 0x00000010ff037819 */ /* 0x000fe40000011600 */
[----:B----4-:R-:W-:Y:S02]  /*e390*/  SHF.R.U32.HI R10, RZ, 0x18, R2 ;  /* 0x00000018ff0a7819 */ /* 0x010fe40000011602 */
[----:B------:R-:W-:Y:S02]  /*e3a0*/  LOP3.LUT R2, R0, 0xffff, RZ, 0xc0, !PT ;  /* 0x0000ffff00027812 */ /* 0x000fe400078ec0ff */
[----:B------:R-:W-:-:S02]  /*e3b0*/  LOP3.LUT R0, R3, 0xff, RZ, 0xc0, !PT ;  /* 0x000000ff03007812 */ /* 0x000fc400078ec0ff */
[----:B------:R-:W-:Y:S02]  /*e3c0*/  SHF.R.U32.HI R2, RZ, 0x8, R2 ;  /* 0x00000008ff027819 */ /* 0x000fe40000011602 */
[----:B------:R-:W-:Y:S02]  /*e3d0*/  PRMT R4, R11, 0x5410, R7 ;  /* 0x000054100b047816 */ /* 0x000fe40000000007 */
[----:B------:R-:W-:Y:S02]  /*e3e0*/  PRMT R7, R9, 0x5410, R10 ;  /* 0x0000541009077816 */ /* 0x000fe4000000000a */
[----:B------:R-:W-:Y:S01]  /*e3f0*/  PRMT R6, R6, 0x5410, R2 ;  /* 0x0000541006067816 */ /* 0x000fe20000000002 */
[----:B------:R-:W-:Y:S01]  /*e400*/  IMAD.WIDE.U32 R2, R53, -0x326172a9, RZ ;  /* 0xcd9e8d5735027825 */ /* 0x000fe200078e00ff */
[----:B------:R-:W-:Y:S01]  /*e410*/  PRMT R0, R0, 0x5410, R5 ;  /* 0x0000541000007816 */ /* 0x000fe20000000005 */
[--C-:B------:R-:W-:Y:S02]  /*e420*/  HSET2.LE.AND R5, R7, R20.reuse, PT ;  /* 0x0000001407057233 */ /* 0x100fe40003803000 */
[----:B------:R-:W-:-:S02]  /*e430*/  HSET2.LE.AND R6, R6, R20, PT ;  /* 0x0000001406067233 */ /* 0x000fc40003803000 */
[--C-:B------:R-:W-:Y:S01]  /*e440*/  HSET2.LE.AND R7, R0, R20.reuse, PT ;  /* 0x0000001400077233 */ /* 0x100fe20003803000 */
[----:B------:R-:W-:Y:S01]  /*e450*/  LOP3.LUT R0, R3, R177, R8, 0x96, !PT ;  /* 0x000000b103007212 */ /* 0x000fe200078e9608 */
[----:B------:R-:W-:Y:S01]  /*e460*/  HSET2.LE.AND R4, R4, R20, PT ;  /* 0x0000001404047233 */ /* 0x000fe20003803000 */
[----:B------:R-:W-:Y:S02]  /*e470*/  LOP3.LUT R3, R2, 0xffff, RZ, 0xc0, !PT ;  /* 0x0000ffff02037812 */ /* 0x000fe400078ec0ff */
[----:B------:R-:W-:Y:S02]  /*e480*/  LOP3.LUT R11, R158, R5, RZ, 0xc0, !PT ;  /* 0x000000059e0b7212 */ /* 0x000fe400078ec0ff */
[----:B------:R-:W-:Y:S02]  /*e490*/  LOP3.LUT R8, R161, R6, RZ, 0xc0, !PT ;  /* 0x00000006a1087212 */ /* 0x000fe400078ec0ff */
[----:B------:R-:W-:Y:S02]  /*e4a0*/  LOP3.LUT R5, R2, 0xff, RZ, 0xc0, !PT ;  /* 0x000000ff02057812 */ /* 0x000fe400078ec0ff */
[----:B------:R-:W-:-:S02]  /*e4b0*/  SHF.R.U32.HI R3, RZ, 0x8, R3 ;  /* 0x00000008ff037819 */ /* 0x000fc40000011603 */
[--C-:B------:R-:W-:Y:S02]  /*e4c0*/  SHF.R.U32.HI R6, RZ, 0x10, R2.reuse ;  /* 0x00000010ff067819 */ /* 0x100fe40000011602 */
[----:B------:R-:W-:Y:S02]  /*e4d0*/  LOP3.LUT R10, R159, R4, RZ, 0xc0, !PT ;  /* 0x000000049f0a7212 */ /* 0x000fe400078ec0ff */
[----:B------:R-:W-:Y:S02]  /*e4e0*/  SHF.R.U32.HI R4, RZ, 0x18, R2 ;  /* 0x00000018ff047819 */ /* 0x000fe40000011602 */
[----:B------:R-:W-:Y:S02]  /*e4f0*/  PRMT R2, R5, 0x5410, R3 ;  /* 0x0000541005027816 */ /* 0x000fe40000000003 */
[----:B------:R-:W-:Y:S02]  /*e500*/  LOP3.LUT R6, R6, 0xff, RZ, 0xc0, !PT ;  /* 0x000000ff06067812 */ /* 0x000fe400078ec0ff */
[----:B------:R-:W-:-:S02]  /*e510*/  LOP3.LUT R3, R0, 0xffff, RZ, 0xc0, !PT ;  /* 0x0000ffff00037812 */ /* 0x000fc400078ec0ff */
[----:B------:R-:W-:Y:S02]  /*e520*/  PRMT R6, R6, 0x5410, R4 ;  /* 0x0000541006067816 */ /* 0x000fe40000000004 */
[----:B------:R-:W-:Y:S02]  /*e530*/  LOP3.LUT R5, R0, 0xff, RZ, 0xc0, !PT ;  /* 0x000000ff00057812 */ /* 0x000fe400078ec0ff */
[----:B------:R-:W-:Y:S02]  /*e540*/  SHF.R.U32.HI R3, RZ, 0x8, R3 ;  /* 0x00000008ff037819 */ /* 0x000fe40000011603 */
[----:B------:R-:W-:Y:S02]  /*e550*/  SHF.R.U32.HI R4, RZ, 0x10, R0 ;  /* 0x00000010ff047819 */ /* 0x000fe40000011600 */
[----:B------:R-:W-:Y:S02]  /*e560*/  LOP3.LUT R9, R160, R7, RZ, 0xc0, !PT ;  /* 0x00000007a0097212 */ /* 0x000fe400078ec0ff */
[----:B------:R-:W-:-:S02]  /*e570*/  PRMT R3, R5, 0x5410, R3 ;  /* 0x0000541005037816 */ /* 0x000fc40000000003 */
[----:B------:R-:W-:Y:S02]  /*e580*/  SHF.R.U32.HI R7, RZ, 0x18, R0 ;  /* 0x00000018ff077819 */ /* 0x000fe40000011600 */
[----:B------:R-:W-:Y:S01]  /*e590*/  LOP3.LUT R4, R4, 0xff, RZ, 0xc0, !PT ;  /* 0x000000ff04047812 */ /* 0x000fe200078ec0ff */
[--C-:B------:R-:W-:Y:S02]  /*e5a0*/  HSET2.LE.AND R0, R2, R20.reuse, PT ;  /* 0x0000001402007233 */ /* 0x100fe40003803000 */
[--C-:B------:R-:W-:Y:S01]  /*e5b0*/  HSET2.LE.AND R2, R6, R20.reuse, PT ;  /* 0x0000001406027233 */ /* 0x100fe20003803000 */
[----:B------:R-:W-:Y:S01]  /*e5c0*/  PRMT R4, R4, 0x5410, R7 ;  /* 0x0000541004047816 */ /* 0x000fe20000000007 */
[--C-:B------:R-:W-:Y:S01]  /*e5d0*/  HSET2.LE.AND R3, R3, R20.reuse, PT ;  /* 0x0000001403037233 */ /* 0x100fe20003803000 */
[----:B------:R-:W-:Y:S02]  /*e5e0*/  LOP3.LUT R18, R156, R0, RZ, 0xc0, !PT ;  /* 0x000000009c127212 */ /* 0x000fe400078ec0ff */
[----:B------:R-:W-:Y:S01]  /*e5f0*/  LOP3.LUT R19, R157, R2, RZ, 0xc0, !PT ;  /* 0x000000029d137212 */ /* 0x000fe200078ec0ff */
[----:B------:R-:W-:Y:S01]  /*e600*/  HSET2.LE.AND R0, R4, R20, PT ;  /* 0x0000001404007233 */ /* 0x000fe20003803000 */
[----:B------:R-:W-:Y:S01]  /*e610*/  LOP3.LUT R16, R252, R3, RZ, 0xc0, !PT ;  /* 0x00000003fc107212 */ /* 0x000fe200078ec0ff */
[----:B------:R-:W-:-:S03]  /*e620*/  IMAD.WIDE.U32 R2, R14, -0x2daee0ad, RZ ;  /* 0xd2511f530e027825 */ /* 0x000fc600078e00ff */
[----:B------:R-:W-:Y:S02]  /*e630*/  LOP3.LUT R17, R250, R0, RZ, 0xc0, !PT ;  /* 0x00000000fa117212 */ /* 0x000fe400078ec0ff */
[----:B------:R-:W-:Y:S01]  /*e640*/  LOP3.LUT R0, R3, R173, R72, 0x96, !PT ;  /* 0x000000ad03007212 */ /* 0x000fe200078e9648 */
[----:B------:R-:W-:Y:S01]  /*e650*/  HMMA.16816.F32.BF16 R64, R8, R24, RZ ;  /* 0x000000180840723c */ /* 0x000fe200000418ff */
[----:B------:R-:W-:Y:S01]  /*e660*/  SHF.R.U32.HI R7, RZ, 0x10, R2 ;  /* 0x00000010ff077819 */ /* 0x000fe20000011602 */
[----:B------:R-:W-:Y:S01]  /*e670*/  IMAD.WIDE.U32 R22, R55, -0x2daee0ad, RZ ;  /* 0xd2511f5337167825 */ /* 0x000fe200078e00ff */
[----:B------:R-:W-:-:S03]  /*e680*/  LOP3.LUT R3, R2, 0xffff, RZ, 0xc0, !PT ;  /* 0x0000ffff02037812 */ /* 0x000fc600078ec0ff */
[----:B------:R-:W-:Y:S02]  /*e690*/  IMAD.WIDE.U32 R4, R54, -0x2daee0ad, RZ ;  /* 0xd2511f5336047825 */ /* 0x000fe400078e00ff */
[----:B--2---:R-:W-:Y:S01]  /*e6a0*/  HMMA.16816.F32.BF16 R68, R8, R28, RZ ;  /* 0x0000001c0844723c */ /* 0x004fe200000418ff */
[----:B------:R-:W1:Y:S01]  /*e6b0*/  LDSM.16.MT88.4 R52, [R238+0x4400] ;  /* 0x00440000ee34783b */ /* 0x000e620000004200 */
[----:B------:R-:W-:-:S06]  /*e6c0*/  SHF.R.U32.HI R3, RZ, 0x8, R3 ;  /* 0x00000008ff037819 */ /* 0x000fcc0000011603 */
[C---:B------:R-:W-:Y:S08]  /*e6d0*/  HMMA.16816.F32.BF16 R56, R8.reuse, R26, RZ ;  /* 0x0000001a0838723c */ /* 0x040ff000000418ff */
[----:B------:R-:W-:Y:S07]  /*e6e0*/  HMMA.16816.F32.BF16 R48, R8, R30, RZ ;  /* 0x0000001e0830723c */ /* 0x000fee00000418ff */
[----:B------:R-:W-:-:S02]  /*e6f0*/  LOP3.LUT R11, R2, 0xff, RZ, 0xc0, !PT ;  /* 0x000000ff020b7812 */ /* 0x000fc400078ec0ff */
[----:B------:R-:W-:Y:S02]  /*e700*/  SHF.R.U32.HI R10, RZ, 0x18, R2 ;  /* 0x00000018ff0a7819 */ /* 0x000fe40000011602 */
[C---:B------:R-:W-:Y:S02]  /*e710*/  LOP3.LUT R2, R0.reuse, 0xffff, RZ, 0xc0, !PT ;  /* 0x0000ffff00027812 */ /* 0x040fe400078ec0ff */
[----:B------:R-:W-:Y:S02]  /*e720*/  LOP3.LUT R8, R7, 0xff, RZ, 0xc0, !PT ;  /* 0x000000ff07087812 */ /* 0x000fe400078ec0ff */
[----:B------:R-:W-:Y:S02]  /*e730*/  LOP3.LUT R9, R0, 0xff, RZ, 0xc0, !PT ;  /* 0x000000ff00097812 */ /* 0x000fe400078ec0ff */
[----:B------:R-:W-:Y:S02]  /*e740*/  SHF.R.U32.HI R7, RZ, 0x8, R2 ;  /* 0x00000008ff077819 */ /* 0x000fe40000011602 */
[----:B------:R-:W-:-:S02]  /*e750*/  SHF.R.U32.HI R2, RZ, 0x10, R0 ;  /* 0x00000010ff027819 */ /* 0x000fc40000011600 */
[----:B------:R-:W-:Y:S02]  /*e760*/  PRMT R10, R8, 0x5410, R10 ;  /* 0x00005410080a7816 */ /* 0x000fe4000000000a */
[----:B------:R-:W-:Y:S02]  /*e770*/  PRMT R11, R11, 0x5410, R3 ;  /* 0x000054100b0b7816 */ /* 0x000fe40000000003 */
[----:B------:R-:W-:Y:S02]  /*e780*/  PRMT R3, R9, 0x5410, R7 ;  /* 0x0000541009037816 */ /* 0x000fe40000000007 */
[----:B------:R-:W-:Y:S02]  /*e790*/  SHF.R.U32.HI R8, RZ, 0x18, R0 ;  /* 0x00000018ff087819 */ /* 0x000fe40000011600 */
[----:B------:R-:W-:Y:S01]  /*e7a0*/  LOP3.LUT R7, R2, 0xff, RZ, 0xc0, !PT ;  /* 0x000000ff02077812 */ /* 0x000fe200078ec0ff */
[--C-:B------:R-:W-:Y:S02]  /*e7b0*/  HSET2.LE.AND R2, R10, R20.reuse, PT ;  /* 0x000000140a027233 */ /* 0x100fe40003803000 */
[--C-:B------:R-:W-:Y:S01]  /*e7c0*/  HSET2.LE.AND R0, R11, R20.reuse, PT ;  /* 0x000000140b007233 */ /* 0x100fe20003803000 */
[----:B------:R-:W-:Y:S01]  /*e7d0*/  PRMT R7, R7, 0x5410, R8 ;  /* 0x0000541007077816 */ /* 0x000fe20000000008 */
[----:B------:R-:W-:Y:S01]  /*e7e0*/  HSET2.LE.AND R3, R3, R20, PT ;  /* 0x0000001403037233 */ /* 0x000fe20003803000 */
[----:B------:R-:W-:-:S02]  /*e7f0*/  LOP3.LUT R11, R163, R2, RZ, 0xc0, !PT ;  /* 0x00000002a30b7212 */ /* 0x000fc400078ec0ff */
[----:B------:R-:W-:Y:S01]  /*e800*/  SHF.R.U32.HI R2, RZ, 0x10, R4 ;  /* 0x00000010ff027819 */ /* 0x000fe20000011604 */
[----:B------:R-:W-:Y:S01]  /*e810*/  HSET2.LE.AND R7, R7, R20, PT ;  /* 0x0000001407077233 */ /* 0x000fe20003803000 */
[----:B------:R-:W-:Y:S02]  /*e820*/  LOP3.LUT R6, R5, R173, R74, 0x96, !PT ;  /* 0x000000ad05067212 */ /* 0x000fe400078e964a */
[----:B------:R-:W-:Y:S02]  /*e830*/  LOP3.LUT R10, R162, R0, RZ, 0xc0, !PT ;  /* 0x00000000a20a7212 */ /* 0x000fe400078ec0ff */
[----:B------:R-:W-:Y:S02]  /*e840*/  LOP3.LUT R8, R165, R3, RZ, 0xc0, !PT ;  /* 0x00000003a5087212 */ /* 0x000fe400078ec0ff */
[----:B------:R-:W-:Y:S02]  /*e850*/  LOP3.LUT R0, R4, 0xffff, RZ, 0xc0, !PT ;  /* 0x0000ffff04007812 */ /* 0x000fe400078ec0ff */
[----:B------:R-:W-:-:S02]  /*e860*/  LOP3.LUT R3, R2, 0xff, RZ, 0xc0, !PT ;  /* 0x000000ff02037812 */ /* 0x000fc400078ec0ff */
[----:B------:R-:W-:Y:S02]  /*e870*/  SHF.R.U32.HI R2, RZ, 0x10, R6 ;  /* 0x00000010ff027819 */ /* 0x000fe40000011606 */
[----:B------:R-:W-:Y:S02]  /*e880*/  LOP3.LUT R9, R164, R7, RZ, 0xc0, !PT ;  /* 0x00000007a4097212 */ /* 0x000fe400078ec0ff */
[----:B------:R-:W-:Y:S01]  /*e890*/  SHF.R.U32.HI R5, RZ, 0x8, R0 ;  /* 0x00000008ff057819 */ /* 0x000fe20000011600 */
[----:B------:R-:W-:Y:S01]  /*e8a0*/  IMAD.WIDE.U32 R102, R84, -0x2daee0ad, RZ ;  /* 0xd2511f5354667825 */ /* 0x000fe200078e00ff */
[C---:B------:R-:W-:Y:S02]  /*e8b0*/  LOP3.LUT R0, R6.reuse, 0xffff, RZ, 0xc0, !PT ;  /* 0x0000ffff06007812 */ /* 0x040fe400078ec0ff */
[----:B------:R-:W-:Y:S02]  /*e8c0*/  LOP3.LUT R7, R6, 0xff, RZ, 0xc0, !PT ;  /* 0x000000ff06077812 */ /* 0x000fe400078ec0ff */
[----:B------:R-:W-:-:S02]  /*e8d0*/  LOP3.LUT R15, R4, 0xff, RZ, 0xc0, !PT ;  /* 0x000000ff040f7812 */ /* 0x000fc400078ec0ff */
[----:B------:R-:W-:Y:S02]  /*e8e0*/  SHF.R.U32.HI R14, RZ, 0x18, R4 ;  /* 0x00000018ff0e7819 */ /* 0x000fe40000011604 */
[----:B------:R-:W-:Y:S02]  /*e8f0*/  SHF.R.U32.HI R6, RZ, 0x18, R6 ;  /* 0x00000018ff067819 */ /* 0x000fe40000011606 */
[----:B------:R-:W-:Y:S01]  /*e900*/  LOP3.LUT R2, R2, 0xff, RZ, 0xc0, !PT ;  /* 0x000000ff02027812 */ /* 0x000fe200078ec0ff */
[----:B------:R-:W-:Y:S01]  /*e910*/  HMMA.16816.F32.BF16 R92, R16, R26, RZ ;  /* 0x0000001a105c723c */ /* 0x000fe200000418ff */
[-C--:B------:R-:W-:Y:S02]  /*e920*/  LOP3.LUT R33, R33, R251.reuse, R82, 0x96, !PT ;  /* 0x000000fb21217212 */ /* 0x080fe400078e9652 */
[----:B------:R-:W-:Y:S02]  /*e930*/  LOP3.LUT R21, R23, R251, R78, 0x96, !PT ;  /* 0x000000fb17157212 */ /* 0x000fe400078e964e */
[----:B------:R-:W-:-:S02]  /*e940*/  SHF.R.U32.HI R4, RZ, 0x8, R0 ;  /* 0x00000008ff047819 */ /* 0x000fc40000011600 */
[----:B------:R-:W-:Y:S01]  /*e950*/  PRMT R0, R15, 0x5410, R5 ;  /* 0x000054100f007816 */ /* 0x000fe20000000005 */
[----:B------:R-:W-:Y:S01]  /*e960*/  HMMA.16816.F32.BF16 R76, R16, R24, RZ ;  /* 0x00000018104c723c */ /* 0x000fe200000418ff */
[----:B------:R-:W-:Y:S02]  /*e970*/  PRMT R3, R3, 0x5410, R14 ;  /* 0x0000541003037816 */ /* 0x000fe4000000000e */
[----:B------:R-:W-:-:S05]  /*e980*/  PRMT R2, R2, 0x5410, R6 ;  /* 0x0000541002027816 */ /* 0x000fca0000000006 */
[----:B------:R-:W-:Y:S01]  /*e990*/  HMMA.16816.F32.BF16 R72, R16, R28, RZ ;  /* 0x0000001c1048723c */ /* 0x000fe200000418ff */
[----:B------:R-:W-:Y:S01]  /*e9a0*/  PRMT R5, R7, 0x5410, R4 ;  /* 0x0000541007057816 */ /* 0x000fe20000000004 */
[----:B------:R-:W-:-:S06]  /*e9b0*/  HSET2.LE.AND R0, R0, R20, PT ;  /* 0x0000001400007233 */ /* 0x000fcc0003803000 */
[----:B------:R-:W-:Y:S01]  /*e9c0*/  HMMA.16816.F32.BF16 R80, R16, R30, RZ ;  /* 0x0000001e1050723c */ /* 0x000fe200000418ff */
[--C-:B------:R-:W-:Y:S01]  /*e9d0*/  HSET2.LE.AND R4, R3, R20.reuse, PT ;  /* 0x0000001403047233 */ /* 0x100fe20003803000 */
[----:B------:R-:W-:Y:S01]  /*e9e0*/  IMAD.WIDE.U32 R100, R118, -0x2daee0ad, RZ ;  /* 0xd2511f5376647825 */ /* 0x000fe200078e00ff */
[----:B------:R-:W-:Y:S01]  /*e9f0*/  HSET2.LE.AND R6, R2, R20, PT ;  /* 0x0000001402067233 */ /* 0x000fe20003803000 */
[----:B------:R-:W2:Y:S03]  /*ea00*/  LDSM.16.MT88.4 R28, [R236+0x4800] ;  /* 0x00480000ec1c783b */ /* 0x000ea60000004200 */
[----:B------:R-:W-:Y:S01]  /*ea10*/  LOP3.LUT R16, R103, R243, R22, 0x96, !PT ;  /* 0x000000f367107212 */ /* 0x000fe200078e9616 */
[----:B------:R-:W-:Y:S04]  /*ea20*/  HMMA.16816.F32.BF16 R24, R8, R38, R56 ;  /* 0x000000260818723c */ /* 0x000fe80000041838 */
[----:B------:R-:W-:Y:S01]  /*ea30*/  IMAD.WIDE.U32 R2, R16, -0x326172a9, RZ ;  /* 0xcd9e8d5710027825 */ /* 0x000fe200078e00ff */
[----:B------:R-:W-:-:S03]  /*ea40*/  LOP3.LUT R18, R248, R0, RZ, 0xc0, !PT ;  /* 0x00000000f8127212 */ /* 0x000fc600078ec0ff */
[----:B------:R-:W-:Y:S01]  /*ea50*/  HMMA.16816.F32.BF16 R84, R8, R36, R64 ;  /* 0x000000240854723c */ /* 0x000fe20000041840 */
[----:B------:R-:W-:Y:S01]  /*ea60*/  LOP3.LUT R0, R2, 0xffff, RZ, 0xc0, !PT ;  /* 0x0000ffff02007812 */ /* 0x000fe200078ec0ff */
[----:B------:R-:W-:Y:S01]  /*ea70*/  HSET2.LE.AND R5, R5, R20, PT ;  /* 0x0000001405057233 */ /* 0x000fe20003803000 */
[----:B------:R-:W-:-:S05]  /*ea80*/  LOP3.LUT R19, R237, R4, RZ, 0xc0, !PT ;  /* 0x00000004ed137212 */ /* 0x000fca00078ec0ff */
[----:B-1----:R-:W-:Y:S01]  /*ea90*/  HMMA.16816.F32.BF16 R88, R8, R52, R68 ;  /* 0x000000340858723c */ /* 0x002fe20000041844 */
[----:B------:R-:W-:-:S07]  /*eaa0*/  SHF.R.U32.HI R4, RZ, 0x8, R0 ;  /* 0x00000008ff047819 */ /* 0x000fce0000011600 */
[----:B------:R-:W-:Y:S01]  /*eab0*/  HMMA.16816.F32.BF16 R56, R8, R54, R48 ;  /* 0x000000360838723c */ /* 0x000fe20000041830 */
[----:B------:R-:W-:Y:S01]  /*eac0*/  LOP3.LUT R16, R235, R5, RZ, 0xc0, !PT ;  /* 0x00000005eb107212 */ /* 0x000fe200078ec0ff */
[----:B------:R-:W1:Y:S05]  /*ead0*/  LDSM.16.MT88.4 R48, [R238+0x4800] ;  /* 0x00480000ee30783b */ /* 0x000e6a0000004200 */
[----:B------:R-:W-:Y:S01]  /*eae0*/  IMAD.WIDE.U32 R10, R21, -0x326172a9, RZ ;  /* 0xcd9e8d57150a7825 */ /* 0x000fe200078e00ff */
[----:B------:R-:W-:-:S04]  /*eaf0*/  LOP3.LUT R5, R2, 0xff, RZ, 0xc0, !PT ;  /* 0x000000ff02057812 */ /* 0x000fc800078ec0ff */
[----:B------:R-:W-:Y:S02]  /*eb00*/  LOP3.LUT R0, R3, R177, R10, 0x96, !PT ;  /* 0x000000b103007212 */ /* 0x000fe400078e960a */
[--C-:B------:R-:W-:Y:S02]  /*eb10*/  SHF.R.U32.HI R3, RZ, 0x10, R2.reuse ;  /* 0x00000010ff037819 */ /* 0x100fe40000011602 */
[----:B------:R-:W-:Y:S02]  /*eb20*/  SHF.R.U32.HI R9, RZ, 0x18, R2 ;  /* 0x00000018ff097819 */ /* 0x000fe40000011602 */
[----:B------:R-:W-:Y:S02]  /*eb30*/  LOP3.LUT R2, R0, 0xffff, RZ, 0xc0, !PT ;  /* 0x0000ffff00027812 */ /* 0x000fe400078ec0ff */
[----:B------:R-:W-:Y:S02]  /*eb40*/  LOP3.LUT R7, R3, 0xff, RZ, 0xc0, !PT ;  /* 0x000000ff03077812 */ /* 0x000fe400078ec0ff */
[----:B------:R-:W-:-:S02]  /*eb50*/  SHF.R.U32.HI R3, RZ, 0x10, R0 ;  /* 0x00000010ff037819 */ /* 0x000fc40000011600 */
[----:B------:R-:W-:Y:S02]  /*eb60*/  PRMT R8, R5, 0x5410, R4 ;  /* 0x0000541005087816 */ /* 0x000fe40000000004 */
[----:B------:R-:W-:Y:S02]  /*eb70*/  SHF.R.U32.HI R4, RZ, 0x8, R2 ;  /* 0x00000008ff047819 */ /* 0x000fe40000011602 */
[----:B------:R-:W-:Y:S02]  /*eb80*/  SHF.R.U32.HI R5, RZ, 0x18, R0 ;  /* 0x00000018ff057819 */ /* 0x000fe40000011600 */
[----:B------:R-:W-:Y:S02]  /*eb90*/  LOP3.LUT R2, R3, 0xff, RZ, 0xc0, !PT ;  /* 0x000000ff03027812 */ /* 0x000fe400078ec0ff */
[----:B------:R-:W-:Y:S02]  /*eba0*/  LOP3.LUT R17, R234, R6, RZ, 0xc0, !PT ;  /* 0x00000006ea117212 */ /* 0x000fe400078ec0ff */
[----:B------:R-:W-:-:S02]  /*ebb0*/  PRMT R2, R2, 0x5410, R5 ;  /* 0x0000541002027816 */ /* 0x000fc40000000005 */
[----:B------:R-:W-:Y:S01]  /*ebc0*/  LOP3.LUT R6, R0, 0xff, RZ, 0xc0, !PT ;  /* 0x000000ff00067812 */ /* 0x000fe200078ec0ff */
[--C-:B------:R-:W-:Y:S01]  /*ebd0*/  HSET2.LE.AND R3, R8, R20.reuse, PT ;  /* 0x0000001408037233 */ /* 0x100fe20003803000 */
[----:B------:R-:W-:Y:S01]  /*ebe0*/  LOP3.LUT R21, R101, R243, R32, 0x96, !PT ;  /* 0x000000f365157212 */ /* 0x000fe200078e9620 */
[--C-:B------:R-:W-:Y:S01]  /*ebf0*/  HSET2.LE.AND R2, R2, R20.reuse, PT ;  /* 0x0000001402027233 */ /* 0x100fe20003803000 */
[----:B------:R-:W-:Y:S01]  /*ec00*/  PRMT R0, R6, 0x5410, R4 ;  /* 0x0000541006007816 */ /* 0x000fe20000000004 */
[----:B------:R-:W-:Y:S01]  /*ec10*/  IMAD.WIDE.U32 R14, R33, -0x326172a9, RZ ;  /* 0xcd9e8d57210e7825 */ /* 0x000fe200078e00ff */
[----:B------:R-:W-:Y:S02]  /*ec20*/  LOP3.LUT R6, R167, R3, RZ, 0xc0, !PT ;  /* 0x00000003a7067212 */ /* 0x000fe400078ec0ff */
[----:B------:R-:W-:Y:S01]  /*ec30*/  PRMT R7, R7, 0x5410, R9 ;  /* 0x0000541007077816 */ /* 0x000fe20000000009 */
[----:B------:R-:W-:Y:S01]  /*ec40*/  HSET2.LE.AND R0, R0, R20, PT ;  /* 0x0000001400007233 */ /* 0x000fe20003803000 */
[----:B------:R-:W-:Y:S01]  /*ec50*/  LOP3.LUT R5, R168, R2, RZ, 0xc0, !PT ;  /* 0x00000002a8057212 */ /* 0x000fe200078ec0ff */
[----:B------:R-:W-:-:S04]  /*ec60*/  IMAD.WIDE.U32 R2, R21, -0x326172a9, RZ ;  /* 0xcd9e8d5715027825 */ /* 0x000fc800078e00ff */
[----:B------:R-:W-:Y:S01]  /*ec70*/  IMAD.WIDE.U32 R104, R119, -0x326172a9, RZ ;  /* 0xcd9e8d5777687825 */ /* 0x000fe200078e00ff */
[----:B------:R-:W-:Y:S01]  /*ec80*/  LOP3.LUT R4, R169, R0, RZ, 0xc0, !PT ;  /* 0x00000000a9047212 */ /* 0x000fe200078ec0ff */
[----:B------:R-:W-:Y:S01]  /*ec90*/  HMMA.16816.F32.BF16 R96, R16, R52, R72 ;  /* 0x000000341060723c */ /* 0x000fe20000041848 */
[----:B------:R-:W3:Y:S01]  /*eca0*/  LDSM.16.MT88.4 R32, [R236+0x4c00] ;  /* 0x004c0000ec20783b */ /* 0x000ee20000004200 */
[----:B------:R-:W-:Y:S01]  /*ecb0*/  IMAD.WIDE.U32 R8, R120, -0x326172a9, RZ ;  /* 0xcd9e8d5778087825 */ /* 0x000fe200078e00ff */
[----:B------:R-:W-:-:S04]  /*ecc0*/  LOP3.LUT R0, R3, R177, R14, 0x96, !PT ;  /* 0x000000b103007212 */ /* 0x000fc800078e960e */
[----:B------:R-:W-:Y:S02]  /*ecd0*/  LOP3.LUT R22, R9, R233, R174, 0x96, !PT ;  /* 0x000000e909167212 */ /* 0x000fe400078e96ae */
[----:B------:R-:W-:Y:S02]  /*ece0*/  LOP3.LUT R9, R2, 0xffff, RZ, 0xc0, !PT ;  /* 0x0000ffff02097812 */ /* 0x000fe400078ec0ff */
[----:B------:R-:W-:Y:S02]  /*ecf0*/  LOP3.LUT R72, R105, R249, R8, 0x96, !PT ;  /* 0x000000f969487212 */ /* 0x000fe400078e9608 */
[----:B------:R-:W-:Y:S02]  /*ed00*/  LOP3.LUT R3, R0, 0xffff, RZ, 0xc0, !PT ;  /* 0x0000ffff00037812 */ /* 0x000fe400078ec0ff */
[----:B------:R-:W-:Y:S01]  /*ed10*/  SHF.R.U32.HI R8, RZ, 0x10, R0 ;  /* 0x00000010ff087819 */ /* 0x000fe20000011600 */
[----:B------:R-:W-:Y:S01]  /*ed20*/  HMMA.16816.F32.BF16 R64, R16, R36, R76 ;  /* 0x000000241040723c */ /* 0x000fe2000004184c */
[----:B------:R-:W-:-:S02]  /*ed30*/  LOP3.LUT R21, R11, R245, R122, 0x96, !PT ;  /* 0x000000f50b157212 */ /* 0x000fc400078e967a */
[----:B------:R-:W-:Y:S02]  /*ed40*/  LOP3.LUT R11, R0, 0xff, RZ, 0xc0, !PT ;  /* 0x000000ff000b7812 */ /* 0x000fe400078ec0ff */
[----:B------:R-:W-:Y:S02]  /*ed50*/  SHF.R.U32.HI R10, RZ, 0x18, R0 ;  /* 0x00000018ff0a7819 */ /* 0x000fe40000011600 */
[----:B------:R-:W-:Y:S01]  /*ed60*/  SHF.R.U32.HI R0, RZ, 0x8, R3 ;  /* 0x00000008ff007819 */ /* 0x000fe20000011603 */
[----:B------:R-:W-:Y:S01]  /*ed70*/  HMMA.16816.F32.BF16 R36, R16, R38, R92 ;  /* 0x000000261024723c */ /* 0x000fe2000004185c */
[----:B------:R-:W-:Y:S02]  /*ed80*/  SHF.R.U32.HI R9, RZ, 0x8, R9 ;  /* 0x00000008ff097819 */ /* 0x000fe40000011609 */
[----:B------:R-:W-:-:S05]  /*ed90*/  LOP3.LUT R3, R8, 0xff, RZ, 0xc0, !PT ;  /* 0x000000ff08037812 */ /* 0x000fca00078ec0ff */
[----:B------:R-:W-:Y:S01]  /*eda0*/  HMMA.16816.F32.BF16 R68, R16, R54, R80 ;  /* 0x000000361044723c */ /* 0x000fe20000041850 */
[----:B------:R-:W-:Y:S02]  /*edb0*/  SHF.R.U32.HI R14, RZ, 0x18, R2 ;  /* 0x00000018ff0e7819 */ /* 0x000fe40000011602 */
[----:B------:R-:W-:-:S04]  /*edc0*/  PRMT R0, R11, 0x5410, R0 ;  /* 0x000054100b007816 */ /* 0x000fc80000000000 */
[----:B------:R-:W-:Y:S02]  /*edd0*/  LOP3.LUT R16, R2, 0xff, RZ, 0xc0, !PT ;  /* 0x000000ff02107812 */ /* 0x000fe400078ec0ff */
[----:B------:R-:W-:Y:S02]  /*ede0*/  SHF.R.U32.HI R17, RZ, 0x10, R2 ;  /* 0x00000010ff117819 */ /* 0x000fe40000011602 */
[----:B------:R-:W-:Y:S02]  /*edf0*/  PRMT R9, R16, 0x5410, R9 ;  /* 0x0000541010097816 */ /* 0x000fe40000000009 */
[----:B------:R-:W-:Y:S02]  /*ee00*/  PRMT R2, R3, 0x5410, R10 ;  /* 0x0000541003027816 */ /* 0x000fe4000000000a */
[----:B------:R-:W-:Y:S01]  /*ee10*/  LOP3.LUT R8, R17, 0xff, RZ, 0xc0, !PT ;  /* 0x000000ff11087812 */ /* 0x000fe200078ec0ff */
[--C-:B------:R-:W-:Y:S02]  /*ee20*/  HSET2.LE.AND R0, R0, R20.reuse, PT ;  /* 0x0000001400007233 */ /* 0x100fe40003803000 */
[--C-:B------:R-:W-:Y:S01]  /*ee30*/  HSET2.LE.AND R2, R2, R20.reuse, PT ;  /* 0x0000001402027233 */ /* 0x100fe20003803000 */
[----:B------:R-:W-:Y:S01]  /*ee40*/  PRMT R8, R8, 0x5410, R14 ;  /* 0x0000541008087816 */ /* 0x000fe2000000000e */
[----:B------:R-:W-:-:S02]  /*ee50*/  HSET2.LE.AND R3, R9, R20, PT ;  /* 0x0000001409037233 */ /* 0x000fc40003803000 */
[--C-:B------:R-:W-:Y:S01]  /*ee60*/  HSET2.LE.AND R7, R7, R20.reuse, PT ;  /* 0x0000001407077233 */ /* 0x100fe20003803000 */
[----:B------:R-:W-:Y:S01]  /*ee70*/  LOP3.LUT R16, R232, R0, RZ, 0xc0, !PT ;  /* 0x00000000e8107212 */ /* 0x000fe200078ec0ff */
[----:B------:R-:W-:Y:S01]  /*ee80*/  HSET2.LE.AND R0, R8, R20, PT ;  /* 0x0000001408007233 */ /* 0x000fe20003803000 */
[----:B------:R-:W-:Y:S02]  /*ee90*/  LOP3.LUT R17, R229, R2, RZ, 0xc0, !PT ;  /* 0x00000002e5117212 */ /* 0x000fe400078ec0ff */
[----:B------:R-:W-:Y:S01]  /*eea0*/  LOP3.LUT R18, R244, R3, RZ, 0xc0, !PT ;  /* 0x00000003f4127212 */ /* 0x000fe200078ec0ff */
[----:B------:R-:W-:Y:S01]  /*eeb0*/  IMAD.WIDE.U32 R2, R21, -0x2daee0ad, RZ ;  /* 0xd2511f5315027825 */ /* 0x000fe200078e00ff */
[----:B------:R-:W-:Y:S02]  /*eec0*/  LOP3.LUT R7, R166, R7, RZ, 0xc0, !PT ;  /* 0x00000007a6077212 */ /* 0x000fe400078ec0ff */
[----:B------:R-:W-:Y:S02]  /*eed0*/  LOP3.LUT R19, R231, R0, RZ, 0xc0, !PT ;  /* 0x00000000e7137212 */ /* 0x000fe400078ec0ff */
[----:B------:R-:W-:-:S03]  /*eee0*/  LOP3.LUT R0, R3, R173, R102, 0x96, !PT ;  /* 0x000000ad03007212 */ /* 0x000fc600078e9666 */
[----:B--2---:R-:W-:Y:S01]  /*eef0*/  HMMA.16816.F32.BF16 R76, R4, R28, R84 ;  /* 0x0000001c044c723c */ /* 0x004fe20000041854 */
[----:B------:R-:W-:-:S07]  /*ef00*/  LOP3.LUT R10, R2, 0xff, RZ, 0xc0, !PT ;  /* 0x000000ff020a7812 */ /* 0x000fce00078ec0ff */
[----:B-1----:R-:W-:Y:S01]  /*ef10*/  HMMA.16816.F32.BF16 R92, R4, R48, R88 ;  /* 0x00000030045c723c */ /* 0x002fe20000041858 */
[----:B------:R-:W-:-:S07]  /*ef20*/  LOP3.LUT R8, R0, 0xff, RZ, 0xc0, !PT ;  /* 0x000000ff00087812 */ /* 0x000fce00078ec0ff */
[C---:B------:R-:W-:Y:S08]  /*ef30*/  HMMA.16816.F32.BF16 R52, R4.reuse, R30, R24 ;  /* 0x0000001e0434723c */ /* 0x040ff00000041818 */
[----:B------:R-:W-:Y:S07]  /*ef40*/  HMMA.16816.F32.BF16 R56, R4, R50, R56 ;  /* 0x000000320438723c */ /* 0x000fee0000041838 */
[----:B------:R-:W-:-:S02]  /*ef50*/  LOP3.LUT R6, R2, 0xffff, RZ, 0xc0, !PT ;  /* 0x0000ffff02067812 */ /* 0x000fc400078ec0ff */
[----:B------:R-:W-:Y:S02]  /*ef60*/  LOP3.LUT R3, R0, 0xffff, RZ, 0xc0, !PT ;  /* 0x0000ffff00037812 */ /* 0x000fe400078ec0ff */
[----:B------:R-:W-:Y:S02]  /*ef70*/  SHF.R.U32.HI R7, RZ, 0x10, R2 ;  /* 0x00000010ff077819 */ /* 0x000fe40000011602 */
[----:B------:R-:W-:Y:S02]  /*ef80*/  SHF.R.U32.HI R6, RZ, 0x8, R6 ;  /* 0x00000008ff067819 */ /* 0x000fe40000011606 */
[----:B------:R-:W-:Y:S01]  /*ef90*/  SHF.R.U32.HI R3, RZ, 0x8, R3 ;  /* 0x00000008ff037819 */ /* 0x000fe20000011603 */
[----:B------:R-:W-:Y:S01]  /*efa0*/  HMMA.16816.F32.BF16 R88, R16, R30, R36 ;  /* 0x0000001e1058723c */ /* 0x000fe20000041824 */
[----:B------:R-:W-:Y:S01]  /*efb0*/  SHF.R.U32.HI R9, RZ, 0x18, R2 ;  /* 0x00000018ff097819 */ /* 0x000fe20000011602 */
[----:B------:R-:W1:Y:S01]  /*efc0*/  LDSM.16.MT88.4 R36, [R238+0x4c00] ;  /* 0x004c0000ee24783b */ /* 0x000e620000004200 */
[----:B------:R-:W-:-:S02]  /*efd0*/  LOP3.LUT R7, R7, 0xff, RZ, 0xc0, !PT ;  /* 0x000000ff07077812 */ /* 0x000fc400078ec0ff */
[----:B------:R-:W-:Y:S02]  /*efe0*/  PRMT R10, R10, 0x5410, R6 ;  /* 0x000054100a0a7816 */ /* 0x000fe40000000006 */
[----:B------:R-:W-:Y:S02]  /*eff0*/  PRMT R3, R8, 0x5410, R3 ;  /* 0x0000541008037816 */ /* 0x000fe40000000003 */
[----:B------:R-:W-:Y:S02]  /*f000*/  SHF.R.U32.HI R6, RZ, 0x10, R0 ;  /* 0x00000010ff067819 */ /* 0x000fe40000011600 */
[----:B------:R-:W-:Y:S02]  /*f010*/  LOP3.LUT R4, R15, R245, R124, 0x96, !PT ;  /* 0x000000f50f047212 */ /* 0x000fe400078e967c */
[----:B------:R-:W-:Y:S02]  /*f020*/  PRMT R9, R7, 0x5410, R9 ;  /* 0x0000541007097816 */ /* 0x000fe40000000009 */
[----:B------:R-:W-:Y:S01]  /*f030*/  SHF.R.U32.HI R8, RZ, 0x18, R0 ;  /* 0x00000018ff087819 */ /* 0x000fe20000011600 */
[--C-:B------:R-:W-:Y:S01]  /*f040*/  HSET2.LE.AND R0, R3, R20.reuse, PT ;  /* 0x0000001403007233 */ /* 0x100fe20003803000 */
[----:B------:R-:W-:Y:S01]  /*f050*/  LOP3.LUT R7, R6, 0xff, RZ, 0xc0, !PT ;  /* 0x000000ff06077812 */ /* 0x000fe200078ec0ff */
[----:B------:R-:W-:Y:S01]  /*f060*/  HSET2.LE.AND R3, R10, R20, PT ;  /* 0x000000140a037233 */ /* 0x000fe20003803000 */
[----:B------:R-:W-:-:S02]  /*f070*/  IMAD.WIDE.U32 R4, R4, -0x2daee0ad, RZ ;  /* 0xd2511f5304047825 */ /* 0x000fc400078e00ff */
[----:B------:R-:W-:Y:S02]  /*f080*/  PRMT R7, R7, 0x5410, R8 ;  /* 0x0000541007077816 */ /* 0x000fe40000000008 */
[----:B------:R-:W-:Y:S01]  /*f090*/  LOP3.LUT R10, R170, R3, RZ, 0xc0, !PT ;  /* 0x00000003aa0a7212 */ /* 0x000fe200078ec0ff */
[--C-:B------:R-:W-:Y:S01]  /*f0a0*/  HSET2.LE.AND R6, R9, R20.reuse, PT ;  /* 0x0000001409067233 */ /* 0x100fe20003803000 */
[----:B------:R-:W-:Y:S01]  /*f0b0*/  SHF.R.U32.HI R3, RZ, 0x10, R4 ;  /* 0x00000010ff037819 */ /* 0x000fe20000011604 */
[----:B------:R-:W-:Y:S01]  /*f0c0*/  HSET2.LE.AND R7, R7, R20, PT ;  /* 0x0000001407077233 */ /* 0x000fe20003803000 */
[----:B------:R-:W-:Y:S02]  /*f0d0*/  LOP3.LUT R2, R5, R173, R100, 0x96, !PT ;  /* 0x000000ad05027212 */ /* 0x000fe400078e9664 */
[----:B------:R-:W-:Y:S02]  /*f0e0*/  LOP3.LUT R8, R176, R0, RZ, 0xc0, !PT ;  /* 0x00000000b0087212 */ /* 0x000fe400078ec0ff */
[----:B------:R-:W-:-:S02]  /*f0f0*/  LOP3.LUT R0, R4, 0xffff, RZ, 0xc0, !PT ;  /* 0x0000ffff04007812 */ /* 0x000fc400078ec0ff */
[----:B------:R-:W-:Y:S02]  /*f100*/  LOP3.LUT R5, R3, 0xff, RZ, 0xc0, !PT ;  /* 0x000000ff03057812 */ /* 0x000fe400078ec0ff */
[----:B------:R-:W-:Y:S02]  /*f110*/  SHF.R.U32.HI R3, RZ, 0x10, R2 ;  /* 0x00000010ff037819 */ /* 0x000fe40000011602 */
[----:B------:R-:W-:Y:S02]  /*f120*/  LOP3.LUT R11, R171, R6, RZ, 0xc0, !PT ;  /* 0x00000006ab0b7212 */ /* 0x000fe400078ec0ff */
[----:B------:R-:W-:Y:S02]  /*f130*/  SHF.R.U32.HI R15, RZ, 0x18, R4 ;  /* 0x00000018ff0f7819 */ /* 0x000fe40000011604 */
[----:B------:R-:W-:Y:S02]  /*f140*/  LOP3.LUT R9, R172, R7, RZ, 0xc0, !PT ;  /* 0x00000007ac097212 */ /* 0x000fe400078ec0ff */
[----:B------:R-:W-:-:S02]  /*f150*/  SHF.R.U32.HI R6, RZ, 0x8, R0 ;  /* 0x00000008ff067819 */ /* 0x000fc40000011600 */
[C---:B------:R-:W-:Y:S02]  /*f160*/  LOP3.LUT R0, R2.reuse, 0xffff, RZ, 0xc0, !PT ;  /* 0x0000ffff02007812 */ /* 0x040fe400078ec0ff */
[----:B------:R-:W-:Y:S02]  /*f170*/  LOP3.LUT R14, R2, 0xff, RZ, 0xc0, !PT ;  /* 0x000000ff020e7812 */ /* 0x000fe400078ec0ff */
[----:B------:R-:W-:Y:S01]  /*f180*/  SHF.R.U32.HI R7, RZ, 0x18, R2 ;  /* 0x00000018ff077819 */ /* 0x000fe20000011602 */
[C---:B------:R-:W-:Y:S01]  /*f190*/  HMMA.16816.F32.BF16 R80, R16.reuse, R28, R64 ;  /* 0x0000001c1050723c */ /* 0x040fe20000041840 */
[----:B------:R-:W-:Y:S01]  /*f1a0*/  LOP3.LUT R2, R3, 0xff, RZ, 0xc0, !PT ;  /* 0x000000ff03027812 */ /* 0x000fe200078ec0ff */
[----:B------:R-:W-:Y:S01]  /*f1b0*/  IMAD.WIDE.U32 R22, R22, -0x2daee0ad, RZ ;  /* 0xd2511f5316167825 */ /* 0x000fe200078e00ff */
[----:B------:R-:W-:Y:S01]  /*f1c0*/  PRMT R3, R5, 0x5410, R15 ;  /* 0x0000541005037816 */ /* 0x000fe2000000000f */
[----:B------:R-:W2:Y:S04]  /*f1d0*/  LDSM.16.MT88.4 R28, [R236+0x5000] ;  /* 0x00500000ec1c783b */ /* 0x000ea80000004200 */
[----:B------:R-:W-:Y:S01]  /*f1e0*/  HMMA.16816.F32.BF16 R84, R16, R48, R96 ;  /* 0x000000301054723c */ /* 0x000fe20000041860 */
[----:B------:R-:W-:Y:S01]  /*f1f0*/  PRMT R5, R2, 0x5410, R7 ;  /* 0x0000541002057816 */ /* 0x000fe20000000007 */
[----:B------:R-:W-:-:S05]  /*f200*/  HSET2.LE.AND R2, R3, R20, PT ;  /* 0x0000001403027233 */ /* 0x000fca0003803000 */
[----:B------:R-:W-:Y:S01]  /*f210*/  IMAD.WIDE.U32 R96, R72, -0x2daee0ad, RZ ;  /* 0xd2511f5348607825 */ /* 0x000fe200078e00ff */
[----:B------:R-:W-:Y:S01]  /*f220*/  HMMA.16816.F32.BF16 R68, R16, R50, R68 ;  /* 0x000000321044723c */ /* 0x000fe20000041844 */
[----:B------:R-:W-:Y:S02]  /*f230*/  LOP3.LUT R7, R209, R2, RZ, 0xc0, !PT ;  /* 0x00000002d1077212 */ /* 0x000fe400078ec0ff */
[----:B------:R-:W-:-:S05]  /*f240*/  LOP3.LUT R21, R23, R251, R130, 0x96, !PT ;  /* 0x000000fb17157212 */ /* 0x000fca00078e9682 */
[----:B---3--:R-:W-:Y:S01]  /*f250*/  HMMA.16816.F32.BF16 R76, R8, R32, R76 ;  /* 0x00000020084c723c */ /* 0x008fe2000004184c */
[----:B------:R-:W-:-:S07]  /*f260*/  LOP3.LUT R16, R4, 0xff, RZ, 0xc0, !PT ;  /* 0x000000ff04107812 */ /* 0x000fce00078ec0ff */
[----:B-1----:R-:W-:Y:S01]  /*f270*/  HMMA.16816.F32.BF16 R64, R8, R36, R92 ;  /* 0x000000240840723c */ /* 0x002fe2000004185c */
[----:B------:R-:W-:Y:S01]  /*f280*/  SHF.R.U32.HI R4, RZ, 0x8, R0 ;  /* 0x00000008ff047819 */ /* 0x000fe20000011600 */
[----:B------:R-:W-:Y:S01]  /*f290*/  IMAD.WIDE.U32 R24, R121, -0x2daee0ad, RZ ;  /* 0xd2511f5379187825 */ /* 0x000fe200078e00ff */
[----:B------:R-:W-:Y:S01]  /*f2a0*/  PRMT R0, R16, 0x5410, R6 ;  /* 0x0000541010007816 */ /* 0x000fe20000000006 */
[--C-:B------:R-:W-:Y:S01]  /*f2b0*/  HSET2.LE.AND R5, R5, R20.reuse, PT ;  /* 0x0000001405057233 */ /* 0x100fe20003803000 */
[----:B------:R-:W-:Y:S01]  /*f2c0*/  LOP3.LUT R17, R97, R243, R22, 0x96, !PT ;  /* 0x000000f361117212 */ /* 0x000fe200078e9616 */
[----:B------:R-:W1:Y:S02]  /*f2d0*/  LDSM.16.MT88.4 R48, [R238+0x5000] ;  /* 0x00500000ee30783b */ /* 0x000e640000004200 */
[----:B------:R-:W-:Y:S02]  /*f2e0*/  HSET2.LE.AND R0, R0, R20, PT ;  /* 0x0000001400007233 */ /* 0x000fe40003803000 */
[----:B------:R-:W-:Y:S01]  /*f2f0*/  IMAD.WIDE.U32 R2, R17, -0x326172a9, RZ ;  /* 0xcd9e8d5711027825 */ /* 0x000fe200078e00ff */
[----:B------:R-:W-:-:S02]  /*f300*/  PRMT R4, R14, 0x5410, R4 ;  /* 0x000054100e047816 */ /* 0x000fc40000000004 */
[----:B------:R-:W-:Y:S01]  /*f310*/  LOP3.LUT R6, R208, R0, RZ, 0xc0, !PT ;  /* 0x00000000d0067212 */ /* 0x000fe200078ec0ff */
[----:B------:R-:W-:Y:S01]  /*f320*/  IMAD.WIDE.U32 R14, R21, -0x326172a9, RZ ;  /* 0xcd9e8d57150e7825 */ /* 0x000fe200078e00ff */
[----:B------:R-:W-:Y:S01]  /*f330*/  LOP3.LUT R0, R2, 0xffff, RZ, 0xc0, !PT ;  /* 0x0000ffff02007812 */ /* 0x000fe200078ec0ff */
[C---:B------:R-:W-:Y:S08]  /*f340*/  HMMA.16816.F32.BF16 R72, R8.reuse, R34, R52 ;  /* 0x000000220848723c */ /* 0x040ff00000041834 */
[----:B------:R-:W-:Y:S07]  /*f350*/  HMMA.16816.F32.BF16 R52, R8, R38, R56 ;  /* 0x000000260834723c */ /* 0x000fee0000041838 */
[----:B------:R-:W-:-:S02]  /*f360*/  SHF.R.U32.HI R8, RZ, 0x8, R0 ;  /* 0x00000008ff087819 */ /* 0x000fc40000011600 */
[----:B------:R-:W-:Y:S02]  /*f370*/  LOP3.LUT R0, R3, R177, R14, 0x96, !PT ;  /* 0x000000b103007212 */ /* 0x000fe400078e960e */
[----:B------:R-:W-:Y:S02]  /*f380*/  LOP3.LUT R10, R2, 0xff, RZ, 0xc0, !PT ;  /* 0x000000ff020a7812 */ /* 0x000fe400078ec0ff */
[--C-:B------:R-:W-:Y:S02]  /*f390*/  SHF.R.U32.HI R11, RZ, 0x10, R2.reuse ;  /* 0x00000010ff0b7819 */ /* 0x100fe40000011602 */
[----:B------:R-:W-:Y:S02]  /*f3a0*/  SHF.R.U32.HI R14, RZ, 0x18, R2 ;  /* 0x00000018ff0e7819 */ /* 0x000fe40000011602 */
[----:B------:R-:W-:Y:S02]  /*f3b0*/  LOP3.LUT R2, R0, 0xffff, RZ, 0xc0, !PT ;  /* 0x0000ffff00027812 */ /* 0x000fe400078ec0ff */
[----:B------:R-:W-:Y:S01]  /*f3c0*/  PRMT R10, R10, 0x5410, R8 ;  /* 0x000054100a0a7816 */ /* 0x000fe20000000008 */
[----:B------:R-:W-:Y:S01]  /*f3d0*/  IMAD.WIDE.U32 R92, R128, -0x2daee0ad, RZ ;  /* 0xd2511f53805c7825 */ /* 0x000fe200078e00ff */
[----:B------:R-:W-:-:S02]  /*f3e0*/  LOP3.LUT R8, R0, 0xff, RZ, 0xc0, !PT ;  /* 0x000000ff00087812 */ /* 0x000fc400078ec0ff */
[--C-:B------:R-:W-:Y:S02]  /*f3f0*/  SHF.R.U32.HI R3, RZ, 0x10, R0.reuse ;  /* 0x00000010ff037819 */ /* 0x100fe40000011600 */
[----:B------:R-:W-:Y:S02]  /*f400*/  SHF.R.U32.HI R9, RZ, 0x18, R0 ;  /* 0x00000018ff097819 */ /* 0x000fe40000011600 */
[----:B------:R-:W-:Y:S01]  /*f410*/  SHF.R.U32.HI R0, RZ, 0x8, R2 ;  /* 0x00000008ff007819 */ /* 0x000fe20000011602 */
[----:B------:R-:W-:Y:S01]  /*f420*/  HSET2.LE.AND R4, R4, R20, PT ;  /* 0x0000001404047233 */ /* 0x000fe20003803000 */
[----:B------:R-:W-:Y:S02]  /*f430*/  LOP3.LUT R25, R25, R251, R140, 0x96, !PT ;  /* 0x000000fb19197212 */ /* 0x000fe400078e968c */
[----:B------:R-:W-:Y:S02]  /*f440*/  PRMT R0, R8, 0x5410, R0 ;  /* 0x0000541008007816 */ /* 0x000fe40000000000 */
[----:B------:R-:W-:-:S02]  /*f450*/  LOP3.LUT R16, R93, R243, R24, 0x96, !PT ;  /* 0x000000f35d107212 */ /* 0x000fc400078e9618 */
[----:B------:R-:W-:Y:S01]  /*f460*/  LOP3.LUT R2, R3, 0xff, RZ, 0xc0, !PT ;  /* 0x000000ff03027812 */ /* 0x000fe200078ec0ff */
[----:B------:R-:W-:Y:S01]  /*f470*/  HSET2.LE.AND R0, R0, R20, PT ;  /* 0x0000001400007233 */ /* 0x000fe20003803000 */
[----:B------:R-:W-:Y:S01]  /*f480*/  LOP3.LUT R4, R230, R4, RZ, 0xc0, !PT ;  /* 0x00000004e6047212 */ /* 0x000fe200078ec0ff */
[----:B------:R-:W-:Y:S01]  /*f490*/  IMAD.WIDE.U32 R22, R25, -0x326172a9, RZ ;  /* 0xcd9e8d5719167825 */ /* 0x000fe200078e00ff */
[----:B------:R-:W-:Y:S02]  /*f4a0*/  PRMT R9, R2, 0x5410, R9 ;  /* 0x0000541002097816 */ /* 0x000fe40000000009 */
[----:B------:R-:W-:Y:S01]  /*f4b0*/  LOP3.LUT R5, R227, R5, RZ, 0xc0, !PT ;  /* 0x00000005e3057212 */ /* 0x000fe200078ec0ff */
[----:B------:R-:W-:Y:S01]  /*f4c0*/  IMAD.WIDE.U32 R2, R16, -0x326172a9, RZ ;  /* 0xcd9e8d5710027825 */ /* 0x000fe200078e00ff */
[----:B------:R-:W-:Y:S02]  /*f4d0*/  LOP3.LUT R11, R11, 0xff, RZ, 0xc0, !PT ;  /* 0x000000ff0b0b7812 */ /* 0x000fe400078ec0ff */
[----:B------:R-:W-:-:S02]  /*f4e0*/  LOP3.LUT R8, R187, R0, RZ, 0xc0, !PT ;  /* 0x00000000bb087212 */ /* 0x000fc400078ec0ff */
[----:B------:R-:W-:Y:S01]  /*f4f0*/  LOP3.LUT R0, R3, R177, R22, 0x96, !PT ;  /* 0x000000b103007212 */ /* 0x000fe200078e9616 */
[----:B------:R-:W-:Y:S01]  /*f500*/  HMMA.16816.F32.BF16 R56, R4, R32, R80 ;  /* 0x000000200438723c */ /* 0x000fe20000041850 */
[----:B------:R-:W-:Y:S02]  /*f510*/  PRMT R11, R11, 0x5410, R14 ;  /* 0x000054100b0b7816 */ /* 0x000fe4000000000e */
[----:B------:R-:W-:Y:S02]  /*f520*/  LOP3.LUT R16, R2, 0xff, RZ, 0xc0, !PT ;  /* 0x000000ff02107812 */ /* 0x000fe400078ec0ff */
[----:B------:R-:W-:-:S03]  /*f530*/  SHF.R.U32.HI R14, RZ, 0x18, R2 ;  /* 0x00000018ff0e7819 */ /* 0x000fc60000011602 */
[C---:B------:R-:W-:Y:S08]  /*f540*/  HMMA.16816.F32.BF16 R88, R4.reuse, R34, R88 ;  /* 0x000000220458723c */ /* 0x040ff00000041858 */
[C---:B------:R-:W-:Y:S08]  /*f550*/  HMMA.16816.F32.BF16 R84, R4.reuse, R36, R84 ;  /* 0x000000240454723c */ /* 0x040ff00000041854 */
[----:B------:R-:W-:Y:S01]  /*f560*/  HMMA.16816.F32.BF16 R80, R4, R38, R68 ;  /* 0x000000260450723c */ /* 0x000fe20000041844 */
[--C-:B------:R-:W-:Y:S01]  /*f570*/  HSET2.LE.AND R9, R9, R20.reuse, PT ;  /* 0x0000001409097233 */ /* 0x100fe20003803000 */
[----:B------:R-:W-:Y:S01]  /*f580*/  LOP3.LUT R15, R15, R245, R104, 0x96, !PT ;  /* 0x000000f50f0f7212 */ /* 0x000fe200078e9668 */
[----:B------:R-:W-:Y:S01]  /*f590*/  HSET2.LE.AND R10, R10, R20, PT ;  /* 0x000000140a0a7233 */ /* 0x000fe20003803000 */
[----:B------:R-:W3:Y:S03]  /*f5a0*/  LDSM.16.MT88.4 R32, [R236+0x5400] ;  /* 0x00540000ec20783b */ /* 0x000ee60000004200 */
[----:B------:R-:W-:-:S02]  /*f5b0*/  LOP3.LUT R4, R0, 0xffff, RZ, 0xc0, !PT ;  /* 0x0000ffff00047812 */ /* 0x000fc400078ec0ff */
[----:B------:R-:W-:Y:S02]  /*f5c0*/  LOP3.LUT R6, R2, 0xffff, RZ, 0xc0, !PT ;  /* 0x0000ffff02067812 */ /* 0x000fe400078ec0ff */
[----:B------:R-:W-:Y:S02]  /*f5d0*/  SHF.R.U32.HI R7, RZ, 0x10, R2 ;  /* 0x00000010ff077819 */ /* 0x000fe40000011602 */
[----:B------:R-:W-:Y:S02]  /*f5e0*/  SHF.R.U32.HI R2, RZ, 0x10, R0 ;  /* 0x00000010ff027819 */ /* 0x000fe40000011600 */
[----:B------:R-:W-:Y:S02]  /*f5f0*/  LOP3.LUT R5, R0, 0xff, RZ, 0xc0, !PT ;  /* 0x000000ff00057812 */ /* 0x000fe400078ec0ff */
[----:B------:R-:W-:Y:S02]  /*f600*/  SHF.R.U32.HI R3, RZ, 0x8, R4 ;  /* 0x00000008ff037819 */ /* 0x000fe40000011604 */
[----:B------:R-:W-:-:S02]  /*f610*/  SHF.R.U32.HI R4, RZ, 0x18, R0 ;  /* 0x00000018ff047819 */ /* 0x000fc40000011600 */
[----:B------:R-:W-:Y:S02]  /*f620*/  LOP3.LUT R2, R2, 0xff, RZ, 0xc0, !PT ;  /* 0x000000ff02027812 */ /* 0x000fe400078ec0ff */
[----:B------:R-:W-:Y:S02]  /*f630*/  PRMT R3, R5, 0x5410, R3 ;  /* 0x0000541005037816 */ /* 0x000fe40000000003 */
[----:B------:R-:W-:Y:S02]  /*f640*/  PRMT R2, R2, 0x5410, R4 ;  /* 0x0000541002027816 */ /* 0x000fe40000000004 */
[----:B------:R-:W-:Y:S02]  /*f650*/  SHF.R.U32.HI R5, RZ, 0x8, R6 ;  /* 0x00000008ff057819 */ /* 0x000fe40000011606 */
[----:B------:R-:W-:Y:S01]  /*f660*/  LOP3.LUT R6, R7, 0xff, RZ, 0xc0, !PT ;  /* 0x000000ff07067812 */ /* 0x000fe200078ec0ff */
[--C-:B------:R-:W-:Y:S01]  /*f670*/  HSET2.LE.AND R0, R3, R20.reuse, PT ;  /* 0x0000001403007233 */ /* 0x100fe20003803000 */
[----:B------:R-:W-:Y:S01]  /*f680*/  PRMT R3, R16, 0x5410, R5 ;  /* 0x0000541010037816 */ /* 0x000fe20000000005 */
[--C-:B------:R-:W-:Y:S01]  /*f690*/  HSET2.LE.AND R2, R2, R20.reuse, PT ;  /* 0x0000001402027233 */ /* 0x100fe20003803000 */
[----:B------:R-:W-:Y:S01]  /*f6a0*/  PRMT R6, R6, 0x5410, R14 ;  /* 0x0000541006067816 */ /* 0x000fe2000000000e */
[----:B------:R-:W-:Y:S01]  /*f6b0*/  IMAD.WIDE.U32 R4, R188, -0x326172a9, RZ ;  /* 0xcd9e8d57bc047825 */ /* 0x000fe200078e00ff */
[----:B------:R-:W-:Y:S01]  /*f6c0*/  LOP3.LUT R16, R224, R0, RZ, 0xc0, !PT ;  /* 0x00000000e0107212 */ /* 0x000fe200078ec0ff */
[--C-:B------:R-:W-:Y:S01]  /*f6d0*/  HSET2.LE.AND R0, R3, R20.reuse, PT ;  /* 0x0000001403007233 */ /* 0x100fe20003803000 */
[----:B------:R-:W-:Y:S01]  /*f6e0*/  LOP3.LUT R17, R223, R2, RZ, 0xc0, !PT ;  /* 0x00000002df117212 */ /* 0x000fe200078ec0ff */
[--C-:B------:R-:W-:Y:S01]  /*f6f0*/  HSET2.LE.AND R3, R6, R20.reuse, PT ;  /* 0x0000001406037233 */ /* 0x100fe20003803000 */
[----:B------:R-:W-:Y:S01]  /*f700*/  LOP3.LUT R2, R5, R240, R206, 0x96, !PT ;  /* 0x000000f005027212 */ /* 0x000fe200078e96ce */
[----:B------:R-:W-:Y:S01]  /*f710*/  HSET2.LE.AND R11, R11, R20, PT ;  /* 0x000000140b0b7233 */ /* 0x000fe20003803000 */
[----:B------:R-:W-:-:S02]  /*f720*/  LOP3.LUT R9, R185, R9, RZ, 0xc0, !PT ;  /* 0x00000009b9097212 */ /* 0x000fc400078ec0ff */
[----:B------:R-:W-:Y:S01]  /*f730*/  LOP3.LUT R19, R211, R3, RZ, 0xc0, !PT ;  /* 0x00000003d3137212 */ /* 0x000fe200078ec0ff */
[----:B------:R-:W-:Y:S01]  /*f740*/  IMAD.WIDE.U32 R6, R2, -0x2daee0ad, RZ ;  /* 0xd2511f5302067825 */ /* 0x000fe200078e00ff */
[----:B------:R-:W-:Y:S02]  /*f750*/  LOP3.LUT R10, R179, R10, RZ, 0xc0, !PT ;  /* 0x0000000ab30a7212 */ /* 0x000fe400078ec0ff */
[----:B------:R-:W-:Y:S01]  /*f760*/  LOP3.LUT R11, R178, R11, RZ, 0xc0, !PT ;  /* 0x0000000bb20b7212 */ /* 0x000fe200078ec0ff */
[----:B------:R-:W-:Y:S01]  /*f770*/  IMAD.WIDE.U32 R2, R15, -0x2daee0ad, RZ ;  /* 0xd2511f530f027825 */ /* 0x000fe200078e00ff */
[----:B------:R-:W-:Y:S02]  /*f780*/  LOP3.LUT R14, R133, R239, R4, 0x96, !PT ;  /* 0x000000ef850e7212 */ /* 0x000fe400078e9604 */
[----:B------:R-:W-:Y:S02]  /*f790*/  LOP3.LUT R18, R212, R0, RZ, 0xc0, !PT ;  /* 0x00000000d4127212 */ /* 0x000fe400078ec0ff */
[----:B------:R-:W-:Y:S01]  /*f7a0*/  LOP3.LUT R0, R3, R173, R96, 0x96, !PT ;  /* 0x000000ad03007212 */ /* 0x000fe200078e9660 */
[----:B------:R-:W-:Y:S01]  /*f7b0*/  IMAD.WIDE.U32 R26, R14, -0x2daee0ad, RZ ;  /* 0xd2511f530e1a7825 */ /* 0x000fe200078e00ff */
[----:B--2---:R-:W-:Y:S01]  /*f7c0*/  HMMA.16816.F32.BF16 R76, R8, R28, R76 ;  /* 0x0000001c084c723c */ /* 0x004fe2000004184c */
[----:B------:R-:W-:-:S02]  /*f7d0*/  LOP3.LUT R3, R2, 0xffff, RZ, 0xc0, !PT ;  /* 0x0000ffff02037812 */ /* 0x000fc400078ec0ff */
[----:B------:R-:W-:-:S05]  /*f7e0*/  LOP3.LUT R21, R7, R241, R220, 0x96, !PT ;  /* 0x000000f107157212 */ /* 0x000fca00078e96dc */
[----:B------:R-:W-:Y:S01]  /*f7f0*/  HMMA.16816.F32.BF16 R72, R8, R30, R72 ;  /* 0x0000001e0848723c */ /* 0x000fe20000041848 */
[----:B------:R-:W-:Y:S02]  /*f800*/  LOP3.LUT R22, R27, R242, R6, 0x96, !PT ;  /* 0x000000f21b167212 */ /* 0x000fe400078e9606 */
[----:B------:R-:W-:-:S05]  /*f810*/  LOP3.LUT R6, R2, 0xff, RZ, 0xc0, !PT ;  /* 0x000000ff02067812 */ /* 0x000fca00078ec0ff */
[----:B-1----:R-:W-:Y:S01]  /*f820*/  HMMA.16816.F32.BF16 R64, R8, R48, R64 ;  /* 0x000000300840723c */ /* 0x002fe20000041840 */
[----:B------:R-:W-:-:S07]  /*f830*/  SHF.R.U32.HI R3, RZ, 0x8, R3 ;  /* 0x00000008ff037819 */ /* 0x000fce0000011603 */
[----:B------:R-:W-:Y:S01]  /*f840*/  HMMA.16816.F32.BF16 R36, R8, R50, R52 ;  /* 0x000000320824723c */ /* 0x000fe20000041834 */
[C---:B------:R-:W-:Y:S01]  /*f850*/  LOP3.LUT R7, R0.reuse, 0xff, RZ, 0xc0, !PT ;  /* 0x000000ff00077812 */ /* 0x040fe200078ec0ff */
[----:B------:R-:W1:Y:S05]  /*f860*/  LDSM.16.MT88.4 R52, [R238+0x5400] ;  /* 0x00540000ee34783b */ /* 0x000e6a0000004200 */
[----:B------:R-:W-:Y:S02]  /*f870*/  LOP3.LUT R11, R175, R239, R4, 0x96, !PT ;  /* 0x000000efaf0b7212 */ /* 0x000fe400078e9604 */
[----:B------:R-:W-:Y:S02]  /*f880*/  LOP3.LUT R4, R0, 0xffff, RZ, 0xc0, !PT ;  /* 0x0000ffff00047812 */ /* 0x000fe400078ec0ff */
[----:B------:R-:W-:-:S02]  /*f890*/  LOP3.LUT R10, R5, R240, R154, 0x96, !PT ;  /* 0x000000f0050a7212 */ /* 0x000fc400078e969a */
[----:B------:R-:W-:Y:S02]  /*f8a0*/  SHF.R.U32.HI R4, RZ, 0x8, R4 ;  /* 0x00000008ff047819 */ /* 0x000fe40000011604 */
[--C-:B------:R-:W-:Y:S02]  /*f8b0*/  SHF.R.U32.HI R5, RZ, 0x10, R2.reuse ;  /* 0x00000010ff057819 */ /* 0x100fe40000011602 */
[----:B------:R-:W-:Y:S02]  /*f8c0*/  SHF.R.U32.HI R8, RZ, 0x18, R2 ;  /* 0x00000018ff087819 */ /* 0x000fe40000011602 */
[----:B------:R-:W-:Y:S02]  /*f8d0*/  SHF.R.U32.HI R2, RZ, 0x10, R0 ;  /* 0x00000010ff027819 */ /* 0x000fe40000011600 */
[----:B------:R-:W-:Y:S02]  /*f8e0*/  PRMT R6, R6, 0x5410, R3 ;  /* 0x0000541006067816 */ /* 0x000fe40000000003 */
[----:B------:R-:W-:-:S02]  /*f8f0*/  PRMT R3, R7, 0x5410, R4 ;  /* 0x0000541007037816 */ /* 0x000fc40000000004 */
[----:B------:R-:W-:Y:S02]  /*f900*/  SHF.R.U32.HI R4, RZ, 0x18, R0 ;  /* 0x00000018ff047819 */ /* 0x000fe40000011600 */
[----:B------:R-:W-:Y:S02]  /*f910*/  LOP3.LUT R2, R2, 0xff, RZ, 0xc0, !PT ;  /* 0x000000ff02027812 */ /* 0x000fe400078ec0ff */
[----:B------:R-:W-:Y:S02]  /*f920*/  LOP3.LUT R5, R5, 0xff, RZ, 0xc0, !PT ;  /* 0x000000ff05057812 */ /* 0x000fe400078ec0ff */
[----:B------:R-:W-:Y:S01]  /*f930*/  PRMT R2, R2, 0x5410, R4 ;  /* 0x0000541002027816 */ /* 0x000fe20000000004 */
[--C-:B------:R-:W-:Y:S01]  /*f940*/  HSET2.LE.AND R0, R3, R20.reuse, PT ;  /* 0x0000001403007233 */ /* 0x100fe20003803000 */
[----:B------:R-:W-:Y:S02]  /*f950*/  PRMT R3, R5, 0x5410, R8 ;  /* 0x0000541005037816 */ /* 0x000fe40000000008 */
[----:B------:R-:W-:Y:S01]  /*f960*/  LOP3.LUT R9, R23, R245, R142, 0x96, !PT ;  /* 0x000000f517097212 */ /* 0x000fe200078e968e */
[--C-:B------:R-:W-:Y:S01]  /*f970*/  HSET2.LE.AND R2, R2, R20.reuse, PT ;  /* 0x0000001402027233 */ /* 0x100fe20003803000 */
[----:B------:R-:W-:Y:S01]  /*f980*/  LOP3.LUT R4, R196, R0, RZ, 0xc0, !PT ;  /* 0x00000000c4047212 */ /* 0x000fe200078ec0ff */
[----:B------:R-:W-:-:S02]  /*f990*/  HSET2.LE.AND R0, R6, R20, PT ;  /* 0x0000001406007233 */ /* 0x000fc40003803000 */
[----:B------:R-:W-:Y:S01]  /*f9a0*/  HSET2.LE.AND R7, R3, R20, PT ;  /* 0x0000001403077233 */ /* 0x000fe20003803000 */
[----:B------:R-:W-:Y:S01]  /*f9b0*/  LOP3.LUT R5, R193, R2, RZ, 0xc0, !PT ;  /* 0x00000002c1057212 */ /* 0x000fe200078ec0ff */
[----:B------:R-:W-:Y:S01]  /*f9c0*/  IMAD.WIDE.U32 R2, R9, -0x2daee0ad, RZ ;  /* 0xd2511f5309027825 */ /* 0x000fe200078e00ff */
[----:B------:R-:W-:Y:S01]  /*f9d0*/  LOP3.LUT R6, R192, R0, RZ, 0xc0, !PT ;  /* 0x00000000c0067212 */ /* 0x000fe200078ec0ff */
[----:B------:R-:W-:Y:S02]  /*f9e0*/  HMMA.16816.F32.BF16 R56, R16, R28, R56 ;  /* 0x0000001c1038723c */ /* 0x000fe40000041838 */
[----:B------:R-:W-:Y:S01]  /*f9f0*/  IMAD.WIDE.U32 R8, R10, -0x2daee0ad, RZ ;  /* 0xd2511f530a087825 */ /* 0x000fe200078e00ff */
[----:B------:R-:W-:-:S04]  /*fa00*/  LOP3.LUT R0, R2, 0xffff, RZ, 0xc0, !PT ;  /* 0x0000ffff02007812 */ /* 0x000fc800078ec0ff */
[----:B------:R-:W-:Y:S01]  /*fa10*/  IMAD.WIDE.U32 R28, R11, -0x2daee0ad, RZ ;  /* 0xd2511f530b1c7825 */ /* 0x000fe200078e00ff */
[----:B------:R-:W-:Y:S01]  /*fa20*/  SHF.R.U32.HI R10, RZ, 0x8, R0 ;  /* 0x00000008ff0a7819 */ /* 0x000fe20000011600 */
[----:B------:R-:W-:Y:S01]  /*fa30*/  HMMA.16816.F32.BF16 R68, R16, R30, R88 ;  /* 0x0000001e1044723c */ /* 0x000fe20000041858 */
[----:B------:R-:W-:Y:S02]  /*fa40*/  LOP3.LUT R0, R3, R173, R92, 0x96, !PT ;  /* 0x000000ad03007212 */ /* 0x000fe400078e965c */
[----:B------:R-:W-:Y:S02]  /*fa50*/  LOP3.LUT R15, R9, R241, R148, 0x96, !PT ;  /* 0x000000f1090f7212 */ /* 0x000fe400078e9694 */
[----:B------:R-:W-:-:S03]  /*fa60*/  LOP3.LUT R9, R2, 0xff, RZ, 0xc0, !PT ;  /* 0x000000ff02097812 */ /* 0x000fc600078ec0ff */
[----:B------:R-:W-:Y:S01]  /*fa70*/  HMMA.16816.F32.BF16 R96, R16, R48, R84 ;  /* 0x000000301060723c */ /* 0x000fe20000041854 */
[----:B------:R-:W-:Y:S02]  /*fa80*/  SHF.R.U32.HI R3, RZ, 0x10, R0 ;  /* 0x00000010ff037819 */ /* 0x000fe40000011600 */
[----:B------:R-:W-:-:S05]  /*fa90*/  SHF.R.U32.HI R11, RZ, 0x18, R2 ;  /* 0x00000018ff0b7819 */ /* 0x000fca0000011602 */
[----:B------:R-:W-:Y:S01]  /*faa0*/  HMMA.16816.F32.BF16 R80, R16, R50, R80 ;  /* 0x000000321050723c */ /* 0x000fe20000041850 */
[----:B------:R-:W-:-:S06]  /*fab0*/  LOP3.LUT R14, R0, 0xff, RZ, 0xc0, !PT ;  /* 0x000000ff000e7812 */ /* 0x000fcc00078ec0ff */
[----:B------:R-:W-:Y:S02]  /*fac0*/  LOP3.LUT R17, R29, R242, R8, 0x96, !PT ;  /* 0x000000f21d117212 */ /* 0x000fe400078e9608 */
[----:B------:R-:W-:Y:S02]  /*fad0*/  SHF.R.U32.HI R8, RZ, 0x10, R2 ;  /* 0x00000010ff087819 */ /* 0x000fe40000011602 */
[----:B------:R-:W-:Y:S02]  /*fae0*/  PRMT R16, R9, 0x5410, R10 ;  /* 0x0000541009107816 */ /* 0x000fe4000000000a */
[----:B------:R-:W-:Y:S02]  /*faf0*/  LOP3.LUT R2, R0, 0xffff, RZ, 0xc0, !PT ;  /* 0x0000ffff00027812 */ /* 0x000fe400078ec0ff */
[----:B------:R-:W-:Y:S02]  /*fb00*/  SHF.R.U32.HI R10, RZ, 0x18, R0 ;  /* 0x00000018ff0a7819 */ /* 0x000fe40000011600 */
[----:B------:R-:W-:-:S02]  /*fb10*/  LOP3.LUT R8, R8, 0xff, RZ, 0xc0, !PT ;  /* 0x000000ff08087812 */ /* 0x000fc400078ec0ff */
[----:B------:R-:W-:Y:S02]  /*fb20*/  LOP3.LUT R0, R3, 0xff, RZ, 0xc0, !PT ;  /* 0x000000ff03007812 */ /* 0x000fe400078ec0ff */
[----:B------:R-:W-:Y:S01]  /*fb30*/  SHF.R.U32.HI R9, RZ, 0x8, R2 ;  /* 0x00000008ff097819 */ /* 0x000fe20000011602 */
[----:B------:R-:W-:Y:S01]  /*fb40*/  IMAD.WIDE.U32 R2, R15, -0x326172a9, RZ ;  /* 0xcd9e8d570f027825 */ /* 0x000fe200078e00ff */
[----:B------:R-:W-:Y:S02]  /*fb50*/  PRMT R11, R8, 0x5410, R11 ;  /* 0x00005410080b7816 */ /* 0x000fe4000000000b */
[----:B------:R-:W-:Y:S01]  /*fb60*/  PRMT R8, R0, 0x5410, R10 ;  /* 0x0000541000087816 */ /* 0x000fe2000000000a */
[----:B------:R-:W-:Y:S01]  /*fb70*/  IMAD.WIDE.U32 R100, R17, -0x326172a9, RZ ;  /* 0xcd9e8d5711647825 */ /* 0x000fe200078e00ff */
[----:B------:R-:W-:Y:S02]  /*fb80*/  PRMT R9, R14, 0x5410, R9 ;  /* 0x000054100e097816 */ /* 0x000fe40000000009 */
[----:B------:R-:W-:Y:S01]  /*fb90*/  LOP3.LUT R15, R3, R233, R174, 0x96, !PT ;  /* 0x000000e9030f7212 */ /* 0x000fe200078e96ae */
[----:B------:R-:W-:Y:S01]  /*fba0*/  HSET2.LE.AND R3, R8, R20, PT ;  /* 0x0000001408037233 */ /* 0x000fe20003803000 */
[----:B------:R-:W-:-:S02]  /*fbb0*/  LOP3.LUT R7, R189, R7, RZ, 0xc0, !PT ;  /* 0x00000007bd077212 */ /* 0x000fc400078ec0ff */
[----:B------:R-:W-:Y:S01]  /*fbc0*/  LOP3.LUT R14, R101, R249, R2, 0x96, !PT ;  /* 0x000000f9650e7212 */ /* 0x000fe200078e9602 */
[----:B------:R-:W-:Y:S01]  /*fbd0*/  HSET2.LE.AND R0, R9, R20, PT ;  /* 0x0000001409007233 */ /* 0x000fe20003803000 */
[----:B------:R-:W-:Y:S01]  /*fbe0*/  LOP3.LUT R9, R222, R3, RZ, 0xc0, !PT ;  /* 0x00000003de097212 */ /* 0x000fe200078ec0ff */
[----:B------:R-:W-:Y:S02]  /*fbf0*/  IMAD.WIDE.U32 R2, R15, -0x2daee0ad, RZ ;  /* 0xd2511f530f027825 */ /* 0x000fe400078e00ff */
[----:B---3--:R-:W-:Y:S02]  /*fc00*/  HMMA.16816.F32.BF16 R88, R4, R32, R76 ;  /* 0x000000200458723c */ /* 0x008fe4000004184c */
[----:B------:R-:W-:Y:S01]  /*fc10*/  IMAD.WIDE.U32 R50, R14, -0x2daee0ad, RZ ;  /* 0xd2511f530e327825 */ /* 0x000fe200078e00ff */
[----:B------:R-:W-:-:S03]  /*fc20*/  LOP3.LUT R3, R3, R251, R28, 0x96, !PT ;  /* 0x000000fb03037212 */ /* 0x000fc600078e961c */
[----:B------:R-:W-:Y:S02]  /*fc30*/  IMAD.WIDE.U32 R24, R22, -0x326172a9, RZ ;  /* 0xcd9e8d5716187825 */ /* 0x000fe400078e00ff */
[C---:B------:R-:W-:Y:S01]  /*fc40*/  HMMA.16816.F32.BF16 R92, R4.reuse, R34, R72 ;  /* 0x00000022045c723c */ /* 0x040fe20000041848 */
[----:B------:R-:W-:Y:S01]  /*fc50*/  LOP3.LUT R2, R51, R243, R2, 0x96, !PT ;  /* 0x000000f333027212 */ /* 0x000fe200078e9602 */
[----:B------:R-:W-:Y:S01]  /*fc60*/  IMAD.WIDE.U32 R22, R3, -0x326172a9, RZ ;  /* 0xcd9e8d5703167825 */ /* 0x000fe200078e00ff */
[----:B------:R-:W-:Y:S01]  /*fc70*/  LOP3.LUT R8, R225, R0, RZ, 0xc0, !PT ;  /* 0x00000000e1087212 */ /* 0x000fe200078ec0ff */
[----:B------:R-:W-:Y:S01]  /*fc80*/  HSET2.LE.AND R10, R16, R20, PT ;  /* 0x00000014100a7233 */ /* 0x000fe20003803000 */
[----:B------:R-:W2:Y:S03]  /*fc90*/  LDSM.16.MT88.4 R28, [R236+0x5800] ;  /* 0x00580000ec1c783b */ /* 0x000ea60000004200 */
[----:B-1----:R-:W-:Y:S01]  /*fca0*/  HMMA.16816.F32.BF16 R84, R4, R52, R64 ;  /* 0x000000340454723c */ /* 0x002fe20000041840 */
[----:B------:R-:W-:-:S07]  /*fcb0*/  IMAD.WIDE.U32 R2, R2, -0x326172a9, RZ ;  /* 0xcd9e8d5702027825 */ /* 0x000fce00078e00ff */
[----:B------:R-:W-:Y:S01]  /*fcc0*/  HMMA.16816.F32.BF16 R76, R4, R54, R36 ;  /* 0x00000036044c723c */ /* 0x000fe20000041824 */
[C---:B------:R-:W-:Y:S01]  /*fcd0*/  LOP3.LUT R16, R2.reuse, 0xffff, RZ, 0xc0, !PT ;  /* 0x0000ffff02107812 */ /* 0x040fe200078ec0ff */
[----:B------:R-:W-:Y:S01]  /*fce0*/  HSET2.LE.AND R11, R11, R20, PT ;  /* 0x000000140b0b7233 */ /* 0x000fe20003803000 */
[----:B------:R-:W-:Y:S01]  /*fcf0*/  LOP3.LUT R18, R2, 0xff, RZ, 0xc0, !PT ;  /* 0x000000ff02127812 */ /* 0x000fe200078ec0ff */
[----:B------:R-:W1:Y:S03]  /*fd00*/  LDSM.16.MT88.4 R36, [R238+0x5800] ;  /* 0x00580000ee24783b */ /* 0x000e660000004200 */
[----:B------:R-:W-:-:S05]  /*fd10*/  IMAD.WIDE.U32 R4, R21, -0x326172a9, RZ ;  /* 0xcd9e8d5715047825 */ /* 0x000fca00078e00ff */
[----:B------:R-:W-:Y:S02]  /*fd20*/  LOP3.LUT R5, R5, R233, R132, 0x96, !PT ;  /* 0x000000e905057212 */ /* 0x000fe400078e9684 */
[----:B------:R-:W-:-:S03]  /*fd30*/  LOP3.LUT R0, R25, R249, R4, 0x96, !PT ;  /* 0x000000f919007212 */ /* 0x000fc600078e9604 */
[----:B------:R-:W-:-:S04]  /*fd40*/  IMAD.WIDE.U32 R4, R5, -0x2daee0ad, RZ ;  /* 0xd2511f5305047825 */ /* 0x000fc800078e00ff */
[----:B------:R-:W-:Y:S01]  /*fd50*/  IMAD.WIDE.U32 R48, R0, -0x2daee0ad, RZ ;  /* 0xd2511f5300307825 */ /* 0x000fe200078e00ff */
[----:B------:R-:W-:Y:S02]  /*fd60*/  LOP3.LUT R0, R3, R177, R22, 0x96, !PT ;  /* 0x000000b103007212 */ /* 0x000fe400078e9616 */
[----:B------:R-:W-:Y:S02]  /*fd70*/  LOP3.LUT R15, R5, R251, R26, 0x96, !PT ;  /* 0x000000fb050f7212 */ /* 0x000fe400078e961a */
[----:B------:R-:W-:Y:S02]  /*fd80*/  LOP3.LUT R3, R0, 0xffff, RZ, 0xc0, !PT ;  /* 0x0000ffff00037812 */ /* 0x000fe400078ec0ff */
[----:B------:R-:W-:Y:S02]  /*fd90*/  SHF.R.U32.HI R5, RZ, 0x10, R0 ;  /* 0x00000010ff057819 */ /* 0x000fe40000011600 */
[----:B------:R-:W-:Y:S02]  /*fda0*/  LOP3.LUT R14, R49, R243, R4, 0x96, !PT ;  /* 0x000000f3310e7212 */ /* 0x000fe400078e9604 */
[----:B------:R-:W-:-:S02]  /*fdb0*/  SHF.R.U32.HI R6, RZ, 0x8, R3 ;  /* 0x00000008ff067819 */ /* 0x000fc40000011603 */
[----:B------:R-:W-:Y:S02]  /*fdc0*/  SHF.R.U32.HI R4, RZ, 0x18, R0 ;  /* 0x00000018ff047819 */ /* 0x000fe40000011600 */
[----:B------:R-:W-:Y:S02]  /*fdd0*/  LOP3.LUT R3, R5, 0xff, RZ, 0xc0, !PT ;  /* 0x000000ff05037812 */ /* 0x000fe400078ec0ff */
[----:B------:R-:W-:Y:S02]  /*fde0*/  LOP3.LUT R7, R0, 0xff, RZ, 0xc0, !PT ;  /* 0x000000ff00077812 */ /* 0x000fe400078ec0ff */
[--C-:B------:R-:W-:Y:S02]  /*fdf0*/  SHF.R.U32.HI R5, RZ, 0x10, R2.reuse ;  /* 0x00000010ff057819 */ /* 0x100fe40000011602 */
[----:B------:R-:W-:Y:S02]  /*fe00*/  SHF.R.U32.HI R17, RZ, 0x18, R2 ;  /* 0x00000018ff117819 */ /* 0x000fe40000011602 */
[----:B------:R-:W-:-:S02]  /*fe10*/  PRMT R2, R3, 0x5410, R4 ;  /* 0x0000541003027816 */ /* 0x000fc40000000004 */
[----:B------:R-:W-:Y:S02]  /*fe20*/  SHF.R.U32.HI R3, RZ, 0x8, R16 ;  /* 0x00000008ff037819 */ /* 0x000fe40000011610 */
[----:B------:R-:W-:Y:S02]  /*fe30*/  PRMT R0, R7, 0x5410, R6 ;  /* 0x0000541007007816 */ /* 0x000fe40000000006 */
[----:B------:R-:W-:Y:S02]  /*fe40*/  LOP3.LUT R6, R5, 0xff, RZ, 0xc0, !PT ;  /* 0x000000ff05067812 */ /* 0x000fe400078ec0ff */
[----:B------:R-:W-:Y:S01]  /*fe50*/  PRMT R3, R18, 0x5410, R3 ;  /* 0x0000541012037816 */ /* 0x000fe20000000003 */
[--C-:B------:R-:W-:Y:S01]  /*fe60*/  HSET2.LE.AND R0, R0, R20.reuse, PT ;  /* 0x0000001400007233 */ /* 0x100fe20003803000 */
[----:B------:R-:W-:Y:S02]  /*fe70*/  LOP3.LUT R10, R228, R10, RZ, 0xc0, !PT ;  /* 0x0000000ae40a7212 */ /* 0x000fe400078ec0ff */
[----:B------:R-:W-:Y:S01]  /*fe80*/  LOP3.LUT R11, R226, R11, RZ, 0xc0, !PT ;  /* 0x0000000be20b7212 */ /* 0x000fe200078ec0ff */
[--C-:B------:R-:W-:Y:S01]  /*fe90*/  HSET2.LE.AND R2, R2, R20.reuse, PT ;  /* 0x0000001402027233 */ /* 0x100fe20003803000 */
[----:B------:R-:W-:Y:S01]  /*fea0*/  PRMT R6, R6, 0x5410, R17 ;  /* 0x0000541006067816 */ /* 0x000fe20000000011 */
[----:B------:R-:W-:Y:S01]  /*feb0*/  HSET2.LE.AND R3, R3, R20, PT ;  /* 0x0000001403037233 */ /* 0x000fe20003803000 */
[----:B------:R-:W-:-:S02]  /*fec0*/  LOP3.LUT R4, R200, R0, RZ, 0xc0, !PT ;  /* 0x00000000c8047212 */ /* 0x000fc400078ec0ff */
[----:B------:R-:W-:Y:S01]  /*fed0*/  LOP3.LUT R5, R199, R2, RZ, 0xc0, !PT ;  /* 0x00000002c7057212 */ /* 0x000fe200078ec0ff */
[----:B------:R-:W-:Y:S01]  /*fee0*/  HMMA.16816.F32.BF16 R64, R8, R32, R56 ;  /* 0x000000200840723c */ /* 0x000fe20000041838 */
[----:B------:R-:W-:Y:S01]  /*fef0*/  HSET2.LE.AND R0, R6, R20, PT ;  /* 0x0000001406007233 */ /* 0x000fe20003803000 */
[----:B------:R-:W-:Y:S01]  /*ff00*/  LOP3.LUT R6, R198, R3, RZ, 0xc0, !PT ;  /* 0x00000003c6067212 */ /* 0x000fe200078ec0ff */
[----:B------:R-:W-:-:S05]  /*ff10*/  IMAD.WIDE.U32 R2, R14, -0x326172a9, RZ ;  /* 0xcd9e8d570e027825 */ /* 0x000fca00078e00ff */
[----:B------:R-:W-:Y:S01]  /*ff20*/  HMMA.16816.F32.BF16 R72, R8, R52, R96 ;  /* 0x000000340848723c */ /* 0x000fe20000041860 */
[----:B------:R-:W-:-:S07]  /*ff30*/  LOP3.LUT R7, R197, R0, RZ, 0xc0, !PT ;  /* 0x00000000c5077212 */ /* 0x000fce00078ec0ff */
[C---:B------:R-:W-:Y:S01]  /*ff40*/  HMMA.16816.F32.BF16 R56, R8.reuse, R34, R68 ;  /* 0x000000220838723c */ /* 0x040fe20000041844 */
[----:B------:R-:W-:Y:S01]  /*ff50*/  LOP3.LUT R14, R2, 0xff, RZ, 0xc0, !PT ;  /* 0x000000ff020e7812 */ /* 0x000fe200078ec0ff */
[----:B------:R-:W3:Y:S06]  /*ff60*/  LDSM.16.MT88.4 R32, [R236+0x5c00] ;  /* 0x005c0000ec20783b */ /* 0x000eec0000004200 */
[----:B------:R-:W-:Y:S07]  /*ff70*/  HMMA.16816.F32.BF16 R52, R8, R54, R80 ;  /* 0x000000360834723c */ /* 0x000fee0000041850 */
[----:B------:R-:W-:-:S05]  /*ff80*/  IMAD.WIDE.U32 R8, R15, -0x326172a9, RZ ;  /* 0xcd9e8d570f087825 */ /* 0x000fca00078e00ff */
[----:B------:R-:W-:Y:S02]  /*ff90*/  LOP3.LUT R0, R3, R177, R8, 0x96, !PT ;  /* 0x000000b103007212 */ /* 0x000fe400078e9608 */
[----:B------:R-:W-:Y:S02]  /*ffa0*/  LOP3.LUT R3, R2, 0xffff, RZ, 0xc0, !PT ;  /* 0x0000ffff02037812 */ /* 0x000fe400078ec0ff */
[C---:B------:R-:W-:Y:S02]  /*ffb0*/  LOP3.LUT R8, R0.reuse, 0xffff, RZ, 0xc0, !PT ;  /* 0x0000ffff00087812 */ /* 0x040fe400078ec0ff */
[--C-:B------:R-:W-:Y:S02]  /*ffc0*/  SHF.R.U32.HI R10, RZ, 0x10, R0.reuse ;  /* 0x00000010ff0a7819 */ /* 0x100fe40000011600 */
[----:B------:R-:W-:Y:S02]  /*ffd0*/  LOP3.LUT R17, R0, 0xff, RZ, 0xc0, !PT ;  /* 0x000000ff00117812 */ /* 0x000fe400078ec0ff */
[----:B------:R-:W-:-:S02]  /*ffe0*/  SHF.R.U32.HI R16, RZ, 0x18, R0 ;  /* 0x00000018ff107819 */ /* 0x000fc40000011600 */
[----:B------:R-:W-:Y:S02]  /*fff0*/  SHF.R.U32.HI R0, RZ, 0x8, R3 ;  /* 0x00000008ff007819 */ /* 0x000fe40000011603 */
[----:B------:R-:W-:Y:S02]  /*10000*/  SHF.R.U32.HI R3, RZ, 0x8, R8 ;  /* 0x00000008ff037819 */ /* 0x000fe40000011608 */
[----:B------:R-:W-:Y:S02]  /*10010*/  LOP3.LUT R8, R10, 0xff, RZ, 0xc0, !PT ;  /* 0x000000ff0a087812 */ /* 0x000fe400078ec0ff */
[--C-:B------:R-:W-:Y:S02]  /*10020*/  SHF.R.U32.HI R11, RZ, 0x10, R2.reuse ;  /* 0x00000010ff0b7819 */ /* 0x100fe40000011602 */
[----:B------:R-:W-:Y:S02]  /*10030*/  SHF.R.U32.HI R15, RZ, 0x18, R2 ;  /* 0x00000018ff0f7819 */ /* 0x000fe40000011602 */
[----:B------:R-:W-:-:S02]  /*10040*/  PRMT R2, R8, 0x5410, R16 ;  /* 0x0000541008027816 */ /* 0x000fc40000000010 */
[----:B------:R-:W-:-:S03]  /*10050*/  PRMT R10, R14, 0x5410, R0 ;  /* 0x000054100e0a7816 */ /* 0x000fc60000000000 */
[--C-:B------:R-:W-:Y:S01]  /*10060*/  HSET2.LE.AND R2, R2, R20.reuse, PT ;  /* 0x0000001402027233 */ /* 0x100fe20003803000 */
[----:B------:R-:W-:Y:S01]  /*10070*/  PRMT R0, R17, 0x5410, R3 ;  /* 0x0000541011007816 */ /* 0x000fe20000000003 */
[--C-:B------:R-:W-:Y:S01]  /*10080*/  HSET2.LE.AND R3, R10, R20.reuse, PT ;  /* 0x000000140a037233 */ /* 0x100fe20003803000 */
[----:B------:R-:W-:Y:S02]  /*10090*/  LOP3.LUT R8, R11, 0xff, RZ, 0xc0, !PT ;  /* 0x000000ff0b087812 */ /* 0x000fe400078ec0ff */
[----:B------:R-:W-:Y:S02]  /*100a0*/  LOP3.LUT R17, R215, R2, RZ, 0xc0, !PT ;  /* 0x00000002d7117212 */ /* 0x000fe400078ec0ff */
[----:B------:R-:W-:Y:S01]  /*100b0*/  LOP3.LUT R2, R23, R245, R100, 0x96, !PT ;  /* 0x000000f517027212 */ /* 0x000fe200078e9664 */
[----:B------:R-:W-:Y:S01]  /*100c0*/  HSET2.LE.AND R0, R0, R20, PT ;  /* 0x0000001400007233 */ /* 0x000fe20003803000 */
[----:B------:R-:W-:Y:S02]  /*100d0*/  LOP3.LUT R18, R214, R3, RZ, 0xc0, !PT ;  /* 0x00000003d6127212 */ /* 0x000fe400078ec0ff */
[----:B------:R-:W-:Y:S01]  /*100e0*/  PRMT R8, R8, 0x5410, R15 ;  /* 0x0000541008087816 */ /* 0x000fe2000000000f */
[----:B------:R-:W-:Y:S01]  /*100f0*/  IMAD.WIDE.U32 R2, R2, -0x2daee0ad, RZ ;  /* 0xd2511f5302027825 */ /* 0x000fe200078e00ff */
[----:B------:R-:W-:-:S03]  /*10100*/  LOP3.LUT R16, R218, R0, RZ, 0xc0, !PT ;  /* 0x00000000da107212 */ /* 0x000fc600078ec0ff */
[----:B------:R-:W-:Y:S01]  /*10110*/  HSET2.LE.AND R8, R8, R20, PT ;  /* 0x0000001408087233 */ /* 0x000fe20003803000 */
[----:B------:R-:W-:Y:S01]  /*10120*/  LOP3.LUT R0, R3, R173, R50, 0x96, !PT ;  /* 0x000000ad03007212 */ /* 0x000fe200078e9632 */
[----:B--2---:R-:W-:Y:S01]  /*10130*/  HMMA.16816.F32.BF16 R68, R4, R28, R88 ;  /* 0x0000001c0444723c */ /* 0x004fe20000041858 */
[----:B------:R-:W-:Y:S02]  /*10140*/  LOP3.LUT R3, R2, 0xffff, RZ, 0xc0, !PT ;  /* 0x0000ffff02037812 */ /* 0x000fe400078ec0ff */
[----:B------:R-:W-:Y:S02]  /*10150*/  LOP3.LUT R19, R213, R8, RZ, 0xc0, !PT ;  /* 0x00000008d5137212 */ /* 0x000fe400078ec0ff */
[----:B------:R-:W-:-:S03]  /*10160*/  LOP3.LUT R11, R9, R245, R24, 0x96, !PT ;  /* 0x000000f5090b7212 */ /* 0x000fc600078e9618 */
[----:B------:R-:W-:Y:S01]  /*10170*/  HMMA.16816.F32.BF16 R80, R4, R30, R92 ;  /* 0x0000001e0450723c */ /* 0x000fe2000004185c */
[----:B------:R-:W-:Y:S01]  /*10180*/  LOP3.LUT R9, R0, 0xff, RZ, 0xc0, !PT ;  /* 0x000000ff00097812 */ /* 0x000fe200078ec0ff */
[----:B------:R-:W2:Y:S01]  /*10190*/  LDSM.16.MT88.4 R24, [R238+0x5c00] ;  /* 0x005c0000ee18783b */ /* 0x000ea20000004200 */
[----:B------:R-:W-:-:S05]  /*101a0*/  SHF.R.U32.HI R8, RZ, 0x18, R0 ;  /* 0x00000018ff087819 */ /* 0x000fca0000011600 */
[----:B-1----:R-:W-:Y:S01]  /*101b0*/  HMMA.16816.F32.BF16 R84, R4, R36, R84 ;  /* 0x000000240454723c */ /* 0x002fe20000041854 */
[----:B------:R-:W-:-:S07]  /*101c0*/  SHF.R.U32.HI R10, RZ, 0x10, R2 ;  /* 0x00000010ff0a7819 */ /* 0x000fce0000011602 */
[----:B------:R-:W-:Y:S07]  /*101d0*/  HMMA.16816.F32.BF16 R76, R4, R38, R76 ;  /* 0x00000026044c723c */ /* 0x000fee000004184c */
[----:B------:R-:W-:Y:S02]  /*101e0*/  LOP3.LUT R4, R0, 0xffff, RZ, 0xc0, !PT ;  /* 0x0000ffff00047812 */ /* 0x000fe400078ec0ff */
[----:B------:R-:W-:Y:S02]  /*101f0*/  SHF.R.U32.HI R5, RZ, 0x10, R0 ;  /* 0x00000010ff057819 */ /* 0x000fe40000011600 */
[----:B------:R-:W-:-:S02]  /*10200*/  LOP3.LUT R6, R2, 0xff, RZ, 0xc0, !PT ;  /* 0x000000ff02067812 */ /* 0x000fc400078ec0ff */
[----:B------:R-:W-:Y:S02]  /*10210*/  SHF.R.U32.HI R0, RZ, 0x8, R3 ;  /* 0x00000008ff007819 */ /* 0x000fe40000011603 */
[----:B------:R-:W-:Y:S02]  /*10220*/  SHF.R.U32.HI R3, RZ, 0x8, R4 ;  /* 0x00000008ff037819 */ /* 0x000fe40000011604 */
[----:B------:R-:W-:Y:S02]  /*10230*/  LOP3.LUT R4, R5, 0xff, RZ, 0xc0, !PT ;  /* 0x000000ff05047812 */ /* 0x000fe400078ec0ff */
[----:B------:R-:W-:Y:S02]  /*10240*/  PRMT R5, R6, 0x5410, R0 ;  /* 0x0000541006057816 */ /* 0x000fe40000000000 */
[----:B------:R-:W-:Y:S02]  /*10250*/  SHF.R.U32.HI R7, RZ, 0x18, R2 ;  /* 0x00000018ff077819 */ /* 0x000fe40000011602 */
[----:B------:R-:W-:-:S02]  /*10260*/  PRMT R0, R9, 0x5410, R3 ;  /* 0x0000541009007816 */ /* 0x000fc40000000003 */
[----:B------:R-:W-:Y:S02]  /*10270*/  PRMT R2, R4, 0x5410, R8 ;  /* 0x0000541004027816 */ /* 0x000fe40000000008 */
        /* <DEDUP_REMOVED lines=8> */
[----:B------:R-:W-:Y:S01]  /*10300*/  LOP3.LUT R10, R202, R3, RZ, 0xc0, !PT ;  /* 0x00000003ca0a7212 */ /* 0x000fe200078ec0ff */
[----:B------:R-:W-:Y:S01]  /*10310*/  IMAD.WIDE.U32 R2, R11, -0x2daee0ad, RZ ;  /* 0xd2511f530b027825 */ /* 0x000fe200078e00ff */
[----:B------:R-:W-:-:S04]  /*10320*/  LOP3.LUT R11, R201, R0, RZ, 0xc0, !PT ;  /* 0x00000000c90b7212 */ /* 0x000fc800078ec0ff */
[----:B------:R-:W-:-:S03]  /*10330*/  LOP3.LUT R0, R3, R173, R48, 0x96, !PT ;  /* 0x000000ad03007212 */ /* 0x000fc600078e9630 */
[----:B---3--:R-:W-:Y:S01]  /*10340*/  HMMA.16816.F32.BF16 R48, R8, R32, R68 ;  /* 0x000000200830723c */ /* 0x008fe20000041844 */
[----:B------:R-:W-:Y:S02]  /*10350*/  LOP3.LUT R3, R2, 0xffff, RZ, 0xc0, !PT ;  /* 0x0000ffff02037812 */ /* 0x000fe400078ec0ff */
[----:B------:R-:W-:Y:S01]  /*10360*/  LOP3.LUT R4, R0, 0xffff, RZ, 0xc0, !PT ;  /* 0x0000ffff00047812 */ /* 0x000fe200078ec0ff */
[----:B------:R-:W-:Y:S01]  /*10370*/  STL.64 [R1+0x148], R154 ;  /* 0x0001489a01007387 */ /* 0x000fe20000100a00 */
[----:B------:R-:W-:-:S03]  /*10380*/  SHF.R.U32.HI R5, RZ, 0x10, R0 ;  /* 0x00000010ff057819 */ /* 0x000fc60000011600 */
[----:B------:R-:W-:Y:S01]  /*10390*/  HMMA.16816.F32.BF16 R64, R16, R28, R64 ;  /* 0x0000001c1040723c */ /* 0x000fe20000041840 */
[----:B------:R-:W-:Y:S01]  /*103a0*/  SHF.R.U32.HI R15, RZ, 0x18, R0 ;  /* 0x00000018ff0f7819 */ /* 0x000fe20000011600 */
[----:B------:R1:W5:Y:S01]  /*103b0*/  LDL.LU R60, [R1+0x310] ;  /* 0x00031000013c7983 */ /* 0x0003620000300800 */
[----:B------:R-:W-:-:S05]  /*103c0*/  LOP3.LUT R6, R2, 0xff, RZ, 0xc0, !PT ;  /* 0x000000ff02067812 */ /* 0x000fca00078ec0ff */
[C---:B------:R-:W-:Y:S01]  /*103d0*/  HMMA.16816.F32.BF16 R56, R16.reuse, R30, R56 ;  /* 0x0000001e1038723c */ /* 0x040fe20000041838 */
[----:B------:R-:W-:Y:S07]  /*103e0*/  STL.64 [R1+0xc8], R148 ;  /* 0x0000c89401007387 */ /* 0x000fee0000100a00 */
[----:B------:R-:W-:Y:S01]  /*103f0*/  HMMA.16816.F32.BF16 R28, R16, R36, R72 ;  /* 0x00000024101c723c */ /* 0x000fe20000041848 */
[----:B------:R-:W-:Y:S01]  /*10400*/  STL.64 [R1+0x90], R48 ;  /* 0x0000903001007387 */ /* 0x000fe20000100a00 */
[----:B------:R-:W-:-:S06]  /*10410*/  SHF.R.U32.HI R7, RZ, 0x10, R2 ;  /* 0x00000010ff077819 */ /* 0x000fcc0000011602 */
[----:B------:R-:W-:Y:S01]  /*10420*/  HMMA.16816.F32.BF16 R36, R16, R38, R52 ;  /* 0x000000261024723c */ /* 0x000fe20000041834 */
[----:B------:R3:W-:Y:S06]  /*10430*/  STL.64 [R1+0x98], R50 ;  /* 0x0000983201007387 */ /* 0x0007ec0000100a00 */
[----:B------:R-:W-:Y:S02]  /*10440*/  LOP3.LUT R16, R0, 0xff, RZ, 0xc0, !PT ;  /* 0x000000ff00107812 */ /* 0x000fe400078ec0ff */
[----:B------:R-:W-:Y:S02]  /*10450*/  SHF.R.U32.HI R0, RZ, 0x8, R3 ;  /* 0x00000008ff007819 */ /* 0x000fe40000011603 */
[----:B------:R-:W-:-:S02]  /*10460*/  SHF.R.U32.HI R3, RZ, 0x8, R4 ;  /* 0x00000008ff037819 */ /* 0x000fc40000011604 */
[----:B------:R-:W-:Y:S02]  /*10470*/  LOP3.LUT R4, R5, 0xff, RZ, 0xc0, !PT ;  /* 0x000000ff05047812 */ /* 0x000fe400078ec0ff */
[----:B------:R-:W-:Y:S02]  /*10480*/  PRMT R5, R6, 0x5410, R0 ;  /* 0x0000541006057816 */ /* 0x000fe40000000000 */
[----:B------:R-:W-:Y:S02]  /*10490*/  PRMT R0, R16, 0x5410, R3 ;  /* 0x0000541010007816 */ /* 0x000fe40000000003 */
[----:B--2---:R-:W-:Y:S01]  /*104a0*/  HMMA.16816.F32.BF16 R16, R8, R24, R84 ;  /* 0x000000180810723c */ /* 0x004fe20000041854 */
[----:B------:R-:W-:Y:S02]  /*104b0*/  SHF.R.U32.HI R14, RZ, 0x18, R2 ;  /* 0x00000018ff0e7819 */ /* 0x000fe40000011602 */
[----:B------:R-:W-:-:S05]  /*104c0*/  LOP3.LUT R7, R7, 0xff, RZ, 0xc0, !PT ;  /* 0x000000ff07077812 */ /* 0x000fca00078ec0ff */
[----:B---3--:R-:W-:Y:S01]  /*104d0*/  HMMA.16816.F32.BF16 R48, R8, R34, R80 ;  /* 0x000000220830723c */ /* 0x008fe20000041850 */
[----:B------:R-:W-:Y:S02]  /*104e0*/  PRMT R2, R4, 0x5410, R15 ;  /* 0x0000541004027816 */ /* 0x000fe4000000000f */
[----:B------:R-:W-:-:S05]  /*104f0*/  PRMT R7, R7, 0x5410, R14 ;  /* 0x0000541007077816 */ /* 0x000fca000000000e */
[----:B------:R-:W-:Y:S01]  /*10500*/  HMMA.16816.F32.BF16 R8, R8, R26, R76 ;  /* 0x0000001a0808723c */ /* 0x000fe2000004184c */
[--C-:B------:R-:W-:Y:S02]  /*10510*/  HSET2.LE.AND R0, R0, R20.reuse, PT ;  /* 0x0000001400007233 */ /* 0x100fe40003803000 */
[--C-:B------:R-:W-:Y:S02]  /*10520*/  HSET2.LE.AND R2, R2, R20.reuse, PT ;  /* 0x0000001402027233 */ /* 0x100fe40003803000 */
[--C-:B------:R-:W-:Y:S02]  /*10530*/  HSET2.LE.AND R3, R5, R20.reuse, PT ;  /* 0x0000001405037233 */ /* 0x100fe40003803000 */
[----:B------:R-:W-:Y:S01]  /*10540*/  HSET2.LE.AND R7, R7, R20, PT ;  /* 0x0000001407077233 */ /* 0x000fe20003803000 */
[----:B------:R-:W-:Y:S02]  /*10550*/  LOP3.LUT R4, R219, R0, RZ, 0xc0, !PT ;  /* 0x00000000db047212 */ /* 0x000fe400078ec0ff */
[----:B------:R-:W-:-:S02]  /*10560*/  LOP3.LUT R5, R210, R2, RZ, 0xc0, !PT ;  /* 0x00000002d2057212 */ /* 0x000fc400078ec0ff */
[----:B------:R-:W-:Y:S02]  /*10570*/  LOP3.LUT R6, R205, R3, RZ, 0xc0, !PT ;  /* 0x00000003cd067212 */ /* 0x000fe400078ec0ff */
[----:B------:R-:W-:Y:S01]  /*10580*/  LOP3.LUT R7, R204, R7, RZ, 0xc0, !PT ;  /* 0x00000007cc077212 */ /* 0x000fe200078ec0ff */
[----:B------:R-:W-:Y:S04]  /*10590*/  STL.64 [R1+0x80], R48 ;  /* 0x0000803001007387 */ /* 0x000fe80000100a00 */
[----:B------:R2:W-:Y:S04]  /*105a0*/  STL.64 [R1+0x88], R50 ;  /* 0x0000883201007387 */ /* 0x0005e80000100a00 */
[----:B------:R-:W-:Y:S04]  /*105b0*/  STL.64 [R1+0x70], R16 ;  /* 0x0000701001007387 */ /* 0x000fe80000100a00 */
[----:B------:R3:W-:Y:S04]  /*105c0*/  STL.64 [R1+0x78], R18 ;  /* 0x0000781201007387 */ /* 0x0007e80000100a00 */
[----:B------:R-:W-:Y:S04]  /*105d0*/  STL.64 [R1+0x60], R8 ;  /* 0x0000600801007387 */ /* 0x000fe80000100a00 */
[----:B------:R4:W-:Y:S01]  /*105e0*/  STL.64 [R1+0x68], R10 ;  /* 0x0000680a01007387 */ /* 0x0009e20000100a00 */
[C---:B--2---:R-:W-:Y:S08]  /*105f0*/  HMMA.16816.F32.BF16 R48, R4.reuse, R32, R64 ;  /* 0x000000200430723c */ /* 0x044ff00000041840 */
[C---:B---3--:R-:W-:Y:S08]  /*10600*/  HMMA.16816.F32.BF16 R16, R4.reuse, R34, R56 ;  /* 0x000000220410723c */ /* 0x048ff00000041838 */
[C---:B----4-:R-:W-:Y:S08]  /*10610*/  HMMA.16816.F32.BF16 R8, R4.reuse, R24, R28 ;  /* 0x000000180408723c */ /* 0x050ff0000004181c */
[----:B------:R-:W-:Y:S01]  /*10620*/  HMMA.16816.F32.BF16 R4, R4, R26, R36 ;  /* 0x0000001a0404723c */ /* 0x000fe20000041824 */
[----:B------:R-:W2:Y:S04]  /*10630*/  S2R R190, SR_TID.X ;  /* 0x0000000000be7919 */ /* 0x000ea80000002100 */
[----:B------:R1:W-:Y:S04]  /*10640*/  STL.64 [R1+0x40], R48 ;  /* 0x0000403001007387 */ /* 0x0003e80000100a00 */
[----:B------:R1:W-:Y:S04]  /*10650*/  STL.64 [R1+0x48], R50 ;  /* 0x0000483201007387 */ /* 0x0003e80000100a00 */
[----:B------:R1:W-:Y:S04]  /*10660*/  STL.64 [R1+0x30], R16 ;  /* 0x0000301001007387 */ /* 0x0003e80000100a00 */
[----:B------:R1:W-:Y:S04]  /*10670*/  STL.64 [R1+0x38], R18 ;  /* 0x0000381201007387 */ /* 0x0003e80000100a00 */
[----:B------:R1:W-:Y:S04]  /*10680*/  STL.64 [R1+0x10], R8 ;  /* 0x0000100801007387 */ /* 0x0003e80000100a00 */
[----:B------:R1:W-:Y:S04]  /*10690*/  STL.64 [R1+0x18], R10 ;  /* 0x0000180a01007387 */ /* 0x0003e80000100a00 */
[----:B------:R1:W-:Y:S04]  /*106a0*/  STL.64 [R1], R4 ;  /* 0x0000000401007387 */ /* 0x0003e80000100a00 */
[----:B------:R1:W-:Y:S01]  /*106b0*/  STL.64 [R1+0x8], R6 ;  /* 0x0000080601007387 */ /* 0x0003e20000100a00 */
[----:B--2---:R-:W-:Y:S01]  /*106c0*/  IMAD.SHL.U32 R190, R190, 0x2, RZ ;  /* 0x00000002bebe7824 */ /* 0x004fe200078e00ff */
[----:B------:R-:W-:Y:S01]  /*106d0*/  IADD3 R193, P0, R46, -0x100, RZ ;  /* 0xffffff002ec17810 */ /* 0x000fe20007f1e0ff */
[----:B------:R-:W-:Y:S01]  /*106e0*/  BSSY B2, `(.L_x_505) ;  /* 0x0000e5c000027945 */ /* 0x000fe20003800000 */
[----:B------:R-:W-:-:S02]  /*106f0*/  IMAD.MOV.U32 R0, RZ, RZ, R195 ;  /* 0x000000ffff007224 */ /* 0x000fc400078e00c3 */
[----:B------:R-:W-:Y:S02]  /*10700*/  LOP3.LUT R190, R190, 0x6, RZ, 0xc0, !PT ;  /* 0x00000006bebe7812 */ /* 0x000fe400078ec0ff */
[----:B------:R-:W-:Y:S01]  /*10710*/  IADD3.X R192, R47, -0x1, RZ, P0, !PT ;  /* 0xffffffff2fc07810 */ /* 0x000fe200007fe4ff */
[----:B------:R-:W-:Y:S05]  /*10720*/  @!P6 BRA `(.L_x_506) ;  /* 0x0000e5600000e947 */ /* 0x000fea0003800000 */
[----:B------:R-:W2:Y:S01]  /*10730*/  LDL.LU R228, [R1+0x204] ;  /* 0x0002040001e47983 */ /* 0x000ea20000300800 */
[----:B------:R-:W-:-:S04]  /*10740*/  DEPBAR.LE SB0, 0x0 ;  /* 0x000080000000791a */ /* 0x000fc80000000000 */
[----:B------:R-:W3:Y:S04]  /*10750*/  LDL.64 R224, [R1+0x2e0] ;  /* 0x0002e00001e07983 */ /* 0x000ee80000100a00 */
[----:B------:R-:W3:Y:S04]  /*10760*/  LDL.LU R226, [R1+0x184] ;  /* 0x0001840001e27983 */ /* 0x000ee80000300800 */
[----:B------:R-:W4:Y:S04]  /*10770*/  LDL R206, [R1+0x198] ;  /* 0x0001980001ce7983 */ /* 0x000f280000100800 */
[----:B------:R-:W2:Y:S04]  /*10780*/  LDL R207, [R1+0x2a0] ;  /* 0x0002a00001cf7983 */ /* 0x000ea80000100800 */
[----:B------:R-:W2:Y:S04]  /*10790*/  LDL R227, [R1+0x2cc] ;  /* 0x0002cc0001e37983 */ /* 0x000ea80000100800 */
[----:B------:R-:W3:Y:S04]  /*107a0*/  LDL.64 R222, [R1+0x28] ;  /* 0x0000280001de7983 */ /* 0x000ee80000100a00 */
[----:B------:R-:W3:Y:S01]  /*107b0*/  LDL.64 R220, [R1+0x58] ;  /* 0x0000580001dc7983 */ /* 0x000ee20000100a00 */
[----:B------:R-:W-:Y:S03]  /*107c0*/  WARPSYNC 0xffffffff ;  /* 0xffffffff00007948 */ /* 0x000fe60003800000 */
[----:B------:R-:W-:Y:S01]  /*107d0*/  BAR.SYNC.DEFER_BLOCKING 0x0 ;  /* 0x0000000000007b1d */ /* 0x000fe20000010000 */
[----:B----4-:R-:W-:-:S05]  /*107e0*/  IMAD.MOV.U32 R244, RZ, RZ, R206 ;  /* 0x000000fffff47224 */ /* 0x010fca00078e00ce */
[----:B------:R-:W-:Y:S02]  /*107f0*/  IADD3 R235, R244, -0x2, RZ ;  /* 0xfffffffef4eb7810 */ /* 0x000fe40007ffe0ff */
[----:B--2---:R-:W-:Y:S02]  /*10800*/  ISETP.GE.AND P0, PT, R227, R207, PT ;  /* 0x000000cfe300720c */ /* 0x004fe40003f06270 */
[----:B-1----:R-:W-:Y:S01]  /*10810*/  SHF.R.S32.HI R4, RZ, 0x1f, R235 ;  /* 0x0000001fff047819 */ /* 0x002fe200000114eb */
[----:B------:R-:W-:Y:S02]  /*10820*/  IMAD R0, R228, R235, RZ ;  /* 0x000000ebe4007224 */ /* 0x000fe400078e02ff */
[----:B---3--:R-:W-:-:S04]  /*10830*/  IMAD.WIDE.U32 R2, R235, R226, R224 ;  /* 0x000000e2eb027225 */ /* 0x008fc800078e00e0 */
[----:B------:R-:W-:-:S04]  /*10840*/  IMAD R5, R4, R226, R0 ;  /* 0x000000e204057224 */ /* 0x000fc800078e0200 */
[----:B------:R-:W-:Y:S01]  /*10850*/  IMAD.IADD R3, R3, 0x1, R5 ;  /* 0x0000000103037824 */ /* 0x000fe200078e0205 */
[CC--:B------:R-:W-:Y:S02]  /*10860*/  @!P0 LEA R0, P4, R222.reuse, R2.reuse, 0x5 ;  /* 0x00000002de008211 */ /* 0x0c0fe400078828ff */
[----:B------:R-:W-:Y:S02]  /*10870*/  @!P0 LEA R4, P2, R222, R2, 0x6 ;  /* 0x00000002de048211 */ /* 0x000fe400078430ff */
[-C--:B------:R-:W-:Y:S02]  /*10880*/  @!P0 LEA R10, P5, R2, R220.reuse, 0x1 ;  /* 0x000000dc020a8211 */ /* 0x080fe400078a08ff */
[----:B------:R-:W-:Y:S02]  /*10890*/  @!P0 LEA R8, P3, R0, R220, 0x1 ;  /* 0x000000dc00088211 */ /* 0x000fe400078608ff */
[CCC-:B------:R-:W-:Y:S02]  /*108a0*/  @!P0 LEA.HI.X R5, R222.reuse, R3.reuse, R223.reuse, 0x5, P4 ;  /* 0x00000003de058211 */ /* 0x1c0fe400020f2cdf */
[----:B------:R-:W-:-:S02]  /*108b0*/  @!P0 LEA.HI.X R7, R222, R3, R223, 0x6, P2 ;  /* 0x00000003de078211 */ /* 0x000fc400010f34df */
[-CC-:B------:R-:W-:Y:S01]  /*108c0*/  @!P0 LEA.HI.X R11, R2, R221.reuse, R3.reuse, 0x1, P5 ;  /* 0x000000dd020b8211 */ /* 0x180fe200028f0c03 */
[----:B------:R-:W-:Y:S01]  /*108d0*/  @!P0 IMAD.WIDE.U32 R2, R222, 0x60, R2 ;  /* 0x00000060de028825 */ /* 0x000fe200078e0002 */
[----:B------:R-:W-:Y:S02]  /*108e0*/  @!P0 LEA.HI.X R9, R0, R221, R5, 0x1, P3 ;  /* 0x000000dd00098211 */ /* 0x000fe400018f0c05 */
[----:B------:R-:W-:Y:S01]  /*108f0*/  @!P0 LEA R6, P1, R4, R220, 0x1 ;  /* 0x000000dc04068211 */ /* 0x000fe200078208ff */
[----:B------:R-:W-:-:S03]  /*10900*/  @!P0 IMAD R0, R223, 0x60, RZ ;  /* 0x00000060df008824 */ /* 0x000fc600078e02ff */
[-C--:B------:R-:W-:Y:S01]  /*10910*/  @!P0 LEA.HI.X R7, R4, R221.reuse, R7, 0x1, P1 ;  /* 0x000000dd04078211 */ /* 0x080fe200008f0c07 */
[----:B------:R-:W-:Y:S01]  /*10920*/  @!P0 IMAD.IADD R0, R0, 0x1, R3 ;  /* 0x0000000100008824 */ /* 0x000fe200078e0203 */
[C---:B------:R-:W-:Y:S01]  /*10930*/  @!P0 LEA R4, P1, R2.reuse, R220, 0x1 ;  /* 0x000000dc02048211 */ /* 0x040fe200078208ff */
[----:B-----5:R-:W-:Y:S04]  /*10940*/  @P0 STS [R194+0x4000], RZ ;  /* 0x004000ffc2000388 */ /* 0x020fe80000000800 */
[----:B------:R-:W-:Y:S01]  /*10950*/  @P0 STS [R194+0x4004], RZ ;  /* 0x004004ffc2000388 */ /* 0x000fe20000000800 */
[----:B------:R-:W-:-:S03]  /*10960*/  @!P0 LEA.HI.X R5, R2, R221, R0, 0x1, P1 ;  /* 0x000000dd02058211 */ /* 0x000fc600008f0c00 */
[----:B------:R-:W-:Y:S04]  /*10970*/  @P0 STS.64 [R194+0x4008], RZ ;  /* 0x004008ffc2000388 */ /* 0x000fe80000000a00 */
        /* <DEDUP_REMOVED lines=26> */
[----:B------:R-:W3:Y:S04]  /*10b20*/  LDSM.16.M88.4 R64, [R136+0x3800] ;  /* 0x003800008840783b */ /* 0x000ee80000000200 */
[----:B------:R-:W4:Y:S04]  /*10b30*/  LDSM.16.M88.4 R56, [R136+0x3c00] ;  /* 0x003c00008838783b */ /* 0x000f280000000200 */
[----:B-1----:R-:W-:Y:S04]  /*10b40*/  LDSM.16.M88.4 R8, [R139+0x1000] ;  /* 0x001000008b08783b */ /* 0x002fe80000000200 */
[----:B------:R-:W1:Y:S04]  /*10b50*/  LDSM.16.M88.4 R28, [R137+0x1000] ;  /* 0x00100000891c783b */ /* 0x000e680000000200 */
[----:B------:R-:W1:Y:S04]  /*10b60*/  LDSM.16.M88.4 R24, [R137+0x1400] ;  /* 0x001400008918783b */ /* 0x000e680000000200 */
[----:B------:R-:W1:Y:S04]  /*10b70*/  LDSM.16.M88.4 R92, [R137+0x1800] ;  /* 0x00180000895c783b */ /* 0x000e680000000200 */
[----:B------:R-:W1:Y:S04]  /*10b80*/  LDSM.16.M88.4 R96, [R137+0x1c00] ;  /* 0x001c00008960783b */ /* 0x000e680000000200 */
[----:B------:R-:W1:Y:S04]  /*10b90*/  LDSM.16.M88.4 R48, [R137+0x400] ;  /* 0x000400008930783b */ /* 0x000e680000000200 */
[----:B------:R-:W1:Y:S01]  /*10ba0*/  LDSM.16.M88.4 R32, [R137+0xc00] ;  /* 0x000c00008920783b */ /* 0x000e620000000200 */
[C---:B--2---:R-:W-:Y:S03]  /*10bb0*/  HMMA.16816.F32.BF16 R116, R4.reuse, R72, RZ ;  /* 0x000000480474723c */ /* 0x044fe600000418ff */
[----:B------:R-:W2:Y:S04]  /*10bc0*/  LDSM.16.M88.4 R52, [R137] ;  /* 0x000000008934783b */ /* 0x000ea80000000200 */
[----:B------:R-:W1:Y:S01]  /*10bd0*/  LDSM.16.M88.4 R36, [R137+0x800] ;  /* 0x000800008924783b */ /* 0x000e620000000200 */
[C---:B------:R-:W-:Y:S03]  /*10be0*/  HMMA.16816.F32.BF16 R148, R4.reuse, R88, RZ ;  /* 0x000000580494723c */ /* 0x040fe600000418ff */
[----:B------:R-:W1:Y:S04]  /*10bf0*/  LDSM.16.M88.4 R16, [R138] ;  /* 0x000000008a10783b */ /* 0x000e680000000200 */
[----:B------:R-:W0:Y:S01]  /*10c00*/  LDGDEPBAR ;  /* 0x00000000000079af */ /* 0x000e220000000000 */
[C---:B------:R-:W-:Y:S08]  /*10c10*/  HMMA.16816.F32.BF16 R140, R4.reuse, R84, RZ ;  /* 0x00000054048c723c */ /* 0x040ff000000418ff */
[C---:B------:R-:W-:Y:S08]  /*10c20*/  HMMA.16816.F32.BF16 R124, R4.reuse, R80, RZ ;  /* 0x00000050047c723c */ /* 0x040ff000000418ff */
        /* <DEDUP_REMOVED lines=12> */
[C---:B-1----:R-:W-:Y:S11]  /*10cf0*/  HMMA.16816.F32.BF16 R4, R8.reuse, R28, R116 ;  /* 0x0000001c0804723c */ /* 0x042ff60000041874 */
[----:B------:R-:W-:Y:S11]  /*10d00*/  @!UPT UIADD3 URZ, URZ, URZ, URZ ;  /* 0x0000003f3f3ff290 */ /* 0x000ff6000fffe03f */
[----:B------:R-:W-:Y:S02]  /*10d10*/  @!UPT UIADD3 URZ, URZ, URZ, URZ ;  /* 0x0000003f3f3ff290 */ /* 0x000fe4000fffe03f */
[----:B------:R-:W-:Y:S02]  /*10d20*/  IMAD.MOV.U32 R221, RZ, RZ, R4 ;  /* 0x000000ffffdd7224 */ /* 0x000fe400078e0004 */
[----:B------:R-:W-:Y:S02]  /*10d30*/  IMAD.MOV.U32 R195, RZ, RZ, R6 ;  /* 0x000000ffffc37224 */ /* 0x000fe400078e0006 */
[----:B------:R-:W-:Y:S02]  /*10d40*/  IMAD.MOV.U32 R193, RZ, RZ, R5 ;  /* 0x000000ffffc17224 */ /* 0x000fe400078e0005 */
[----:B------:R-:W-:Y:S02]  /*10d50*/  IMAD.MOV.U32 R192, RZ, RZ, R7 ;  /* 0x000000ffffc07224 */ /* 0x000fe400078e0007 */
[C---:B------:R-:W-:Y:S11]  /*10d60*/  HMMA.16816.F32.BF16 R4, R8.reuse, R24, R112 ;  /* 0x000000180804723c */ /* 0x040ff60000041870 */
        /* <DEDUP_REMOVED lines=13> */
[C---:B------:R-:W-:Y:S08]  /*10e40*/  HMMA.16816.F32.BF16 R4, R8.reuse, R96, R104 ;  /* 0x000000600804723c */ /* 0x040ff00000041868 */
[C---:B------:R-:W-:Y:S08]  /*10e50*/  HMMA.16816.F32.BF16 R104, R8.reuse, R30, R160 ;  /* 0x0000001e0868723c */ /* 0x040ff000000418a0 */
[C---:B------:R-:W-:Y:S11]  /*10e60*/  HMMA.16816.F32.BF16 R200, R8.reuse, R50, R128 ;  /* 0x0000003208c8723c */ /* 0x040ff60000041880 */
[----:B------:R-:W-:Y:S05]  /*10e70*/  @!UPT UIADD3 URZ, URZ, URZ, URZ ;  /* 0x0000003f3f3ff290 */ /* 0x000fea000fffe03f */
[----:B------:R-:W-:Y:S02]  /*10e80*/  IMAD.MOV.U32 R128, RZ, RZ, R104 ;  /* 0x000000ffff807224 */ /* 0x000fe400078e0068 */
[----:B------:R-:W-:Y:S02]  /*10e90*/  IMAD.MOV.U32 R189, RZ, RZ, R106 ;  /* 0x000000ffffbd7224 */ /* 0x000fe400078e006a */
[----:B------:R-:W-:Y:S02]  /*10ea0*/  IMAD.MOV.U32 R188, RZ, RZ, R105 ;  /* 0x000000ffffbc7224 */ /* 0x000fe400078e0069 */
[----:B------:R-:W-:Y:S02]  /*10eb0*/  IMAD.MOV.U32 R187, RZ, RZ, R107 ;  /* 0x000000ffffbb7224 */ /* 0x000fe400078e006b */
[C---:B------:R-:W-:Y:S08]  /*10ec0*/  HMMA.16816.F32.BF16 R104, R8.reuse, R26, R156 ;  /* 0x0000001a0868723c */ /* 0x040ff0000004189c */
[----:B------:R-:W-:Y:S01]  /*10ed0*/  HMMA.16816.F32.BF16 R196, R8, R32, R120 ;  /* 0x0000002008c4723c */ /* 0x000fe20000041878 */
[----:B------:R-:W-:-:S02]  /*10ee0*/  IMAD.MOV.U32 R220, RZ, RZ, R6 ;  /* 0x000000ffffdc7224 */ /* 0x000fc400078e0006 */
[----:B------:R-:W-:Y:S02]  /*10ef0*/  IMAD.MOV.U32 R219, RZ, RZ, R5 ;  /* 0x000000ffffdb7224 */ /* 0x000fe400078e0005 */
[----:B------:R-:W-:Y:S02]  /*10f00*/  IMAD.MOV.U32 R218, RZ, RZ, R7 ;  /* 0x000000ffffda7224 */ /* 0x000fe400078e0007 */
[----:B------:R-:W-:Y:S02]  /*10f10*/  IMAD.MOV.U32 R215, RZ, RZ, R4 ;  /* 0x000000ffffd77224 */ /* 0x000fe400078e0004 */
[----:B------:R-:W1:Y:S01]  /*10f20*/  LDSM.16.M88.4 R4, [R139] ;  /* 0x000000008b04783b */ /* 0x000e620000000200 */
[----:B--2---:R-:W-:Y:S01]  /*10f30*/  HMMA.16816.F32.BF16 R204, R8, R52, R148 ;  /* 0x0000003408cc723c */ /* 0x004fe20000041894 */
[----:B------:R-:W-:-:S05]  /*10f40*/  DEPBAR.LE SB0, 0x0 ;  /* 0x000080000000791a */ /* 0x000fca0000000000 */
[----:B------:R-:W-:Y:S02]  /*10f50*/  IMAD.MOV.U32 R186, RZ, RZ, R104 ;  /* 0x000000ffffba7224 */ /* 0x000fe400078e0068 */
[----:B------:R-:W-:Y:S02]  /*10f60*/  IMAD.MOV.U32 R178, RZ, RZ, R106 ;  /* 0x000000ffffb27224 */ /* 0x000fe400078e006a */
[----:B------:R-:W-:Y:S02]  /*10f70*/  IMAD.MOV.U32 R176, RZ, RZ, R105 ;  /* 0x000000ffffb07224 */ /* 0x000fe400078e0069 */
[----:B------:R-:W-:Y:S02]  /*10f80*/  IMAD.MOV.U32 R172, RZ, RZ, R107 ;  /* 0x000000ffffac7224 */ /* 0x000fe400078e006b */
[----:B------:R-:W-:Y:S01]  /*10f90*/  HMMA.16816.F32.BF16 R104, R8, R94, R152 ;  /* 0x0000005e0868723c */ /* 0x000fe20000041898 */
[----:B------:R-:W-:Y:S02]  /*10fa0*/  IMAD.MOV.U32 R2, RZ, RZ, R197 ;  /* 0x000000ffff027224 */ /* 0x000fe400078e00c5 */
[----:B------:R-:W-:-:S02]  /*10fb0*/  IMAD.MOV.U32 R0, RZ, RZ, R199 ;  /* 0x000000ffff007224 */ /* 0x000fc400078e00c7 */
[----:B------:R-:W-:Y:S02]  /*10fc0*/  IMAD.MOV.U32 R22, RZ, RZ, R196 ;  /* 0x000000ffff167224 */ /* 0x000fe400078e00c4 */
[----:B------:R-:W-:Y:S01]  /*10fd0*/  IMAD.MOV.U32 R21, RZ, RZ, R198 ;  /* 0x000000ffff157224 */ /* 0x000fe200078e00c6 */
[C---:B------:R-:W-:Y:S08]  /*10fe0*/  HMMA.16816.F32.BF16 R208, R8.reuse, R48, R140 ;  /* 0x0000003008d0723c */ /* 0x040ff0000004188c */
[C---:B------:R-:W-:Y:S08]  /*10ff0*/  HMMA.16816.F32.BF16 R228, R8.reuse, R36, R124 ;  /* 0x0000002408e4723c */ /* 0x040ff0000004187c */
[C---:B------:R-:W-:Y:S08]  /*11000*/  HMMA.16816.F32.BF16 R196, R8.reuse, R54, R144 ;  /* 0x0000003608c4723c */ /* 0x040ff00000041890 */
[C---:B------:R-:W-:Y:S08]  /*11010*/  HMMA.16816.F32.BF16 R168, R8.reuse, R38, R168 ;  /* 0x0000002608a8723c */ /* 0x040ff000000418a8 */
[----:B------:R-:W-:Y:S08]  /*11020*/  HMMA.16816.F32.BF16 R164, R8, R34, R164 ;  /* 0x0000002208a4723c */ /* 0x000ff000000418a4 */
[----:B------:R-:W-:Y:S08]  /*11030*/  HMMA.16816.F32.BF16 R108, R16, R84, RZ ;  /* 0x00000054106c723c */ /* 0x000ff000000418ff */
[----:B------:R-:W-:Y:S01]  /*11040*/  HMMA.16816.F32.BF16 R8, R8, R98, R100 ;  /* 0x000000620808723c */ /* 0x000fe20000041864 */
[----:B------:R-:W-:-:S02]  /*11050*/  IMAD.MOV.U32 R131, RZ, RZ, R107 ;  /* 0x000000ffff837224 */ /* 0x000fc400078e006b */
[----:B------:R-:W-:Y:S02]  /*11060*/  IMAD.MOV.U32 R130, RZ, RZ, R104 ;  /* 0x000000ffff827224 */ /* 0x000fe400078e0068 */
[----:B------:R-:W-:Y:S02]  /*11070*/  IMAD.MOV.U32 R129, RZ, RZ, R105 ;  /* 0x000000ffff817224 */ /* 0x000fe400078e0069 */
[----:B------:R-:W-:Y:S02]  /*11080*/  IMAD.MOV.U32 R185, RZ, RZ, R106 ;  /* 0x000000ffffb97224 */ /* 0x000fe400078e006a */
[C---:B------:R-:W-:Y:S08]  /*11090*/  HMMA.16816.F32.BF16 R104, R16.reuse, R80, RZ ;  /* 0x000000501068723c */ /* 0x040ff000000418ff */
[----:B------:R-:W-:Y:S07]  /*110a0*/  HMMA.16816.F32.BF16 R100, R16, R76, RZ ;  /* 0x0000004c1064723c */ /* 0x000fee00000418ff */
[----:B------:R-:W-:Y:S01]  /*110b0*/  IMAD.MOV.U32 R252, RZ, RZ, R8 ;  /* 0x000000fffffc7224 */ /* 0x000fe200078e0008 */
[----:B-1----:R-:W-:Y:S01]  /*110c0*/  HMMA.16816.F32.BF16 R120, R4, R48, R108 ;  /* 0x000000300478723c */ /* 0x002fe2000004186c */
[----:B------:R-:W-:-:S02]  /*110d0*/  IMAD.MOV.U32 R250, RZ, RZ, R10 ;  /* 0x000000fffffa7224 */ /* 0x000fc400078e000a */
[----:B------:R-:W-:Y:S02]  /*110e0*/  IMAD.MOV.U32 R248, RZ, RZ, R9 ;  /* 0x000000fffff87224 */ /* 0x000fe400078e0009 */
[----:B------:R-:W-:-:S03]  /*110f0*/  IMAD.MOV.U32 R237, RZ, RZ, R11 ;  /* 0x000000ffffed7224 */ /* 0x000fc600078e000b */
[C---:B------:R-:W-:Y:S08]  /*11100*/  HMMA.16816.F32.BF16 R84, R16.reuse, R86, RZ ;  /* 0x000000561054723c */ /* 0x040ff000000418ff */
[C---:B------:R-:W-:Y:S08]  /*11110*/  HMMA.16816.F32.BF16 R108, R16.reuse, R74, RZ ;  /* 0x0000004a106c723c */ /* 0x040ff000000418ff */
[C---:B------:R-:W-:Y:S08]  /*11120*/  HMMA.16816.F32.BF16 R8, R16.reuse, R72, RZ ;  /* 0x000000481008723c */ /* 0x040ff000000418ff */
[C---:B------:R-:W-:Y:S08]  /*11130*/  HMMA.16816.F32.BF16 R112, R16.reuse, R88, RZ ;  /* 0x000000581070723c */ /* 0x040ff000000418ff */
[----:B------:R-:W-:Y:S08]  /*11140*/  HMMA.16816.F32.BF16 R88, R16, R90, RZ ;  /* 0x0000005a1058723c */ /* 0x000ff000000418ff */
[----:B------:R-:W-:Y:S08]  /*11150*/  HMMA.16816.F32.BF16 R124, R4, R36, R104 ;  /* 0x00000024047c723c */ /* 0x000ff00000041868 */
[----:B------:R-:W-:Y:S08]  /*11160*/  HMMA.16816.F32.BF16 R104, R16, R78, RZ ;  /* 0x0000004e1068723c */ /* 0x000ff000000418ff */
[----:B------:R-:W-:Y:S08]  /*11170*/  HMMA.16816.F32.BF16 R144, R4, R32, R100 ;  /* 0x000000200490723c */ /* 0x000ff00000041864 */
[----:B------:R-:W-:Y:S08]  /*11180*/  HMMA.16816.F32.BF16 R100, R16, R82, RZ ;  /* 0x000000521064723c */ /* 0x000ff000000418ff */
[C---:B------:R-:W-:Y:S08]  /*11190*/  HMMA.16816.F32.BF16 R48, R4.reuse, R50, R84 ;  /* 0x000000320430723c */ /* 0x040ff00000041854 */
[C---:B------:R-:W-:Y:S07]  /*111a0*/  HMMA.16816.F32.BF16 R84, R4.reuse, R30, R108 ;  /* 0x0000001e0454723c */ /* 0x040fee000004186c */
[----:B------:R-:W-:Y:S01]  /*111b0*/  IMAD.MOV.U32 R109, RZ, RZ, R0 ;  /* 0x000000ffff6d7224 */ /* 0x000fe200078e0000 */
[----:B------:R-:W-:Y:S01]  /*111c0*/  HMMA.16816.F32.BF16 R156, R4, R28, R8 ;  /* 0x0000001c049c723c */ /* 0x000fe20000041808 */
[----:B------:R-:W-:-:S07]  /*111d0*/  IMAD R0, R235, 0x80, R190 ;  /* 0x00000080eb007824 */ /* 0x000fce00078e02be */
[----:B------:R-:W-:Y:S01]  /*111e0*/  HMMA.16816.F32.BF16 R72, R16, R64, RZ ;  /* 0x000000401048723c */ /* 0x000fe200000418ff */
[----:B------:R-:W-:-:S07]  /*111f0*/  IADD3 R33, R0, 0x10, RZ ;  /* 0x0000001000217810 */ /* 0x000fce0007ffe0ff */
[C---:B------:R-:W-:Y:S08]  /*11200*/  HMMA.16816.F32.BF16 R76, R16.reuse, R68, RZ ;  /* 0x00000044104c723c */ /* 0x040ff000000418ff */
[C---:B------:R-:W-:Y:S08]  /*11210*/  HMMA.16816.F32.BF16 R8, R16.reuse, R56, RZ ;  /* 0x000000381008723c */ /* 0x040ff000000418ff */
[----:B------:R-:W-:Y:S01]  /*11220*/  HMMA.16816.F32.BF16 R80, R16, R70, RZ ;  /* 0x000000461050723c */ /* 0x000fe200000418ff */
[----:B------:R-:W-:-:S07]  /*11230*/  IMAD.MOV.U32 R108, RZ, RZ, R2 ;  /* 0x000000ffff6c7224 */ /* 0x000fce00078e0002 */
[C---:B------:R-:W-:Y:S08]  /*11240*/  HMMA.16816.F32.BF16 R68, R16.reuse, R66, RZ ;  /* 0x000000421044723c */ /* 0x040ff000000418ff */
[----:B------:R-:W-:Y:S01]  /*11250*/  HMMA.16816.F32.BF16 R56, R16, R58, RZ ;  /* 0x0000003a1038723c */ /* 0x000fe200000418ff */
[----:B------:R-:W1:Y:S07]  /*11260*/  I2F R2, R33 ;  /* 0x0000002100027306 */ /* 0x000e6e0000201400 */
[C---:B------:R-:W-:Y:S08]  /*11270*/  HMMA.16816.F32.BF16 R116, R4.reuse, R52, R112 ;  /* 0x000000340474723c */ /* 0x040ff00000041870 */
[C---:B------:R-:W-:Y:S08]  /*11280*/  HMMA.16816.F32.BF16 R52, R4.reuse, R54, R88 ;  /* 0x000000360434723c */ /* 0x040ff00000041858 */
[C---:B------:R-:W-:Y:S07]  /*11290*/  HMMA.16816.F32.BF16 R64, R4.reuse, R34, R104 ;  /* 0x000000220440723c */ /* 0x040fee0000041868 */
[C---:B------:R-:W-:Y:S01]  /*112a0*/  IADD3 R34, R0.reuse, 0x9, RZ ;  /* 0x0000000900227810 */ /* 0x040fe20007ffe0ff */
[----:B------:R-:W-:Y:S01]  /*112b0*/  HMMA.16816.F32.BF16 R16, R4, R38, R100 ;  /* 0x000000260410723c */ /* 0x000fe20000041864 */
[----:B------:R-:W-:-:S06]  /*112c0*/  IADD3 R36, R0, 0x1, RZ ;  /* 0x0000000100247810 */ /* 0x000fcc0007ffe0ff */
[----:B------:R-:W-:Y:S02]  /*112d0*/  IMAD.MOV.U32 R38, RZ, RZ, R3 ;  /* 0x000000ffff267224 */ /* 0x000fe400078e0003 */
[----:B------:R-:W2:Y:S01]  /*112e0*/  I2F R3, R34 ;  /* 0x0000002200037306 */ /* 0x000ea20000201400 */
[C---:B------:R-:W-:Y:S01]  /*112f0*/  IADD3 R35, R0.reuse, 0x8, RZ ;  /* 0x0000000800237810 */ /* 0x040fe20007ffe0ff */
[----:B------:R-:W-:Y:S01]  /*11300*/  HMMA.16816.F32.BF16 R148, R4, R92, R72 ;  /* 0x0000005c0494723c */ /* 0x000fe20000041848 */
[----:B------:R-:W-:Y:S01]  /*11310*/  IADD3 R29, R0, 0x20, RZ ;  /* 0x00000020001d7810 */ /* 0x000fe20007ffe0ff */
[----:B------:R-:W-:Y:S02]  /*11320*/  IMAD.MOV.U32 R155, RZ, RZ, R220 ;  /* 0x000000ffff9b7224 */ /* 0x000fe400078e00dc */
[CC--:B-1----:R-:W-:Y:S02]  /*11330*/  FFMA.FTZ R122, R2.reuse, R180.reuse, R122 ;  /* 0x000000b4027a7223 */ /* 0x0c2fe4000001007a */
[----:B------:R-:W-:-:S02]  /*11340*/  FFMA.FTZ R220, R2, R180, R210 ;  /* 0x000000b402dc7223 */ /* 0x000fc400000100d2 */
[----:B------:R-:W-:Y:S01]  /*11350*/  IMAD.MOV.U32 R72, RZ, RZ, R221 ;  /* 0x000000ffff487224 */ /* 0x000fe200078e00dd */
[----:B------:R-:W-:Y:S01]  /*11360*/  HMMA.16816.F32.BF16 R160, R4, R96, R8 ;  /* 0x0000006004a0723c */ /* 0x000fe20000041808 */
[----:B------:R-:W1:Y:S01]  /*11370*/  I2F R8, R36 ;  /* 0x0000002400087306 */ /* 0x000e620000201400 */
[CC--:B------:R-:W-:Y:S02]  /*11380*/  FFMA.FTZ R92, R2.reuse, R180.reuse, R120 ;  /* 0x000000b4025c7223 */ /* 0x0c0fe40000010078 */
[----:B------:R-:W-:Y:S01]  /*11390*/  FFMA.FTZ R221, R2, R180, R208 ;  /* 0x000000b402dd7223 */ /* 0x000fe200000100d0 */
[----:B------:R-:W-:-:S03]  /*113a0*/  IADD3 R32, R0, 0x11, RZ ;  /* 0x0000001100207810 */ /* 0x000fc60007ffe0ff */
[----:B------:R-:W-:Y:S01]  /*113b0*/  HMMA.16816.F32.BF16 R140, R4, R24, R76 ;  /* 0x00000018048c723c */ /* 0x000fe2000004184c */
[----:B------:R-:W-:Y:S01]  /*113c0*/  I2F R2, R29 ;  /* 0x0000001d00027306 */ /* 0x000fe20000201400 */
[----:B------:R-:W-:-:S06]  /*113d0*/  IADD3 R30, R0, 0x19, RZ ;  /* 0x00000019001e7810 */ /* 0x000fcc0007ffe0ff */
[----:B------:R-:W-:Y:S01]  /*113e0*/  HMMA.16816.F32.BF16 R100, R4, R26, R80 ;  /* 0x0000001a0464723c */ /* 0x000fe20000041850 */
[----:B------:R-:W-:-:S07]  /*113f0*/  IMAD.MOV.U32 R11, RZ, RZ, R129 ;  /* 0x000000ffff0b7224 */ /* 0x000fce00078e0081 */
[----:B------:R-:W-:Y:S01]  /*11400*/  HMMA.16816.F32.BF16 R104, R4, R94, R68 ;  /* 0x0000005e0468723c */ /* 0x000fe20000041844 */
[----:B--2---:R-:W-:-:S07]  /*11410*/  FFMA.FTZ R93, R3, R180, R53 ;  /* 0x000000b4035d7223 */ /* 0x004fce0000010035 */
[----:B------:R-:W-:Y:S01]  /*11420*/  HMMA.16816.F32.BF16 R112, R4, R98, R56 ;  /* 0x000000620470723c */ /* 0x000fe20000041838 */
[----:B------:R-:W2:Y:S01]  /*11430*/  I2F R4, R35 ;  /* 0x0000002300047306 */ /* 0x000ea20000201400 */
[CC--:B------:R-:W-:Y:S02]  /*11440*/  FFMA.FTZ R129, R3.reuse, R180.reuse, R55 ;  /* 0x000000b403817223 */ /* 0x0c0fe40000010037 */
[CC--:B------:R-:W-:Y:S02]  /*11450*/  FFMA.FTZ R223, R3.reuse, R180.reuse, R197 ;  /* 0x000000b403df7223 */ /* 0x0c0fe400000100c5 */
[----:B------:R-:W-:-:S03]  /*11460*/  FFMA.FTZ R222, R3, R180, R199 ;  /* 0x000000b403de7223 */ /* 0x000fc600000100c7 */
[----:B------:R-:W3:Y:S01]  /*11470*/  I2F R5, R32 ;  /* 0x0000002000057306 */ /* 0x000ee20000201400 */
[----:B------:R-:W-:-:S07]  /*11480*/  IADD3 R31, R0, 0x18, RZ ;  /* 0x00000018001f7810 */ /* 0x000fce0007ffe0ff */
[----:B------:R-:W4:Y:S01]  /*11490*/  I2F R3, R30 ;  /* 0x0000001e00037306 */ /* 0x000f220000201400 */
[----:B------:R-:W-:Y:S01]  /*114a0*/  IADD3 R25, R0, 0x30, RZ ;  /* 0x0000003000197810 */ /* 0x000fe20007ffe0ff */
[----:B------:R-:W-:Y:S02]  /*114b0*/  IMAD.MOV.U32 R73, RZ, RZ, R131 ;  /* 0x000000ffff497224 */ /* 0x000fe400078e0083 */
[----:B------:R-:W-:Y:S02]  /*114c0*/  IMAD.MOV.U32 R78, RZ, RZ, R130 ;  /* 0x000000ffff4e7224 */ /* 0x000fe400078e0082 */
[----:B------:R-:W-:Y:S02]  /*114d0*/  IMAD.MOV.U32 R97, RZ, RZ, R213 ;  /* 0x000000ffff617224 */ /* 0x000fe400078e00d5 */
[----:B------:R-:W-:Y:S02]  /*114e0*/  IMAD.MOV.U32 R37, RZ, RZ, R212 ;  /* 0x000000ffff257224 */ /* 0x000fe400078e00d4 */
[----:B-1----:R-:W-:-:S02]  /*114f0*/  FFMA.FTZ R131, R8, R180, R119 ;  /* 0x000000b408837223 */ /* 0x002fc40000010077 */
[CC--:B--2---:R-:W-:Y:S02]  /*11500*/  FFMA.FTZ R226, R4.reuse, R180.reuse, R196 ;  /* 0x000000b404e27223 */ /* 0x0c4fe400000100c4 */
[CC--:B------:R-:W-:Y:S02]  /*11510*/  FFMA.FTZ R94, R4.reuse, R180.reuse, R52 ;  /* 0x000000b4045e7223 */ /* 0x0c0fe40000010034 */
[CC--:B------:R-:W-:Y:S02]  /*11520*/  FFMA.FTZ R130, R4.reuse, R180.reuse, R54 ;  /* 0x000000b404827223 */ /* 0x0c0fe40000010036 */
[-C--:B------:R-:W-:Y:S02]  /*11530*/  FFMA.FTZ R224, R4, R180.reuse, R198 ;  /* 0x000000b404e07223 */ /* 0x080fe400000100c6 */
[CC--:B------:R-:W-:Y:S01]  /*11540*/  FFMA.FTZ R88, R2.reuse, R180.reuse, R124 ;  /* 0x000000b402587223 */ /* 0x0c0fe2000001007c */
[----:B------:R-:W1:Y:S01]  /*11550*/  I2F R4, R31 ;  /* 0x0000001f00047306 */ /* 0x000e620000201400 */
[----:B------:R-:W-:-:S02]  /*11560*/  FFMA.FTZ R119, R2, R180, R126 ;  /* 0x000000b402777223 */ /* 0x000fc4000001007e */
[CC--:B------:R-:W-:Y:S02]  /*11570*/  FFMA.FTZ R213, R2.reuse, R180.reuse, R228 ;  /* 0x000000b402d57223 */ /* 0x0c0fe400000100e4 */
[-C--:B------:R-:W-:Y:S01]  /*11580*/  FFMA.FTZ R212, R2, R180.reuse, R230 ;  /* 0x000000b402d47223 */ /* 0x080fe200000100e6 */
[C---:B------:R-:W-:Y:S02]  /*11590*/  IADD3 R28, R0.reuse, 0x21, RZ ;  /* 0x00000021001c7810 */ /* 0x040fe40007ffe0ff */
[----:B------:R-:W2:Y:S01]  /*115a0*/  I2F R2, R25 ;  /* 0x0000001900027306 */ /* 0x000ea20000201400 */
[----:B------:R-:W-:Y:S01]  /*115b0*/  IADD3 R26, R0, 0x29, RZ ;  /* 0x00000029001a7810 */ /* 0x000fe20007ffe0ff */
[----:B------:R-:W-:Y:S02]  /*115c0*/  IMAD.MOV.U32 R75, RZ, RZ, R215 ;  /* 0x000000ffff4b7224 */ /* 0x000fe400078e00d7 */
[----:B------:R-:W-:Y:S02]  /*115d0*/  IMAD.MOV.U32 R10, RZ, RZ, R214 ;  /* 0x000000ffff0a7224 */ /* 0x000fe400078e00d6 */
[----:B---3--:R-:W-:-:S02]  /*115e0*/  FFMA.FTZ R91, R5, R180, R121 ;  /* 0x000000b4055b7223 */ /* 0x008fc40000010079 */
[----:B------:R-:W3:Y:S01]  /*115f0*/  I2F R9, R0 ;  /* 0x0000000000097306 */ /* 0x000ee20000201400 */
[CC--:B------:R-:W-:Y:S02]  /*11600*/  FFMA.FTZ R123, R5.reuse, R180.reuse, R123 ;  /* 0x000000b4057b7223 */ /* 0x0c0fe4000001007b */
[CC--:B------:R-:W-:Y:S02]  /*11610*/  FFMA.FTZ R154, R5.reuse, R180.reuse, R209 ;  /* 0x000000b4059a7223 */ /* 0x0c0fe400000100d1 */
[-C--:B------:R-:W-:Y:S02]  /*11620*/  FFMA.FTZ R153, R5, R180.reuse, R211 ;  /* 0x000000b405997223 */ /* 0x080fe400000100d3 */
[CC--:B----4-:R-:W-:Y:S01]  /*11630*/  FFMA.FTZ R89, R3.reuse, R180.reuse, R49 ;  /* 0x000000b403597223 */ /* 0x0d0fe20000010031 */
[----:B------:R-:W4:Y:S01]  /*11640*/  I2F R5, R28 ;  /* 0x0000001c00057306 */ /* 0x000f220000201400 */
[CC--:B------:R-:W-:Y:S02]  /*11650*/  FFMA.FTZ R120, R3.reuse, R180.reuse, R51 ;  /* 0x000000b403787223 */ /* 0x0c0fe40000010033 */
[----:B------:R-:W-:-:S02]  /*11660*/  FFMA.FTZ R215, R3, R180, R201 ;  /* 0x000000b403d77223 */ /* 0x000fc400000100c9 */
[----:B------:R-:W-:-:S03]  /*11670*/  FFMA.FTZ R214, R3, R180, R203 ;  /* 0x000000b403d67223 */ /* 0x000fc600000100cb */
[----:B------:R-:W2:Y:S01]  /*11680*/  I2F R3, R26 ;  /* 0x0000001a00037306 */ /* 0x000ea20000201400 */
[----:B------:R-:W-:Y:S01]  /*11690*/  IADD3 R27, R0, 0x28, RZ ;  /* 0x00000028001b7810 */ /* 0x000fe20007ffe0ff */
[----:B------:R-:W-:Y:S02]  /*116a0*/  IMAD.MOV.U32 R74, RZ, RZ, R219 ;  /* 0x000000ffff4a7224 */ /* 0x000fe400078e00db */
[----:B------:R-:W-:Y:S02]  /*116b0*/  IMAD.MOV.U32 R77, RZ, RZ, R218 ;  /* 0x000000ffff4d7224 */ /* 0x000fe400078e00da */
[----:B------:R-:W-:Y:S02]  /*116c0*/  IMAD.MOV.U32 R76, RZ, RZ, R128 ;  /* 0x000000ffff4c7224 */ /* 0x000fe400078e0080 */
[CC--:B-1----:R-:W-:Y:S02]  /*116d0*/  FFMA.FTZ R219, R4.reuse, R180.reuse, R200 ;  /* 0x000000b404db7223 */ /* 0x0c2fe400000100c8 */
[----:B------:R-:W-:-:S02]  /*116e0*/  FFMA.FTZ R90, R4, R180, R48 ;  /* 0x000000b4045a7223 */ /* 0x000fc40000010030 */
[CC--:B------:R-:W-:Y:S02]  /*116f0*/  FFMA.FTZ R128, R4.reuse, R180.reuse, R50 ;  /* 0x000000b404807223 */ /* 0x0c0fe40000010032 */
[-C--:B------:R-:W-:Y:S02]  /*11700*/  FFMA.FTZ R218, R4, R180.reuse, R202 ;  /* 0x000000b404da7223 */ /* 0x080fe400000100ca */
[-C--:B--2---:R-:W-:Y:S01]  /*11710*/  FFMA.FTZ R203, R2, R180.reuse, R21 ;  /* 0x000000b402cb7223 */ /* 0x084fe20000010015 */
[----:B------:R-:W1:Y:S01]  /*11720*/  I2F R4, R27 ;  /* 0x0000001b00047306 */ /* 0x000e620000201400 */
[----:B------:R-:W-:Y:S01]  /*11730*/  IADD3 R21, R0, 0x40, RZ ;  /* 0x0000004000157810 */ /* 0x000fe20007ffe0ff */
[-C--:B------:R-:W-:Y:S01]  /*11740*/  FFMA.FTZ R227, R8, R180.reuse, R205 ;  /* 0x000000b408e37223 */ /* 0x080fe200000100cd */
[----:B------:R-:W-:Y:S01]  /*11750*/  IADD3 R24, R0, 0x31, RZ ;  /* 0x0000003100187810 */ /* 0x000fe20007ffe0ff */
[-C--:B------:R-:W-:Y:S01]  /*11760*/  FFMA.FTZ R205, R2, R180.reuse, R22 ;  /* 0x000000b402cd7223 */ /* 0x080fe20000010016 */
[----:B------:R-:W-:Y:S01]  /*11770*/  IADD3 R22, R0, 0x39, RZ ;  /* 0x0000003900167810 */ /* 0x000fe20007ffe0ff */
[----:B------:R-:W-:-:S02]  /*11780*/  FFMA.FTZ R80, R2, R180, R144 ;  /* 0x000000b402507223 */ /* 0x000fc40000010090 */
[-C--:B------:R-:W-:Y:S02]  /*11790*/  FFMA.FTZ R111, R2, R180.reuse, R146 ;  /* 0x000000b4026f7223 */ /* 0x080fe40000010092 */
[CC--:B---3--:R-:W-:Y:S01]  /*117a0*/  FFMA.FTZ R152, R9.reuse, R180.reuse, R118 ;  /* 0x000000b409987223 */ /* 0x0c8fe20000010076 */
[----:B------:R-:W2:Y:S01]  /*117b0*/  I2F R2, R21 ;  /* 0x0000001500027306 */ /* 0x000ea20000201400 */
[CC--:B------:R-:W-:Y:S02]  /*117c0*/  FFMA.FTZ R96, R9.reuse, R180.reuse, R116 ;  /* 0x000000b409607223 */ /* 0x0c0fe40000010074 */
[-C--:B------:R-:W-:Y:S02]  /*117d0*/  FFMA.FTZ R232, R9, R180.reuse, R206 ;  /* 0x000000b409e87223 */ /* 0x080fe400000100ce */
[-C--:B------:R-:W-:Y:S02]  /*117e0*/  FFMA.FTZ R225, R8, R180.reuse, R207 ;  /* 0x000000b408e17223 */ /* 0x080fe400000100cf */
[----:B----4-:R-:W-:-:S02]  /*117f0*/  FFMA.FTZ R83, R5, R180, R125 ;  /* 0x000000b405537223 */ /* 0x010fc4000001007d */
[CC--:B------:R-:W-:Y:S02]  /*11800*/  FFMA.FTZ R118, R5.reuse, R180.reuse, R127 ;  /* 0x000000b405767223 */ /* 0x0c0fe4000001007f */
[CC--:B------:R-:W-:Y:S02]  /*11810*/  FFMA.FTZ R211, R5.reuse, R180.reuse, R229 ;  /* 0x000000b405d37223 */ /* 0x0c0fe400000100e5 */
[-C--:B------:R-:W-:Y:S02]  /*11820*/  FFMA.FTZ R209, R5, R180.reuse, R231 ;  /* 0x000000b405d17223 */ /* 0x080fe400000100e7 */
[CC--:B------:R-:W-:Y:S01]  /*11830*/  FFMA.FTZ R81, R3.reuse, R180.reuse, R17 ;  /* 0x000000b403517223 */ /* 0x0c0fe20000010011 */
[----:B------:R-:W3:Y:S01]  /*11840*/  I2F R5, R24 ;  /* 0x0000001800057306 */ /* 0x000ee20000201400 */
[CC--:B------:R-:W-:Y:S02]  /*11850*/  FFMA.FTZ R116, R3.reuse, R180.reuse, R19 ;  /* 0x000000b403747223 */ /* 0x0c0fe40000010013 */
[----:B------:R-:W-:-:S02]  /*11860*/  FFMA.FTZ R207, R3, R180, R169 ;  /* 0x000000b403cf7223 */ /* 0x000fc400000100a9 */
[----:B------:R-:W-:-:S03]  /*11870*/  FFMA.FTZ R206, R3, R180, R171 ;  /* 0x000000b403ce7223 */ /* 0x000fc600000100ab */
[----:B------:R-:W4:Y:S01]  /*11880*/  I2F R3, R22 ;  /* 0x0000001600037306 */ /* 0x000f220000201400 */
[----:B------:R-:W-:Y:S01]  /*11890*/  IMAD.MOV.U32 R39, RZ, RZ, R23 ;  /* 0x000000ffff277224 */ /* 0x000fe200078e0017 */
[----:B------:R-:W-:Y:S01]  /*118a0*/  IADD3 R23, R0, 0x38, RZ ;  /* 0x0000003800177810 */ /* 0x000fe20007ffe0ff */
[-C--:B-1----:R-:W-:Y:S01]  /*118b0*/  FFMA.FTZ R82, R4, R180.reuse, R16 ;  /* 0x000000b404527223 */ /* 0x082fe20000010010 */
[----:B------:R-:W-:Y:S01]  /*118c0*/  IADD3 R16, R0, 0x50, RZ ;  /* 0x0000005000107810 */ /* 0x000fe20007ffe0ff */
[-C--:B------:R-:W-:Y:S02]  /*118d0*/  FFMA.FTZ R95, R8, R180.reuse, R117 ;  /* 0x000000b4085f7223 */ /* 0x080fe40000010075 */
[----:B------:R-:W-:Y:S01]  /*118e0*/  IMAD.MOV.U32 R69, RZ, RZ, R10 ;  /* 0x000000ffff457224 */ /* 0x000fe200078e000a */
[----:B------:R-:W-:Y:S01]  /*118f0*/  IADD3 R17, R0, 0x49, RZ ;  /* 0x0000004900117810 */ /* 0x000fe20007ffe0ff */
[CC--:B------:R-:W-:Y:S02]  /*11900*/  FFMA.FTZ R210, R4.reuse, R180.reuse, R168 ;  /* 0x000000b404d27223 */ /* 0x0c0fe400000100a8 */
[----:B------:R-:W-:-:S02]  /*11910*/  FFMA.FTZ R117, R4, R180, R18 ;  /* 0x000000b404757223 */ /* 0x000fc40000010012 */
[-C--:B------:R-:W-:Y:S02]  /*11920*/  FFMA.FTZ R208, R4, R180.reuse, R170 ;  /* 0x000000b404d07223 */ /* 0x080fe400000100aa */
[----:B------:R-:W-:Y:S01]  /*11930*/  IMAD.MOV.U32 R10, RZ, RZ, R74 ;  /* 0x000000ffff0a7224 */ /* 0x000fe200078e004a */
[----:B------:R-:W1:Y:S01]  /*11940*/  I2F R4, R23 ;  /* 0x0000001700047306 */ /* 0x000e620000201400 */
[CC--:B--2---:R-:W-:Y:S02]  /*11950*/  FFMA.FTZ R74, R2.reuse, R180.reuse, R156 ;  /* 0x000000b4024a7223 */ /* 0x0c4fe4000001009c */
[CC--:B------:R-:W-:Y:S02]  /*11960*/  FFMA.FTZ R99, R2.reuse, R180.reuse, R158 ;  /* 0x000000b402637223 */ /* 0x0c0fe4000001009e */
[CC--:B------:R-:W-:Y:S02]  /*11970*/  FFMA.FTZ R197, R2.reuse, R180.reuse, R72 ;  /* 0x000000b402c57223 */ /* 0x0c0fe40000010048 */
[----:B------:R-:W-:-:S02]  /*11980*/  FFMA.FTZ R195, R2, R180, R195 ;  /* 0x000000b402c37223 */ /* 0x000fc400000100c3 */
[----:B------:R-:W-:Y:S01]  /*11990*/  IMAD.MOV.U32 R70, RZ, RZ, R11 ;  /* 0x000000ffff467224 */ /* 0x000fe200078e000b */
[----:B------:R-:W2:Y:S01]  /*119a0*/  I2F R2, R16 ;  /* 0x0000001000027306 */ /* 0x000ea20000201400 */
[-C--:B---3--:R-:W-:Y:S02]  /*119b0*/  FFMA.FTZ R202, R5, R180.reuse, R108 ;  /* 0x000000b405ca7223 */ /* 0x088fe4000001006c */
[----:B------:R-:W-:Y:S02]  /*119c0*/  IMAD.MOV.U32 R11, RZ, RZ, R77 ;  /* 0x000000ffff0b7224 */ /* 0x000fe400078e004d */
[CC--:B----4-:R-:W-:Y:S02]  /*119d0*/  FFMA.FTZ R77, R3.reuse, R180.reuse, R65 ;  /* 0x000000b4034d7223 */ /* 0x0d0fe40000010041 */
[CC--:B------:R-:W-:Y:S02]  /*119e0*/  FFMA.FTZ R108, R3.reuse, R180.reuse, R67 ;  /* 0x000000b4036c7223 */ /* 0x0c0fe40000010043 */
[----:B------:R-:W-:-:S02]  /*119f0*/  FFMA.FTZ R199, R3, R180, R165 ;  /* 0x000000b403c77223 */ /* 0x000fc400000100a5 */
[-C--:B------:R-:W-:Y:S02]  /*11a00*/  FFMA.FTZ R198, R3, R180.reuse, R167 ;  /* 0x000000b403c67223 */ /* 0x080fe400000100a7 */
[----:B------:R-:W3:Y:S01]  /*11a10*/  I2F R3, R17 ;  /* 0x0000001100037306 */ /* 0x000ee20000201400 */
[----:B------:R-:W-:Y:S02]  /*11a20*/  IMAD.MOV.U32 R71, RZ, RZ, R38 ;  /* 0x000000ffff477224 */ /* 0x000fe400078e0026 */
[----:B------:R-:W-:Y:S02]  /*11a30*/  IMAD.MOV.U32 R38, RZ, RZ, R73 ;  /* 0x000000ffff267224 */ /* 0x000fe400078e0049 */
[----:B------:R-:W-:Y:S02]  /*11a40*/  IMAD.MOV.U32 R73, RZ, RZ, R78 ;  /* 0x000000ffff497224 */ /* 0x000fe400078e004e */
[----:B------:R-:W-:Y:S02]  /*11a50*/  IMAD.MOV.U32 R56, RZ, RZ, R39 ;  /* 0x000000ffff387224 */ /* 0x000fe400078e0027 */
[----:B------:R-:W-:Y:S01]  /*11a60*/  IMAD.MOV.U32 R39, RZ, RZ, R10 ;  /* 0x000000ffff277224 */ /* 0x000fe200078e000a */
[----:B------:R-:W-:Y:S01]  /*11a70*/  IADD3 R10, R0, 0x60, RZ ;  /* 0x00000060000a7810 */ /* 0x000fe20007ffe0ff */
[----:B------:R-:W-:-:S02]  /*11a80*/  FFMA.FTZ R201, R5, R180, R109 ;  /* 0x000000b405c97223 */ /* 0x000fc4000001006d */
[----:B------:R-:W-:Y:S02]  /*11a90*/  IMAD.MOV.U32 R59, RZ, RZ, R97 ;  /* 0x000000ffff3b7224 */ /* 0x000fe400078e0061 */
[----:B-1----:R-:W-:Y:S02]  /*11aa0*/  FFMA.FTZ R109, R4, R180, R66 ;  /* 0x000000b4046d7223 */ /* 0x002fe40000010042 */
[----:B------:R-:W-:Y:S01]  /*11ab0*/  IMAD.MOV.U32 R97, RZ, RZ, R11 ;  /* 0x000000ffff617224 */ /* 0x000fe200078e000b */
[----:B------:R-:W-:Y:S01]  /*11ac0*/  IADD3 R11, R0, 0x59, RZ ;  /* 0x00000059000b7810 */ /* 0x000fe20007ffe0ff */
[----:B------:R-:W-:Y:S02]  /*11ad0*/  IMAD.MOV.U32 R57, RZ, RZ, R73 ;  /* 0x000000ffff397224 */ /* 0x000fe400078e0049 */
[----:B------:R-:W-:Y:S02]  /*11ae0*/  IMAD.MOV.U32 R7, RZ, RZ, R185 ;  /* 0x000000ffff077224 */ /* 0x000fe400078e00b9 */
[----:B------:R-:W-:-:S02]  /*11af0*/  IMAD.MOV.U32 R6, RZ, RZ, R69 ;  /* 0x000000ffff067224 */ /* 0x000fc400078e0045 */
[CC--:B--2---:R-:W-:Y:S02]  /*11b00*/  FFMA.FTZ R66, R2.reuse, R180.reuse, R140 ;  /* 0x000000b402427223 */ /* 0x0c4fe4000001008c */
[CC--:B------:R-:W-:Y:S02]  /*11b10*/  FFMA.FTZ R73, R2.reuse, R180.reuse, R142 ;  /* 0x000000b402497223 */ /* 0x0c0fe4000001008e */
[CC--:B------:R-:W-:Y:S02]  /*11b20*/  FFMA.FTZ R127, R2.reuse, R180.reuse, R15 ;  /* 0x000000b4027f7223 */ /* 0x0c0fe4000001000f */
[----:B------:R-:W-:Y:S02]  /*11b30*/  FFMA.FTZ R185, R2, R180, R14 ;  /* 0x000000b402b97223 */ /* 0x000fe4000001000e */
[----:B------:R-:W-:Y:S01]  /*11b40*/  IMAD.MOV.U32 R69, RZ, RZ, R38 ;  /* 0x000000ffff457224 */ /* 0x000fe200078e0026 */
[----:B------:R-:W1:Y:S01]  /*11b50*/  I2F R2, R10 ;  /* 0x0000000a00027306 */ /* 0x000e620000201400 */
[----:B------:R-:W-:-:S02]  /*11b60*/  IMAD.MOV.U32 R38, RZ, RZ, R75 ;  /* 0x000000ffff267224 */ /* 0x000fc400078e004b */
[CC--:B---3--:R-:W-:Y:S02]  /*11b70*/  FFMA.FTZ R68, R3.reuse, R180.reuse, R85 ;  /* 0x000000b403447223 */ /* 0x0c8fe40000010055 */
[CC--:B------:R-:W-:Y:S02]  /*11b80*/  FFMA.FTZ R75, R3.reuse, R180.reuse, R87 ;  /* 0x000000b4034b7223 */ /* 0x0c0fe40000010057 */
[CC--:B------:R-:W-:Y:S02]  /*11b90*/  FFMA.FTZ R188, R3.reuse, R180.reuse, R188 ;  /* 0x000000b403bc7223 */ /* 0x0c0fe400000100bc */
[-C--:B------:R-:W-:Y:S02]  /*11ba0*/  FFMA.FTZ R187, R3, R180.reuse, R187 ;  /* 0x000000b403bb7223 */ /* 0x080fe400000100bb */
[----:B------:R-:W2:Y:S01]  /*11bb0*/  I2F R3, R11 ;  /* 0x0000000b00037306 */ /* 0x000ea20000201400 */
[C---:B------:R-:W-:Y:S02]  /*11bc0*/  IADD3 R19, R0.reuse, 0x41, RZ ;  /* 0x0000004100137810 */ /* 0x040fe40007ffe0ff */
[C---:B------:R-:W-:Y:S01]  /*11bd0*/  IADD3 R8, R0.reuse, 0x68, RZ ;  /* 0x0000006800087810 */ /* 0x040fe20007ffe0ff */
[-C--:B------:R-:W-:Y:S01]  /*11be0*/  FFMA.FTZ R234, R9, R180.reuse, R204 ;  /* 0x000000b409ea7223 */ /* 0x080fe200000100cc */
[----:B------:R-:W-:Y:S01]  /*11bf0*/  IADD3 R9, R0, 0x61, RZ ;  /* 0x0000006100097810 */ /* 0x000fe20007ffe0ff */
[----:B------:R-:W-:-:S02]  /*11c00*/  FFMA.FTZ R79, R5, R180, R145 ;  /* 0x000000b4054f7223 */ /* 0x000fc40000010091 */
[-C--:B------:R-:W-:Y:S02]  /*11c10*/  FFMA.FTZ R110, R5, R180.reuse, R147 ;  /* 0x000000b4056e7223 */ /* 0x080fe40000010093 */
[----:B------:R-:W-:Y:S01]  /*11c20*/  IMAD.MOV.U32 R121, RZ, RZ, R38 ;  /* 0x000000ffff797224 */ /* 0x000fe200078e0026 */
[----:B------:R-:W3:Y:S01]  /*11c30*/  I2F R5, R19 ;  /* 0x0000001300057306 */ /* 0x000ee20000201400 */
[CC--:B-1----:R-:W-:Y:S02]  /*11c40*/  FFMA.FTZ R38, R2.reuse, R180.reuse, R148 ;  /* 0x000000b402267223 */ /* 0x0c2fe40000010094 */
[CC--:B------:R-:W-:Y:S02]  /*11c50*/  FFMA.FTZ R65, R2.reuse, R180.reuse, R150 ;  /* 0x000000b402417223 */ /* 0x0c0fe40000010096 */
[CC--:B------:R-:W-:Y:S02]  /*11c60*/  FFMA.FTZ R171, R2.reuse, R180.reuse, R59 ;  /* 0x000000b402ab7223 */ /* 0x0c0fe4000001003b */
[----:B------:R-:W-:-:S02]  /*11c70*/  FFMA.FTZ R169, R2, R180, R37 ;  /* 0x000000b402a97223 */ /* 0x000fc40000010025 */
[----:B------:R-:W1:Y:S01]  /*11c80*/  I2F R2, R8 ;  /* 0x0000000800027306 */ /* 0x000e620000201400 */
[CC--:B--2---:R-:W-:Y:S02]  /*11c90*/  FFMA.FTZ R55, R3.reuse, R180.reuse, R101 ;  /* 0x000000b403377223 */ /* 0x0c4fe40000010065 */
[CC--:B------:R-:W-:Y:S02]  /*11ca0*/  FFMA.FTZ R67, R3.reuse, R180.reuse, R103 ;  /* 0x000000b403437223 */ /* 0x0c0fe40000010067 */
[CC--:B------:R-:W-:Y:S02]  /*11cb0*/  FFMA.FTZ R176, R3.reuse, R180.reuse, R176 ;  /* 0x000000b403b07223 */ /* 0x0c0fe400000100b0 */
[-C--:B------:R-:W-:Y:S02]  /*11cc0*/  FFMA.FTZ R172, R3, R180.reuse, R172 ;  /* 0x000000b403ac7223 */ /* 0x080fe400000100ac */
[----:B------:R-:W2:Y:S01]  /*11cd0*/  I2F R3, R9 ;  /* 0x0000000900037306 */ /* 0x000ea20000201400 */
[----:B------:R-:W-:Y:S01]  /*11ce0*/  IADD3 R15, R0, 0x51, RZ ;  /* 0x00000051000f7810 */ /* 0x000fe20007ffe0ff */
[----:B------:R-:W-:-:S02]  /*11cf0*/  FFMA.FTZ R200, R4, R180, R166 ;  /* 0x000000b404c87223 */ /* 0x000fc400000100a6 */
[CC--:B---3--:R-:W-:Y:S02]  /*11d00*/  FFMA.FTZ R72, R5.reuse, R180.reuse, R157 ;  /* 0x000000b405487223 */ /* 0x0c8fe4000001009d */
[CC--:B------:R-:W-:Y:S02]  /*11d10*/  FFMA.FTZ R98, R5.reuse, R180.reuse, R159 ;  /* 0x000000b405627223 */ /* 0x0c0fe4000001009f */
[CC--:B------:R-:W-:Y:S02]  /*11d20*/  FFMA.FTZ R193, R5.reuse, R180.reuse, R193 ;  /* 0x000000b405c17223 */ /* 0x0c0fe400000100c1 */
[-C--:B------:R-:W-:Y:S02]  /*11d30*/  FFMA.FTZ R192, R5, R180.reuse, R192 ;  /* 0x000000b405c07223 */ /* 0x080fe400000100c0 */
[----:B------:R-:W3:Y:S01]  /*11d40*/  I2F R5, R15 ;  /* 0x0000000f00057306 */ /* 0x000ee20000201400 */
[-C--:B-1----:R-:W-:Y:S01]  /*11d50*/  FFMA.FTZ R166, R2, R180.reuse, R7 ;  /* 0x000000b402a67223 */ /* 0x082fe20000010007 */
[----:B------:R-:W-:Y:S01]  /*11d60*/  IADD3 R7, R0, 0x69, RZ ;  /* 0x0000006900077810 */ /* 0x000fe20007ffe0ff */
[----:B------:R-:W-:-:S02]  /*11d70*/  FFMA.FTZ R170, R2, R180, R57 ;  /* 0x000000b402aa7223 */ /* 0x000fc40000010039 */
[-C--:B--2---:R-:W-:Y:S02]  /*11d80*/  FFMA.FTZ R167, R3, R180.reuse, R56 ;  /* 0x000000b403a77223 */ /* 0x084fe40000010038 */
[CC--:B------:R-:W-:Y:S02]  /*11d90*/  FFMA.FTZ R57, R2.reuse, R180.reuse, R104 ;  /* 0x000000b402397223 */ /* 0x0c0fe40000010068 */
[-C--:B------:R-:W-:Y:S02]  /*11da0*/  FFMA.FTZ R56, R2, R180.reuse, R106 ;  /* 0x000000b402387223 */ /* 0x080fe4000001006a */
[----:B------:R-:W1:Y:S01]  /*11db0*/  I2F R2, R7 ;  /* 0x0000000700027306 */ /* 0x000e620000201400 */
[----:B------:R-:W-:Y:S01]  /*11dc0*/  IMAD.MOV.U32 R58, RZ, RZ, R70 ;  /* 0x000000ffff3a7224 */ /* 0x000fe200078e0046 */
[----:B------:R-:W-:Y:S01]  /*11dd0*/  IADD3 R18, R0, 0x48, RZ ;  /* 0x0000004800127810 */ /* 0x000fe20007ffe0ff */
[----:B---3--:R-:W-:Y:S02]  /*11de0*/  FFMA.FTZ R125, R5, R180, R6 ;  /* 0x000000b4057d7223 */ /* 0x008fe40000010006 */
[----:B------:R-:W-:-:S02]  /*11df0*/  IMAD.MOV.U32 R6, RZ, RZ, R69 ;  /* 0x000000ffff067224 */ /* 0x000fc400078e0045 */
[CC--:B------:R-:W-:Y:S02]  /*11e00*/  FFMA.FTZ R204, R4.reuse, R180.reuse, R164 ;  /* 0x000000b404cc7223 */ /* 0x0c0fe400000100a4 */
[----:B------:R-:W-:Y:S02]  /*11e10*/  IMAD.MOV.U32 R54, RZ, RZ, R71 ;  /* 0x000000ffff367224 */ /* 0x000fe400078e0047 */
[-C--:B------:R-:W-:Y:S02]  /*11e20*/  FFMA.FTZ R78, R4, R180.reuse, R64 ;  /* 0x000000b4044e7223 */ /* 0x080fe40000010040 */
[----:B------:R-:W-:Y:S01]  /*11e30*/  IMAD.MOV.U32 R52, RZ, RZ, R58 ;  /* 0x000000ffff347224 */ /* 0x000fe200078e003a */
[----:B------:R-:W2:Y:S01]  /*11e40*/  I2F R4, R18 ;  /* 0x0000001200047306 */ /* 0x000ea20000201400 */
[-C--:B-1----:R-:W-:Y:S01]  /*11e50*/  FFMA.FTZ R164, R2, R180.reuse, R6 ;  /* 0x000000b402a47223 */ /* 0x082fe20000010006 */
[----:B------:R-:W-:Y:S01]  /*11e60*/  IADD3 R6, R0, 0x70, RZ ;  /* 0x0000007000067810 */ /* 0x000fe20007ffe0ff */
[----:B------:R-:W-:-:S02]  /*11e70*/  FFMA.FTZ R168, R3, R180, R54 ;  /* 0x000000b403a87223 */ /* 0x000fc40000010036 */
[CC--:B------:R-:W-:Y:S02]  /*11e80*/  FFMA.FTZ R54, R2.reuse, R180.reuse, R105 ;  /* 0x000000b402367223 */ /* 0x0c0fe40000010069 */
[CC--:B------:R-:W-:Y:S02]  /*11e90*/  FFMA.FTZ R53, R2.reuse, R180.reuse, R107 ;  /* 0x000000b402357223 */ /* 0x0c0fe4000001006b */
[-C--:B------:R-:W-:Y:S02]  /*11ea0*/  FFMA.FTZ R165, R2, R180.reuse, R52 ;  /* 0x000000b402a57223 */ /* 0x080fe40000010034 */
[----:B------:R-:W1:Y:S01]  /*11eb0*/  I2F R2, R6 ;  /* 0x0000000600027306 */ /* 0x000e620000201400 */
[----:B------:R-:W-:Y:S01]  /*11ec0*/  IADD3 R14, R0, 0x58, RZ ;  /* 0x00000058000e7810 */ /* 0x000fe20007ffe0ff */
[CC--:B------:R-:W-:Y:S02]  /*11ed0*/  FFMA.FTZ R64, R5.reuse, R180.reuse, R141 ;  /* 0x000000b405407223 */ /* 0x0c0fe4000001008d */
[----:B------:R-:W-:-:S02]  /*11ee0*/  FFMA.FTZ R71, R5, R180, R143 ;  /* 0x000000b405477223 */ /* 0x000fc4000001008f */
[CC--:B--2---:R-:W-:Y:S02]  /*11ef0*/  FFMA.FTZ R196, R4.reuse, R180.reuse, R76 ;  /* 0x000000b404c47223 */ /* 0x0c4fe4000001004c */
[CC--:B------:R-:W-:Y:S02]  /*11f00*/  FFMA.FTZ R70, R4.reuse, R180.reuse, R84 ;  /* 0x000000b404467223 */ /* 0x0c0fe40000010054 */
[CC--:B------:R-:W-:Y:S02]  /*11f10*/  FFMA.FTZ R76, R4.reuse, R180.reuse, R86 ;  /* 0x000000b4044c7223 */ /* 0x0c0fe40000010056 */
[-C--:B------:R-:W-:Y:S02]  /*11f20*/  FFMA.FTZ R189, R4, R180.reuse, R189 ;  /* 0x000000b404bd7223 */ /* 0x080fe400000100bd */
[-C--:B------:R-:W-:Y:S01]  /*11f30*/  FFMA.FTZ R179, R5, R180.reuse, R179 ;  /* 0x000000b405b37223 */ /* 0x080fe200000100b3 */
[----:B------:R-:W2:Y:S01]  /*11f40*/  I2F R4, R14 ;  /* 0x0000000e00047306 */ /* 0x000ea20000201400 */
[----:B------:R-:W-:Y:S01]  /*11f50*/  IADD3 R5, R0, 0x71, RZ ;  /* 0x0000007100057810 */ /* 0x000fe20007ffe0ff */
[----:B-1----:R-:W-:-:S02]  /*11f60*/  FFMA.FTZ R52, R2, R180, R160 ;  /* 0x000000b402347223 */ /* 0x002fc400000100a0 */
[CC--:B------:R-:W-:Y:S02]  /*11f70*/  FFMA.FTZ R51, R2.reuse, R180.reuse, R162 ;  /* 0x000000b402337223 */ /* 0x0c0fe400000100a2 */
[CC--:B------:R-:W-:Y:S02]  /*11f80*/  FFMA.FTZ R160, R2.reuse, R180.reuse, R121 ;  /* 0x000000b402a07223 */ /* 0x0c0fe40000010079 */
[-C--:B------:R-:W-:Y:S02]  /*11f90*/  FFMA.FTZ R155, R2, R180.reuse, R155 ;  /* 0x000000b4029b7223 */ /* 0x080fe4000001009b */
[----:B------:R-:W1:Y:S01]  /*11fa0*/  I2F R2, R5 ;  /* 0x0000000500027306 */ /* 0x000e620000201400 */
[CC--:B--2---:R-:W-:Y:S02]  /*11fb0*/  FFMA.FTZ R186, R4.reuse, R180.reuse, R186 ;  /* 0x000000b404ba7223 */ /* 0x0c4fe400000100ba */
[CC--:B------:R-:W-:Y:S02]  /*11fc0*/  FFMA.FTZ R58, R4.reuse, R180.reuse, R100 ;  /* 0x000000b4043a7223 */ /* 0x0c0fe40000010064 */
[----:B------:R-:W-:-:S02]  /*11fd0*/  FFMA.FTZ R69, R4, R180, R102 ;  /* 0x000000b404457223 */ /* 0x000fc40000010066 */
[-C--:B------:R-:W-:Y:S01]  /*11fe0*/  FFMA.FTZ R178, R4, R180.reuse, R178 ;  /* 0x000000b404b27223 */ /* 0x080fe200000100b2 */
[----:B------:R-:W-:Y:S01]  /*11ff0*/  IADD3 R4, R0, 0x78, RZ ;  /* 0x0000007800047810 */ /* 0x000fe20007ffe0ff */
[CC--:B-1----:R-:W-:Y:S02]  /*12000*/  FFMA.FTZ R50, R2.reuse, R180.reuse, R161 ;  /* 0x000000b402327223 */ /* 0x0c2fe400000100a1 */
[CC--:B------:R-:W-:Y:S02]  /*12010*/  FFMA.FTZ R49, R2.reuse, R180.reuse, R163 ;  /* 0x000000b402317223 */ /* 0x0c0fe400000100a3 */
[CC--:B------:R-:W-:Y:S02]  /*12020*/  FFMA.FTZ R158, R2.reuse, R180.reuse, R39 ;  /* 0x000000b4029e7223 */ /* 0x0c0fe40000010027 */
[----:B------:R-:W-:Y:S02]  /*12030*/  FFMA.FTZ R157, R2, R180, R97 ;  /* 0x000000b4029d7223 */ /* 0x000fe40000010061 */
[----:B------:R-:W1:Y:S01]  /*12040*/  I2F R2, R4 ;  /* 0x0000000400027306 */ /* 0x000e620000201400 */
[----:B------:R-:W-:-:S02]  /*12050*/  ISETP.GE.AND P2, PT, R0, R61, PT ;  /* 0x0000003d0000720c */ /* 0x000fc40003f46270 */
[-C--:B------:R-:W-:Y:S02]  /*12060*/  ISETP.GE.AND P1, PT, R36, R61.reuse, PT ;  /* 0x0000003d2400720c */ /* 0x080fe40003f26270 */
[-C--:B------:R-:W-:Y:S02]  /*12070*/  ISETP.GE.AND P6, PT, R35, R61.reuse, PT ;  /* 0x0000003d2300720c */ /* 0x080fe40003fc6270 */
[-C--:B------:R-:W-:Y:S02]  /*12080*/  ISETP.GE.AND P3, PT, R34, R61.reuse, PT ;  /* 0x0000003d2200720c */ /* 0x080fe40003f66270 */
[-C--:B------:R-:W-:Y:S02]  /*12090*/  ISETP.GE.AND P5, PT, R33, R61.reuse, PT ;  /* 0x0000003d2100720c */ /* 0x080fe40003fa6270 */
[----:B------:R-:W-:Y:S02]  /*120a0*/  ISETP.GE.AND P4, PT, R32, R61, PT ;  /* 0x0000003d2000720c */ /* 0x000fe40003f86270 */
[----:B------:R-:W-:-:S02]  /*120b0*/  FSEL R85, R96, -INF , !P2 ;  /* 0xff80000060557808 */ /* 0x000fc40005000000 */
[----:B------:R-:W-:Y:S01]  /*120c0*/  FSEL R97, R95, -INF , !P1 ;  /* 0xff8000005f617808 */ /* 0x000fe20004800000 */
[CC--:B-1----:R-:W-:Y:S01]  /*120d0*/  FFMA.FTZ R159, R2.reuse, R180.reuse, R252 ;  /* 0x000000b4029f7223 */ /* 0x0c2fe200000100fc */
[-C--:B------:R-:W-:Y:S01]  /*120e0*/  ISETP.GE.AND P2, PT, R31, R61.reuse, PT ;  /* 0x0000003d1f00720c */ /* 0x080fe20003f46270 */
[-C--:B------:R-:W-:Y:S01]  /*120f0*/  FFMA.FTZ R48, R2, R180.reuse, R112 ;  /* 0x000000b402307223 */ /* 0x080fe20000010070 */
[-C--:B------:R-:W-:Y:S01]  /*12100*/  ISETP.GE.AND P1, PT, R30, R61.reuse, PT ;  /* 0x0000003d1e00720c */ /* 0x080fe20003f26270 */
[-C--:B------:R-:W-:Y:S01]  /*12110*/  FFMA.FTZ R39, R2, R180.reuse, R114 ;  /* 0x000000b402277223 */ /* 0x080fe20000010072 */
[----:B------:R-:W-:Y:S01]  /*12120*/  FSEL R96, R94, -INF , !P6 ;  /* 0xff8000005e607808 */ /* 0x000fe20007000000 */
[----:B------:R-:W-:Y:S01]  /*12130*/  FFMA.FTZ R156, R2, R180, R250 ;  /* 0x000000b4029c7223 */ /* 0x000fe200000100fa */
[----:B------:R-:W-:Y:S01]  /*12140*/  IADD3 R2, R0, 0x79, RZ ;  /* 0x0000007900027810 */ /* 0x000fe20007ffe0ff */
[----:B------:R-:W-:Y:S01]  /*12150*/  BAR.SYNC.DEFER_BLOCKING 0x0 ;  /* 0x0000000000007b1d */ /* 0x000fe20000010000 */
[----:B------:R-:W-:-:S02]  /*12160*/  ISETP.GE.AND P6, PT, R29, R61, PT ;  /* 0x0000003d1d00720c */ /* 0x000fc40003fc6270 */
[----:B------:R-:W-:Y:S01]  /*12170*/  FSEL R95, R93, -INF , !P3 ;  /* 0xff8000005d5f7808 */ /* 0x000fe20005800000 */
[CC--:B------:R-:W-:Y:S01]  /*12180*/  FFMA.FTZ R37, R3.reuse, R180.reuse, R149 ;  /* 0x000000b403257223 */ /* 0x0c0fe20000010095 */
[-C--:B------:R-:W-:Y:S01]  /*12190*/  ISETP.GE.AND P3, PT, R28, R61.reuse, PT ;  /* 0x0000003d1c00720c */ /* 0x080fe20003f66270 */
[----:B------:R-:W-:Y:S01]  /*121a0*/  FFMA.FTZ R59, R3, R180, R151 ;  /* 0x000000b4033b7223 */ /* 0x000fe20000010097 */
[----:B------:R-:W-:Y:S01]  /*121b0*/  FSEL R94, R92, -INF , !P5 ;  /* 0xff8000005c5e7808 */ /* 0x000fe20006800000 */
[----:B------:R-:W1:Y:S01]  /*121c0*/  I2F R3, R2 ;  /* 0x0000000200037306 */ /* 0x000e620000201400 */
[----:B------:R-:W-:Y:S02]  /*121d0*/  FSEL R93, R91, -INF , !P4 ;  /* 0xff8000005b5d7808 */ /* 0x000fe40006000000 */
[-C--:B------:R-:W-:Y:S02]  /*121e0*/  ISETP.GE.AND P5, PT, R27, R61.reuse, PT ;  /* 0x0000003d1b00720c */ /* 0x080fe40003fa6270 */
[----:B------:R-:W-:-:S02]  /*121f0*/  ISETP.GE.AND P4, PT, R26, R61, PT ;  /* 0x0000003d1a00720c */ /* 0x000fc40003f86270 */
[----:B------:R-:W-:Y:S02]  /*12200*/  FSEL R92, R90, -INF , !P2 ;  /* 0xff8000005a5c7808 */ /* 0x000fe40005000000 */
[----:B------:R-:W-:Y:S02]  /*12210*/  FSEL R91, R89, -INF , !P1 ;  /* 0xff800000595b7808 */ /* 0x000fe40004800000 */
[-C--:B------:R-:W-:Y:S02]  /*12220*/  ISETP.GE.AND P2, PT, R25, R61.reuse, PT ;  /* 0x0000003d1900720c */ /* 0x080fe40003f46270 */
[-C--:B------:R-:W-:Y:S02]  /*12230*/  ISETP.GE.AND P1, PT, R24, R61.reuse, PT ;  /* 0x0000003d1800720c */ /* 0x080fe40003f26270 */
[----:B------:R-:W-:Y:S02]  /*12240*/  FSEL R90, R88, -INF , !P6 ;  /* 0xff800000585a7808 */ /* 0x000fe40007000000 */
[----:B------:R-:W-:-:S02]  /*12250*/  ISETP.GE.AND P6, PT, R23, R61, PT ;  /* 0x0000003d1700720c */ /* 0x000fc40003fc6270 */
[----:B------:R-:W-:Y:S02]  /*12260*/  FSEL R89, R83, -INF , !P3 ;  /* 0xff80000053597808 */ /* 0x000fe40005800000 */
[-C--:B------:R-:W-:Y:S02]  /*12270*/  ISETP.GE.AND P3, PT, R22, R61.reuse, PT ;  /* 0x0000003d1600720c */ /* 0x080fe40003f66270 */
[----:B------:R-:W-:Y:S02]  /*12280*/  FSEL R88, R82, -INF , !P5 ;  /* 0xff80000052587808 */ /* 0x000fe40006800000 */
        /* <DEDUP_REMOVED lines=27> */
[----:B------:R-:W-:Y:S01]  /*12440*/  FSEL R68, R38, -INF , !P2 ;  /* 0xff80000026447808 */ /* 0x000fe20005000000 */
[----:B-1----:R-:W-:Y:S01]  /*12450*/  FFMA.FTZ R38, R3, R180, R113 ;  /* 0x000000b403267223 */ /* 0x002fe20000010071 */
[----:B------:R-:W-:Y:S02]  /*12460*/  FSEL R66, R37, -INF , !P1 ;  /* 0xff80000025427808 */ /* 0x000fe40004800000 */
[-C--:B------:R-:W-:Y:S02]  /*12470*/  ISETP.GE.AND P2, PT, R4, R61.reuse, PT ;  /* 0x0000003d0400720c */ /* 0x080fe40003f46270 */
[----:B------:R-:W-:Y:S02]  /*12480*/  ISETP.GE.AND P1, PT, R2, R61, PT ;  /* 0x0000003d0200720c */ /* 0x000fe40003f26270 */
        /* <DEDUP_REMOVED lines=21> */
[----:B------:R-:W-:Y:S02]  /*125e0*/  ISETP.GE.AND P2, PT, R27, R60, PT ;  /* 0x0000003c1b00720c */ /* 0x000fe40003f46270 */
[----:B------:R-:W-:Y:S02]  /*125f0*/  FSEL R123, R123, -INF , !P1 ;  /* 0xff8000007b7b7808 */ /* 0x000fe40004800000 */
[----:B------:R-:W-:Y:S01]  /*12600*/  FSEL R124, R128, -INF , !P6 ;  /* 0xff800000807c7808 */ /* 0x000fe20007000000 */
[----:B------:R-:W-:Y:S01]  /*12610*/  FFMA.FTZ R37, R3, R180, R115 ;  /* 0x000000b403257223 */ /* 0x000fe20000010073 */
        /* <DEDUP_REMOVED lines=34> */
[----:B------:R-:W-:Y:S02]  /*12840*/  FSEL R69, R65, -INF , !P6 ;  /* 0xff80000041457808 */ /* 0x000fe40007000000 */
[-C--:B------:R-:W-:Y:S02]  /*12850*/  ISETP.GE.AND P6, PT, R4, R60.reuse, PT ;  /* 0x0000003c0400720c */ /* 0x080fe40003fc6270 */
[----:B------:R-:W-:Y:S02]  /*12860*/  FSEL R67, R59, -INF , !P3 ;  /* 0xff8000003b437808 */ /* 0x000fe40005800000 */
[----:B------:R-:W-:-:S02]  /*12870*/  ISETP.GE.AND P2, PT, R6, R60, PT ;  /* 0x0000003c0600720c */ /* 0x000fc40003f46270 */
[-C--:B------:R-:W-:Y:S02]  /*12880*/  ISETP.GE.AND P1, PT, R5, R60.reuse, PT ;  /* 0x0000003c0500720c */ /* 0x080fe40003f26270 */
[----:B------:R-:W-:Y:S02]  /*12890*/  ISETP.GE.AND P3, PT, R2, R60, PT ;  /* 0x0000003c0200720c */ /* 0x000fe40003f66270 */
[----:B------:R-:W-:Y:S02]  /*128a0*/  FSEL R65, R56, -INF , !P5 ;  /* 0xff80000038417808 */ /* 0x000fe40006800000 */
[----:B------:R-:W-:Y:S02]  /*128b0*/  FSEL R60, R53, -INF , !P4 ;  /* 0xff800000353c7808 */ /* 0x000fe40006000000 */
[C---:B------:R-:W-:Y:S02]  /*128c0*/  ISETP.GE.AND P5, PT, R0.reuse, R63, PT ;  /* 0x0000003f0000720c */ /* 0x040fe40003fa6270 */
[----:B------:R-:W-:-:S02]  /*128d0*/  ISETP.GE.AND P4, PT, R0, R62, PT ;  /* 0x0000003e0000720c */ /* 0x000fc40003f86270 */
[----:B------:R-:W-:Y:S02]  /*128e0*/  FSEL R53, R39, -INF , !P6 ;  /* 0xff80000027357808 */ /* 0x000fe40007000000 */
[----:B------:R-:W-:Y:S02]  /*128f0*/  FSEL R59, R51, -INF , !P2 ;  /* 0xff800000333b7808 */ /* 0x000fe40005000000 */
[----:B------:R-:W-:Y:S02]  /*12900*/  ISETP.GE.AND P6, PT, R35, R63, PT ;  /* 0x0000003f2300720c */ /* 0x000fe40003fc6270 */
[----:B------:R-:W-:Y:S02]  /*12910*/  FSEL R51, R37, -INF , !P3 ;  /* 0xff80000025337808 */ /* 0x000fe40005800000 */
[----:B------:R-:W-:Y:S02]  /*12920*/  ISETP.GE.AND P3, PT, R35, R62, PT ;  /* 0x0000003e2300720c */ /* 0x000fe40003f66270 */
[----:B------:R-:W-:-:S02]  /*12930*/  FSEL R126, R234, -INF , !P5 ;  /* 0xff800000ea7e7808 */ /* 0x000fc40006800000 */
[----:B------:R-:W-:Y:S02]  /*12940*/  FSEL R37, R232, -INF , !P4 ;  /* 0xff800000e8257808 */ /* 0x000fe40006000000 */
[-C--:B------:R-:W-:Y:S02]  /*12950*/  ISETP.GE.AND P2, PT, R36, R63.reuse, PT ;  /* 0x0000003f2400720c */ /* 0x080fe40003f46270 */
[C---:B------:R-:W-:Y:S02]  /*12960*/  ISETP.GE.AND P5, PT, R34.reuse, R63, PT ;  /* 0x0000003f2200720c */ /* 0x040fe40003fa6270 */
[----:B------:R-:W-:Y:S02]  /*12970*/  ISETP.GE.AND P4, PT, R34, R62, PT ;  /* 0x0000003e2200720c */ /* 0x000fe40003f86270 */
[----:B------:R-:W-:Y:S02]  /*12980*/  FSEL R149, R226, -INF , !P6 ;  /* 0xff800000e2957808 */ /* 0x000fe40007000000 */
[----:B------:R-:W-:-:S02]  /*12990*/  FSEL R56, R49, -INF , !P1 ;  /* 0xff80000031387808 */ /* 0x000fc40004800000 */
[----:B------:R-:W-:Y:S02]  /*129a0*/  ISETP.GE.AND P6, PT, R32, R63, PT ;  /* 0x0000003f2000720c */ /* 0x000fe40003fc6270 */
[----:B------:R-:W-:Y:S02]  /*129b0*/  FSEL R49, R224, -INF , !P3 ;  /* 0xff800000e0317808 */ /* 0x000fe40005800000 */
[----:B------:R-:W-:Y:S02]  /*129c0*/  FSEL R150, R227, -INF , !P2 ;  /* 0xff800000e3967808 */ /* 0x000fe40005000000 */
[----:B------:R-:W-:Y:S02]  /*129d0*/  ISETP.GE.AND P3, PT, R32, R62, PT ;  /* 0x0000003e2000720c */ /* 0x000fe40003f66270 */
[----:B------:R-:W-:Y:S02]  /*129e0*/  FSEL R148, R223, -INF , !P5 ;  /* 0xff800000df947808 */ /* 0x000fe40006800000 */
[----:B------:R-:W-:-:S02]  /*129f0*/  FSEL R48, R222, -INF , !P4 ;  /* 0xff800000de307808 */ /* 0x000fc40006000000 */
[-C--:B------:R-:W-:Y:S02]  /*12a00*/  ISETP.GE.AND P2, PT, R33, R63.reuse, PT ;  /* 0x0000003f2100720c */ /* 0x080fe40003f46270 */
[CC--:B------:R-:W-:Y:S02]  /*12a10*/  ISETP.GE.AND P5, PT, R31.reuse, R63.reuse, PT ;  /* 0x0000003f1f00720c */ /* 0x0c0fe40003fa6270 */
[-C--:B------:R-:W-:Y:S02]  /*12a20*/  ISETP.GE.AND P4, PT, R31, R62.reuse, PT ;  /* 0x0000003e1f00720c */ /* 0x080fe40003f86270 */
[----:B------:R-:W-:Y:S02]  /*12a30*/  FSEL R154, R154, -INF , !P6 ;  /* 0xff8000009a9a7808 */ /* 0x000fe40007000000 */
[----:B------:R-:W-:Y:S02]  /*12a40*/  ISETP.GE.AND P6, PT, R29, R63, PT ;  /* 0x0000003f1d00720c */ /* 0x000fe40003fc6270 */
        /* <DEDUP_REMOVED lines=8> */
[----:B------:R-:W-:Y:S02]  /*12ad0*/  FSEL R151, R213, -INF , !P6 ;  /* 0xff800000d5977808 */ /* 0x000fe40007000000 */
[----:B------:R-:W-:Y:S02]  /*12ae0*/  FSEL R50, R225, -INF , !P1 ;  /* 0xff800000e1327808 */ /* 0x000fe40004800000 */
[----:B------:R-:W-:Y:S02]  /*12af0*/  ISETP.GE.AND P6, PT, R26, R63, PT ;  /* 0x0000003f1a00720c */ /* 0x000fe40003fc6270 */
        /* <DEDUP_REMOVED lines=9> */
[----:B------:R-:W-:Y:S02]  /*12b90*/  ISETP.GE.AND P6, PT, R23, R63, PT ;  /* 0x0000003f1700720c */ /* 0x000fe40003fc6270 */
[----:B------:R-:W-:Y:S02]  /*12ba0*/  ISETP.GE.AND P1, PT, R30, R62, PT ;  /* 0x0000003e1e00720c */ /* 0x000fe40003f26270 */
[----:B------:R-:W-:Y:S02]  /*12bb0*/  FSEL R145, R210, -INF , !P2 ;  /* 0xff800000d2917808 */ /* 0x000fe40005000000 */
[----:B------:R-:W-:Y:S02]  /*12bc0*/  FSEL R143, R205, -INF , !P5 ;  /* 0xff800000cd8f7808 */ /* 0x000fe40006800000 */
[----:B------:R-:W-:-:S02]  /*12bd0*/  FSEL R30, R203, -INF , !P4 ;  /* 0xff800000cb1e7808 */ /* 0x000fc40006000000 */
[-C--:B------:R-:W-:Y:S02]  /*12be0*/  ISETP.GE.AND P2, PT, R24, R63.reuse, PT ;  /* 0x0000003f1800720c */ /* 0x080fe40003f46270 */
[CC--:B------:R-:W-:Y:S02]  /*12bf0*/  ISETP.GE.AND P5, PT, R22.reuse, R63.reuse, PT ;  /* 0x0000003f1600720c */ /* 0x0c0fe40003fa6270 */
[----:B------:R-:W-:Y:S02]  /*12c00*/  ISETP.GE.AND P4, PT, R22, R62, PT ;  /* 0x0000003e1600720c */ /* 0x000fe40003f86270 */
        /* <DEDUP_REMOVED lines=9> */
[CC--:B------:R-:W-:Y:S02]  /*12ca0*/  ISETP.GE.AND P5, PT, R18.reuse, R63.reuse, PT ;  /* 0x0000003f1200720c */ /* 0x0c0fe40003fa6270 */
        /* <DEDUP_REMOVED lines=36> */
[----:B------:R-:W-:Y:S01]  /*12ef0*/  ISETP.GE.AND P4, PT, R7, R62, PT ;  /* 0x0000003e0700720c */ /* 0x000fe20003f86270 */
[----:B------:R-:W-:Y:S01]  /*12f00*/  IMAD.MOV.U32 R189, RZ, RZ, R244 ;  /* 0x000000ffffbd7224 */ /* 0x000fe200078e00f4 */
        /* <DEDUP_REMOVED lines=15> */
[----:B------:R-:W-:-:S02]  /*13000*/  ISETP.GE.AND P6, PT, R189, 0x3, PT ;  /* 0x00000003bd00780c */ /* 0x000fc40003fc6270 */
[-C--:B------:R-:W-:Y:S02]  /*13010*/  ISETP.GE.AND P3, PT, R11, R62.reuse, PT ;  /* 0x0000003e0b00720c */ /* 0x080fe40003f66270 */
[-C--:B------:R-:W-:Y:S02]  /*13020*/  ISETP.GE.AND P1, PT, R9, R62.reuse, PT ;  /* 0x0000003e0900720c */ /* 0x080fe40003f26270 */
[----:B------:R-:W-:Y:S02]  /*13030*/  FSEL R18, R172, -INF , !P3 ;  /* 0xff800000ac127808 */ /* 0x000fe40005800000 */
[----:B------:R-:W-:Y:S02]  /*13040*/  FSEL R16, R167, -INF , !P1 ;  /* 0xff800000a7107808 */ /* 0x000fe40004800000 */
[-C--:B------:R-:W-:Y:S02]  /*13050*/  ISETP.GE.AND P3, PT, R8, R62.reuse, PT ;  /* 0x0000003e0800720c */ /* 0x080fe40003f66270 */
[----:B------:R-:W-:Y:S01]  /*13060*/  ISETP.GE.AND P1, PT, R6, R62, PT ;  /* 0x0000003e0600720c */ /* 0x000fe20003f26270 */
[CC--:B------:R-:W-:Y:S01]  /*13070*/  FFMA.FTZ R55, R3.reuse, R180.reuse, R248 ;  /* 0x000000b403377223 */ /* 0x0c0fe200000100f8 */
[----:B------:R-:W-:Y:S01]  /*13080*/  FSEL R15, R166, -INF , !P3 ;  /* 0xff800000a60f7808 */ /* 0x000fe20005800000 */
[----:B------:R-:W-:Y:S01]  /*13090*/  FFMA.FTZ R3, R3, R180, R237 ;  /* 0x000000b403037223 */ /* 0x000fe200000100ed */
[----:B------:R-:W-:-:S02]  /*130a0*/  FSEL R108, R160, -INF , !P2 ;  /* 0xff800000a06c7808 */ /* 0x000fc40005000000 */
[----:B------:R-:W-:Y:S01]  /*130b0*/  FSEL R11, R155, -INF , !P1 ;  /* 0xff8000009b0b7808 */ /* 0x000fe20004800000 */
[----:B------:R-:W-:Y:S01]  /*130c0*/  BSSY B1, `(.L_x_507) ;  /* 0x000003f000017945 */ /* 0x000fe20003800000 */
[-C--:B------:R-:W-:Y:S02]  /*130d0*/  ISETP.GE.AND P3, PT, R5, R62.reuse, PT ;  /* 0x0000003e0500720c */ /* 0x080fe40003f66270 */
[-C--:B------:R-:W-:Y:S02]  /*130e0*/  ISETP.GE.AND P2, PT, R4, R62.reuse, PT ;  /* 0x0000003e0400720c */ /* 0x080fe40003f46270 */
        /* <DEDUP_REMOVED lines=8> */
[----:B------:R-:W3:Y:S04]  /*13170*/  LDL.LU R237, [R1+0x200] ;  /* 0x0002000001ed7983 */ /* 0x000ee80000300800 */
[----:B------:R-:W2:Y:S04]  /*13180*/  LDL.LU R244, [R1+0x144] ;  /* 0x0001440001f47983 */ /* 0x000ea80000300800 */
[----:B------:R-:W4:Y:S04]  /*13190*/  LDL.64 R228, [R1+0x50] ;  /* 0x0000500001e47983 */ /* 0x000f280000100a00 */
[----:B------:R-:W5:Y:S01]  /*131a0*/  LDL.64 R230, [R1+0x20] ;  /* 0x0000200001e67983 */ /* 0x000f620000100a00 */
[----:B------:R-:W-:-:S03]  /*131b0*/  IADD3 R0, R189, -0x3, RZ ;  /* 0xfffffffdbd007810 */ /* 0x000fc60007ffe0ff */
[----:B------:R1:W-:Y:S04]  /*131c0*/  @P0 STS [R194+0x2000], RZ ;  /* 0x002000ffc2000388 */ /* 0x0003e80000000800 */
[----:B------:R1:W-:Y:S04]  /*131d0*/  @P0 STS [R194+0x2004], RZ ;  /* 0x002004ffc2000388 */ /* 0x0003e80000000800 */
[----:B------:R1:W-:Y:S01]  /*131e0*/  @P0 STS.64 [R194+0x2008], RZ ;  /* 0x002008ffc2000388 */ /* 0x0003e20000000a00 */
[----:B------:R-:W-:Y:S01]  /*131f0*/  BSSY B0, `(.L_x_509) ;  /* 0x000002a000007945 */ /* 0x000fe20003800000 */
[----:B---3--:R-:W-:-:S02]  /*13200*/  IMAD R4, R237, R0, RZ ;  /* 0x00000000ed047224 */ /* 0x008fc400078e02ff */
[----:B--2---:R-:W-:Y:S01]  /*13210*/  IMAD.WIDE.U32 R2, R0, R244, R162 ;  /* 0x000000f400027225 */ /* 0x004fe200078e00a2 */
[----:B------:R-:W-:-:S05]  /*13220*/  SHF.R.S32.HI R0, RZ, 0x1f, R0 ;  /* 0x0000001fff007819 */ /* 0x000fca0000011400 */
[----:B------:R-:W-:Y:S01]  /*13230*/  IMAD R0, R0, R244, R4 ;  /* 0x000000f400007224 */ /* 0x000fe200078e0204 */
[----:B----4-:R-:W-:-:S03]  /*13240*/  @!P0 LEA R6, P1, R2, R228, 0x1 ;  /* 0x000000e402068211 */ /* 0x010fc600078208ff */
[----:B------:R-:W-:Y:S01]  /*13250*/  IMAD.IADD R5, R3, 0x1, R0 ;  /* 0x0000000103057824 */ /* 0x000fe200078e0200 */
[----:B-----5:R-:W-:-:S04]  /*13260*/  @!P0 LEA R0, P2, R230, R2, 0x5 ;  /* 0x00000002e6008211 */ /* 0x020fc800078428ff */
[----:B------:R-:W-:-:S05]  /*13270*/  @!P0 LEA.HI.X R7, R2, R229, R5, 0x1, P1 ;  /* 0x000000e502078211 */ /* 0x000fca00008f0c05 */
[----:B------:R-:W-:Y:S01]  /*13280*/  @!PT LDS RZ, [RZ] ;  /* 0x00000000fffff984 */ /* 0x000fe20000000800 */
[----:B------:R-:W-:Y:S01]  /*13290*/  @!PT LDS RZ, [RZ] ;  /* 0x00000000fffff984 */ /* 0x000fe20000000800 */
[----:B------:R-:W-:Y:S01]  /*132a0*/  @!PT LDS RZ, [RZ] ;  /* 0x00000000fffff984 */ /* 0x000fe20000000800 */
[----:B------:R2:W-:Y:S04]  /*132b0*/  @!P0 LDGSTS.E.BYPASS.LTC128B.128 [R194+0x2000], [R6.64] ;  /* 0x0200000006c28fae */ /* 0x0005e8000b901d4a */
[----:B------:R1:W-:Y:S01]  /*132c0*/  @P0 STS.128 [R194+0x2800], RZ ;  /* 0x002800ffc2000388 */ /* 0x0003e20000000c00 */
[----:B--2---:R-:W-:Y:S02]  /*132d0*/  @!P0 LEA R6, P1, R0, R228, 0x1 ;  /* 0x000000e400068211 */ /* 0x004fe400078208ff */
[----:B------:R-:W-:-:S04]  /*132e0*/  @!P0 LEA.HI.X R7, R230, R5, R231, 0x5, P2 ;  /* 0x00000005e6078211 */ /* 0x000fc800010f2ce7 */
[----:B------:R-:W-:Y:S02]  /*132f0*/  @!P0 LEA.HI.X R7, R0, R229, R7, 0x1, P1 ;  /* 0x000000e500078211 */ /* 0x000fe400008f0c07 */
[----:B------:R-:W-:-:S03]  /*13300*/  @!P0 LEA R0, P2, R230, R2, 0x6 ;  /* 0x00000002e6008211 */ /* 0x000fc600078430ff */
[----:B------:R-:W-:Y:S01]  /*13310*/  @!PT LDS RZ, [RZ] ;  /* 0x00000000fffff984 */ /* 0x000fe20000000800 */
[----:B------:R-:W-:Y:S01]  /*13320*/  @!PT LDS RZ, [RZ] ;  /* 0x00000000fffff984 */ /* 0x000fe20000000800 */
[----:B------:R-:W-:Y:S01]  /*13330*/  @!PT LDS RZ, [RZ] ;  /* 0x00000000fffff984 */ /* 0x000fe20000000800 */
[----:B------:R2:W-:Y:S04]  /*13340*/  @!P0 LDGSTS.E.BYPASS.LTC128B.128 [R194+0x2800], [R6.64] ;  /* 0x0280000006c28fae */ /* 0x0005e8000b901d4a */
[----:B------:R1:W-:Y:S01]  /*13350*/  @P0 STS.128 [R194+0x3000], RZ ;  /* 0x003000ffc2000388 */ /* 0x0003e20000000c00 */
[----:B--2---:R-:W-:Y:S02]  /*13360*/  @!P0 LEA R6, P1, R0, R228, 0x1 ;  /* 0x000000e400068211 */ /* 0x004fe400078208ff */
[----:B------:R-:W-:-:S04]  /*13370*/  @!P0 LEA.HI.X R7, R230, R5, R231, 0x6, P2 ;  /* 0x00000005e6078211 */ /* 0x000fc800010f34e7 */
[----:B------:R-:W-:-:S05]  /*13380*/  @!P0 LEA.HI.X R7, R0, R229, R7, 0x1, P1 ;  /* 0x000000e500078211 */ /* 0x000fca00008f0c07 */
        /* <DEDUP_REMOVED lines=16> */
.L_x_510:
[----:B------:R-:W-:Y:S05]  /*13490*/  BSYNC B0 ;  /* 0x0000000000007941 */ /* 0x000fea0003800000 */
.L_x_509:
[----:B------:R-:W0:Y:S02]  /*134a0*/  LDGDEPBAR ;  /* 0x00000000000079af */ /* 0x000e240000000000 */
.L_x_508:
[----:B------:R-:W-:Y:S05]  /*134b0*/  BSYNC B1 ;  /* 0x0000000000017941 */ /* 0x000fea0003800000 */
.L_x_507:
[----:B------:R-:W-:Y:S01]  /*134c0*/  FMNMX.FTZ R0, R12, R37, !PT ;  /* 0x000000250c007209 */ /* 0x000fe20007810000 */
[----:B------:R-:W-:Y:S01]  /*134d0*/  IMAD.U32 R3, RZ, RZ, UR7 ;  /* 0x00000007ff037e24 */ /* 0x000fe2000f8e00ff */
[----:B------:R-:W-:Y:S02]  /*134e0*/  STL [R1+0x400], R169 ;  /* 0x000400a901007387 */ /* 0x000fe40000100800 */
[----:B------:R-:W-:Y:S02]  /*134f0*/  FMNMX.FTZ R0, R50, R0, !PT ;  /* 0x0000000032007209 */ /* 0x000fe40007810000 */
[----:B------:R-:W-:Y:S02]  /*13500*/  STL [R1+0x3fc], R168 ;  /* 0x0003fca801007387 */ /* 0x000fe40000100800 */
[----:B------:R-:W-:Y:S02]  /*13510*/  FMNMX.FTZ R0, R49, R0, !PT ;  /* 0x0000000031007209 */ /* 0x000fe40007810000 */
[----:B------:R-:W-:Y:S02]  /*13520*/  STL [R1+0x3f8], R166 ;  /* 0x0003f8a601007387 */ /* 0x000fe40000100800 */
[----:B------:R-:W-:-:S02]  /*13530*/  FMNMX.FTZ R0, R48, R0, !PT ;  /* 0x0000000030007209 */ /* 0x000fc40007810000 */
        /* <DEDUP_REMOVED lines=40> */
[----:B------:R-:W-:Y:S02]  /*137c0*/  STL.64 [R1+0x388], R228 ;  /* 0x000388e401007387 */ /* 0x000fe40000100a00 */
        /* <DEDUP_REMOVED lines=15> */
[----:B------:R-:W-:Y:S04]  /*138c0*/  STL [R1+0x364], R44 ;  /* 0x0003642c01007387 */ /* 0x000fe80000100800 */
[----:B------:R-:W3:Y:S04]  /*138d0*/  SHFL.BFLY PT, R2, R0, 0x2, 0x1f ;  /* 0x0c401f0000027f89 */ /* 0x000ee800000e0000 */
[----:B------:R-:W-:Y:S04]  /*138e0*/  STL [R1+0x360], R45 ;  /* 0x0003602d01007387 */ /* 0x000fe80000100800 */
[----:B------:R-:W-:Y:S04]  /*138f0*/  STL.64 [R1+0x358], R42 ;  /* 0x0003582a01007387 */ /* 0x000fe80000100a00 */
[----:B------:R-:W-:Y:S04]  /*13900*/  STL [R1+0x354], R40 ;  /* 0x0003542801007387 */ /* 0x000fe80000100800 */
[----:B------:R-:W-:Y:S04]  /*13910*/  STL [R1+0x350], R41 ;  /* 0x0003502901007387 */ /* 0x000fe80000100800 */
[----:B------:R-:W-:Y:S01]  /*13920*/  STL [R1+0x340], R236 ;  /* 0x000340ec01007387 */ /* 0x000fe20000100800 */
[----:B---3--:R-:W-:-:S03]  /*13930*/  FMNMX.FTZ R0, R0, R2, !PT ;  /* 0x0000000200007209 */ /* 0x008fc60007810000 */
[----:B------:R-:W-:Y:S04]  /*13940*/  STL [R1+0x33c], R238 ;  /* 0x00033cee01007387 */ /* 0x000fe80000100800 */
[----:B------:R-:W3:Y:S04]  /*13950*/  SHFL.BFLY PT, R2, R0, 0x1, 0x1f ;  /* 0x0c201f0000027f89 */ /* 0x000ee800000e0000 */
[----:B------:R-:W-:Y:S04]  /*13960*/  STL [R1+0x338], R20 ;  /* 0x0003381401007387 */ /* 0x000fe80000100800 */
[----:B------:R-:W-:Y:S04]  /*13970*/  STL [R1+0x324], R194 ;  /* 0x000324c201007387 */ /* 0x000fe80000100800 */
[----:B------:R-:W-:Y:S04]  /*13980*/  STL [R1+0x320], R180 ;  /* 0x000320b401007387 */ /* 0x000fe80000100800 */
[----:B------:R-:W-:Y:S04]  /*13990*/  STL [R1+0x31c], R139 ;  /* 0x00031c8b01007387 */ /* 0x000fe80000100800 */
[----:B------:R-:W-:Y:S01]  /*139a0*/  STL [R1+0x318], R138 ;  /* 0x0003188a01007387 */ /* 0x000fe20000100800 */
[----:B---3--:R-:W-:Y:S01]  /*139b0*/  FMNMX.FTZ R206, R0, R2, !PT ;  /* 0x0000000200ce7209 */ /* 0x008fe20007810000 */
[----:B------:R-:W-:-:S02]  /*139c0*/  IMAD.U32 R2, RZ, RZ, UR6 ;  /* 0x00000006ff027e24 */ /* 0x000fc4000f8e00ff */
[----:B------:R-:W-:Y:S01]  /*139d0*/  STL [R1+0x314], R137 ;  /* 0x0003148901007387 */ /* 0x000fe20000100800 */
[----:B------:R-:W-:-:S03]  /*139e0*/  FSETP.NEU.FTZ.AND P0, PT, R206, -INF , PT ;  /* 0xff800000ce00780b */ /* 0x000fc60003f1d000 */
[----:B------:R-:W-:Y:S01]  /*139f0*/  STL [R1+0x310], R136 ;  /* 0x0003108801007387 */ /* 0x000fe20000100800 */
[----:B------:R-:W-:-:S05]  /*13a00*/  FSEL R0, R206, RZ, P0 ;  /* 0x000000ffce007208 */ /* 0x000fca0000000000 */
[----:B--2---:R-:W-:Y:S02]  /*13a10*/  FADD.FTZ R4, R12, -R0 ;  /* 0x800000000c047221 */ /* 0x004fe40000010000 */
[----:B------:R-:W2:Y:S04]  /*13a20*/  LD.E R0, [R2.64+0xdc] ;  /* 0x0000dc0a02007980 */ /* 0x000ea8000c101900 */
[----:B------:R-:W-:Y:S04]  /*13a30*/  STL [R1+0x328], R206 ;  /* 0x000328ce01007387 */ /* 0x000fe80000100800 */
[----:B------:R-:W3:Y:S04]  /*13a40*/  LDL.LU R170, [R1+0x98] ;  /* 0x0000980001aa7983 */ /* 0x000ee80000300800 */
[----:B------:R-:W2:Y:S02]  /*13a50*/  LDL R167, [R1+0x9c] ;  /* 0x00009c0001a77983 */ /* 0x000ea40000100800 */
[----:B--2---:R-:W-:-:S05]  /*13a60*/  FMUL.FTZ R2, R0, R206 ;  /* 0x000000ce00027220 */ /* 0x004fca0000410000 */
[----:B------:R-:W-:-:S05]  /*13a70*/  FSEL R2, R2, RZ, P0 ;  /* 0x000000ff02027208 */ /* 0x000fca0000000000 */
[-CC-:B------:R-:W-:Y:S02]  /*13a80*/  FFMA.FTZ R5, R32, R0.reuse, -R2.reuse ;  /* 0x0000000020057223 */ /* 0x180fe40000010802 */
[-CC-:B------:R-:W-:Y:S02]  /*13a90*/  FFMA.FTZ R3, R37, R0.reuse, -R2.reuse ;  /* 0x0000000025037223 */ /* 0x180fe40000010802 */
[-CC-:B------:R-:W-:Y:S01]  /*13aa0*/  FFMA.FTZ R155, R50, R0.reuse, -R2.reuse ;  /* 0x00000000329b7223 */ /* 0x180fe20000010802 */
[----:B------:R2:W-:Y:S01]  /*13ab0*/  STL [R1+0xa0], R5 ;  /* 0x0000a00501007387 */ /* 0x0005e20000100800 */
[-CC-:B------:R-:W-:Y:S02]  /*13ac0*/  FFMA.FTZ R12, R49, R0.reuse, -R2.reuse ;  /* 0x00000000310c7223 */ /* 0x180fe40000010802 */
[-CC-:B------:R-:W-:Y:S01]  /*13ad0*/  FFMA.FTZ R156, R48, R0.reuse, -R2.reuse ;  /* 0x00000000309c7223 */ /* 0x180fe20000010802 */
[----:B------:R-:W4:Y:S01]  /*13ae0*/  LDL R164, [R1+0x88] ;  /* 0x0000880001a47983 */ /* 0x000f220000100800 */
[----:B------:R-:W-:-:S02]  /*13af0*/  FFMA.FTZ R157, R39, R0, -R2 ;  /* 0x00000000279d7223 */ /* 0x000fc40000010802 */
[-CC-:B------:R-:W-:Y:S01]  /*13b00*/  FFMA.FTZ R158, R38, R0.reuse, -R2.reuse ;  /* 0x00000000269e7223 */ /* 0x180fe20000010802 */
[----:B------:R-:W4:Y:S01]  /*13b10*/  LDL.LU R162, [R1+0x8c] ;  /* 0x00008c0001a27983 */ /* 0x000f220000300800 */
[-CC-:B------:R-:W-:Y:S02]  /*13b20*/  FFMA.FTZ R159, R36, R0.reuse, -R2.reuse ;  /* 0x00000000249f7223 */ /* 0x180fe40000010802 */
[-CC-:B------:R-:W-:Y:S01]  /*13b30*/  FFMA.FTZ R160, R35, R0.reuse, -R2.reuse ;  /* 0x0000000023a07223 */ /* 0x180fe20000010802 */
[----:B------:R-:W4:Y:S01]  /*13b40*/  LDL.LU R161, [R1+0x78] ;  /* 0x0000780001a17983 */ /* 0x000f220000300800 */
[-CC-:B------:R-:W-:Y:S02]  /*13b50*/  FFMA.FTZ R192, R34, R0.reuse, -R2.reuse ;  /* 0x0000000022c07223 */ /* 0x180fe40000010802 */
[-CC-:B------:R-:W-:Y:S01]  /*13b60*/  FFMA.FTZ R197, R33, R0.reuse, -R2.reuse ;  /* 0x0000000021c57223 */ /* 0x180fe20000010802 */
[----:B-1----:R-:W4:Y:S04]  /*13b70*/  LDL.LU R7, [R1+0x7c] ;  /* 0x00007c0001077983 */ /* 0x002f280000300800 */
[----:B------:R-:W4:Y:S04]  /*13b80*/  LDL.LU R6, [R1+0x68] ;  /* 0x0000680001067983 */ /* 0x000f280000300800 */
[----:B--2---:R-:W2:Y:S01]  /*13b90*/  LDL.LU R5, [R1+0x6c] ;  /* 0x00006c0001057983 */ /* 0x004ea20000300800 */
        /* <DEDUP_REMOVED lines=20> */
[----:B------:R-:W-:Y:S02]  /*13ce0*/  FFMA.FTZ R228, R8, R0, -R2 ;  /* 0x0000000008e47223 */ /* 0x000fe40000010802 */
[----:B------:R-:W-:-:S06]  /*13cf0*/  FMUL.FTZ R2, R0, R4 ;  /* 0x0000000400027220 */ /* 0x000fcc0000410000 */
[----:B------:R-:W3:Y:S01]  /*13d00*/  MUFU.EX2 R2, R2 ;  /* 0x0000000200027308 */ /* 0x000ee20000000800 */
[----:B------:R-:W-:Y:S01]  /*13d10*/  STL.64 [R1+0x3a8], R46 ;  /* 0x0003a82e01007387 */ /* 0x000fe20000100a00 */
[-C--:B---3--:R-:W-:Y:S02]  /*13d20*/  FMUL.FTZ R238, R170, R2.reuse ;  /* 0x00000002aaee7220 */ /* 0x088fe40000410000 */
[----:B------:R-:W-:-:S03]  /*13d30*/  FMUL.FTZ R20, R167, R2 ;  /* 0x00000002a7147220 */ /* 0x000fc60000410000 */
[----:B------:R4:W-:Y:S01]  /*13d40*/  STL [R1+0x344], R238 ;  /* 0x000344ee01007387 */ /* 0x0009e20000100800 */
[----:B------:R-:W1:Y:S03]  /*13d50*/  MUFU.EX2 R187, R3 ;  /* 0x0000000300bb7308 */ /* 0x000e660000000800 */
[----:B------:R3:W-:Y:S01]  /*13d60*/  STL [R1+0x348], R20 ;  /* 0x0003481401007387 */ /* 0x0007e20000100800 */
[-C--:B-1----:R-:W-:Y:S02]  /*13d70*/  FFMA.FTZ R18, R184, R2.reuse, R187 ;  /* 0x00000002b8127223 */ /* 0x082fe400000100bb */
[-C--:B----4-:R-:W-:Y:S02]  /*13d80*/  FMUL.FTZ R238, R164, R2.reuse ;  /* 0x00000002a4ee7220 */ /* 0x090fe40000410000 */
[----:B------:R-:W-:-:S03]  /*13d90*/  FMUL.FTZ R236, R162, R2 ;  /* 0x00000002a2ec7220 */ /* 0x000fc60000410000 */
[----:B------:R1:W-:Y:S04]  /*13da0*/  STL [R1+0x34c], R238 ;  /* 0x00034cee01007387 */ /* 0x0003e80000100800 */
[----:B------:R-:W-:Y:S04]  /*13db0*/  STL.64 [R1+0x3b8], R236 ;  /* 0x0003b8ec01007387 */ /* 0x000fe80000100a00 */
[----:B------:R-:W4:Y:S01]  /*13dc0*/  LDL.LU R193, [R1+0x40] ;  /* 0x0000400001c17983 */ /* 0x000f220000300800 */
[-C--:B------:R-:W-:Y:S02]  /*13dd0*/  FMUL.FTZ R4, R6, R2.reuse ;  /* 0x0000000206047220 */ /* 0x080fe40000410000 */
[----:B--2---:R-:W-:-:S03]  /*13de0*/  FMUL.FTZ R3, R5, R2 ;  /* 0x0000000205037220 */ /* 0x004fc60000410000 */
[----:B------:R-:W-:Y:S04]  /*13df0*/  STL [R1+0x168], R4 ;  /* 0x0001680401007387 */ /* 0x000fe80000100800 */
[----:B------:R-:W2:Y:S04]  /*13e00*/  LDL.LU R186, [R1+0x44] ;  /* 0x0000440001ba7983 */ /* 0x000ea80000300800 */
[----:B------:R-:W-:Y:S04]  /*13e10*/  STL [R1+0x16c], R3 ;  /* 0x00016c0301007387 */ /* 0x000fe80000100800 */
[----:B------:R-:W2:Y:S04]  /*13e20*/  LDL.LU R185, [R1+0x30] ;  /* 0x0000300001b97983 */ /* 0x000ea80000300800 */
[----:B------:R-:W2:Y:S01]  /*13e30*/  LDL.LU R179, [R1+0x34] ;  /* 0x0000340001b37983 */ /* 0x000ea20000300800 */
[----:B---3--:R-:W-:-:S03]  /*13e40*/  FMUL.FTZ R20, R7, R2 ;  /* 0x0000000207147220 */ /* 0x008fc60000410000 */
[----:B------:R-:W3:Y:S04]  /*13e50*/  LDL.LU R178, [R1+0x10] ;  /* 0x0000100001b27983 */ /* 0x000ee80000300800 */
[----:B------:R-:W3:Y:S04]  /*13e60*/  LDL R176, [R1+0x14] ;  /* 0x0000140001b07983 */ /* 0x000ee80000100800 */
[----:B------:R-:W3:Y:S04]  /*13e70*/  LDL.LU R7, [R1] ;  /* 0x0000000001077983 */ /* 0x000ee80000300800 */
[----:B------:R-:W3:Y:S01]  /*13e80*/  LDL.LU R6, [R1+0x4] ;  /* 0x0000040001067983 */ /* 0x000ee20000300800 */
[----:B-1----:R-:W-:Y:S01]  /*13e90*/  FMUL.FTZ R238, R161, R2 ;  /* 0x00000002a1ee7220 */ /* 0x002fe20000410000 */
[----:B------:R-:W-:-:S02]  /*13ea0*/  FMNMX.FTZ R2, R135, R85, !PT ;  /* 0x0000005587027209 */ /* 0x000fc40007810000 */
[----:B------:R-:W3:Y:S02]  /*13eb0*/  LDL R171, [R1+0xc] ;  /* 0x00000c0001ab7983 */ /* 0x000ee40000100800 */
        /* <DEDUP_REMOVED lines=35> */
[----:B------:R-:W-:-:S04]  /*140f0*/  FSETP.NEU.FTZ.AND P0, PT, R198, -INF , PT ;  /* 0xff800000c600780b */ /* 0x000fc80003f1d000 */
[----:B------:R-:W-:-:S05]  /*14100*/  FSEL R2, R198, RZ, P0 ;  /* 0x000000ffc6027208 */ /* 0x000fca0000000000 */
[----:B------:R-:W-:-:S04]  /*14110*/  FADD.FTZ R3, R135, -R2 ;  /* 0x8000000287037221 */ /* 0x000fc80000010000 */
[----:B------:R-:W-:-:S06]  /*14120*/  FMUL.FTZ R3, R0, R3 ;  /* 0x0000000300037220 */ /* 0x000fcc0000410000 */
[----:B------:R-:W4:Y:S01]  /*14130*/  MUFU.EX2 R3, R3 ;  /* 0x0000000300037308 */ /* 0x000f220000000800 */
[----:B------:R-:W-:-:S05]  /*14140*/  FMUL.FTZ R2, R0, R198 ;  /* 0x000000c600027220 */ /* 0x000fca0000410000 */
[----:B------:R-:W-:-:S05]  /*14150*/  FSEL R2, R2, RZ, P0 ;  /* 0x000000ff02027208 */ /* 0x000fca0000000000 */
        /* <DEDUP_REMOVED lines=32> */
[-C--:B----4-:R-:W-:Y:S02]  /*14360*/  FMUL.FTZ R11, R193, R3.reuse ;  /* 0x00000003c10b7220 */ /* 0x090fe40000410000 */
[-C--:B--2---:R-:W-:Y:S01]  /*14370*/  FMUL.FTZ R2, R186, R3.reuse ;  /* 0x00000003ba027220 */ /* 0x084fe20000410000 */
[----:B------:R-:W-:Y:S01]  /*14380*/  STL [R1+0x32c], R198 ;  /* 0x00032cc601007387 */ /* 0x000fe20000100800 */
[----:B------:R-:W-:-:S03]  /*14390*/  FMUL.FTZ R8, R185, R3 ;  /* 0x00000003b9087220 */ /* 0x000fc60000410000 */
[----:B------:R1:W-:Y:S04]  /*143a0*/  STL [R1+0x220], R11 ;  /* 0x0002200b01007387 */ /* 0x0003e80000100800 */
[----:B------:R2:W-:Y:S04]  /*143b0*/  STL [R1+0x224], R2 ;  /* 0x0002240201007387 */ /* 0x0005e80000100800 */
[----:B------:R4:W-:Y:S01]  /*143c0*/  STL [R1+0x230], R8 ;  /* 0x0002300801007387 */ /* 0x0009e20000100800 */
[-C--:B---3--:R-:W-:Y:S02]  /*143d0*/  FMUL.FTZ R7, R7, R3.reuse ;  /* 0x0000000307077220 */ /* 0x088fe40000410000 */
[----:B-1----:R-:W-:-:S02]  /*143e0*/  FMUL.FTZ R11, R179, R3 ;  /* 0x00000003b30b7220 */ /* 0x002fc40000410000 */
[----:B--2---:R-:W-:-:S03]  /*143f0*/  FMUL.FTZ R2, R178, R3 ;  /* 0x00000003b2027220 */ /* 0x004fc60000410000 */
[----:B------:R-:W-:Y:S01]  /*14400*/  STL [R1+0x234], R11 ;  /* 0x0002340b01007387 */ /* 0x000fe20000100800 */
[----:B----4-:R-:W-:-:S03]  /*14410*/  FMUL.FTZ R8, R176, R3 ;  /* 0x00000003b0087220 */ /* 0x010fc60000410000 */
[----:B------:R1:W-:Y:S04]  /*14420*/  STL [R1+0x240], R2 ;  /* 0x0002400201007387 */ /* 0x0003e80000100800 */
[----:B------:R-:W-:Y:S04]  /*14430*/  STL [R1+0x244], R8 ;  /* 0x0002440801007387 */ /* 0x000fe80000100800 */
[----:B------:R-:W2:Y:S04]  /*14440*/  LDL R222, [R1+0x48] ;  /* 0x0000480001de7983 */ /* 0x000ea80000100800 */
[----:B------:R-:W-:Y:S04]  /*14450*/  STL [R1+0x250], R7 ;  /* 0x0002500701007387 */ /* 0x000fe80000100800 */
[----:B------:R-:W3:Y:S01]  /*14460*/  LDL R218, [R1+0x4c] ;  /* 0x00004c0001da7983 */ /* 0x000ee20000100800 */
[----:B-1----:R-:W-:-:S05]  /*14470*/  FMUL.FTZ R2, R6, R3 ;  /* 0x0000000306027220 */ /* 0x002fca0000410000 */
[----:B------:R1:W-:Y:S04]  /*14480*/  STL [R1+0x254], R2 ;  /* 0x0002540201007387 */ /* 0x0003e80000100800 */
[----:B------:R-:W4:Y:S04]  /*14490*/  LDL.LU R215, [R1+0x38] ;  /* 0x0000380001d77983 */ /* 0x000f280000300800 */
[----:B------:R-:W3:Y:S04]  /*144a0*/  LDL R185, [R1+0x3c] ;  /* 0x00003c0001b97983 */ /* 0x000ee80000100800 */
[----:B------:R-:W3:Y:S04]  /*144b0*/  LDL R179, [R1+0x18] ;  /* 0x0000180001b37983 */ /* 0x000ee80000100800 */
[----:B------:R-:W3:Y:S04]  /*144c0*/  LDL R178, [R1+0x1c] ;  /* 0x00001c0001b27983 */ /* 0x000ee80000100800 */
[----:B------:R-:W3:Y:S01]  /*144d0*/  LDL.LU R176, [R1+0x8] ;  /* 0x0000080001b07983 */ /* 0x000ee20000300800 */
[----:B------:R-:W1:Y:S08]  /*144e0*/  MUFU.EX2 R4, R4 ;  /* 0x0000000400047308 */ /* 0x000e700000000800 */
[----:B-1----:R-:W1:Y:S01]  /*144f0*/  MUFU.EX2 R2, R5 ;  /* 0x0000000500027308 */ /* 0x002e620000000800 */
[----:B------:R-:W-:-:S04]  /*14500*/  FFMA.FTZ R3, R181, R3, R4 ;  /* 0x00000003b5037223 */ /* 0x000fc80000010004 */
[C---:B-1----:R-:W-:Y:S01]  /*14510*/  FADD.FTZ R80, R2.reuse, R3 ;  /* 0x0000000302507221 */ /* 0x042fe20000010000 */
[----:B------:R-:W-:Y:S02]  /*14520*/  F2FP.BF16.PACK_AB R57, R2, R4 ;  /* 0x000000040239723e */ /* 0x000fe400000010ff */
        /* <DEDUP_REMOVED lines=39> */
[C---:B------:R-:W-:Y:S02]  /*147a0*/  FMUL.FTZ R3, R0.reuse, R3 ;  /* 0x0000000300037220 */ /* 0x040fe40000410000 */
[----:B------:R-:W-:-:S04]  /*147b0*/  FMUL.FTZ R2, R0, R186 ;  /* 0x000000ba00027220 */ /* 0x000fc80000410000 */
[----:B------:R-:W2:Y:S01]  /*147c0*/  MUFU.EX2 R3, R3 ;  /* 0x0000000300037308 */ /* 0x000ea20000000800 */
[----:B------:R-:W-:-:S05]  /*147d0*/  FSEL R2, R2, RZ, P0 ;  /* 0x000000ff02027208 */ /* 0x000fca0000000000 */
[-CC-:B------:R-:W-:Y:S02]  /*147e0*/  FFMA.FTZ R4, R100, R0.reuse, -R2.reuse ;  /* 0x0000000064047223 */ /* 0x180fe40000010802 */
[-CC-:B------:R-:W-:Y:S02]  /*147f0*/  FFMA.FTZ R68, R107, R0.reuse, -R2.reuse ;  /* 0x000000006b447223 */ /* 0x180fe40000010802 */
[----:B------:R2:W1:Y:S01]  /*14800*/  MUFU.EX2 R7, R4 ;  /* 0x0000000400077308 */ /* 0x0004620000000800 */
[-CC-:B------:R-:W-:Y:S02]  /*14810*/  FFMA.FTZ R70, R106, R0.reuse, -R2.reuse ;  /* 0x000000006a467223 */ /* 0x180fe40000010802 */
[-CC-:B------:R-:W-:Y:S02]  /*14820*/  FFMA.FTZ R93, R101, R0.reuse, -R2.reuse ;  /* 0x00000000655d7223 */ /* 0x180fe40000010802 */
[-CC-:B------:R-:W-:Y:S02]  /*14830*/  FFMA.FTZ R5, R105, R0.reuse, -R2.reuse ;  /* 0x0000000069057223 */ /* 0x180fe40000010802 */
[----:B------:R-:W-:-:S02]  /*14840*/  FFMA.FTZ R6, R112, R0, -R2 ;  /* 0x0000000070067223 */ /* 0x000fc40000010802 */
[-CC-:B------:R-:W-:Y:S02]  /*14850*/  FFMA.FTZ R8, R121, R0.reuse, -R2.reuse ;  /* 0x0000000079087223 */ /* 0x180fe40000010802 */
[-CC-:B------:R-:W-:Y:S02]  /*14860*/  FFMA.FTZ R22, R122, R0.reuse, -R2.reuse ;  /* 0x000000007a167223 */ /* 0x180fe40000010802 */
[-CC-:B------:R-:W-:Y:S02]  /*14870*/  FFMA.FTZ R25, R123, R0.reuse, -R2.reuse ;  /* 0x000000007b197223 */ /* 0x180fe40000010802 */
[----:B--2---:R-:W-:Y:S02]  /*14880*/  FMUL.FTZ R4, R222, R3 ;  /* 0x00000003de047220 */ /* 0x004fe40000410000 */
        /* <DEDUP_REMOVED lines=22> */
[----:B------:R-:W-:Y:S01]  /*149f0*/  FFMA.FTZ R42, R51, R0, -R2 ;  /* 0x00000000332a7223 */ /* 0x000fe20000010802 */
[----:B------:R-:W-:Y:S01]  /*14a00*/  STL [R1+0x330], R186 ;  /* 0x000330ba01007387 */ /* 0x000fe20000100800 */
[-C--:B---3--:R-:W-:Y:S02]  /*14a10*/  FMUL.FTZ R2, R218, R3.reuse ;  /* 0x00000003da027220 */ /* 0x088fe40000410000 */
[-C--:B----4-:R-:W-:Y:S01]  /*14a20*/  FMUL.FTZ R11, R215, R3.reuse ;  /* 0x00000003d70b7220 */ /* 0x090fe20000410000 */
[----:B------:R2:W-:Y:S04]  /*14a30*/  STL [R1+0x228], R4 ;  /* 0x0002280401007387 */ /* 0x0005e80000100800 */
[----:B------:R3:W-:Y:S04]  /*14a40*/  STL [R1+0x22c], R2 ;  /* 0x00022c0201007387 */ /* 0x0007e80000100800 */
[----:B------:R4:W-:Y:S01]  /*14a50*/  STL [R1+0x238], R11 ;  /* 0x0002380b01007387 */ /* 0x0009e20000100800 */
[----:B--2---:R-:W-:-:S02]  /*14a60*/  FMUL.FTZ R4, R185, R3 ;  /* 0x00000003b9047220 */ /* 0x004fc40000410000 */
[----:B---3--:R-:W-:-:S03]  /*14a70*/  FMUL.FTZ R2, R179, R3 ;  /* 0x00000003b3027220 */ /* 0x008fc60000410000 */
[----:B------:R2:W-:Y:S01]  /*14a80*/  STL [R1+0x23c], R4 ;  /* 0x00023c0401007387 */ /* 0x0005e20000100800 */
[----:B----4-:R-:W-:-:S03]  /*14a90*/  FMUL.FTZ R11, R178, R3 ;  /* 0x00000003b20b7220 */ /* 0x010fc60000410000 */
[----:B------:R3:W-:Y:S04]  /*14aa0*/  STL [R1+0x248], R2 ;  /* 0x0002480201007387 */ /* 0x0007e80000100800 */
[----:B------:R-:W-:Y:S04]  /*14ab0*/  STL [R1+0x24c], R11 ;  /* 0x00024c0b01007387 */ /* 0x000fe80000100800 */
[----:B------:R-:W4:Y:S01]  /*14ac0*/  LDL.64 R236, [R1+0xc0] ;  /* 0x0000c00001ec7983 */ /* 0x000f220000100a00 */
[----:B--2---:R-:W-:-:S05]  /*14ad0*/  FMUL.FTZ R4, R176, R3 ;  /* 0x00000003b0047220 */ /* 0x004fca0000410000 */
[----:B------:R-:W-:Y:S04]  /*14ae0*/  STL [R1+0x258], R4 ;  /* 0x0002580401007387 */ /* 0x000fe80000100800 */
[----:B------:R-:W2:Y:S01]  /*14af0*/  LDL.LU.64 R46, [R1+0x260] ;  /* 0x00026000012e7983 */ /* 0x000ea20000300a00 */
[----:B---3--:R-:W-:-:S05]  /*14b00*/  FMUL.FTZ R2, R171, R3 ;  /* 0x00000003ab027220 */ /* 0x008fca0000410000 */
[----:B------:R3:W-:Y:S02]  /*14b10*/  STL [R1+0x25c], R2 ;  /* 0x00025c0201007387 */ /* 0x0007e40000100800 */
[----:B---3--:R-:W-:-:S04]  /*14b20*/  FMNMX.FTZ R2, R13, R126, !PT ;  /* 0x0000007e0d027209 */ /* 0x008fc80007810000 */
        /* <DEDUP_REMOVED lines=25> */
[----:B------:R-:W-:Y:S01]  /*14cc0*/  FMNMX.FTZ R2, R110, R2, !PT ;  /* 0x000000026e027209 */ /* 0x000fe20007810000 */
[----:B-1----:R-:W-:-:S03]  /*14cd0*/  FFMA.FTZ R4, R182, R3, R7 ;  /* 0x00000003b6047223 */ /* 0x002fc60000010007 */
[----:B------:R-:W-:Y:S01]  /*14ce0*/  FMNMX.FTZ R2, R109, R2, !PT ;  /* 0x000000026d027209 */ /* 0x000fe20007810000 */
[----:B------:R-:W1:Y:S03]  /*14cf0*/  MUFU.EX2 R3, R5 ;  /* 0x0000000500037308 */ /* 0x000e660000000800 */
[----:B------:R-:W-:-:S04]  /*14d00*/  FMNMX.FTZ R2, R108, R2, !PT ;  /* 0x000000026c027209 */ /* 0x000fc80007810000 */
[----:B------:R-:W-:-:S04]  /*14d10*/  FMNMX.FTZ R2, R63, R2, !PT ;  /* 0x000000023f027209 */ /* 0x000fc80007810000 */
[----:B------:R-:W-:-:S04]  /*14d20*/  FMNMX.FTZ R2, R62, R2, !PT ;  /* 0x000000023e027209 */ /* 0x000fc80007810000 */
[----:B------:R-:W-:Y:S01]  /*14d30*/  FMNMX.FTZ R2, R55, R2, !PT ;  /* 0x0000000237027209 */ /* 0x000fe20007810000 */
[C---:B-1----:R-:W-:Y:S01]  /*14d40*/  FADD.FTZ R17, R3.reuse, R4 ;  /* 0x0000000403117221 */ /* 0x042fe20000010000 */
[----:B------:R-:W-:-:S03]  /*14d50*/  F2FP.BF16.PACK_AB R21, R3, R7 ;  /* 0x000000070315723e */ /* 0x000fc600000010ff */
[----:B------:R-:W1:Y:S02]  /*14d60*/  SHFL.BFLY PT, R3, R2, 0x2, 0x1f ;  /* 0x0c401f0002037f89 */ /* 0x000e6400000e0000 */
[----:B-1----:R-:W-:-:S05]  /*14d70*/  FMNMX.FTZ R2, R2, R3, !PT ;  /* 0x0000000302027209 */ /* 0x002fca0007810000 */
[----:B------:R-:W1:Y:S02]  /*14d80*/  SHFL.BFLY PT, R3, R2, 0x1, 0x1f ;  /* 0x0c201f0002037f89 */ /* 0x000e6400000e0000 */
[----:B-1----:R-:W-:-:S04]  /*14d90*/  FMNMX.FTZ R185, R2, R3, !PT ;  /* 0x0000000302b97209 */ /* 0x002fc80007810000 */
[----:B------:R-:W-:-:S04]  /*14da0*/  FSETP.NEU.FTZ.AND P0, PT, R185, -INF , PT ;  /* 0xff800000b900780b */ /* 0x000fc80003f1d000 */
[----:B------:R-:W-:-:S05]  /*14db0*/  FSEL R2, R185, RZ, P0 ;  /* 0x000000ffb9027208 */ /* 0x000fca0000000000 */
[----:B------:R-:W-:Y:S02]  /*14dc0*/  FADD.FTZ R7, R13, -R2 ;  /* 0x800000020d077221 */ /* 0x000fe40000010000 */
[----:B------:R-:W-:Y:S01]  /*14dd0*/  FMUL.FTZ R2, R0, R185 ;  /* 0x000000b900027220 */ /* 0x000fe20000410000 */
[----:B------:R1:W-:Y:S04]  /*14de0*/  MUFU.EX2 R13, R6 ;  /* 0x00000006000d7308 */ /* 0x0003e80000000800 */
[----:B------:R-:W-:Y:S01]  /*14df0*/  FSEL R2, R2, RZ, P0 ;  /* 0x000000ff02027208 */ /* 0x000fe20000000000 */
[----:B------:R-:W-:-:S04]  /*14e00*/  FMUL.FTZ R7, R0, R7 ;  /* 0x0000000700077220 */ /* 0x000fc80000410000 */
[-CC-:B------:R-:W-:Y:S01]  /*14e10*/  FFMA.FTZ R5, R150, R0.reuse, -R2.reuse ;  /* 0x0000000096057223 */ /* 0x180fe20000010802 */
[----:B------:R-:W-:Y:S01]  /*14e20*/  MUFU.EX2 R16, R155 ;  /* 0x0000009b00107308 */ /* 0x000fe20000000800 */
[----:B-1----:R-:W-:-:S07]  /*14e30*/  FFMA.FTZ R6, R126, R0, -R2 ;  /* 0x000000007e067223 */ /* 0x002fce0000010802 */
[----:B------:R-:W-:Y:S01]  /*14e40*/  MUFU.EX2 R155, R7 ;  /* 0x00000007009b7308 */ /* 0x000fe20000000800 */
[----:B------:R-:W-:-:S07]  /*14e50*/  FFMA.FTZ R4, R149, R0, -R2 ;  /* 0x0000000095047223 */ /* 0x000fce0000010802 */
[----:B------:R-:W1:Y:S08]  /*14e60*/  MUFU.EX2 R6, R6 ;  /* 0x0000000600067308 */ /* 0x000e700000000800 */
[----:B------:R-:W3:Y:S01]  /*14e70*/  MUFU.EX2 R5, R5 ;  /* 0x0000000500057308 */ /* 0x000ee20000000800 */
[----:B------:R-:W-:-:S07]  /*14e80*/  FFMA.FTZ R3, R148, R0, -R2 ;  /* 0x0000000094037223 */ /* 0x000fce0000010802 */
[----:B------:R-:W1:Y:S01]  /*14e90*/  MUFU.EX2 R15, R9 ;  /* 0x00000009000f7308 */ /* 0x000e620000000800 */
[----:B------:R1:W-:Y:S01]  /*14ea0*/  STL [R1+0x334], R185 ;  /* 0x000334b901007387 */ /* 0x0003e20000100800 */
[----:B------:R-:W-:-:S06]  /*14eb0*/  FFMA.FTZ R11, R154, R0, -R2 ;  /* 0x000000009a0b7223 */ /* 0x000fcc0000010802 */
[----:B------:R3:W1:Y:S01]  /*14ec0*/  MUFU.EX2 R14, R10 ;  /* 0x0000000a000e7308 */ /* 0x0006620000000800 */
[-CC-:B------:R-:W-:Y:S02]  /*14ed0*/  FFMA.FTZ R23, R153, R0.reuse, -R2.reuse ;  /* 0x0000000099177223 */ /* 0x180fe40000010802 */
[----:B------:R-:W-:-:S05]  /*14ee0*/  FFMA.FTZ R24, R152, R0, -R2 ;  /* 0x0000000098187223 */ /* 0x000fca0000010802 */
[----:B------:R1:W1:Y:S01]  /*14ef0*/  MUFU.EX2 R9, R4 ;  /* 0x0000000400097308 */ /* 0x0002620000000800 */
[-CC-:B------:R-:W-:Y:S02]  /*14f00*/  FFMA.FTZ R51, R151, R0.reuse, -R2.reuse ;  /* 0x0000000097337223 */ /* 0x180fe40000010802 */
[-CC-:B------:R-:W-:Y:S02]  /*14f10*/  FFMA.FTZ R53, R146, R0.reuse, -R2.reuse ;  /* 0x0000000092357223 */ /* 0x180fe40000010802 */
[-CC-:B------:R-:W-:Y:S02]  /*14f20*/  FFMA.FTZ R56, R145, R0.reuse, -R2.reuse ;  /* 0x0000000091387223 */ /* 0x180fe40000010802 */
[-CC-:B------:R-:W-:Y:S01]  /*14f30*/  FFMA.FTZ R59, R144, R0.reuse, -R2.reuse ;  /* 0x00000000903b7223 */ /* 0x180fe20000010802 */
[----:B------:R-:W1:Y:S01]  /*14f40*/  MUFU.EX2 R7, R3 ;  /* 0x0000000300077308 */ /* 0x000e620000000800 */
[-CC-:B---3--:R-:W-:Y:S02]  /*14f50*/  FFMA.FTZ R10, R147, R0.reuse, -R2.reuse ;  /* 0x00000000930a7223 */ /* 0x188fe40000010802 */
[----:B------:R-:W-:-:S02]  /*14f60*/  FFMA.FTZ R171, R143, R0, -R2 ;  /* 0x000000008fab7223 */ /* 0x000fc40000010802 */
[-CC-:B------:R-:W-:Y:S02]  /*14f70*/  FFMA.FTZ R176, R142, R0.reuse, -R2.reuse ;  /* 0x000000008eb07223 */ /* 0x180fe40000010802 */
[-CC-:B------:R-:W-:Y:S01]  /*14f80*/  FFMA.FTZ R179, R141, R0.reuse, -R2.reuse ;  /* 0x000000008db37223 */ /* 0x180fe20000010802 */
[----:B------:R-:W3:Y:S01]  /*14f90*/  MUFU.EX2 R19, R12 ;  /* 0x0000000c00137308 */ /* 0x000ee20000000800 */
[-CC-:B------:R-:W-:Y:S02]  /*14fa0*/  FFMA.FTZ R178, R140, R0.reuse, -R2.reuse ;  /* 0x000000008cb27223 */ /* 0x180fe40000010802 */
[-CC-:B------:R-:W-:Y:S02]  /*14fb0*/  FFMA.FTZ R215, R131, R0.reuse, -R2.reuse ;  /* 0x0000000083d77223 */ /* 0x180fe40000010802 */
[-CC-:B------:R-:W-:Y:S02]  /*14fc0*/  FFMA.FTZ R218, R130, R0.reuse, -R2.reuse ;  /* 0x0000000082da7223 */ /* 0x180fe40000010802 */
[----:B------:R-:W-:-:S02]  /*14fd0*/  FFMA.FTZ R222, R129, R0, -R2 ;  /* 0x0000000081de7223 */ /* 0x000fc40000010802 */
[-CC-:B------:R-:W-:Y:S02]  /*14fe0*/  FFMA.FTZ R224, R128, R0.reuse, -R2.reuse ;  /* 0x0000000080e07223 */ /* 0x180fe40000010802 */
[-CC-:B-1----:R-:W-:Y:S02]  /*14ff0*/  FFMA.FTZ R185, R127, R0.reuse, -R2.reuse ;  /* 0x000000007fb97223 */ /* 0x182fe40000010802 */
        /* <DEDUP_REMOVED lines=10> */
[----:B------:R-:W-:Y:S01]  /*150a0*/  FFMA.FTZ R41, R55, R0, -R2 ;  /* 0x0000000037297223 */ /* 0x000fe20000010802 */
[----:B------:R1:W-:Y:S01]  /*150b0*/  MUFU.EX2 R12, R8 ;  /* 0x00000008000c7308 */ /* 0x0003e20000000800 */
[----:B------:R-:W-:-:S04]  /*150c0*/  FFMA.FTZ R0, R183, R155, R6 ;  /* 0x0000009bb7007223 */ /* 0x000fc80000010006 */
[----:B------:R-:W-:Y:S02]  /*150d0*/  FADD.FTZ R4, R5, R0 ;  /* 0x0000000005047221 */ /* 0x000fe40000010000 */
[----:B------:R-:W-:Y:S01]  /*150e0*/  FADD.FTZ R0, R15, R80 ;  /* 0x000000500f007221 */ /* 0x000fe20000010000 */
[----:B-1----:R-:W-:Y:S02]  /*150f0*/  F2FP.BF16.PACK_AB R8, R5, R6 ;  /* 0x000000060508723e */ /* 0x002fe400000010ff */
[----:B------:R-:W1:Y:S01]  /*15100*/  MUFU.EX2 R6, R156 ;  /* 0x0000009c00067308 */ /* 0x000e620000000800 */
[----:B------:R-:W-:Y:S02]  /*15110*/  FADD.FTZ R3, R14, R0 ;  /* 0x000000000e037221 */ /* 0x000fe40000010000 */
[----:B------:R-:W-:Y:S02]  /*15120*/  FADD.FTZ R0, R9, R4 ;  /* 0x0000000409007221 */ /* 0x000fe40000010000 */
[----:B------:R-:W-:Y:S01]  /*15130*/  FADD.FTZ R5, R16, R18 ;  /* 0x0000001210057221 */ /* 0x000fe20000010000 */
[----:B------:R-:W-:Y:S01]  /*15140*/  F2FP.BF16.PACK_AB R18, R14, R15 ;  /* 0x0000000f0e12723e */ /* 0x000fe200000010ff */
[----:B------:R-:W-:-:S02]  /*15150*/  FADD.FTZ R15, R7, R0 ;  /* 0x00000000070f7221 */ /* 0x000fc40000010000 */
[----:B---3--:R-:W-:Y:S01]  /*15160*/  FADD.FTZ R0, R19, R5 ;  /* 0x0000000513007221 */ /* 0x008fe20000010000 */
[C---:B------:R-:W-:Y:S02]  /*15170*/  PRMT R227, R8.reuse, 0x7610, R227 ;  /* 0x0000761008e37816 */ /* 0x040fe400000000e3 */
[----:B------:R-:W-:Y:S02]  /*15180*/  PRMT R232, R8, 0x7632, R232 ;  /* 0x0000763208e87816 */ /* 0x000fe400000000e8 */
[----:B------:R1:W3:Y:S01]  /*15190*/  MUFU.EX2 R8, R26 ;  /* 0x0000001a00087308 */ /* 0x0002e20000000800 */
[----:B------:R-:W-:Y:S01]  /*151a0*/  FADD.FTZ R2, R13, R17 ;  /* 0x000000110d027221 */ /* 0x000fe20000010000 */
[----:B------:R-:W-:-:S06]  /*151b0*/  F2FP.BF16.PACK_AB R80, R16, R187 ;  /* 0x000000bb1050723e */ /* 0x000fcc00000010ff */
[----:B------:R-:W2:Y:S01]  /*151c0*/  MUFU.EX2 R4, R85 ;  /* 0x0000005500047308 */ /* 0x000ea20000000800 */
[----:B-1----:R-:W-:Y:S02]  /*151d0*/  FADD.FTZ R26, R6, R0 ;  /* 0x00000000061a7221 */ /* 0x002fe40000010000 */
[----:B------:R-:W-:Y:S01]  /*151e0*/  IMAD.SHL.U32 R0, R235, 0x4, RZ ;  /* 0x00000004eb007824 */ /* 0x000fe200078e00ff */
[----:B------:R-:W-:Y:S01]  /*151f0*/  F2FP.BF16.PACK_AB R198, R7, R9 ;  /* 0x0000000907c6723e */ /* 0x000fe200000010ff */
[----:B------:R-:W-:-:S03]  /*15200*/  FADD.FTZ R16, R12, R2 ;  /* 0x000000020c107221 */ /* 0x000fc60000010000 */
[----:B------:R-:W-:Y:S02]  /*15210*/  LOP3.LUT R0, R247, R0, RZ, 0x3c, !PT ;  /* 0x00000000f7007212 */ /* 0x000fe400078e3cff */
[----:B------:R-:W-:Y:S02]  /*15220*/  F2FP.BF16.PACK_AB R2, R6, R19 ;  /* 0x000000130602723e */ /* 0x000fe400000010ff */
[----:B------:R-:W-:Y:S01]  /*15230*/  LOP3.LUT R0, R0, R217, RZ, 0x3c, !PT ;  /* 0x000000d900007212 */ /* 0x000fe200078e3cff */
[----:B------:R-:W-:Y:S01]  /*15240*/  IMAD.MOV.U32 R156, RZ, RZ, R201 ;  /* 0x000000ffff9c7224 */ /* 0x000fe200078e00c9 */
[C---:B------:R-:W-:Y:S01]  /*15250*/  PRMT R248, R198.reuse, 0x7610, R248 ;  /* 0x00007610c6f87816 */ /* 0x040fe200000000f8 */
[----:B------:R-:W-:Y:S01]  /*15260*/  IMAD.MOV.U32 R201, RZ, RZ, R189 ;  /* 0x000000ffffc97224 */ /* 0x000fe200078e00bd */
[----:B------:R-:W-:Y:S01]  /*15270*/  PRMT R250, R198, 0x7632, R250 ;  /* 0x00007632c6fa7816 */ /* 0x000fe200000000fa */
[----:B------:R-:W-:Y:S01]  /*15280*/  IMAD.MOV.U32 R198, RZ, RZ, R188 ;  /* 0x000000ffffc67224 */ /* 0x000fe200078e00bc */
[----:B------:R-:W-:Y:S01]  /*15290*/  PRMT R200, R2, 0x7632, R200 ;  /* 0x0000763202c87816 */ /* 0x000fe200000000c8 */
[----:B------:R-:W-:Y:S01]  /*152a0*/  IMAD.WIDE.U32 R188, R0, -0x326172a9, RZ ;  /* 0xcd9e8d5700bc7825 */ /* 0x000fe200078e00ff */
[----:B------:R-:W-:-:S03]  /*152b0*/  PRMT R252, R2, 0x7610, R252 ;  /* 0x0000761002fc7816 */ /* 0x000fc600000000fc */
[----:B---3--:R-:W-:Y:S01]  /*152c0*/  FADD.FTZ R2, R8, R3 ;  /* 0x0000000308027221 */ /* 0x008fe20000010000 */
[----:B------:R-:W-:-:S03]  /*152d0*/  F2FP.BF16.PACK_AB R17, R12, R13 ;  /* 0x0000000d0c11723e */ /* 0x000fc600000010ff */
[----:B--2---:R-:W-:Y:S01]  /*152e0*/  FADD.FTZ R13, R4, R2 ;  /* 0x00000002040d7221 */ /* 0x004fe20000010000 */
[----:B------:R-:W-:-:S05]  /*152f0*/  LOP3.LUT R2, R189, R240, R46, 0x96, !PT ;  /* 0x000000f0bd027212 */ /* 0x000fca00078e962e */
[----:B------:R-:W-:-:S05]  /*15300*/  IMAD.WIDE.U32 R2, R2, -0x2daee0ad, RZ ;  /* 0xd2511f5302027825 */ /* 0x000fca00078e00ff */
[----:B----4-:R-:W-:Y:S02]  /*15310*/  LOP3.LUT R0, R3, R241, R236, 0x96, !PT ;  /* 0x000000f103007212 */ /* 0x010fe400078e96ec */
[----:B------:R-:W-:Y:S02]  /*15320*/  LOP3.LUT R3, R133, R239, R188, 0x96, !PT ;  /* 0x000000ef85037212 */ /* 0x000fe400078e96bc */
[----:B------:R-:W-:-:S03]  /*15330*/  F2FP.BF16.PACK_AB R14, R4, R8 ;  /* 0x00000008040e723e */ /* 0x000fc600000010ff */
[----:B------:R-:W-:-:S04]  /*15340*/  IMAD.WIDE.U32 R4, R3, -0x2daee0ad, RZ ;  /* 0xd2511f5303047825 */ /* 0x000fc800078e00ff */
[----:B------:R-:W-:Y:S01]  /*15350*/  IMAD.WIDE.U32 R8, R0, -0x326172a9, RZ ;  /* 0xcd9e8d5700087825 */ /* 0x000fe200078e00ff */
[----:B------:R-:W-:-:S05]  /*15360*/  LOP3.LUT R0, R5, R242, R2, 0x96, !PT ;  /* 0x000000f205007212 */ /* 0x000fca00078e9602 */
        /* <DEDUP_REMOVED lines=12> */
[----:B------:R-:W-:-:S04]  /*15430*/  LOP3.LUT R4, R0, 0xffff, RZ, 0xc0, !PT ;  /* 0x0000ffff00047812 */ /* 0x000fc800078ec0ff */
[----:B------:R-:W-:-:S04]  /*15440*/  SHF.R.U32.HI R4, RZ, 0x8, R4 ;  /* 0x00000008ff047819 */ /* 0x000fc80000011604 */
[----:B------:R-:W-:Y:S01]  /*15450*/  LOP3.LUT R4, R4, 0xffff, RZ, 0xc0, !PT ;  /* 0x0000ffff04047812 */ /* 0x000fe200078ec0ff */
[----:B------:R-:W1:Y:S03]  /*15460*/  MUFU.EX2 R12, R22 ;  /* 0x00000016000c7308 */ /* 0x000e660000000800 */
[----:B------:R-:W-:Y:S02]  /*15470*/  ISETP.GE.U32.AND P4, PT, R191, R4, PT ;  /* 0x00000004bf00720c */ /* 0x000fe40003f86070 */
[--C-:B------:R-:W-:Y:S02]  /*15480*/  SHF.R.U32.HI R4, RZ, 0x10, R0.reuse ;  /* 0x00000010ff047819 */ /* 0x100fe40000011600 */
[----:B------:R-:W-:Y:S01]  /*15490*/  SHF.R.U32.HI R0, RZ, 0x18, R0 ;  /* 0x00000018ff007819 */ /* 0x000fe20000011600 */
[----:B------:R-:W2:Y:S01]  /*154a0*/  MUFU.EX2 R9, R25 ;  /* 0x0000001900097308 */ /* 0x000ea20000000800 */
[----:B------:R-:W-:-:S02]  /*154b0*/  LOP3.LUT R4, R4, 0xff, RZ, 0xc0, !PT ;  /* 0x000000ff04047812 */ /* 0x000fc400078ec0ff */
[C---:B------:R-:W-:Y:S02]  /*154c0*/  ISETP.GE.U32.AND P3, PT, R191.reuse, R0, PT ;  /* 0x00000000bf00720c */ /* 0x040fe40003f66070 */
[----:B------:R-:W-:-:S03]  /*154d0*/  ISETP.GE.U32.AND P2, PT, R191, R4, PT ;  /* 0x00000004bf00720c */ /* 0x000fc60003f46070 */
[----:B------:R2:W3:Y:S01]  /*154e0*/  MUFU.EX2 R7, R10 ;  /* 0x0000000a00077308 */ /* 0x0004e20000000800 */
[----:B------:R-:W-:Y:S02]  /*154f0*/  LOP3.LUT R0, R2, 0xff, RZ, 0xc0, !PT ;  /* 0x000000ff02007812 */ /* 0x000fe400078ec0ff */
[----:B------:R-:W-:-:S05]  /*15500*/  LOP3.LUT R6, R5, R245, R6, 0x96, !PT ;  /* 0x000000f505067212 */ /* 0x000fca00078e9606 */
[----:B------:R-:W4:Y:S01]  /*15510*/  MUFU.EX2 R4, R11 ;  /* 0x0000000b00047308 */ /* 0x000f220000000800 */
[----:B------:R-:W-:Y:S02]  /*15520*/  ISETP.GE.U32.AND P1, PT, R191, R0, PT ;  /* 0x00000000bf00720c */ /* 0x000fe40003f26070 */
[----:B------:R-:W-:Y:S02]  /*15530*/  LOP3.LUT R5, R2, 0xffff, RZ, 0xc0, !PT ;  /* 0x0000ffff02057812 */ /* 0x000fe400078ec0ff */
[--C-:B------:R-:W-:Y:S02]  /*15540*/  SHF.R.U32.HI R0, RZ, 0x18, R2.reuse ;  /* 0x00000018ff007819 */ /* 0x100fe40000011602 */
[----:B------:R-:W-:Y:S01]  /*15550*/  SHF.R.U32.HI R3, RZ, 0x10, R2 ;  /* 0x00000010ff037819 */ /* 0x000fe20000011602 */
[----:B-1----:R-:W-:Y:S01]  /*15560*/  FADD.FTZ R2, R12, R16 ;  /* 0x000000100c027221 */ /* 0x002fe20000010000 */
[C---:B------:R-:W-:Y:S02]  /*15570*/  PRMT R151, R57.reuse, 0x7610, R151 ;  /* 0x0000761039977816 */ /* 0x040fe40000000097 */
[----:B------:R-:W-:Y:S01]  /*15580*/  PRMT R150, R57, 0x7632, R150 ;  /* 0x0000763239967816 */ /* 0x000fe20000000096 */
[----:B--2---:R-:W-:Y:S01]  /*15590*/  FADD.FTZ R10, R9, R2 ;  /* 0x00000002090a7221 */ /* 0x004fe20000010000 */
[----:B------:R-:W-:Y:S01]  /*155a0*/  ISETP.GE.U32.AND P0, PT, R191, R0, PT ;  /* 0x00000000bf00720c */ /* 0x000fe20003f06070 */
[----:B---3--:R-:W-:Y:S01]  /*155b0*/  FADD.FTZ R0, R7, R15 ;  /* 0x0000000f07007221 */ /* 0x008fe20000010000 */
[----:B------:R-:W-:Y:S01]  /*155c0*/  PRMT R2, R151, 0x5410, R150 ;  /* 0x0000541097027816 */ /* 0x000fe20000000096 */
[----:B------:R-:W-:-:S02]  /*155d0*/  @!P5 HFMA2.BF16_V2 R27, -RZ.H0_H0, RZ.H0_H0, -R151.H0_H0 ;  /* 0x200000ffff1bd231 */ /* 0x000fc40000340997 */
[C---:B----4-:R-:W-:Y:S01]  /*155e0*/  FADD.FTZ R11, R4.reuse, R0 ;  /* 0x00000000040b7221 */ /* 0x050fe20000010000 */
[----:B------:R-:W-:Y:S01]  /*155f0*/  LOP3.LUT R0, R3, 0xff, RZ, 0xc0, !PT ;  /* 0x000000ff03007812 */ /* 0x000fe200078ec0ff */
[----:B------:R1:W-:Y:S01]  /*15600*/  STL [R1+0x1e8], R2 ;  /* 0x0001e80201007387 */ /* 0x0003e20000100800 */
[----:B------:R-:W-:Y:S02]  /*15610*/  @!P5 PRMT R151, R27, 0x5410, RZ ;  /* 0x000054101b97d816 */ /* 0x000fe400000000ff */
[----:B------:R-:W-:Y:S02]  /*15620*/  F2FP.BF16.PACK_AB R187, R4, R7 ;  /* 0x0000000704bb723e */ /* 0x000fe400000010ff */
[----:B------:R-:W-:Y:S01]  /*15630*/  ISETP.GE.U32.AND P5, PT, R191, R0, PT ;  /* 0x00000000bf00720c */ /* 0x000fe20003fa6070 */
[----:B------:R-:W-:Y:S01]  /*15640*/  @!P4 HFMA2.BF16_V2 R28, -RZ.H0_H0, RZ.H0_H0, -R150.H0_H0 ;  /* 0x200000ffff1cc231 */ /* 0x000fe20000340996 */
[C---:B------:R-:W-:Y:S02]  /*15650*/  PRMT R149, R21.reuse, 0x7632, R149 ;  /* 0x0000763215957816 */ /* 0x040fe40000000095 */
[----:B------:R-:W-:-:S02]  /*15660*/  PRMT R147, R21, 0x7610, R147 ;  /* 0x0000761015937816 */ /* 0x000fc40000000093 */
[----:B------:R-:W-:Y:S01]  /*15670*/  @!P4 PRMT R150, R28, 0x5410, RZ ;  /* 0x000054101c96c816 */ /* 0x000fe200000000ff */
[----:B-1----:R-:W-:-:S05]  /*15680*/  IMAD.WIDE.U32 R2, R6, -0x2daee0ad, RZ ;  /* 0xd2511f5306027825 */ /* 0x002fca00078e00ff */
[----:B------:R-:W-:Y:S02]  /*15690*/  LOP3.LUT R0, R3, R173, R8, 0x96, !PT ;  /* 0x000000ad03007212 */ /* 0x000fe400078e9608 */
[C---:B------:R-:W-:Y:S02]  /*156a0*/  LOP3.LUT R7, R2.reuse, 0xffff, RZ, 0xc0, !PT ;  /* 0x0000ffff02077812 */ /* 0x040fe400078ec0ff */
[----:B------:R-:W-:Y:S02]  /*156b0*/  LOP3.LUT R4, R2, 0xff, RZ, 0xc0, !PT ;  /* 0x000000ff02047812 */ /* 0x000fe400078ec0ff */
[--C-:B------:R-:W-:Y:S02]  /*156c0*/  SHF.R.U32.HI R6, RZ, 0x10, R2.reuse ;  /* 0x00000010ff067819 */ /* 0x100fe40000011602 */
[----:B------:R-:W-:Y:S02]  /*156d0*/  SHF.R.U32.HI R3, RZ, 0x18, R2 ;  /* 0x00000018ff037819 */ /* 0x000fe40000011602 */
[----:B------:R-:W-:-:S04]  /*156e0*/  SHF.R.U32.HI R2, RZ, 0x8, R5 ;  /* 0x00000008ff027819 */ /* 0x000fc80000011605 */
[----:B------:R-:W-:Y:S01]  /*156f0*/  LOP3.LUT R2, R2, 0xffff, RZ, 0xc0, !PT ;  /* 0x0000ffff02027812 */ /* 0x000fe200078ec0ff */
[----:B------:R-:W-:-:S03]  /*15700*/  @!P3 HFMA2.BF16_V2 R29, -RZ.H0_H0, RZ.H0_H0, -R149.H0_H0 ;  /* 0x200000ffff1db231 */ /* 0x000fc60000340995 */
[----:B------:R-:W-:Y:S02]  /*15710*/  ISETP.GE.U32.AND P4, PT, R191, R2, PT ;  /* 0x00000002bf00720c */ /* 0x000fe40003f86070 */
[----:B------:R-:W-:Y:S01]  /*15720*/  PRMT R2, R147, 0x5410, R149 ;  /* 0x0000541093027816 */ /* 0x000fe20000000095 */
[----:B------:R-:W1:Y:S01]  /*15730*/  MUFU.EX2 R8, R92 ;  /* 0x0000005c00087308 */ /* 0x000e620000000800 */
[----:B------:R-:W-:Y:S02]  /*15740*/  @!P3 PRMT R149, R29, 0x5410, RZ ;  /* 0x000054101d95b816 */ /* 0x000fe400000000ff */
[----:B------:R-:W-:Y:S01]  /*15750*/  ISETP.GE.U32.AND P3, PT, R191, R4, PT ;  /* 0x00000004bf00720c */ /* 0x000fe20003f66070 */
[----:B------:R2:W-:Y:S04]  /*15760*/  STL [R1+0x1dc], R2 ;  /* 0x0001dc0201007387 */ /* 0x0005e80000100800 */
[----:B------:R-:W3:Y:S01]  /*15770*/  MUFU.EX2 R4, R91 ;  /* 0x0000005b00047308 */ /* 0x000ee20000000800 */
[----:B------:R-:W-:Y:S01]  /*15780*/  @!P2 HFMA2.BF16_V2 R30, -RZ.H0_H0, RZ.H0_H0, -R147.H0_H0 ;  /* 0x200000ffff1ea231 */ /* 0x000fe20000340993 */
[----:B------:R-:W-:-:S04]  /*15790*/  PRMT R99, R18, 0x7610, R99 ;  /* 0x0000761012637816 */ /* 0x000fc80000000063 */
[----:B------:R-:W-:Y:S02]  /*157a0*/  @!P2 PRMT R147, R30, 0x5410, RZ ;  /* 0x000054101e93a816 */ /* 0x000fe400000000ff */
[----:B--2---:R-:W-:-:S04]  /*157b0*/  LOP3.LUT R2, R0, 0xffff, RZ, 0xc0, !PT ;  /* 0x0000ffff00027812 */ /* 0x004fc800078ec0ff */
[----:B------:R-:W-:-:S04]  /*157c0*/  SHF.R.U32.HI R2, RZ, 0x8, R2 ;  /* 0x00000008ff027819 */ /* 0x000fc80000011602 */
[----:B------:R-:W-:Y:S02]  /*157d0*/  LOP3.LUT R2, R2, 0xffff, RZ, 0xc0, !PT ;  /* 0x0000ffff02027812 */ /* 0x000fe400078ec0ff */
[----:B------:R-:W-:Y:S02]  /*157e0*/  PRMT R98, R18, 0x7632, R98 ;  /* 0x0000763212627816 */ /* 0x000fe40000000062 */
[----:B------:R-:W-:Y:S01]  /*157f0*/  ISETP.GE.U32.AND P2, PT, R191, R2, PT ;  /* 0x00000002bf00720c */ /* 0x000fe20003f46070 */
[----:B-1----:R-:W-:-:S04]  /*15800*/  FADD.FTZ R2, R8, R13 ;  /* 0x0000000d08027221 */ /* 0x002fc80000010000 */
[----:B---3--:R-:W-:Y:S01]  /*15810*/  FADD.FTZ R5, R4, R2 ;  /* 0x0000000204057221 */ /* 0x008fe20000010000 */
[----:B------:R-:W-:Y:S01]  /*15820*/  PRMT R2, R99, 0x5410, R98 ;  /* 0x0000541063027816 */ /* 0x000fe20000000062 */
[----:B------:R-:W-:-:S04]  /*15830*/  @!P1 HFMA2.BF16_V2 R31, -RZ.H0_H0, RZ.H0_H0, -R99.H0_H0 ;  /* 0x200000ffff1f9231 */ /* 0x000fc80000340963 */
[----:B------:R1:W-:Y:S01]  /*15840*/  STL [R1+0x1d0], R2 ;  /* 0x0001d00201007387 */ /* 0x0003e20000100800 */
[----:B------:R-:W-:Y:S01]  /*15850*/  @!P1 PRMT R99, R31, 0x5410, RZ ;  /* 0x000054101f639816 */ /* 0x000fe200000000ff */
[----:B------:R-:W-:Y:S01]  /*15860*/  @!P4 HFMA2.BF16_V2 R32, -RZ.H0_H0, RZ.H0_H0, -R98.H0_H0 ;  /* 0x200000ffff20c231 */ /* 0x000fe20000340962 */
[C---:B------:R-:W-:Y:S02]  /*15870*/  PRMT R148, R17.reuse, 0x7632, R148 ;  /* 0x0000763211947816 */ /* 0x040fe40000000094 */
[----:B------:R-:W-:Y:S02]  /*15880*/  PRMT R146, R17, 0x7610, R146 ;  /* 0x0000761011927816 */ /* 0x000fe40000000092 */
[----:B------:R-:W-:Y:S01]  /*15890*/  @!P4 PRMT R98, R32, 0x5410, RZ ;  /* 0x000054102062c816 */ /* 0x000fe200000000ff */
[----:B------:R2:W-:Y:S01]  /*158a0*/  MUFU.EX2 R19, R159 ;  /* 0x0000009f00137308 */ /* 0x0005e20000000800 */
[----:B-1----:R-:W-:-:S04]  /*158b0*/  LOP3.LUT R2, R0, 0xff, RZ, 0xc0, !PT ;  /* 0x000000ff00027812 */ /* 0x002fc800078ec0ff */
[----:B------:R-:W-:Y:S02]  /*158c0*/  ISETP.GE.U32.AND P1, PT, R191, R2, PT ;  /* 0x00000002bf00720c */ /* 0x000fe40003f26070 */
[----:B------:R-:W-:-:S04]  /*158d0*/  SHF.R.U32.HI R2, RZ, 0x18, R0 ;  /* 0x00000018ff027819 */ /* 0x000fc80000011600 */
[----:B------:R-:W-:Y:S02]  /*158e0*/  ISETP.GE.U32.AND P4, PT, R191, R2, PT ;  /* 0x00000002bf00720c */ /* 0x000fe40003f86070 */
[----:B------:R-:W-:Y:S01]  /*158f0*/  PRMT R2, R146, 0x5410, R148 ;  /* 0x0000541092027816 */ /* 0x000fe20000000094 */
[----:B--2---:R-:W-:Y:S02]  /*15900*/  IMAD.MOV.U32 R159, RZ, RZ, R206 ;  /* 0x000000ffff9f7224 */ /* 0x004fe400078e00ce */
[----:B------:R-:W-:Y:S02]  /*15910*/  IMAD.MOV.U32 R206, RZ, RZ, R201 ;  /* 0x000000ffffce7224 */ /* 0x000fe400078e00c9 */
[----:B------:R1:W-:Y:S04]  /*15920*/  STL [R1+0x1c4], R2 ;  /* 0x0001c40201007387 */ /* 0x0003e80000100800 */
[----:B------:R-:W2:Y:S01]  /*15930*/  LDL R201, [R1+0x140] ;  /* 0x0001400001c97983 */ /* 0x000ea20000100800 */
[----:B------:R-:W-:Y:S01]  /*15940*/  SHF.R.U32.HI R0, RZ, 0x10, R0 ;  /* 0x00000010ff007819 */ /* 0x000fe20000011600 */
[----:B------:R-:W-:Y:S01]  /*15950*/  @!P5 HFMA2.BF16_V2 R34, -RZ.H0_H0, RZ.H0_H0, -R146.H0_H0 ;  /* 0x200000ffff22d231 */ /* 0x000fe20000340992 */
[----:B------:R-:W-:-:S02]  /*15960*/  PRMT R145, R14, 0x7610, R145 ;  /* 0x000076100e917816 */ /* 0x000fc40000000091 */
[----:B------:R-:W-:Y:S02]  /*15970*/  LOP3.LUT R0, R0, 0xff, RZ, 0xc0, !PT ;  /* 0x000000ff00007812 */ /* 0x000fe400078ec0ff */
[----:B------:R-:W-:Y:S01]  /*15980*/  F2FP.BF16.PACK_AB R4, R4, R8 ;  /* 0x000000080404723e */ /* 0x000fe200000010ff */
[----:B------:R-:W-:Y:S01]  /*15990*/  @!P1 HFMA2.BF16_V2 R36, -RZ.H0_H0, RZ.H0_H0, -R145.H0_H0 ;  /* 0x200000ffff249231 */ /* 0x000fe20000340991 */
[----:B------:R-:W-:Y:S01]  /*159a0*/  @!P5 PRMT R146, R34, 0x5410, RZ ;  /* 0x000054102292d816 */ /* 0x000fe200000000ff */
[----:B------:R-:W3:Y:S01]  /*159b0*/  MUFU.EX2 R8, R52 ;  /* 0x0000003400087308 */ /* 0x000ee20000000800 */
[----:B------:R-:W-:Y:S02]  /*159c0*/  PRMT R144, R14, 0x7632, R144 ;  /* 0x000076320e907816 */ /* 0x000fe40000000090 */
[----:B------:R-:W-:Y:S01]  /*159d0*/  ISETP.GE.U32.AND P5, PT, R191, R0, PT ;  /* 0x00000000bf00720c */ /* 0x000fe20003fa6070 */
[----:B------:R-:W-:Y:S01]  /*159e0*/  IMAD.MOV.U32 R21, RZ, RZ, R186 ;  /* 0x000000ffff157224 */ /* 0x000fe200078e00ba */
[----:B------:R-:W-:-:S02]  /*159f0*/  LOP3.LUT R0, R6, 0xff, RZ, 0xc0, !PT ;  /* 0x000000ff06007812 */ /* 0x000fc400078ec0ff */
[----:B------:R-:W-:Y:S02]  /*15a00*/  PRMT R186, R145, 0x5410, R144 ;  /* 0x0000541091ba7816 */ /* 0x000fe40000000090 */
[----:B------:R-:W-:Y:S01]  /*15a10*/  @!P1 PRMT R145, R36, 0x5410, RZ ;  /* 0x0000541024919816 */ /* 0x000fe200000000ff */
[----:B-1----:R-:W1:Y:S01]  /*15a20*/  MUFU.EX2 R2, R54 ;  /* 0x0000003600027308 */ /* 0x002e620000000800 */
[----:B------:R-:W-:Y:S02]  /*15a30*/  ISETP.GE.U32.AND P1, PT, R191, R0, PT ;  /* 0x00000000bf00720c */ /* 0x000fe40003f26070 */
[----:B------:R-:W-:Y:S01]  /*15a40*/  SHF.R.U32.HI R0, RZ, 0x8, R7 ;  /* 0x00000008ff007819 */ /* 0x000fe20000011607 */
[----:B------:R-:W-:-:S03]  /*15a50*/  @!P2 HFMA2.BF16_V2 R35, -RZ.H0_H0, RZ.H0_H0, -R144.H0_H0 ;  /* 0x200000ffff23a231 */ /* 0x000fc60000340990 */
[----:B------:R-:W-:Y:S01]  /*15a60*/  LOP3.LUT R0, R0, 0xffff, RZ, 0xc0, !PT ;  /* 0x0000ffff00007812 */ /* 0x000fe200078ec0ff */
[----:B------:R-:W-:Y:S01]  /*15a70*/  @!P0 HFMA2.BF16_V2 R33, -RZ.H0_H0, RZ.H0_H0, -R148.H0_H0 ;  /* 0x200000ffff218231 */ /* 0x000fe20000340994 */
[----:B------:R-:W-:Y:S01]  /*15a80*/  @!P2 PRMT R144, R35, 0x5410, RZ ;  /* 0x000054102390a816 */ /* 0x000fe200000000ff */
[----:B------:R-:W-:Y:S01]  /*15a90*/  MUFU.EX2 R22, R157 ;  /* 0x0000009d00167308 */ /* 0x000fe20000000800 */
[----:B------:R-:W-:Y:S01]  /*15aa0*/  ISETP.GE.U32.AND P2, PT, R191, R0, PT ;  /* 0x00000000bf00720c */ /* 0x000fe20003f46070 */
[----:B---3--:R-:W-:Y:S01]  /*15ab0*/  FADD.FTZ R0, R8, R10 ;  /* 0x0000000a08007221 */ /* 0x008fe20000010000 */
[----:B------:R-:W-:Y:S02]  /*15ac0*/  @!P0 PRMT R148, R33, 0x5410, RZ ;  /* 0x0000541021948816 */ /* 0x000fe400000000ff */
[----:B------:R-:W-:-:S03]  /*15ad0*/  ISETP.GE.U32.AND P0, PT, R191, R3, PT ;  /* 0x00000003bf00720c */ /* 0x000fc60003f06070 */
[----:B------:R-:W3:Y:S01]  /*15ae0*/  MUFU.EX2 R6, R23 ;  /* 0x0000001700067308 */ /* 0x000ee20000000800 */
[----:B------:R-:W-:Y:S01]  /*15af0*/  PRMT R141, R4, 0x7610, R141 ;  /* 0x00007610048d7816 */ /* 0x000fe2000000008d */
[----:B-1----:R-:W-:Y:S01]  /*15b00*/  FADD.FTZ R3, R2, R0 ;  /* 0x0000000002037221 */ /* 0x002fe20000010000 */
[----:B------:R-:W-:Y:S02]  /*15b10*/  PRMT R140, R4, 0x7632, R140 ;  /* 0x00007632048c7816 */ /* 0x000fe4000000008c */
[----:B------:R-:W-:-:S03]  /*15b20*/  F2FP.BF16.PACK_AB R0, R2, R8 ;  /* 0x000000080200723e */ /* 0x000fc600000010ff */
[----:B------:R-:W1:Y:S01]  /*15b30*/  MUFU.EX2 R16, R158 ;  /* 0x0000009e00107308 */ /* 0x000e620000000800 */
[----:B------:R-:W-:Y:S02]  /*15b40*/  F2FP.BF16.PACK_AB R9, R9, R12 ;  /* 0x0000000c0909723e */ /* 0x000fe400000010ff */
[----:B------:R-:W-:-:S05]  /*15b50*/  PRMT R135, R0, 0x7610, R135 ;  /* 0x0000761000877816 */ /* 0x000fca0000000087 */
[----:B------:R-:W4:Y:S01]  /*15b60*/  MUFU.EX2 R4, R24 ;  /* 0x0000001800047308 */ /* 0x000f220000000800 */
[----:B------:R-:W-:Y:S02]  /*15b70*/  PRMT R134, R0, 0x7632, R134 ;  /* 0x0000763200867816 */ /* 0x000fe40000000086 */
[----:B------:R-:W-:-:S05]  /*15b80*/  PRMT R0, R141, 0x5410, R140 ;  /* 0x000054108d007816 */ /* 0x000fca000000008c */
[----:B------:R-:W1:Y:S01]  /*15b90*/  MUFU.EX2 R13, R90 ;  /* 0x0000005a000d7308 */ /* 0x000e620000000800 */
[----:B------:R-:W-:Y:S01]  /*15ba0*/  @!P2 HFMA2.BF16_V2 R49, -RZ.H0_H0, RZ.H0_H0, -R140.H0_H0 ;  /* 0x200000ffff31a231 */ /* 0x000fe2000034098c */
[----:B------:R1:W-:Y:S06]  /*15bb0*/  STL [R1+0x1f0], R0 ;  /* 0x0001f00001007387 */ /* 0x0003ec0000100800 */
[----:B------:R-:W1:Y:S01]  /*15bc0*/  MUFU.EX2 R12, R89 ;  /* 0x00000059000c7308 */ /* 0x000e620000000800 */
[----:B---3--:R-:W-:-:S07]  /*15bd0*/  FADD.FTZ R2, R6, R11 ;  /* 0x0000000b06027221 */ /* 0x008fce0000010000 */
[----:B------:R-:W3:Y:S01]  /*15be0*/  MUFU.EX2 R15, R160 ;  /* 0x000000a0000f7308 */ /* 0x000ee20000000800 */
[----:B------:R-:W-:-:S07]  /*15bf0*/  @!P2 PRMT R140, R49, 0x5410, RZ ;  /* 0x00005410318ca816 */ /* 0x000fce00000000ff */
[----:B------:R-:W-:Y:S01]  /*15c00*/  MUFU.EX2 R17, R88 ;  /* 0x0000005800117308 */ /* 0x000fe20000000800 */
[----:B-1----:R-:W-:-:S07]  /*15c10*/  FADD.FTZ R0, R22, R26 ;  /* 0x0000001a16007221 */ /* 0x002fce0000010000 */
[----:B------:R-:W1:Y:S01]  /*15c20*/  MUFU.EX2 R8, R61 ;  /* 0x0000003d00087308 */ /* 0x000e620000000800 */
[----:B------:R-:W-:Y:S01]  /*15c30*/  FADD.FTZ R0, R16, R0 ;  /* 0x0000000010007221 */ /* 0x000fe20000010000 */
[C---:B----4-:R-:W-:Y:S01]  /*15c40*/  F2FP.BF16.PACK_AB R49, R4.reuse, R6 ;  /* 0x000000060431723e */ /* 0x050fe200000010ff */
[----:B------:R-:W-:-:S05]  /*15c50*/  FADD.FTZ R24, R4, R2 ;  /* 0x0000000204187221 */ /* 0x000fca0000010000 */
[----:B------:R-:W-:Y:S01]  /*15c60*/  MUFU.EX2 R14, R87 ;  /* 0x00000057000e7308 */ /* 0x000fe20000000800 */
[----:B------:R-:W-:-:S07]  /*15c70*/  FADD.FTZ R2, R13, R5 ;  /* 0x000000050d027221 */ /* 0x000fce0000010000 */
[----:B------:R-:W4:Y:S01]  /*15c80*/  MUFU.EX2 R7, R58 ;  /* 0x0000003a00077308 */ /* 0x000f220000000800 */
[----:B------:R-:W-:Y:S02]  /*15c90*/  FADD.FTZ R0, R19, R0 ;  /* 0x0000000013007221 */ /* 0x000fe40000010000 */
[----:B------:R-:W-:-:S05]  /*15ca0*/  FADD.FTZ R2, R12, R2 ;  /* 0x000000020c027221 */ /* 0x000fca0000010000 */
[----:B------:R-:W4:Y:S01]  /*15cb0*/  MUFU.EX2 R6, R64 ;  /* 0x0000004000067308 */ /* 0x000f220000000800 */
[----:B------:R-:W-:Y:S02]  /*15cc0*/  IMAD.MOV.U32 R18, RZ, RZ, R159 ;  /* 0x000000ffff127224 */ /* 0x000fe400078e009f */
[----:B------:R-:W-:Y:S02]  /*15cd0*/  IMAD.MOV.U32 R159, RZ, RZ, R21 ;  /* 0x000000ffff9f7224 */ /* 0x000fe400078e0015 */
[----:B---3--:R-:W-:-:S03]  /*15ce0*/  FADD.FTZ R21, R15, R0 ;  /* 0x000000000f157221 */ /* 0x008fc60000010000 */
[----:B------:R-:W3:Y:S01]  /*15cf0*/  MUFU.EX2 R4, R66 ;  /* 0x0000004200047308 */ /* 0x000ee20000000800 */
[----:B-1----:R-:W-:Y:S01]  /*15d00*/  FADD.FTZ R0, R8, R3 ;  /* 0x0000000308007221 */ /* 0x002fe20000010000 */
[----:B------:R-:W-:Y:S01]  /*15d10*/  @!P1 HFMA2.BF16_V2 R39, -RZ.H0_H0, RZ.H0_H0, -R135.H0_H0 ;  /* 0x200000ffff279231 */ /* 0x000fe20000340987 */
[----:B------:R-:W-:Y:S02]  /*15d20*/  FADD.FTZ R2, R17, R2 ;  /* 0x0000000211027221 */ /* 0x000fe40000010000 */
[----:B------:R-:W-:Y:S02]  /*15d30*/  IMAD.MOV.U32 R158, RZ, RZ, R156 ;  /* 0x000000ffff9e7224 */ /* 0x000fe400078e009c */
[----:B------:R-:W-:Y:S01]  /*15d40*/  IMAD.MOV.U32 R32, RZ, RZ, R185 ;  /* 0x000000ffff207224 */ /* 0x000fe200078e00b9 */
[----:B------:R-:W-:Y:S01]  /*15d50*/  PRMT R185, R135, 0x5410, R134 ;  /* 0x0000541087b97816 */ /* 0x000fe20000000086 */
[----:B----4-:R-:W-:Y:S02]  /*15d60*/  FADD.FTZ R0, R7, R0 ;  /* 0x0000000007007221 */ /* 0x010fe40000010000 */
[----:B------:R-:W-:Y:S01]  /*15d70*/  FADD.FTZ R11, R14, R2 ;  /* 0x000000020e0b7221 */ /* 0x000fe20000010000 */
[----:B------:R-:W-:-:S02]  /*15d80*/  PRMT R142, R9, 0x7632, R142 ;  /* 0x00007632098e7816 */ /* 0x000fc4000000008e */
[----:B------:R-:W-:Y:S01]  /*15d90*/  @!P1 PRMT R135, R39, 0x5410, RZ ;  /* 0x0000541027879816 */ /* 0x000fe200000000ff */
[----:B------:R-:W-:Y:S01]  /*15da0*/  FADD.FTZ R0, R6, R0 ;  /* 0x0000000006007221 */ /* 0x000fe20000010000 */
[----:B------:R-:W-:Y:S01]  /*15db0*/  F2FP.BF16.PACK_AB R39, R15, R19 ;  /* 0x000000130f27723e */ /* 0x000fe200000010ff */
[----:B------:R-:W-:Y:S01]  /*15dc0*/  IMAD.MOV.U32 R19, RZ, RZ, R158 ;  /* 0x000000ffff137224 */ /* 0x000fe200078e009e */
[----:B------:R-:W-:Y:S01]  /*15dd0*/  PRMT R143, R9, 0x7610, R143 ;  /* 0x00007610098f7816 */ /* 0x000fe2000000008f */
[----:B------:R-:W-:Y:S01]  /*15de0*/  @!P4 HFMA2.BF16_V2 R38, -RZ.H0_H0, RZ.H0_H0, -R142.H0_H0 ;  /* 0x200000ffff26c231 */ /* 0x000fe2000034098e */
[----:B---3--:R-:W-:Y:S02]  /*15df0*/  FADD.FTZ R10, R4, R0 ;  /* 0x00000000040a7221 */ /* 0x008fe40000010000 */
[----:B------:R-:W-:Y:S01]  /*15e00*/  IMAD.MOV.U32 R156, RZ, RZ, R198 ;  /* 0x000000ffff9c7224 */ /* 0x000fe200078e00c6 */
[----:B------:R-:W-:Y:S02]  /*15e10*/  PRMT R198, R143, 0x5410, R142 ;  /* 0x000054108fc67816 */ /* 0x000fe4000000008e */
[----:B------:R-:W-:-:S02]  /*15e20*/  @!P4 PRMT R142, R38, 0x5410, RZ ;  /* 0x00005410268ec816 */ /* 0x000fc400000000ff */
[----:B------:R-:W-:Y:S02]  /*15e30*/  F2FP.BF16.PACK_AB R38, R16, R22 ;  /* 0x000000161026723e */ /* 0x000fe400000010ff */
[----:B------:R-:W-:Y:S02]  /*15e40*/  F2FP.BF16.PACK_AB R16, R4, R6 ;  /* 0x000000060410723e */ /* 0x000fe400000010ff */
[----:B------:R-:W-:Y:S02]  /*15e50*/  F2FP.BF16.PACK_AB R12, R12, R13 ;  /* 0x0000000d0c0c723e */ /* 0x000fe400000010ff */
[----:B------:R-:W-:Y:S01]  /*15e60*/  F2FP.BF16.PACK_AB R13, R7, R8 ;  /* 0x00000008070d723e */ /* 0x000fe200000010ff */
[----:B------:R-:W-:-:S05]  /*15e70*/  @!P5 HFMA2.BF16_V2 R48, -RZ.H0_H0, RZ.H0_H0, -R143.H0_H0 ;  /* 0x200000ffff30d231 */ /* 0x000fca000034098f */
[----:B------:R-:W-:Y:S01]  /*15e80*/  @!P5 PRMT R143, R48, 0x5410, RZ ;  /* 0x00005410308fd816 */ /* 0x000fe200000000ff */
[----:B------:R-:W-:Y:S01]  /*15e90*/  @!P3 HFMA2.BF16_V2 R50, -RZ.H0_H0, RZ.H0_H0, -R141.H0_H0 ;  /* 0x200000ffff32b231 */ /* 0x000fe2000034098d */
[----:B------:R-:W-:Y:S01]  /*15ea0*/  F2FP.BF16.PACK_AB R17, R14, R17 ;  /* 0x000000110e11723e */ /* 0x000fe200000010ff */
[----:B------:R-:W-:Y:S03]  /*15eb0*/  MUFU.EX2 R15, R86 ;  /* 0x00000056000f7308 */ /* 0x000fe60000000800 */
[----:B------:R-:W-:-:S05]  /*15ec0*/  @!P3 PRMT R141, R50, 0x5410, RZ ;  /* 0x00005410328db816 */ /* 0x000fca00000000ff */
[----:B------:R-:W1:Y:S01]  /*15ed0*/  MUFU.EX2 R14, R68 ;  /* 0x00000044000e7308 */ /* 0x000e620000000800 */
[----:B------:R-:W-:Y:S01]  /*15ee0*/  @!P0 HFMA2.BF16_V2 R37, -RZ.H0_H0, RZ.H0_H0, -R134.H0_H0 ;  /* 0x200000ffff258231 */ /* 0x000fe20000340986 */
[----:B------:R-:W-:-:S04]  /*15ef0*/  PRMT R124, R12, 0x7610, R124 ;  /* 0x000076100c7c7816 */ /* 0x000fc8000000007c */
[----:B------:R-:W-:Y:S02]  /*15f00*/  @!P0 PRMT R134, R37, 0x5410, RZ ;  /* 0x0000541025868816 */ /* 0x000fe400000000ff */
[----:B--2---:R-:W-:-:S04]  /*15f10*/  IADD3 R2, R201, -0x3, RZ ;  /* 0xfffffffdc9027810 */ /* 0x004fc80007ffe0ff */
[----:B------:R-:W-:-:S04]  /*15f20*/  LOP3.LUT R158, R247, R2, RZ, 0x3c, !PT ;  /* 0x00000002f79e7212 */ /* 0x000fc800078e3cff */
[----:B------:R-:W-:-:S05]  /*15f30*/  LOP3.LUT R0, R158, R217, RZ, 0x3c, !PT ;  /* 0x000000d99e007212 */ /* 0x000fca00078e3cff */
[----:B------:R-:W-:-:S05]  /*15f40*/  IMAD.WIDE.U32 R22, R0, -0x326172a9, RZ ;  /* 0xcd9e8d5700167825 */ /* 0x000fca00078e00ff */
[----:B------:R-:W-:-:S05]  /*15f50*/  LOP3.LUT R2, R23, R240, R46, 0x96, !PT ;  /* 0x000000f017027212 */ /* 0x000fca00078e962e */
[----:B------:R-:W-:-:S05]  /*15f60*/  IMAD.WIDE.U32 R2, R2, -0x2daee0ad, RZ ;  /* 0xd2511f5302027825 */ /* 0x000fca00078e00ff */
[----:B------:R-:W-:Y:S02]  /*15f70*/  LOP3.LUT R0, R3, R241, R236, 0x96, !PT ;  /* 0x000000f103007212 */ /* 0x000fe400078e96ec */
[----:B------:R-:W-:-:S05]  /*15f80*/  LOP3.LUT R3, R133, R239, R22, 0x96, !PT ;  /* 0x000000ef85037212 */ /* 0x000fca00078e9616 */
        /* <DEDUP_REMOVED lines=22> */
[C---:B------:R-:W-:Y:S01]  /*160f0*/  ISETP.GE.U32.AND P2, PT, R191.reuse, R4, PT ;  /* 0x00000004bf00720c */ /* 0x040fe20003f46070 */
[----:B------:R-:W-:Y:S01]  /*16100*/  MUFU.EX2 R9, R84 ;  /* 0x0000005400097308 */ /* 0x000fe20000000800 */
[----:B------:R-:W-:Y:S02]  /*16110*/  ISETP.GE.U32.AND P3, PT, R191, R0, PT ;  /* 0x00000000bf00720c */ /* 0x000fe40003f66070 */
[----:B------:R-:W-:-:S05]  /*16120*/  LOP3.LUT R0, R2, 0xff, RZ, 0xc0, !PT ;  /* 0x000000ff02007812 */ /* 0x000fca00078ec0ff */
[----:B------:R-:W2:Y:S01]  /*16130*/  MUFU.EX2 R4, R70 ;  /* 0x0000004600047308 */ /* 0x000ea20000000800 */
[----:B------:R-:W-:Y:S02]  /*16140*/  ISETP.GE.U32.AND P1, PT, R191, R0, PT ;  /* 0x00000000bf00720c */ /* 0x000fe40003f26070 */
[----:B------:R-:W-:Y:S02]  /*16150*/  SHF.R.U32.HI R0, RZ, 0x18, R2 ;  /* 0x00000018ff007819 */ /* 0x000fe40000011602 */
[----:B------:R-:W-:Y:S02]  /*16160*/  LOP3.LUT R7, R5, R245, R6, 0x96, !PT ;  /* 0x000000f505077212 */ /* 0x000fe400078e9606 */
[----:B------:R-:W-:Y:S02]  /*16170*/  LOP3.LUT R5, R2, 0xffff, RZ, 0xc0, !PT ;  /* 0x0000ffff02057812 */ /* 0x000fe400078ec0ff */
[----:B------:R-:W-:Y:S01]  /*16180*/  ISETP.GE.U32.AND P0, PT, R191, R0, PT ;  /* 0x00000000bf00720c */ /* 0x000fe20003f06070 */
[----:B-1----:R-:W-:Y:S01]  /*16190*/  FADD.FTZ R0, R14, R10 ;  /* 0x0000000a0e007221 */ /* 0x002fe20000010000 */
[----:B------:R-:W-:Y:S01]  /*161a0*/  SHF.R.U32.HI R3, RZ, 0x10, R2 ;  /* 0x00000010ff037819 */ /* 0x000fe20000011602 */
[----:B------:R-:W-:Y:S01]  /*161b0*/  FADD.FTZ R2, R15, R11 ;  /* 0x0000000b0f027221 */ /* 0x000fe20000010000 */
[----:B------:R-:W-:Y:S01]  /*161c0*/  @!P5 HFMA2.BF16_V2 R55, -RZ.H0_H0, RZ.H0_H0, -R124.H0_H0 ;  /* 0x200000ffff37d231 */ /* 0x000fe2000034097c */
[----:B------:R-:W-:Y:S01]  /*161d0*/  PRMT R121, R12, 0x7632, R121 ;  /* 0x000076320c797816 */ /* 0x000fe20000000079 */
[C---:B--2---:R-:W-:Y:S01]  /*161e0*/  FADD.FTZ R11, R4.reuse, R0 ;  /* 0x00000000040b7221 */ /* 0x044fe20000010000 */
[----:B------:R-:W-:Y:S01]  /*161f0*/  LOP3.LUT R0, R3, 0xff, RZ, 0xc0, !PT ;  /* 0x000000ff03007812 */ /* 0x000fe200078ec0ff */
[----:B------:R-:W-:Y:S01]  /*16200*/  FADD.FTZ R6, R9, R2 ;  /* 0x0000000209067221 */ /* 0x000fe20000010000 */
[----:B------:R-:W-:Y:S01]  /*16210*/  F2FP.BF16.PACK_AB R10, R4, R14 ;  /* 0x0000000e040a723e */ /* 0x000fe200000010ff */
[----:B------:R-:W-:-:S04]  /*16220*/  IMAD.WIDE.U32 R2, R7, -0x2daee0ad, RZ ;  /* 0xd2511f5307027825 */ /* 0x000fc800078e00ff */
        /* <DEDUP_REMOVED lines=10> */
[----:B------:R-:W-:Y:S01]  /*162d0*/  F2FP.BF16.PACK_AB R9, R9, R15 ;  /* 0x0000000f0909723e */ /* 0x000fe200000010ff */
[----:B------:R-:W-:Y:S01]  /*162e0*/  IMAD.MOV.U32 R15, RZ, RZ, R19 ;  /* 0x000000ffff0f7224 */ /* 0x000fe200078e0013 */
[----:B------:R-:W-:Y:S01]  /*162f0*/  SHF.R.U32.HI R2, RZ, 0x8, R5 ;  /* 0x00000008ff027819 */ /* 0x000fe20000011605 */
[----:B------:R-:W-:Y:S01]  /*16300*/  @!P4 HFMA2.BF16_V2 R60, -RZ.H0_H0, RZ.H0_H0, -R121.H0_H0 ;  /* 0x200000ffff3cc231 */ /* 0x000fe20000340979 */
[----:B------:R1:W-:Y:S01]  /*16310*/  MUFU.EX2 R19, R192 ;  /* 0x000000c000137308 */ /* 0x0003e20000000800 */
[----:B------:R-:W-:Y:S01]  /*16320*/  @!P3 HFMA2.BF16_V2 R62, -RZ.H0_H0, RZ.H0_H0, -R117.H0_H0 ;  /* 0x200000ffff3eb231 */ /* 0x000fe20000340975 */
[----:B------:R-:W-:-:S02]  /*16330*/  PRMT R116, R13, 0x7610, R116 ;  /* 0x000076100d747816 */ /* 0x000fc40000000074 */
[----:B------:R-:W-:Y:S02]  /*16340*/  LOP3.LUT R2, R2, 0xffff, RZ, 0xc0, !PT ;  /* 0x0000ffff02027812 */ /* 0x000fe400078ec0ff */
[----:B------:R-:W-:Y:S02]  /*16350*/  @!P4 PRMT R121, R60, 0x5410, RZ ;  /* 0x000054103c79c816 */ /* 0x000fe400000000ff */
[----:B------:R-:W2:Y:S01]  /*16360*/  MUFU.EX2 R12, R161 ;  /* 0x000000a1000c7308 */ /* 0x000ea20000000800 */
[----:B------:R-:W-:Y:S01]  /*16370*/  ISETP.GE.U32.AND P4, PT, R191, R2, PT ;  /* 0x00000002bf00720c */ /* 0x000fe20003f86070 */
[----:B-1----:R-:W-:Y:S02]  /*16380*/  IMAD.MOV.U32 R192, RZ, RZ, R32 ;  /* 0x000000ffffc07224 */ /* 0x002fe400078e0020 */
[----:B------:R-:W-:Y:S02]  /*16390*/  IMAD.MOV.U32 R32, RZ, RZ, R159 ;  /* 0x000000ffff207224 */ /* 0x000fe400078e009f */
[----:B------:R-:W-:-:S02]  /*163a0*/  IMAD.MOV.U32 R159, RZ, RZ, R156 ;  /* 0x000000ffff9f7224 */ /* 0x000fc400078e009c */
[----:B------:R-:W-:Y:S01]  /*163b0*/  IMAD.MOV.U32 R156, RZ, RZ, R139 ;  /* 0x000000ffff9c7224 */ /* 0x000fe200078e008b */
[----:B------:R-:W-:Y:S02]  /*163c0*/  PRMT R139, R116, 0x5410, R117 ;  /* 0x00005410748b7816 */ /* 0x000fe40000000075 */
[----:B------:R-:W-:Y:S02]  /*163d0*/  @!P3 PRMT R117, R62, 0x5410, RZ ;  /* 0x000054103e75b816 */ /* 0x000fe400000000ff */
[----:B------:R-:W-:Y:S02]  /*163e0*/  ISETP.GE.U32.AND P3, PT, R191, R4, PT ;  /* 0x00000004bf00720c */ /* 0x000fe40003f66070 */
[----:B------:R-:W-:Y:S01]  /*163f0*/  LOP3.LUT R2, R0, 0xffff, RZ, 0xc0, !PT ;  /* 0x0000ffff00027812 */ /* 0x000fe200078ec0ff */
[----:B------:R1:W3:Y:S01]  /*16400*/  MUFU.EX2 R4, R162 ;  /* 0x000000a200047308 */ /* 0x0002e20000000800 */
[----:B------:R-:W-:Y:S02]  /*16410*/  @!P2 HFMA2.BF16_V2 R63, -RZ.H0_H0, RZ.H0_H0, -R116.H0_H0 ;  /* 0x200000ffff3fa231 */ /* 0x000fe40000340974 */
[----:B------:R-:W-:-:S04]  /*16420*/  SHF.R.U32.HI R2, RZ, 0x8, R2 ;  /* 0x00000008ff027819 */ /* 0x000fc80000011602 */
[----:B------:R-:W-:Y:S02]  /*16430*/  LOP3.LUT R2, R2, 0xffff, RZ, 0xc0, !PT ;  /* 0x0000ffff02027812 */ /* 0x000fe400078ec0ff */
[----:B------:R-:W-:Y:S02]  /*16440*/  @!P2 PRMT R116, R63, 0x5410, RZ ;  /* 0x000054103f74a816 */ /* 0x000fe400000000ff */
[----:B------:R-:W-:Y:S02]  /*16450*/  PRMT R123, R17, 0x7610, R123 ;  /* 0x00007610117b7816 */ /* 0x000fe4000000007b */
[----:B------:R-:W-:Y:S01]  /*16460*/  ISETP.GE.U32.AND P2, PT, R191, R2, PT ;  /* 0x00000002bf00720c */ /* 0x000fe20003f46070 */
[----:B--2---:R-:W-:Y:S01]  /*16470*/  FADD.FTZ R2, R12, R6 ;  /* 0x000000060c027221 */ /* 0x004fe20000010000 */
[----:B------:R-:W-:Y:S01]  /*16480*/  PRMT R119, R17, 0x7632, R119 ;  /* 0x0000763211777816 */ /* 0x000fe20000000077 */
[----:B------:R-:W-:Y:S01]  /*16490*/  @!P1 HFMA2.BF16_V2 R65, -RZ.H0_H0, RZ.H0_H0, -R123.H0_H0 ;  /* 0x200000ffff419231 */ /* 0x000fe2000034097b */
[----:B-1----:R-:W-:-:S02]  /*164a0*/  IMAD.MOV.U32 R162, RZ, RZ, R15 ;  /* 0x000000ffffa27224 */ /* 0x002fc400078e000f */
[----:B---3--:R-:W-:Y:S01]  /*164b0*/  FADD.FTZ R5, R4, R2 ;  /* 0x0000000204057221 */ /* 0x008fe20000010000 */
[----:B------:R1:W-:Y:S01]  /*164c0*/  MUFU.EX2 R15, R164 ;  /* 0x000000a4000f7308 */ /* 0x0003e20000000800 */
[----:B------:R-:W-:Y:S01]  /*164d0*/  LOP3.LUT R2, R0, 0xff, RZ, 0xc0, !PT ;  /* 0x000000ff00027812 */ /* 0x000fe200078ec0ff */
[----:B------:R-:W-:Y:S01]  /*164e0*/  IMAD.MOV.U32 R161, RZ, RZ, R14 ;  /* 0x000000ffffa17224 */ /* 0x000fe200078e000e */
[----:B------:R-:W-:-:S05]  /*164f0*/  PRMT R127, R16, 0x7610, R127 ;  /* 0x00007610107f7816 */ /* 0x000fca000000007f */
[----:B------:R2:W-:Y:S01]  /*16500*/  MUFU.EX2 R14, R197 ;  /* 0x000000c5000e7308 */ /* 0x0005e20000000800 */
[----:B-1----:R-:W-:Y:S01]  /*16510*/  IMAD.MOV.U32 R164, RZ, RZ, R206 ;  /* 0x000000ffffa47224 */ /* 0x002fe200078e00ce */
[----:B------:R-:W-:Y:S02]  /*16520*/  PRMT R206, R123, 0x5410, R119 ;  /* 0x000054107bce7816 */ /* 0x000fe40000000077 */
[----:B------:R-:W-:Y:S02]  /*16530*/  @!P1 PRMT R123, R65, 0x5410, RZ ;  /* 0x00005410417b9816 */ /* 0x000fe400000000ff */
[----:B------:R-:W-:Y:S02]  /*16540*/  ISETP.GE.U32.AND P1, PT, R191, R2, PT ;  /* 0x00000002bf00720c */ /* 0x000fe40003f26070 */
[----:B------:R-:W-:Y:S01]  /*16550*/  SHF.R.U32.HI R2, RZ, 0x18, R0 ;  /* 0x00000018ff027819 */ /* 0x000fe20000011600 */
[----:B--2---:R-:W-:Y:S01]  /*16560*/  IMAD.MOV.U32 R197, RZ, RZ, R18 ;  /* 0x000000ffffc57224 */ /* 0x004fe200078e0012 */
[----:B------:R-:W-:Y:S01]  /*16570*/  SHF.R.U32.HI R0, RZ, 0x10, R0 ;  /* 0x00000010ff007819 */ /* 0x000fe20000011600 */
[----:B------:R1:W-:Y:S01]  /*16580*/  MUFU.EX2 R17, R172 ;  /* 0x000000ac00117308 */ /* 0x0003e20000000800 */
[----:B------:R-:W-:Y:S01]  /*16590*/  PRMT R129, R16, 0x7632, R129 ;  /* 0x0000763210817816 */ /* 0x000fe20000000081 */
[----:B------:R-:W-:Y:S01]  /*165a0*/  @!P5 HFMA2.BF16_V2 R71, -RZ.H0_H0, RZ.H0_H0, -R127.H0_H0 ;  /* 0x200000ffff47d231 */ /* 0x000fe2000034097f */
[----:B------:R-:W-:Y:S01]  /*165b0*/  PRMT R131, R9, 0x7610, R131 ;  /* 0x0000761009837816 */ /* 0x000fe20000000083 */
[----:B------:R-:W-:Y:S01]  /*165c0*/  @!P4 HFMA2.BF16_V2 R67, -RZ.H0_H0, RZ.H0_H0, -R119.H0_H0 ;  /* 0x200000ffff43c231 */ /* 0x000fe20000340977 */
[----:B------:R-:W-:-:S02]  /*165d0*/  LOP3.LUT R0, R0, 0xff, RZ, 0xc0, !PT ;  /* 0x000000ff00007812 */ /* 0x000fc400078ec0ff */
[----:B------:R-:W-:Y:S01]  /*165e0*/  PRMT R130, R9, 0x7632, R130 ;  /* 0x0000763209827816 */ /* 0x000fe20000000082 */
[----:B------:R-:W2:Y:S01]  /*165f0*/  MUFU.EX2 R6, R81 ;  /* 0x0000005100067308 */ /* 0x000ea20000000800 */
[----:B------:R-:W-:Y:S01]  /*16600*/  @!P1 HFMA2.BF16_V2 R73, -RZ.H0_H0, RZ.H0_H0, -R131.H0_H0 ;  /* 0x200000ffff499231 */ /* 0x000fe20000340983 */
[----:B-1----:R-:W-:Y:S02]  /*16610*/  IMAD.MOV.U32 R172, RZ, RZ, R164 ;  /* 0x000000ffffac7224 */ /* 0x002fe400078e00a4 */
[----:B------:R-:W-:Y:S02]  /*16620*/  IMAD.MOV.U32 R164, RZ, RZ, R197 ;  /* 0x000000ffffa47224 */ /* 0x000fe400078e00c5 */
[----:B------:R-:W-:Y:S02]  /*16630*/  IMAD.MOV.U32 R197, RZ, RZ, R162 ;  /* 0x000000ffffc57224 */ /* 0x000fe400078e00a2 */
[----:B------:R-:W-:Y:S01]  /*16640*/  IMAD.MOV.U32 R162, RZ, RZ, R194 ;  /* 0x000000ffffa27224 */ /* 0x000fe200078e00c2 */
[----:B------:R-:W-:-:S02]  /*16650*/  PRMT R194, R127, 0x5410, R129 ;  /* 0x000054107fc27816 */ /* 0x000fc40000000081 */
[----:B------:R-:W-:Y:S01]  /*16660*/  @!P5 PRMT R127, R71, 0x5410, RZ ;  /* 0x00005410477fd816 */ /* 0x000fe200000000ff */
[----:B------:R1:W-:Y:S01]  /*16670*/  MUFU.EX2 R13, R167 ;  /* 0x000000a7000d7308 */ /* 0x0003e20000000800 */
[----:B------:R-:W-:Y:S02]  /*16680*/  ISETP.GE.U32.AND P5, PT, R191, R0, PT ;  /* 0x00000000bf00720c */ /* 0x000fe40003fa6070 */
[----:B------:R-:W-:Y:S02]  /*16690*/  @!P4 PRMT R119, R67, 0x5410, RZ ;  /* 0x000054104377c816 */ /* 0x000fe400000000ff */
[----:B------:R-:W-:Y:S02]  /*166a0*/  LOP3.LUT R0, R7, 0xff, RZ, 0xc0, !PT ;  /* 0x000000ff07007812 */ /* 0x000fe400078ec0ff */
[----:B------:R-:W-:Y:S02]  /*166b0*/  ISETP.GE.U32.AND P4, PT, R191, R2, PT ;  /* 0x00000002bf00720c */ /* 0x000fe40003f86070 */
[----:B------:R-:W3:Y:S01]  /*166c0*/  MUFU.EX2 R2, R82 ;  /* 0x0000005200027308 */ /* 0x000ee20000000800 */
[----:B------:R-:W-:Y:S01]  /*166d0*/  @!P2 HFMA2.BF16_V2 R72, -RZ.H0_H0, RZ.H0_H0, -R130.H0_H0 ;  /* 0x200000ffff48a231 */ /* 0x000fe20000340982 */
[----:B-1----:R-:W-:Y:S01]  /*166e0*/  IMAD.MOV.U32 R167, RZ, RZ, R136 ;  /* 0x000000ffffa77224 */ /* 0x002fe200078e0088 */
[----:B------:R-:W-:-:S02]  /*166f0*/  PRMT R136, R131, 0x5410, R130 ;  /* 0x0000541083887816 */ /* 0x000fc40000000082 */
[----:B------:R-:W-:Y:S02]  /*16700*/  @!P1 PRMT R131, R73, 0x5410, RZ ;  /* 0x0000541049839816 */ /* 0x000fe400000000ff */
[----:B------:R-:W-:Y:S02]  /*16710*/  ISETP.GE.U32.AND P1, PT, R191, R0, PT ;  /* 0x00000000bf00720c */ /* 0x000fe40003f26070 */
[----:B------:R-:W-:Y:S01]  /*16720*/  SHF.R.U32.HI R0, RZ, 0x8, R8 ;  /* 0x00000008ff007819 */ /* 0x000fe20000011608 */
[----:B------:R-:W-:-:S03]  /*16730*/  @!P0 HFMA2.BF16_V2 R69, -RZ.H0_H0, RZ.H0_H0, -R129.H0_H0 ;  /* 0x200000ffff458231 */ /* 0x000fc60000340981 */
[----:B------:R-:W-:Y:S01]  /*16740*/  LOP3.LUT R0, R0, 0xffff, RZ, 0xc0, !PT ;  /* 0x0000ffff00007812 */ /* 0x000fe200078ec0ff */
[----:B------:R-:W1:Y:S01]  /*16750*/  MUFU.EX2 R9, R51 ;  /* 0x0000003300097308 */ /* 0x000e620000000800 */
[----:B------:R-:W-:Y:S02]  /*16760*/  @!P2 PRMT R130, R72, 0x5410, RZ ;  /* 0x000054104882a816 */ /* 0x000fe400000000ff */
[----:B------:R-:W-:Y:S01]  /*16770*/  ISETP.GE.U32.AND P2, PT, R191, R0, PT ;  /* 0x00000000bf00720c */ /* 0x000fe20003f46070 */
[----:B--2---:R-:W-:Y:S01]  /*16780*/  FADD.FTZ R0, R6, R11 ;  /* 0x0000000b06007221 */ /* 0x004fe20000010000 */
[----:B------:R-:W-:Y:S02]  /*16790*/  @!P0 PRMT R129, R69, 0x5410, RZ ;  /* 0x0000541045818816 */ /* 0x000fe400000000ff */
[----:B------:R-:W-:Y:S01]  /*167a0*/  ISETP.GE.U32.AND P0, PT, R191, R3, PT ;  /* 0x00000003bf00720c */ /* 0x000fe20003f06070 */
[----:B------:R-:W2:Y:S01]  /*167b0*/  MUFU.EX2 R7, R53 ;  /* 0x0000003500077308 */ /* 0x000ea20000000800 */
[----:B------:R-:W-:Y:S01]  /*167c0*/  F2FP.BF16.PACK_AB R4, R4, R12 ;  /* 0x0000000c0404723e */ /* 0x000fe200000010ff */
[C---:B---3--:R-:W-:Y:S01]  /*167d0*/  FADD.FTZ R3, R2.reuse, R0 ;  /* 0x0000000002037221 */ /* 0x048fe20000010000 */
[----:B------:R-:W-:-:S02]  /*167e0*/  F2FP.BF16.PACK_AB R0, R2, R6 ;  /* 0x000000060200723e */ /* 0x000fc400000010ff */
[----:B------:R-:W-:-:S03]  /*167f0*/  PRMT R125, R4, 0x7610, R125 ;  /* 0x00007610047d7816 */ /* 0x000fc6000000007d */
[----:B------:R-:W3:Y:S01]  /*16800*/  MUFU.EX2 R6, R56 ;  /* 0x0000003800067308 */ /* 0x000ee20000000800 */
[----:B------:R-:W-:Y:S02]  /*16810*/  PRMT R122, R4, 0x7632, R122 ;  /* 0x00007632047a7816 */ /* 0x000fe4000000007a */
[C---:B------:R-:W-:Y:S02]  /*16820*/  PRMT R120, R0.reuse, 0x7610, R120 ;  /* 0x0000761000787816 */ /* 0x040fe40000000078 */
[----:B------:R-:W-:-:S03]  /*16830*/  PRMT R118, R0, 0x7632, R118 ;  /* 0x0000763200767816 */ /* 0x000fc60000000076 */
[----:B------:R-:W4:Y:S01]  /*16840*/  MUFU.EX2 R4, R59 ;  /* 0x0000003b00047308 */ /* 0x000f220000000800 */
[----:B-1----:R-:W-:Y:S02]  /*16850*/  FADD.FTZ R0, R9, R24 ;  /* 0x0000001809007221 */ /* 0x002fe40000010000 */
[----:B------:R-:W-:Y:S02]  /*16860*/  FADD.FTZ R2, R19, R21 ;  /* 0x0000001513027221 */ /* 0x000fe40000010000 */
[----:B--2---:R-:W-:-:S03]  /*16870*/  FADD.FTZ R0, R7, R0 ;  /* 0x0000000007007221 */ /* 0x004fc60000010000 */
[----:B------:R-:W-:Y:S01]  /*16880*/  MUFU.EX2 R18, R170 ;  /* 0x000000aa00127308 */ /* 0x000fe20000000800 */
[----:B------:R-:W-:-:S07]  /*16890*/  F2FP.BF16.PACK_AB R35, R7, R9 ;  /* 0x000000090723723e */ /* 0x000fce00000010ff */
[----:B------:R-:W1:Y:S01]  /*168a0*/  MUFU.EX2 R12, R83 ;  /* 0x00000053000c7308 */ /* 0x000e620000000800 */
[----:B------:R-:W-:Y:S02]  /*168b0*/  FADD.FTZ R24, R14, R2 ;  /* 0x000000020e187221 */ /* 0x000fe40000010000 */
[----:B---3--:R-:W-:-:S05]  /*168c0*/  FADD.FTZ R0, R6, R0 ;  /* 0x0000000006007221 */ /* 0x008fca0000010000 */
[----:B------:R-:W2:Y:S01]  /*168d0*/  MUFU.EX2 R8, R93 ;  /* 0x0000005d00087308 */ /* 0x000ea20000000800 */
[----:B------:R-:W-:Y:S01]  /*168e0*/  FADD.FTZ R2, R15, R5 ;  /* 0x000000050f027221 */ /* 0x000fe20000010000 */
[C---:B----4-:R-:W-:Y:S01]  /*168f0*/  F2FP.BF16.PACK_AB R37, R4.reuse, R6 ;  /* 0x000000060425723e */ /* 0x050fe200000010ff */
[----:B------:R-:W-:-:S05]  /*16900*/  FADD.FTZ R21, R4, R0 ;  /* 0x0000000004157221 */ /* 0x000fca0000010000 */
[----:B------:R-:W3:Y:S01]  /*16910*/  MUFU.EX2 R7, R96 ;  /* 0x0000006000077308 */ /* 0x000ee20000000800 */
[----:B------:R-:W-:Y:S02]  /*16920*/  FADD.FTZ R2, R13, R2 ;  /* 0x000000020d027221 */ /* 0x000fe40000010000 */
[----:B------:R-:W-:-:S05]  /*16930*/  IMAD.MOV.U32 R11, RZ, RZ, R137 ;  /* 0x000000ffff0b7224 */ /* 0x000fca00078e0089 */
[----:B------:R-:W4:Y:S01]  /*16940*/  MUFU.EX2 R4, R101 ;  /* 0x0000006500047308 */ /* 0x000f220000000800 */
[----:B-1----:R-:W-:Y:S02]  /*16950*/  FADD.FTZ R0, R12, R3 ;  /* 0x000000030c007221 */ /* 0x002fe40000010000 */
[----:B------:R-:W-:Y:S01]  /*16960*/  FADD.FTZ R2, R18, R2 ;  /* 0x0000000212027221 */ /* 0x000fe20000010000 */
[----:B------:R-:W-:Y:S01]  /*16970*/  F2FP.BF16.PACK_AB R36, R14, R19 ;  /* 0x000000130e24723e */ /* 0x000fe200000010ff */
[----:B------:R-:W-:Y:S02]  /*16980*/  IMAD.MOV.U32 R14, RZ, RZ, R11 ;  /* 0x000000ffff0e7224 */ /* 0x000fe400078e000b */
[----:B--2---:R-:W-:Y:S02]  /*16990*/  FADD.FTZ R0, R8, R0 ;  /* 0x0000000008007221 */ /* 0x004fe40000010000 */
[----:B------:R-:W-:Y:S01]  /*169a0*/  FADD.FTZ R11, R17, R2 ;  /* 0x00000002110b7221 */ /* 0x000fe20000010000 */
[----:B------:R-:W-:-:S02]  /*169b0*/  IADD3 R2, R201, -0x2, RZ ;  /* 0xfffffffec9027810 */ /* 0x000fc40007ffe0ff */
[C---:B------:R-:W-:Y:S02]  /*169c0*/  PRMT R128, R10.reuse, 0x7610, R128 ;  /* 0x000076100a807816 */ /* 0x040fe40000000080 */
[----:B------:R-:W-:Y:S01]  /*169d0*/  PRMT R126, R10, 0x7632, R126 ;  /* 0x000076320a7e7816 */ /* 0x000fe2000000007e */
[----:B------:R-:W-:Y:S01]  /*169e0*/  IMAD.MOV.U32 R10, RZ, RZ, R164 ;  /* 0x000000ffff0a7224 */ /* 0x000fe200078e00a4 */
[----:B------:R-:W-:Y:S01]  /*169f0*/  F2FP.BF16.PACK_AB R13, R13, R15 ;  /* 0x0000000f0d0d723e */ /* 0x000fe200000010ff */
[----:B------:R-:W-:Y:S01]  /*16a00*/  IMAD.MOV.U32 R15, RZ, RZ, R167 ;  /* 0x000000ffff0f7224 */ /* 0x000fe200078e00a7 */
[----:B------:R-:W-:Y:S01]  /*16a10*/  LOP3.LUT R167, R247, R2, RZ, 0x3c, !PT ;  /* 0x00000002f7a77212 */ /* 0x000fe200078e3cff */
[----:B---3--:R-:W-:Y:S02]  /*16a20*/  FADD.FTZ R0, R7, R0 ;  /* 0x0000000007007221 */ /* 0x008fe40000010000 */
[----:B------:R-:W-:Y:S02]  /*16a30*/  IMAD.MOV.U32 R6, RZ, RZ, R10 ;  /* 0x000000ffff067224 */ /* 0x000fe400078e000a */
[----:B----4-:R-:W-:Y:S01]  /*16a40*/  FADD.FTZ R10, R4, R0 ;  /* 0x00000000040a7221 */ /* 0x010fe20000010000 */
[----:B------:R-:W-:-:S02]  /*16a50*/  LOP3.LUT R0, R167, R217, RZ, 0x3c, !PT ;  /* 0x000000d9a7007212 */ /* 0x000fc400078e3cff */
[----:B------:R-:W-:-:S03]  /*16a60*/  F2FP.BF16.PACK_AB R17, R17, R18 ;  /* 0x000000121111723e */ /* 0x000fc600000010ff */
[----:B------:R-:W-:-:S05]  /*16a70*/  IMAD.WIDE.U32 R18, R0, -0x326172a9, RZ ;  /* 0xcd9e8d5700127825 */ /* 0x000fca00078e00ff */
[----:B------:R-:W-:-:S05]  /*16a80*/  LOP3.LUT R2, R19, R240, R46, 0x96, !PT ;  /* 0x000000f013027212 */ /* 0x000fca00078e962e */
[----:B------:R-:W-:-:S05]  /*16a90*/  IMAD.WIDE.U32 R2, R2, -0x2daee0ad, RZ ;  /* 0xd2511f5302027825 */ /* 0x000fca00078e00ff */
[----:B------:R-:W-:Y:S02]  /*16aa0*/  LOP3.LUT R0, R3, R241, R236, 0x96, !PT ;  /* 0x000000f103007212 */ /* 0x000fe400078e96ec */
[----:B------:R-:W-:Y:S02]  /*16ab0*/  LOP3.LUT R3, R133, R239, R18, 0x96, !PT ;  /* 0x000000ef85037212 */ /* 0x000fe400078e9612 */
[----:B------:R-:W-:-:S03]  /*16ac0*/  F2FP.BF16.PACK_AB R16, R4, R7 ;  /* 0x000000070410723e */ /* 0x000fc600000010ff */
[----:B------:R-:W-:Y:S01]  /*16ad0*/  IMAD.WIDE.U32 R4, R3, -0x2daee0ad, RZ ;  /* 0xd2511f5303047825 */ /* 0x000fe200078e00ff */
[----:B------:R-:W-:-:S03]  /*16ae0*/  F2FP.BF16.PACK_AB R12, R8, R12 ;  /* 0x0000000c080c723e */ /* 0x000fc600000010ff */
[----:B------:R-:W-:Y:S01]  /*16af0*/  IMAD.WIDE.U32 R8, R0, -0x326172a9, RZ ;  /* 0xcd9e8d5700087825 */ /* 0x000fe200078e00ff */
[----:B------:R-:W-:-:S03]  /*16b00*/  LOP3.LUT R0, R5, R242, R2, 0x96, !PT ;  /* 0x000000f205007212 */ /* 0x000fc600078e9602 */
[----:B------:R-:W-:Y:S02]  /*16b10*/  IMAD.MOV.U32 R5, RZ, RZ, R6 ;  /* 0x000000ffff057224 */ /* 0x000fe400078e0006 */
[----:B------:R-:W-:Y:S01]  /*16b20*/  IMAD.WIDE.U32 R6, R0, -0x326172a9, RZ ;  /* 0xcd9e8d5700067825 */ /* 0x000fe200078e00ff */
[----:B------:R-:W-:-:S04]  /*16b30*/  LOP3.LUT R3, R9, R233, R132, 0x96, !PT ;  /* 0x000000e909037212 */ /* 0x000fc800078e9684 */
[----:B------:R-:W-:Y:S01]  /*16b40*/  LOP3.LUT R0, R7, R249, R8, 0x96, !PT ;  /* 0x000000f907007212 */ /* 0x000fe200078e9608 */
[----:B------:R-:W-:-:S04]  /*16b50*/  IMAD.WIDE.U32 R2, R3, -0x2daee0ad, RZ ;  /* 0xd2511f5303027825 */ /* 0x000fc800078e00ff */
[----:B------:R-:W-:Y:S01]  /*16b60*/  IMAD.WIDE.U32 R8, R0, -0x2daee0ad, RZ ;  /* 0xd2511f5300087825 */ /* 0x000fe200078e00ff */
[----:B------:R-:W-:-:S04]  /*16b70*/  LOP3.LUT R3, R3, R251, R4, 0x96, !PT ;  /* 0x000000fb03037212 */ /* 0x000fc800078e9604 */
[----:B------:R-:W-:Y:S01]  /*16b80*/  LOP3.LUT R2, R9, R243, R2, 0x96, !PT ;  /* 0x000000f309027212 */ /* 0x000fe200078e9602 */
[----:B------:R-:W-:Y:S02]  /*16b90*/  IMAD.MOV.U32 R9, RZ, RZ, R5 ;  /* 0x000000ffff097224 */ /* 0x000fe400078e0005 */
[----:B------:R-:W-:-:S04]  /*16ba0*/  IMAD.WIDE.U32 R4, R3, -0x326172a9, RZ ;  /* 0xcd9e8d5703047825 */ /* 0x000fc800078e00ff */
[----:B------:R-:W-:Y:S01]  /*16bb0*/  IMAD.WIDE.U32 R2, R2, -0x326172a9, RZ ;  /* 0xcd9e8d5702027825 */ /* 0x000fe200078e00ff */
[----:B------:R-:W-:-:S04]  /*16bc0*/  @!P5 HFMA2.BF16_V2 R75, -RZ.H0_H0, RZ.H0_H0, -R128.H0_H0 ;  /* 0x200000ffff4bd231 */ /* 0x000fc80000340980 */
[----:B------:R-:W-:Y:S01]  /*16bd0*/  LOP3.LUT R0, R3, R177, R4, 0x96, !PT ;  /* 0x000000b103007212 */ /* 0x000fe200078e9604 */
[----:B------:R-:W-:Y:S02]  /*16be0*/  IMAD.MOV.U32 R164, RZ, RZ, R162 ;  /* 0x000000ffffa47224 */ /* 0x000fe400078e00a2 */
[----:B------:R-:W-:Y:S01]  /*16bf0*/  IMAD.MOV.U32 R162, RZ, RZ, R190 ;  /* 0x000000ffffa27224 */ /* 0x000fe200078e00be */
[----:B------:R-:W-:Y:S02]  /*16c00*/  LOP3.LUT R4, R0, 0xff, RZ, 0xc0, !PT ;  /* 0x000000ff00047812 */ /* 0x000fe400078ec0ff */
[----:B------:R-:W-:Y:S02]  /*16c10*/  PRMT R190, R128, 0x5410, R126 ;  /* 0x0000541080be7816 */ /* 0x000fe4000000007e */
[----:B------:R-:W-:Y:S02]  /*16c20*/  @!P5 PRMT R128, R75, 0x5410, RZ ;  /* 0x000054104b80d816 */ /* 0x000fe400000000ff */
[----:B------:R-:W-:-:S02]  /*16c30*/  ISETP.GE.U32.AND P5, PT, R191, R4, PT ;  /* 0x00000004bf00720c */ /* 0x000fc40003fa6070 */
[----:B------:R-:W-:Y:S01]  /*16c40*/  LOP3.LUT R4, R0, 0xffff, RZ, 0xc0, !PT ;  /* 0x0000ffff00047812 */ /* 0x000fe200078ec0ff */
[----:B------:R-:W-:-:S03]  /*16c50*/  @!P4 HFMA2.BF16_V2 R74, -RZ.H0_H0, RZ.H0_H0, -R126.H0_H0 ;  /* 0x200000ffff4ac231 */ /* 0x000fc6000034097e */
[----:B------:R-:W-:Y:S01]  /*16c60*/  SHF.R.U32.HI R4, RZ, 0x8, R4 ;  /* 0x00000008ff047819 */ /* 0x000fe20000011604 */
[----:B------:R-:W-:Y:S02]  /*16c70*/  IMAD.MOV.U32 R7, RZ, RZ, R15 ;  /* 0x000000ffff077224 */ /* 0x000fe400078e000f */
[----:B------:R1:W2:Y:S01]  /*16c80*/  MUFU.EX2 R15, R204 ;  /* 0x000000cc000f7308 */ /* 0x0002a20000000800 */
[----:B------:R-:W-:Y:S01]  /*16c90*/  LOP3.LUT R4, R4, 0xffff, RZ, 0xc0, !PT ;  /* 0x0000ffff04047812 */ /* 0x000fe200078ec0ff */
[----:B------:R-:W-:Y:S01]  /*16ca0*/  @!P3 HFMA2.BF16_V2 R79, -RZ.H0_H0, RZ.H0_H0, -R125.H0_H0 ;  /* 0x200000ffff4fb231 */ /* 0x000fe2000034097d */
[----:B------:R-:W-:Y:S02]  /*16cb0*/  @!P4 PRMT R126, R74, 0x5410, RZ ;  /* 0x000054104a7ec816 */ /* 0x000fe400000000ff */
[----:B------:R-:W-:Y:S02]  /*16cc0*/  ISETP.GE.U32.AND P4, PT, R191, R4, PT ;  /* 0x00000004bf00720c */ /* 0x000fe40003f86070 */
[----:B------:R-:W-:Y:S01]  /*16cd0*/  SHF.R.U32.HI R4, RZ, 0x10, R0 ;  /* 0x00000010ff047819 */ /* 0x000fe20000011600 */
[----:B------:R-:W-:Y:S01]  /*16ce0*/  IMAD.MOV.U32 R51, RZ, RZ, R138 ;  /* 0x000000ffff337224 */ /* 0x000fe200078e008a */
[----:B------:R-:W-:Y:S01]  /*16cf0*/  SHF.R.U32.HI R0, RZ, 0x18, R0 ;  /* 0x00000018ff007819 */ /* 0x000fe20000011600 */
[----:B------:R-:W-:Y:S01]  /*16d00*/  @!P2 HFMA2.BF16_V2 R78, -RZ.H0_H0, RZ.H0_H0, -R122.H0_H0 ;  /* 0x200000ffff4ea231 */ /* 0x000fe2000034097a */
[----:B------:R-:W-:Y:S01]  /*16d10*/  PRMT R138, R125, 0x5410, R122 ;  /* 0x000054107d8a7816 */ /* 0x000fe2000000007a */
[----:B-1----:R-:W-:-:S02]  /*16d20*/  IMAD.MOV.U32 R204, RZ, RZ, R9 ;  /* 0x000000ffffcc7224 */ /* 0x002fc400078e0009 */
[----:B------:R1:W3:Y:S01]  /*16d30*/  MUFU.EX2 R9, R205 ;  /* 0x000000cd00097308 */ /* 0x0002e20000000800 */
[----:B------:R-:W-:Y:S01]  /*16d40*/  @!P1 HFMA2.BF16_V2 R77, -RZ.H0_H0, RZ.H0_H0, -R120.H0_H0 ;  /* 0x200000ffff4d9231 */ /* 0x000fe20000340978 */
[----:B------:R-:W-:Y:S02]  /*16d50*/  @!P3 PRMT R125, R79, 0x5410, RZ ;  /* 0x000054104f7db816 */ /* 0x000fe400000000ff */
[----:B------:R-:W-:Y:S02]  /*16d60*/  LOP3.LUT R6, R5, R245, R6, 0x96, !PT ;  /* 0x000000f505067212 */ /* 0x000fe400078e9606 */
[----:B------:R-:W-:Y:S02]  /*16d70*/  LOP3.LUT R4, R4, 0xff, RZ, 0xc0, !PT ;  /* 0x000000ff04047812 */ /* 0x000fe400078ec0ff */
[----:B------:R-:W-:Y:S01]  /*16d80*/  ISETP.GE.U32.AND P3, PT, R191, R0, PT ;  /* 0x00000000bf00720c */ /* 0x000fe20003f66070 */
[----:B------:R-:W-:Y:S01]  /*16d90*/  MUFU.EX2 R5, R107 ;  /* 0x0000006b00057308 */ /* 0x000fe20000000800 */
[----:B------:R-:W-:Y:S01]  /*16da0*/  LOP3.LUT R0, R2, 0xff, RZ, 0xc0, !PT ;  /* 0x000000ff02007812 */ /* 0x000fe200078ec0ff */
[----:B-1----:R-:W-:-:S06]  /*16db0*/  IMAD.MOV.U32 R205, RZ, RZ, R14 ;  /* 0x000000ffffcd7224 */ /* 0x002fcc00078e000e */
[----:B------:R-:W1:Y:S01]  /*16dc0*/  MUFU.EX2 R14, R106 ;  /* 0x0000006a000e7308 */ /* 0x000e620000000800 */
[----:B------:R-:W-:Y:S02]  /*16dd0*/  @!P2 PRMT R122, R78, 0x5410, RZ ;  /* 0x000054104e7aa816 */ /* 0x000fe400000000ff */
[----:B------:R-:W-:Y:S02]  /*16de0*/  PRMT R137, R120, 0x5410, R118 ;  /* 0x0000541078897816 */ /* 0x000fe40000000076 */
[----:B------:R-:W-:Y:S02]  /*16df0*/  @!P1 PRMT R120, R77, 0x5410, RZ ;  /* 0x000054104d789816 */ /* 0x000fe400000000ff */
[C---:B------:R-:W-:Y:S01]  /*16e00*/  ISETP.GE.U32.AND P2, PT, R191.reuse, R4, PT ;  /* 0x00000004bf00720c */ /* 0x040fe20003f46070 */
[----:B------:R-:W-:Y:S01]  /*16e10*/  @!P0 HFMA2.BF16_V2 R76, -RZ.H0_H0, RZ.H0_H0, -R118.H0_H0 ;  /* 0x200000ffff4c8231 */ /* 0x000fe20000340976 */
[----:B------:R-:W-:Y:S02]  /*16e20*/  ISETP.GE.U32.AND P1, PT, R191, R0, PT ;  /* 0x00000000bf00720c */ /* 0x000fe40003f26070 */
[----:B------:R-:W-:-:S02]  /*16e30*/  LOP3.LUT R4, R2, 0xffff, RZ, 0xc0, !PT ;  /* 0x0000ffff02047812 */ /* 0x000fc400078ec0ff */
[--C-:B------:R-:W-:Y:S02]  /*16e40*/  SHF.R.U32.HI R0, RZ, 0x18, R2.reuse ;  /* 0x00000018ff007819 */ /* 0x100fe40000011602 */
[----:B------:R-:W-:Y:S01]  /*16e50*/  SHF.R.U32.HI R3, RZ, 0x10, R2 ;  /* 0x00000010ff037819 */ /* 0x000fe20000011602 */
[----:B--2---:R-:W-:Y:S02]  /*16e60*/  FADD.FTZ R2, R15, R11 ;  /* 0x0000000b0f027221 */ /* 0x004fe40000010000 */
[----:B------:R-:W-:Y:S01]  /*16e70*/  IMAD.MOV.U32 R11, RZ, RZ, R7 ;  /* 0x000000ffff0b7224 */ /* 0x000fe200078e0007 */
[----:B------:R-:W-:Y:S01]  /*16e80*/  @!P0 PRMT R118, R76, 0x5410, RZ ;  /* 0x000054104c768816 */ /* 0x000fe200000000ff */
[----:B---3--:R-:W-:Y:S01]  /*16e90*/  FADD.FTZ R7, R9, R2 ;  /* 0x0000000209077221 */ /* 0x008fe20000010000 */
[----:B------:R-:W-:Y:S01]  /*16ea0*/  ISETP.GE.U32.AND P0, PT, R191, R0, PT ;  /* 0x00000000bf00720c */ /* 0x000fe20003f06070 */
[----:B-1----:R-:W-:Y:S01]  /*16eb0*/  FADD.FTZ R0, R14, R10 ;  /* 0x0000000a0e007221 */ /* 0x002fe20000010000 */
[----:B------:R-:W-:Y:S01]  /*16ec0*/  F2FP.BF16.PACK_AB R9, R9, R15 ;  /* 0x0000000f0909723e */ /* 0x000fe200000010ff */
[----:B------:R-:W-:Y:S01]  /*16ed0*/  IMAD.MOV.U32 R15, RZ, RZ, R11 ;  /* 0x000000ffff0f7224 */ /* 0x000fe200078e000b */
[----:B------:R-:W-:Y:S01]  /*16ee0*/  F2FP.BF16.PACK_AB R10, R5, R14 ;  /* 0x0000000e050a723e */ /* 0x000fe200000010ff */
[----:B------:R-:W-:-:S02]  /*16ef0*/  IMAD.MOV.U32 R2, RZ, RZ, R169 ;  /* 0x000000ffff027224 */ /* 0x000fc400078e00a9 */
[----:B------:R-:W-:Y:S01]  /*16f00*/  FADD.FTZ R11, R5, R0 ;  /* 0x00000000050b7221 */ /* 0x000fe20000010000 */
[----:B------:R1:W2:Y:S01]  /*16f10*/  LDL.LU R169, [R1+0x400] ;  /* 0x0004000001a97983 */ /* 0x0002a20000300800 */
[----:B------:R-:W-:Y:S01]  /*16f20*/  IMAD.MOV.U32 R5, RZ, RZ, R15 ;  /* 0x000000ffff057224 */ /* 0x000fe200078e000f */
[C---:B------:R-:W-:Y:S02]  /*16f30*/  PRMT R115, R13.reuse, 0x7610, R115 ;  /* 0x000076100d737816 */ /* 0x040fe40000000073 */
[----:B------:R-:W3:Y:S01]  /*16f40*/  LDL.LU R15, [R1+0xa0] ;  /* 0x0000a000010f7983 */ /* 0x000ee20000300800 */
[----:B------:R-:W-:Y:S01]  /*16f50*/  PRMT R114, R13, 0x7632, R114 ;  /* 0x000076320d727816 */ /* 0x000fe20000000072 */
[----:B------:R-:W-:Y:S01]  /*16f60*/  IMAD.MOV.U32 R14, RZ, RZ, R2 ;  /* 0x000000ffff0e7224 */ /* 0x000fe200078e0002 */
[----:B------:R-:W-:Y:S01]  /*16f70*/  @!P5 HFMA2.BF16_V2 R94, -RZ.H0_H0, RZ.H0_H0, -R115.H0_H0 ;  /* 0x200000ffff5ed231 */ /* 0x000fe20000340973 */
[----:B------:R-:W-:Y:S01]  /*16f80*/  LOP3.LUT R0, R3, 0xff, RZ, 0xc0, !PT ;  /* 0x000000ff03007812 */ /* 0x000fe200078ec0ff */
[----:B------:R-:W-:Y:S01]  /*16f90*/  IMAD.WIDE.U32 R2, R6, -0x2daee0ad, RZ ;  /* 0xd2511f5306027825 */ /* 0x000fe200078e00ff */
[----:B------:R-:W-:-:S02]  /*16fa0*/  PRMT R113, R12, 0x7632, R113 ;  /* 0x000076320c717816 */ /* 0x000fc40000000071 */
[----:B------:R-:W-:Y:S01]  /*16fb0*/  PRMT R112, R12, 0x7610, R112 ;  /* 0x000076100c707816 */ /* 0x000fe20000000070 */
[----:B------:R-:W-:Y:S01]  /*16fc0*/  IMAD.MOV.U32 R13, RZ, RZ, R161 ;  /* 0x000000ffff0d7224 */ /* 0x000fe200078e00a1 */
[----:B------:R-:W-:Y:S01]  /*16fd0*/  PRMT R161, R115, 0x5410, R114 ;  /* 0x0000541073a17816 */ /* 0x000fe20000000072 */
[----:B------:R-:W-:Y:S01]  /*16fe0*/  IMAD.MOV.U32 R12, RZ, RZ, R5 ;  /* 0x000000ffff0c7224 */ /* 0x000fe200078e0005 */
[----:B------:R-:W-:Y:S01]  /*16ff0*/  @!P5 PRMT R115, R94, 0x5410, RZ ;  /* 0x000054105e73d816 */ /* 0x000fe200000000ff */
[----:B------:R-:W-:Y:S01]  /*17000*/  @!P3 HFMA2.BF16_V2 R97, -RZ.H0_H0, RZ.H0_H0, -R113.H0_H0 ;  /* 0x200000ffff61b231 */ /* 0x000fe20000340971 */
[----:B------:R-:W-:Y:S02]  /*17010*/  ISETP.GE.U32.AND P5, PT, R191, R0, PT ;  /* 0x00000000bf00720c */ /* 0x000fe40003fa6070 */
[----:B------:R-:W-:Y:S02]  /*17020*/  LOP3.LUT R0, R3, R173, R8, 0x96, !PT ;  /* 0x000000ad03007212 */ /* 0x000fe400078e9608 */
[----:B------:R-:W-:-:S02]  /*17030*/  SHF.R.U32.HI R4, RZ, 0x8, R4 ;  /* 0x00000008ff047819 */ /* 0x000fc40000011604 */
[C---:B------:R-:W-:Y:S02]  /*17040*/  LOP3.LUT R5, R2.reuse, 0xff, RZ, 0xc0, !PT ;  /* 0x000000ff02057812 */ /* 0x040fe400078ec0ff */
[----:B------:R-:W-:Y:S02]  /*17050*/  LOP3.LUT R8, R2, 0xffff, RZ, 0xc0, !PT ;  /* 0x0000ffff02087812 */ /* 0x000fe400078ec0ff */
[C---:B------:R-:W-:Y:S02]  /*17060*/  PRMT R111, R17.reuse, 0x7610, R111 ;  /* 0x00007610116f7816 */ /* 0x040fe4000000006f */
[----:B------:R-:W-:Y:S01]  /*17070*/  PRMT R110, R17, 0x7632, R110 ;  /* 0x00007632116e7816 */ /* 0x000fe2000000006e */
[----:B------:R-:W-:Y:S01]  /*17080*/  IMAD.MOV.U32 R17, RZ, RZ, R12 ;  /* 0x000000ffff117224 */ /* 0x000fe200078e000c */
[--C-:B------:R-:W-:Y:S01]  /*17090*/  SHF.R.U32.HI R6, RZ, 0x10, R2.reuse ;  /* 0x00000010ff067819 */ /* 0x100fe20000011602 */
[----:B------:R4:W-:Y:S01]  /*170a0*/  MUFU.EX2 R12, R168 ;  /* 0x000000a8000c7308 */ /* 0x0009e20000000800 */
[----:B------:R-:W-:Y:S01]  /*170b0*/  SHF.R.U32.HI R3, RZ, 0x18, R2 ;  /* 0x00000018ff037819 */ /* 0x000fe20000011602 */
[----:B------:R-:W-:Y:S01]  /*170c0*/  IMAD.MOV.U32 R2, RZ, RZ, R199 ;  /* 0x000000ffff027224 */ /* 0x000fe200078e00c7 */
[----:B------:R-:W-:Y:S01]  /*170d0*/  @!P4 HFMA2.BF16_V2 R95, -RZ.H0_H0, RZ.H0_H0, -R114.H0_H0 ;  /* 0x200000ffff5fc231 */ /* 0x000fe20000340972 */
[----:B------:R-:W-:-:S02]  /*170e0*/  PRMT R199, R112, 0x5410, R113 ;  /* 0x0000541070c77816 */ /* 0x000fc40000000071 */
[----:B------:R-:W-:Y:S02]  /*170f0*/  LOP3.LUT R4, R4, 0xffff, RZ, 0xc0, !PT ;  /* 0x0000ffff04047812 */ /* 0x000fe400078ec0ff */
[----:B------:R-:W-:Y:S02]  /*17100*/  @!P3 PRMT R113, R97, 0x5410, RZ ;  /* 0x000054106171b816 */ /* 0x000fe400000000ff */
[C---:B------:R-:W-:Y:S02]  /*17110*/  PRMT R109, R16.reuse, 0x7632, R109 ;  /* 0x00007632106d7816 */ /* 0x040fe4000000006d */
[----:B------:R-:W-:Y:S02]  /*17120*/  PRMT R108, R16, 0x7610, R108 ;  /* 0x00007610106c7816 */ /* 0x000fe4000000006c */
[----:B------:R-:W-:Y:S01]  /*17130*/  ISETP.GE.U32.AND P3, PT, R191, R5, PT ;  /* 0x00000005bf00720c */ /* 0x000fe20003f66070 */
[----:B----4-:R1:W4:Y:S01]  /*17140*/  LDL.LU R168, [R1+0x3fc] ;  /* 0x0003fc0001a87983 */ /* 0x0103220000300800 */
[----:B------:R1:W-:Y:S01]  /*17150*/  MUFU.EX2 R16, R166 ;  /* 0x000000a600107308 */ /* 0x0003e20000000800 */
[----:B------:R-:W-:-:S02]  /*17160*/  @!P4 PRMT R114, R95, 0x5410, RZ ;  /* 0x000054105f72c816 */ /* 0x000fc400000000ff */
[----:B------:R-:W-:-:S05]  /*17170*/  ISETP.GE.U32.AND P4, PT, R191, R4, PT ;  /* 0x00000004bf00720c */ /* 0x000fca0003f86070 */
[----:B------:R1:W1:Y:S02]  /*17180*/  MUFU.EX2 R5, R213 ;  /* 0x000000d500057308 */ /* 0x0002640000000800 */
[----:B-1----:R1:W4:Y:S06]  /*17190*/  LDL.LU R166, [R1+0x3f8] ;  /* 0x0003f80001a67983 */ /* 0x00232c0000300800 */
[----:B------:R-:W1:Y:S01]  /*171a0*/  MUFU.EX2 R4, R214 ;  /* 0x000000d600047308 */ /* 0x000e620000000800 */
[----:B------:R-:W-:Y:S01]  /*171b0*/  IMAD.MOV.U32 R213, RZ, RZ, R2 ;  /* 0x000000ffffd57224 */ /* 0x000fe200078e0002 */
[----:B------:R-:W-:Y:S01]  /*171c0*/  LOP3.LUT R2, R0, 0xffff, RZ, 0xc0, !PT ;  /* 0x0000ffff00027812 */ /* 0x000fe200078ec0ff */
[----:B------:R-:W-:-:S03]  /*171d0*/  @!P2 HFMA2.BF16_V2 R100, -RZ.H0_H0, RZ.H0_H0, -R112.H0_H0 ;  /* 0x200000ffff64a231 */ /* 0x000fc60000340970 */
[----:B------:R-:W-:-:S04]  /*171e0*/  SHF.R.U32.HI R2, RZ, 0x8, R2 ;  /* 0x00000008ff027819 */ /* 0x000fc80000011602 */
[----:B------:R-:W-:Y:S02]  /*171f0*/  LOP3.LUT R2, R2, 0xffff, RZ, 0xc0, !PT ;  /* 0x0000ffff02027812 */ /* 0x000fe400078ec0ff */
[----:B------:R-:W-:Y:S02]  /*17200*/  @!P2 PRMT R112, R100, 0x5410, RZ ;  /* 0x000054106470a816 */ /* 0x000fe400000000ff */
[----:B------:R-:W-:Y:S01]  /*17210*/  ISETP.GE.U32.AND P2, PT, R191, R2, PT ;  /* 0x00000002bf00720c */ /* 0x000fe20003f46070 */
[----:B------:R-:W-:Y:S01]  /*17220*/  FADD.FTZ R2, R5, R7 ;  /* 0x0000000705027221 */ /* 0x000fe20000010000 */
[----:B------:R-:W-:-:S03]  /*17230*/  @!P1 HFMA2.BF16_V2 R102, -RZ.H0_H0, RZ.H0_H0, -R111.H0_H0 ;  /* 0x200000ffff669231 */ /* 0x000fc6000034096f */
[----:B-1----:R-:W-:Y:S01]  /*17240*/  FADD.FTZ R7, R4, R2 ;  /* 0x0000000204077221 */ /* 0x002fe20000010000 */
[----:B------:R-:W-:Y:S01]  /*17250*/  LOP3.LUT R2, R0, 0xff, RZ, 0xc0, !PT ;  /* 0x000000ff00027812 */ /* 0x000fe200078ec0ff */
[----:B------:R-:W-:Y:S01]  /*17260*/  @!P4 HFMA2.BF16_V2 R103, -RZ.H0_H0, RZ.H0_H0, -R110.H0_H0 ;  /* 0x200000ffff67c231 */ /* 0x000fe2000034096e */
[----:B------:R-:W-:Y:S02]  /*17270*/  PRMT R214, R111, 0x5410, R110 ;  /* 0x000054106fd67816 */ /* 0x000fe4000000006e */
[----:B------:R-:W-:Y:S02]  /*17280*/  @!P1 PRMT R111, R102, 0x5410, RZ ;  /* 0x00005410666f9816 */ /* 0x000fe400000000ff */
[----:B------:R-:W-:Y:S02]  /*17290*/  ISETP.GE.U32.AND P1, PT, R191, R2, PT ;  /* 0x00000002bf00720c */ /* 0x000fe40003f26070 */
[----:B------:R-:W-:Y:S02]  /*172a0*/  SHF.R.U32.HI R2, RZ, 0x18, R0 ;  /* 0x00000018ff027819 */ /* 0x000fe40000011600 */
[----:B------:R-:W-:-:S02]  /*172b0*/  @!P4 PRMT R110, R103, 0x5410, RZ ;  /* 0x00005410676ec816 */ /* 0x000fc400000000ff */
[----:B------:R-:W-:Y:S01]  /*172c0*/  ISETP.GE.U32.AND P4, PT, R191, R2, PT ;  /* 0x00000002bf00720c */ /* 0x000fe20003f86070 */
[----:B------:R-:W-:Y:S02]  /*172d0*/  IMAD.MOV.U32 R2, RZ, RZ, R14 ;  /* 0x000000ffff027224 */ /* 0x000fe400078e000e */
[----:B------:R1:W-:Y:S02]  /*172e0*/  MUFU.EX2 R14, R165 ;  /* 0x000000a5000e7308 */ /* 0x0003e40000000800 */
[----:B-1----:R1:W4:Y:S01]  /*172f0*/  LDL.LU R165, [R1+0x3f4] ;  /* 0x0003f40001a57983 */ /* 0x0023220000300800 */
[----:B------:R-:W-:Y:S01]  /*17300*/  SHF.R.U32.HI R0, RZ, 0x10, R0 ;  /* 0x00000010ff007819 */ /* 0x000fe20000011600 */
[----:B------:R-:W-:Y:S01]  /*17310*/  @!P5 HFMA2.BF16_V2 R105, -RZ.H0_H0, RZ.H0_H0, -R108.H0_H0 ;  /* 0x200000ffff69d231 */ /* 0x000fe2000034096c */
[----:B------:R-:W-:Y:S01]  /*17320*/  PRMT R107, R9, 0x7610, R107 ;  /* 0x00007610096b7816 */ /* 0x000fe2000000006b */
[----:B------:R-:W-:Y:S01]  /*17330*/  @!P0 HFMA2.BF16_V2 R104, -RZ.H0_H0, RZ.H0_H0, -R109.H0_H0 ;  /* 0x200000ffff688231 */ /* 0x000fe2000034096d */
[----:B------:R-:W-:Y:S01]  /*17340*/  F2FP.BF16.PACK_AB R4, R4, R5 ;  /* 0x000000050404723e */ /* 0x000fe200000010ff */
[----:B------:R-:W-:Y:S01]  /*17350*/  IMAD.MOV.U32 R5, RZ, RZ, R213 ;  /* 0x000000ffff057224 */ /* 0x000fe200078e00d5 */
[----:B------:R-:W-:Y:S01]  /*17360*/  LOP3.LUT R0, R0, 0xff, RZ, 0xc0, !PT ;  /* 0x000000ff00007812 */ /* 0x000fe200078ec0ff */
[----:B------:R-:W-:Y:S01]  /*17370*/  @!P1 HFMA2.BF16_V2 R153, -RZ.H0_H0, RZ.H0_H0, -R107.H0_H0 ;  /* 0x200000ffff999231 */ /* 0x000fe2000034096b */
[----:B------:R-:W-:-:S02]  /*17380*/  PRMT R213, R108, 0x5410, R109 ;  /* 0x000054106cd57816 */ /* 0x000fc4000000006d */
[----:B------:R-:W-:Y:S02]  /*17390*/  @!P5 PRMT R108, R105, 0x5410, RZ ;  /* 0x00005410696cd816 */ /* 0x000fe400000000ff */
[----:B------:R-:W-:Y:S02]  /*173a0*/  PRMT R106, R9, 0x7632, R106 ;  /* 0x00007632096a7816 */ /* 0x000fe4000000006a */
[C---:B------:R-:W-:Y:S02]  /*173b0*/  ISETP.GE.U32.AND P5, PT, R191.reuse, R0, PT ;  /* 0x00000000bf00720c */ /* 0x040fe40003fa6070 */
[----:B------:R-:W-:Y:S01]  /*173c0*/  LOP3.LUT R0, R6, 0xff, RZ, 0xc0, !PT ;  /* 0x000000ff06007812 */ /* 0x000fe200078ec0ff */
[----:B------:R-:W-:Y:S01]  /*173d0*/  IMAD.MOV.U32 R6, RZ, RZ, R197 ;  /* 0x000000ffff067224 */ /* 0x000fe200078e00c5 */
[----:B------:R-:W-:Y:S01]  /*173e0*/  @!P0 PRMT R109, R104, 0x5410, RZ ;  /* 0x00005410686d8816 */ /* 0x000fe200000000ff */
[----:B------:R-:W-:Y:S01]  /*173f0*/  @!P2 HFMA2.BF16_V2 R152, -RZ.H0_H0, RZ.H0_H0, -R106.H0_H0 ;  /* 0x200000ffff98a231 */ /* 0x000fe2000034096a */
[----:B------:R-:W-:-:S02]  /*17400*/  ISETP.GE.U32.AND P0, PT, R191, R3, PT ;  /* 0x00000003bf00720c */ /* 0x000fc40003f06070 */
[----:B------:R-:W-:Y:S01]  /*17410*/  PRMT R197, R107, 0x5410, R106 ;  /* 0x000054106bc57816 */ /* 0x000fe2000000006a */
[----:B------:R-:W1:Y:S01]  /*17420*/  MUFU.EX2 R3, R193 ;  /* 0x000000c100037308 */ /* 0x000e620000000800 */
[----:B------:R-:W-:Y:S02]  /*17430*/  @!P1 PRMT R107, R153, 0x5410, RZ ;  /* 0x00005410996b9816 */ /* 0x000fe400000000ff */
[----:B------:R-:W-:Y:S01]  /*17440*/  ISETP.GE.U32.AND P1, PT, R191, R0, PT ;  /* 0x00000000bf00720c */ /* 0x000fe20003f26070 */
[----:B------:R-:W-:Y:S01]  /*17450*/  IMAD.MOV.U32 R0, RZ, RZ, R196 ;  /* 0x000000ffff007224 */ /* 0x000fe200078e00c4 */
[----:B------:R-:W-:Y:S01]  /*17460*/  @!P2 PRMT R106, R152, 0x5410, RZ ;  /* 0x00005410986aa816 */ /* 0x000fe200000000ff */
[----:B------:R-:W-:Y:S02]  /*17470*/  IMAD.MOV.U32 R9, RZ, RZ, R2 ;  /* 0x000000ffff097224 */ /* 0x000fe400078e0002 */
[----:B------:R-:W1:Y:S01]  /*17480*/  MUFU.EX2 R2, R195 ;  /* 0x000000c300027308 */ /* 0x000e620000000800 */
[----:B------:R-:W-:Y:S01]  /*17490*/  IMAD.MOV.U32 R152, RZ, RZ, R0 ;  /* 0x000000ffff987224 */ /* 0x000fe200078e0000 */
[----:B------:R-:W-:-:S02]  /*174a0*/  SHF.R.U32.HI R0, RZ, 0x8, R8 ;  /* 0x00000008ff007819 */ /* 0x000fc40000011608 */
[----:B------:R-:W-:Y:S02]  /*174b0*/  PRMT R104, R10, 0x7632, R104 ;  /* 0x000076320a687816 */ /* 0x000fe40000000068 */
[----:B------:R-:W-:Y:S02]  /*174c0*/  LOP3.LUT R0, R0, 0xffff, RZ, 0xc0, !PT ;  /* 0x0000ffff00007812 */ /* 0x000fe400078ec0ff */
[----:B------:R1:W-:Y:S01]  /*174d0*/  MUFU.EX2 R8, R223 ;  /* 0x000000df00087308 */ /* 0x0003e20000000800 */
[----:B------:R-:W-:Y:S01]  /*174e0*/  PRMT R105, R10, 0x7610, R105 ;  /* 0x000076100a697816 */ /* 0x000fe20000000069 */
[----:B------:R-:W-:Y:S01]  /*174f0*/  @!P4 HFMA2.BF16_V2 R154, -RZ.H0_H0, RZ.H0_H0, -R104.H0_H0 ;  /* 0x200000ffff9ac231 */ /* 0x000fe20000340968 */
[----:B------:R-:W-:Y:S01]  /*17500*/  ISETP.GE.U32.AND P2, PT, R191, R0, PT ;  /* 0x00000000bf00720c */ /* 0x000fe20003f46070 */
[----:B-1----:R-:W-:Y:S02]  /*17510*/  FADD.FTZ R0, R3, R11 ;  /* 0x0000000b03007221 */ /* 0x002fe40000010000 */
[----:B------:R-:W-:Y:S01]  /*17520*/  IMAD.MOV.U32 R11, RZ, RZ, R192 ;  /* 0x000000ffff0b7224 */ /* 0x000fe200078e00c0 */
[----:B------:R-:W-:-:S02]  /*17530*/  PRMT R192, R105, 0x5410, R104 ;  /* 0x0000541069c07816 */ /* 0x000fc40000000068 */
[----:B------:R-:W-:Y:S01]  /*17540*/  @!P4 PRMT R104, R154, 0x5410, RZ ;  /* 0x000054109a68c816 */ /* 0x000fe200000000ff */
[----:B------:R-:W-:Y:S01]  /*17550*/  IMAD.MOV.U32 R154, RZ, RZ, R13 ;  /* 0x000000ffff9a7224 */ /* 0x000fe200078e000d */
[----:B------:R-:W-:Y:S01]  /*17560*/  PRMT R223, R200, 0x7610, R223 ;  /* 0x00007610c8df7816 */ /* 0x000fe200000000df */
[----:B------:R-:W-:-:S03]  /*17570*/  FADD.FTZ R13, R2, R0 ;  /* 0x00000000020d7221 */ /* 0x000fc60000010000 */
[----:B------:R-:W-:Y:S01]  /*17580*/  PRMT R10, R223, 0x7610, R10 ;  /* 0x00007610df0a7816 */ /* 0x000fe2000000000a */
[----:B------:R-:W-:Y:S02]  /*17590*/  IMAD.MOV.U32 R223, RZ, RZ, R6 ;  /* 0x000000ffffdf7224 */ /* 0x000fe400078e0006 */
[----:B------:R-:W-:Y:S01]  /*175a0*/  MUFU.EX2 R6, R171 ;  /* 0x000000ab00067308 */ /* 0x000fe20000000800 */
[----:B------:R-:W-:Y:S01]  /*175b0*/  F2FP.BF16.PACK_AB R0, R2, R3 ;  /* 0x000000030200723e */ /* 0x000fe200000010ff */
[----:B------:R-:W-:Y:S01]  /*175c0*/  IMAD.MOV.U32 R2, RZ, RZ, R5 ;  /* 0x000000ffff027224 */ /* 0x000fe200078e0005 */
[----:B------:R-:W-:-:S05]  /*175d0*/  PRMT R103, R4, 0x7610, R103 ;  /* 0x0000761004677816 */ /* 0x000fca0000000067 */
[----:B------:R1:W1:Y:S01]  /*175e0*/  MUFU.EX2 R5, R176 ;  /* 0x000000b000057308 */ /* 0x0002620000000800 */
[----:B------:R-:W-:Y:S01]  /*175f0*/  PRMT R102, R4, 0x7632, R102 ;  /* 0x0000763204667816 */ /* 0x000fe20000000066 */
[----:B------:R-:W-:Y:S01]  /*17600*/  IMAD.MOV.U32 R3, RZ, RZ, R199 ;  /* 0x000000ffff037224 */ /* 0x000fe200078e00c7 */
[C---:B------:R-:W-:Y:S02]  /*17610*/  PRMT R101, R0.reuse, 0x7610, R101 ;  /* 0x0000761000657816 */ /* 0x040fe40000000065 */
[----:B------:R-:W-:-:S03]  /*17620*/  PRMT R100, R0, 0x7632, R100 ;  /* 0x0000763200647816 */ /* 0x000fc60000000064 */
[----:B------:R1:W-:Y:S02]  /*17630*/  MUFU.EX2 R4, R179 ;  /* 0x000000b300047308 */ /* 0x0003e40000000800 */
[----:B-1----:R-:W-:-:S06]  /*17640*/  IMAD.MOV.U32 R176, RZ, RZ, R3 ;  /* 0x000000ffffb07224 */ /* 0x002fcc00078e0003 */
[----:B------:R-:W1:Y:S01]  /*17650*/  MUFU.EX2 R3, R178 ;  /* 0x000000b200037308 */ /* 0x000e620000000800 */
[----:B------:R-:W-:Y:S01]  /*17660*/  IMAD.MOV.U32 R179, RZ, RZ, R164 ;  /* 0x000000ffffb37224 */ /* 0x000fe200078e00a4 */
[----:B------:R-:W-:Y:S02]  /*17670*/  PRMT R164, R103, 0x5410, R102 ;  /* 0x0000541067a47816 */ /* 0x000fe40000000066 */
[----:B------:R-:W-:Y:S02]  /*17680*/  F2FP.BF16.PACK_AB R33, R5, R6 ;  /* 0x000000060521723e */ /* 0x000fe400000010ff */
[----:B-1----:R-:W-:Y:S02]  /*17690*/  F2FP.BF16.PACK_AB R34, R3, R4 ;  /* 0x000000040322723e */ /* 0x002fe400000010ff */
[----:B---3--:R-:W1:Y:S01]  /*176a0*/  MUFU.EX2 R15, R15 ;  /* 0x0000000f000f7308 */ /* 0x008e620000000800 */
[----:B--2---:R-:W-:-:S05]  /*176b0*/  @!P3 HFMA2.BF16_V2 R169, -RZ.H0_H0, RZ.H0_H0, -R103.H0_H0 ;  /* 0x200000ffffa9b231 */ /* 0x004fca0000340967 */
[----:B------:R-:W-:Y:S01]  /*176c0*/  @!P3 PRMT R103, R169, 0x5410, RZ ;  /* 0x00005410a967b816 */ /* 0x000fe200000000ff */
[----:B------:R-:W-:Y:S02]  /*176d0*/  IMAD.MOV.U32 R169, RZ, RZ, R2 ;  /* 0x000000ffffa97224 */ /* 0x000fe400078e0002 */
[----:B------:R-:W-:Y:S02]  /*176e0*/  FADD.FTZ R2, R6, R21 ;  /* 0x0000001506027221 */ /* 0x000fe40000010000 */
[----:B-1----:R-:W-:-:S04]  /*176f0*/  FADD.FTZ R0, R15, R24 ;  /* 0x000000180f007221 */ /* 0x002fc80000010000 */
[----:B------:R-:W-:Y:S02]  /*17700*/  FADD.FTZ R0, R12, R0 ;  /* 0x000000000c007221 */ /* 0x000fe40000010000 */
[----:B------:R-:W-:Y:S02]  /*17710*/  FADD.FTZ R2, R5, R2 ;  /* 0x0000000205027221 */ /* 0x000fe40000010000 */
[----:B------:R-:W-:Y:S01]  /*17720*/  FADD.FTZ R0, R16, R0 ;  /* 0x0000000010007221 */ /* 0x000fe20000010000 */
[----:B------:R-:W1:Y:S01]  /*17730*/  MUFU.EX2 R5, R231 ;  /* 0x000000e700057308 */ /* 0x000e620000000800 */
[----:B------:R-:W-:Y:S01]  /*17740*/  FADD.FTZ R2, R4, R2 ;  /* 0x0000000204027221 */ /* 0x000fe20000010000 */
[----:B------:R-:W-:Y:S01]  /*17750*/  F2FP.BF16.PACK_AB R25, R12, R15 ;  /* 0x0000000f0c19723e */ /* 0x000fe200000010ff */
[----:B------:R-:W-:Y:S01]  /*17760*/  IMAD.MOV.U32 R15, RZ, RZ, R179 ;  /* 0x000000ffff0f7224 */ /* 0x000fe200078e00b3 */
[----:B----4-:R-:W-:-:S05]  /*17770*/  @!P2 HFMA2.BF16_V2 R168, -RZ.H0_H0, RZ.H0_H0, -R102.H0_H0 ;  /* 0x200000ffffa8a231 */ /* 0x010fca0000340966 */
[----:B------:R-:W-:Y:S01]  /*17780*/  @!P2 PRMT R102, R168, 0x5410, RZ ;  /* 0x00005410a866a816 */ /* 0x000fe200000000ff */
[----:B------:R-:W-:Y:S01]  /*17790*/  IMAD.MOV.U32 R168, RZ, RZ, R223 ;  /* 0x000000ffffa87224 */ /* 0x000fe200078e00df */
[----:B------:R-:W-:Y:S01]  /*177a0*/  PRMT R223, R101, 0x5410, R100 ;  /* 0x0000541065df7816 */ /* 0x000fe20000000064 */
[----:B------:R-:W-:-:S05]  /*177b0*/  @!P1 HFMA2.BF16_V2 R166, -RZ.H0_H0, RZ.H0_H0, -R101.H0_H0 ;  /* 0x200000ffffa69231 */ /* 0x000fca0000340965 */
[----:B------:R-:W-:Y:S01]  /*177c0*/  @!P1 PRMT R101, R166, 0x5410, RZ ;  /* 0x00005410a6659816 */ /* 0x000fe200000000ff */
[----:B------:R-:W-:Y:S02]  /*177d0*/  IMAD.MOV.U32 R166, RZ, RZ, R17 ;  /* 0x000000ffffa67224 */ /* 0x000fe400078e0011 */
[C---:B------:R-:W-:Y:S01]  /*177e0*/  FADD.FTZ R17, R14.reuse, R0 ;  /* 0x000000000e117221 */ /* 0x040fe20000010000 */
[----:B------:R-:W-:Y:S01]  /*177f0*/  IADD3 R0, R201, -0x1, RZ ;  /* 0xffffffffc9007810 */ /* 0x000fe20007ffe0ff */
[----:B------:R-:W-:Y:S01]  /*17800*/  IMAD.MOV.U32 R179, RZ, RZ, R176 ;  /* 0x000000ffffb37224 */ /* 0x000fe200078e00b0 */
[----:B------:R-:W-:Y:S02]  /*17810*/  F2FP.BF16.PACK_AB R24, R14, R16 ;  /* 0x000000100e18723e */ /* 0x000fe400000010ff */
[----:B------:R-:W-:Y:S01]  /*17820*/  LOP3.LUT R0, R217, R247, R0, 0x96, !PT ;  /* 0x000000f7d9007212 */ /* 0x000fe200078e9600 */
[----:B------:R-:W-:Y:S02]  /*17830*/  IMAD.MOV.U32 R16, RZ, RZ, R152 ;  /* 0x000000ffff107224 */ /* 0x000fe400078e0098 */
[----:B------:R-:W-:-:S02]  /*17840*/  FADD.FTZ R21, R3, R2 ;  /* 0x0000000203157221 */ /* 0x000fc40000010000 */
[----:B------:R-:W-:Y:S02]  /*17850*/  IMAD.MOV.U32 R152, RZ, RZ, R205 ;  /* 0x000000ffff987224 */ /* 0x000fe400078e00cd */
[----:B------:R-:W-:Y:S02]  /*17860*/  IMAD.MOV.U32 R176, RZ, RZ, R204 ;  /* 0x000000ffffb07224 */ /* 0x000fe400078e00cc */
[----:B------:R-:W-:Y:S02]  /*17870*/  FADD.FTZ R2, R8, R7 ;  /* 0x0000000708027221 */ /* 0x000fe40000010000 */
[----:B------:R-:W-:Y:S01]  /*17880*/  IMAD.WIDE.U32 R204, R0, -0x326172a9, RZ ;  /* 0xcd9e8d5700cc7825 */ /* 0x000fe200078e00ff */
[----:B------:R-:W-:-:S03]  /*17890*/  PRMT R14, R10, 0x7610, R14 ;  /* 0x000076100a0e7816 */ /* 0x000fc6000000000e */
[----:B-1----:R-:W-:Y:S01]  /*178a0*/  FADD.FTZ R10, R5, R2 ;  /* 0x00000002050a7221 */ /* 0x002fe20000010000 */
[----:B------:R-:W-:-:S05]  /*178b0*/  LOP3.LUT R2, R205, R240, R46, 0x96, !PT ;  /* 0x000000f0cd027212 */ /* 0x000fca00078e962e */
[----:B------:R-:W-:-:S05]  /*178c0*/  IMAD.WIDE.U32 R2, R2, -0x2daee0ad, RZ ;  /* 0xd2511f5302027825 */ /* 0x000fca00078e00ff */
[----:B------:R-:W-:Y:S02]  /*178d0*/  LOP3.LUT R0, R3, R241, R236, 0x96, !PT ;  /* 0x000000f103007212 */ /* 0x000fe400078e96ec */
[----:B------:R-:W-:Y:S02]  /*178e0*/  LOP3.LUT R3, R133, R239, R204, 0x96, !PT ;  /* 0x000000ef85037212 */ /* 0x000fe400078e96cc */
[----:B------:R-:W-:-:S03]  /*178f0*/  F2FP.BF16.PACK_AB R12, R5, R8 ;  /* 0x00000008050c723e */ /* 0x000fc600000010ff */
[----:B------:R-:W-:Y:S01]  /*17900*/  IMAD.WIDE.U32 R4, R3, -0x2daee0ad, RZ ;  /* 0xd2511f5303047825 */ /* 0x000fe200078e00ff */
[----:B------:R-:W-:-:S05]  /*17910*/  @!P0 HFMA2.BF16_V2 R165, -RZ.H0_H0, RZ.H0_H0, -R100.H0_H0 ;  /* 0x200000ffffa58231 */ /* 0x000fca0000340964 */
[----:B------:R-:W-:Y:S01]  /*17920*/  @!P0 PRMT R100, R165, 0x5410, RZ ;  /* 0x00005410a5648816 */ /* 0x000fe200000000ff */
[----:B------:R-:W-:Y:S02]  /*17930*/  IMAD.MOV.U32 R165, RZ, RZ, R166 ;  /* 0x000000ffffa57224 */ /* 0x000fe400078e00a6 */
[----:B------:R-:W-:Y:S02]  /*17940*/  IMAD.MOV.U32 R166, RZ, RZ, R168 ;  /* 0x000000ffffa67224 */ /* 0x000fe400078e00a8 */
[----:B------:R-:W-:Y:S02]  /*17950*/  IMAD.MOV.U32 R168, RZ, RZ, R9 ;  /* 0x000000ffffa87224 */ /* 0x000fe400078e0009 */
        /* <DEDUP_REMOVED lines=10> */
[----:B------:R-:W-:-:S04]  /*17a00*/  IMAD.WIDE.U32 R2, R2, -0x326172a9, RZ ;  /* 0xcd9e8d5702027825 */ /* 0x000fc800078e00ff */
[----:B------:R-:W-:Y:S01]  /*17a10*/  IMAD.MOV.U32 R193, RZ, RZ, R174 ;  /* 0x000000ffffc17224 */ /* 0x000fe200078e00ae */
[----:B------:R-:W-:Y:S01]  /*17a20*/  LOP3.LUT R0, R3, R177, R4, 0x96, !PT ;  /* 0x000000b103007212 */ /* 0x000fe200078e9604 */
[----:B------:R-:W4:Y:S01]  /*17a30*/  LDL.LU R174, [R1+0x3f0] ;  /* 0x0003f00001ae7983 */ /* 0x000f220000300800 */
[----:B------:R-:W-:-:S03]  /*17a40*/  IMAD.MOV.U32 R153, RZ, RZ, R175 ;  /* 0x000000ffff997224 */ /* 0x000fc600078e00af */
[----:B------:R-:W3:Y:S01]  /*17a50*/  LDL.LU R175, [R1+0x3ec] ;  /* 0x0003ec0001af7983 */ /* 0x000ee20000300800 */
[----:B------:R-:W-:-:S03]  /*17a60*/  LOP3.LUT R4, R0, 0xff, RZ, 0xc0, !PT ;  /* 0x000000ff00047812 */ /* 0x000fc600078ec0ff */
[----:B------:R1:W4:Y:S01]  /*17a70*/  LDL.LU R196, [R1+0x3e8] ;  /* 0x0003e80001c47983 */ /* 0x0003220000300800 */
[----:B------:R-:W-:Y:S02]  /*17a80*/  ISETP.GE.U32.AND P4, PT, R191, R4, PT ;  /* 0x00000004bf00720c */ /* 0x000fe40003f86070 */
[----:B------:R-:W-:Y:S01]  /*17a90*/  LOP3.LUT R4, R0, 0xffff, RZ, 0xc0, !PT ;  /* 0x0000ffff00047812 */ /* 0x000fe200078ec0ff */
[----:B------:R-:W-:Y:S01]  /*17aa0*/  IMAD.MOV.U32 R9, RZ, RZ, R11 ;  /* 0x000000ffff097224 */ /* 0x000fe200078e000b */
[----:B------:R-:W-:Y:S01]  /*17ab0*/  @!P5 HFMA2.BF16_V2 R163, -RZ.H0_H0, RZ.H0_H0, -R105.H0_H0 ;  /* 0x200000ffffa3d231 */ /* 0x000fe20000340969 */
[----:B------:R1:W4:Y:S01]  /*17ac0*/  LDL.LU R200, [R1+0x3e4] ;  /* 0x0003e40001c87983 */ /* 0x0003220000300800 */
[----:B------:R-:W-:Y:S02]  /*17ad0*/  SHF.R.U32.HI R4, RZ, 0x8, R4 ;  /* 0x00000008ff047819 */ /* 0x000fe40000011604 */
[----:B------:R-:W-:Y:S01]  /*17ae0*/  LOP3.LUT R11, R5, R245, R6, 0x96, !PT ;  /* 0x000000f5050b7212 */ /* 0x000fe200078e9606 */
[----:B------:R-:W-:Y:S01]  /*17af0*/  IMAD.MOV.U32 R5, RZ, RZ, R9 ;  /* 0x000000ffff057224 */ /* 0x000fe200078e0009 */
[----:B------:R-:W-:Y:S01]  /*17b00*/  LOP3.LUT R4, R4, 0xffff, RZ, 0xc0, !PT ;  /* 0x0000ffff04047812 */ /* 0x000fe200078ec0ff */
[----:B------:R1:W4:Y:S01]  /*17b10*/  LDL.LU R199, [R1+0x3e0] ;  /* 0x0003e00001c77983 */ /* 0x0003220000300800 */
[----:B------:R-:W-:-:S02]  /*17b20*/  @!P5 PRMT R105, R163, 0x5410, RZ ;  /* 0x00005410a369d816 */ /* 0x000fc400000000ff */
[----:B------:R-:W-:Y:S01]  /*17b30*/  ISETP.GE.U32.AND P5, PT, R191, R4, PT ;  /* 0x00000004bf00720c */ /* 0x000fe20003fa6070 */
[----:B------:R-:W-:Y:S01]  /*17b40*/  IMAD.MOV.U32 R4, RZ, RZ, R5 ;  /* 0x000000ffff047224 */ /* 0x000fe200078e0005 */
[----:B------:R-:W-:Y:S01]  /*17b50*/  PRMT R7, R14, 0x7610, R7 ;  /* 0x000076100e077816 */ /* 0x000fe20000000007 */
[----:B------:R1:W-:Y:S01]  /*17b60*/  MUFU.EX2 R9, R16 ;  /* 0x0000001000097308 */ /* 0x0003e20000000800 */
[----:B------:R-:W-:Y:S01]  /*17b70*/  IMAD.MOV.U32 R14, RZ, RZ, R156 ;  /* 0x000000ffff0e7224 */ /* 0x000fe200078e009c */
[----:B------:R4:W4:Y:S01]  /*17b80*/  LDL.LU R201, [R1+0x3dc] ;  /* 0x0003dc0001c97983 */ /* 0x0009220000300800 */
[----:B------:R-:W-:-:S05]  /*17b90*/  IMAD.MOV.U32 R156, RZ, RZ, R228 ;  /* 0x000000ffff9c7224 */ /* 0x000fca00078e00e4 */
[----:B------:R1:W-:Y:S02]  /*17ba0*/  MUFU.EX2 R5, R219 ;  /* 0x000000db00057308 */ /* 0x0003e40000000800 */
[----:B-1----:R-:W-:Y:S02]  /*17bb0*/  IMAD.MOV.U32 R16, RZ, RZ, R229 ;  /* 0x000000ffff107224 */ /* 0x002fe400078e00e5 */
[----:B------:R-:W4:Y:S01]  /*17bc0*/  LDL.64 R228, [R1+0x148] ;  /* 0x0001480001e47983 */ /* 0x000f220000100a00 */
[----:B------:R-:W-:Y:S01]  /*17bd0*/  IMAD.MOV.U32 R219, RZ, RZ, R4 ;  /* 0x000000ffffdb7224 */ /* 0x000fe200078e0004 */
[----:B------:R-:W-:-:S04]  /*17be0*/  SHF.R.U32.HI R4, RZ, 0x10, R0 ;  /* 0x00000010ff047819 */ /* 0x000fc80000011600 */
[----:B------:R-:W-:-:S04]  /*17bf0*/  LOP3.LUT R4, R4, 0xff, RZ, 0xc0, !PT ;  /* 0x000000ff04047812 */ /* 0x000fc800078ec0ff */
[----:B------:R-:W-:Y:S02]  /*17c00*/  ISETP.GE.U32.AND P0, PT, R191, R4, PT ;  /* 0x00000004bf00720c */ /* 0x000fe40003f06070 */
[----:B------:R1:W-:Y:S02]  /*17c10*/  MUFU.EX2 R4, R203 ;  /* 0x000000cb00047308 */ /* 0x0003e40000000800 */
[----:B-1----:R1:W4:Y:S01]  /*17c20*/  LDL.LU R203, [R1+0x3d8] ;  /* 0x0003d80001cb7983 */ /* 0x0023220000300800 */
[----:B------:R-:W-:-:S04]  /*17c30*/  SHF.R.U32.HI R0, RZ, 0x18, R0 ;  /* 0x00000018ff007819 */ /* 0x000fc80000011600 */
[----:B------:R-:W-:Y:S02]  /*17c40*/  ISETP.GE.U32.AND P3, PT, R191, R0, PT ;  /* 0x00000000bf00720c */ /* 0x000fe40003f66070 */
[C---:B------:R-:W-:Y:S02]  /*17c50*/  LOP3.LUT R0, R2.reuse, 0xff, RZ, 0xc0, !PT ;  /* 0x000000ff02007812 */ /* 0x040fe400078ec0ff */
[----:B------:R-:W-:Y:S02]  /*17c60*/  PRMT R231, R7, 0x7610, R231 ;  /* 0x0000761007e77816 */ /* 0x000fe400000000e7 */
[----:B------:R-:W-:Y:S02]  /*17c70*/  ISETP.GE.U32.AND P2, PT, R191, R0, PT ;  /* 0x00000000bf00720c */ /* 0x000fe40003f46070 */
[----:B------:R-:W-:Y:S02]  /*17c80*/  LOP3.LUT R7, R2, 0xffff, RZ, 0xc0, !PT ;  /* 0x0000ffff02077812 */ /* 0x000fe400078ec0ff */
[----:B------:R-:W-:-:S02]  /*17c90*/  SHF.R.U32.HI R0, RZ, 0x18, R2 ;  /* 0x00000018ff007819 */ /* 0x000fc40000011602 */
[----:B------:R-:W-:Y:S01]  /*17ca0*/  SHF.R.U32.HI R3, RZ, 0x10, R2 ;  /* 0x00000010ff037819 */ /* 0x000fe20000011602 */
[----:B------:R-:W-:Y:S02]  /*17cb0*/  IMAD.MOV.U32 R2, RZ, RZ, R202 ;  /* 0x000000ffff027224 */ /* 0x000fe400078e00ca */
[----:B------:R1:W4:Y:S01]  /*17cc0*/  LDL.LU R202, [R1+0x3d4] ;  /* 0x0003d40001ca7983 */ /* 0x0003220000300800 */
[----:B------:R-:W1:Y:S01]  /*17cd0*/  MUFU.EX2 R6, R220 ;  /* 0x000000dc00067308 */ /* 0x000e620000000800 */
[----:B------:R-:W-:Y:S02]  /*17ce0*/  ISETP.GE.U32.AND P1, PT, R191, R0, PT ;  /* 0x00000000bf00720c */ /* 0x000fe40003f26070 */
[C---:B------:R-:W-:Y:S02]  /*17cf0*/  PRMT R97, R12.reuse, 0x7610, R97 ;  /* 0x000076100c617816 */ /* 0x040fe40000000061 */
[----:B------:R-:W-:-:S03]  /*17d00*/  PRMT R96, R12, 0x7632, R96 ;  /* 0x000076320c607816 */ /* 0x000fc60000000060 */
[----:B------:R-:W-:Y:S01]  /*17d10*/  @!P4 HFMA2.BF16_V2 R181, -RZ.H0_H0, RZ.H0_H0, -R97.H0_H0 ;  /* 0x200000ffffb5c231 */ /* 0x000fe20000340961 */
[----:B------:R-:W1:Y:S02]  /*17d20*/  MUFU.EX2 R14, R14 ;  /* 0x0000000e000e7308 */ /* 0x000e640000000800 */
[----:B-1----:R-:W-:Y:S02]  /*17d30*/  FADD.FTZ R0, R6, R13 ;  /* 0x0000000d06007221 */ /* 0x002fe40000010000 */
[----:B------:R-:W-:Y:S02]  /*17d40*/  IMAD.MOV.U32 R13, RZ, RZ, R2 ;  /* 0x000000ffff0d7224 */ /* 0x000fe400078e0002 */
[----:B------:R-:W-:Y:S02]  /*17d50*/  FADD.FTZ R2, R9, R10 ;  /* 0x0000000a09027221 */ /* 0x000fe40000010000 */
[C---:B------:R-:W-:Y:S01]  /*17d60*/  FADD.FTZ R10, R5.reuse, R0 ;  /* 0x00000000050a7221 */ /* 0x040fe20000010000 */
[----:B------:R-:W-:Y:S01]  /*17d70*/  F2FP.BF16.PACK_AB R5, R5, R6 ;  /* 0x000000060505723e */ /* 0x000fe200000010ff */
[C---:B------:R-:W-:Y:S01]  /*17d80*/  FADD.FTZ R6, R4.reuse, R2 ;  /* 0x0000000204067221 */ /* 0x040fe20000010000 */
[----:B------:R-:W-:Y:S01]  /*17d90*/  LOP3.LUT R0, R3, 0xff, RZ, 0xc0, !PT ;  /* 0x000000ff03007812 */ /* 0x000fe200078ec0ff */
[----:B------:R-:W-:Y:S01]  /*17da0*/  IMAD.WIDE.U32 R2, R11, -0x2daee0ad, RZ ;  /* 0xd2511f530b027825 */ /* 0x000fe200078e00ff */
[----:B------:R-:W-:-:S02]  /*17db0*/  F2FP.BF16.PACK_AB R9, R4, R9 ;  /* 0x000000090409723e */ /* 0x000fc400000010ff */
[----:B------:R-:W-:Y:S02]  /*17dc0*/  PRMT R4, R231, 0x7610, R4 ;  /* 0x00007610e7047816 */ /* 0x000fe40000000004 */
[----:B------:R-:W-:Y:S01]  /*17dd0*/  PRMT R231, R97, 0x5410, R96 ;  /* 0x0000541061e77816 */ /* 0x000fe20000000060 */
[----:B------:R-:W1:Y:S01]  /*17de0*/  MUFU.EX2 R13, R13 ;  /* 0x0000000d000d7308 */ /* 0x000e620000000800 */
[----:B------:R-:W-:Y:S02]  /*17df0*/  @!P4 PRMT R97, R181, 0x5410, RZ ;  /* 0x00005410b561c816 */ /* 0x000fe400000000ff */
[----:B------:R-:W-:Y:S02]  /*17e00*/  ISETP.GE.U32.AND P4, PT, R191, R0, PT ;  /* 0x00000000bf00720c */ /* 0x000fe40003f86070 */
[----:B------:R-:W-:Y:S02]  /*17e10*/  LOP3.LUT R0, R3, R173, R8, 0x96, !PT ;  /* 0x000000ad03007212 */ /* 0x000fe400078e9608 */
[----:B------:R-:W-:-:S02]  /*17e20*/  PRMT R220, R4, 0x7610, R220 ;  /* 0x0000761004dc7816 */ /* 0x000fc400000000dc */
[C---:B------:R-:W-:Y:S02]  /*17e30*/  LOP3.LUT R11, R2.reuse, 0xffff, RZ, 0xc0, !PT ;  /* 0x0000ffff020b7812 */ /* 0x040fe400078ec0ff */
[----:B------:R-:W-:Y:S02]  /*17e40*/  LOP3.LUT R4, R2, 0xff, RZ, 0xc0, !PT ;  /* 0x000000ff02047812 */ /* 0x000fe400078ec0ff */
[--C-:B------:R-:W-:Y:S02]  /*17e50*/  SHF.R.U32.HI R8, RZ, 0x10, R2.reuse ;  /* 0x00000010ff087819 */ /* 0x100fe40000011602 */
[----:B------:R-:W-:Y:S02]  /*17e60*/  SHF.R.U32.HI R3, RZ, 0x18, R2 ;  /* 0x00000018ff037819 */ /* 0x000fe40000011602 */
[----:B------:R-:W-:Y:S01]  /*17e70*/  SHF.R.U32.HI R2, RZ, 0x8, R7 ;  /* 0x00000008ff027819 */ /* 0x000fe20000011607 */
[----:B------:R-:W-:Y:S01]  /*17e80*/  @!P5 HFMA2.BF16_V2 R182, -RZ.H0_H0, RZ.H0_H0, -R96.H0_H0 ;  /* 0x200000ffffb6d231 */ /* 0x000fe20000340960 */
[----:B------:R-:W-:-:S02]  /*17e90*/  PRMT R95, R5, 0x7632, R95 ;  /* 0x00007632055f7816 */ /* 0x000fc4000000005f */
[----:B------:R-:W-:Y:S02]  /*17ea0*/  LOP3.LUT R2, R2, 0xffff, RZ, 0xc0, !PT ;  /* 0x0000ffff02027812 */ /* 0x000fe400078ec0ff */
[----:B------:R-:W-:Y:S01]  /*17eb0*/  PRMT R94, R5, 0x7610, R94 ;  /* 0x00007610055e7816 */ /* 0x000fe2000000005e */
[----:B------:R-:W-:Y:S01]  /*17ec0*/  @!P3 HFMA2.BF16_V2 R183, -RZ.H0_H0, RZ.H0_H0, -R95.H0_H0 ;  /* 0x200000ffffb7b231 */ /* 0x000fe2000034095f */
[----:B------:R-:W-:Y:S01]  /*17ed0*/  @!P5 PRMT R96, R182, 0x5410, RZ ;  /* 0x00005410b660d816 */ /* 0x000fe200000000ff */
[----:B------:R1:W-:Y:S01]  /*17ee0*/  MUFU.EX2 R5, R230 ;  /* 0x000000e600057308 */ /* 0x0003e20000000800 */
[----:B------:R-:W-:Y:S01]  /*17ef0*/  ISETP.GE.U32.AND P5, PT, R191, R2, PT ;  /* 0x00000002bf00720c */ /* 0x000fe20003fa6070 */
[----:B------:R-:W-:Y:S01]  /*17f00*/  FADD.FTZ R2, R14, R6 ;  /* 0x000000060e027221 */ /* 0x000fe20000010000 */
[----:B------:R-:W-:Y:S02]  /*17f10*/  PRMT R182, R220, 0x7610, R182 ;  /* 0x00007610dcb67816 */ /* 0x000fe400000000b6 */
[----:B------:R-:W-:-:S02]  /*17f20*/  PRMT R220, R94, 0x5410, R95 ;  /* 0x000054105edc7816 */ /* 0x000fc4000000005f */
[----:B------:R-:W-:Y:S02]  /*17f30*/  @!P3 PRMT R95, R183, 0x5410, RZ ;  /* 0x00005410b75fb816 */ /* 0x000fe400000000ff */
[----:B------:R-:W-:Y:S01]  /*17f40*/  ISETP.GE.U32.AND P3, PT, R191, R4, PT ;  /* 0x00000004bf00720c */ /* 0x000fe20003f66070 */
[----:B-1----:R-:W-:Y:S01]  /*17f50*/  FADD.FTZ R4, R13, R2 ;  /* 0x000000020d047221 */ /* 0x002fe20000010000 */
[----:B------:R-:W-:Y:S01]  /*17f60*/  LOP3.LUT R2, R0, 0xffff, RZ, 0xc0, !PT ;  /* 0x0000ffff00027812 */ /* 0x000fe200078ec0ff */
[----:B------:R-:W-:Y:S02]  /*17f70*/  IMAD.MOV.U32 R230, RZ, RZ, R176 ;  /* 0x000000ffffe67224 */ /* 0x000fe400078e00b0 */
[----:B------:R-:W1:Y:S01]  /*17f80*/  MUFU.EX2 R176, R234 ;  /* 0x000000ea00b07308 */ /* 0x000e620000000800 */
[C---:B------:R-:W-:Y:S02]  /*17f90*/  PRMT R93, R9.reuse, 0x7610, R93 ;  /* 0x00007610095d7816 */ /* 0x040fe4000000005d */
[----:B------:R-:W-:Y:S01]  /*17fa0*/  SHF.R.U32.HI R2, RZ, 0x8, R2 ;  /* 0x00000008ff027819 */ /* 0x000fe20000011602 */
[----:B------:R-:W-:Y:S01]  /*17fb0*/  IMAD.MOV.U32 R181, RZ, RZ, R15 ;  /* 0x000000ffffb57224 */ /* 0x000fe200078e000f */
[----:B------:R-:W-:-:S02]  /*17fc0*/  PRMT R92, R9, 0x7632, R92 ;  /* 0x00007632095c7816 */ /* 0x000fc4000000005c */
[----:B------:R-:W-:Y:S01]  /*17fd0*/  LOP3.LUT R2, R2, 0xffff, RZ, 0xc0, !PT ;  /* 0x0000ffff02027812 */ /* 0x000fe200078ec0ff */
[----:B------:R-:W-:Y:S01]  /*17fe0*/  @!P0 HFMA2.BF16_V2 R184, -RZ.H0_H0, RZ.H0_H0, -R94.H0_H0 ;  /* 0x200000ffffb88231 */ /* 0x000fe2000034095e */
[----:B------:R1:W-:Y:S04]  /*17ff0*/  MUFU.EX2 R9, R208 ;  /* 0x000000d000097308 */ /* 0x0003e80000000800 */
[----:B------:R-:W-:Y:S02]  /*18000*/  @!P0 PRMT R94, R184, 0x5410, RZ ;  /* 0x00005410b85e8816 */ /* 0x000fe400000000ff */
[----:B------:R-:W-:Y:S02]  /*18010*/  ISETP.GE.U32.AND P0, PT, R191, R3, PT ;  /* 0x00000003bf00720c */ /* 0x000fe40003f06070 */
[----:B------:R-:W-:Y:S01]  /*18020*/  F2FP.BF16.PACK_AB R3, R13, R14 ;  /* 0x0000000e0d03723e */ /* 0x000fe200000010ff */
[----:B------:R1:W1:Y:S02]  /*18030*/  MUFU.EX2 R6, R230 ;  /* 0x000000e600067308 */ /* 0x0002640000000800 */
[----:B-1----:R1:W2:Y:S01]  /*18040*/  LDL.LU R208, [R1+0x3d0] ;  /* 0x0003d00001d07983 */ /* 0x0022a20000300800 */
[----:B------:R-:W-:-:S02]  /*18050*/  PRMT R89, R3, 0x7610, R89 ;  /* 0x0000761003597816 */ /* 0x000fc40000000059 */
[----:B------:R-:W-:-:S03]  /*18060*/  PRMT R88, R3, 0x7632, R88 ;  /* 0x0000763203587816 */ /* 0x000fc60000000058 */
[----:B------:R1:W-:Y:S01]  /*18070*/  MUFU.EX2 R13, R207 ;  /* 0x000000cf000d7308 */ /* 0x0003e20000000800 */
[----:B------:R-:W-:Y:S02]  /*18080*/  PRMT R7, R182, 0x7610, R7 ;  /* 0x00007610b6077816 */ /* 0x000fe40000000007 */
[----:B------:R-:W-:-:S05]  /*18090*/  PRMT R230, R89, 0x5410, R88 ;  /* 0x0000541059e67816 */ /* 0x000fca0000000058 */
[----:B------:R-:W-:Y:S01]  /*180a0*/  MUFU.EX2 R182, R209 ;  /* 0x000000d100b67308 */ /* 0x000fe20000000800 */
[----:B-1----:R1:W2:Y:S07]  /*180b0*/  LDL.LU R207, [R1+0x3cc] ;  /* 0x0003cc0001cf7983 */ /* 0x0022ae0000300800 */
[----:B------:R-:W-:Y:S01]  /*180c0*/  MUFU.EX2 R16, R16 ;  /* 0x0000001000107308 */ /* 0x000fe20000000800 */
[----:B---3--:R-:W-:Y:S01]  /*180d0*/  LOP3.LUT R15, R175, R239, R188, 0x96, !PT ;  /* 0x000000efaf0f7212 */ /* 0x008fe200078e96bc */
[----:B------:R-:W-:Y:S01]  /*180e0*/  IMAD.MOV.U32 R188, RZ, RZ, R219 ;  /* 0x000000ffffbc7224 */ /* 0x000fe200078e00db */
[----:B----4-:R-:W-:Y:S01]  /*180f0*/  @!P2 HFMA2.BF16_V2 R196, -RZ.H0_H0, RZ.H0_H0, -R93.H0_H0 ;  /* 0x200000ffffc4a231 */ /* 0x010fe2000034095d */
[----:B------:R-:W-:-:S04]  /*18100*/  PRMT R219, R93, 0x5410, R92 ;  /* 0x000054105ddb7816 */ /* 0x000fc8000000005c */
[----:B------:R-:W-:Y:S02]  /*18110*/  @!P2 PRMT R93, R196, 0x5410, RZ ;  /* 0x00005410c45da816 */ /* 0x000fe400000000ff */
[----:B------:R-:W-:Y:S02]  /*18120*/  ISETP.GE.U32.AND P2, PT, R191, R2, PT ;  /* 0x00000002bf00720c */ /* 0x000fe40003f46070 */
[----:B------:R-:W-:Y:S01]  /*18130*/  F2FP.BF16.PACK_AB R2, R176, R5 ;  /* 0x00000005b002723e */ /* 0x000fe200000010ff */
[----:B------:R-:W-:-:S03]  /*18140*/  @!P5 HFMA2.BF16_V2 R200, -RZ.H0_H0, RZ.H0_H0, -R92.H0_H0 ;  /* 0x200000ffffc8d231 */ /* 0x000fc6000034095c */
[C---:B------:R-:W-:Y:S02]  /*18150*/  PRMT R91, R2.reuse, 0x7632, R91 ;  /* 0x00007632025b7816 */ /* 0x040fe4000000005b */
[----:B------:R-:W-:-:S03]  /*18160*/  PRMT R90, R2, 0x7610, R90 ;  /* 0x00007610025a7816 */ /* 0x000fc6000000005a */
[----:B------:R-:W-:Y:S01]  /*18170*/  @!P1 HFMA2.BF16_V2 R199, -RZ.H0_H0, RZ.H0_H0, -R91.H0_H0 ;  /* 0x200000ffffc79231 */ /* 0x000fe2000034095b */
[----:B------:R-:W-:Y:S02]  /*18180*/  LOP3.LUT R2, R0, 0xff, RZ, 0xc0, !PT ;  /* 0x000000ff00027812 */ /* 0x000fe400078ec0ff */
[----:B------:R-:W-:Y:S02]  /*18190*/  @!P5 PRMT R92, R200, 0x5410, RZ ;  /* 0x00005410c85cd816 */ /* 0x000fe400000000ff */
[----:B------:R-:W-:Y:S02]  /*181a0*/  PRMT R200, R90, 0x5410, R91 ;  /* 0x000054105ac87816 */ /* 0x000fe4000000005b */
[----:B------:R-:W-:Y:S02]  /*181b0*/  @!P1 PRMT R91, R199, 0x5410, RZ ;  /* 0x00005410c75b9816 */ /* 0x000fe400000000ff */
[----:B------:R-:W-:Y:S02]  /*181c0*/  ISETP.GE.U32.AND P1, PT, R191, R2, PT ;  /* 0x00000002bf00720c */ /* 0x000fe40003f26070 */
[----:B------:R-:W-:-:S02]  /*181d0*/  SHF.R.U32.HI R2, RZ, 0x18, R0 ;  /* 0x00000018ff027819 */ /* 0x000fc40000011600 */
[----:B------:R-:W-:Y:S02]  /*181e0*/  SHF.R.U32.HI R0, RZ, 0x10, R0 ;  /* 0x00000010ff007819 */ /* 0x000fe40000011600 */
[----:B------:R-:W-:Y:S01]  /*181f0*/  LOP3.LUT R12, R189, R240, R228, 0x96, !PT ;  /* 0x000000f0bd0c7212 */ /* 0x000fe200078e96e4 */
[----:B------:R-:W-:Y:S02]  /*18200*/  IMAD.MOV.U32 R189, RZ, RZ, R181 ;  /* 0x000000ffffbd7224 */ /* 0x000fe400078e00b5 */
[----:B------:R-:W-:Y:S02]  /*18210*/  IMAD.MOV.U32 R181, RZ, RZ, R168 ;  /* 0x000000ffffb57224 */ /* 0x000fe400078e00a8 */
[----:B------:R-:W-:Y:S02]  /*18220*/  IMAD.MOV.U32 R168, RZ, RZ, R32 ;  /* 0x000000ffffa87224 */ /* 0x000fe400078e0020 */
[----:B------:R-:W-:Y:S02]  /*18230*/  FADD.FTZ R32, R5, R10 ;  /* 0x0000000a05207221 */ /* 0x000fe40000010000 */
[----:B------:R3:W4:Y:S01]  /*18240*/  MUFU.EX2 R5, R181 ;  /* 0x000000b500057308 */ /* 0x0007220000000800 */
[----:B------:R-:W-:-:S04]  /*18250*/  LOP3.LUT R0, R0, 0xff, RZ, 0xc0, !PT ;  /* 0x000000ff00007812 */ /* 0x000fc800078ec0ff */
[----:B------:R-:W-:Y:S02]  /*18260*/  ISETP.GE.U32.AND P5, PT, R191, R0, PT ;  /* 0x00000000bf00720c */ /* 0x000fe40003fa6070 */
[----:B------:R-:W-:Y:S01]  /*18270*/  LOP3.LUT R0, R8, 0xff, RZ, 0xc0, !PT ;  /* 0x000000ff08007812 */ /* 0x000fe200078ec0ff */
[----:B------:R-:W-:Y:S01]  /*18280*/  @!P4 HFMA2.BF16_V2 R201, -RZ.H0_H0, RZ.H0_H0, -R90.H0_H0 ;  /* 0x200000ffffc9c231 */ /* 0x000fe2000034095a */
[----:B------:R-:W-:Y:S01]  /*18290*/  PRMT R199, R7, 0x7610, R199 ;  /* 0x0000761007c77816 */ /* 0x000fe200000000c7 */
[----:B---3--:R-:W-:Y:S02]  /*182a0*/  IMAD.MOV.U32 R181, RZ, RZ, R168 ;  /* 0x000000ffffb57224 */ /* 0x008fe400078e00a8 */
[----:B------:R3:W1:Y:S01]  /*182b0*/  MUFU.EX2 R168, R210 ;  /* 0x000000d200a87308 */ /* 0x0006620000000800 */
[----:B------:R-:W-:-:S05]  /*182c0*/  @!P1 HFMA2.BF16_V2 R203, -RZ.H0_H0, RZ.H0_H0, -R89.H0_H0 ;  /* 0x200000ffffcb9231 */ /* 0x000fca0000340959 */
[----:B------:R-:W-:Y:S02]  /*182d0*/  @!P1 PRMT R89, R203, 0x5410, RZ ;  /* 0x00005410cb599816 */ /* 0x000fe400000000ff */
[----:B------:R-:W-:Y:S01]  /*182e0*/  ISETP.GE.U32.AND P1, PT, R191, R0, PT ;  /* 0x00000000bf00720c */ /* 0x000fe20003f26070 */
[----:B---3--:R3:W3:Y:S01]  /*182f0*/  LDL.LU R210, [R1+0x3c8] ;  /* 0x0003c80001d27983 */ /* 0x0086e20000300800 */
[----:B------:R-:W-:-:S03]  /*18300*/  FADD.FTZ R0, R6, R4 ;  /* 0x0000000406007221 */ /* 0x000fc60000010000 */
[----:B------:R1:W3:Y:S01]  /*18310*/  LDL.LU R209, [R1+0x3c4] ;  /* 0x0003c40001d17983 */ /* 0x0002e20000300800 */
[----:B------:R-:W-:Y:S01]  /*18320*/  IMAD.MOV.U32 R196, RZ, RZ, R181 ;  /* 0x000000ffffc47224 */ /* 0x000fe200078e00b5 */
[----:B------:R-:W-:Y:S01]  /*18330*/  @!P4 PRMT R90, R201, 0x5410, RZ ;  /* 0x00005410c95ac816 */ /* 0x000fe200000000ff */
[C---:B----4-:R-:W-:Y:S01]  /*18340*/  FADD.FTZ R181, R5.reuse, R0 ;  /* 0x0000000005b57221 */ /* 0x050fe20000010000 */
[----:B------:R-:W-:Y:S01]  /*18350*/  F2FP.BF16.PACK_AB R3, R5, R6 ;  /* 0x000000060503723e */ /* 0x000fe200000010ff */
[----:B------:R-:W-:Y:S01]  /*18360*/  IMAD.MOV.U32 R201, RZ, RZ, R154 ;  /* 0x000000ffffc97224 */ /* 0x000fe200078e009a */
[----:B------:R-:W-:Y:S01]  /*18370*/  PRMT R5, R199, 0x7610, R5 ;  /* 0x00007610c7057816 */ /* 0x000fe20000000005 */
[----:B------:R-:W-:Y:S02]  /*18380*/  IMAD.MOV.U32 R10, RZ, RZ, R188 ;  /* 0x000000ffff0a7224 */ /* 0x000fe400078e00bc */
[----:B------:R-:W-:Y:S01]  /*18390*/  IMAD.MOV.U32 R199, RZ, RZ, R189 ;  /* 0x000000ffffc77224 */ /* 0x000fe200078e00bd */
[----:B------:R4:W-:Y:S01]  /*183a0*/  MUFU.EX2 R188, R212 ;  /* 0x000000d400bc7308 */ /* 0x0009e20000000800 */
[----:B------:R-:W-:-:S02]  /*183b0*/  IMAD.MOV.U32 R154, RZ, RZ, R51 ;  /* 0x000000ffff9a7224 */ /* 0x000fc400078e0033 */
[----:B------:R-:W-:Y:S02]  /*183c0*/  IMAD.MOV.U32 R189, RZ, RZ, R193 ;  /* 0x000000ffffbd7224 */ /* 0x000fe400078e00c1 */
[----:B------:R-:W-:Y:S02]  /*183d0*/  IMAD.MOV.U32 R51, RZ, RZ, R159 ;  /* 0x000000ffff337224 */ /* 0x000fe400078e009f */
[----:B------:R-:W-:Y:S01]  /*183e0*/  IMAD.MOV.U32 R159, RZ, RZ, R43 ;  /* 0x000000ffff9f7224 */ /* 0x000fe200078e002b */
[----:B------:R1:W-:Y:S01]  /*183f0*/  MUFU.EX2 R193, R42 ;  /* 0x0000002a00c17308 */ /* 0x0003e20000000800 */
[----:B----4-:R4:W4:Y:S04]  /*18400*/  LDL.LU R212, [R1+0x3c0] ;  /* 0x0003c00001d47983 */ /* 0x0109280000300800 */
[----:B-1----:R-:W4:Y:S01]  /*18410*/  LDL.64 R42, [R1+0xc8] ;  /* 0x0000c800012a7983 */ /* 0x002f220000100a00 */
[----:B------:R-:W-:-:S02]  /*18420*/  ISETP.GE.U32.AND P4, PT, R191, R2, PT ;  /* 0x00000002bf00720c */ /* 0x000fc40003f86070 */
[----:B------:R-:W-:Y:S02]  /*18430*/  F2FP.BF16.PACK_AB R0, R182, R168 ;  /* 0x000000a8b600723e */ /* 0x000fe400000010ff */
[----:B------:R-:W-:Y:S01]  /*18440*/  SHF.R.U32.HI R2, RZ, 0x8, R11 ;  /* 0x00000008ff027819 */ /* 0x000fe2000001160b */
[----:B------:R-:W-:Y:S01]  /*18450*/  @!P2 HFMA2.BF16_V2 R202, -RZ.H0_H0, RZ.H0_H0, -R88.H0_H0 ;  /* 0x200000ffffcaa231 */ /* 0x000fe20000340958 */
[C---:B------:R-:W-:Y:S02]  /*18460*/  PRMT R87, R0.reuse, 0x7610, R87 ;  /* 0x0000761000577816 */ /* 0x040fe40000000057 */
[----:B------:R-:W-:Y:S02]  /*18470*/  PRMT R86, R0, 0x7632, R86 ;  /* 0x0000763200567816 */ /* 0x000fe40000000056 */
[----:B------:R-:W-:Y:S02]  /*18480*/  LOP3.LUT R0, R2, 0xffff, RZ, 0xc0, !PT ;  /* 0x0000ffff02007812 */ /* 0x000fe400078ec0ff */
[----:B------:R-:W-:-:S02]  /*18490*/  @!P2 PRMT R88, R202, 0x5410, RZ ;  /* 0x00005410ca58a816 */ /* 0x000fc400000000ff */
[----:B------:R-:W-:Y:S01]  /*184a0*/  ISETP.GE.U32.AND P2, PT, R191, R0, PT ;  /* 0x00000000bf00720c */ /* 0x000fe20003f46070 */
[----:B------:R-:W-:Y:S01]  /*184b0*/  FADD.FTZ R0, R16, R17 ;  /* 0x0000001110007221 */ /* 0x000fe20000010000 */
[C---:B------:R-:W-:Y:S01]  /*184c0*/  F2FP.BF16.PACK_AB R17, R9.reuse, R16 ;  /* 0x000000100911723e */ /* 0x040fe200000010ff */
[----:B------:R-:W-:Y:S02]  /*184d0*/  IMAD.MOV.U32 R8, RZ, RZ, R236 ;  /* 0x000000ffff087224 */ /* 0x000fe400078e00ec */
[----:B------:R-:W-:Y:S01]  /*184e0*/  FADD.FTZ R2, R9, R0 ;  /* 0x0000000009027221 */ /* 0x000fe20000010000 */
[----:B------:R1:W-:Y:S01]  /*184f0*/  MUFU.EX2 R6, R211 ;  /* 0x000000d300067308 */ /* 0x0003e20000000800 */
[----:B------:R-:W-:Y:S02]  /*18500*/  IMAD.MOV.U32 R9, RZ, RZ, R237 ;  /* 0x000000ffff097224 */ /* 0x000fe400078e00ed */
[----:B------:R-:W4:Y:S04]  /*18510*/  LDL.LU.64 R236, [R1+0x3b8] ;  /* 0x0003b80001ec7983 */ /* 0x000f280000300a00 */
[----:B-1----:R1:W4:Y:S01]  /*18520*/  LDL.LU R211, [R1+0x3b0] ;  /* 0x0003b00001d37983 */ /* 0x0023220000300800 */
[----:B------:R-:W1:Y:S01]  /*18530*/  MUFU.EX2 R7, R215 ;  /* 0x000000d700077308 */ /* 0x000e620000000800 */
[----:B------:R-:W-:-:S07]  /*18540*/  PRMT R202, R87, 0x5410, R86 ;  /* 0x0000541057ca7816 */ /* 0x000fce0000000056 */
[----:B------:R-:W2:Y:S01]  /*18550*/  MUFU.EX2 R4, R218 ;  /* 0x000000da00047308 */ /* 0x000ea20000000800 */
[C---:B------:R-:W-:Y:S02]  /*18560*/  PRMT R85, R3.reuse, 0x7610, R85 ;  /* 0x0000761003557816 */ /* 0x040fe40000000055 */
[----:B------:R-:W-:Y:S01]  /*18570*/  PRMT R84, R3, 0x7632, R84 ;  /* 0x0000763203547816 */ /* 0x000fe20000000054 */
[----:B-1----:R-:W-:Y:S01]  /*18580*/  FADD.FTZ R0, R7, R21 ;  /* 0x0000001507007221 */ /* 0x002fe20000010000 */
[----:B--2---:R-:W-:-:S05]  /*18590*/  @!P5 HFMA2.BF16_V2 R208, -RZ.H0_H0, RZ.H0_H0, -R87.H0_H0 ;  /* 0x200000ffffd0d231 */ /* 0x004fca0000340957 */
[----:B------:R-:W-:Y:S02]  /*185a0*/  @!P5 PRMT R87, R208, 0x5410, RZ ;  /* 0x00005410d057d816 */ /* 0x000fe400000000ff */
[----:B------:R-:W-:Y:S02]  /*185b0*/  PRMT R208, R5, 0x7610, R208 ;  /* 0x0000761005d07816 */ /* 0x000fe400000000d0 */
[----:B------:R-:W1:Y:S01]  /*185c0*/  MUFU.EX2 R5, R222 ;  /* 0x000000de00057308 */ /* 0x000e620000000800 */
[C---:B------:R-:W-:Y:S01]  /*185d0*/  FADD.FTZ R3, R4.reuse, R0 ;  /* 0x0000000004037221 */ /* 0x040fe20000010000 */
[----:B------:R-:W-:Y:S02]  /*185e0*/  F2FP.BF16.PACK_AB R0, R193, R188 ;  /* 0x000000bcc100723e */ /* 0x000fe400000010ff */
[----:B------:R-:W-:Y:S02]  /*185f0*/  F2FP.BF16.PACK_AB R29, R4, R7 ;  /* 0x00000007041d723e */ /* 0x000fe400000010ff */
[----:B------:R-:W-:-:S02]  /*18600*/  PRMT R83, R0, 0x7610, R83 ;  /* 0x0000761000537816 */ /* 0x000fc40000000053 */
[----:B------:R2:W2:Y:S01]  /*18610*/  MUFU.EX2 R4, R224 ;  /* 0x000000e000047308 */ /* 0x0004a20000000800 */
[----:B------:R-:W-:Y:S01]  /*18620*/  PRMT R82, R0, 0x7632, R82 ;  /* 0x0000763200527816 */ /* 0x000fe20000000052 */
[----:B------:R-:W-:Y:S01]  /*18630*/  FADD.FTZ R0, R13, R2 ;  /* 0x000000020d007221 */ /* 0x000fe20000010000 */
[C---:B------:R-:W-:Y:S01]  /*18640*/  F2FP.BF16.PACK_AB R30, R6.reuse, R13 ;  /* 0x0000000d061e723e */ /* 0x040fe200000010ff */
[----:B-1----:R-:W-:Y:S02]  /*18650*/  FADD.FTZ R2, R5, R3 ;  /* 0x0000000305027221 */ /* 0x002fe40000010000 */
[----:B------:R-:W-:Y:S02]  /*18660*/  IMAD.MOV.U32 R3, RZ, RZ, R10 ;  /* 0x000000ffff037224 */ /* 0x000fe400078e000a */
[----:B------:R-:W-:Y:S02]  /*18670*/  FADD.FTZ R10, R6, R0 ;  /* 0x00000000060a7221 */ /* 0x000fe40000010000 */
[----:B--2---:R-:W-:Y:S01]  /*18680*/  IMAD.MOV.U32 R224, RZ, RZ, R199 ;  /* 0x000000ffffe07224 */ /* 0x004fe200078e00c7 */
[----:B------:R-:W-:Y:S01]  /*18690*/  PRMT R199, R85, 0x5410, R84 ;  /* 0x0000541055c77816 */ /* 0x000fe20000000054 */
[----:B------:R-:W-:Y:S01]  /*186a0*/  IMAD.WIDE.U32 R6, R12, -0x2daee0ad, RZ ;  /* 0xd2511f530c067825 */ /* 0x000fe200078e00ff */
[----:B------:R-:W-:-:S03]  /*186b0*/  PRMT R13, R208, 0x7610, R13 ;  /* 0x00007610d00d7816 */ /* 0x000fc6000000000d */
[----:B------:R-:W-:Y:S01]  /*186c0*/  IMAD.MOV.U32 R208, RZ, RZ, R8 ;  /* 0x000000ffffd07224 */ /* 0x000fe200078e0008 */
[C---:B------:R-:W-:Y:S01]  /*186d0*/  F2FP.BF16.PACK_AB R31, R4.reuse, R5 ;  /* 0x00000005041f723e */ /* 0x040fe200000010ff */
[----:B------:R-:W-:Y:S01]  /*186e0*/  FADD.FTZ R11, R4, R2 ;  /* 0x00000002040b7221 */ /* 0x000fe20000010000 */
[----:B------:R-:W-:-:S05]  /*186f0*/  @!P4 HFMA2.BF16_V2 R207, -RZ.H0_H0, RZ.H0_H0, -R86.H0_H0 ;  /* 0x200000ffffcfc231 */ /* 0x000fca0000340956 */
[----:B------:R-:W-:Y:S01]  /*18700*/  @!P4 PRMT R86, R207, 0x5410, RZ ;  /* 0x00005410cf56c816 */ /* 0x000fe200000000ff */
[----:B---3--:R-:W-:-:S05]  /*18710*/  @!P2 HFMA2.BF16_V2 R209, -RZ.H0_H0, RZ.H0_H0, -R84.H0_H0 ;  /* 0x200000ffffd1a231 */ /* 0x008fca0000340954 */
[----:B------:R-:W-:Y:S01]  /*18720*/  @!P2 PRMT R84, R209, 0x5410, RZ ;  /* 0x00005410d154a816 */ /* 0x000fe200000000ff */
[----:B------:R-:W-:-:S04]  /*18730*/  IMAD.MOV.U32 R209, RZ, RZ, R201 ;  /* 0x000000ffffd17224 */ /* 0x000fc800078e00c9 */
[----:B------:R-:W-:Y:S02]  /*18740*/  IMAD.MOV.U32 R12, RZ, RZ, R209 ;  /* 0x000000ffff0c7224 */ /* 0x000fe400078e00d1 */
[----:B------:R-:W-:Y:S02]  /*18750*/  IMAD.MOV.U32 R209, RZ, RZ, R9 ;  /* 0x000000ffffd17224 */ /* 0x000fe400078e0009 */
[----:B------:R-:W-:Y:S01]  /*18760*/  IMAD.WIDE.U32 R8, R15, -0x2daee0ad, RZ ;  /* 0xd2511f530f087825 */ /* 0x000fe200078e00ff */
[----:B----4-:R-:W-:-:S03]  /*18770*/  LOP3.LUT R0, R7, R241, R42, 0x96, !PT ;  /* 0x000000f107007212 */ /* 0x010fc600078e962a */
[----:B------:R-:W-:Y:S02]  /*18780*/  IMAD.MOV.U32 R7, RZ, RZ, R3 ;  /* 0x000000ffff077224 */ /* 0x000fe400078e0003 */
[----:B------:R-:W-:Y:S01]  /*18790*/  IMAD.WIDE.U32 R4, R0, -0x326172a9, RZ ;  /* 0xcd9e8d5700047825 */ /* 0x000fe200078e00ff */
[----:B------:R-:W-:-:S03]  /*187a0*/  LOP3.LUT R0, R9, R242, R6, 0x96, !PT ;  /* 0x000000f209007212 */ /* 0x000fc600078e9606 */
[----:B------:R-:W-:Y:S01]  /*187b0*/  IMAD.MOV.U32 R9, RZ, RZ, R7 ;  /* 0x000000ffff097224 */ /* 0x000fe200078e0007 */
[----:B------:R-:W-:Y:S01]  /*187c0*/  LOP3.LUT R2, R5, R233, R174, 0x96, !PT ;  /* 0x000000e905027212 */ /* 0x000fe200078e96ae */
[----:B------:R-:W-:-:S04]  /*187d0*/  IMAD.WIDE.U32 R6, R0, -0x326172a9, RZ ;  /* 0xcd9e8d5700067825 */ /* 0x000fc800078e00ff */
[----:B------:R-:W-:Y:S01]  /*187e0*/  IMAD.WIDE.U32 R2, R2, -0x2daee0ad, RZ ;  /* 0xd2511f5302027825 */ /* 0x000fe200078e00ff */
[----:B------:R-:W-:-:S03]  /*187f0*/  LOP3.LUT R0, R7, R249, R4, 0x96, !PT ;  /* 0x000000f907007212 */ /* 0x000fc600078e9604 */
[----:B------:R-:W-:Y:S01]  /*18800*/  IMAD.MOV.U32 R5, RZ, RZ, R9 ;  /* 0x000000ffff057224 */ /* 0x000fe200078e0009 */
[----:B------:R-:W-:Y:S01]  /*18810*/  LOP3.LUT R3, R3, R251, R8, 0x96, !PT ;  /* 0x000000fb03037212 */ /* 0x000fe200078e9608 */
[----:B------:R-:W-:-:S05]  /*18820*/  IMAD.WIDE.U32 R8, R0, -0x2daee0ad, RZ ;  /* 0xd2511f5300087825 */ /* 0x000fca00078e00ff */
[----:B------:R-:W-:Y:S01]  /*18830*/  LOP3.LUT R2, R9, R243, R2, 0x96, !PT ;  /* 0x000000f309027212 */ /* 0x000fe200078e9602 */
[----:B------:R-:W-:Y:S02]  /*18840*/  IMAD.MOV.U32 R0, RZ, RZ, R5 ;  /* 0x000000ffff007224 */ /* 0x000fe400078e0005 */
[----:B------:R-:W-:-:S04]  /*18850*/  IMAD.WIDE.U32 R4, R3, -0x326172a9, RZ ;  /* 0xcd9e8d5703047825 */ /* 0x000fc800078e00ff */
[----:B------:R-:W-:-:S04]  /*18860*/  IMAD.WIDE.U32 R2, R2, -0x326172a9, RZ ;  /* 0xcd9e8d5702027825 */ /* 0x000fc800078e00ff */
[----:B------:R-:W-:Y:S01]  /*18870*/  IMAD.MOV.U32 R7, RZ, RZ, R0 ;  /* 0x000000ffff077224 */ /* 0x000fe200078e0000 */
[----:B------:R-:W-:-:S04]  /*18880*/  LOP3.LUT R0, R3, R177, R4, 0x96, !PT ;  /* 0x000000b103007212 */ /* 0x000fc800078e9604 */
[----:B------:R-:W-:Y:S01]  /*18890*/  LOP3.LUT R4, R0, 0xff, RZ, 0xc0, !PT ;  /* 0x000000ff00047812 */ /* 0x000fe200078ec0ff */
[----:B------:R-:W-:-:S03]  /*188a0*/  @!P3 HFMA2.BF16_V2 R210, -RZ.H0_H0, RZ.H0_H0, -R85.H0_H0 ;  /* 0x200000ffffd2b231 */ /* 0x000fc60000340955 */
[----:B------:R-:W-:Y:S01]  /*188b0*/  ISETP.GE.U32.AND P5, PT, R191, R4, PT ;  /* 0x00000004bf00720c */ /* 0x000fe20003fa6070 */
[----:B------:R-:W-:Y:S01]  /*188c0*/  @!P0 HFMA2.BF16_V2 R211, -RZ.H0_H0, RZ.H0_H0, -R82.H0_H0 ;  /* 0x200000ffffd38231 */ /* 0x000fe20000340952 */
[----:B------:R-:W-:Y:S02]  /*188d0*/  PRMT R4, R13, 0x7610, R4 ;  /* 0x000076100d047816 */ /* 0x000fe40000000004 */
[----:B------:R-:W-:Y:S02]  /*188e0*/  PRMT R201, R83, 0x5410, R82 ;  /* 0x0000541053c97816 */ /* 0x000fe40000000052 */
[----:B------:R-:W-:Y:S02]  /*188f0*/  PRMT R9, R4, 0x7610, R9 ;  /* 0x0000761004097816 */ /* 0x000fe40000000009 */
[----:B------:R-:W-:Y:S02]  /*18900*/  LOP3.LUT R4, R0, 0xffff, RZ, 0xc0, !PT ;  /* 0x0000ffff00047812 */ /* 0x000fe400078ec0ff */
[----:B------:R-:W-:Y:S01]  /*18910*/  @!P3 PRMT R85, R210, 0x5410, RZ ;  /* 0x00005410d255b816 */ /* 0x000fe200000000ff */
[----:B------:R-:W-:Y:S01]  /*18920*/  IMAD.MOV.U32 R210, RZ, RZ, R46 ;  /* 0x000000ffffd27224 */ /* 0x000fe200078e002e */
[----:B------:R-:W-:Y:S01]  /*18930*/  @!P0 PRMT R82, R211, 0x5410, RZ ;  /* 0x00005410d3528816 */ /* 0x000fe200000000ff */
[----:B------:R-:W-:Y:S01]  /*18940*/  IMAD.MOV.U32 R211, RZ, RZ, R47 ;  /* 0x000000ffffd37224 */ /* 0x000fe200078e002f */
[----:B------:R-:W-:Y:S01]  /*18950*/  LOP3.LUT R6, R5, R245, R6, 0x96, !PT ;  /* 0x000000f505067212 */ /* 0x000fe200078e9606 */
[----:B------:R-:W2:Y:S01]  /*18960*/  LDL.LU.64 R46, [R1+0x3a8] ;  /* 0x0003a800012e7983 */ /* 0x000ea20000300a00 */
[----:B------:R-:W-:Y:S01]  /*18970*/  IMAD.MOV.U32 R5, RZ, RZ, R221 ;  /* 0x000000ffff057224 */ /* 0x000fe200078e00dd */
[----:B------:R1:W3:Y:S01]  /*18980*/  MUFU.EX2 R13, R225 ;  /* 0x000000e1000d7308 */ /* 0x0002e20000000800 */
[----:B------:R-:W-:Y:S01]  /*18990*/  SHF.R.U32.HI R4, RZ, 0x8, R4 ;  /* 0x00000008ff047819 */ /* 0x000fe20000011604 */
[----:B------:R4:W2:Y:S03]  /*189a0*/  LDL.LU R221, [R1+0x3a0] ;  /* 0x0003a00001dd7983 */ /* 0x0008a60000300800 */
[----:B------:R-:W-:-:S04]  /*189b0*/  LOP3.LUT R4, R4, 0xffff, RZ, 0xc0, !PT ;  /* 0x0000ffff04047812 */ /* 0x000fc800078ec0ff */
[----:B------:R-:W-:Y:S01]  /*189c0*/  ISETP.GE.U32.AND P4, PT, R191, R4, PT ;  /* 0x00000004bf00720c */ /* 0x000fe20003f86070 */
[----:B-1----:R4:W2:Y:S01]  /*189d0*/  LDL.LU R225, [R1+0x39c] ;  /* 0x00039c0001e17983 */ /* 0x0028a20000300800 */
[----:B------:R-:W-:Y:S01]  /*189e0*/  SHF.R.U32.HI R4, RZ, 0x10, R0 ;  /* 0x00000010ff047819 */ /* 0x000fe20000011600 */
[----:B------:R-:W-:-:S03]  /*189f0*/  @!P1 HFMA2.BF16_V2 R212, -RZ.H0_H0, RZ.H0_H0, -R83.H0_H0 ;  /* 0x200000ffffd49231 */ /* 0x000fc60000340953 */
[----:B------:R-:W-:Y:S02]  /*18a00*/  LOP3.LUT R4, R4, 0xff, RZ, 0xc0, !PT ;  /* 0x000000ff04047812 */ /* 0x000fe400078ec0ff */
[----:B------:R-:W-:Y:S02]  /*18a10*/  @!P1 PRMT R83, R212, 0x5410, RZ ;  /* 0x00005410d4539816 */ /* 0x000fe400000000ff */
[----:B------:R-:W-:Y:S02]  /*18a20*/  ISETP.GE.U32.AND P1, PT, R191, R4, PT ;  /* 0x00000004bf00720c */ /* 0x000fe40003f26070 */
[----:B------:R1:W-:Y:S02]  /*18a30*/  MUFU.EX2 R4, R226 ;  /* 0x000000e200047308 */ /* 0x0003e40000000800 */
[----:B-1----:R4:W4:Y:S01]  /*18a40*/  LDL.LU R226, [R1+0x398] ;  /* 0x0003980001e27983 */ /* 0x0029220000300800 */
[----:B------:R-:W-:-:S05]  /*18a50*/  SHF.R.U32.HI R0, RZ, 0x18, R0 ;  /* 0x00000018ff007819 */ /* 0x000fca0000011600 */
[----:B------:R-:W1:Y:S01]  /*18a60*/  MUFU.EX2 R7, R7 ;  /* 0x0000000700077308 */ /* 0x000e620000000800 */
[----:B------:R-:W-:Y:S02]  /*18a70*/  ISETP.GE.U32.AND P3, PT, R191, R0, PT ;  /* 0x00000000bf00720c */ /* 0x000fe40003f66070 */
[----:B------:R-:W-:-:S05]  /*18a80*/  LOP3.LUT R0, R2, 0xff, RZ, 0xc0, !PT ;  /* 0x000000ff02007812 */ /* 0x000fca00078ec0ff */
[----:B------:R-:W1:Y:S01]  /*18a90*/  MUFU.EX2 R12, R12 ;  /* 0x0000000c000c7308 */ /* 0x000e620000000800 */
[----:B------:R-:W-:Y:S02]  /*18aa0*/  PRMT R171, R9, 0x7610, R171 ;  /* 0x0000761009ab7816 */ /* 0x000fe400000000ab */
[----:B------:R-:W-:Y:S02]  /*18ab0*/  ISETP.GE.U32.AND P0, PT, R191, R0, PT ;  /* 0x00000000bf00720c */ /* 0x000fe40003f06070 */
[--C-:B------:R-:W-:Y:S02]  /*18ac0*/  SHF.R.U32.HI R0, RZ, 0x18, R2.reuse ;  /* 0x00000018ff007819 */ /* 0x100fe40000011602 */
[----:B------:R-:W-:Y:S02]  /*18ad0*/  LOP3.LUT R9, R2, 0xffff, RZ, 0xc0, !PT ;  /* 0x0000ffff02097812 */ /* 0x000fe400078ec0ff */
[--C-:B------:R-:W-:Y:S02]  /*18ae0*/  SHF.R.U32.HI R3, RZ, 0x10, R2.reuse ;  /* 0x00000010ff037819 */ /* 0x100fe40000011602 */
[----:B------:R-:W-:-:S02]  /*18af0*/  PRMT R2, R227, 0x7610, R2 ;  /* 0x00007610e3027816 */ /* 0x000fc40000000002 */
[----:B------:R-:W-:Y:S01]  /*18b00*/  ISETP.GE.U32.AND P2, PT, R191, R0, PT ;  /* 0x00000000bf00720c */ /* 0x000fe20003f46070 */
[--C-:B---3--:R-:W-:Y:S01]  /*18b10*/  FADD.FTZ R0, R13, R10.reuse ;  /* 0x0000000a0d007221 */ /* 0x108fe20000010000 */
[----:B------:R-:W-:Y:S01]  /*18b20*/  PRMT R10, R2, 0x7610, R10 ;  /* 0x00007610020a7816 */ /* 0x000fe2000000000a */
[----:B-1----:R-:W-:Y:S01]  /*18b30*/  FADD.FTZ R2, R7, R11 ;  /* 0x0000000b07027221 */ /* 0x002fe20000010000 */
[C---:B------:R-:W-:Y:S01]  /*18b40*/  F2FP.BF16.PACK_AB R28, R12.reuse, R13 ;  /* 0x0000000d0c1c723e */ /* 0x040fe200000010ff */
[----:B------:R-:W-:Y:S01]  /*18b50*/  IMAD.MOV.U32 R11, RZ, RZ, R5 ;  /* 0x000000ffff0b7224 */ /* 0x000fe200078e0005 */
[----:B------:R1:W3:Y:S01]  /*18b60*/  LDL.LU R227, [R1+0x394] ;  /* 0x0003940001e37983 */ /* 0x0002e20000300800 */
[--C-:B------:R-:W-:Y:S01]  /*18b70*/  FADD.FTZ R5, R12, R0.reuse ;  /* 0x000000000c057221 */ /* 0x100fe20000010000 */
[----:B------:R-:W-:Y:S02]  /*18b80*/  PRMT R0, R232, 0x7610, R0 ;  /* 0x00007610e8007816 */ /* 0x000fe40000000000 */
[----:B------:R-:W-:Y:S01]  /*18b90*/  PRMT R12, R10, 0x7610, R12 ;  /* 0x000076100a0c7816 */ /* 0x000fe2000000000c */
[----:B------:R1:W3:Y:S01]  /*18ba0*/  LDL.LU R232, [R1+0x390] ;  /* 0x0003900001e87983 */ /* 0x0002e20000300800 */
[----:B------:R-:W-:-:S02]  /*18bb0*/  PRMT R27, R0, 0x7610, R27 ;  /* 0x00007610001b7816 */ /* 0x000fc4000000001b */
[----:B------:R-:W-:Y:S02]  /*18bc0*/  PRMT R48, R12, 0x7610, R48 ;  /* 0x000076100c307816 */ /* 0x000fe40000000030 */
[----:B------:R-:W-:Y:S01]  /*18bd0*/  PRMT R234, R171, 0x7610, R234 ;  /* 0x00007610abea7816 */ /* 0x000fe200000000ea */
[----:B------:R-:W-:Y:S01]  /*18be0*/  IMAD.MOV.U32 R171, RZ, RZ, R156 ;  /* 0x000000ffffab7224 */ /* 0x000fe200078e009c */
[----:B------:R-:W-:Y:S01]  /*18bf0*/  PRMT R156, R48, 0x5410, R27 ;  /* 0x00005410309c7816 */ /* 0x000fe2000000001b */
[----:B------:R-:W-:Y:S02]  /*18c00*/  IMAD.MOV.U32 R12, RZ, RZ, R11 ;  /* 0x000000ffff0c7224 */ /* 0x000fe400078e000b */
[----:B------:R-:W-:Y:S02]  /*18c10*/  IMAD.MOV.U32 R11, RZ, RZ, R224 ;  /* 0x000000ffff0b7224 */ /* 0x000fe400078e00e0 */
[----:B------:R-:W-:Y:S01]  /*18c20*/  IMAD.MOV.U32 R224, RZ, RZ, R228 ;  /* 0x000000ffffe07224 */ /* 0x000fe200078e00e4 */
[----:B------:R-:W-:Y:S01]  /*18c30*/  LOP3.LUT R0, R3, 0xff, RZ, 0xc0, !PT ;  /* 0x000000ff03007812 */ /* 0x000fe200078ec0ff */
[----:B------:R-:W-:Y:S01]  /*18c40*/  FADD.FTZ R10, R4, R2 ;  /* 0x00000002040a7221 */ /* 0x000fe20000010000 */
[----:B------:R-:W-:Y:S01]  /*18c50*/  PRMT R26, R80, 0x7632, R26 ;  /* 0x00007632501a7816 */ /* 0x000fe2000000001a */
[----:B------:R-:W-:Y:S01]  /*18c60*/  IMAD.WIDE.U32 R2, R6, -0x2daee0ad, RZ ;  /* 0xd2511f5306027825 */ /* 0x000fe200078e00ff */
[----:B------:R-:W-:-:S02]  /*18c70*/  F2FP.BF16.PACK_AB R21, R4, R7 ;  /* 0x000000070415723e */ /* 0x000fc400000010ff */
[----:B------:R-:W-:Y:S02]  /*18c80*/  PRMT R15, R80, 0x7610, R15 ;  /* 0x00007610500f7816 */ /* 0x000fe4000000000f */
[----:B------:R-:W-:Y:S02]  /*18c90*/  LOP3.LUT R4, R2, 0xff, RZ, 0xc0, !PT ;  /* 0x000000ff02047812 */ /* 0x000fe400078ec0ff */
[----:B------:R-:W-:Y:S01]  /*18ca0*/  PRMT R222, R234, 0x7610, R222 ;  /* 0x00007610eade7816 */ /* 0x000fe200000000de */
[----:B------:R-:W-:Y:S01]  /*18cb0*/  IMAD.MOV.U32 R234, RZ, RZ, R154 ;  /* 0x000000ffffea7224 */ /* 0x000fe200078e009a */
[----:B------:R-:W-:Y:S01]  /*18cc0*/  PRMT R154, R15, 0x5410, R26 ;  /* 0x000054100f9a7816 */ /* 0x000fe2000000001a */
[----:B------:R-:W-:Y:S02]  /*18cd0*/  IMAD.MOV.U32 R13, RZ, RZ, R12 ;  /* 0x000000ffff0d7224 */ /* 0x000fe400078e000c */
[----:B------:R1:W1:Y:S01]  /*18ce0*/  MUFU.EX2 R12, R237 ;  /* 0x000000ed000c7308 */ /* 0x0002620000000800 */
[----:B--2---:R-:W-:-:S05]  /*18cf0*/  @!P4 HFMA2.BF16_V2 R225, -RZ.H0_H0, RZ.H0_H0, -R27.H0_H0 ;  /* 0x200000ffffe1c231 */ /* 0x004fca000034091b */
[----:B------:R-:W-:Y:S01]  /*18d00*/  @!P4 PRMT R27, R225, 0x5410, RZ ;  /* 0x00005410e11bc816 */ /* 0x000fe200000000ff */
[----:B------:R-:W-:Y:S02]  /*18d10*/  IMAD.MOV.U32 R225, RZ, RZ, R229 ;  /* 0x000000ffffe17224 */ /* 0x000fe400078e00e5 */
[----:B------:R2:W2:Y:S04]  /*18d20*/  LDL.LU.64 R228, [R1+0x388] ;  /* 0x0003880001e47983 */ /* 0x0004a80000300a00 */
[----:B-1----:R1:W2:Y:S01]  /*18d30*/  LDL.LU R237, [R1+0x380] ;  /* 0x0003800001ed7983 */ /* 0x0022a20000300800 */
[----:B----4-:R-:W-:-:S05]  /*18d40*/  @!P3 HFMA2.BF16_V2 R226, -RZ.H0_H0, RZ.H0_H0, -R26.H0_H0 ;  /* 0x200000ffffe2b231 */ /* 0x010fca000034091a */
[----:B------:R-:W-:Y:S02]  /*18d50*/  @!P3 PRMT R26, R226, 0x5410, RZ ;  /* 0x00005410e21ab816 */ /* 0x000fe400000000ff */
[----:B------:R-:W-:Y:S02]  /*18d60*/  ISETP.GE.U32.AND P3, PT, R191, R4, PT ;  /* 0x00000004bf00720c */ /* 0x000fe40003f66070 */
[----:B------:R4:W1:Y:S02]  /*18d70*/  MUFU.EX2 R4, R244 ;  /* 0x000000f400047308 */ /* 0x0008640000000800 */
[----:B----4-:R4:W4:Y:S01]  /*18d80*/  LDL.LU R244, [R1+0x37c] ;  /* 0x00037c0001f47983 */ /* 0x0109220000300800 */
[----:B------:R-:W-:Y:S01]  /*18d90*/  @!P5 HFMA2.BF16_V2 R221, -RZ.H0_H0, RZ.H0_H0, -R48.H0_H0 ;  /* 0x200000ffffddd231 */ /* 0x000fe20000340930 */
[----:B------:R-:W-:-:S04]  /*18da0*/  LOP3.LUT R7, R2, 0xffff, RZ, 0xc0, !PT ;  /* 0x0000ffff02077812 */ /* 0x000fc800078ec0ff */
[----:B------:R-:W-:Y:S02]  /*18db0*/  @!P5 PRMT R48, R221, 0x5410, RZ ;  /* 0x00005410dd30d816 */ /* 0x000fe400000000ff */
[----:B------:R-:W-:Y:S02]  /*18dc0*/  ISETP.GE.U32.AND P5, PT, R191, R0, PT ;  /* 0x00000000bf00720c */ /* 0x000fe40003fa6070 */
[----:B------:R-:W-:Y:S02]  /*18dd0*/  LOP3.LUT R0, R3, R173, R8, 0x96, !PT ;  /* 0x000000ad03007212 */ /* 0x000fe400078e9608 */
[--C-:B------:R-:W-:Y:S02]  /*18de0*/  SHF.R.U32.HI R8, RZ, 0x10, R2.reuse ;  /* 0x00000010ff087819 */ /* 0x100fe40000011602 */
[----:B------:R-:W-:Y:S02]  /*18df0*/  SHF.R.U32.HI R6, RZ, 0x18, R2 ;  /* 0x00000018ff067819 */ /* 0x000fe40000011602 */
[----:B------:R-:W-:-:S04]  /*18e00*/  SHF.R.U32.HI R2, RZ, 0x8, R9 ;  /* 0x00000008ff027819 */ /* 0x000fc80000011609 */
[----:B------:R-:W-:-:S04]  /*18e10*/  LOP3.LUT R2, R2, 0xffff, RZ, 0xc0, !PT ;  /* 0x0000ffff02027812 */ /* 0x000fc800078ec0ff */
[----:B------:R-:W-:Y:S02]  /*18e20*/  ISETP.GE.U32.AND P4, PT, R191, R2, PT ;  /* 0x00000002bf00720c */ /* 0x000fe40003f86070 */
[----:B------:R-:W-:Y:S01]  /*18e30*/  LOP3.LUT R2, R0, 0xffff, RZ, 0xc0, !PT ;  /* 0x0000ffff00027812 */ /* 0x000fe200078ec0ff */
[----:B---3--:R-:W-:-:S03]  /*18e40*/  @!P1 HFMA2.BF16_V2 R227, -RZ.H0_H0, RZ.H0_H0, -R15.H0_H0 ;  /* 0x200000ffffe39231 */ /* 0x008fc6000034090f */
[----:B------:R-:W-:-:S04]  /*18e50*/  SHF.R.U32.HI R2, RZ, 0x8, R2 ;  /* 0x00000008ff027819 */ /* 0x000fc80000011602 */
[----:B------:R-:W-:Y:S01]  /*18e60*/  LOP3.LUT R2, R2, 0xffff, RZ, 0xc0, !PT ;  /* 0x0000ffff02027812 */ /* 0x000fe200078ec0ff */
[----:B------:R-:W-:Y:S01]  /*18e70*/  IMAD.MOV.U32 R3, RZ, RZ, R11 ;  /* 0x000000ffff037224 */ /* 0x000fe200078e000b */
[----:B------:R-:W-:Y:S02]  /*18e80*/  @!P1 PRMT R15, R227, 0x5410, RZ ;  /* 0x00005410e30f9816 */ /* 0x000fe400000000ff */
[----:B------:R-:W-:Y:S02]  /*18e90*/  PRMT R81, R248, 0x7610, R81 ;  /* 0x00007610f8517816 */ /* 0x000fe40000000051 */
[----:B------:R-:W-:Y:S01]  /*18ea0*/  ISETP.GE.U32.AND P1, PT, R191, R2, PT ;  /* 0x00000002bf00720c */ /* 0x000fe20003f26070 */
[----:B------:R-:W-:Y:S01]  /*18eb0*/  FADD.FTZ R2, R12, R5 ;  /* 0x000000050c027221 */ /* 0x000fe20000010000 */
[----:B------:R-:W-:Y:S01]  /*18ec0*/  PRMT R227, R222, 0x7610, R227 ;  /* 0x00007610dee37816 */ /* 0x000fe200000000e3 */
[----:B------:R-:W-:Y:S01]  /*18ed0*/  IMAD.MOV.U32 R222, RZ, RZ, R234 ;  /* 0x000000ffffde7224 */ /* 0x000fe200078e00ea */
[----:B------:R-:W-:Y:S01]  /*18ee0*/  PRMT R80, R250, 0x7610, R80 ;  /* 0x00007610fa507816 */ /* 0x000fe20000000050 */
[----:B------:R-:W-:Y:S01]  /*18ef0*/  IMAD.MOV.U32 R226, RZ, RZ, R3 ;  /* 0x000000ffffe27224 */ /* 0x000fe200078e0003 */
[----:B------:R-:W-:Y:S01]  /*18f00*/  PRMT R79, R252, 0x7610, R79 ;  /* 0x00007610fc4f7816 */ /* 0x000fe2000000004f */
[----:B------:R-:W-:Y:S01]  /*18f10*/  IMAD.MOV.U32 R234, RZ, RZ, R189 ;  /* 0x000000ffffea7224 */ /* 0x000fe200078e00bd */
[C---:B-1----:R-:W-:Y:S01]  /*18f20*/  F2FP.BF16.PACK_AB R16, R4.reuse, R12 ;  /* 0x0000000c0410723e */ /* 0x042fe200000010ff */
[----:B------:R-:W-:Y:S01]  /*18f30*/  IMAD.MOV.U32 R189, RZ, RZ, R171 ;  /* 0x000000ffffbd7224 */ /* 0x000fe200078e00ab */
[----:B------:R-:W-:Y:S01]  /*18f40*/  PRMT R77, R187, 0x7610, R77 ;  /* 0x00007610bb4d7816 */ /* 0x000fe2000000004d */
[----:B------:R-:W-:Y:S01]  /*18f50*/  FADD.FTZ R3, R4, R2 ;  /* 0x0000000204037221 */ /* 0x000fe20000010000 */
[----:B------:R-:W-:Y:S01]  /*18f60*/  LOP3.LUT R2, R0, 0xff, RZ, 0xc0, !PT ;  /* 0x000000ff00027812 */ /* 0x000fe200078ec0ff */
[----:B------:R-:W-:Y:S01]  /*18f70*/  IMAD.MOV.U32 R171, RZ, RZ, R152 ;  /* 0x000000ffffab7224 */ /* 0x000fe200078e0098 */
[----:B------:R-:W-:Y:S01]  /*18f80*/  LOP3.LUT R9, R23, R240, R224, 0x96, !PT ;  /* 0x000000f017097212 */ /* 0x000fe200078e96e0 */
[----:B------:R-:W-:Y:S01]  /*18f90*/  IMAD.MOV.U32 R152, RZ, RZ, R153 ;  /* 0x000000ffff987224 */ /* 0x000fe200078e0099 */
[----:B------:R-:W-:Y:S01]  /*18fa0*/  PRMT R153, R81, 0x5410, R80 ;  /* 0x0000541051997816 */ /* 0x000fe20000000050 */
[----:B------:R-:W-:Y:S01]  /*18fb0*/  IMAD.MOV.U32 R5, RZ, RZ, R226 ;  /* 0x000000ffff057224 */ /* 0x000fe200078e00e2 */
[----:B------:R-:W-:Y:S01]  /*18fc0*/  PRMT R78, R227, 0x7610, R78 ;  /* 0x00007610e34e7816 */ /* 0x000fe2000000004e */
[----:B------:R-:W-:Y:S01]  /*18fd0*/  IMAD.MOV.U32 R227, RZ, RZ, R225 ;  /* 0x000000ffffe37224 */ /* 0x000fe200078e00e1 */
[----:B------:R-:W-:Y:S01]  /*18fe0*/  PRMT R75, R187, 0x7632, R75 ;  /* 0x00007632bb4b7816 */ /* 0x000fe2000000004b */
[----:B------:R-:W-:Y:S01]  /*18ff0*/  IMAD.MOV.U32 R225, RZ, RZ, R152 ;  /* 0x000000ffffe17224 */ /* 0x000fe200078e0098 */
[----:B------:R-:W-:Y:S01]  /*19000*/  @!P5 HFMA2.BF16_V2 R232, -RZ.H0_H0, RZ.H0_H0, -R79.H0_H0 ;  /* 0x200000ffffe8d231 */ /* 0x000fe2000034094f */
[----:B------:R-:W-:Y:S01]  /*19010*/  MUFU.EX2 R5, R5 ;  /* 0x0000000500057308 */ /* 0x000fe20000000800 */
[----:B------:R-:W-:Y:S01]  /*19020*/  PRMT R152, R79, 0x5410, R78 ;  /* 0x000054104f987816 */ /* 0x000fe2000000004e */
[----:B------:R1:W3:Y:S02]  /*19030*/  LDL.LU R248, [R1+0x378] ;  /* 0x0003780001f87983 */ /* 0x0002e40000300800 */
[----:B------:R-:W-:Y:S01]  /*19040*/  @!P5 PRMT R79, R232, 0x5410, RZ ;  /* 0x00005410e84fd816 */ /* 0x000fe200000000ff */
[----:B------:R-:W-:Y:S01]  /*19050*/  IMAD.MOV.U32 R226, RZ, RZ, R224 ;  /* 0x000000ffffe27224 */ /* 0x000fe200078e00e0 */
[----:B------:R1:W3:Y:S02]  /*19060*/  LDL.LU R250, [R1+0x374] ;  /* 0x0003740001fa7983 */ /* 0x0002e40000300800 */
[----:B------:R-:W1:Y:S01]  /*19070*/  MUFU.EX2 R4, R225 ;  /* 0x000000e100047308 */ /* 0x000e620000000800 */
[----:B------:R-:W-:Y:S01]  /*19080*/  IMAD.MOV.U32 R224, RZ, RZ, R234 ;  /* 0x000000ffffe07224 */ /* 0x000fe200078e00ea */
[----:B------:R2:W3:Y:S01]  /*19090*/  LDL.LU R252, [R1+0x370] ;  /* 0x0003700001fc7983 */ /* 0x0004e20000300800 */
[----:B------:R-:W-:-:S02]  /*190a0*/  IMAD.MOV.U32 R234, RZ, RZ, R189 ;  /* 0x000000ffffea7224 */ /* 0x000fc400078e00bd */
[----:B------:R-:W-:Y:S02]  /*190b0*/  IMAD.MOV.U32 R189, RZ, RZ, R171 ;  /* 0x000000ffffbd7224 */ /* 0x000fe400078e00ab */
[----:B------:R-:W-:Y:S01]  /*190c0*/  IMAD.MOV.U32 R171, RZ, RZ, R161 ;  /* 0x000000ffffab7224 */ /* 0x000fe200078e00a1 */
[----:B------:R-:W-:Y:S02]  /*190d0*/  PRMT R161, R77, 0x5410, R75 ;  /* 0x000054104da17816 */ /* 0x000fe4000000004b */
[----:B-1----:R-:W-:Y:S01]  /*190e0*/  F2FP.BF16.PACK_AB R23, R4, R5 ;  /* 0x000000050417723e */ /* 0x002fe200000010ff */
[----:B------:R-:W-:Y:S02]  /*190f0*/  IMAD.MOV.U32 R225, RZ, RZ, R13 ;  /* 0x000000ffffe17224 */ /* 0x000fe400078e000d */
[----:B------:R-:W-:Y:S01]  /*19100*/  IMAD.MOV.U32 R13, RZ, RZ, R159 ;  /* 0x000000ffff0d7224 */ /* 0x000fe200078e009f */
[----:B--2---:R-:W-:-:S05]  /*19110*/  @!P0 HFMA2.BF16_V2 R228, -RZ.H0_H0, RZ.H0_H0, -R81.H0_H0 ;  /* 0x200000ffffe48231 */ /* 0x004fca0000340951 */
[----:B------:R-:W-:Y:S02]  /*19120*/  @!P0 PRMT R81, R228, 0x5410, RZ ;  /* 0x00005410e4518816 */ /* 0x000fe400000000ff */
[----:B------:R-:W-:Y:S02]  /*19130*/  ISETP.GE.U32.AND P0, PT, R191, R2, PT ;  /* 0x00000002bf00720c */ /* 0x000fe40003f06070 */
[--C-:B------:R-:W-:Y:S02]  /*19140*/  SHF.R.U32.HI R2, RZ, 0x18, R0.reuse ;  /* 0x00000018ff027819 */ /* 0x100fe40000011600 */
[----:B------:R-:W-:-:S04]  /*19150*/  SHF.R.U32.HI R0, RZ, 0x10, R0 ;  /* 0x00000010ff007819 */ /* 0x000fc80000011600 */
[----:B------:R-:W-:Y:S01]  /*19160*/  LOP3.LUT R0, R0, 0xff, RZ, 0xc0, !PT ;  /* 0x000000ff00007812 */ /* 0x000fe200078ec0ff */
[----:B------:R-:W-:-:S03]  /*19170*/  @!P2 HFMA2.BF16_V2 R237, -RZ.H0_H0, RZ.H0_H0, -R78.H0_H0 ;  /* 0x200000ffffeda231 */ /* 0x000fc6000034094e */
[----:B------:R-:W-:Y:S02]  /*19180*/  ISETP.GE.U32.AND P5, PT, R191, R0, PT ;  /* 0x00000000bf00720c */ /* 0x000fe40003fa6070 */
[----:B------:R-:W-:-:S04]  /*19190*/  SHF.R.U32.HI R0, RZ, 0x8, R7 ;  /* 0x00000008ff007819 */ /* 0x000fc80000011607 */
[----:B------:R-:W-:Y:S02]  /*191a0*/  LOP3.LUT R0, R0, 0xffff, RZ, 0xc0, !PT ;  /* 0x0000ffff00007812 */ /* 0x000fe400078ec0ff */
[----:B------:R-:W-:Y:S01]  /*191b0*/  @!P2 PRMT R78, R237, 0x5410, RZ ;  /* 0x00005410ed4ea816 */ /* 0x000fe200000000ff */
[----:B------:R1:W-:Y:S01]  /*191c0*/  MUFU.EX2 R7, R46 ;  /* 0x0000002e00077308 */ /* 0x0003e20000000800 */
[----:B------:R-:W-:Y:S01]  /*191d0*/  ISETP.GE.U32.AND P2, PT, R191, R0, PT ;  /* 0x00000000bf00720c */ /* 0x000fe20003f46070 */
[----:B------:R-:W-:-:S04]  /*191e0*/  FADD.FTZ R0, R5, R10 ;  /* 0x0000000a05007221 */ /* 0x000fc80000010000 */
[----:B------:R-:W-:Y:S02]  /*191f0*/  FADD.FTZ R0, R4, R0 ;  /* 0x0000000004007221 */ /* 0x000fe40000010000 */
[----:B------:R-:W2:Y:S01]  /*19200*/  MUFU.EX2 R5, R44 ;  /* 0x0000002c00057308 */ /* 0x000ea20000000800 */
[----:B----4-:R-:W-:Y:S01]  /*19210*/  @!P0 HFMA2.BF16_V2 R244, -RZ.H0_H0, RZ.H0_H0, -R77.H0_H0 ;  /* 0x200000fffff48231 */ /* 0x010fe2000034094d */
[----:B-1----:R-:W4:Y:S04]  /*19220*/  LDL.LU R46, [R1+0x36c] ;  /* 0x00036c00012e7983 */ /* 0x002f280000300800 */
[----:B------:R-:W-:Y:S02]  /*19230*/  @!P0 PRMT R77, R244, 0x5410, RZ ;  /* 0x00005410f44d8816 */ /* 0x000fe400000000ff */
[----:B------:R-:W-:-:S02]  /*19240*/  ISETP.GE.U32.AND P0, PT, R191, R6, PT ;  /* 0x00000006bf00720c */ /* 0x000fc40003f06070 */
[----:B------:R1:W1:Y:S02]  /*19250*/  MUFU.EX2 R6, R47 ;  /* 0x0000002f00067308 */ /* 0x0002640000000800 */
[----:B-1----:R-:W4:Y:S04]  /*19260*/  LDL.LU R47, [R1+0x368] ;  /* 0x00036800012f7983 */ /* 0x002f280000300800 */
[----:B------:R-:W4:Y:S04]  /*19270*/  LDL.LU R44, [R1+0x364] ;  /* 0x00036400012c7983 */ /* 0x000f280000300800 */
[----:B------:R1:W4:Y:S04]  /*19280*/  LDL.LU.S16 R228, [R1+0x14] ;  /* 0x0000140001e47983 */ /* 0x0003280000300600 */
[----:B------:R1:W4:Y:S04]  /*19290*/  LDL.LU.S16 R4, [R1+0xc] ;  /* 0x00000c0001047983 */ /* 0x0003280000300600 */
[----:B------:R1:W4:Y:S04]  /*192a0*/  LDL.LU.S16 R187, [R1+0x1c] ;  /* 0x00001c0001bb7983 */ /* 0x0003280000300600 */
[----:B------:R1:W4:Y:S01]  /*192b0*/  LDL.LU.S16 R159, [R1+0x18] ;  /* 0x00001800019f7983 */ /* 0x0003220000300600 */
[C---:B------:R-:W-:Y:S01]  /*192c0*/  PRMT R50, R49.reuse, 0x7632, R50 ;  /* 0x0000763231327816 */ /* 0x040fe20000000032 */
[----:B------:R-:W-:Y:S01]  /*192d0*/  @!P4 HFMA2.BF16_V2 R229, -RZ.H0_H0, RZ.H0_H0, -R80.H0_H0 ;  /* 0x200000ffffe5c231 */ /* 0x000fe20000340950 */
[----:B------:R-:W-:-:S02]  /*192e0*/  PRMT R54, R49, 0x7610, R54 ;  /* 0x0000761031367816 */ /* 0x000fc40000000036 */
[----:B------:R-:W-:Y:S02]  /*192f0*/  PRMT R55, R39, 0x7632, R55 ;  /* 0x0000763227377816 */ /* 0x000fe40000000037 */
[----:B------:R-:W-:Y:S02]  /*19300*/  @!P4 PRMT R80, R229, 0x5410, RZ ;  /* 0x00005410e550c816 */ /* 0x000fe400000000ff */
[----:B------:R-:W-:Y:S02]  /*19310*/  ISETP.GE.U32.AND P4, PT, R191, R2, PT ;  /* 0x00000002bf00720c */ /* 0x000fe40003f86070 */
[----:B------:R-:W-:Y:S02]  /*19320*/  LOP3.LUT R2, R8, 0xff, RZ, 0xc0, !PT ;  /* 0x000000ff08027812 */ /* 0x000fe400078ec0ff */
[----:B------:R-:W-:Y:S01]  /*19330*/  PRMT R71, R39, 0x7610, R71 ;  /* 0x0000761027477816 */ /* 0x000fe20000000047 */
[----:B---3--:R-:W-:-:S05]  /*19340*/  @!P1 HFMA2.BF16_V2 R248, -RZ.H0_H0, RZ.H0_H0, -R75.H0_H0 ;  /* 0x200000fffff89231 */ /* 0x008fca000034094b */
[----:B------:R-:W-:Y:S02]  /*19350*/  @!P1 PRMT R75, R248, 0x5410, RZ ;  /* 0x00005410f84b9816 */ /* 0x000fe400000000ff */
[----:B------:R-:W-:Y:S01]  /*19360*/  ISETP.GE.U32.AND P1, PT, R191, R2, PT ;  /* 0x00000002bf00720c */ /* 0x000fe20003f26070 */
[----:B------:R-:W-:Y:S02]  /*19370*/  IMAD.MOV.U32 R12, RZ, RZ, R165 ;  /* 0x000000ffff0c7224 */ /* 0x000fe400078e00a5 */
[----:B--2---:R-:W-:Y:S01]  /*19380*/  FADD.FTZ R0, R5, R0 ;  /* 0x0000000005007221 */ /* 0x004fe20000010000 */
[----:B------:R-:W-:Y:S02]  /*19390*/  LOP3.LUT R11, R175, R239, R22, 0x96, !PT ;  /* 0x000000efaf0b7212 */ /* 0x000fe400078e9616 */
[----:B------:R-:W-:Y:S02]  /*193a0*/  F2FP.BF16.PACK_AB R72, R6, R7 ;  /* 0x000000070648723e */ /* 0x000fe400000010ff */
[----:B------:R-:W-:-:S02]  /*193b0*/  PRMT R76, R38, 0x7610, R76 ;  /* 0x00007610264c7816 */ /* 0x000fc4000000004c */
[----:B------:R-:W-:-:S03]  /*193c0*/  PRMT R74, R38, 0x7632, R74 ;  /* 0x00007632264a7816 */ /* 0x000fc6000000004a */
[----:B------:R-:W-:Y:S01]  /*193d0*/  @!P5 HFMA2.BF16_V2 R250, -RZ.H0_H0, RZ.H0_H0, -R76.H0_H0 ;  /* 0x200000fffffad231 */ /* 0x000fe2000034094c */
[----:B------:R-:W-:Y:S01]  /*193e0*/  IMAD.MOV.U32 R165, RZ, RZ, R162 ;  /* 0x000000ffffa57224 */ /* 0x000fe200078e00a2 */
[----:B------:R-:W-:-:S03]  /*193f0*/  PRMT R162, R76, 0x5410, R74 ;  /* 0x000054104ca27816 */ /* 0x000fc6000000004a */
[----:B------:R-:W-:Y:S01]  /*19400*/  @!P5 PRMT R76, R250, 0x5410, RZ ;  /* 0x00005410fa4cd816 */ /* 0x000fe200000000ff */
[----:B------:R-:W-:Y:S01]  /*19410*/  @!P4 HFMA2.BF16_V2 R252, -RZ.H0_H0, RZ.H0_H0, -R74.H0_H0 ;  /* 0x200000fffffcc231 */ /* 0x000fe2000034094a */
[----:B------:R-:W-:Y:S04]  /*19420*/  MUFU.EX2 R13, R13 ;  /* 0x0000000d000d7308 */ /* 0x000fe80000000800 */
[----:B------:R-:W-:Y:S01]  /*19430*/  @!P4 PRMT R74, R252, 0x5410, RZ ;  /* 0x00005410fc4ac816 */ /* 0x000fe200000000ff */
[----:B----4-:R-:W-:Y:S02]  /*19440*/  @!P3 HFMA2.BF16_V2 R228, -RZ.H0_H0, RZ.H0_H0, -R54.H0_H0 ;  /* 0x200000ffffe4b231 */ /* 0x010fe40000340936 */
[----:B------:R-:W-:-:S03]  /*19450*/  @!P2 HFMA2.BF16_V2 R4, -RZ.H0_H0, RZ.H0_H0, -R50.H0_H0 ;  /* 0x200000ffff04a231 */ /* 0x000fc60000340932 */
[----:B------:R-:W-:Y:S02]  /*19460*/  PRMT R160, R228, 0x7610, R160 ;  /* 0x00007610e4a07816 */ /* 0x000fe400000000a0 */
[----:B------:R-:W-:Y:S01]  /*19470*/  PRMT R10, R4, 0x7610, R10 ;  /* 0x00007610040a7816 */ /* 0x000fe2000000000a */
[----:B------:R-:W-:Y:S01]  /*19480*/  @!P0 HFMA2.BF16_V2 R159, -RZ.H0_H0, RZ.H0_H0, -R55.H0_H0 ;  /* 0x200000ffff9f8231 */ /* 0x000fe20000340937 */
[----:B------:R2:W3:Y:S04]  /*19490*/  MUFU.EX2 R4, R45 ;  /* 0x0000002d00047308 */ /* 0x0004e80000000800 */
[----:B------:R-:W-:Y:S02]  /*194a0*/  PRMT R2, R159, 0x7610, R2 ;  /* 0x000076109f027816 */ /* 0x000fe40000000002 */
[----:B------:R-:W-:-:S02]  /*194b0*/  PRMT R159, R54, 0x5410, R50 ;  /* 0x00005410369f7816 */ /* 0x000fc40000000032 */
[----:B------:R-:W-:Y:S02]  /*194c0*/  @!P3 PRMT R54, R160, 0x5410, RZ ;  /* 0x00005410a036b816 */ /* 0x000fe400000000ff */
[----:B------:R-:W-:Y:S02]  /*194d0*/  PRMT R160, R71, 0x5410, R55 ;  /* 0x0000541047a07816 */ /* 0x000fe40000000037 */
[----:B------:R-:W-:Y:S01]  /*194e0*/  @!P0 PRMT R55, R2, 0x5410, RZ ;  /* 0x0000541002378816 */ /* 0x000fe200000000ff */
[----:B------:R-:W-:Y:S02]  /*194f0*/  FADD.FTZ R2, R7, R3 ;  /* 0x0000000307027221 */ /* 0x000fe40000010000 */
[----:B------:R-:W-:Y:S01]  /*19500*/  IMAD.MOV.U32 R228, RZ, RZ, R12 ;  /* 0x000000ffffe47224 */ /* 0x000fe200078e000c */
[----:B------:R-:W-:Y:S01]  /*19510*/  @!P1 HFMA2.BF16_V2 R187, -RZ.H0_H0, RZ.H0_H0, -R71.H0_H0 ;  /* 0x200000ffffbb9231 */ /* 0x000fe20000340947 */
[----:B------:R-:W-:Y:S01]  /*19520*/  FADD.FTZ R12, R6, R2 ;  /* 0x00000002060c7221 */ /* 0x000fe20000010000 */
[----:B--2---:R-:W2:Y:S01]  /*19530*/  LDL.LU R45, [R1+0x360] ;  /* 0x00036000012d7983 */ /* 0x004ea20000300800 */
[----:B------:R-:W-:Y:S01]  /*19540*/  IMAD.WIDE.U32 R2, R9, -0x2daee0ad, RZ ;  /* 0xd2511f5309027825 */ /* 0x000fe200078e00ff */
[----:B------:R-:W-:-:S03]  /*19550*/  @!P2 PRMT R50, R10, 0x5410, RZ ;  /* 0x000054100a32a816 */ /* 0x000fc600000000ff */
[C---:B---3--:R-:W-:Y:S01]  /*19560*/  FADD.FTZ R10, R4.reuse, R0 ;  /* 0x00000000040a7221 */ /* 0x048fe20000010000 */
[----:B------:R-:W-:Y:S02]  /*19570*/  LOP3.LUT R0, R3, R241, R42, 0x96, !PT ;  /* 0x000000f103007212 */ /* 0x000fe400078e962a */
[----:B------:R-:W-:-:S03]  /*19580*/  F2FP.BF16.PACK_AB R73, R4, R5 ;  /* 0x000000050449723e */ /* 0x000fc600000010ff */
[----:B------:R-:W-:-:S04]  /*19590*/  IMAD.WIDE.U32 R4, R0, -0x326172a9, RZ ;  /* 0xcd9e8d5700047825 */ /* 0x000fc800078e00ff */
[----:B------:R-:W-:Y:S01]  /*195a0*/  IMAD.WIDE.U32 R6, R11, -0x2daee0ad, RZ ;  /* 0xd2511f530b067825 */ /* 0x000fe200078e00ff */
[----:B------:R-:W-:-:S04]  /*195b0*/  LOP3.LUT R3, R5, R233, R174, 0x96, !PT ;  /* 0x000000e905037212 */ /* 0x000fc800078e96ae */
[----:B------:R-:W-:Y:S01]  /*195c0*/  LOP3.LUT R0, R7, R242, R2, 0x96, !PT ;  /* 0x000000f207007212 */ /* 0x000fe200078e9602 */
[----:B------:R-:W-:-:S05]  /*195d0*/  IMAD.WIDE.U32 R2, R3, -0x2daee0ad, RZ ;  /* 0xd2511f5303027825 */ /* 0x000fca00078e00ff */
[----:B------:R-:W-:Y:S01]  /*195e0*/  LOP3.LUT R3, R3, R251, R6, 0x96, !PT ;  /* 0x000000fb03037212 */ /* 0x000fe200078e9606 */
[----:B------:R-:W-:Y:S01]  /*195f0*/  IMAD.WIDE.U32 R6, R0, -0x326172a9, RZ ;  /* 0xcd9e8d5700067825 */ /* 0x000fe200078e00ff */
[----:B------:R-:W-:-:S04]  /*19600*/  PRMT R8, R187, 0x7610, R8 ;  /* 0x00007610bb087816 */ /* 0x000fc80000000008 */
[----:B------:R-:W-:Y:S02]  /*19610*/  LOP3.LUT R0, R7, R249, R4, 0x96, !PT ;  /* 0x000000f907007212 */ /* 0x000fe400078e9604 */
[----:B------:R-:W-:-:S03]  /*19620*/  @!P1 PRMT R71, R8, 0x5410, RZ ;  /* 0x0000541008479816 */ /* 0x000fc600000000ff */
[----:B------:R-:W-:-:S05]  /*19630*/  IMAD.WIDE.U32 R8, R0, -0x2daee0ad, RZ ;  /* 0xd2511f5300087825 */ /* 0x000fca00078e00ff */
        /* <DEDUP_REMOVED lines=9> */
[C---:B------:R-:W-:Y:S02]  /*196d0*/  ISETP.GE.U32.AND P4, PT, R191.reuse, R4, PT ;  /* 0x00000004bf00720c */ /* 0x040fe40003f86070 */
[--C-:B------:R-:W-:Y:S02]  /*196e0*/  SHF.R.U32.HI R4, RZ, 0x10, R0.reuse ;  /* 0x00000010ff047819 */ /* 0x100fe40000011600 */
[----:B------:R-:W-:Y:S02]  /*196f0*/  SHF.R.U32.HI R0, RZ, 0x18, R0 ;  /* 0x00000018ff007819 */ /* 0x000fe40000011600 */
[----:B------:R-:W-:Y:S01]  /*19700*/  LOP3.LUT R4, R4, 0xff, RZ, 0xc0, !PT ;  /* 0x000000ff04047812 */ /* 0x000fe200078ec0ff */
[----:B------:R-:W3:Y:S01]  /*19710*/  MUFU.EX2 R11, R228 ;  /* 0x000000e4000b7308 */ /* 0x000ee20000000800 */
[----:B------:R-:W-:Y:S02]  /*19720*/  ISETP.GE.U32.AND P3, PT, R191, R0, PT ;  /* 0x00000000bf00720c */ /* 0x000fe40003f66070 */
[----:B------:R-:W-:-:S02]  /*19730*/  LOP3.LUT R0, R2, 0xff, RZ, 0xc0, !PT ;  /* 0x000000ff02007812 */ /* 0x000fc400078ec0ff */
[----:B------:R-:W-:-:S03]  /*19740*/  ISETP.GE.U32.AND P1, PT, R191, R4, PT ;  /* 0x00000004bf00720c */ /* 0x000fc60003f26070 */
[----:B------:R4:W-:Y:S01]  /*19750*/  MUFU.EX2 R4, R165 ;  /* 0x000000a500047308 */ /* 0x0009e20000000800 */
[----:B------:R-:W-:Y:S02]  /*19760*/  ISETP.GE.U32.AND P0, PT, R191, R0, PT ;  /* 0x00000000bf00720c */ /* 0x000fe40003f06070 */
[----:B------:R-:W-:-:S04]  /*19770*/  SHF.R.U32.HI R0, RZ, 0x18, R2 ;  /* 0x00000018ff007819 */ /* 0x000fc80000011602 */
[----:B------:R-:W-:Y:S01]  /*19780*/  ISETP.GE.U32.AND P2, PT, R191, R0, PT ;  /* 0x00000000bf00720c */ /* 0x000fe20003f46070 */
[----:B------:R1:W1:Y:S01]  /*19790*/  MUFU.EX2 R7, R225 ;  /* 0x000000e100077308 */ /* 0x0002620000000800 */
[----:B------:R-:W-:Y:S02]  /*197a0*/  FADD.FTZ R0, R13, R12 ;  /* 0x0000000c0d007221 */ /* 0x000fe40000010000 */
[----:B----4-:R-:W-:Y:S02]  /*197b0*/  IMAD.MOV.U32 R165, RZ, RZ, R166 ;  /* 0x000000ffffa57224 */ /* 0x010fe400078e00a6 */
[----:B------:R4:W2:Y:S01]  /*197c0*/  LDL.LU.S16 R166, [R1+0x3c] ;  /* 0x00003c0001a67983 */ /* 0x0008a20000300600 */
[----:B------:R-:W-:Y:S01]  /*197d0*/  LOP3.LUT R6, R5, R245, R6, 0x96, !PT ;  /* 0x000000f505067212 */ /* 0x000fe200078e9606 */
[C---:B---3--:R-:W-:Y:S01]  /*197e0*/  FADD.FTZ R5, R11.reuse, R0 ;  /* 0x000000000b057221 */ /* 0x048fe20000010000 */
[----:B------:R-:W-:Y:S01]  /*197f0*/  F2FP.BF16.PACK_AB R14, R11, R13 ;  /* 0x0000000d0b0e723e */ /* 0x000fe200000010ff */
[----:B-1----:R-:W-:-:S02]  /*19800*/  IMAD.MOV.U32 R225, RZ, RZ, R224 ;  /* 0x000000ffffe17224 */ /* 0x002fc400078e00e0 */
[----:B------:R-:W-:Y:S02]  /*19810*/  IMAD.MOV.U32 R224, RZ, RZ, R189 ;  /* 0x000000ffffe07224 */ /* 0x000fe400078e00bd */
[----:B------:R-:W-:Y:S02]  /*19820*/  IMAD.MOV.U32 R189, RZ, RZ, R165 ;  /* 0x000000ffffbd7224 */ /* 0x000fe400078e00a5 */
[----:B------:R4:W3:Y:S04]  /*19830*/  LDL.LU.S16 R165, [R1+0x48] ;  /* 0x0000480001a57983 */ /* 0x0008e80000300600 */
[----:B------:R4:W4:Y:S01]  /*19840*/  LDL.LU.S16 R11, [R1+0x4c] ;  /* 0x00004c00010b7983 */ /* 0x0009220000300600 */
[----:B------:R-:W-:Y:S02]  /*19850*/  PRMT R63, R35, 0x7610, R63 ;  /* 0x00007610233f7816 */ /* 0x000fe4000000003f */
[----:B------:R-:W-:Y:S01]  /*19860*/  LOP3.LUT R9, R2, 0xffff, RZ, 0xc0, !PT ;  /* 0x0000ffff02097812 */ /* 0x000fe200078ec0ff */
[----:B------:R1:W4:Y:S01]  /*19870*/  LDL.LU.S16 R187, [R1+0x88] ;  /* 0x0000880001bb7983 */ /* 0x0003220000300600 */
[----:B------:R-:W-:Y:S01]  /*19880*/  SHF.R.U32.HI R3, RZ, 0x10, R2 ;  /* 0x00000010ff037819 */ /* 0x000fe20000011602 */
[----:B------:R-:W-:Y:S01]  /*19890*/  FADD.FTZ R2, R7, R10 ;  /* 0x0000000a07027221 */ /* 0x000fe20000010000 */
[----:B------:R-:W-:-:S03]  /*198a0*/  PRMT R62, R35, 0x7632, R62 ;  /* 0x00007632233e7816 */ /* 0x000fc6000000003e */
[----:B------:R-:W-:Y:S01]  /*198b0*/  FADD.FTZ R10, R4, R2 ;  /* 0x00000002040a7221 */ /* 0x000fe20000010000 */
[----:B------:R-:W-:Y:S02]  /*198c0*/  PRMT R60, R36, 0x7632, R60 ;  /* 0x00007632243c7816 */ /* 0x000fe4000000003c */
[----:B------:R-:W-:Y:S02]  /*198d0*/  LOP3.LUT R0, R3, 0xff, RZ, 0xc0, !PT ;  /* 0x000000ff03007812 */ /* 0x000fe400078ec0ff */
[----:B------:R-:W-:Y:S02]  /*198e0*/  F2FP.BF16.PACK_AB R52, R4, R7 ;  /* 0x000000070434723e */ /* 0x000fe400000010ff */
[----:B------:R-:W-:Y:S01]  /*198f0*/  PRMT R53, R36, 0x7610, R53 ;  /* 0x0000761024357816 */ /* 0x000fe20000000035 */
[----:B--2---:R-:W-:-:S05]  /*19900*/  @!P5 HFMA2.BF16_V2 R166, -RZ.H0_H0, RZ.H0_H0, -R63.H0_H0 ;  /* 0x200000ffffa6d231 */ /* 0x004fca000034093f */
[----:B------:R-:W-:Y:S02]  /*19910*/  PRMT R2, R166, 0x7610, R2 ;  /* 0x00007610a6027816 */ /* 0x000fe40000000002 */
[----:B------:R-:W-:Y:S02]  /*19920*/  PRMT R166, R63, 0x5410, R62 ;  /* 0x000054103fa67816 */ /* 0x000fe4000000003e */
[----:B------:R-:W-:Y:S01]  /*19930*/  @!P5 PRMT R63, R2, 0x5410, RZ ;  /* 0x00005410023fd816 */ /* 0x000fe200000000ff */
[----:B------:R-:W-:Y:S01]  /*19940*/  IMAD.WIDE.U32 R2, R6, -0x2daee0ad, RZ ;  /* 0xd2511f5306027825 */ /* 0x000fe200078e00ff */
[----:B------:R-:W-:Y:S01]  /*19950*/  ISETP.GE.U32.AND P5, PT, R191, R0, PT ;  /* 0x00000000bf00720c */ /* 0x000fe20003fa6070 */
[----:B---3--:R-:W-:Y:S02]  /*19960*/  @!P4 HFMA2.BF16_V2 R165, -RZ.H0_H0, RZ.H0_H0, -R62.H0_H0 ;  /* 0x200000ffffa5c231 */ /* 0x008fe4000034093e */
[----:B----4-:R-:W-:Y:S01]  /*19970*/  @!P3 HFMA2.BF16_V2 R11, -RZ.H0_H0, RZ.H0_H0, -R60.H0_H0 ;  /* 0x200000ffff0bb231 */ /* 0x010fe2000034093c */
[----:B------:R-:W-:-:S02]  /*19980*/  LOP3.LUT R0, R3, R173, R8, 0x96, !PT ;  /* 0x000000ad03007212 */ /* 0x000fc400078e9608 */
[----:B------:R-:W-:Y:S02]  /*19990*/  LOP3.LUT R7, R2, 0xffff, RZ, 0xc0, !PT ;  /* 0x0000ffff02077812 */ /* 0x000fe400078ec0ff */
[----:B------:R-:W-:Y:S02]  /*199a0*/  PRMT R3, R11, 0x7610, R3 ;  /* 0x000076100b037816 */ /* 0x000fe40000000003 */
[----:B------:R-:W-:Y:S02]  /*199b0*/  PRMT R12, R165, 0x7610, R12 ;  /* 0x00007610a50c7816 */ /* 0x000fe4000000000c */
[----:B------:R-:W-:Y:S02]  /*199c0*/  PRMT R165, R53, 0x5410, R60 ;  /* 0x0000541035a57816 */ /* 0x000fe4000000003c */
[----:B------:R-:W-:Y:S02]  /*199d0*/  @!P3 PRMT R60, R3, 0x5410, RZ ;  /* 0x00005410033cb816 */ /* 0x000fe400000000ff */
[----:B------:R1:W2:Y:S01]  /*199e0*/  LDL.LU.S16 R3, [R1+0x9c] ;  /* 0x00009c0001037983 */ /* 0x0002a20000300600 */
[C---:B------:R-:W-:Y:S01]  /*199f0*/  PRMT R70, R37.reuse, 0x7610, R70 ;  /* 0x0000761025467816 */ /* 0x040fe20000000046 */
[----:B------:R-:W-:Y:S01]  /*19a00*/  @!P1 HFMA2.BF16_V2 R187, -RZ.H0_H0, RZ.H0_H0, -R53.H0_H0 ;  /* 0x200000ffffbb9231 */ /* 0x000fe20000340935 */
[----:B------:R-:W-:-:S04]  /*19a10*/  PRMT R69, R37, 0x7632, R69 ;  /* 0x0000763225457816 */ /* 0x000fc80000000045 */
[----:B------:R-:W-:Y:S02]  /*19a20*/  PRMT R178, R187, 0x7610, R178 ;  /* 0x00007610bbb27816 */ /* 0x000fe400000000b2 */
[----:B------:R-:W-:Y:S02]  /*19a30*/  @!P4 PRMT R62, R12, 0x5410, RZ ;  /* 0x000054100c3ec816 */ /* 0x000fe400000000ff */
[----:B------:R-:W-:Y:S01]  /*19a40*/  @!P1 PRMT R53, R178, 0x5410, RZ ;  /* 0x00005410b2359816 */ /* 0x000fe200000000ff */
[----:B------:R-:W-:Y:S01]  /*19a50*/  IMAD.MOV.U32 R178, RZ, RZ, R169 ;  /* 0x000000ffffb27224 */ /* 0x000fe200078e00a9 */
[----:B------:R3:W4:Y:S01]  /*19a60*/  MUFU.EX2 R12, R225 ;  /* 0x000000e1000c7308 */ /* 0x0007220000000800 */
[----:B------:R-:W-:Y:S01]  /*19a70*/  IMAD.MOV.U32 R169, RZ, RZ, R164 ;  /* 0x000000ffffa97224 */ /* 0x000fe200078e00a4 */
[----:B------:R-:W-:Y:S01]  /*19a80*/  PRMT R164, R70, 0x5410, R69 ;  /* 0x0000541046a47816 */ /* 0x000fe20000000045 */
[----:B---3--:R1:W3:Y:S01]  /*19a90*/  LDL.LU.S16 R225, [R1+0xb0] ;  /* 0x0000b00001e17983 */ /* 0x0082e20000300600 */
[----:B--2---:R-:W-:-:S05]  /*19aa0*/  @!P0 HFMA2.BF16_V2 R3, -RZ.H0_H0, RZ.H0_H0, -R70.H0_H0 ;  /* 0x200000ffff038231 */ /* 0x004fca0000340946 */
[----:B------:R-:W-:-:S04]  /*19ab0*/  PRMT R163, R3, 0x7610, R163 ;  /* 0x0000761003a37816 */ /* 0x000fc800000000a3 */
[----:B------:R-:W-:Y:S02]  /*19ac0*/  @!P0 PRMT R70, R163, 0x5410, RZ ;  /* 0x00005410a3468816 */ /* 0x000fe400000000ff */
[----:B------:R1:W2:Y:S01]  /*19ad0*/  LDL.LU.S16 R163, [R1+0xb4] ;  /* 0x0000b40001a37983 */ /* 0x0002a20000300600 */
[----:B------:R-:W-:Y:S02]  /*19ae0*/  LOP3.LUT R4, R2, 0xff, RZ, 0xc0, !PT ;  /* 0x000000ff02047812 */ /* 0x000fe400078ec0ff */
[--C-:B------:R-:W-:Y:S02]  /*19af0*/  SHF.R.U32.HI R8, RZ, 0x10, R2.reuse ;  /* 0x00000010ff087819 */ /* 0x100fe40000011602 */
[----:B------:R-:W-:Y:S02]  /*19b00*/  SHF.R.U32.HI R6, RZ, 0x18, R2 ;  /* 0x00000018ff067819 */ /* 0x000fe40000011602 */
[----:B------:R-:W-:-:S04]  /*19b10*/  SHF.R.U32.HI R2, RZ, 0x8, R9 ;  /* 0x00000008ff027819 */ /* 0x000fc80000011609 */
[----:B------:R-:W-:Y:S02]  /*19b20*/  LOP3.LUT R2, R2, 0xffff, RZ, 0xc0, !PT ;  /* 0x0000ffff02027812 */ /* 0x000fe400078ec0ff */
[C---:B------:R-:W-:Y:S02]  /*19b30*/  ISETP.GE.U32.AND P3, PT, R191.reuse, R4, PT ;  /* 0x00000004bf00720c */ /* 0x040fe40003f66070 */
[----:B------:R-:W-:Y:S01]  /*19b40*/  ISETP.GE.U32.AND P4, PT, R191, R2, PT ;  /* 0x00000002bf00720c */ /* 0x000fe20003f86070 */
[----:B------:R1:W1:Y:S01]  /*19b50*/  MUFU.EX2 R4, R224 ;  /* 0x000000e000047308 */ /* 0x0002620000000800 */
[----:B------:R-:W-:-:S04]  /*19b60*/  LOP3.LUT R2, R0, 0xffff, RZ, 0xc0, !PT ;  /* 0x0000ffff00027812 */ /* 0x000fc800078ec0ff */
[----:B------:R-:W-:-:S04]  /*19b70*/  SHF.R.U32.HI R2, RZ, 0x8, R2 ;  /* 0x00000008ff027819 */ /* 0x000fc80000011602 */
[----:B------:R-:W-:Y:S02]  /*19b80*/  LOP3.LUT R2, R2, 0xffff, RZ, 0xc0, !PT ;  /* 0x0000ffff02027812 */ /* 0x000fe400078ec0ff */
[----:B------:R-:W-:Y:S02]  /*19b90*/  PRMT R68, R25, 0x7610, R68 ;  /* 0x0000761019447816 */ /* 0x000fe40000000044 */
[----:B------:R-:W-:Y:S01]  /*19ba0*/  ISETP.GE.U32.AND P1, PT, R191, R2, PT ;  /* 0x00000002bf00720c */ /* 0x000fe20003f26070 */
[----:B----4-:R-:W-:Y:S02]  /*19bb0*/  FADD.FTZ R2, R12, R5 ;  /* 0x000000050c027221 */ /* 0x010fe40000010000 */
[----:B-1----:R-:W-:Y:S02]  /*19bc0*/  IMAD.MOV.U32 R224, RZ, RZ, R222 ;  /* 0x000000ffffe07224 */ /* 0x002fe400078e00de */
[----:B------:R-:W-:Y:S01]  /*19bd0*/  IMAD.MOV.U32 R222, RZ, RZ, R189 ;  /* 0x000000ffffde7224 */ /* 0x000fe200078e00bd */
[----:B---3--:R-:W-:Y:S01]  /*19be0*/  @!P4 HFMA2.BF16_V2 R225, -RZ.H0_H0, RZ.H0_H0, -R69.H0_H0 ;  /* 0x200000ffffe1c231 */ /* 0x008fe20000340945 */
[----:B------:R-:W-:Y:S01]  /*19bf0*/  FADD.FTZ R3, R4, R2 ;  /* 0x0000000204037221 */ /* 0x000fe20000010000 */
[----:B------:R1:W3:Y:S01]  /*19c00*/  LDL.LU.S16 R189, [R1+0xb8] ;  /* 0x0000b80001bd7983 */ /* 0x0002e20000300600 */
[----:B------:R-:W-:-:S02]  /*19c10*/  LOP3.LUT R2, R0, 0xff, RZ, 0xc0, !PT ;  /* 0x000000ff00027812 */ /* 0x000fc400078ec0ff */
[----:B------:R-:W-:Y:S01]  /*19c20*/  F2FP.BF16.PACK_AB R49, R4, R12 ;  /* 0x0000000c0431723e */ /* 0x000fe200000010ff */
[----:B------:R1:W4:Y:S01]  /*19c30*/  LDL.LU.S16 R187, [R1+0xbc] ;  /* 0x0000bc0001bb7983 */ /* 0x0003220000300600 */
[----:B------:R-:W-:Y:S02]  /*19c40*/  ISETP.GE.U32.AND P0, PT, R191, R2, PT ;  /* 0x00000002bf00720c */ /* 0x000fe40003f06070 */
[----:B------:R-:W-:Y:S02]  /*19c50*/  PRMT R67, R25, 0x7632, R67 ;  /* 0x0000763219437816 */ /* 0x000fe40000000043 */
[----:B------:R-:W-:Y:S02]  /*19c60*/  PRMT R221, R225, 0x7610, R221 ;  /* 0x00007610e1dd7816 */ /* 0x000fe400000000dd */
[----:B------:R-:W-:Y:S02]  /*19c70*/  SHF.R.U32.HI R2, RZ, 0x18, R0 ;  /* 0x00000018ff027819 */ /* 0x000fe40000011600 */
[----:B------:R-:W-:-:S02]  /*19c80*/  @!P4 PRMT R69, R221, 0x5410, RZ ;  /* 0x00005410dd45c816 */ /* 0x000fc400000000ff */
[----:B------:R-:W-:Y:S01]  /*19c90*/  ISETP.GE.U32.AND P4, PT, R191, R2, PT ;  /* 0x00000002bf00720c */ /* 0x000fe20003f86070 */
[----:B--2---:R-:W-:-:S05]  /*19ca0*/  @!P5 HFMA2.BF16_V2 R163, -RZ.H0_H0, RZ.H0_H0, -R68.H0_H0 ;  /* 0x200000ffffa3d231 */ /* 0x004fca0000340944 */
[----:B------:R-:W-:Y:S02]  /*19cb0*/  PRMT R4, R163, 0x7610, R4 ;  /* 0x00007610a3047816 */ /* 0x000fe40000000004 */
[----:B------:R-:W-:Y:S02]  /*19cc0*/  PRMT R163, R68, 0x5410, R67 ;  /* 0x0000541044a37816 */ /* 0x000fe40000000043 */
[----:B------:R-:W-:Y:S02]  /*19cd0*/  @!P5 PRMT R68, R4, 0x5410, RZ ;  /* 0x000054100444d816 */ /* 0x000fe400000000ff */
[----:B------:R1:W2:Y:S04]  /*19ce0*/  LDL.LU.S16 R4, [R1+0xc4] ;  /* 0x0000c40001047983 */ /* 0x0002a80000300600 */
[----:B------:R1:W2:Y:S01]  /*19cf0*/  LDL.LU.S16 R2, [R1+0xd4] ;  /* 0x0000d40001027983 */ /* 0x0002a20000300600 */
[----:B------:R-:W-:-:S04]  /*19d00*/  SHF.R.U32.HI R0, RZ, 0x10, R0 ;  /* 0x00000010ff007819 */ /* 0x000fc80000011600 */
[----:B------:R-:W-:-:S04]  /*19d10*/  LOP3.LUT R0, R0, 0xff, RZ, 0xc0, !PT ;  /* 0x000000ff00007812 */ /* 0x000fc800078ec0ff */
[----:B------:R-:W-:Y:S02]  /*19d20*/  ISETP.GE.U32.AND P5, PT, R191, R0, PT ;  /* 0x00000000bf00720c */ /* 0x000fe40003fa6070 */
[----:B------:R-:W-:Y:S02]  /*19d30*/  PRMT R65, R24, 0x7610, R65 ;  /* 0x0000761018417816 */ /* 0x000fe40000000041 */
[----:B------:R-:W-:Y:S01]  /*19d40*/  PRMT R64, R33, 0x7632, R64 ;  /* 0x0000763221407816 */ /* 0x000fe20000000040 */
[----:B---3--:R-:W-:-:S05]  /*19d50*/  @!P2 HFMA2.BF16_V2 R189, -RZ.H0_H0, RZ.H0_H0, -R67.H0_H0 ;  /* 0x200000ffffbda231 */ /* 0x008fca0000340943 */
[----:B------:R-:W-:-:S04]  /*19d60*/  PRMT R184, R189, 0x7610, R184 ;  /* 0x00007610bdb87816 */ /* 0x000fc800000000b8 */
[----:B------:R-:W-:Y:S02]  /*19d70*/  @!P2 PRMT R67, R184, 0x5410, RZ ;  /* 0x00005410b843a816 */ /* 0x000fe400000000ff */
[----:B------:R1:W3:Y:S01]  /*19d80*/  LDL.LU.S16 R184, [R1+0xd8] ;  /* 0x0000d80001b87983 */ /* 0x0002e20000300600 */
[----:B------:R-:W-:Y:S01]  /*19d90*/  PRMT R66, R33, 0x7610, R66 ;  /* 0x0000761021427816 */ /* 0x000fe20000000042 */
[----:B------:R-:W-:Y:S02]  /*19da0*/  IMAD.MOV.U32 R189, RZ, RZ, R179 ;  /* 0x000000ffffbd7224 */ /* 0x000fe400078e00b3 */
[----:B------:R-:W-:Y:S02]  /*19db0*/  IMAD.MOV.U32 R179, RZ, RZ, R171 ;  /* 0x000000ffffb37224 */ /* 0x000fe400078e00ab */
[----:B------:R-:W-:Y:S01]  /*19dc0*/  IMAD.MOV.U32 R171, RZ, RZ, R172 ;  /* 0x000000ffffab7224 */ /* 0x000fe200078e00ac */
[----:B------:R-:W-:Y:S01]  /*19dd0*/  PRMT R172, R66, 0x5410, R64 ;  /* 0x0000541042ac7816 */ /* 0x000fe20000000040 */
[----:B----4-:R-:W-:-:S05]  /*19de0*/  @!P0 HFMA2.BF16_V2 R187, -RZ.H0_H0, RZ.H0_H0, -R66.H0_H0 ;  /* 0x200000ffffbb8231 */ /* 0x010fca0000340942 */
[----:B------:R-:W-:Y:S01]  /*19df0*/  PRMT R5, R187, 0x7610, R5 ;  /* 0x00007610bb057816 */ /* 0x000fe20000000005 */
[----:B--2---:R-:W-:Y:S02]  /*19e00*/  @!P1 HFMA2.BF16_V2 R4, -RZ.H0_H0, RZ.H0_H0, -R64.H0_H0 ;  /* 0x200000ffff049231 */ /* 0x004fe40000340940 */
[----:B------:R-:W-:-:S03]  /*19e10*/  @!P5 HFMA2.BF16_V2 R2, -RZ.H0_H0, RZ.H0_H0, -R65.H0_H0 ;  /* 0x200000ffff02d231 */ /* 0x000fc60000340941 */
[----:B------:R-:W-:Y:S02]  /*19e20*/  PRMT R0, R4, 0x7610, R0 ;  /* 0x0000761004007816 */ /* 0x000fe40000000000 */
[----:B------:R-:W-:Y:S02]  /*19e30*/  PRMT R212, R2, 0x7610, R212 ;  /* 0x0000761002d47816 */ /* 0x000fe400000000d4 */
[----:B------:R-:W-:Y:S01]  /*19e40*/  LOP3.LUT R2, R8, 0xff, RZ, 0xc0, !PT ;  /* 0x000000ff08027812 */ /* 0x000fe200078ec0ff */
[----:B------:R2:W-:Y:S01]  /*19e50*/  MUFU.EX2 R4, R196 ;  /* 0x000000c400047308 */ /* 0x0005e20000000800 */
[----:B------:R-:W-:Y:S02]  /*19e60*/  @!P1 PRMT R64, R0, 0x5410, RZ ;  /* 0x0000541000409816 */ /* 0x000fe400000000ff */
[----:B------:R-:W-:Y:S01]  /*19e70*/  ISETP.GE.U32.AND P1, PT, R191, R2, PT ;  /* 0x00000002bf00720c */ /* 0x000fe20003f26070 */
[----:B--2---:R1:W2:Y:S04]  /*19e80*/  LDL.LU.S16 R196, [R1+0xe8] ;  /* 0x0000e80001c47983 */ /* 0x0042a80000300600 */
[----:B------:R1:W4:Y:S01]  /*19e90*/  LDL.LU.S16 R2, [R1+0xe4] ;  /* 0x0000e40001027983 */ /* 0x0003220000300600 */
[----:B------:R-:W-:-:S02]  /*19ea0*/  SHF.R.U32.HI R0, RZ, 0x8, R7 ;  /* 0x00000008ff007819 */ /* 0x000fc40000011607 */
[----:B------:R3:W-:Y:S01]  /*19eb0*/  MUFU.EX2 R7, R178 ;  /* 0x000000b200077308 */ /* 0x0007e20000000800 */
[----:B------:R1:W2:Y:S01]  /*19ec0*/  LDL.LU.S16 R187, [R1+0xf0] ;  /* 0x0000f00001bb7983 */ /* 0x0002a20000300600 */
[----:B---3--:R-:W-:-:S03]  /*19ed0*/  IMAD.MOV.U32 R178, RZ, RZ, R169 ;  /* 0x000000ffffb27224 */ /* 0x008fc600078e00a9 */
[----:B------:R1:W3:Y:S01]  /*19ee0*/  LDL.LU.S16 R169, [R1+0xec] ;  /* 0x0000ec0001a97983 */ /* 0x0002e20000300600 */
[----:B------:R-:W-:Y:S02]  /*19ef0*/  @!P0 PRMT R66, R5, 0x5410, RZ ;  /* 0x0000541005428816 */ /* 0x000fe400000000ff */
[----:B------:R-:W1:Y:S01]  /*19f00*/  MUFU.EX2 R5, R224 ;  /* 0x000000e000057308 */ /* 0x000e620000000800 */
[----:B------:R-:W-:Y:S02]  /*19f10*/  PRMT R61, R24, 0x7632, R61 ;  /* 0x00007632183d7816 */ /* 0x000fe4000000003d */
[----:B------:R-:W-:Y:S01]  /*19f20*/  PRMT R56, R34, 0x7632, R56 ;  /* 0x0000763222387816 */ /* 0x000fe20000000038 */
[----:B------:R-:W-:Y:S01]  /*19f30*/  IMAD.MOV.U32 R228, RZ, RZ, R226 ;  /* 0x000000ffffe47224 */ /* 0x000fe200078e00e2 */
[----:B------:R-:W-:Y:S01]  /*19f40*/  LOP3.LUT R0, R0, 0xffff, RZ, 0xc0, !PT ;  /* 0x0000ffff00007812 */ /* 0x000fe200078ec0ff */
[----:B------:R-:W-:Y:S01]  /*19f50*/  @!P4 HFMA2.BF16_V2 R184, -RZ.H0_H0, RZ.H0_H0, -R61.H0_H0 ;  /* 0x200000ffffb8c231 */ /* 0x000fe2000034093d */
[----:B------:R-:W-:-:S02]  /*19f60*/  ISETP.GE.U32.AND P0, PT, R191, R6, PT ;  /* 0x00000006bf00720c */ /* 0x000fc40003f06070 */
[----:B------:R-:W-:Y:S02]  /*19f70*/  PRMT R57, R34, 0x7610, R57 ;  /* 0x0000761022397816 */ /* 0x000fe40000000039 */
[C---:B------:R-:W-:Y:S02]  /*19f80*/  PRMT R58, R17.reuse, 0x7632, R58 ;  /* 0x00007632113a7816 */ /* 0x040fe4000000003a */
[----:B------:R-:W-:Y:S01]  /*19f90*/  PRMT R59, R17, 0x7610, R59 ;  /* 0x00007610113b7816 */ /* 0x000fe2000000003b */
[----:B------:R-:W-:Y:S01]  /*19fa0*/  IMAD.MOV.U32 R229, RZ, RZ, R227 ;  /* 0x000000ffffe57224 */ /* 0x000fe200078e00e3 */
[----:B------:R-:W-:Y:S01]  /*19fb0*/  ISETP.GE.U32.AND P2, PT, R191, R0, PT ;  /* 0x00000000bf00720c */ /* 0x000fe20003f46070 */
[----:B------:R-:W3:Y:S01]  /*19fc0*/  LDL R226, [R1+0x90] ;  /* 0x0000900001e27983 */ /* 0x000ee20000100800 */
[----:B------:R-:W-:Y:S01]  /*19fd0*/  PRMT R6, R184, 0x7610, R6 ;  /* 0x00007610b8067816 */ /* 0x000fe20000000006 */
[----:B------:R-:W-:Y:S02]  /*19fe0*/  IMAD.MOV.U32 R184, RZ, RZ, R189 ;  /* 0x000000ffffb87224 */ /* 0x000fe400078e00bd */
[----:B------:R-:W-:Y:S01]  /*19ff0*/  IMAD.MOV.U32 R189, RZ, RZ, R179 ;  /* 0x000000ffffbd7224 */ /* 0x000fe200078e00b3 */
[----:B-1----:R-:W-:Y:S01]  /*1a000*/  F2FP.BF16.PACK_AB R24, R4, R5 ;  /* 0x000000050418723e */ /* 0x002fe200000010ff */
[----:B------:R-:W-:Y:S01]  /*1a010*/  IMAD.MOV.U32 R179, RZ, RZ, R171 ;  /* 0x000000ffffb37224 */ /* 0x000fe200078e00ab */
[----:B------:R-:W-:Y:S01]  /*1a020*/  PRMT R171, R65, 0x5410, R61 ;  /* 0x0000541041ab7816 */ /* 0x000fe2000000003d */
[----:B------:R-:W-:Y:S01]  /*1a030*/  FADD.FTZ R0, R5, R10 ;  /* 0x0000000a05007221 */ /* 0x000fe20000010000 */
[----:B------:R-:W-:Y:S01]  /*1a040*/  @!P4 PRMT R61, R6, 0x5410, RZ ;  /* 0x00005410063dc816 */ /* 0x000fe200000000ff */
[----:B------:R-:W3:Y:S01]  /*1a050*/  LDL R225, [R1+0x94] ;  /* 0x0000940001e17983 */ /* 0x000ee20000100800 */
[----:B------:R1:W1:Y:S01]  /*1a060*/  MUFU.EX2 R6, R51 ;  /* 0x0000003300067308 */ /* 0x0002620000000800 */
[----:B------:R-:W-:-:S02]  /*1a070*/  LOP3.LUT R9, R19, R240, R228, 0x96, !PT ;  /* 0x000000f013097212 */ /* 0x000fc400078e96e4 */
[----:B------:R-:W-:Y:S01]  /*1a080*/  LOP3.LUT R11, R175, R239, R18, 0x96, !PT ;  /* 0x000000efaf0b7212 */ /* 0x000fe200078e9612 */
[----:B------:R-:W3:Y:S04]  /*1a090*/  LDL R227, [R1+0x80] ;  /* 0x0000800001e37983 */ /* 0x000ee80000100800 */
[----:B------:R-:W3:Y:S04]  /*1a0a0*/  LDL R221, [R1+0x84] ;  /* 0x0000840001dd7983 */ /* 0x000ee80000100800 */
[----:B------:R-:W3:Y:S01]  /*1a0b0*/  LDL R224, [R1+0x74] ;  /* 0x0000740001e07983 */ /* 0x000ee20000100800 */
[----:B-1----:R-:W-:-:S02]  /*1a0c0*/  FADD.FTZ R51, R4, R0 ;  /* 0x0000000004337221 */ /* 0x002fc40000010000 */
[----:B------:R-:W1:Y:S01]  /*1a0d0*/  MUFU.EX2 R4, R222 ;  /* 0x000000de00047308 */ /* 0x000e620000000800 */
[----:B------:R-:W-:-:S04]  /*1a0e0*/  FADD.FTZ R0, R7, R3 ;  /* 0x0000000307007221 */ /* 0x000fc80000010000 */
[----:B------:R-:W-:-:S04]  /*1a0f0*/  FADD.FTZ R0, R6, R0 ;  /* 0x0000000006007221 */ /* 0x000fc80000010000 */
[----:B-1----:R-:W-:Y:S01]  /*1a100*/  FADD.FTZ R0, R4, R0 ;  /* 0x0000000004007221 */ /* 0x002fe20000010000 */
[----:B------:R-:W-:Y:S01]  /*1a110*/  F2FP.BF16.PACK_AB R25, R6, R7 ;  /* 0x000000070619723e */ /* 0x000fe200000010ff */
[----:B------:R-:W-:Y:S01]  /*1a120*/  IMAD.WIDE.U32 R6, R11, -0x2daee0ad, RZ ;  /* 0xd2511f530b067825 */ /* 0x000fe200078e00ff */
[----:B------:R-:W-:Y:S01]  /*1a130*/  @!P5 PRMT R65, R212, 0x5410, RZ ;  /* 0x00005410d441d816 */ /* 0x000fe200000000ff */
[----:B------:R-:W3:Y:S04]  /*1a140*/  LDL R222, [R1+0x60] ;  /* 0x0000600001de7983 */ /* 0x000ee80000100800 */
[----:B------:R-:W3:Y:S01]  /*1a150*/  LDL R212, [R1+0x70] ;  /* 0x0000700001d47983 */ /* 0x000ee20000100800 */
[----:B----4-:R-:W-:-:S05]  /*1a160*/  @!P2 HFMA2.BF16_V2 R2, -RZ.H0_H0, RZ.H0_H0, -R56.H0_H0 ;  /* 0x200000ffff02a231 */ /* 0x010fca0000340938 */
[----:B------:R-:W-:Y:S02]  /*1a170*/  PRMT R13, R2, 0x7610, R13 ;  /* 0x00007610020d7816 */ /* 0x000fe4000000000d */
[----:B------:R1:W4:Y:S01]  /*1a180*/  MUFU.EX2 R2, R234 ;  /* 0x000000ea00027308 */ /* 0x0003220000000800 */
[----:B--2---:R-:W-:-:S05]  /*1a190*/  @!P3 HFMA2.BF16_V2 R196, -RZ.H0_H0, RZ.H0_H0, -R57.H0_H0 ;  /* 0x200000ffffc4b231 */ /* 0x004fca0000340939 */
[----:B------:R-:W-:Y:S02]  /*1a1a0*/  PRMT R170, R196, 0x7610, R170 ;  /* 0x00007610c4aa7816 */ /* 0x000fe400000000aa */
[----:B------:R-:W2:Y:S04]  /*1a1b0*/  LDL R196, [R1+0x64] ;  /* 0x0000640001c47983 */ /* 0x000ea80000100800 */
[----:B------:R2:W2:Y:S01]  /*1a1c0*/  LDL.LU.S16 R11, [R1+0x60] ;  /* 0x00006000010b7983 */ /* 0x0004a20000300600 */
[----:B---3--:R-:W-:Y:S01]  /*1a1d0*/  @!P0 HFMA2.BF16_V2 R169, -RZ.H0_H0, RZ.H0_H0, -R58.H0_H0 ;  /* 0x200000ffffa98231 */ /* 0x008fe2000034093a */
[----:B-1----:R-:W-:Y:S01]  /*1a1e0*/  IMAD.MOV.U32 R234, RZ, RZ, R184 ;  /* 0x000000ffffea7224 */ /* 0x002fe200078e00b8 */
[C---:B----4-:R-:W-:Y:S01]  /*1a1f0*/  F2FP.BF16.PACK_AB R157, R2.reuse, R4 ;  /* 0x00000004029d723e */ /* 0x050fe200000010ff */
[----:B------:R-:W-:-:S02]  /*1a200*/  FADD.FTZ R184, R2, R0 ;  /* 0x0000000002b87221 */ /* 0x000fc40000010000 */
[----:B------:R-:W-:Y:S01]  /*1a210*/  IMAD.WIDE.U32 R2, R9, -0x2daee0ad, RZ ;  /* 0xd2511f5309027825 */ /* 0x000fe200078e00ff */
[----:B------:R-:W-:Y:S02]  /*1a220*/  PRMT R5, R169, 0x7610, R5 ;  /* 0x00007610a9057816 */ /* 0x000fe40000000005 */
[----:B------:R-:W-:Y:S02]  /*1a230*/  PRMT R169, R57, 0x5410, R56 ;  /* 0x0000541039a97816 */ /* 0x000fe40000000038 */
[----:B------:R-:W-:Y:S02]  /*1a240*/  LOP3.LUT R0, R3, R241, R42, 0x96, !PT ;  /* 0x000000f103007212 */ /* 0x000fe400078e962a */
[----:B------:R-:W-:Y:S02]  /*1a250*/  @!P3 PRMT R57, R170, 0x5410, RZ ;  /* 0x00005410aa39b816 */ /* 0x000fe400000000ff */
[----:B------:R-:W-:Y:S02]  /*1a260*/  PRMT R170, R59, 0x5410, R58 ;  /* 0x000054103baa7816 */ /* 0x000fe4000000003a */
[----:B------:R-:W-:Y:S01]  /*1a270*/  @!P0 PRMT R58, R5, 0x5410, RZ ;  /* 0x00005410053a8816 */ /* 0x000fe200000000ff */
[----:B------:R-:W-:Y:S01]  /*1a280*/  IMAD.WIDE.U32 R4, R0, -0x326172a9, RZ ;  /* 0xcd9e8d5700047825 */ /* 0x000fe200078e00ff */
[----:B------:R-:W-:-:S04]  /*1a290*/  LOP3.LUT R0, R7, R242, R2, 0x96, !PT ;  /* 0x000000f207007212 */ /* 0x000fc800078e9602 */
[----:B------:R-:W-:-:S05]  /*1a2a0*/  LOP3.LUT R3, R5, R233, R174, 0x96, !PT ;  /* 0x000000e905037212 */ /* 0x000fca00078e96ae */
[----:B------:R-:W-:-:S05]  /*1a2b0*/  IMAD.WIDE.U32 R2, R3, -0x2daee0ad, RZ ;  /* 0xd2511f5303027825 */ /* 0x000fca00078e00ff */
[----:B------:R-:W-:Y:S01]  /*1a2c0*/  LOP3.LUT R3, R3, R251, R6, 0x96, !PT ;  /* 0x000000fb03037212 */ /* 0x000fe200078e9606 */
[----:B------:R-:W-:-:S05]  /*1a2d0*/  IMAD.WIDE.U32 R6, R0, -0x326172a9, RZ ;  /* 0xcd9e8d5700067825 */ /* 0x000fca00078e00ff */
[----:B------:R-:W-:Y:S02]  /*1a2e0*/  LOP3.LUT R0, R7, R249, R4, 0x96, !PT ;  /* 0x000000f907007212 */ /* 0x000fe400078e9604 */
[----:B------:R1:W3:Y:S01]  /*1a2f0*/  LDL.LU.S16 R7, [R1+0x64] ;  /* 0x0000640001077983 */ /* 0x0002e20000300600 */
[----:B------:R-:W-:-:S05]  /*1a300*/  @!P1 HFMA2.BF16_V2 R187, -RZ.H0_H0, RZ.H0_H0, -R59.H0_H0 ;  /* 0x200000ffffbb9231 */ /* 0x000fca000034093b */
[----:B------:R-:W-:-:S04]  /*1a310*/  PRMT R8, R187, 0x7610, R8 ;  /* 0x00007610bb087816 */ /* 0x000fc80000000008 */
[----:B------:R-:W-:Y:S01]  /*1a320*/  @!P1 PRMT R59, R8, 0x5410, RZ ;  /* 0x00005410083b9816 */ /* 0x000fe200000000ff */
        /* <DEDUP_REMOVED lines=9> */
[----:B------:R-:W-:Y:S02]  /*1a3c0*/  LOP3.LUT R4, R4, 0xffff, RZ, 0xc0, !PT ;  /* 0x0000ffff04047812 */ /* 0x000fe400078ec0ff */
[----:B------:R-:W-:Y:S02]  /*1a3d0*/  @!P2 PRMT R56, R13, 0x5410, RZ ;  /* 0x000054100d38a816 */ /* 0x000fe400000000ff */
[----:B------:R-:W-:Y:S02]  /*1a3e0*/  ISETP.GE.U32.AND P2, PT, R191, R4, PT ;  /* 0x00000004bf00720c */ /* 0x000fe40003f46070 */
[--C-:B------:R-:W-:Y:S02]  /*1a3f0*/  SHF.R.U32.HI R4, RZ, 0x10, R0.reuse ;  /* 0x00000010ff047819 */ /* 0x100fe40000011600 */
[----:B------:R-:W-:Y:S02]  /*1a400*/  SHF.R.U32.HI R0, RZ, 0x18, R0 ;  /* 0x00000018ff007819 */ /* 0x000fe40000011600 */
[----:B------:R-:W-:-:S02]  /*1a410*/  LOP3.LUT R4, R4, 0xff, RZ, 0xc0, !PT ;  /* 0x000000ff04047812 */ /* 0x000fc400078ec0ff */
[----:B------:R-:W-:Y:S02]  /*1a420*/  PRMT R39, R29, 0x7610, R39 ;  /* 0x000076101d277816 */ /* 0x000fe40000000027 */
[C---:B------:R-:W-:Y:S02]  /*1a430*/  ISETP.GE.U32.AND P3, PT, R191.reuse, R0, PT ;  /* 0x00000000bf00720c */ /* 0x040fe40003f66070 */
[----:B------:R-:W-:Y:S02]  /*1a440*/  LOP3.LUT R0, R2, 0xff, RZ, 0xc0, !PT ;  /* 0x000000ff02007812 */ /* 0x000fe400078ec0ff */
[C---:B------:R-:W-:Y:S02]  /*1a450*/  ISETP.GE.U32.AND P0, PT, R191.reuse, R4, PT ;  /* 0x00000004bf00720c */ /* 0x040fe40003f06070 */
[----:B------:R-:W-:Y:S02]  /*1a460*/  SHF.R.U32.HI R4, RZ, 0x18, R2 ;  /* 0x00000018ff047819 */ /* 0x000fe40000011602 */
[----:B------:R-:W-:-:S02]  /*1a470*/  ISETP.GE.U32.AND P1, PT, R191, R0, PT ;  /* 0x00000000bf00720c */ /* 0x000fc40003f26070 */
[----:B------:R-:W-:Y:S02]  /*1a480*/  SHF.R.U32.HI R0, RZ, 0x10, R2 ;  /* 0x00000010ff007819 */ /* 0x000fe40000011602 */
[----:B------:R-:W-:Y:S01]  /*1a490*/  PRMT R38, R29, 0x7632, R38 ;  /* 0x000076321d267816 */ /* 0x000fe20000000026 */
[----:B------:R-:W-:Y:S01]  /*1a4a0*/  FMUL.FTZ R232, R212, R155 ;  /* 0x0000009bd4e87220 */ /* 0x000fe20000410000 */
[----:B------:R-:W-:Y:S02]  /*1a4b0*/  ISETP.GE.U32.AND P4, PT, R191, R4, PT ;  /* 0x00000004bf00720c */ /* 0x000fe40003f86070 */
[----:B------:R-:W-:Y:S02]  /*1a4c0*/  LOP3.LUT R0, R0, 0xff, RZ, 0xc0, !PT ;  /* 0x000000ff00007812 */ /* 0x000fe400078ec0ff */
[----:B------:R-:W-:Y:S01]  /*1a4d0*/  LOP3.LUT R3, R2, 0xffff, RZ, 0xc0, !PT ;  /* 0x0000ffff02037812 */ /* 0x000fe200078ec0ff */
[----:B------:R-:W-:Y:S01]  /*1a4e0*/  FADD.FTZ R2, R176, R32 ;  /* 0x00000020b0027221 */ /* 0x000fe20000010000 */
[----:B------:R-:W-:-:S03]  /*1a4f0*/  LOP3.LUT R6, R5, R245, R6, 0x96, !PT ;  /* 0x000000f505067212 */ /* 0x000fc600078e9606 */
[----:B------:R-:W-:Y:S01]  /*1a500*/  FADD.FTZ R13, R168, R2 ;  /* 0x00000002a80d7221 */ /* 0x000fe20000010000 */
[----:B--2---:R-:W-:Y:S01]  /*1a510*/  @!P5 HFMA2.BF16_V2 R11, -RZ.H0_H0, RZ.H0_H0, -R39.H0_H0 ;  /* 0x200000ffff0bd231 */ /* 0x004fe20000340927 */
[----:B------:R-:W-:Y:S02]  /*1a520*/  FMUL.FTZ R212, R196, R155 ;  /* 0x0000009bc4d47220 */ /* 0x000fe40000410000 */
[----:B------:R-:W-:Y:S02]  /*1a530*/  IMAD.MOV.U32 R196, RZ, RZ, R178 ;  /* 0x000000ffffc47224 */ /* 0x000fe400078e00b2 */
[----:B------:R-:W-:Y:S02]  /*1a540*/  PRMT R4, R11, 0x7610, R4 ;  /* 0x000076100b047816 */ /* 0x000fe40000000004 */
[----:B------:R-:W-:Y:S02]  /*1a550*/  PRMT R178, R39, 0x5410, R38 ;  /* 0x0000541027b27816 */ /* 0x000fe40000000026 */
[----:B------:R-:W-:-:S02]  /*1a560*/  @!P5 PRMT R39, R4, 0x5410, RZ ;  /* 0x000054100427d816 */ /* 0x000fc400000000ff */
[----:B------:R-:W-:Y:S01]  /*1a570*/  ISETP.GE.U32.AND P5, PT, R191, R0, PT ;  /* 0x00000000bf00720c */ /* 0x000fe20003fa6070 */
[----:B------:R1:W2:Y:S01]  /*1a580*/  LDL.LU.S16 R4, [R1+0x70] ;  /* 0x0000700001047983 */ /* 0x0002a20000300600 */
[----:B------:R-:W-:Y:S01]  /*1a590*/  SHF.R.U32.HI R0, RZ, 0x8, R3 ;  /* 0x00000008ff007819 */ /* 0x000fe20000011603 */
[----:B---3--:R-:W-:-:S05]  /*1a5a0*/  @!P2 HFMA2.BF16_V2 R7, -RZ.H0_H0, RZ.H0_H0, -R38.H0_H0 ;  /* 0x200000ffff07a231 */ /* 0x008fca0000340926 */
[----:B------:R-:W-:Y:S01]  /*1a5b0*/  PRMT R3, R7, 0x7610, R3 ;  /* 0x0000761007037816 */ /* 0x000fe20000000003 */
[----:B------:R-:W-:-:S03]  /*1a5c0*/  IMAD.MOV.U32 R7, RZ, RZ, R43 ;  /* 0x000000ffff077224 */ /* 0x000fc600078e002b */
[----:B------:R-:W-:Y:S01]  /*1a5d0*/  @!P2 PRMT R38, R3, 0x5410, RZ ;  /* 0x000054100326a816 */ /* 0x000fe200000000ff */
[----:B------:R-:W-:-:S04]  /*1a5e0*/  IMAD.WIDE.U32 R2, R6, -0x2daee0ad, RZ ;  /* 0xd2511f5306027825 */ /* 0x000fc800078e00ff */
[----:B------:R-:W-:Y:S02]  /*1a5f0*/  IMAD.MOV.U32 R6, RZ, RZ, R42 ;  /* 0x000000ffff067224 */ /* 0x000fe400078e002a */
[----:B------:R-:W3:Y:S04]  /*1a600*/  LDL.LU.64 R42, [R1+0x358] ;  /* 0x00035800012a7983 */ /* 0x000ee80000300a00 */
[----:B------:R1:W4:Y:S04]  /*1a610*/  LDL.LU.S16 R187, [R1+0x74] ;  /* 0x0000740001bb7983 */ /* 0x0003280000300600 */
[----:B------:R1:W2:Y:S04]  /*1a620*/  LDL.LU.S16 R168, [R1+0x80] ;  /* 0x0000800001a87983 */ /* 0x0002a80000300600 */
[----:B------:R1:W3:Y:S01]  /*1a630*/  LDL.LU.S16 R11, [R1+0x84] ;  /* 0x00008400010b7983 */ /* 0x0002e20000300600 */
[----:B------:R-:W-:-:S02]  /*1a640*/  PRMT R35, R31, 0x7610, R35 ;  /* 0x000076101f237816 */ /* 0x000fc40000000023 */
[----:B------:R-:W-:Y:S01]  /*1a650*/  LOP3.LUT R5, R205, R240, R228, 0x96, !PT ;  /* 0x000000f0cd057212 */ /* 0x000fe200078e96e4 */
[-C--:B------:R-:W-:Y:S02]  /*1a660*/  FMUL.FTZ R228, R227, R155.reuse ;  /* 0x0000009be3e47220 */ /* 0x080fe40000410000 */
[-C--:B------:R-:W-:Y:S01]  /*1a670*/  FMUL.FTZ R227, R221, R155.reuse ;  /* 0x0000009bdde37220 */ /* 0x080fe20000410000 */
[----:B------:R-:W-:Y:S01]  /*1a680*/  PRMT R34, R31, 0x7632, R34 ;  /* 0x000076321f227816 */ /* 0x000fe20000000022 */
[-C--:B------:R-:W-:Y:S02]  /*1a690*/  FMUL.FTZ R226, R226, R155.reuse ;  /* 0x0000009be2e27220 */ /* 0x080fe40000410000 */
[-C--:B------:R-:W-:Y:S02]  /*1a6a0*/  FMUL.FTZ R225, R225, R155.reuse ;  /* 0x0000009be1e17220 */ /* 0x080fe40000410000 */
[-C--:B------:R-:W-:Y:S02]  /*1a6b0*/  FMUL.FTZ R229, R224, R155.reuse ;  /* 0x0000009be0e57220 */ /* 0x080fe40000410000 */
[----:B------:R-:W-:Y:S01]  /*1a6c0*/  FMUL.FTZ R221, R222, R155 ;  /* 0x0000009bdedd7220 */ /* 0x000fe20000410000 */
[----:B------:R-:W-:-:S02]  /*1a6d0*/  PRMT R36, R30, 0x7610, R36 ;  /* 0x000076101e247816 */ /* 0x000fc40000000024 */
[----:B------:R-:W-:-:S04]  /*1a6e0*/  LOP3.LUT R0, R0, 0xffff, RZ, 0xc0, !PT ;  /* 0x0000ffff00007812 */ /* 0x000fc800078ec0ff */
[----:B------:R-:W-:Y:S02]  /*1a6f0*/  ISETP.GE.U32.AND P2, PT, R191, R0, PT ;  /* 0x00000000bf00720c */ /* 0x000fe40003f46070 */
[----:B------:R-:W-:-:S04]  /*1a700*/  PRMT R37, R30, 0x7632, R37 ;  /* 0x000076321e257816 */ /* 0x000fc80000000025 */
[----:B------:R-:W-:Y:S01]  /*1a710*/  PRMT R176, R36, 0x5410, R37 ;  /* 0x0000541024b07816 */ /* 0x000fe20000000025 */
[----:B--2---:R-:W-:-:S05]  /*1a720*/  @!P1 HFMA2.BF16_V2 R168, -RZ.H0_H0, RZ.H0_H0, -R35.H0_H0 ;  /* 0x200000ffffa89231 */ /* 0x004fca0000340923 */
[----:B------:R-:W-:Y:S02]  /*1a730*/  PRMT R155, R168, 0x7610, R155 ;  /* 0x00007610a89b7816 */ /* 0x000fe4000000009b */
[----:B------:R-:W-:Y:S02]  /*1a740*/  PRMT R168, R35, 0x5410, R34 ;  /* 0x0000541023a87816 */ /* 0x000fe40000000022 */
[----:B------:R-:W-:Y:S02]  /*1a750*/  @!P1 PRMT R35, R155, 0x5410, RZ ;  /* 0x000054109b239816 */ /* 0x000fe400000000ff */
[----:B------:R1:W2:Y:S01]  /*1a760*/  LDL.LU.S16 R155, [R1+0x90] ;  /* 0x00009000019b7983 */ /* 0x0002a20000300600 */
[----:B----4-:R-:W-:-:S05]  /*1a770*/  @!P0 HFMA2.BF16_V2 R187, -RZ.H0_H0, RZ.H0_H0, -R36.H0_H0 ;  /* 0x200000ffffbb8231 */ /* 0x010fca0000340924 */
[----:B------:R-:W-:Y:S02]  /*1a780*/  PRMT R183, R187, 0x7610, R183 ;  /* 0x00007610bbb77816 */ /* 0x000fe400000000b7 */
[----:B------:R1:W4:Y:S01]  /*1a790*/  LDL.LU.S16 R187, [R1+0x94] ;  /* 0x0000940001bb7983 */ /* 0x0003220000300600 */
[----:B---3--:R-:W-:Y:S02]  /*1a7a0*/  @!P2 HFMA2.BF16_V2 R11, -RZ.H0_H0, RZ.H0_H0, -R34.H0_H0 ;  /* 0x200000ffff0ba231 */ /* 0x008fe40000340922 */
[----:B------:R-:W-:-:S03]  /*1a7b0*/  @!P3 HFMA2.BF16_V2 R4, -RZ.H0_H0, RZ.H0_H0, -R37.H0_H0 ;  /* 0x200000ffff04b231 */ /* 0x000fc60000340925 */
[----:B------:R-:W-:Y:S02]  /*1a7c0*/  PRMT R10, R11, 0x7610, R10 ;  /* 0x000076100b0a7816 */ /* 0x000fe4000000000a */
[----:B------:R-:W-:Y:S02]  /*1a7d0*/  PRMT R215, R4, 0x7610, R215 ;  /* 0x0000761004d77816 */ /* 0x000fe400000000d7 */
[----:B------:R-:W-:Y:S02]  /*1a7e0*/  @!P2 PRMT R34, R10, 0x5410, RZ ;  /* 0x000054100a22a816 */ /* 0x000fe400000000ff */
[----:B------:R-:W-:Y:S01]  /*1a7f0*/  @!P3 PRMT R37, R215, 0x5410, RZ ;  /* 0x00005410d725b816 */ /* 0x000fe200000000ff */
[----:B------:R1:W3:Y:S01]  /*1a800*/  LDL.LU.S16 R10, [R1+0xfc] ;  /* 0x0000fc00010a7983 */ /* 0x0002e20000300600 */
[----:B------:R-:W-:Y:S01]  /*1a810*/  @!P0 PRMT R36, R183, 0x5410, RZ ;  /* 0x00005410b7248816 */ /* 0x000fe200000000ff */
[----:B------:R-:W-:Y:S02]  /*1a820*/  IMAD.MOV.U32 R215, RZ, RZ, R234 ;  /* 0x000000ffffd77224 */ /* 0x000fe400078e00ea */
[----:B------:R1:W3:Y:S01]  /*1a830*/  LDL.LU.S16 R183, [R1+0x108] ;  /* 0x0001080001b77983 */ /* 0x0002e20000300600 */
[----:B------:R-:W-:-:S03]  /*1a840*/  IMAD.MOV.U32 R234, RZ, RZ, R179 ;  /* 0x000000ffffea7224 */ /* 0x000fc600078e00b3 */
[----:B------:R1:W3:Y:S04]  /*1a850*/  LDL.LU.S16 R179, [R1+0x104] ;  /* 0x0001040001b37983 */ /* 0x0002e80000300600 */
[----:B------:R1:W3:Y:S01]  /*1a860*/  LDL.LU.S16 R11, [R1+0x100] ;  /* 0x00010000010b7983 */ /* 0x0002e20000300600 */
[C---:B------:R-:W-:Y:S02]  /*1a870*/  PRMT R33, R28.reuse, 0x7610, R33 ;  /* 0x000076101c217816 */ /* 0x040fe40000000021 */
[----:B------:R-:W-:Y:S01]  /*1a880*/  PRMT R32, R28, 0x7632, R32 ;  /* 0x000076321c207816 */ /* 0x000fe20000000020 */
[----:B------:R-:W-:Y:S02]  /*1a890*/  IMAD.MOV.U32 R222, RZ, RZ, R189 ;  /* 0x000000ffffde7224 */ /* 0x000fe400078e00bd */
[----:B------:R-:W-:Y:S01]  /*1a8a0*/  IMAD.MOV.U32 R189, RZ, RZ, R192 ;  /* 0x000000ffffbd7224 */ /* 0x000fe200078e00c0 */
[----:B------:R-:W-:-:S04]  /*1a8b0*/  LOP3.LUT R0, R3, R173, R8, 0x96, !PT ;  /* 0x000000ad03007212 */ /* 0x000fc800078e9608 */
[----:B------:R-:W-:-:S04]  /*1a8c0*/  LOP3.LUT R4, R0, 0xff, RZ, 0xc0, !PT ;  /* 0x000000ff00047812 */ /* 0x000fc800078ec0ff */
[----:B------:R-:W-:Y:S02]  /*1a8d0*/  ISETP.GE.U32.AND P3, PT, R191, R4, PT ;  /* 0x00000004bf00720c */ /* 0x000fe40003f66070 */
[----:B------:R-:W-:-:S04]  /*1a8e0*/  SHF.R.U32.HI R4, RZ, 0x18, R0 ;  /* 0x00000018ff047819 */ /* 0x000fc80000011600 */
[C---:B------:R-:W-:Y:S02]  /*1a8f0*/  ISETP.GE.U32.AND P0, PT, R191.reuse, R4, PT ;  /* 0x00000004bf00720c */ /* 0x040fe40003f06070 */
[----:B------:R-:W-:Y:S02]  /*1a900*/  SHF.R.U32.HI R4, RZ, 0x10, R0 ;  /* 0x00000010ff047819 */ /* 0x000fe40000011600 */
[----:B------:R-:W-:Y:S02]  /*1a910*/  LOP3.LUT R0, R0, 0xffff, RZ, 0xc0, !PT ;  /* 0x0000ffff00007812 */ /* 0x000fe400078ec0ff */
[----:B------:R-:W-:Y:S02]  /*1a920*/  LOP3.LUT R4, R4, 0xff, RZ, 0xc0, !PT ;  /* 0x000000ff04047812 */ /* 0x000fe400078ec0ff */
[----:B------:R-:W-:Y:S02]  /*1a930*/  SHF.R.U32.HI R0, RZ, 0x8, R0 ;  /* 0x00000008ff007819 */ /* 0x000fe40000011600 */
[----:B------:R-:W-:-:S02]  /*1a940*/  ISETP.GE.U32.AND P1, PT, R191, R4, PT ;  /* 0x00000004bf00720c */ /* 0x000fc40003f26070 */
[----:B------:R-:W-:Y:S02]  /*1a950*/  LOP3.LUT R0, R0, 0xffff, RZ, 0xc0, !PT ;  /* 0x0000ffff00007812 */ /* 0x000fe400078ec0ff */
[C---:B------:R-:W-:Y:S02]  /*1a960*/  PRMT R31, R16.reuse, 0x7610, R31 ;  /* 0x00007610101f7816 */ /* 0x040fe4000000001f */
[----:B------:R-:W-:Y:S01]  /*1a970*/  PRMT R30, R16, 0x7632, R30 ;  /* 0x00007632101e7816 */ /* 0x000fe2000000001e */
[----:B--2---:R-:W-:-:S05]  /*1a980*/  @!P5 HFMA2.BF16_V2 R155, -RZ.H0_H0, RZ.H0_H0, -R33.H0_H0 ;  /* 0x200000ffff9bd231 */ /* 0x004fca0000340921 */
[----:B------:R-:W-:Y:S02]  /*1a990*/  PRMT R207, R155, 0x7610, R207 ;  /* 0x000076109bcf7816 */ /* 0x000fe400000000cf */
[----:B------:R-:W-:Y:S02]  /*1a9a0*/  PRMT R155, R33, 0x5410, R32 ;  /* 0x00005410219b7816 */ /* 0x000fe40000000020 */
[----:B------:R-:W-:Y:S01]  /*1a9b0*/  @!P5 PRMT R33, R207, 0x5410, RZ ;  /* 0x00005410cf21d816 */ /* 0x000fe200000000ff */
[----:B------:R-:W-:Y:S02]  /*1a9c0*/  IMAD.MOV.U32 R207, RZ, RZ, R215 ;  /* 0x000000ffffcf7224 */ /* 0x000fe400078e00d7 */
[----:B------:R1:W2:Y:S04]  /*1a9d0*/  LDL.LU.S16 R215, [R1+0xc8] ;  /* 0x0000c80001d77983 */ /* 0x0002a80000300600 */
[----:B------:R1:W2:Y:S01]  /*1a9e0*/  LDL.LU.S16 R192, [R1+0x134] ;  /* 0x0001340001c07983 */ /* 0x0002a20000300600 */
[----:B----4-:R-:W-:-:S05]  /*1a9f0*/  @!P4 HFMA2.BF16_V2 R187, -RZ.H0_H0, RZ.H0_H0, -R32.H0_H0 ;  /* 0x200000ffffbbc231 */ /* 0x010fca0000340920 */
[----:B------:R-:W-:Y:S02]  /*1aa00*/  PRMT R12, R187, 0x7610, R12 ;  /* 0x00007610bb0c7816 */ /* 0x000fe4000000000c */
[----:B------:R1:W4:Y:S01]  /*1aa10*/  LDL.LU.S16 R187, [R1+0x130] ;  /* 0x0001300001bb7983 */ /* 0x0003220000300600 */
[----:B------:R-:W-:Y:S02]  /*1aa20*/  ISETP.GE.U32.AND P2, PT, R191, R0, PT ;  /* 0x00000000bf00720c */ /* 0x000fe40003f46070 */
[C---:B------:R-:W-:Y:S01]  /*1aa30*/  PRMT R29, R21.reuse, 0x7610, R29 ;  /* 0x00007610151d7816 */ /* 0x040fe2000000001d */
[----:B---3--:R-:W-:Y:S02]  /*1aa40*/  @!P0 HFMA2.BF16_V2 R10, -RZ.H0_H0, RZ.H0_H0, -R30.H0_H0 ;  /* 0x200000ffff0a8231 */ /* 0x008fe4000034091e */
[----:B------:R-:W-:Y:S02]  /*1aa50*/  @!P1 HFMA2.BF16_V2 R11, -RZ.H0_H0, RZ.H0_H0, -R31.H0_H0 ;  /* 0x200000ffff0b9231 */ /* 0x000fe4000034091f */
[----:B------:R-:W-:Y:S01]  /*1aa60*/  @!P3 HFMA2.BF16_V2 R183, -RZ.H0_H0, RZ.H0_H0, -R29.H0_H0 ;  /* 0x200000ffffb7b231 */ /* 0x000fe2000034091d */
[----:B------:R-:W-:-:S02]  /*1aa70*/  PRMT R28, R21, 0x7632, R28 ;  /* 0x00007632151c7816 */ /* 0x000fc4000000001c */
[----:B------:R-:W-:Y:S02]  /*1aa80*/  PRMT R4, R11, 0x7610, R4 ;  /* 0x000076100b047816 */ /* 0x000fe40000000004 */
[----:B------:R-:W-:Y:S02]  /*1aa90*/  PRMT R0, R10, 0x7610, R0 ;  /* 0x000076100a007816 */ /* 0x000fe40000000000 */
[----:B------:R-:W-:Y:S02]  /*1aaa0*/  PRMT R9, R183, 0x7610, R9 ;  /* 0x00007610b7097816 */ /* 0x000fe40000000009 */
[----:B------:R-:W-:Y:S01]  /*1aab0*/  PRMT R183, R31, 0x5410, R30 ;  /* 0x000054101fb77816 */ /* 0x000fe2000000001e */
[----:B------:R-:W-:Y:S01]  /*1aac0*/  @!P2 HFMA2.BF16_V2 R179, -RZ.H0_H0, RZ.H0_H0, -R28.H0_H0 ;  /* 0x200000ffffb3a231 */ /* 0x000fe2000034091c */
[----:B------:R-:W-:Y:S02]  /*1aad0*/  @!P4 PRMT R32, R12, 0x5410, RZ ;  /* 0x000054100c20c816 */ /* 0x000fe400000000ff */
[----:B------:R-:W-:Y:S01]  /*1aae0*/  @!P1 PRMT R31, R4, 0x5410, RZ ;  /* 0x00005410041f9816 */ /* 0x000fe200000000ff */
[----:B------:R-:W-:Y:S01]  /*1aaf0*/  IMAD.WIDE.U32 R4, R5, -0x2daee0ad, RZ ;  /* 0xd2511f5305047825 */ /* 0x000fe200078e00ff */
[----:B------:R-:W-:-:S02]  /*1ab00*/  @!P0 PRMT R30, R0, 0x5410, RZ ;  /* 0x00005410001e8816 */ /* 0x000fc400000000ff */
[C---:B------:R-:W-:Y:S02]  /*1ab10*/  LOP3.LUT R0, R2.reuse, 0xff, RZ, 0xc0, !PT ;  /* 0x000000ff02007812 */ /* 0x040fe400078ec0ff */
[----:B------:R-:W-:Y:S02]  /*1ab20*/  LOP3.LUT R11, R2, 0xffff, RZ, 0xc0, !PT ;  /* 0x0000ffff020b7812 */ /* 0x000fe400078ec0ff */
[--C-:B------:R-:W-:Y:S02]  /*1ab30*/  SHF.R.U32.HI R12, RZ, 0x10, R2.reuse ;  /* 0x00000010ff0c7819 */ /* 0x100fe40000011602 */
[----:B------:R-:W-:Y:S02]  /*1ab40*/  SHF.R.U32.HI R10, RZ, 0x18, R2 ;  /* 0x00000018ff0a7819 */ /* 0x000fe40000011602 */
[----:B------:R-:W-:Y:S02]  /*1ab50*/  LOP3.LUT R2, R175, R239, R204, 0x96, !PT ;  /* 0x000000efaf027212 */ /* 0x000fe400078e96cc */
[----:B------:R-:W-:-:S02]  /*1ab60*/  ISETP.GE.U32.AND P4, PT, R191, R0, PT ;  /* 0x00000000bf00720c */ /* 0x000fc40003f86070 */
[----:B------:R-:W-:Y:S01]  /*1ab70*/  PRMT R8, R179, 0x7610, R8 ;  /* 0x00007610b3087816 */ /* 0x000fe20000000008 */
[----:B------:R-:W-:Y:S01]  /*1ab80*/  IMAD.WIDE.U32 R2, R2, -0x2daee0ad, RZ ;  /* 0xd2511f5302027825 */ /* 0x000fe200078e00ff */
[----:B------:R-:W-:Y:S02]  /*1ab90*/  LOP3.LUT R0, R5, R241, R6, 0x96, !PT ;  /* 0x000000f105007212 */ /* 0x000fe400078e9606 */
[----:B------:R-:W-:Y:S02]  /*1aba0*/  PRMT R179, R29, 0x5410, R28 ;  /* 0x000054101db37816 */ /* 0x000fe4000000001c */
[----:B------:R-:W-:Y:S02]  /*1abb0*/  @!P3 PRMT R29, R9, 0x5410, RZ ;  /* 0x00005410091db816 */ /* 0x000fe400000000ff */
[----:B------:R-:W-:Y:S01]  /*1abc0*/  @!P2 PRMT R28, R8, 0x5410, RZ ;  /* 0x00005410081ca816 */ /* 0x000fe200000000ff */
[----:B------:R-:W-:Y:S01]  /*1abd0*/  IMAD.WIDE.U32 R8, R0, -0x326172a9, RZ ;  /* 0xcd9e8d5700087825 */ /* 0x000fe200078e00ff */
[----:B------:R-:W-:-:S04]  /*1abe0*/  LOP3.LUT R4, R3, R242, R4, 0x96, !PT ;  /* 0x000000f203047212 */ /* 0x000fc800078e9604 */
[----:B------:R-:W-:Y:S01]  /*1abf0*/  LOP3.LUT R0, R9, R233, R174, 0x96, !PT ;  /* 0x000000e909007212 */ /* 0x000fe200078e96ae */
        /* <DEDUP_REMOVED lines=9> */
[C---:B------:R-:W-:Y:S02]  /*1ac90*/  LOP3.LUT R4, R2.reuse, 0xff, RZ, 0xc0, !PT ;  /* 0x000000ff02047812 */ /* 0x040fe400078ec0ff */
[----:B------:R-:W-:Y:S02]  /*1aca0*/  LOP3.LUT R0, R3, R177, R6, 0x96, !PT ;  /* 0x000000b103007212 */ /* 0x000fe400078e9606 */
[----:B------:R-:W-:Y:S02]  /*1acb0*/  ISETP.GE.U32.AND P1, PT, R191, R4, PT ;  /* 0x00000004bf00720c */ /* 0x000fe40003f26070 */
[--C-:B------:R-:W-:Y:S02]  /*1acc0*/  SHF.R.U32.HI R4, RZ, 0x18, R2.reuse ;  /* 0x00000018ff047819 */ /* 0x100fe40000011602 */
[----:B------:R-:W-:Y:S02]  /*1acd0*/  LOP3.LUT R6, R2, 0xffff, RZ, 0xc0, !PT ;  /* 0x0000ffff02067812 */ /* 0x000fe400078ec0ff */
[----:B------:R-:W-:-:S02]  /*1ace0*/  SHF.R.U32.HI R5, RZ, 0x10, R2 ;  /* 0x00000010ff057819 */ /* 0x000fc40000011602 */
[----:B------:R-:W-:Y:S02]  /*1acf0*/  SHF.R.U32.HI R2, RZ, 0x8, R11 ;  /* 0x00000008ff027819 */ /* 0x000fe4000001160b */
[----:B------:R-:W-:Y:S02]  /*1ad00*/  LOP3.LUT R3, R12, 0xff, RZ, 0xc0, !PT ;  /* 0x000000ff0c037812 */ /* 0x000fe400078ec0ff */
[----:B------:R-:W-:Y:S02]  /*1ad10*/  LOP3.LUT R2, R2, 0xffff, RZ, 0xc0, !PT ;  /* 0x0000ffff02027812 */ /* 0x000fe400078ec0ff */
[C---:B------:R-:W-:Y:S02]  /*1ad20*/  ISETP.GE.U32.AND P3, PT, R191.reuse, R3, PT ;  /* 0x00000003bf00720c */ /* 0x040fe40003f66070 */
[----:B------:R-:W-:Y:S02]  /*1ad30*/  ISETP.GE.U32.AND P5, PT, R191, R2, PT ;  /* 0x00000002bf00720c */ /* 0x000fe40003fa6070 */
[----:B------:R-:W-:-:S02]  /*1ad40*/  PRMT R22, R23, 0x7632, R22 ;  /* 0x0000763217167816 */ /* 0x000fc40000000016 */
[C---:B------:R-:W-:Y:S01]  /*1ad50*/  PRMT R21, R72.reuse, 0x7610, R21 ;  /* 0x0000761048157816 */ /* 0x040fe20000000015 */
[----:B------:R-:W-:Y:S01]  /*1ad60*/  @!P4 HFMA2.BF16_V2 R175, -RZ.H0_H0, RZ.H0_H0, -R23.H0_H0 ;  /* 0x200000ffffafc231 */ /* 0x000fe20000340917 */
[----:B------:R-:W-:Y:S02]  /*1ad70*/  PRMT R174, R23, 0x5410, R22 ;  /* 0x0000541017ae7816 */ /* 0x000fe40000000016 */
[----:B------:R-:W-:Y:S02]  /*1ad80*/  ISETP.GE.U32.AND P2, PT, R191, R4, PT ;  /* 0x00000004bf00720c */ /* 0x000fe40003f46070 */
[----:B------:R-:W-:Y:S02]  /*1ad90*/  @!P4 PRMT R23, R175, 0x5410, RZ ;  /* 0x00005410af17c816 */ /* 0x000fe400000000ff */
[----:B------:R-:W-:Y:S02]  /*1ada0*/  PRMT R19, R72, 0x7632, R19 ;  /* 0x0000763248137816 */ /* 0x000fe40000000013 */
[----:B------:R-:W-:-:S02]  /*1adb0*/  ISETP.GE.U32.AND P0, PT, R191, R10, PT ;  /* 0x0000000abf00720c */ /* 0x000fc40003f06070 */
[----:B------:R-:W-:-:S04]  /*1adc0*/  LOP3.LUT R2, R0, 0xffff, RZ, 0xc0, !PT ;  /* 0x0000ffff00027812 */ /* 0x000fc800078ec0ff */
[----:B------:R-:W-:-:S04]  /*1add0*/  SHF.R.U32.HI R2, RZ, 0x8, R2 ;  /* 0x00000008ff027819 */ /* 0x000fc80000011602 */
[----:B------:R-:W-:-:S04]  /*1ade0*/  LOP3.LUT R2, R2, 0xffff, RZ, 0xc0, !PT ;  /* 0x0000ffff02027812 */ /* 0x000fc800078ec0ff */
[----:B------:R-:W-:Y:S01]  /*1adf0*/  ISETP.GE.U32.AND P4, PT, R191, R2, PT ;  /* 0x00000002bf00720c */ /* 0x000fe20003f86070 */
[----:B--2---:R-:W-:Y:S02]  /*1ae00*/  @!P5 HFMA2.BF16_V2 R215, -RZ.H0_H0, RZ.H0_H0, -R22.H0_H0 ;  /* 0x200000ffffd7d231 */ /* 0x004fe40000340916 */
[----:B------:R-:W-:-:S03]  /*1ae10*/  @!P3 HFMA2.BF16_V2 R192, -RZ.H0_H0, RZ.H0_H0, -R21.H0_H0 ;  /* 0x200000ffffc0b231 */ /* 0x000fc60000340915 */
[----:B------:R-:W-:Y:S02]  /*1ae20*/  PRMT R175, R215, 0x7610, R175 ;  /* 0x00007610d7af7816 */ /* 0x000fe400000000af */
[----:B------:R-:W-:Y:S02]  /*1ae30*/  PRMT R4, R192, 0x7610, R4 ;  /* 0x00007610c0047816 */ /* 0x000fe40000000004 */
[----:B------:R-:W-:Y:S01]  /*1ae40*/  @!P5 PRMT R22, R175, 0x5410, RZ ;  /* 0x00005410af16d816 */ /* 0x000fe200000000ff */
[----:B------:R1:W2:Y:S01]  /*1ae50*/  LDL.LU.S16 R192, [R1+0x13c] ;  /* 0x00013c0001c07983 */ /* 0x0002a20000300600 */
[----:B------:R-:W-:Y:S02]  /*1ae60*/  PRMT R175, R21, 0x5410, R19 ;  /* 0x0000541015af7816 */ /* 0x000fe40000000013 */
[----:B------:R-:W-:Y:S02]  /*1ae70*/  @!P3 PRMT R21, R4, 0x5410, RZ ;  /* 0x000054100415b816 */ /* 0x000fe400000000ff */
[----:B------:R1:W3:Y:S01]  /*1ae80*/  LDL.LU.S16 R4, [R1+0x138] ;  /* 0x0001380001047983 */ /* 0x0002e20000300600 */
[----:B----4-:R-:W-:Y:S01]  /*1ae90*/  @!P0 HFMA2.BF16_V2 R187, -RZ.H0_H0, RZ.H0_H0, -R19.H0_H0 ;  /* 0x200000ffffbb8231 */ /* 0x010fe20000340913 */
[----:B------:R-:W-:-:S02]  /*1aea0*/  IMAD.MOV.U32 R215, RZ, RZ, R189 ;  /* 0x000000ffffd77224 */ /* 0x000fc400078e00bd */
[----:B------:R1:W4:Y:S02]  /*1aeb0*/  LDL.LU.S16 R189, [R1+0x144] ;  /* 0x0001440001bd7983 */ /* 0x0003240000300600 */
[----:B------:R-:W-:Y:S02]  /*1aec0*/  PRMT R2, R187, 0x7610, R2 ;  /* 0x00007610bb027816 */ /* 0x000fe40000000002 */
[----:B------:R1:W4:Y:S04]  /*1aed0*/  LDL.LU.S16 R187, [R1+0x140] ;  /* 0x0001400001bb7983 */ /* 0x0003280000300600 */
[----:B------:R1:W4:Y:S04]  /*1aee0*/  LDL.LU.S16 R244, [R1+0x148] ;  /* 0x0001480001f47983 */ /* 0x0003280000300600 */
[----:B------:R1:W4:Y:S01]  /*1aef0*/  LDL.LU.S16 R224, [R1+0x14c] ;  /* 0x00014c0001e07983 */ /* 0x0003220000300600 */
[----:B------:R-:W-:-:S02]  /*1af00*/  @!P0 PRMT R19, R2, 0x5410, RZ ;  /* 0x0000541002138816 */ /* 0x000fc400000000ff */
[----:B------:R-:W-:Y:S02]  /*1af10*/  LOP3.LUT R2, R0, 0xff, RZ, 0xc0, !PT ;  /* 0x000000ff00027812 */ /* 0x000fe400078ec0ff */
[----:B------:R-:W-:Y:S02]  /*1af20*/  PRMT R17, R73, 0x7632, R17 ;  /* 0x0000763249117816 */ /* 0x000fe40000000011 */
[----:B------:R-:W-:Y:S02]  /*1af30*/  ISETP.GE.U32.AND P0, PT, R191, R2, PT ;  /* 0x00000002bf00720c */ /* 0x000fe40003f06070 */
[--C-:B------:R-:W-:Y:S02]  /*1af40*/  SHF.R.U32.HI R2, RZ, 0x18, R0.reuse ;  /* 0x00000018ff027819 */ /* 0x100fe40000011600 */
[----:B------:R-:W-:Y:S02]  /*1af50*/  SHF.R.U32.HI R0, RZ, 0x10, R0 ;  /* 0x00000010ff007819 */ /* 0x000fe40000011600 */
[----:B------:R-:W-:-:S02]  /*1af60*/  PRMT R18, R73, 0x7610, R18 ;  /* 0x0000761049127816 */ /* 0x000fc40000000012 */
[----:B------:R-:W-:Y:S02]  /*1af70*/  LOP3.LUT R0, R0, 0xff, RZ, 0xc0, !PT ;  /* 0x000000ff00007812 */ /* 0x000fe400078ec0ff */
[C---:B------:R-:W-:Y:S02]  /*1af80*/  ISETP.GE.U32.AND P5, PT, R191.reuse, R2, PT ;  /* 0x00000002bf00720c */ /* 0x040fe40003fa6070 */
[----:B------:R-:W-:Y:S02]  /*1af90*/  ISETP.GE.U32.AND P3, PT, R191, R0, PT ;  /* 0x00000000bf00720c */ /* 0x000fe40003f66070 */
[----:B------:R-:W-:Y:S01]  /*1afa0*/  PRMT R16, R14, 0x7610, R16 ;  /* 0x000076100e107816 */ /* 0x000fe20000000010 */
[--C-:B------:R-:W-:Y:S01]  /*1afb0*/  FADD.FTZ R10, R182, R13.reuse ;  /* 0x0000000db60a7221 */ /* 0x100fe20000010000 */
[----:B------:R-:W-:Y:S02]  /*1afc0*/  PRMT R13, R14, 0x7632, R13 ;  /* 0x000076320e0d7816 */ /* 0x000fe4000000000d */
[----:B------:R-:W-:-:S02]  /*1afd0*/  PRMT R9, R52, 0x7632, R9 ;  /* 0x0000763234097816 */ /* 0x000fc40000000009 */
[----:B------:R-:W-:Y:S01]  /*1afe0*/  PRMT R12, R52, 0x7610, R12 ;  /* 0x00007610340c7816 */ /* 0x000fe2000000000c */
[----:B---3--:R-:W-:Y:S02]  /*1aff0*/  @!P4 HFMA2.BF16_V2 R4, -RZ.H0_H0, RZ.H0_H0, -R17.H0_H0 ;  /* 0x200000ffff04c231 */ /* 0x008fe40000340911 */
[----:B--2---:R-:W-:-:S03]  /*1b000*/  @!P0 HFMA2.BF16_V2 R192, -RZ.H0_H0, RZ.H0_H0, -R18.H0_H0 ;  /* 0x200000ffffc08231 */ /* 0x004fc60000340912 */
[----:B------:R-:W-:Y:S02]  /*1b010*/  PRMT R2, R4, 0x7610, R2 ;  /* 0x0000761004027816 */ /* 0x000fe40000000002 */
[----:B------:R-:W-:Y:S02]  /*1b020*/  SHF.R.U32.HI R4, RZ, 0x8, R6 ;  /* 0x00000008ff047819 */ /* 0x000fe40000011606 */
[----:B------:R-:W-:Y:S02]  /*1b030*/  PRMT R3, R192, 0x7610, R3 ;  /* 0x00007610c0037816 */ /* 0x000fe40000000003 */
[----:B------:R-:W-:Y:S02]  /*1b040*/  LOP3.LUT R4, R4, 0xffff, RZ, 0xc0, !PT ;  /* 0x0000ffff04047812 */ /* 0x000fe400078ec0ff */
[----:B------:R-:W-:Y:S02]  /*1b050*/  PRMT R192, R18, 0x5410, R17 ;  /* 0x0000541012c07816 */ /* 0x000fe40000000011 */
[----:B------:R-:W-:-:S02]  /*1b060*/  @!P4 PRMT R17, R2, 0x5410, RZ ;  /* 0x000054100211c816 */ /* 0x000fc400000000ff */
[----:B------:R-:W-:Y:S01]  /*1b070*/  ISETP.GE.U32.AND P4, PT, R191, R4, PT ;  /* 0x00000004bf00720c */ /* 0x000fe20003f86070 */
[----:B----4-:R-:W-:Y:S02]  /*1b080*/  @!P3 HFMA2.BF16_V2 R189, -RZ.H0_H0, RZ.H0_H0, -R16.H0_H0 ;  /* 0x200000ffffbdb231 */ /* 0x010fe40000340910 */
[----:B------:R-:W-:-:S03]  /*1b090*/  @!P5 HFMA2.BF16_V2 R187, -RZ.H0_H0, RZ.H0_H0, -R13.H0_H0 ;  /* 0x200000ffffbbd231 */ /* 0x000fc6000034090d */
[----:B------:R-:W-:Y:S02]  /*1b0a0*/  PRMT R182, R189, 0x7610, R182 ;  /* 0x00007610bdb67816 */ /* 0x000fe400000000b6 */
[----:B------:R-:W-:Y:S02]  /*1b0b0*/  PRMT R14, R187, 0x7610, R14 ;  /* 0x00007610bb0e7816 */ /* 0x000fe4000000000e */
[----:B------:R-:W-:Y:S01]  /*1b0c0*/  PRMT R189, R16, 0x5410, R13 ;  /* 0x0000541010bd7816 */ /* 0x000fe2000000000d */
[----:B------:R1:W2:Y:S02]  /*1b0d0*/  LDL.LU.S16 R187, [R1+0x170] ;  /* 0x0001700001bb7983 */ /* 0x0002a40000300600 */
[----:B------:R-:W-:Y:S01]  /*1b0e0*/  @!P4 HFMA2.BF16_V2 R224, -RZ.H0_H0, RZ.H0_H0, -R9.H0_H0 ;  /* 0x200000ffffe0c231 */ /* 0x000fe20000340909 */
[----:B------:R-:W-:Y:S02]  /*1b0f0*/  @!P3 PRMT R16, R182, 0x5410, RZ ;  /* 0x00005410b610b816 */ /* 0x000fe400000000ff */
[----:B------:R1:W3:Y:S02]  /*1b100*/  LDL.LU.S16 R182, [R1+0x174] ;  /* 0x0001740001b67983 */ /* 0x0002e40000300600 */
[----:B------:R-:W-:-:S02]  /*1b110*/  PRMT R73, R224, 0x7610, R73 ;  /* 0x00007610e0497816 */ /* 0x000fc40000000049 */
[----:B------:R-:W-:Y:S01]  /*1b120*/  @!P5 PRMT R13, R14, 0x5410, RZ ;  /* 0x000054100e0dd816 */ /* 0x000fe200000000ff */
[----:B------:R-:W-:Y:S01]  /*1b130*/  FADD.FTZ R14, R188, R10 ;  /* 0x0000000abc0e7221 */ /* 0x000fe20000010000 */
[----:B------:R-:W-:Y:S02]  /*1b140*/  PRMT R188, R12, 0x5410, R9 ;  /* 0x000054100cbc7816 */ /* 0x000fe40000000009 */
[----:B------:R-:W-:Y:S02]  /*1b150*/  @!P4 PRMT R9, R73, 0x5410, RZ ;  /* 0x000054104909c816 */ /* 0x000fe400000000ff */
[----:B------:R1:W4:Y:S01]  /*1b160*/  LDL.LU.S16 R73, [R1+0x178] ;  /* 0x0001780001497983 */ /* 0x0003220000300600 */
[----:B------:R-:W-:Y:S01]  /*1b170*/  @!P0 PRMT R18, R3, 0x5410, RZ ;  /* 0x0000541003128816 */ /* 0x000fe200000000ff */
[----:B------:R-:W-:Y:S01]  /*1b180*/  IMAD.WIDE.U32 R2, R7, -0x2daee0ad, RZ ;  /* 0xd2511f5307027825 */ /* 0x000fe200078e00ff */
[----:B------:R-:W-:-:S04]  /*1b190*/  LOP3.LUT R0, R5, 0xff, RZ, 0xc0, !PT ;  /* 0x000000ff05007812 */ /* 0x000fc800078ec0ff */
[----:B------:R-:W-:Y:S02]  /*1b1a0*/  ISETP.GE.U32.AND P0, PT, R191, R0, PT ;  /* 0x00000000bf00720c */ /* 0x000fe40003f06070 */
[----:B------:R-:W-:Y:S02]  /*1b1b0*/  LOP3.LUT R0, R3, R173, R8, 0x96, !PT ;  /* 0x000000ad03007212 */ /* 0x000fe400078e9608 */
[C---:B------:R-:W-:Y:S02]  /*1b1c0*/  LOP3.LUT R8, R2.reuse, 0xffff, RZ, 0xc0, !PT ;  /* 0x0000ffff02087812 */ /* 0x040fe400078ec0ff */
[----:B------:R-:W-:Y:S02]  /*1b1d0*/  LOP3.LUT R5, R2, 0xff, RZ, 0xc0, !PT ;  /* 0x000000ff02057812 */ /* 0x000fe400078ec0ff */
[--C-:B------:R-:W-:Y:S02]  /*1b1e0*/  SHF.R.U32.HI R7, RZ, 0x10, R2.reuse ;  /* 0x00000010ff077819 */ /* 0x100fe40000011602 */
[----:B------:R-:W-:-:S02]  /*1b1f0*/  SHF.R.U32.HI R3, RZ, 0x18, R2 ;  /* 0x00000018ff037819 */ /* 0x000fc40000011602 */
[----:B------:R-:W-:Y:S01]  /*1b200*/  SHF.R.U32.HI R2, RZ, 0x10, R0 ;  /* 0x00000010ff027819 */ /* 0x000fe20000011600 */
[----:B------:R-:W-:-:S03]  /*1b210*/  @!P1 HFMA2.BF16_V2 R244, -RZ.H0_H0, RZ.H0_H0, -R12.H0_H0 ;  /* 0x200000fffff49231 */ /* 0x000fc6000034090c */
[----:B------:R-:W-:Y:S02]  /*1b220*/  LOP3.LUT R2, R2, 0xff, RZ, 0xc0, !PT ;  /* 0x000000ff02027812 */ /* 0x000fe400078ec0ff */
[----:B------:R-:W-:Y:S02]  /*1b230*/  PRMT R237, R244, 0x7610, R237 ;  /* 0x00007610f4ed7816 */ /* 0x000fe400000000ed */
[----:B------:R-:W-:Y:S02]  /*1b240*/  ISETP.GE.U32.AND P5, PT, R191, R2, PT ;  /* 0x00000002bf00720c */ /* 0x000fe40003fa6070 */
[----:B------:R-:W-:Y:S02]  /*1b250*/  LOP3.LUT R2, R0, 0xff, RZ, 0xc0, !PT ;  /* 0x000000ff00027812 */ /* 0x000fe400078ec0ff */
[----:B------:R-:W-:Y:S02]  /*1b260*/  @!P1 PRMT R12, R237, 0x5410, RZ ;  /* 0x00005410ed0c9816 */ /* 0x000fe400000000ff */
[----:B------:R-:W-:-:S02]  /*1b270*/  PRMT R11, R49, 0x7610, R11 ;  /* 0x00007610310b7816 */ /* 0x000fc4000000000b */
[----:B------:R-:W-:Y:S02]  /*1b280*/  ISETP.GE.U32.AND P1, PT, R191, R2, PT ;  /* 0x00000002bf00720c */ /* 0x000fe40003f26070 */
[----:B------:R-:W-:Y:S02]  /*1b290*/  PRMT R10, R49, 0x7632, R10 ;  /* 0x00007632310a7816 */ /* 0x000fe4000000000a */
[----:B------:R-:W-:Y:S02]  /*1b2a0*/  SHF.R.U32.HI R2, RZ, 0x18, R0 ;  /* 0x00000018ff027819 */ /* 0x000fe40000011600 */
[C---:B------:R-:W-:Y:S02]  /*1b2b0*/  PRMT R6, R24.reuse, 0x7610, R6 ;  /* 0x0000761018067816 */ /* 0x040fe40000000006 */
[C---:B------:R-:W-:Y:S02]  /*1b2c0*/  ISETP.GE.U32.AND P4, PT, R191.reuse, R2, PT ;  /* 0x00000002bf00720c */ /* 0x040fe40003f86070 */
[----:B------:R-:W-:Y:S01]  /*1b2d0*/  ISETP.GE.U32.AND P3, PT, R191, R5, PT ;  /* 0x00000005bf00720c */ /* 0x000fe20003f66070 */
[----:B------:R-:W-:Y:S01]  /*1b2e0*/  IMAD.MOV.U32 R224, RZ, RZ, R222 ;  /* 0x000000ffffe07224 */ /* 0x000fe200078e00de */
[----:B------:R-:W-:Y:S01]  /*1b2f0*/  PRMT R5, R24, 0x7632, R5 ;  /* 0x0000763218057816 */ /* 0x000fe20000000005 */
[----:B------:R-:W-:-:S02]  /*1b300*/  IMAD.MOV.U32 R222, RZ, RZ, R207 ;  /* 0x000000ffffde7224 */ /* 0x000fc400078e00cf */
[----:B------:R-:W-:Y:S01]  /*1b310*/  IMAD.MOV.U32 R207, RZ, RZ, R196 ;  /* 0x000000ffffcf7224 */ /* 0x000fe200078e00c4 */
[----:B------:R-:W-:Y:S01]  /*1b320*/  PRMT R196, R6, 0x5410, R5 ;  /* 0x0000541006c47816 */ /* 0x000fe20000000005 */
[----:B--2---:R-:W-:Y:S02]  /*1b330*/  @!P0 HFMA2.BF16_V2 R187, -RZ.H0_H0, RZ.H0_H0, -R11.H0_H0 ;  /* 0x200000ffffbb8231 */ /* 0x004fe4000034090b */
[----:B---3--:R-:W-:-:S03]  /*1b340*/  @!P2 HFMA2.BF16_V2 R182, -RZ.H0_H0, RZ.H0_H0, -R10.H0_H0 ;  /* 0x200000ffffb6a231 */ /* 0x008fc6000034090a */
[----:B------:R-:W-:Y:S02]  /*1b350*/  PRMT R218, R187, 0x7610, R218 ;  /* 0x00007610bbda7816 */ /* 0x000fe400000000da */
[----:B------:R-:W-:Y:S02]  /*1b360*/  PRMT R2, R182, 0x7610, R2 ;  /* 0x00007610b6027816 */ /* 0x000fe40000000002 */
[----:B------:R-:W-:Y:S02]  /*1b370*/  PRMT R187, R11, 0x5410, R10 ;  /* 0x000054100bbb7816 */ /* 0x000fe4000000000a */
[----:B------:R-:W-:Y:S01]  /*1b380*/  @!P0 PRMT R11, R218, 0x5410, RZ ;  /* 0x00005410da0b8816 */ /* 0x000fe200000000ff */
[----:B----4-:R-:W-:Y:S01]  /*1b390*/  @!P1 HFMA2.BF16_V2 R73, -RZ.H0_H0, RZ.H0_H0, -R6.H0_H0 ;  /* 0x200000ffff499231 */ /* 0x010fe20000340906 */
[----:B------:R-:W-:Y:S01]  /*1b3a0*/  @!P2 PRMT R10, R2, 0x5410, RZ ;  /* 0x00005410020aa816 */ /* 0x000fe200000000ff */
[----:B------:R-:W-:Y:S01]  /*1b3b0*/  IMAD.MOV.U32 R218, RZ, RZ, R197 ;  /* 0x000000ffffda7224 */ /* 0x000fe200078e00c5 */
[----:B------:R2:W-:Y:S01]  /*1b3c0*/  MUFU.EX2 R2, R40 ;  /* 0x0000002800027308 */ /* 0x0005e20000000800 */
[----:B------:R1:W3:Y:S01]  /*1b3d0*/  LDL.LU.S16 R197, [R1+0x17c] ;  /* 0x00017c0001c57983 */ /* 0x0002e20000300600 */
[----:B------:R-:W-:-:S04]  /*1b3e0*/  PRMT R203, R73, 0x7610, R203 ;  /* 0x0000761049cb7816 */ /* 0x000fc800000000cb */
[----:B------:R-:W-:Y:S01]  /*1b3f0*/  @!P1 PRMT R6, R203, 0x5410, RZ ;  /* 0x00005410cb069816 */ /* 0x000fe200000000ff */
[----:B--2---:R-:W2:Y:S04]  /*1b400*/  LDL.LU R40, [R1+0x354] ;  /* 0x0003540001287983 */ /* 0x004ea80000300800 */
[----:B------:R1:W4:Y:S04]  /*1b410*/  LDL.LU.S16 R182, [R1+0x184] ;  /* 0x0001840001b67983 */ /* 0x0003280000300600 */
[----:B------:R1:W2:Y:S01]  /*1b420*/  LDL.LU.S16 R73, [R1+0x180] ;  /* 0x0001800001497983 */ /* 0x0002a20000300600 */
[----:B------:R1:W1:Y:S03]  /*1b430*/  MUFU.EX2 R203, R41 ;  /* 0x0000002900cb7308 */ /* 0x0002660000000800 */
[----:B-1----:R-:W2:Y:S01]  /*1b440*/  LDL.LU R41, [R1+0x350] ;  /* 0x0003500001297983 */ /* 0x002ea20000300800 */
[----:B------:R-:W-:-:S04]  /*1b450*/  LOP3.LUT R0, R0, 0xffff, RZ, 0xc0, !PT ;  /* 0x0000ffff00007812 */ /* 0x000fc800078ec0ff */
[----:B------:R-:W-:-:S04]  /*1b460*/  SHF.R.U32.HI R0, RZ, 0x8, R0 ;  /* 0x00000008ff007819 */ /* 0x000fc80000011600 */
[----:B------:R-:W-:-:S04]  /*1b470*/  LOP3.LUT R0, R0, 0xffff, RZ, 0xc0, !PT ;  /* 0x0000ffff00007812 */ /* 0x000fc800078ec0ff */
[----:B------:R-:W-:Y:S02]  /*1b480*/  ISETP.GE.U32.AND P2, PT, R191, R0, PT ;  /* 0x00000000bf00720c */ /* 0x000fe40003f46070 */
[----:B------:R-:W-:-:S04]  /*1b490*/  LOP3.LUT R0, R7, 0xff, RZ, 0xc0, !PT ;  /* 0x000000ff07007812 */ /* 0x000fc800078ec0ff */
[----:B------:R-:W-:Y:S02]  /*1b4a0*/  ISETP.GE.U32.AND P1, PT, R191, R0, PT ;  /* 0x00000000bf00720c */ /* 0x000fe40003f26070 */
[--C-:B------:R-:W-:Y:S02]  /*1b4b0*/  SHF.R.U32.HI R0, RZ, 0x8, R8.reuse ;  /* 0x00000008ff007819 */ /* 0x100fe40000011608 */
[C---:B------:R-:W-:Y:S02]  /*1b4c0*/  PRMT R8, R25.reuse, 0x7610, R8 ;  /* 0x0000761019087816 */ /* 0x040fe40000000008 */
[----:B------:R-:W-:Y:S01]  /*1b4d0*/  PRMT R7, R25, 0x7632, R7 ;  /* 0x0000763219077816 */ /* 0x000fe20000000007 */
[----:B------:R-:W-:Y:S04]  /*1b4e0*/  ST.E.U16 [R46.64+-0x100], R151 ;  /* 0xffff00972e007985 */ /* 0x000fe8000c10150a */
[----:B------:R-:W-:Y:S04]  /*1b4f0*/  ST.E.U16 [R46.64+-0xfe], R150 ;  /* 0xffff02962e007985 */ /* 0x000fe8000c10150a */
[----:B------:R-:W-:Y:S04]  /*1b500*/  ST.E.U16 [R44.64+-0x100], R147 ;  /* 0xffff00932c007985 */ /* 0x000fe8000c10150a */
[----:B------:R-:W-:Y:S04]  /*1b510*/  ST.E.U16 [R44.64+-0xfe], R149 ;  /* 0xffff02952c007985 */ /* 0x000fe8000c10150a */
[----:B------:R-:W-:Y:S04]  /*1b520*/  ST.E.U16 [R42.64+-0x100], R48 ;  /* 0xffff00302a007985 */ /* 0x000fe8000c10150a */
[----:B------:R-:W-:Y:S01]  /*1b530*/  ST.E.U16 [R42.64+-0xfe], R27 ;  /* 0xffff021b2a007985 */ /* 0x000fe2000c10150a */
[----:B---3--:R-:W-:-:S05]  /*1b540*/  @!P2 HFMA2.BF16_V2 R197, -RZ.H0_H0, RZ.H0_H0, -R5.H0_H0 ;  /* 0x200000ffffc5a231 */ /* 0x008fca0000340905 */
[----:B------:R-:W-:-:S04]  /*1b550*/  PRMT R195, R197, 0x7610, R195 ;  /* 0x00007610c5c37816 */ /* 0x000fc800000000c3 */
[----:B------:R-:W-:Y:S01]  /*1b560*/  @!P2 PRMT R5, R195, 0x5410, RZ ;  /* 0x00005410c305a816 */ /* 0x000fe200000000ff */
[----:B----4-:R-:W-:Y:S02]  /*1b570*/  @!P5 HFMA2.BF16_V2 R182, -RZ.H0_H0, RZ.H0_H0, -R8.H0_H0 ;  /* 0x200000ffffb6d231 */ /* 0x010fe40000340908 */
[----:B--2---:R-:W-:-:S03]  /*1b580*/  @!P4 HFMA2.BF16_V2 R73, -RZ.H0_H0, RZ.H0_H0, -R7.H0_H0 ;  /* 0x200000ffff49c231 */ /* 0x004fc60000340907 */
[----:B------:R-:W-:Y:S02]  /*1b590*/  PRMT R72, R182, 0x7610, R72 ;  /* 0x00007610b6487816 */ /* 0x000fe40000000048 */
[----:B------:R-:W-:Y:S01]  /*1b5a0*/  PRMT R195, R8, 0x5410, R7 ;  /* 0x0000541008c37816 */ /* 0x000fe20000000007 */
[----:B------:R1:W2:Y:S01]  /*1b5b0*/  LDL.LU.S16 R182, [R1+0x18c] ;  /* 0x00018c0001b67983 */ /* 0x0002a20000300600 */
[----:B------:R-:W-:Y:S02]  /*1b5c0*/  PRMT R52, R73, 0x7610, R52 ;  /* 0x0000761049347816 */ /* 0x000fe40000000034 */
[----:B------:R-:W-:Y:S01]  /*1b5d0*/  @!P5 PRMT R8, R72, 0x5410, RZ ;  /* 0x000054104808d816 */ /* 0x000fe200000000ff */
[----:B------:R1:W3:Y:S01]  /*1b5e0*/  LDL.LU.S16 R73, [R1+0x188] ;  /* 0x0001880001497983 */ /* 0x0002e20000300600 */
[----:B------:R-:W-:-:S03]  /*1b5f0*/  @!P4 PRMT R7, R52, 0x5410, RZ ;  /* 0x000054103407c816 */ /* 0x000fc600000000ff */
[----:B------:R1:W4:Y:S04]  /*1b600*/  LDL.LU.S16 R72, [R1+0x194] ;  /* 0x0001940001487983 */ /* 0x0003280000300600 */
[----:B------:R1:W2:Y:S04]  /*1b610*/  LDL.LU.S16 R52, [R1+0x190] ;  /* 0x0001900001347983 */ /* 0x0002a80000300600 */
[----:B------:R-:W-:Y:S04]  /*1b620*/  ST.E.U16 [R40.64+-0x100], R15 ;  /* 0xffff000f28007985 */ /* 0x000fe8000c10150a */
[----:B------:R-:W-:Y:S04]  /*1b630*/  ST.E.U16 [R40.64+-0xfe], R26 ;  /* 0xffff021a28007985 */ /* 0x000fe8000c10150a */
[----:B------:R-:W-:Y:S04]  /*1b640*/  ST.E.U16 [R46.64+-0xf0], R99 ;  /* 0xffff10632e007985 */ /* 0x000fe8000c10150a */
[----:B------:R-:W-:Y:S04]  /*1b650*/  ST.E.U16 [R46.64+-0xee], R98 ;  /* 0xffff12622e007985 */ /* 0x000fe8000c10150a */
[----:B------:R1:W-:Y:S04]  /*1b660*/  ST.E.U16 [R44.64+-0xf0], R146 ;  /* 0xffff10922c007985 */ /* 0x0003e8000c10150a */
[----:B------:R-:W2:Y:S04]  /*1b670*/  LDL R248, [R1+0x2d0] ;  /* 0x0002d00001f87983 */ /* 0x000ea80000100800 */
[----:B------:R-:W2:Y:S04]  /*1b680*/  LDL R244, [R1+0x2c4] ;  /* 0x0002c40001f47983 */ /* 0x000ea80000100800 */
[----:B------:R-:W2:Y:S01]  /*1b690*/  LDL R237, [R1+0x2c8] ;  /* 0x0002c80001ed7983 */ /* 0x000ea20000100800 */
[----:B-1----:R-:W-:-:S03]  /*1b6a0*/  IMAD.MOV.U32 R146, RZ, RZ, R238 ;  /* 0x000000ffff927224 */ /* 0x002fc600078e00ee */
[----:B------:R-:W2:Y:S04]  /*1b6b0*/  LDL.LU R238, [R1+0x34c] ;  /* 0x00034c0001ee7983 */ /* 0x000ea80000300800 */
[----:B------:R-:W-:Y:S04]  /*1b6c0*/  ST.E.U16 [R44.64+-0xee], R148 ;  /* 0xffff12942c007985 */ /* 0x000fe8000c10150a */
        /* <DEDUP_REMOVED lines=29> */
[----:B------:R-:W-:Y:S01]  /*1b8a0*/  ST.E.U16 [R46.64+-0xae], R119 ;  /* 0xffff52772e007985 */ /* 0x000fe2000c10150a */
[----:B------:R-:W-:-:S03]  /*1b8b0*/  IMAD.MOV.U32 R147, RZ, RZ, R20 ;  /* 0x000000ffff937224 */ /* 0x000fc600078e0014 */
[----:B------:R-:W-:Y:S04]  /*1b8c0*/  ST.E.U16 [R44.64+-0xb0], R127 ;  /* 0xffff507f2c007985 */ /* 0x000fe8000c10150a */
[----:B------:R-:W-:Y:S04]  /*1b8d0*/  ST.E.U16 [R44.64+-0xae], R129 ;  /* 0xffff52812c007985 */ /* 0x000fe8000c10150a */
[----:B------:R-:W-:Y:S04]  /*1b8e0*/  ST.E.U16 [R42.64+-0xb0], R70 ;  /* 0xffff50462a007985 */ /* 0x000fe8000c10150a */
[----:B------:R-:W-:Y:S04]  /*1b8f0*/  ST.E.U16 [R42.64+-0xae], R69 ;  /* 0xffff52452a007985 */ /* 0x000fe8000c10150a */
[----:B------:R-:W-:Y:S04]  /*1b900*/  ST.E.U16 [R40.64+-0xb0], R68 ;  /* 0xffff504428007985 */ /* 0x000fe8000c10150a */
[----:B------:R-:W-:Y:S04]  /*1b910*/  ST.E.U16 [R40.64+-0xae], R67 ;  /* 0xffff524328007985 */ /* 0x000fe8000c10150a */
[----:B------:R2:W-:Y:S04]  /*1b920*/  ST.E.U16 [R46.64+-0x9e], R130 ;  /* 0xffff62822e007985 */ /* 0x0005e8000c10150a */
[----:B------:R-:W3:Y:S01]  /*1b930*/  LDL.LU R20, [R1+0x348] ;  /* 0x0003480001147983 */ /* 0x000ee20000300800 */
[----:B--2---:R-:W-:-:S03]  /*1b940*/  IMAD.MOV.U32 R130, RZ, RZ, R238 ;  /* 0x000000ffff827224 */ /* 0x004fc600078e00ee */
[----:B------:R-:W2:Y:S04]  /*1b950*/  LDL.LU R238, [R1+0x344] ;  /* 0x0003440001ee7983 */ /* 0x000ea80000300800 */
[----:B------:R1:W-:Y:S02]  /*1b960*/  ST.E.U16 [R46.64+-0xa0], R131 ;  /* 0xffff60832e007985 */ /* 0x0003e4000c10150a */
[----:B-1----:R-:W-:Y:S02]  /*1b970*/  IMAD.MOV.U32 R131, RZ, RZ, R236 ;  /* 0x000000ffff837224 */ /* 0x002fe400078e00ec */
[----:B------:R-:W4:Y:S01]  /*1b980*/  LDL.LU R236, [R1+0x340] ;  /* 0x0003400001ec7983 */ /* 0x000f220000300800 */
[----:B---3--:R-:W-:Y:S02]  /*1b990*/  IMAD.MOV.U32 R143, RZ, RZ, R20 ;  /* 0x000000ffff8f7224 */ /* 0x008fe400078e0014 */
[----:B--2---:R-:W-:-:S02]  /*1b9a0*/  IMAD.MOV.U32 R142, RZ, RZ, R238 ;  /* 0x000000ffff8e7224 */ /* 0x004fc400078e00ee */
[----:B------:R-:W2:Y:S04]  /*1b9b0*/  LDL.LU R238, [R1+0x33c] ;  /* 0x00033c0001ee7983 */ /* 0x000ea80000300800 */
[----:B------:R-:W3:Y:S01]  /*1b9c0*/  LDL.LU R20, [R1+0x338] ;  /* 0x0003380001147983 */ /* 0x000ee20000300800 */
[----:B------:R-:W-:-:S04]  /*1b9d0*/  LOP3.LUT R0, R0, 0xffff, RZ, 0xc0, !PT ;  /* 0x0000ffff00007812 */ /* 0x000fc800078ec0ff */
[----:B------:R-:W-:Y:S02]  /*1b9e0*/  ISETP.GE.U32.AND P2, PT, R191, R0, PT ;  /* 0x00000000bf00720c */ /* 0x000fe40003f46070 */
[----:B------:R-:W-:-:S04]  /*1b9f0*/  F2FP.BF16.PACK_AB R0, R203, R2 ;  /* 0x00000002cb00723e */ /* 0x000fc800000010ff */
[C---:B------:R-:W-:Y:S02]  /*1ba00*/  PRMT R4, R0.reuse, 0x7610, R4 ;  /* 0x0000761000047816 */ /* 0x040fe40000000004 */
[----:B------:R-:W-:Y:S01]  /*1ba10*/  PRMT R0, R0, 0x7632, R0 ;  /* 0x0000763200007816 */ /* 0x000fe20000000000 */
[----:B------:R-:W-:Y:S01]  /*1ba20*/  @!P1 HFMA2.BF16_V2 R182, -RZ.H0_H0, RZ.H0_H0, -R157.H0_H0 ;  /* 0x200000ffffb69231 */ /* 0x000fe2000034099d */
[----:B------:R-:W-:-:S03]  /*1ba30*/  ISETP.GE.U32.AND P0, PT, R191, R3, PT ;  /* 0x00000003bf00720c */ /* 0x000fc60003f06070 */
[----:B------:R-:W-:Y:S01]  /*1ba40*/  @!P2 HFMA2.BF16_V2 R52, -RZ.H0_H0, RZ.H0_H0, -R0.H0_H0 ;  /* 0x200000ffff34a231 */ /* 0x000fe20000340900 */
[--C-:B------:R-:W-:Y:S01]  /*1ba50*/  FADD.FTZ R197, R2, R51.reuse ;  /* 0x0000003302c57221 */ /* 0x100fe20000010000 */
[----:B----4-:R-:W-:Y:S01]  /*1ba60*/  @!P3 HFMA2.BF16_V2 R72, -RZ.H0_H0, RZ.H0_H0, -R4.H0_H0 ;  /* 0x200000ffff48b231 */ /* 0x010fe20000340904 */
[----:B------:R-:W-:Y:S01]  /*1ba70*/  IMAD.WIDE.U32 R150, R248, -0x326172a9, RZ ;  /* 0xcd9e8d57f8967825 */ /* 0x000fe200078e00ff */
[----:B------:R-:W-:Y:S02]  /*1ba80*/  PRMT R51, R182, 0x7610, R51 ;  /* 0x00007610b6337816 */ /* 0x000fe40000000033 */
[----:B------:R-:W-:Y:S01]  /*1ba90*/  PRMT R2, R52, 0x7610, R2 ;  /* 0x0000761034027816 */ /* 0x000fe20000000002 */
[----:B------:R-:W-:Y:S01]  /*1baa0*/  FADD.FTZ R182, R193, R14 ;  /* 0x0000000ec1b67221 */ /* 0x000fe20000010000 */
[----:B------:R-:W-:Y:S02]  /*1bab0*/  PRMT R193, R4, 0x5410, R0 ;  /* 0x0000541004c17816 */ /* 0x000fe40000000000 */
[----:B------:R-:W-:-:S02]  /*1bac0*/  @!P2 PRMT R0, R2, 0x5410, RZ ;  /* 0x000054100200a816 */ /* 0x000fc400000000ff */
[----:B------:R-:W-:Y:S02]  /*1bad0*/  PRMT R3, R72, 0x7610, R3 ;  /* 0x0000761048037816 */ /* 0x000fe40000000003 */
[----:B------:R-:W-:Y:S01]  /*1bae0*/  LOP3.LUT R2, R244, R151, RZ, 0x3c, !PT ;  /* 0x00000097f4027212 */ /* 0x000fe200078e3cff */
[----:B------:R-:W-:Y:S01]  /*1baf0*/  @!P0 HFMA2.BF16_V2 R73, -RZ.H0_H0, RZ.H0_H0, -R157.H1_H1 ;  /* 0x200000ffff498231 */ /* 0x000fe2000036099d */
[----:B------:R-:W-:Y:S01]  /*1bb00*/  @!P3 PRMT R4, R3, 0x5410, RZ ;  /* 0x000054100304b816 */ /* 0x000fe200000000ff */
[----:B------:R-:W-:Y:S02]  /*1bb10*/  IMAD.SHL.U32 R3, R235, 0x4, RZ ;  /* 0x00000004eb037824 */ /* 0x000fe400078e00ff */
[----:B------:R-:W-:Y:S01]  /*1bb20*/  IMAD.WIDE.U32 R98, R2, -0x2daee0ad, RZ ;  /* 0xd2511f5302627825 */ /* 0x000fe200078e00ff */
[----:B------:R-:W-:Y:S02]  /*1bb30*/  PRMT R49, R73, 0x7610, R49 ;  /* 0x0000761049317816 */ /* 0x000fe40000000031 */
[----:B------:R-:W-:-:S02]  /*1bb40*/  LOP3.LUT R14, R217, R247, R3, 0x96, !PT ;  /* 0x000000f7d90e7212 */ /* 0x000fc400078e9603 */
[----:B------:R-:W-:Y:S02]  /*1bb50*/  LOP3.LUT R2, R99, R237, R216, 0x96, !PT ;  /* 0x000000ed63027212 */ /* 0x000fe400078e96d8 */
[----:B------:R-:W-:Y:S01]  /*1bb60*/  LOP3.LUT R3, R158, R217, RZ, 0x3c, !PT ;  /* 0x000000d99e037212 */ /* 0x000fe200078e3cff */
[----:B------:R-:W-:Y:S01]  /*1bb70*/  ST.E.U16 [R44.64+-0xa0], R128 ;  /* 0xffff60802c007985 */ /* 0x000fe2000c10150a */
[----:B------:R-:W-:Y:S01]  /*1bb80*/  @P0 PRMT R24, R157, 0x7632, R24 ;  /* 0x000076329d180816 */ /* 0x000fe20000000018 */
[----:B------:R-:W-:Y:S01]  /*1bb90*/  IMAD.WIDE.U32 R72, R2, -0x326172a9, RZ ;  /* 0xcd9e8d5702487825 */ /* 0x000fe200078e00ff */
[----:B------:R-:W-:Y:S01]  /*1bba0*/  @!P0 PRMT R24, R49, 0x5410, RZ ;  /* 0x0000541031188816 */ /* 0x000fe200000000ff */
[----:B------:R-:W-:Y:S02]  /*1bbb0*/  ST.E.U16 [R44.64+-0x9e], R126 ;  /* 0xffff627e2c007985 */ /* 0x000fe4000c10150a */
[----:B------:R-:W-:Y:S02]  /*1bbc0*/  IMAD.WIDE.U32 R48, R14, -0x326172a9, RZ ;  /* 0xcd9e8d570e307825 */ /* 0x000fe400078e00ff */
[----:B------:R-:W-:Y:S02]  /*1bbd0*/  ST.E.U16 [R42.64+-0xa0], R66 ;  /* 0xffff60422a007985 */ /* 0x000fe4000c10150a */
[----:B------:R-:W-:-:S02]  /*1bbe0*/  IMAD.WIDE.U32 R2, R3, -0x326172a9, RZ ;  /* 0xcd9e8d5703027825 */ /* 0x000fc400078e00ff */
[----:B------:R-:W-:Y:S04]  /*1bbf0*/  ST.E.U16 [R42.64+-0x9e], R64 ;  /* 0xffff62402a007985 */ /* 0x000fe8000c10150a */
[----:B------:R-:W-:Y:S04]  /*1bc00*/  ST.E.U16 [R40.64+-0xa0], R65 ;  /* 0xffff604128007985 */ /* 0x000fe8000c10150a */
[----:B------:R-:W-:Y:S01]  /*1bc10*/  ST.E.U16 [R40.64+-0x9e], R61 ;  /* 0xffff623d28007985 */ /* 0x000fe2000c10150a */
[----:B------:R-:W-:-:S03]  /*1bc20*/  LOP3.LUT R27, R49, R240, R210, 0x96, !PT ;  /* 0x000000f0311b7212 */ /* 0x000fc600078e96d2 */
        /* <DEDUP_REMOVED lines=8> */
[----:B------:R-:W-:Y:S04]  /*1bcb0*/  ST.E.U16 [R42.64+-0x90], R57 ;  /* 0xffff70392a007985 */ /* 0x000fe8000c10150a */
[----:B------:R-:W-:Y:S01]  /*1bcc0*/  ST.E.U16 [R42.64+-0x8e], R56 ;  /* 0xffff72382a007985 */ /* 0x000fe2000c10150a */
[----:B------:R-:W-:-:S03]  /*1bcd0*/  @P1 PRMT R25, R157, 0x7610, R25 ;  /* 0x000076109d191816 */ /* 0x000fc60000000019 */
[----:B------:R-:W-:Y:S01]  /*1bce0*/  ST.E.U16 [R40.64+-0x90], R59 ;  /* 0xffff703b28007985 */ /* 0x000fe2000c10150a */
[----:B------:R-:W-:-:S03]  /*1bcf0*/  LOP3.LUT R48, R133, R239, R2, 0x96, !PT ;  /* 0x000000ef85307212 */ /* 0x000fc600078e9602 */
[----:B------:R-:W-:Y:S01]  /*1bd00*/  ST.E.U16 [R40.64+-0x8e], R58 ;  /* 0xffff723a28007985 */ /* 0x000fe2000c10150a */
[----:B------:R-:W-:-:S03]  /*1bd10*/  @!P1 PRMT R25, R51, 0x5410, RZ ;  /* 0x0000541033199816 */ /* 0x000fc600000000ff */
[----:B------:R-:W-:Y:S04]  /*1bd20*/  ST.E.U16 [R46.64+-0x80], R115 ;  /* 0xffff80732e007985 */ /* 0x000fe8000c10150a */
[----:B------:R-:W-:Y:S01]  /*1bd30*/  ST.E.U16 [R46.64+-0x7e], R114 ;  /* 0xffff82722e007985 */ /* 0x000fe2000c10150a */
[----:B------:R-:W-:-:S03]  /*1bd40*/  LOP3.LUT R51, R3, R240, R150, 0x96, !PT ;  /* 0x000000f003337212 */ /* 0x000fc600078e9696 */
[----:B------:R-:W-:Y:S01]  /*1bd50*/  ST.E.U16 [R44.64+-0x80], R112 ;  /* 0xffff80702c007985 */ /* 0x000fe2000c10150a */
[----:B------:R-:W-:-:S03]  /*1bd60*/  LOP3.LUT R52, R73, R239, R2, 0x96, !PT ;  /* 0x000000ef49347212 */ /* 0x000fc600078e9602 */
[----:B------:R-:W-:Y:S01]  /*1bd70*/  ST.E.U16 [R44.64+-0x7e], R113 ;  /* 0xffff82712c007985 */ /* 0x000fe2000c10150a */
[----:B------:R-:W-:-:S03]  /*1bd80*/  IMAD.WIDE.U32 R54, R27, -0x2daee0ad, RZ ;  /* 0xd2511f531b367825 */ /* 0x000fc600078e00ff */
        /* <DEDUP_REMOVED lines=20> */
[----:B------:R-:W-:-:S03]  /*1bed0*/  LOP3.LUT R15, R15, R242, R74, 0x96, !PT ;  /* 0x000000f20f0f7212 */ /* 0x000fc600078e964a */
        /* <DEDUP_REMOVED lines=16> */
[----:B------:R-:W-:Y:S01]  /*1bfe0*/  ST.E.U16 [R46.64+-0x4e], R102 ;  /* 0xffffb2662e007985 */ /* 0x000fe2000c10150a */
[----:B------:R-:W-:-:S03]  /*1bff0*/  IMAD.WIDE.U32 R50, R15, -0x326172a9, RZ ;  /* 0xcd9e8d570f327825 */ /* 0x000fc600078e00ff */
[----:B------:R-:W-:Y:S04]  /*1c000*/  ST.E.U16 [R44.64+-0x50], R101 ;  /* 0xffffb0652c007985 */ /* 0x000fe8000c10150a */
        /* <DEDUP_REMOVED lines=13> */
[----:B------:R-:W-:-:S03]  /*1c0e0*/  LOP3.LUT R49, R49, R233, R132, 0x96, !PT ;  /* 0x000000e931317212 */ /* 0x000fc600078e9684 */
[----:B------:R-:W-:Y:S01]  /*1c0f0*/  ST.E.U16 [R44.64+-0x3e], R95 ;  /* 0xffffc25f2c007985 */ /* 0x000fe2000c10150a */
[----:B------:R-:W-:-:S03]  /*1c100*/  LOP3.LUT R48, R27, R233, R72, 0x96, !PT ;  /* 0x000000e91b307212 */ /* 0x000fc600078e9648 */
[----:B------:R-:W-:Y:S01]  /*1c110*/  ST.E.U16 [R42.64+-0x40], R18 ;  /* 0xffffc0122a007985 */ /* 0x000fe2000c10150a */
[----:B------:R-:W-:-:S03]  /*1c120*/  LOP3.LUT R15, R51, R249, R26, 0x96, !PT ;  /* 0x000000f9330f7212 */ /* 0x000fc600078e961a */
[----:B------:R-:W-:Y:S04]  /*1c130*/  ST.E.U16 [R42.64+-0x3e], R17 ;  /* 0xffffc2112a007985 */ /* 0x000fe8000c10150a */
[----:B------:R1:W-:Y:S04]  /*1c140*/  ST.E.U16 [R40.64+-0x40], R16 ;  /* 0xffffc01028007985 */ /* 0x0003e8000c10150a */
[----:B------:R-:W-:Y:S04]  /*1c150*/  ST.E.U16 [R40.64+-0x3e], R13 ;  /* 0xffffc20d28007985 */ /* 0x000fe8000c10150a */
        /* <DEDUP_REMOVED lines=19> */
[----:B------:R-:W-:-:S03]  /*1c290*/  LOP3.LUT R3, R3, R251, R14, 0x96, !PT ;  /* 0x000000fb03037212 */ /* 0x000fc600078e960e */
[----:B------:R-:W-:Y:S04]  /*1c2a0*/  ST.E.U16 [R40.64+-0x20], R8 ;  /* 0xffffe00828007985 */ /* 0x000fe8000c10150a */
[----:B------:R-:W-:Y:S01]  /*1c2b0*/  ST.E.U16 [R40.64+-0x1e], R7 ;  /* 0xffffe20728007985 */ /* 0x000fe2000c10150a */
[----:B------:R-:W-:-:S03]  /*1c2c0*/  LOP3.LUT R2, R49, R243, R2, 0x96, !PT ;  /* 0x000000f331027212 */ /* 0x000fc600078e9602 */
[----:B------:R-:W-:Y:S04]  /*1c2d0*/  ST.E.U16 [R46.64+-0x10], R85 ;  /* 0xfffff0552e007985 */ /* 0x000fe8000c10150a */
[----:B------:R-:W-:Y:S04]  /*1c2e0*/  ST.E.U16 [R46.64+-0xe], R84 ;  /* 0xfffff2542e007985 */ /* 0x000fe8000c10150a */
[----:B------:R-:W-:Y:S04]  /*1c2f0*/  ST.E.U16 [R44.64+-0x10], R83 ;  /* 0xfffff0532c007985 */ /* 0x000fe8000c10150a */
[----:B------:R-:W-:Y:S04]  /*1c300*/  ST.E.U16 [R44.64+-0xe], R82 ;  /* 0xfffff2522c007985 */ /* 0x000fe8000c10150a */
[----:B------:R4:W-:Y:S04]  /*1c310*/  ST.E.U16 [R42.64+-0x10], R4 ;  /* 0xfffff0042a007985 */ /* 0x0009e8000c10150a */
[----:B------:R3:W-:Y:S04]  /*1c320*/  ST.E.U16 [R42.64+-0xe], R0 ;  /* 0xfffff2002a007985 */ /* 0x0007e8000c10150a */
[----:B------:R-:W-:Y:S04]  /*1c330*/  ST.E.U16 [R40.64+-0x10], R25 ;  /* 0xfffff01928007985 */ /* 0x000fe8000c10150a */
[----:B------:R3:W-:Y:S01]  /*1c340*/  ST.E.U16 [R40.64+-0xe], R24 ;  /* 0xfffff21828007985 */ /* 0x0007e2000c10150a */
[----:B-1----:R-:W-:-:S03]  /*1c350*/  IMAD.WIDE.U32 R16, R3, -0x326172a9, RZ ;  /* 0xcd9e8d5703107825 */ /* 0x002fc600078e00ff */
[----:B------:R-:W1:Y:S01]  /*1c360*/  LDSM.16.MT88.4 R28, [R236+0x4000] ;  /* 0x00400000ec1c783b */ /* 0x000e620000004200 */
[----:B------:R-:W-:-:S03]  /*1c370*/  IMAD.WIDE.U32 R2, R2, -0x326172a9, RZ ;  /* 0xcd9e8d5702027825 */ /* 0x000fc600078e00ff */
[----:B--2---:R-:W2:Y:S01]  /*1c380*/  LDSM.16.MT88.4 R32, [R238+0x4000] ;  /* 0x00400000ee20783b */ /* 0x004ea20000004200 */
[----:B----4-:R-:W-:-:S04]  /*1c390*/  IMAD.WIDE.U32 R4, R53, -0x326172a9, RZ ;  /* 0xcd9e8d5735047825 */ /* 0x010fc800078e00ff */
[----:B------:R-:W-:Y:S01]  /*1c3a0*/  IMAD.MOV.U32 R140, RZ, RZ, R226 ;  /* 0x000000ffff8c7224 */ /* 0x000fe200078e00e2 */
[----:B---3--:R-:W-:Y:S01]  /*1c3b0*/  LOP3.LUT R0, R3, R177, R16, 0x96, !PT ;  /* 0x000000b103007212 */ /* 0x008fe200078e9610 */
[----:B------:R-:W-:Y:S01]  /*1c3c0*/  IMAD.MOV.U32 R141, RZ, RZ, R225 ;  /* 0x000000ffff8d7224 */ /* 0x000fe200078e00e1 */
[----:B------:R-:W-:Y:S01]  /*1c3d0*/  LOP3.LUT R3, R2, 0xffff, RZ, 0xc0, !PT ;  /* 0x0000ffff02037812 */ /* 0x000fe200078ec0ff */
[----:B------:R-:W-:Y:S02]  /*1c3e0*/  IMAD.MOV.U32 R144, RZ, RZ, R232 ;  /* 0x000000ffff907224 */ /* 0x000fe400078e00e8 */
[----:B------:R-:W-:Y:S01]  /*1c3f0*/  IMAD.WIDE.U32 R40, R52, -0x326172a9, RZ ;  /* 0xcd9e8d5734287825 */ /* 0x000fe200078e00ff */
[----:B------:R-:W-:Y:S01]  /*1c400*/  LOP3.LUT R10, R2, 0xff, RZ, 0xc0, !PT ;  /* 0x000000ff020a7812 */ /* 0x000fe200078ec0ff */
[----:B------:R-:W-:Y:S01]  /*1c410*/  LDSM.16.MT88.4 R36, [R238+0x4400] ;  /* 0x00440000ee24783b */ /* 0x000fe20000004200 */
[----:B------:R-:W-:Y:S02]  /*1c420*/  SHF.R.U32.HI R9, RZ, 0x18, R2 ;  /* 0x00000018ff097819 */ /* 0x000fe40000011602 */
[----:B------:R-:W-:-:S02]  /*1c430*/  LOP3.LUT R21, R41, R249, R4, 0x96, !PT ;  /* 0x000000f929157212 */ /* 0x000fc400078e9604 */
[----:B------:R-:W-:Y:S02]  /*1c440*/  SHF.R.U32.HI R4, RZ, 0x10, R2 ;  /* 0x00000010ff047819 */ /* 0x000fe40000011602 */
[----:B------:R-:W-:Y:S02]  /*1c450*/  SHF.R.U32.HI R6, RZ, 0x8, R3 ;  /* 0x00000008ff067819 */ /* 0x000fe40000011603 */
[----:B------:R-:W-:Y:S02]  /*1c460*/  LOP3.LUT R2, R0, 0xffff, RZ, 0xc0, !PT ;  /* 0x0000ffff00027812 */ /* 0x000fe400078ec0ff */
[----:B------:R-:W-:Y:S02]  /*1c470*/  SHF.R.U32.HI R3, RZ, 0x10, R0 ;  /* 0x00000010ff037819 */ /* 0x000fe40000011600 */
[----:B------:R-:W-:Y:S02]  /*1c480*/  LOP3.LUT R42, R5, R233, R72, 0x96, !PT ;  /* 0x000000e9052a7212 */ /* 0x000fe400078e9648 */
[----:B------:R-:W-:-:S02]  /*1c490*/  LOP3.LUT R5, R4, 0xff, RZ, 0xc0, !PT ;  /* 0x000000ff04057812 */ /* 0x000fc400078ec0ff */
[----:B------:R-:W-:Y:S02]  /*1c4a0*/  SHF.R.U32.HI R4, RZ, 0x8, R2 ;  /* 0x00000008ff047819 */ /* 0x000fe40000011602 */
[----:B------:R-:W-:Y:S02]  /*1c4b0*/  LOP3.LUT R8, R0, 0xff, RZ, 0xc0, !PT ;  /* 0x000000ff00087812 */ /* 0x000fe400078ec0ff */
[----:B------:R-:W-:Y:S02]  /*1c4c0*/  SHF.R.U32.HI R7, RZ, 0x18, R0 ;  /* 0x00000018ff077819 */ /* 0x000fe40000011600 */
[----:B------:R-:W-:Y:S02]  /*1c4d0*/  LOP3.LUT R2, R3, 0xff, RZ, 0xc0, !PT ;  /* 0x000000ff03027812 */ /* 0x000fe400078ec0ff */
[----:B------:R-:W-:Y:S02]  /*1c4e0*/  PRMT R0, R10, 0x5410, R6 ;  /* 0x000054100a007816 */ /* 0x000fe40000000006 */
[----:B------:R-:W-:-:S02]  /*1c4f0*/  PRMT R3, R5, 0x5410, R9 ;  /* 0x0000541005037816 */ /* 0x000fc40000000009 */
[----:B------:R-:W-:Y:S02]  /*1c500*/  PRMT R4, R8, 0x5410, R4 ;  /* 0x0000541008047816 */ /* 0x000fe40000000004 */
[----:B------:R-:W-:Y:S01]  /*1c510*/  PRMT R2, R2, 0x5410, R7 ;  /* 0x0000541002027816 */ /* 0x000fe20000000007 */
[--C-:B------:R-:W-:Y:S02]  /*1c520*/  HSET2.LE.AND R0, R0, R20.reuse, PT ;  /* 0x0000001400007233 */ /* 0x100fe40003803000 */
[--C-:B------:R-:W-:Y:S02]  /*1c530*/  HSET2.LE.AND R7, R3, R20.reuse, PT ;  /* 0x0000001403077233 */ /* 0x100fe40003803000 */
[--C-:B------:R-:W-:Y:S02]  /*1c540*/  HSET2.LE.AND R4, R4, R20.reuse, PT ;  /* 0x0000001404047233 */ /* 0x100fe40003803000 */
[----:B------:R-:W-:Y:S01]  /*1c550*/  HSET2.LE.AND R5, R2, R20, PT ;  /* 0x0000001402057233 */ /* 0x000fe20003803000 */
[----:B------:R-:W-:-:S02]  /*1c560*/  LOP3.LUT R6, R153, R0, RZ, 0xc0, !PT ;  /* 0x0000000099067212 */ /* 0x000fc400078ec0ff */
[----:B------:R-:W-:Y:S02]  /*1c570*/  LOP3.LUT R7, R152, R7, RZ, 0xc0, !PT ;  /* 0x0000000798077212 */ /* 0x000fe400078ec0ff */
[----:B------:R-:W-:Y:S02]  /*1c580*/  LOP3.LUT R4, R156, R4, RZ, 0xc0, !PT ;  /* 0x000000049c047212 */ /* 0x000fe400078ec0ff */
[----:B------:R-:W-:Y:S01]  /*1c590*/  LOP3.LUT R5, R154, R5, RZ, 0xc0, !PT ;  /* 0x000000059a057212 */ /* 0x000fe200078ec0ff */
[----:B------:R-:W-:-:S06]  /*1c5a0*/  IMAD.MOV.U32 R145, RZ, RZ, R229 ;  /* 0x000000ffff917224 */ /* 0x000fcc00078e00e5 */
[----:B-1----:R-:W-:Y:S01]  /*1c5b0*/  HMMA.16816.F32.BF16 R68, R4, R28, R140 ;  /* 0x0000001c0444723c */ /* 0x002fe2000004188c */
[----:B------:R-:W3:Y:S04]  /*1c5c0*/  LDL.LU R142, [R1+0x168] ;  /* 0x00016800018e7983 */ /* 0x000ee80000300800 */
[----:B------:R-:W3:Y:S02]  /*1c5d0*/  LDL.LU R143, [R1+0x16c] ;  /* 0x00016c00018f7983 */ /* 0x000ee40000300800 */
[----:B------:R-:W-:Y:S02]  /*1c5e0*/  IMAD.MOV.U32 R140, RZ, RZ, R221 ;  /* 0x000000ffff8c7224 */ /* 0x000fe400078e00dd */
[----:B------:R-:W4:Y:S01]  /*1c5f0*/  LDL.LU R226, [R1+0x1d0] ;  /* 0x0001d00001e27983 */ /* 0x000f220000300800 */
[----:B------:R-:W-:-:S03]  /*1c600*/  IMAD.MOV.U32 R141, RZ, RZ, R212 ;  /* 0x000000ffff8d7224 */ /* 0x000fc600078e00d4 */
[----:B------:R-:W4:Y:S04]  /*1c610*/  LDL.LU R225, [R1+0x1c4] ;  /* 0x0001c40001e17983 */ /* 0x000f280000300800 */
[----:B------:R-:W4:Y:S01]  /*1c620*/  LDL.LU R221, [R1+0x1e8] ;  /* 0x0001e80001dd7983 */ /* 0x000f220000300800 */
[----:B--2---:R-:W-:Y:S03]  /*1c630*/  HMMA.16816.F32.BF16 R64, R4, R32, R144 ;  /* 0x000000200440723c */ /* 0x004fe60000041890 */
[----:B------:R-:W2:Y:S04]  /*1c640*/  LDL.LU R212, [R1+0x1dc] ;  /* 0x0001dc0001d47983 */ /* 0x000ea80000300800 */
[----:B------:R-:W2:Y:S04]  /*1c650*/  LDL.LU R144, [R1+0x220] ;  /* 0x0002200001907983 */ /* 0x000ea80000300800 */
[----:B------:R-:W2:Y:S04]  /*1c660*/  LDL.LU R145, [R1+0x224] ;  /* 0x0002240001917983 */ /* 0x000ea80000300800 */
[----:B------:R-:W2:Y:S04]  /*1c670*/  LDL.LU R146, [R1+0x228] ;  /* 0x0002280001927983 */ /* 0x000ea80000300800 */
[----:B------:R-:W2:Y:S01]  /*1c680*/  LDL.LU R147, [R1+0x22c] ;  /* 0x00022c0001937983 */ /* 0x000ea20000300800 */
[----:B------:R-:W-:Y:S01]  /*1c690*/  IMAD.WIDE.U32 R44, R60, -0x2daee0ad, RZ ;  /* 0xd2511f533c2c7825 */ /* 0x000fe200078e00ff */
[----:B------:R-:W-:-:S04]  /*1c6a0*/  LOP3.LUT R27, R27, R251, R76, 0x96, !PT ;  /* 0x000000fb1b1b7212 */ /* 0x000fc800078e964c */
[----:B------:R-:W-:Y:S01]  /*1c6b0*/  LOP3.LUT R11, R45, R243, R26, 0x96, !PT ;  /* 0x000000f32d0b7212 */ /* 0x000fe200078e961a */
[----:B------:R-:W-:-:S04]  /*1c6c0*/  IMAD.WIDE.U32 R18, R27, -0x326172a9, RZ ;  /* 0xcd9e8d571b127825 */ /* 0x000fc800078e00ff */
[----:B------:R-:W-:Y:S02]  /*1c6d0*/  IMAD.MOV.U32 R128, RZ, RZ, R228 ;  /* 0x000000ffff807224 */ /* 0x000fe400078e00e4 */
[----:B------:R-:W-:Y:S02]  /*1c6e0*/  IMAD.MOV.U32 R129, RZ, RZ, R227 ;  /* 0x000000ffff817224 */ /* 0x000fe400078e00e3 */
[----:B------:R-:W-:Y:S01]  /*1c6f0*/  IMAD.WIDE.U32 R22, R51, -0x2daee0ad, RZ ;  /* 0xd2511f5333167825 */ /* 0x000fe200078e00ff */
[----:B------:R-:W-:Y:S01]  /*1c700*/  LOP3.LUT R12, R17, R245, R50, 0x96, !PT ;  /* 0x000000f5110c7212 */ /* 0x000fe200078e9632 */
[----:B------:R-:W1:Y:S02]  /*1c710*/  LDSM.16.MT88.4 R24, [R236+0x4400] ;  /* 0x00440000ec18783b */ /* 0x000e640000004200 */
[----:B------:R-:W-:-:S05]  /*1c720*/  IMAD.WIDE.U32 R2, R11, -0x326172a9, RZ ;  /* 0xcd9e8d570b027825 */ /* 0x000fca00078e00ff */
[----:B------:R-:W-:Y:S02]  /*1c730*/  LOP3.LUT R0, R3, R177, R18, 0x96, !PT ;  /* 0x000000b103007212 */ /* 0x000fe400078e9612 */
[C---:B------:R-:W-:Y:S02]  /*1c740*/  LOP3.LUT R3, R2.reuse, 0xffff, RZ, 0xc0, !PT ;  /* 0x0000ffff02037812 */ /* 0x040fe400078ec0ff */
[----:B------:R-:W-:Y:S02]  /*1c750*/  LOP3.LUT R15, R2, 0xff, RZ, 0xc0, !PT ;  /* 0x000000ff020f7812 */ /* 0x000fe400078ec0ff */
[--C-:B------:R-:W-:Y:S02]  /*1c760*/  SHF.R.U32.HI R8, RZ, 0x10, R2.reuse ;  /* 0x00000010ff087819 */ /* 0x100fe40000011602 */
[----:B------:R-:W-:Y:S02]  /*1c770*/  SHF.R.U32.HI R14, RZ, 0x18, R2 ;  /* 0x00000018ff0e7819 */ /* 0x000fe40000011602 */
[----:B------:R-:W-:-:S02]  /*1c780*/  SHF.R.U32.HI R13, RZ, 0x8, R3 ;  /* 0x00000008ff0d7819 */ /* 0x000fc40000011603 */
[----:B------:R-:W-:Y:S02]  /*1c790*/  LOP3.LUT R2, R0, 0xffff, RZ, 0xc0, !PT ;  /* 0x0000ffff00027812 */ /* 0x000fe400078ec0ff */
[----:B------:R-:W-:Y:S02]  /*1c7a0*/  SHF.R.U32.HI R3, RZ, 0x10, R0 ;  /* 0x00000010ff037819 */ /* 0x000fe40000011600 */
[----:B------:R-:W-:Y:S02]  /*1c7b0*/  LOP3.LUT R11, R8, 0xff, RZ, 0xc0, !PT ;  /* 0x000000ff080b7812 */ /* 0x000fe400078ec0ff */
[----:B------:R-:W-:Y:S02]  /*1c7c0*/  SHF.R.U32.HI R8, RZ, 0x8, R2 ;  /* 0x00000008ff087819 */ /* 0x000fe40000011602 */
[----:B------:R-:W-:Y:S02]  /*1c7d0*/  LOP3.LUT R10, R0, 0xff, RZ, 0xc0, !PT ;  /* 0x000000ff000a7812 */ /* 0x000fe400078ec0ff */
[----:B------:R-:W-:-:S02]  /*1c7e0*/  SHF.R.U32.HI R9, RZ, 0x18, R0 ;  /* 0x00000018ff097819 */ /* 0x000fc40000011600 */
[----:B------:R-:W-:Y:S02]  /*1c7f0*/  LOP3.LUT R2, R3, 0xff, RZ, 0xc0, !PT ;  /* 0x000000ff03027812 */ /* 0x000fe400078ec0ff */
[----:B------:R-:W-:Y:S02]  /*1c800*/  PRMT R0, R15, 0x5410, R13 ;  /* 0x000054100f007816 */ /* 0x000fe4000000000d */
[----:B------:R-:W-:Y:S02]  /*1c810*/  PRMT R3, R11, 0x5410, R14 ;  /* 0x000054100b037816 */ /* 0x000fe4000000000e */
[----:B------:R-:W-:Y:S02]  /*1c820*/  PRMT R8, R10, 0x5410, R8 ;  /* 0x000054100a087816 */ /* 0x000fe40000000008 */
[----:B------:R-:W-:Y:S01]  /*1c830*/  PRMT R2, R2, 0x5410, R9 ;  /* 0x0000541002027816 */ /* 0x000fe20000000009 */
[--C-:B------:R-:W-:Y:S02]  /*1c840*/  HSET2.LE.AND R0, R0, R20.reuse, PT ;  /* 0x0000001400007233 */ /* 0x100fe40003803000 */
[----:B------:R-:W-:-:S02]  /*1c850*/  HSET2.LE.AND R11, R3, R20, PT ;  /* 0x00000014030b7233 */ /* 0x000fc40003803000 */
[--C-:B------:R-:W-:Y:S02]  /*1c860*/  HSET2.LE.AND R8, R8, R20.reuse, PT ;  /* 0x0000001408087233 */ /* 0x100fe40003803000 */
[----:B------:R-:W-:Y:S01]  /*1c870*/  HSET2.LE.AND R9, R2, R20, PT ;  /* 0x0000001402097233 */ /* 0x000fe20003803000 */
[----:B------:R-:W-:Y:S02]  /*1c880*/  LOP3.LUT R23, R23, R251, R78, 0x96, !PT ;  /* 0x000000fb17177212 */ /* 0x000fe400078e964e */
[C---:B------:R-:W-:Y:S01]  /*1c890*/  HMMA.16816.F32.BF16 R76, R4.reuse, R30, R128 ;  /* 0x0000001e044c723c */ /* 0x040fe20000041880 */
[----:B------:R-:W2:Y:S04]  /*1c8a0*/  LDL.LU R128, [R1+0x230] ;  /* 0x0002300001807983 */ /* 0x000ea80000300800 */
[----:B------:R-:W2:Y:S04]  /*1c8b0*/  LDL.LU R129, [R1+0x234] ;  /* 0x0002340001817983 */ /* 0x000ea80000300800 */
[----:B------:R-:W2:Y:S04]  /*1c8c0*/  LDL.LU R130, [R1+0x238] ;  /* 0x0002380001827983 */ /* 0x000ea80000300800 */
[----:B------:R-:W2:Y:S01]  /*1c8d0*/  LDL.LU R131, [R1+0x23c] ;  /* 0x00023c0001837983 */ /* 0x000ea20000300800 */
[----:B---3--:R-:W-:Y:S03]  /*1c8e0*/  HMMA.16816.F32.BF16 R52, R4, R34, R140 ;  /* 0x000000220434723c */ /* 0x008fe6000004188c */
[----:B------:R-:W3:Y:S01]  /*1c8f0*/  LDL.LU R140, [R1+0x240] ;  /* 0x00024000018c7983 */ /* 0x000ee20000300800 */
[----:B----4-:R-:W-:-:S03]  /*1c900*/  LOP3.LUT R10, R226, R0, RZ, 0xc0, !PT ;  /* 0x00000000e20a7212 */ /* 0x010fc600078ec0ff */
[----:B------:R-:W3:Y:S01]  /*1c910*/  LDL.LU R141, [R1+0x244] ;  /* 0x00024400018d7983 */ /* 0x000ee20000300800 */
[----:B------:R-:W-:-:S03]  /*1c920*/  LOP3.LUT R11, R225, R11, RZ, 0xc0, !PT ;  /* 0x0000000be10b7212 */ /* 0x000fc600078ec0ff */
[----:B------:R-:W3:Y:S01]  /*1c930*/  LDL.LU R142, [R1+0x248] ;  /* 0x00024800018e7983 */ /* 0x000ee20000300800 */
[----:B------:R-:W-:-:S03]  /*1c940*/  LOP3.LUT R8, R221, R8, RZ, 0xc0, !PT ;  /* 0x00000008dd087212 */ /* 0x000fc600078ec0ff */
[----:B------:R-:W3:Y:S01]  /*1c950*/  LDL.LU R143, [R1+0x24c] ;  /* 0x00024c00018f7983 */ /* 0x000ee20000300800 */
[----:B--2---:R-:W-:-:S07]  /*1c960*/  LOP3.LUT R9, R212, R9, RZ, 0xc0, !PT ;  /* 0x00000009d4097212 */ /* 0x004fce00078ec0ff */
[----:B------:R-:W-:Y:S01]  /*1c970*/  HMMA.16816.F32.BF16 R56, R8, R28, R144 ;  /* 0x0000001c0838723c */ /* 0x000fe20000041890 */
[----:B------:R-:W2:Y:S04]  /*1c980*/  LDL.LU R144, [R1+0x250] ;  /* 0x0002500001907983 */ /* 0x000ea80000300800 */
[----:B------:R-:W2:Y:S04]  /*1c990*/  LDL.LU R145, [R1+0x254] ;  /* 0x0002540001917983 */ /* 0x000ea80000300800 */
[----:B------:R-:W2:Y:S04]  /*1c9a0*/  LDL.LU R146, [R1+0x258] ;  /* 0x0002580001927983 */ /* 0x000ea80000300800 */
[----:B------:R-:W2:Y:S04]  /*1c9b0*/  LDL.LU R147, [R1+0x25c] ;  /* 0x00025c0001937983 */ /* 0x000ea80000300800 */
[----:B------:R-:W4:Y:S01]  /*1c9c0*/  LDL.LU R212, [R1+0x1f0] ;  /* 0x0001f00001d47983 */ /* 0x000f220000300800 */
[----:B------:R-:W-:-:S05]  /*1c9d0*/  IMAD.WIDE.U32 R2, R12, -0x2daee0ad, RZ ;  /* 0xd2511f530c027825 */ /* 0x000fca00078e00ff */
[C---:B------:R-:W-:Y:S02]  /*1c9e0*/  LOP3.LUT R4, R2.reuse, 0xffff, RZ, 0xc0, !PT ;  /* 0x0000ffff02047812 */ /* 0x040fe400078ec0ff */
[----:B------:R-:W-:Y:S02]  /*1c9f0*/  SHF.R.U32.HI R5, RZ, 0x10, R2 ;  /* 0x00000010ff057819 */ /* 0x000fe40000011602 */
[----:B------:R-:W-:Y:S02]  /*1ca00*/  LOP3.LUT R6, R2, 0xff, RZ, 0xc0, !PT ;  /* 0x000000ff02067812 */ /* 0x000fe400078ec0ff */
[----:B------:R-:W-:Y:S02]  /*1ca10*/  SHF.R.U32.HI R4, RZ, 0x8, R4 ;  /* 0x00000008ff047819 */ /* 0x000fe40000011604 */
[----:B------:R-:W-:Y:S02]  /*1ca20*/  LOP3.LUT R0, R3, R173, R48, 0x96, !PT ;  /* 0x000000ad03007212 */ /* 0x000fe400078e9630 */
[----:B------:R-:W-:-:S02]  /*1ca30*/  SHF.R.U32.HI R3, RZ, 0x18, R2 ;  /* 0x00000018ff037819 */ /* 0x000fc40000011602 */
[----:B------:R-:W-:Y:S02]  /*1ca40*/  LOP3.LUT R2, R5, 0xff, RZ, 0xc0, !PT ;  /* 0x000000ff05027812 */ /* 0x000fe400078ec0ff */
[----:B------:R-:W-:Y:S02]  /*1ca50*/  PRMT R12, R6, 0x5410, R4 ;  /* 0x00005410060c7816 */ /* 0x000fe40000000004 */
[----:B------:R-:W-:Y:S02]  /*1ca60*/  LOP3.LUT R4, R0, 0xffff, RZ, 0xc0, !PT ;  /* 0x0000ffff00047812 */ /* 0x000fe400078ec0ff */
[----:B------:R-:W-:Y:S02]  /*1ca70*/  PRMT R6, R2, 0x5410, R3 ;  /* 0x0000541002067816 */ /* 0x000fe40000000003 */
[----:B------:R-:W-:Y:S02]  /*1ca80*/  LOP3.LUT R3, R0, 0xff, RZ, 0xc0, !PT ;  /* 0x000000ff00037812 */ /* 0x000fe400078ec0ff */
[----:B------:R-:W-:-:S02]  /*1ca90*/  SHF.R.U32.HI R4, RZ, 0x8, R4 ;  /* 0x00000008ff047819 */ /* 0x000fc40000011604 */
[----:B------:R-:W-:Y:S02]  /*1caa0*/  SHF.R.U32.HI R2, RZ, 0x10, R0 ;  /* 0x00000010ff027819 */ /* 0x000fe40000011600 */
[----:B------:R-:W-:Y:S02]  /*1cab0*/  PRMT R3, R3, 0x5410, R4 ;  /* 0x0000541003037816 */ /* 0x000fe40000000004 */
[----:B------:R-:W-:Y:S02]  /*1cac0*/  SHF.R.U32.HI R7, RZ, 0x18, R0 ;  /* 0x00000018ff077819 */ /* 0x000fe40000011600 */
[----:B------:R-:W-:Y:S01]  /*1cad0*/  LOP3.LUT R5, R2, 0xff, RZ, 0xc0, !PT ;  /* 0x000000ff02057812 */ /* 0x000fe200078ec0ff */
[--C-:B------:R-:W-:Y:S01]  /*1cae0*/  HSET2.LE.AND R0, R12, R20.reuse, PT ;  /* 0x000000140c007233 */ /* 0x100fe20003803000 */
[----:B------:R-:W-:Y:S01]  /*1caf0*/  LOP3.LUT R14, R19, R245, R74, 0x96, !PT ;  /* 0x000000f5130e7212 */ /* 0x000fe200078e964a */
[--C-:B------:R-:W-:Y:S01]  /*1cb00*/  HSET2.LE.AND R2, R6, R20.reuse, PT ;  /* 0x0000001406027233 */ /* 0x100fe20003803000 */
[----:B------:R-:W-:Y:S01]  /*1cb10*/  PRMT R5, R5, 0x5410, R7 ;  /* 0x0000541005057816 */ /* 0x000fe20000000007 */
[----:B------:R-:W-:Y:S01]  /*1cb20*/  HSET2.LE.AND R3, R3, R20, PT ;  /* 0x0000001403037233 */ /* 0x000fe20003803000 */
[----:B------:R-:W-:-:S02]  /*1cb30*/  LOP3.LUT R6, R159, R0, RZ, 0xc0, !PT ;  /* 0x000000009f067212 */ /* 0x000fc400078ec0ff */
[----:B------:R-:W-:Y:S01]  /*1cb40*/  LOP3.LUT R7, R160, R2, RZ, 0xc0, !PT ;  /* 0x00000002a0077212 */ /* 0x000fe200078ec0ff */
[----:B------:R-:W-:Y:S01]  /*1cb50*/  HSET2.LE.AND R0, R5, R20, PT ;  /* 0x0000001405007233 */ /* 0x000fe20003803000 */
[----:B------:R-:W-:Y:S01]  /*1cb60*/  LOP3.LUT R4, R161, R3, RZ, 0xc0, !PT ;  /* 0x00000003a1047212 */ /* 0x000fe200078ec0ff */
[----:B------:R-:W-:-:S04]  /*1cb70*/  IMAD.WIDE.U32 R2, R14, -0x2daee0ad, RZ ;  /* 0xd2511f530e027825 */ /* 0x000fc800078e00ff */
[----:B------:R-:W-:Y:S01]  /*1cb80*/  IMAD.WIDE.U32 R12, R42, -0x2daee0ad, RZ ;  /* 0xd2511f532a0c7825 */ /* 0x000fe200078e00ff */
[----:B------:R-:W-:Y:S02]  /*1cb90*/  LOP3.LUT R5, R162, R0, RZ, 0xc0, !PT ;  /* 0x00000000a2057212 */ /* 0x000fe400078ec0ff */
[----:B------:R-:W-:Y:S01]  /*1cba0*/  LOP3.LUT R0, R3, R173, R44, 0x96, !PT ;  /* 0x000000ad03007212 */ /* 0x000fe200078e962c */
[----:B------:R-:W-:Y:S01]  /*1cbb0*/  IMAD.WIDE.U32 R18, R21, -0x2daee0ad, RZ ;  /* 0xd2511f5315127825 */ /* 0x000fe200078e00ff */
[C---:B------:R-:W-:Y:S02]  /*1cbc0*/  LOP3.LUT R3, R2.reuse, 0xffff, RZ, 0xc0, !PT ;  /* 0x0000ffff02037812 */ /* 0x040fe400078ec0ff */
[----:B------:R-:W-:Y:S02]  /*1cbd0*/  LOP3.LUT R15, R13, R251, R62, 0x96, !PT ;  /* 0x000000fb0d0f7212 */ /* 0x000fe400078e963e */
[----:B------:R-:W-:Y:S01]  /*1cbe0*/  LOP3.LUT R13, R2, 0xff, RZ, 0xc0, !PT ;  /* 0x000000ff020d7812 */ /* 0x000fe200078ec0ff */
[----:B------:R-:W-:Y:S01]  /*1cbf0*/  HMMA.16816.F32.BF16 R48, R8, R30, R128 ;  /* 0x0000001e0830723c */ /* 0x000fe20000041880 */
[----:B------:R-:W-:-:S07]  /*1cc00*/  SHF.R.U32.HI R3, RZ, 0x8, R3 ;  /* 0x00000008ff037819 */ /* 0x000fce0000011603 */
[----:B-1----:R-:W-:Y:S01]  /*1cc10*/  HMMA.16816.F32.BF16 R68, R4, R24, R68 ;  /* 0x000000180444723c */ /* 0x002fe20000041844 */
[----:B------:R-:W-:-:S07]  /*1cc20*/  LOP3.LUT R14, R19, R243, R12, 0x96, !PT ;  /* 0x000000f3130e7212 */ /* 0x000fce00078e960c */
[----:B------:R-:W-:Y:S01]  /*1cc30*/  HMMA.16816.F32.BF16 R76, R4, R26, R76 ;  /* 0x0000001a044c723c */ /* 0x000fe2000004184c */
[----:B------:R-:W-:-:S07]  /*1cc40*/  LOP3.LUT R12, R0, 0xff, RZ, 0xc0, !PT ;  /* 0x000000ff000c7812 */ /* 0x000fce00078ec0ff */
[----:B------:R-:W-:Y:S01]  /*1cc50*/  HMMA.16816.F32.BF16 R64, R4, R36, R64 ;  /* 0x000000240440723c */ /* 0x000fe20000041840 */
[----:B------:R-:W-:Y:S01]  /*1cc60*/  IMAD.WIDE.U32 R44, R63, -0x2daee0ad, RZ ;  /* 0xd2511f533f2c7825 */ /* 0x000fe200078e00ff */
[----:B------:R-:W1:Y:S04]  /*1cc70*/  LDSM.16.MT88.4 R28, [R236+0x4800] ;  /* 0x00480000ec1c783b */ /* 0x000e680000004200 */
[----:B------:R-:W-:Y:S02]  /*1cc80*/  LOP3.LUT R16, R45, R243, R22, 0x96, !PT ;  /* 0x000000f32d107212 */ /* 0x000fe400078e9616 */
[----:B------:R-:W-:Y:S01]  /*1cc90*/  LOP3.LUT R21, R167, R217, RZ, 0x3c, !PT ;  /* 0x000000d9a7157212 */ /* 0x000fe200078e3cff */
[C---:B---3--:R-:W-:Y:S08]  /*1cca0*/  HMMA.16816.F32.BF16 R80, R8.reuse, R32, R140 ;  /* 0x000000200850723c */ /* 0x048ff0000004188c */
[----:B--2---:R-:W-:Y:S07]  /*1ccb0*/  HMMA.16816.F32.BF16 R84, R8, R34, R144 ;  /* 0x000000220854723c */ /* 0x004fee0000041890 */
[----:B------:R-:W-:-:S02]  /*1ccc0*/  SHF.R.U32.HI R8, RZ, 0x10, R2 ;  /* 0x00000010ff087819 */ /* 0x000fc40000011602 */
[----:B------:R-:W-:Y:S02]  /*1ccd0*/  SHF.R.U32.HI R9, RZ, 0x18, R2 ;  /* 0x00000018ff097819 */ /* 0x000fe40000011602 */
[----:B------:R-:W-:Y:S02]  /*1cce0*/  LOP3.LUT R2, R0, 0xffff, RZ, 0xc0, !PT ;  /* 0x0000ffff00027812 */ /* 0x000fe400078ec0ff */
[----:B------:R-:W-:Y:S02]  /*1ccf0*/  LOP3.LUT R8, R8, 0xff, RZ, 0xc0, !PT ;  /* 0x000000ff08087812 */ /* 0x000fe400078ec0ff */
[----:B------:R-:W-:Y:S02]  /*1cd00*/  SHF.R.U32.HI R10, RZ, 0x10, R0 ;  /* 0x00000010ff0a7819 */ /* 0x000fe40000011600 */
[----:B------:R-:W-:Y:S02]  /*1cd10*/  SHF.R.U32.HI R11, RZ, 0x8, R2 ;  /* 0x00000008ff0b7819 */ /* 0x000fe40000011602 */
[----:B------:R-:W-:-:S02]  /*1cd20*/  PRMT R2, R13, 0x5410, R3 ;  /* 0x000054100d027816 */ /* 0x000fc40000000003 */
[----:B------:R-:W-:Y:S02]  /*1cd30*/  PRMT R3, R8, 0x5410, R9 ;  /* 0x0000541008037816 */ /* 0x000fe40000000009 */
[----:B------:R-:W-:Y:S02]  /*1cd40*/  LOP3.LUT R8, R10, 0xff, RZ, 0xc0, !PT ;  /* 0x000000ff0a087812 */ /* 0x000fe400078ec0ff */
[----:B------:R-:W-:Y:S02]  /*1cd50*/  SHF.R.U32.HI R9, RZ, 0x18, R0 ;  /* 0x00000018ff097819 */ /* 0x000fe40000011600 */
[----:B------:R-:W-:Y:S01]  /*1cd60*/  PRMT R10, R12, 0x5410, R11 ;  /* 0x000054100c0a7816 */ /* 0x000fe2000000000b */
[--C-:B------:R-:W-:Y:S01]  /*1cd70*/  HSET2.LE.AND R0, R2, R20.reuse, PT ;  /* 0x0000001402007233 */ /* 0x100fe20003803000 */
[----:B------:R-:W-:Y:S01]  /*1cd80*/  PRMT R8, R8, 0x5410, R9 ;  /* 0x0000541008087816 */ /* 0x000fe20000000009 */
[--C-:B------:R-:W-:Y:S02]  /*1cd90*/  HSET2.LE.AND R2, R3, R20.reuse, PT ;  /* 0x0000001403027233 */ /* 0x100fe40003803000 */
[--C-:B------:R-:W-:Y:S01]  /*1cda0*/  HSET2.LE.AND R3, R10, R20.reuse, PT ;  /* 0x000000140a037233 */ /* 0x100fe20003803000 */
[----:B----4-:R-:W-:Y:S01]  /*1cdb0*/  LOP3.LUT R10, R212, R0, RZ, 0xc0, !PT ;  /* 0x00000000d40a7212 */ /* 0x010fe200078ec0ff */
[----:B------:R-:W-:Y:S01]  /*1cdc0*/  HSET2.LE.AND R0, R8, R20, PT ;  /* 0x0000001408007233 */ /* 0x000fe20003803000 */
[----:B------:R-:W-:Y:S01]  /*1cdd0*/  LOP3.LUT R11, R185, R2, RZ, 0xc0, !PT ;  /* 0x00000002b90b7212 */ /* 0x000fe200078ec0ff */
[----:B------:R-:W-:Y:S01]  /*1cde0*/  HMMA.16816.F32.BF16 R32, R4, R38, R52 ;  /* 0x000000260420723c */ /* 0x000fe20000041834 */
[----:B------:R-:W-:Y:S01]  /*1cdf0*/  LOP3.LUT R8, R186, R3, RZ, 0xc0, !PT ;  /* 0x00000003ba087212 */ /* 0x000fe200078ec0ff */
[----:B------:R-:W-:Y:S01]  /*1ce00*/  IMAD.WIDE.U32 R2, R14, -0x326172a9, RZ ;  /* 0xcd9e8d570e027825 */ /* 0x000fe200078e00ff */
[----:B------:R-:W-:Y:S01]  /*1ce10*/  LOP3.LUT R9, R198, R0, RZ, 0xc0, !PT ;  /* 0x00000000c6097212 */ /* 0x000fe200078ec0ff */
[----:B------:R-:W2:Y:S03]  /*1ce20*/  LDL.LU R185, [R1+0x334] ;  /* 0x0003340001b97983 */ /* 0x000ea60000300800 */
[----:B------:R-:W-:-:S04]  /*1ce30*/  IMAD.WIDE.U32 R4, R15, -0x326172a9, RZ ;  /* 0xcd9e8d570f047825 */ /* 0x000fc800078e00ff */
[----:B------:R-:W-:Y:S01]  /*1ce40*/  IMAD.WIDE.U32 R12, R23, -0x326172a9, RZ ;  /* 0xcd9e8d57170c7825 */ /* 0x000fe200078e00ff */
[----:B------:R-:W-:Y:S02]  /*1ce50*/  LOP3.LUT R0, R3, R177, R4, 0x96, !PT ;  /* 0x000000b103007212 */ /* 0x000fe400078e9604 */
[----:B------:R-:W-:Y:S01]  /*1ce60*/  SHF.R.U32.HI R14, RZ, 0x18, R2 ;  /* 0x00000018ff0e7819 */ /* 0x000fe20000011602 */
[----:B------:R-:W-:Y:S01]  /*1ce70*/  HMMA.16816.F32.BF16 R56, R8, R24, R56 ;  /* 0x000000180838723c */ /* 0x000fe20000041838 */
[C---:B------:R-:W-:Y:S01]  /*1ce80*/  LOP3.LUT R3, R2.reuse, 0xffff, RZ, 0xc0, !PT ;  /* 0x0000ffff02037812 */ /* 0x040fe200078ec0ff */
[----:B------:R-:W3:Y:S01]  /*1ce90*/  LDL.LU R186, [R1+0x330] ;  /* 0x0003300001ba7983 */ /* 0x000ee20000300800 */
[----:B------:R-:W-:Y:S02]  /*1cea0*/  LOP3.LUT R17, R5, R245, R40, 0x96, !PT ;  /* 0x000000f505117212 */ /* 0x000fe400078e9628 */
[----:B------:R-:W-:Y:S01]  /*1ceb0*/  LOP3.LUT R15, R2, 0xff, RZ, 0xc0, !PT ;  /* 0x000000ff020f7812 */ /* 0x000fe200078ec0ff */
[----:B------:R-:W4:Y:S01]  /*1cec0*/  LDL.LU R198, [R1+0x32c] ;  /* 0x00032c0001c67983 */ /* 0x000f220000300800 */
[----:B------:R-:W-:-:S02]  /*1ced0*/  SHF.R.U32.HI R3, RZ, 0x8, R3 ;  /* 0x00000008ff037819 */ /* 0x000fc40000011603 */
[----:B------:R-:W-:Y:S02]  /*1cee0*/  SHF.R.U32.HI R5, RZ, 0x10, R2 ;  /* 0x00000010ff057819 */ /* 0x000fe40000011602 */
[----:B------:R-:W-:Y:S02]  /*1cef0*/  LOP3.LUT R19, R13, R245, R116, 0x96, !PT ;  /* 0x000000f50d137212 */ /* 0x000fe400078e9674 */
[C---:B------:R-:W-:Y:S02]  /*1cf00*/  LOP3.LUT R2, R0.reuse, 0xffff, RZ, 0xc0, !PT ;  /* 0x0000ffff00027812 */ /* 0x040fe400078ec0ff */
[--C-:B------:R-:W-:Y:S02]  /*1cf10*/  SHF.R.U32.HI R4, RZ, 0x10, R0.reuse ;  /* 0x00000010ff047819 */ /* 0x100fe40000011600 */
[----:B------:R-:W-:Y:S02]  /*1cf20*/  LOP3.LUT R13, R0, 0xff, RZ, 0xc0, !PT ;  /* 0x000000ff000d7812 */ /* 0x000fe400078ec0ff */
[----:B------:R-:W-:Y:S01]  /*1cf30*/  SHF.R.U32.HI R7, RZ, 0x18, R0 ;  /* 0x00000018ff077819 */ /* 0x000fe20000011600 */
[----:B------:R-:W-:Y:S01]  /*1cf40*/  HMMA.16816.F32.BF16 R60, R8, R26, R48 ;  /* 0x0000001a083c723c */ /* 0x000fe20000041830 */
[----:B------:R-:W-:Y:S01]  /*1cf50*/  PRMT R0, R15, 0x5410, R3 ;  /* 0x000054100f007816 */ /* 0x000fe20000000003 */
[----:B------:R-:W1:Y:S01]  /*1cf60*/  LDSM.16.MT88.4 R24, [R238+0x4800] ;  /* 0x00480000ee18783b */ /* 0x000e620000004200 */
[----:B------:R-:W-:-:S02]  /*1cf70*/  LOP3.LUT R5, R5, 0xff, RZ, 0xc0, !PT ;  /* 0x000000ff05057812 */ /* 0x000fc400078ec0ff */
[----:B------:R-:W-:Y:S02]  /*1cf80*/  SHF.R.U32.HI R6, RZ, 0x8, R2 ;  /* 0x00000008ff067819 */ /* 0x000fe40000011602 */
[----:B------:R-:W-:Y:S01]  /*1cf90*/  LOP3.LUT R4, R4, 0xff, RZ, 0xc0, !PT ;  /* 0x000000ff04047812 */ /* 0x000fe200078ec0ff */
[--C-:B------:R-:W-:Y:S01]  /*1cfa0*/  HSET2.LE.AND R0, R0, R20.reuse, PT ;  /* 0x0000001400007233 */ /* 0x100fe20003803000 */
[----:B------:R-:W-:Y:S02]  /*1cfb0*/  PRMT R2, R5, 0x5410, R14 ;  /* 0x0000541005027816 */ /* 0x000fe4000000000e */
[----:B------:R-:W-:Y:S02]  /*1cfc0*/  PRMT R3, R13, 0x5410, R6 ;  /* 0x000054100d037816 */ /* 0x000fe40000000006 */
[----:B------:R-:W-:Y:S01]  /*1cfd0*/  PRMT R5, R4, 0x5410, R7 ;  /* 0x0000541004057816 */ /* 0x000fe20000000007 */
[--C-:B------:R-:W-:Y:S01]  /*1cfe0*/  HSET2.LE.AND R7, R2, R20.reuse, PT ;  /* 0x0000001402077233 */ /* 0x100fe20003803000 */
[----:B------:R-:W-:Y:S01]  /*1cff0*/  LOP3.LUT R6, R164, R0, RZ, 0xc0, !PT ;  /* 0x00000000a4067212 */ /* 0x000fe200078ec0ff */
[--C-:B------:R-:W-:Y:S01]  /*1d000*/  HSET2.LE.AND R4, R3, R20.reuse, PT ;  /* 0x0000001403047233 */ /* 0x100fe20003803000 */
[----:B------:R-:W-:Y:S01]  /*1d010*/  IMAD.WIDE.U32 R2, R16, -0x326172a9, RZ ;  /* 0xcd9e8d5710027825 */ /* 0x000fe200078e00ff */
[----:B------:R-:W-:Y:S01]  /*1d020*/  HSET2.LE.AND R0, R5, R20, PT ;  /* 0x0000001405007233 */ /* 0x000fe20003803000 */
[----:B------:R-:W-:Y:S04]  /*1d030*/  HMMA.16816.F32.BF16 R48, R8, R36, R80 ;  /* 0x000000240830723c */ /* 0x000fe80000041850 */
[----:B------:R-:W-:-:S02]  /*1d040*/  LOP3.LUT R5, R165, R0, RZ, 0xc0, !PT ;  /* 0x00000000a5057212 */ /* 0x000fc400078ec0ff */
[----:B------:R-:W-:Y:S02]  /*1d050*/  LOP3.LUT R0, R3, R177, R12, 0x96, !PT ;  /* 0x000000b103007212 */ /* 0x000fe400078e960c */
[C---:B------:R-:W-:Y:S01]  /*1d060*/  LOP3.LUT R3, R2.reuse, 0xffff, RZ, 0xc0, !PT ;  /* 0x0000ffff02037812 */ /* 0x040fe200078ec0ff */
[----:B------:R-:W-:Y:S01]  /*1d070*/  HMMA.16816.F32.BF16 R36, R8, R38, R84 ;  /* 0x000000260824723c */ /* 0x000fe20000041854 */
        /* <DEDUP_REMOVED lines=13> */
[----:B------:R-:W-:Y:S01]  /*1d150*/  PRMT R9, R9, 0x5410, R8 ;  /* 0x0000541009097816 */ /* 0x000fe20000000008 */
[--C-:B------:R-:W-:Y:S01]  /*1d160*/  HSET2.LE.AND R0, R0, R20.reuse, PT ;  /* 0x0000001400007233 */ /* 0x100fe20003803000 */
[----:B------:R-:W-:Y:S01]  /*1d170*/  PRMT R10, R2, 0x5410, R10 ;  /* 0x00005410020a7816 */ /* 0x000fe2000000000a */
[----:B------:R-:W-:Y:S01]  /*1d180*/  HSET2.LE.AND R8, R3, R20, PT ;  /* 0x0000001403087233 */ /* 0x000fe20003803000 */
[----:B------:R-:W-:Y:S01]  /*1d190*/  LOP3.LUT R7, R163, R7, RZ, 0xc0, !PT ;  /* 0x00000007a3077212 */ /* 0x000fe200078ec0ff */
[----:B------:R-:W-:Y:S01]  /*1d1a0*/  IMAD.WIDE.U32 R2, R17, -0x2daee0ad, RZ ;  /* 0xd2511f5311027825 */ /* 0x000fe200078e00ff */
[----:B------:R-:W-:-:S02]  /*1d1b0*/  LOP3.LUT R4, R166, R4, RZ, 0xc0, !PT ;  /* 0x00000004a6047212 */ /* 0x000fc400078ec0ff */
[----:B------:R-:W-:Y:S02]  /*1d1c0*/  LOP3.LUT R14, R206, R0, RZ, 0xc0, !PT ;  /* 0x00000000ce0e7212 */ /* 0x000fe400078ec0ff */
[----:B------:R-:W-:Y:S01]  /*1d1d0*/  LOP3.LUT R0, R2, 0xffff, RZ, 0xc0, !PT ;  /* 0x0000ffff02007812 */ /* 0x000fe200078ec0ff */
[--C-:B------:R-:W-:Y:S01]  /*1d1e0*/  HSET2.LE.AND R9, R9, R20.reuse, PT ;  /* 0x0000001409097233 */ /* 0x100fe20003803000 */
[----:B------:R-:W-:Y:S01]  /*1d1f0*/  LOP3.LUT R15, R194, R8, RZ, 0xc0, !PT ;  /* 0x00000008c20f7212 */ /* 0x000fe200078ec0ff */
[----:B-1----:R-:W-:Y:S01]  /*1d200*/  HMMA.16816.F32.BF16 R52, R4, R28, R68 ;  /* 0x0000001c0434723c */ /* 0x002fe20000041844 */
[----:B------:R-:W-:Y:S01]  /*1d210*/  HSET2.LE.AND R10, R10, R20, PT ;  /* 0x000000140a0a7233 */ /* 0x000fe20003803000 */
[----:B------:R-:W2:Y:S01]  /*1d220*/  LDL.LU R206, [R1+0x328] ;  /* 0x0003280001ce7983 */ /* 0x000ea20000300800 */
[----:B------:R-:W-:-:S05]  /*1d230*/  LOP3.LUT R12, R180, R9, RZ, 0xc0, !PT ;  /* 0x00000009b40c7212 */ /* 0x000fca00078ec0ff */
[C---:B------:R-:W-:Y:S01]  /*1d240*/  HMMA.16816.F32.BF16 R68, R4.reuse, R30, R76 ;  /* 0x0000001e0444723c */ /* 0x040fe2000004184c */
[----:B------:R-:W-:Y:S01]  /*1d250*/  SHF.R.U32.HI R9, RZ, 0x18, R2 ;  /* 0x00000018ff097819 */ /* 0x000fe20000011602 */
[----:B------:R1:W5:Y:S06]  /*1d260*/  LDL.LU R194, [R1+0x324] ;  /* 0x0003240001c27983 */ /* 0x00036c0000300800 */
[C---:B------:R-:W-:Y:S08]  /*1d270*/  HMMA.16816.F32.BF16 R64, R4.reuse, R24, R64 ;  /* 0x000000180440723c */ /* 0x040ff00000041840 */
[----:B------:R-:W-:Y:S01]  /*1d280*/  HMMA.16816.F32.BF16 R40, R4, R26, R32 ;  /* 0x0000001a0428723c */ /* 0x000fe20000041820 */
[----:B------:R-:W-:Y:S01]  /*1d290*/  LOP3.LUT R13, R139, R10, RZ, 0xc0, !PT ;  /* 0x0000000a8b0d7212 */ /* 0x000fe200078ec0ff */
[----:B------:R-:W1:Y:S04]  /*1d2a0*/  LDSM.16.MT88.4 R32, [R236+0x4c00] ;  /* 0x004c0000ec20783b */ /* 0x000e680000004200 */
[----:B------:R1:W5:Y:S01]  /*1d2b0*/  LDL.LU R180, [R1+0x320] ;  /* 0x0003200001b47983 */ /* 0x0003620000300800 */
[----:B------:R-:W-:-:S02]  /*1d2c0*/  SHF.R.U32.HI R5, RZ, 0x8, R0 ;  /* 0x00000008ff057819 */ /* 0x000fc40000011600 */
[----:B------:R-:W-:Y:S01]  /*1d2d0*/  LOP3.LUT R4, R2, 0xff, RZ, 0xc0, !PT ;  /* 0x000000ff02047812 */ /* 0x000fe200078ec0ff */
[----:B------:R-:W-:Y:S01]  /*1d2e0*/  HMMA.16816.F32.BF16 R56, R12, R28, R56 ;  /* 0x0000001c0c38723c */ /* 0x000fe20000041838 */
[----:B------:R-:W-:Y:S01]  /*1d2f0*/  LOP3.LUT R0, R3, R173, R18, 0x96, !PT ;  /* 0x000000ad03007212 */ /* 0x000fe200078e9612 */
[----:B------:R1:W5:Y:S01]  /*1d300*/  LDL.LU R139, [R1+0x31c] ;  /* 0x00031c00018b7983 */ /* 0x0003620000300800 */
[----:B------:R-:W-:Y:S02]  /*1d310*/  SHF.R.U32.HI R3, RZ, 0x10, R2 ;  /* 0x00000010ff037819 */ /* 0x000fe40000011602 */
[----:B------:R-:W-:Y:S02]  /*1d320*/  PRMT R6, R4, 0x5410, R5 ;  /* 0x0000541004067816 */ /* 0x000fe40000000005 */
[----:B------:R-:W-:Y:S02]  /*1d330*/  LOP3.LUT R2, R0, 0xffff, RZ, 0xc0, !PT ;  /* 0x0000ffff00027812 */ /* 0x000fe400078ec0ff */
[----:B------:R-:W-:-:S02]  /*1d340*/  LOP3.LUT R4, R3, 0xff, RZ, 0xc0, !PT ;  /* 0x000000ff03047812 */ /* 0x000fc400078ec0ff */
[----:B------:R-:W-:Y:S02]  /*1d350*/  SHF.R.U32.HI R3, RZ, 0x10, R0 ;  /* 0x00000010ff037819 */ /* 0x000fe40000011600 */
[----:B------:R-:W-:Y:S02]  /*1d360*/  SHF.R.U32.HI R5, RZ, 0x8, R2 ;  /* 0x00000008ff057819 */ /* 0x000fe40000011602 */
[----:B------:R-:W-:Y:S02]  /*1d370*/  PRMT R2, R4, 0x5410, R9 ;  /* 0x0000541004027816 */ /* 0x000fe40000000009 */
[----:B------:R-:W-:Y:S02]  /*1d380*/  LOP3.LUT R8, R0, 0xff, RZ, 0xc0, !PT ;  /* 0x000000ff00087812 */ /* 0x000fe400078ec0ff */
[----:B------:R-:W-:Y:S02]  /*1d390*/  SHF.R.U32.HI R7, RZ, 0x18, R0 ;  /* 0x00000018ff077819 */ /* 0x000fe40000011600 */
[----:B------:R-:W-:Y:S01]  /*1d3a0*/  LOP3.LUT R3, R3, 0xff, RZ, 0xc0, !PT ;  /* 0x000000ff03037812 */ /* 0x000fe200078ec0ff */
[--C-:B------:R-:W-:Y:S01]  /*1d3b0*/  HSET2.LE.AND R0, R6, R20.reuse, PT ;  /* 0x0000001406007233 */ /* 0x100fe20003803000 */
[----:B------:R-:W-:Y:S01]  /*1d3c0*/  PRMT R5, R8, 0x5410, R5 ;  /* 0x0000541008057816 */ /* 0x000fe20000000005 */
[----:B------:R-:W-:Y:S01]  /*1d3d0*/  HSET2.LE.AND R2, R2, R20, PT ;  /* 0x0000001402027233 */ /* 0x000fe20003803000 */
[----:B------:R-:W-:-:S02]  /*1d3e0*/  PRMT R3, R3, 0x5410, R7 ;  /* 0x0000541003037816 */ /* 0x000fc40000000007 */
[----:B------:R-:W-:Y:S01]  /*1d3f0*/  LOP3.LUT R10, R169, R0, RZ, 0xc0, !PT ;  /* 0x00000000a90a7212 */ /* 0x000fe200078ec0ff */
[--C-:B------:R-:W-:Y:S01]  /*1d400*/  HSET2.LE.AND R0, R5, R20.reuse, PT ;  /* 0x0000001405007233 */ /* 0x100fe20003803000 */
[----:B------:R-:W-:Y:S01]  /*1d410*/  LOP3.LUT R11, R170, R2, RZ, 0xc0, !PT ;  /* 0x00000002aa0b7212 */ /* 0x000fe200078ec0ff */
[----:B------:R-:W-:Y:S01]  /*1d420*/  HSET2.LE.AND R6, R3, R20, PT ;  /* 0x0000001403067233 */ /* 0x000fe20003803000 */
[----:B------:R-:W-:Y:S02]  /*1d430*/  IMAD.WIDE.U32 R2, R19, -0x2daee0ad, RZ ;  /* 0xd2511f5313027825 */ /* 0x000fe400078e00ff */
[----:B------:R-:W-:Y:S02]  /*1d440*/  LOP3.LUT R8, R172, R0, RZ, 0xc0, !PT ;  /* 0x00000000ac087212 */ /* 0x000fe400078ec0ff */
[----:B------:R-:W-:Y:S01]  /*1d450*/  IMAD.WIDE.U32 R4, R21, -0x326172a9, RZ ;  /* 0xcd9e8d5715047825 */ /* 0x000fe200078e00ff */
[----:B------:R-:W-:Y:S01]  /*1d460*/  LOP3.LUT R0, R2, 0xffff, RZ, 0xc0, !PT ;  /* 0x0000ffff02007812 */ /* 0x000fe200078ec0ff */
[----:B------:R-:W-:Y:S01]  /*1d470*/  HMMA.16816.F32.BF16 R60, R12, R30, R60 ;  /* 0x0000001e0c3c723c */ /* 0x000fe2000004183c */
[----:B------:R-:W-:Y:S01]  /*1d480*/  LOP3.LUT R9, R171, R6, RZ, 0xc0, !PT ;  /* 0x00000006ab097212 */ /* 0x000fe200078ec0ff */
[----:B------:R-:W1:Y:S01]  /*1d490*/  LDSM.16.MT88.4 R28, [R238+0x4c00] ;  /* 0x004c0000ee1c783b */ /* 0x000e620000004200 */
[----:B------:R-:W-:-:S05]  /*1d4a0*/  LOP3.LUT R18, R5, R240, R210, 0x96, !PT ;  /* 0x000000f005127212 */ /* 0x000fca00078e96d2 */
[----:B------:R-:W-:Y:S01]  /*1d4b0*/  HMMA.16816.F32.BF16 R48, R12, R24, R48 ;  /* 0x000000180c30723c */ /* 0x000fe20000041830 */
[----:B------:R-:W-:Y:S02]  /*1d4c0*/  LOP3.LUT R19, R133, R239, R4, 0x96, !PT ;  /* 0x000000ef85137212 */ /* 0x000fe400078e9604 */
[----:B------:R-:W-:-:S05]  /*1d4d0*/  LOP3.LUT R6, R2, 0xff, RZ, 0xc0, !PT ;  /* 0x000000ff02067812 */ /* 0x000fca00078ec0ff */
[----:B------:R-:W-:Y:S01]  /*1d4e0*/  HMMA.16816.F32.BF16 R76, R12, R26, R36 ;  /* 0x0000001a0c4c723c */ /* 0x000fe20000041824 */
[----:B------:R-:W-:Y:S01]  /*1d4f0*/  IMAD.WIDE.U32 R22, R19, -0x2daee0ad, RZ ;  /* 0xd2511f5313167825 */ /* 0x000fe200078e00ff */
[----:B------:R-:W1:Y:S05]  /*1d500*/  LDSM.16.MT88.4 R24, [R236+0x5000] ;  /* 0x00500000ec18783b */ /* 0x000e6a0000004200 */
[----:B------:R-:W-:Y:S02]  /*1d510*/  LOP3.LUT R12, R5, R240, R150, 0x96, !PT ;  /* 0x000000f0050c7212 */ /* 0x000fe400078e9696 */
[----:B------:R-:W-:Y:S02]  /*1d520*/  SHF.R.U32.HI R5, RZ, 0x8, R0 ;  /* 0x00000008ff057819 */ /* 0x000fe40000011600 */
[----:B------:R-:W-:-:S02]  /*1d530*/  LOP3.LUT R0, R3, R173, R44, 0x96, !PT ;  /* 0x000000ad03007212 */ /* 0x000fc400078e962c */
[----:B------:R-:W-:Y:S02]  /*1d540*/  LOP3.LUT R15, R73, R239, R4, 0x96, !PT ;  /* 0x000000ef490f7212 */ /* 0x000fe400078e9604 */
[--C-:B------:R-:W-:Y:S02]  /*1d550*/  SHF.R.U32.HI R4, RZ, 0x10, R2.reuse ;  /* 0x00000010ff047819 */ /* 0x100fe40000011602 */
[----:B------:R-:W-:Y:S02]  /*1d560*/  SHF.R.U32.HI R13, RZ, 0x18, R2 ;  /* 0x00000018ff0d7819 */ /* 0x000fe40000011602 */
[----:B------:R-:W-:Y:S02]  /*1d570*/  LOP3.LUT R2, R0, 0xffff, RZ, 0xc0, !PT ;  /* 0x0000ffff00027812 */ /* 0x000fe400078ec0ff */
[----:B------:R-:W-:Y:S02]  /*1d580*/  SHF.R.U32.HI R3, RZ, 0x10, R0 ;  /* 0x00000010ff037819 */ /* 0x000fe40000011600 */
[----:B------:R-:W-:-:S02]  /*1d590*/  PRMT R14, R6, 0x5410, R5 ;  /* 0x00005410060e7816 */ /* 0x000fc40000000005 */
[----:B------:R-:W-:Y:S02]  /*1d5a0*/  LOP3.LUT R6, R4, 0xff, RZ, 0xc0, !PT ;  /* 0x000000ff04067812 */ /* 0x000fe400078ec0ff */
[----:B------:R-:W-:Y:S02]  /*1d5b0*/  LOP3.LUT R7, R0, 0xff, RZ, 0xc0, !PT ;  /* 0x000000ff00077812 */ /* 0x000fe400078ec0ff */
[----:B------:R-:W-:Y:S02]  /*1d5c0*/  SHF.R.U32.HI R5, RZ, 0x18, R0 ;  /* 0x00000018ff057819 */ /* 0x000fe40000011600 */
[----:B------:R-:W-:Y:S02]  /*1d5d0*/  SHF.R.U32.HI R4, RZ, 0x8, R2 ;  /* 0x00000008ff047819 */ /* 0x000fe40000011602 */
[----:B------:R-:W-:Y:S01]  /*1d5e0*/  LOP3.LUT R0, R3, 0xff, RZ, 0xc0, !PT ;  /* 0x000000ff03007812 */ /* 0x000fe200078ec0ff */
[----:B------:R-:W-:Y:S01]  /*1d5f0*/  IMAD.WIDE.U32 R2, R12, -0x2daee0ad, RZ ;  /* 0xd2511f530c027825 */ /* 0x000fe200078e00ff */
[----:B------:R-:W-:-:S02]  /*1d600*/  PRMT R13, R6, 0x5410, R13 ;  /* 0x00005410060d7816 */ /* 0x000fc4000000000d */
[----:B------:R-:W-:Y:S01]  /*1d610*/  PRMT R12, R7, 0x5410, R4 ;  /* 0x00005410070c7816 */ /* 0x000fe20000000004 */
[----:B------:R-:W-:Y:S01]  /*1d620*/  IMAD.WIDE.U32 R6, R15, -0x2daee0ad, RZ ;  /* 0xd2511f530f067825 */ /* 0x000fe200078e00ff */
[----:B------:R-:W-:Y:S01]  /*1d630*/  LOP3.LUT R16, R3, R241, R98, 0x96, !PT ;  /* 0x000000f103107212 */ /* 0x000fe200078e9662 */
[--C-:B------:R-:W-:Y:S01]  /*1d640*/  HSET2.LE.AND R3, R14, R20.reuse, PT ;  /* 0x000000140e037233 */ /* 0x100fe20003803000 */
[----:B------:R-:W-:Y:S02]  /*1d650*/  PRMT R4, R0, 0x5410, R5 ;  /* 0x0000541000047816 */ /* 0x000fe40000000005 */
[----:B------:R-:W-:Y:S01]  /*1d660*/  LOP3.LUT R7, R7, R242, R2, 0x96, !PT ;  /* 0x000000f207077212 */ /* 0x000fe200078e9602 */
[--C-:B------:R-:W-:Y:S01]  /*1d670*/  HSET2.LE.AND R5, R12, R20.reuse, PT ;  /* 0x000000140c057233 */ /* 0x100fe20003803000 */
[----:B------:R-:W-:Y:S01]  /*1d680*/  LOP3.LUT R14, R138, R3, RZ, 0xc0, !PT ;  /* 0x000000038a0e7212 */ /* 0x000fe200078ec0ff */
[--C-:B------:R-:W-:Y:S01]  /*1d690*/  HSET2.LE.AND R4, R4, R20.reuse, PT ;  /* 0x0000001404047233 */ /* 0x100fe20003803000 */
[----:B------:R-:W-:Y:S01]  /*1d6a0*/  IMAD.WIDE.U32 R2, R16, -0x326172a9, RZ ;  /* 0xcd9e8d5710027825 */ /* 0x000fe200078e00ff */
[----:B------:R-:W-:Y:S01]  /*1d6b0*/  HSET2.LE.AND R0, R13, R20, PT ;  /* 0x000000140d007233 */ /* 0x000fe20003803000 */
[----:B------:R-:W-:Y:S01]  /*1d6c0*/  LOP3.LUT R12, R136, R5, RZ, 0xc0, !PT ;  /* 0x00000005880c7212 */ /* 0x000fe200078ec0ff */
[----:B-1----:R-:W-:Y:S01]  /*1d6d0*/  HMMA.16816.F32.BF16 R80, R8, R32, R52 ;  /* 0x000000200850723c */ /* 0x002fe20000041834 */
[----:B------:R-:W-:Y:S01]  /*1d6e0*/  IMAD.WIDE.U32 R16, R7, -0x326172a9, RZ ;  /* 0xcd9e8d5707107825 */ /* 0x000fe200078e00ff */
[----:B------:R-:W-:Y:S01]  /*1d6f0*/  LOP3.LUT R13, R190, R4, RZ, 0xc0, !PT ;  /* 0x00000004be0d7212 */ /* 0x000fe200078ec0ff */
[----:B------:R1:W5:Y:S01]  /*1d700*/  LDL.LU R138, [R1+0x318] ;  /* 0x00031800018a7983 */ /* 0x0003620000300800 */
[----:B------:R-:W-:Y:S01]  /*1d710*/  LOP3.LUT R15, R137, R0, RZ, 0xc0, !PT ;  /* 0x00000000890f7212 */ /* 0x000fe200078ec0ff */
[----:B------:R-:W-:Y:S01]  /*1d720*/  IMAD.WIDE.U32 R4, R18, -0x2daee0ad, RZ ;  /* 0xd2511f5312047825 */ /* 0x000fe200078e00ff */
[----:B------:R-:W-:Y:S01]  /*1d730*/  LOP3.LUT R3, R3, R233, R72, 0x96, !PT ;  /* 0x000000e903037212 */ /* 0x000fe200078e9648 */
[----:B------:R1:W5:Y:S01]  /*1d740*/  LDL.LU R137, [R1+0x314] ;  /* 0x0003140001897983 */ /* 0x0003620000300800 */
[----:B------:R-:W-:-:S02]  /*1d750*/  LOP3.LUT R0, R17, R249, R2, 0x96, !PT ;  /* 0x000000f911007212 */ /* 0x000fc400078e9602 */
[----:B------:R-:W-:Y:S01]  /*1d760*/  LOP3.LUT R5, R5, R241, R208, 0x96, !PT ;  /* 0x000000f105057212 */ /* 0x000fe200078e96d0 */
[----:B------:R-:W-:Y:S01]  /*1d770*/  IMAD.WIDE.U32 R2, R3, -0x2daee0ad, RZ ;  /* 0xd2511f5303027825 */ /* 0x000fe200078e00ff */
[----:B------:R-:W-:Y:S01]  /*1d780*/  LOP3.LUT R7, R23, R242, R4, 0x96, !PT ;  /* 0x000000f217077212 */ /* 0x000fe200078e9604 */
[----:B------:R-:W-:Y:S01]  /*1d790*/  HMMA.16816.F32.BF16 R88, R8, R34, R68 ;  /* 0x000000220858723c */ /* 0x000fe20000041844 */
[----:B------:R1:W5:Y:S01]  /*1d7a0*/  LDL.LU R136, [R1+0x310] ;  /* 0x0003100001887983 */ /* 0x0003620000300800 */
[----:B------:R-:W-:Y:S01]  /*1d7b0*/  IMAD.WIDE.U32 R18, R0, -0x2daee0ad, RZ ;  /* 0xd2511f5300127825 */ /* 0x000fe200078e00ff */
[----:B------:R-:W-:-:S03]  /*1d7c0*/  LOP3.LUT R0, R3, R251, R6, 0x96, !PT ;  /* 0x000000fb03007212 */ /* 0x000fc600078e9606 */
[----:B------:R-:W-:Y:S01]  /*1d7d0*/  IMAD.WIDE.U32 R4, R5, -0x326172a9, RZ ;  /* 0xcd9e8d5705047825 */ /* 0x000fe200078e00ff */
[----:B------:R-:W-:-:S03]  /*1d7e0*/  LOP3.LUT R2, R19, R243, R2, 0x96, !PT ;  /* 0x000000f313027212 */ /* 0x000fc600078e9602 */
[----:B------:R-:W-:Y:S01]  /*1d7f0*/  IMAD.WIDE.U32 R92, R7, -0x326172a9, RZ ;  /* 0xcd9e8d57075c7825 */ /* 0x000fe200078e00ff */
[----:B------:R-:W-:Y:S03]  /*1d800*/  HMMA.16816.F32.BF16 R84, R8, R28, R64 ;  /* 0x0000001c0854723c */ /* 0x000fe60000041840 */
[----:B------:R-:W-:Y:S01]  /*1d810*/  IMAD.WIDE.U32 R2, R2, -0x326172a9, RZ ;  /* 0xcd9e8d5702027825 */ /* 0x000fe200078e00ff */
[----:B------:R-:W-:-:S04]  /*1d820*/  LOP3.LUT R7, R93, R249, R4, 0x96, !PT ;  /* 0x000000f95d077212 */ /* 0x000fc800078e9604 */
[----:B------:R-:W-:Y:S01]  /*1d830*/  HMMA.16816.F32.BF16 R40, R8, R30, R40 ;  /* 0x0000001e0828723c */ /* 0x000fe20000041828 */
[----:B------:R-:W-:Y:S01]  /*1d840*/  LOP3.LUT R5, R5, R233, R132, 0x96, !PT ;  /* 0x000000e905057212 */ /* 0x000fe200078e9684 */
[----:B------:R-:W-:Y:S01]  /*1d850*/  IMAD.WIDE.U32 R74, R7, -0x2daee0ad, RZ ;  /* 0xd2511f53074a7825 */ /* 0x000fe200078e00ff */
[----:B------:R-:W-:-:S04]  /*1d860*/  SHF.R.U32.HI R6, RZ, 0x10, R2 ;  /* 0x00000010ff067819 */ /* 0x000fc80000011602 */
[----:B------:R-:W-:Y:S01]  /*1d870*/  IMAD.WIDE.U32 R10, R0, -0x326172a9, RZ ;  /* 0xcd9e8d57000a7825 */ /* 0x000fe200078e00ff */
[C---:B------:R-:W-:Y:S02]  /*1d880*/  LOP3.LUT R0, R2.reuse, 0xffff, RZ, 0xc0, !PT ;  /* 0x0000ffff02007812 */ /* 0x040fe400078ec0ff */
[----:B------:R-:W-:Y:S02]  /*1d890*/  LOP3.LUT R7, R2, 0xff, RZ, 0xc0, !PT ;  /* 0x000000ff02077812 */ /* 0x000fe400078ec0ff */
[----:B------:R-:W-:Y:S02]  /*1d8a0*/  SHF.R.U32.HI R8, RZ, 0x18, R2 ;  /* 0x00000018ff087819 */ /* 0x000fe40000011602 */
[----:B------:R-:W-:Y:S01]  /*1d8b0*/  LOP3.LUT R2, R3, R177, R10, 0x96, !PT ;  /* 0x000000b103027212 */ /* 0x000fe200078e960a */
[----:B------:R-:W-:Y:S01]  /*1d8c0*/  IMAD.WIDE.U32 R4, R5, -0x2daee0ad, RZ ;  /* 0xd2511f5305047825 */ /* 0x000fe200078e00ff */
[----:B------:R-:W-:Y:S02]  /*1d8d0*/  SHF.R.U32.HI R0, RZ, 0x8, R0 ;  /* 0x00000008ff007819 */ /* 0x000fe40000011600 */
[----:B------:R-:W-:-:S02]  /*1d8e0*/  LOP3.LUT R3, R2, 0xffff, RZ, 0xc0, !PT ;  /* 0x0000ffff02037812 */ /* 0x000fc400078ec0ff */
[----:B------:R-:W-:Y:S02]  /*1d8f0*/  LOP3.LUT R6, R6, 0xff, RZ, 0xc0, !PT ;  /* 0x000000ff06067812 */ /* 0x000fe400078ec0ff */
[----:B------:R-:W-:Y:S02]  /*1d900*/  LOP3.LUT R9, R75, R243, R4, 0x96, !PT ;  /* 0x000000f34b097212 */ /* 0x000fe400078e9604 */
[----:B------:R-:W-:Y:S02]  /*1d910*/  PRMT R0, R7, 0x5410, R0 ;  /* 0x0000541007007816 */ /* 0x000fe40000000000 */
[----:B------:R-:W-:Y:S02]  /*1d920*/  SHF.R.U32.HI R4, RZ, 0x10, R2 ;  /* 0x00000010ff047819 */ /* 0x000fe40000011602 */
[----:B------:R-:W-:Y:S02]  /*1d930*/  LOP3.LUT R7, R2, 0xff, RZ, 0xc0, !PT ;  /* 0x000000ff02077812 */ /* 0x000fe400078ec0ff */
[----:B------:R-:W-:-:S02]  /*1d940*/  SHF.R.U32.HI R3, RZ, 0x8, R3 ;  /* 0x00000008ff037819 */ /* 0x000fc40000011603 */
[----:B------:R-:W-:Y:S02]  /*1d950*/  LOP3.LUT R17, R5, R251, R22, 0x96, !PT ;  /* 0x000000fb05117212 */ /* 0x000fe400078e9616 */
[----:B------:R-:W-:Y:S02]  /*1d960*/  PRMT R5, R6, 0x5410, R8 ;  /* 0x0000541006057816 */ /* 0x000fe40000000008 */
[----:B------:R-:W-:Y:S02]  /*1d970*/  SHF.R.U32.HI R6, RZ, 0x18, R2 ;  /* 0x00000018ff067819 */ /* 0x000fe40000011602 */
[----:B------:R-:W-:Y:S02]  /*1d980*/  LOP3.LUT R4, R4, 0xff, RZ, 0xc0, !PT ;  /* 0x000000ff04047812 */ /* 0x000fe400078ec0ff */
[----:B------:R-:W-:Y:S01]  /*1d990*/  PRMT R3, R7, 0x5410, R3 ;  /* 0x0000541007037816 */ /* 0x000fe20000000003 */
[--C-:B------:R-:W-:Y:S01]  /*1d9a0*/  HSET2.LE.AND R0, R0, R20.reuse, PT ;  /* 0x0000001400007233 */ /* 0x100fe20003803000 */
[----:B------:R-:W-:Y:S01]  /*1d9b0*/  PRMT R4, R4, 0x5410, R6 ;  /* 0x0000541004047816 */ /* 0x000fe20000000006 */
[----:B------:R-:W-:Y:S01]  /*1d9c0*/  HMMA.16816.F32.BF16 R64, R12, R32, R56 ;  /* 0x000000200c40723c */ /* 0x000fe20000041838 */
[----:B------:R-:W-:-:S02]  /*1d9d0*/  HSET2.LE.AND R2, R5, R20, PT ;  /* 0x0000001405027233 */ /* 0x000fc40003803000 */
[----:B------:R-:W-:Y:S01]  /*1d9e0*/  HSET2.LE.AND R3, R3, R20, PT ;  /* 0x0000001403037233 */ /* 0x000fe20003803000 */
[----:B------:R-:W-:-:S04]  /*1d9f0*/  LOP3.LUT R6, R168, R0, RZ, 0xc0, !PT ;  /* 0x00000000a8067212 */ /* 0x000fc800078ec0ff */
[C---:B------:R-:W-:Y:S01]  /*1da00*/  HMMA.16816.F32.BF16 R36, R12.reuse, R34, R60 ;  /* 0x000000220c24723c */ /* 0x040fe2000004183c */
[----:B------:R-:W1:Y:S01]  /*1da10*/  LDSM.16.MT88.4 R32, [R238+0x5000] ;  /* 0x00500000ee20783b */ /* 0x000e620000004200 */
[----:B------:R-:W-:Y:S01]  /*1da20*/  HSET2.LE.AND R0, R4, R20, PT ;  /* 0x0000001404007233 */ /* 0x000fe20003803000 */
[----:B------:R-:W-:Y:S02]  /*1da30*/  LOP3.LUT R7, R155, R2, RZ, 0xc0, !PT ;  /* 0x000000029b077212 */ /* 0x000fe400078ec0ff */
[----:B------:R-:W-:Y:S01]  /*1da40*/  LOP3.LUT R4, R178, R3, RZ, 0xc0, !PT ;  /* 0x00000003b2047212 */ /* 0x000fe200078ec0ff */
[----:B------:R-:W-:Y:S02]  /*1da50*/  IMAD.WIDE.U32 R2, R9, -0x326172a9, RZ ;  /* 0xcd9e8d5709027825 */ /* 0x000fe400078e00ff */
[----:B------:R-:W-:Y:S01]  /*1da60*/  HMMA.16816.F32.BF16 R68, R12, R28, R48 ;  /* 0x0000001c0c44723c */ /* 0x000fe20000041830 */
[----:B------:R-:W-:-:S07]  /*1da70*/  LOP3.LUT R5, R176, R0, RZ, 0xc0, !PT ;  /* 0x00000000b0057212 */ /* 0x000fce00078ec0ff */
[----:B------:R-:W-:Y:S01]  /*1da80*/  HMMA.16816.F32.BF16 R52, R12, R30, R76 ;  /* 0x0000001e0c34723c */ /* 0x000fe2000004184c */
[----:B------:R-:W-:Y:S01]  /*1da90*/  SHF.R.U32.HI R10, RZ, 0x18, R2 ;  /* 0x00000018ff0a7819 */ /* 0x000fe20000011602 */
[----:B------:R-:W1:Y:S05]  /*1daa0*/  LDSM.16.MT88.4 R28, [R236+0x5400] ;  /* 0x00540000ec1c783b */ /* 0x000e6a0000004200 */
[----:B------:R-:W-:Y:S01]  /*1dab0*/  IMAD.WIDE.U32 R12, R17, -0x326172a9, RZ ;  /* 0xcd9e8d57110c7825 */ /* 0x000fe200078e00ff */
[----:B------:R-:W-:-:S04]  /*1dac0*/  LOP3.LUT R14, R11, R245, R16, 0x96, !PT ;  /* 0x000000f50b0e7212 */ /* 0x000fc800078e9610 */
[----:B------:R-:W-:Y:S02]  /*1dad0*/  LOP3.LUT R0, R3, R177, R12, 0x96, !PT ;  /* 0x000000b103007212 */ /* 0x000fe400078e960c */
[C---:B------:R-:W-:Y:S02]  /*1dae0*/  LOP3.LUT R3, R2.reuse, 0xffff, RZ, 0xc0, !PT ;  /* 0x0000ffff02037812 */ /* 0x040fe400078ec0ff */
[----:B------:R-:W-:Y:S02]  /*1daf0*/  LOP3.LUT R12, R2, 0xff, RZ, 0xc0, !PT ;  /* 0x000000ff020c7812 */ /* 0x000fe400078ec0ff */
[----:B------:R-:W-:Y:S02]  /*1db00*/  SHF.R.U32.HI R11, RZ, 0x10, R2 ;  /* 0x00000010ff0b7819 */ /* 0x000fe40000011602 */
[----:B------:R-:W-:Y:S02]  /*1db10*/  LOP3.LUT R2, R0, 0xffff, RZ, 0xc0, !PT ;  /* 0x0000ffff00027812 */ /* 0x000fe400078ec0ff */
[----:B------:R-:W-:-:S02]  /*1db20*/  SHF.R.U32.HI R3, RZ, 0x8, R3 ;  /* 0x00000008ff037819 */ /* 0x000fc40000011603 */
[----:B------:R-:W-:Y:S02]  /*1db30*/  LOP3.LUT R11, R11, 0xff, RZ, 0xc0, !PT ;  /* 0x000000ff0b0b7812 */ /* 0x000fe400078ec0ff */
[----:B------:R-:W-:Y:S02]  /*1db40*/  LOP3.LUT R9, R0, 0xff, RZ, 0xc0, !PT ;  /* 0x000000ff00097812 */ /* 0x000fe400078ec0ff */
[----:B------:R-:W-:Y:S02]  /*1db50*/  SHF.R.U32.HI R8, RZ, 0x8, R2 ;  /* 0x00000008ff087819 */ /* 0x000fe40000011602 */
[----:B------:R-:W-:Y:S02]  /*1db60*/  PRMT R2, R12, 0x5410, R3 ;  /* 0x000054100c027816 */ /* 0x000fe40000000003 */
[----:B------:R-:W-:Y:S02]  /*1db70*/  SHF.R.U32.HI R3, RZ, 0x10, R0 ;  /* 0x00000010ff037819 */ /* 0x000fe40000011600 */
[----:B------:R-:W-:-:S02]  /*1db80*/  PRMT R11, R11, 0x5410, R10 ;  /* 0x000054100b0b7816 */ /* 0x000fc4000000000a */
[----:B------:R-:W-:Y:S02]  /*1db90*/  PRMT R8, R9, 0x5410, R8 ;  /* 0x0000541009087816 */ /* 0x000fe40000000008 */
[----:B------:R-:W-:Y:S01]  /*1dba0*/  SHF.R.U32.HI R10, RZ, 0x18, R0 ;  /* 0x00000018ff0a7819 */ /* 0x000fe20000011600 */
[--C-:B------:R-:W-:Y:S01]  /*1dbb0*/  HSET2.LE.AND R0, R2, R20.reuse, PT ;  /* 0x0000001402007233 */ /* 0x100fe20003803000 */
[----:B------:R-:W-:Y:S01]  /*1dbc0*/  LOP3.LUT R9, R3, 0xff, RZ, 0xc0, !PT ;  /* 0x000000ff03097812 */ /* 0x000fe200078ec0ff */
[--C-:B------:R-:W-:Y:S02]  /*1dbd0*/  HSET2.LE.AND R2, R11, R20.reuse, PT ;  /* 0x000000140b027233 */ /* 0x100fe40003803000 */
[----:B------:R-:W-:Y:S01]  /*1dbe0*/  HSET2.LE.AND R3, R8, R20, PT ;  /* 0x0000001408037233 */ /* 0x000fe20003803000 */
[----:B------:R-:W-:Y:S02]  /*1dbf0*/  LOP3.LUT R15, R205, R240, R150, 0x96, !PT ;  /* 0x000000f0cd0f7212 */ /* 0x000fe400078e9696 */
[----:B------:R-:W-:-:S02]  /*1dc00*/  LOP3.LUT R11, R213, R2, RZ, 0xc0, !PT ;  /* 0x00000002d50b7212 */ /* 0x000fc400078ec0ff */
[----:B------:R-:W-:Y:S01]  /*1dc10*/  LOP3.LUT R8, R224, R3, RZ, 0xc0, !PT ;  /* 0x00000003e0087212 */ /* 0x000fe200078ec0ff */
[----:B------:R-:W-:Y:S01]  /*1dc20*/  IMAD.WIDE.U32 R2, R14, -0x2daee0ad, RZ ;  /* 0xd2511f530e027825 */ /* 0x000fe200078e00ff */
[----:B------:R-:W-:Y:S02]  /*1dc30*/  PRMT R9, R9, 0x5410, R10 ;  /* 0x0000541009097816 */ /* 0x000fe4000000000a */
[----:B------:R-:W-:Y:S01]  /*1dc40*/  LOP3.LUT R10, R214, R0, RZ, 0xc0, !PT ;  /* 0x00000000d60a7212 */ /* 0x000fe200078ec0ff */
[----:B------:R-:W-:Y:S01]  /*1dc50*/  IMAD.WIDE.U32 R44, R15, -0x2daee0ad, RZ ;  /* 0xd2511f530f2c7825 */ /* 0x000fe200078e00ff */
[----:B------:R-:W-:Y:S01]  /*1dc60*/  LOP3.LUT R0, R3, R173, R18, 0x96, !PT ;  /* 0x000000ad03007212 */ /* 0x000fe200078e9612 */
[----:B------:R-:W-:Y:S01]  /*1dc70*/  HMMA.16816.F32.BF16 R48, R4, R24, R80 ;  /* 0x000000180430723c */ /* 0x000fe20000041850 */
[----:B------:R-:W-:Y:S01]  /*1dc80*/  LOP3.LUT R15, R13, R245, R92, 0x96, !PT ;  /* 0x000000f50d0f7212 */ /* 0x000fe200078e965c */
[----:B------:R-:W-:Y:S01]  /*1dc90*/  HSET2.LE.AND R9, R9, R20, PT ;  /* 0x0000001409097233 */ /* 0x000fe20003803000 */
[----:B------:R-:W-:-:S02]  /*1dca0*/  LOP3.LUT R3, R2, 0xffff, RZ, 0xc0, !PT ;  /* 0x0000ffff02037812 */ /* 0x000fc400078ec0ff */
[----:B------:R-:W-:Y:S02]  /*1dcb0*/  LOP3.LUT R14, R2, 0xff, RZ, 0xc0, !PT ;  /* 0x000000ff020e7812 */ /* 0x000fe400078ec0ff */
[----:B------:R-:W-:Y:S01]  /*1dcc0*/  SHF.R.U32.HI R13, RZ, 0x18, R2 ;  /* 0x00000018ff0d7819 */ /* 0x000fe20000011602 */
[----:B------:R-:W-:Y:S01]  /*1dcd0*/  HMMA.16816.F32.BF16 R60, R4, R26, R88 ;  /* 0x0000001a043c723c */ /* 0x000fe20000041858 */
[----:B------:R-:W-:-:S07]  /*1dce0*/  LOP3.LUT R12, R0, 0xff, RZ, 0xc0, !PT ;  /* 0x000000ff000c7812 */ /* 0x000fce00078ec0ff */
[----:B-1----:R-:W-:Y:S01]  /*1dcf0*/  HMMA.16816.F32.BF16 R56, R4, R32, R84 ;  /* 0x000000200438723c */ /* 0x002fe20000041854 */
[----:B------:R-:W-:-:S07]  /*1dd00*/  LOP3.LUT R9, R222, R9, RZ, 0xc0, !PT ;  /* 0x00000009de097212 */ /* 0x000fce00078ec0ff */
[----:B------:R-:W-:Y:S07]  /*1dd10*/  HMMA.16816.F32.BF16 R40, R4, R34, R40 ;  /* 0x000000220428723c */ /* 0x000fee0000041828 */
[----:B------:R-:W-:Y:S02]  /*1dd20*/  SHF.R.U32.HI R5, RZ, 0x10, R2 ;  /* 0x00000010ff057819 */ /* 0x000fe40000011602 */
[----:B------:R-:W-:Y:S02]  /*1dd30*/  LOP3.LUT R2, R0, 0xffff, RZ, 0xc0, !PT ;  /* 0x0000ffff00027812 */ /* 0x000fe400078ec0ff */
[----:B------:R-:W-:-:S02]  /*1dd40*/  SHF.R.U32.HI R6, RZ, 0x8, R3 ;  /* 0x00000008ff067819 */ /* 0x000fc40000011603 */
[----:B------:R-:W-:Y:S02]  /*1dd50*/  SHF.R.U32.HI R4, RZ, 0x8, R2 ;  /* 0x00000008ff047819 */ /* 0x000fe40000011602 */
[--C-:B------:R-:W-:Y:S02]  /*1dd60*/  SHF.R.U32.HI R3, RZ, 0x10, R0.reuse ;  /* 0x00000010ff037819 */ /* 0x100fe40000011600 */
[----:B------:R-:W-:Y:S02]  /*1dd70*/  SHF.R.U32.HI R7, RZ, 0x18, R0 ;  /* 0x00000018ff077819 */ /* 0x000fe40000011600 */
[----:B------:R-:W-:Y:S02]  /*1dd80*/  PRMT R0, R12, 0x5410, R4 ;  /* 0x000054100c007816 */ /* 0x000fe40000000004 */
[----:B------:R-:W-:Y:S02]  /*1dd90*/  LOP3.LUT R5, R5, 0xff, RZ, 0xc0, !PT ;  /* 0x000000ff05057812 */ /* 0x000fe400078ec0ff */
[----:B------:R-:W-:Y:S01]  /*1dda0*/  LOP3.LUT R2, R3, 0xff, RZ, 0xc0, !PT ;  /* 0x000000ff03027812 */ /* 0x000fe200078ec0ff */
[----:B------:R-:W-:Y:S01]  /*1ddb0*/  HMMA.16816.F32.BF16 R64, R8, R24, R64 ;  /* 0x000000180840723c */ /* 0x000fe20000041840 */
[----:B------:R-:W-:Y:S01]  /*1ddc0*/  HSET2.LE.AND R0, R0, R20, PT ;  /* 0x0000001400007233 */ /* 0x000fe20003803000 */
[----:B------:R-:W-:-:S02]  /*1ddd0*/  PRMT R3, R14, 0x5410, R6 ;  /* 0x000054100e037816 */ /* 0x000fc40000000006 */
[----:B------:R-:W-:Y:S02]  /*1dde0*/  PRMT R13, R5, 0x5410, R13 ;  /* 0x00005410050d7816 */ /* 0x000fe4000000000d */
[----:B------:R-:W-:Y:S02]  /*1ddf0*/  PRMT R2, R2, 0x5410, R7 ;  /* 0x0000541002027816 */ /* 0x000fe40000000007 */
[----:B------:R-:W-:Y:S01]  /*1de00*/  HMMA.16816.F32.BF16 R24, R8, R26, R36 ;  /* 0x0000001a0818723c */ /* 0x000fe20000041824 */
[----:B------:R-:W1:Y:S01]  /*1de10*/  LDSM.16.MT88.4 R36, [R238+0x5400] ;  /* 0x00540000ee24783b */ /* 0x000e620000004200 */
[----:B------:R-:W-:Y:S01]  /*1de20*/  LOP3.LUT R4, R179, R0, RZ, 0xc0, !PT ;  /* 0x00000000b3047212 */ /* 0x000fe200078ec0ff */
[--C-:B------:R-:W-:Y:S02]  /*1de30*/  HSET2.LE.AND R5, R2, R20.reuse, PT ;  /* 0x0000001402057233 */ /* 0x100fe40003803000 */
[--C-:B------:R-:W-:Y:S01]  /*1de40*/  HSET2.LE.AND R6, R3, R20.reuse, PT ;  /* 0x0000001403067233 */ /* 0x100fe20003803000 */
[----:B------:R-:W-:Y:S01]  /*1de50*/  IMAD.WIDE.U32 R2, R15, -0x2daee0ad, RZ ;  /* 0xd2511f530f027825 */ /* 0x000fe200078e00ff */
[----:B------:R-:W-:-:S05]  /*1de60*/  HSET2.LE.AND R0, R13, R20, PT ;  /* 0x000000140d007233 */ /* 0x000fca0003803000 */
[----:B------:R-:W-:Y:S02]  /*1de70*/  LOP3.LUT R7, R175, R0, RZ, 0xc0, !PT ;  /* 0x00000000af077212 */ /* 0x000fe400078ec0ff */
[----:B------:R-:W-:Y:S02]  /*1de80*/  LOP3.LUT R0, R3, R173, R74, 0x96, !PT ;  /* 0x000000ad03007212 */ /* 0x000fe400078e964a */
[C---:B------:R-:W-:Y:S01]  /*1de90*/  LOP3.LUT R3, R2.reuse, 0xffff, RZ, 0xc0, !PT ;  /* 0x0000ffff02037812 */ /* 0x040fe200078ec0ff */
[----:B------:R-:W-:Y:S01]  /*1dea0*/  HMMA.16816.F32.BF16 R68, R8, R32, R68 ;  /* 0x000000200844723c */ /* 0x000fe20000041844 */
[----:B------:R-:W-:Y:S02]  /*1deb0*/  LOP3.LUT R13, R2, 0xff, RZ, 0xc0, !PT ;  /* 0x000000ff020d7812 */ /* 0x000fe400078ec0ff */
[----:B------:R-:W-:-:S05]  /*1dec0*/  SHF.R.U32.HI R12, RZ, 0x18, R2 ;  /* 0x00000018ff0c7819 */ /* 0x000fca0000011602 */
[----:B------:R-:W-:Y:S01]  /*1ded0*/  HMMA.16816.F32.BF16 R76, R8, R34, R52 ;  /* 0x00000022084c723c */ /* 0x000fe20000041834 */
[----:B------:R-:W-:Y:S01]  /*1dee0*/  LOP3.LUT R16, R73, R239, R204, 0x96, !PT ;  /* 0x000000ef49107212 */ /* 0x000fe200078e96cc */
[----:B------:R-:W-:Y:S05]  /*1def0*/  LDSM.16.MT88.4 R32, [R238+0x5800] ;  /* 0x00580000ee20783b */ /* 0x000fea0000004200 */
[----:B------:R-:W-:Y:S02]  /*1df00*/  SHF.R.U32.HI R9, RZ, 0x8, R3 ;  /* 0x00000008ff097819 */ /* 0x000fe40000011603 */
[----:B------:R-:W-:Y:S02]  /*1df10*/  SHF.R.U32.HI R8, RZ, 0x10, R2 ;  /* 0x00000010ff087819 */ /* 0x000fe40000011602 */
[----:B------:R-:W-:-:S02]  /*1df20*/  SHF.R.U32.HI R3, RZ, 0x10, R0 ;  /* 0x00000010ff037819 */ /* 0x000fc40000011600 */
[C---:B------:R-:W-:Y:S02]  /*1df30*/  LOP3.LUT R2, R0.reuse, 0xffff, RZ, 0xc0, !PT ;  /* 0x0000ffff00027812 */ /* 0x040fe400078ec0ff */
[----:B------:R-:W-:Y:S02]  /*1df40*/  LOP3.LUT R11, R0, 0xff, RZ, 0xc0, !PT ;  /* 0x000000ff000b7812 */ /* 0x000fe400078ec0ff */
[----:B------:R-:W-:Y:S02]  /*1df50*/  SHF.R.U32.HI R10, RZ, 0x18, R0 ;  /* 0x00000018ff0a7819 */ /* 0x000fe40000011600 */
[----:B------:R-:W-:Y:S02]  /*1df60*/  LOP3.LUT R8, R8, 0xff, RZ, 0xc0, !PT ;  /* 0x000000ff08087812 */ /* 0x000fe400078ec0ff */
[----:B------:R-:W-:Y:S02]  /*1df70*/  LOP3.LUT R0, R3, 0xff, RZ, 0xc0, !PT ;  /* 0x000000ff03007812 */ /* 0x000fe400078ec0ff */
[----:B------:R-:W-:-:S02]  /*1df80*/  SHF.R.U32.HI R2, RZ, 0x8, R2 ;  /* 0x00000008ff027819 */ /* 0x000fc40000011602 */
[----:B------:R-:W-:Y:S02]  /*1df90*/  PRMT R3, R13, 0x5410, R9 ;  /* 0x000054100d037816 */ /* 0x000fe40000000009 */
[----:B------:R-:W-:Y:S02]  /*1dfa0*/  PRMT R8, R8, 0x5410, R12 ;  /* 0x0000541008087816 */ /* 0x000fe4000000000c */
[----:B------:R-:W-:Y:S02]  /*1dfb0*/  PRMT R9, R0, 0x5410, R10 ;  /* 0x0000541000097816 */ /* 0x000fe4000000000a */
[----:B------:R-:W-:Y:S01]  /*1dfc0*/  PRMT R12, R11, 0x5410, R2 ;  /* 0x000054100b0c7816 */ /* 0x000fe20000000002 */
[----:B------:R-:W-:Y:S01]  /*1dfd0*/  IMAD.WIDE.U32 R10, R16, -0x2daee0ad, RZ ;  /* 0xd2511f53100a7825 */ /* 0x000fe200078e00ff */
[--C-:B------:R-:W-:Y:S01]  /*1dfe0*/  HSET2.LE.AND R2, R3, R20.reuse, PT ;  /* 0x0000001403027233 */ /* 0x100fe20003803000 */
[----:B------:R-:W-:Y:S01]  /*1dff0*/  LOP3.LUT R17, R45, R241, R98, 0x96, !PT ;  /* 0x000000f12d117212 */ /* 0x000fe200078e9662 */
[----:B------:R-:W-:Y:S01]  /*1e000*/  HSET2.LE.AND R3, R9, R20, PT ;  /* 0x0000001409037233 */ /* 0x000fe20003803000 */
[----:B------:R-:W-:-:S02]  /*1e010*/  LOP3.LUT R5, R183, R5, RZ, 0xc0, !PT ;  /* 0x00000005b7057212 */ /* 0x000fc400078ec0ff */
[----:B------:R-:W-:Y:S02]  /*1e020*/  LOP3.LUT R9, R11, R242, R44, 0x96, !PT ;  /* 0x000000f20b097212 */ /* 0x000fe400078e962c */
[----:B------:R-:W-:Y:S01]  /*1e030*/  LOP3.LUT R6, R174, R6, RZ, 0xc0, !PT ;  /* 0x00000006ae067212 */ /* 0x000fe200078ec0ff */
[----:B------:R-:W-:Y:S01]  /*1e040*/  HSET2.LE.AND R0, R8, R20, PT ;  /* 0x0000001408007233 */ /* 0x000fe20003803000 */
[----:B------:R-:W-:Y:S02]  /*1e050*/  LOP3.LUT R14, R207, R2, RZ, 0xc0, !PT ;  /* 0x00000002cf0e7212 */ /* 0x000fe400078ec0ff */
[----:B------:R-:W-:Y:S01]  /*1e060*/  LOP3.LUT R13, R215, R3, RZ, 0xc0, !PT ;  /* 0x00000003d70d7212 */ /* 0x000fe200078ec0ff */
[----:B------:R-:W-:Y:S01]  /*1e070*/  IMAD.WIDE.U32 R2, R17, -0x326172a9, RZ ;  /* 0xcd9e8d5711027825 */ /* 0x000fe200078e00ff */
[----:B------:R-:W-:Y:S02]  /*1e080*/  LOP3.LUT R19, R205, R240, R210, 0x96, !PT ;  /* 0x000000f0cd137212 */ /* 0x000fe400078e96d2 */
[----:B------:R-:W-:Y:S01]  /*1e090*/  LOP3.LUT R22, R133, R239, R204, 0x96, !PT ;  /* 0x000000ef85167212 */ /* 0x000fe200078e96cc */
[----:B------:R-:W-:Y:S01]  /*1e0a0*/  IMAD.WIDE.U32 R16, R9, -0x326172a9, RZ ;  /* 0xcd9e8d5709107825 */ /* 0x000fe200078e00ff */
[----:B------:R-:W-:Y:S01]  /*1e0b0*/  HMMA.16816.F32.BF16 R48, R4, R28, R48 ;  /* 0x0000001c0430723c */ /* 0x000fe20000041830 */
[----:B------:R-:W-:-:S02]  /*1e0c0*/  LOP3.LUT R15, R223, R0, RZ, 0xc0, !PT ;  /* 0x00000000df0f7212 */ /* 0x000fc400078ec0ff */
[----:B------:R-:W-:Y:S01]  /*1e0d0*/  IMAD.WIDE.U32 R22, R22, -0x2daee0ad, RZ ;  /* 0xd2511f5316167825 */ /* 0x000fe200078e00ff */
[----:B------:R-:W-:Y:S02]  /*1e0e0*/  LOP3.LUT R3, R3, R233, R72, 0x96, !PT ;  /* 0x000000e903037212 */ /* 0x000fe400078e9648 */
[----:B------:R-:W-:Y:S02]  /*1e0f0*/  LOP3.LUT R0, R17, R249, R2, 0x96, !PT ;  /* 0x000000f911007212 */ /* 0x000fe400078e9602 */
[----:B------:R-:W-:Y:S01]  /*1e100*/  HMMA.16816.F32.BF16 R88, R4, R30, R60 ;  /* 0x0000001e0458723c */ /* 0x000fe2000004183c */
[----:B------:R-:W-:-:S07]  /*1e110*/  IMAD.WIDE.U32 R2, R3, -0x2daee0ad, RZ ;  /* 0xd2511f5303027825 */ /* 0x000fce00078e00ff */
[C---:B-1----:R-:W-:Y:S08]  /*1e120*/  HMMA.16816.F32.BF16 R84, R4.reuse, R36, R56 ;  /* 0x000000240454723c */ /* 0x042ff00000041838 */
[----:B------:R-:W-:Y:S07]  /*1e130*/  HMMA.16816.F32.BF16 R80, R4, R38, R40 ;  /* 0x000000260450723c */ /* 0x000fee0000041828 */
[----:B------:R-:W-:-:S04]  /*1e140*/  IMAD.WIDE.U32 R6, R19, -0x2daee0ad, RZ ;  /* 0xd2511f5313067825 */ /* 0x000fc800078e00ff */
[----:B------:R-:W-:Y:S01]  /*1e150*/  IMAD.WIDE.U32 R18, R0, -0x2daee0ad, RZ ;  /* 0xd2511f5300127825 */ /* 0x000fe200078e00ff */
[----:B------:R-:W-:Y:S02]  /*1e160*/  LOP3.LUT R4, R7, R241, R208, 0x96, !PT ;  /* 0x000000f107047212 */ /* 0x000fe400078e96d0 */
[----:B------:R-:W-:Y:S02]  /*1e170*/  LOP3.LUT R6, R23, R242, R6, 0x96, !PT ;  /* 0x000000f217067212 */ /* 0x000fe400078e9606 */
[----:B------:R-:W-:Y:S01]  /*1e180*/  LOP3.LUT R2, R19, R243, R2, 0x96, !PT ;  /* 0x000000f313027212 */ /* 0x000fe200078e9602 */
[----:B------:R-:W-:Y:S01]  /*1e190*/  IMAD.WIDE.U32 R4, R4, -0x326172a9, RZ ;  /* 0xcd9e8d5704047825 */ /* 0x000fe200078e00ff */
[----:B------:R-:W-:-:S03]  /*1e1a0*/  LOP3.LUT R0, R3, R251, R10, 0x96, !PT ;  /* 0x000000fb03007212 */ /* 0x000fc600078e960a */
[----:B------:R-:W-:Y:S01]  /*1e1b0*/  IMAD.WIDE.U32 R92, R6, -0x326172a9, RZ ;  /* 0xcd9e8d57065c7825 */ /* 0x000fe200078e00ff */
[----:B------:R-:W-:-:S03]  /*1e1c0*/  HSET2.LE.AND R8, R12, R20, PT ;  /* 0x000000140c087233 */ /* 0x000fc60003803000 */
[----:B------:R-:W-:Y:S01]  /*1e1d0*/  IMAD.WIDE.U32 R2, R2, -0x326172a9, RZ ;  /* 0xcd9e8d5702027825 */ /* 0x000fe200078e00ff */
[----:B------:R-:W-:-:S03]  /*1e1e0*/  LOP3.LUT R6, R93, R249, R4, 0x96, !PT ;  /* 0x000000f95d067212 */ /* 0x000fc600078e9604 */
[----:B------:R-:W-:Y:S01]  /*1e1f0*/  IMAD.WIDE.U32 R10, R0, -0x326172a9, RZ ;  /* 0xcd9e8d57000a7825 */ /* 0x000fe200078e00ff */
[----:B------:R-:W-:Y:S02]  /*1e200*/  LOP3.LUT R5, R5, R233, R132, 0x96, !PT ;  /* 0x000000e905057212 */ /* 0x000fe400078e9684 */
[----:B------:R-:W-:Y:S01]  /*1e210*/  LOP3.LUT R12, R218, R8, RZ, 0xc0, !PT ;  /* 0x00000008da0c7212 */ /* 0x000fe200078ec0ff */
[----:B------:R-:W-:Y:S01]  /*1e220*/  IMAD.WIDE.U32 R44, R6, -0x2daee0ad, RZ ;  /* 0xd2511f53062c7825 */ /* 0x000fe200078e00ff */
[C---:B------:R-:W-:Y:S02]  /*1e230*/  LOP3.LUT R0, R2.reuse, 0xffff, RZ, 0xc0, !PT ;  /* 0x0000ffff02007812 */ /* 0x040fe400078ec0ff */
[--C-:B------:R-:W-:Y:S02]  /*1e240*/  SHF.R.U32.HI R6, RZ, 0x10, R2.reuse ;  /* 0x00000010ff067819 */ /* 0x100fe40000011602 */
[----:B------:R-:W-:Y:S02]  /*1e250*/  LOP3.LUT R7, R2, 0xff, RZ, 0xc0, !PT ;  /* 0x000000ff02077812 */ /* 0x000fe400078ec0ff */
[----:B------:R-:W-:-:S02]  /*1e260*/  SHF.R.U32.HI R8, RZ, 0x18, R2 ;  /* 0x00000018ff087819 */ /* 0x000fc40000011602 */
[----:B------:R-:W-:Y:S01]  /*1e270*/  LOP3.LUT R2, R3, R177, R10, 0x96, !PT ;  /* 0x000000b103027212 */ /* 0x000fe200078e960a */
[----:B------:R-:W-:Y:S01]  /*1e280*/  IMAD.WIDE.U32 R4, R5, -0x2daee0ad, RZ ;  /* 0xd2511f5305047825 */ /* 0x000fe200078e00ff */
[----:B------:R-:W-:Y:S02]  /*1e290*/  SHF.R.U32.HI R0, RZ, 0x8, R0 ;  /* 0x00000008ff007819 */ /* 0x000fe40000011600 */
[----:B------:R-:W-:Y:S02]  /*1e2a0*/  LOP3.LUT R3, R2, 0xffff, RZ, 0xc0, !PT ;  /* 0x0000ffff02037812 */ /* 0x000fe400078ec0ff */
[----:B------:R-:W-:Y:S02]  /*1e2b0*/  LOP3.LUT R6, R6, 0xff, RZ, 0xc0, !PT ;  /* 0x000000ff06067812 */ /* 0x000fe400078ec0ff */
[----:B------:R-:W-:Y:S02]  /*1e2c0*/  LOP3.LUT R9, R45, R243, R4, 0x96, !PT ;  /* 0x000000f32d097212 */ /* 0x000fe400078e9604 */
[----:B------:R-:W-:-:S02]  /*1e2d0*/  PRMT R0, R7, 0x5410, R0 ;  /* 0x0000541007007816 */ /* 0x000fc40000000000 */
[----:B------:R-:W-:Y:S02]  /*1e2e0*/  SHF.R.U32.HI R4, RZ, 0x10, R2 ;  /* 0x00000010ff047819 */ /* 0x000fe40000011602 */
[----:B------:R-:W-:Y:S02]  /*1e2f0*/  LOP3.LUT R7, R2, 0xff, RZ, 0xc0, !PT ;  /* 0x000000ff02077812 */ /* 0x000fe400078ec0ff */
[----:B------:R-:W-:Y:S02]  /*1e300*/  SHF.R.U32.HI R3, RZ, 0x8, R3 ;  /* 0x00000008ff037819 */ /* 0x000fe40000011603 */
[----:B------:R-:W-:Y:S02]  /*1e310*/  LOP3.LUT R17, R5, R251, R22, 0x96, !PT ;  /* 0x000000fb05117212 */ /* 0x000fe400078e9616 */
[----:B------:R-:W-:Y:S02]  /*1e320*/  PRMT R5, R6, 0x5410, R8 ;  /* 0x0000541006057816 */ /* 0x000fe40000000008 */
[----:B------:R-:W-:-:S02]  /*1e330*/  SHF.R.U32.HI R6, RZ, 0x18, R2 ;  /* 0x00000018ff067819 */ /* 0x000fc40000011602 */
[----:B------:R-:W-:Y:S02]  /*1e340*/  LOP3.LUT R4, R4, 0xff, RZ, 0xc0, !PT ;  /* 0x000000ff04047812 */ /* 0x000fe400078ec0ff */
[----:B------:R-:W-:Y:S01]  /*1e350*/  PRMT R3, R7, 0x5410, R3 ;  /* 0x0000541007037816 */ /* 0x000fe20000000003 */
[--C-:B------:R-:W-:Y:S01]  /*1e360*/  HSET2.LE.AND R0, R0, R20.reuse, PT ;  /* 0x0000001400007233 */ /* 0x100fe20003803000 */
[----:B------:R-:W-:Y:S01]  /*1e370*/  PRMT R4, R4, 0x5410, R6 ;  /* 0x0000541004047816 */ /* 0x000fe20000000006 */
[--C-:B------:R-:W-:Y:S01]  /*1e380*/  HSET2.LE.AND R2, R5, R20.reuse, PT ;  /* 0x0000001405027233 */ /* 0x100fe20003803000 */
[----:B------:R-:W-:Y:S01]  /*1e390*/  HMMA.16816.F32.BF16 R52, R12, R30, R24 ;  /* 0x0000001e0c34723c */ /* 0x000fe20000041818 */
[--C-:B------:R-:W-:Y:S01]  /*1e3a0*/  HSET2.LE.AND R3, R3, R20.reuse, PT ;  /* 0x0000001403037233 */ /* 0x100fe20003803000 */
[----:B------:R-:W1:Y:S01]  /*1e3b0*/  LDSM.16.MT88.4 R24, [R236+0x5800] ;  /* 0x00580000ec18783b */ /* 0x000e620000004200 */
[----:B------:R-:W-:Y:S01]  /*1e3c0*/  LOP3.LUT R6, R188, R0, RZ, 0xc0, !PT ;  /* 0x00000000bc067212 */ /* 0x000fe200078ec0ff */
[----:B------:R-:W-:Y:S01]  /*1e3d0*/  HSET2.LE.AND R0, R4, R20, PT ;  /* 0x0000001404007233 */ /* 0x000fe20003803000 */
[----:B------:R-:W-:Y:S01]  /*1e3e0*/  LOP3.LUT R7, R187, R2, RZ, 0xc0, !PT ;  /* 0x00000002bb077212 */ /* 0x000fe200078ec0ff */
[----:B------:R-:W-:Y:S01]  /*1e3f0*/  IMAD.WIDE.U32 R22, R17, -0x326172a9, RZ ;  /* 0xcd9e8d5711167825 */ /* 0x000fe200078e00ff */
[----:B------:R-:W-:-:S03]  /*1e400*/  LOP3.LUT R4, R192, R3, RZ, 0xc0, !PT ;  /* 0x00000003c0047212 */ /* 0x000fc600078ec0ff */
[----:B------:R-:W-:Y:S01]  /*1e410*/  IMAD.WIDE.U32 R2, R9, -0x326172a9, RZ ;  /* 0xcd9e8d5709027825 */ /* 0x000fe200078e00ff */
[----:B------:R-:W-:Y:S02]  /*1e420*/  LOP3.LUT R5, R189, R0, RZ, 0xc0, !PT ;  /* 0x00000000bd057212 */ /* 0x000fe400078ec0ff */
[----:B------:R-:W-:Y:S02]  /*1e430*/  LOP3.LUT R16, R11, R245, R16, 0x96, !PT ;  /* 0x000000f50b107212 */ /* 0x000fe400078e9610 */
[----:B------:R-:W-:Y:S02]  /*1e440*/  LOP3.LUT R0, R3, R177, R22, 0x96, !PT ;  /* 0x000000b103007212 */ /* 0x000fe400078e9616 */
[----:B------:R-:W-:Y:S02]  /*1e450*/  LOP3.LUT R11, R2, 0xffff, RZ, 0xc0, !PT ;  /* 0x0000ffff020b7812 */ /* 0x000fe400078ec0ff */
[C---:B------:R-:W-:Y:S02]  /*1e460*/  LOP3.LUT R3, R0.reuse, 0xffff, RZ, 0xc0, !PT ;  /* 0x0000ffff00037812 */ /* 0x040fe400078ec0ff */
[--C-:B------:R-:W-:Y:S01]  /*1e470*/  SHF.R.U32.HI R8, RZ, 0x10, R0.reuse ;  /* 0x00000010ff087819 */ /* 0x100fe20000011600 */
[----:B------:R-:W-:Y:S01]  /*1e480*/  HMMA.16816.F32.BF16 R56, R12, R28, R64 ;  /* 0x0000001c0c38723c */ /* 0x000fe20000041840 */
[----:B------:R-:W-:Y:S01]  /*1e490*/  LOP3.LUT R10, R0, 0xff, RZ, 0xc0, !PT ;  /* 0x000000ff000a7812 */ /* 0x000fe200078ec0ff */
[----:B------:R-:W1:Y:S01]  /*1e4a0*/  LDSM.16.MT88.4 R28, [R236+0x5c00] ;  /* 0x005c0000ec1c783b */ /* 0x000e620000004200 */
[----:B------:R-:W-:-:S02]  /*1e4b0*/  SHF.R.U32.HI R9, RZ, 0x18, R0 ;  /* 0x00000018ff097819 */ /* 0x000fc40000011600 */
[----:B------:R-:W-:Y:S02]  /*1e4c0*/  SHF.R.U32.HI R0, RZ, 0x8, R3 ;  /* 0x00000008ff007819 */ /* 0x000fe40000011603 */
[----:B------:R-:W-:Y:S01]  /*1e4d0*/  SHF.R.U32.HI R11, RZ, 0x8, R11 ;  /* 0x00000008ff0b7819 */ /* 0x000fe2000001160b */
[----:B------:R-:W-:Y:S01]  /*1e4e0*/  HMMA.16816.F32.BF16 R60, R12, R36, R68 ;  /* 0x000000240c3c723c */ /* 0x000fe20000041844 */
[----:B------:R-:W-:-:S07]  /*1e4f0*/  LOP3.LUT R3, R8, 0xff, RZ, 0xc0, !PT ;  /* 0x000000ff08037812 */ /* 0x000fce00078ec0ff */
[----:B------:R-:W-:Y:S07]  /*1e500*/  HMMA.16816.F32.BF16 R40, R12, R38, R76 ;  /* 0x000000260c28723c */ /* 0x000fee000004184c */
[----:B------:R-:W-:Y:S02]  /*1e510*/  LOP3.LUT R13, R2, 0xff, RZ, 0xc0, !PT ;  /* 0x000000ff020d7812 */ /* 0x000fe400078ec0ff */
[--C-:B------:R-:W-:Y:S02]  /*1e520*/  SHF.R.U32.HI R12, RZ, 0x10, R2.reuse ;  /* 0x00000010ff0c7819 */ /* 0x100fe40000011602 */
[----:B------:R-:W-:-:S02]  /*1e530*/  SHF.R.U32.HI R14, RZ, 0x18, R2 ;  /* 0x00000018ff0e7819 */ /* 0x000fc40000011602 */
[----:B------:R-:W-:Y:S02]  /*1e540*/  PRMT R8, R13, 0x5410, R11 ;  /* 0x000054100d087816 */ /* 0x000fe4000000000b */
[----:B------:R-:W-:Y:S02]  /*1e550*/  PRMT R2, R3, 0x5410, R9 ;  /* 0x0000541003027816 */ /* 0x000fe40000000009 */
[----:B------:R-:W-:Y:S01]  /*1e560*/  PRMT R0, R10, 0x5410, R0 ;  /* 0x000054100a007816 */ /* 0x000fe20000000000 */
[--C-:B------:R-:W-:Y:S01]  /*1e570*/  HSET2.LE.AND R3, R8, R20.reuse, PT ;  /* 0x0000001408037233 */ /* 0x100fe20003803000 */
[----:B------:R-:W-:Y:S01]  /*1e580*/  LOP3.LUT R9, R12, 0xff, RZ, 0xc0, !PT ;  /* 0x000000ff0c097812 */ /* 0x000fe200078ec0ff */
[--C-:B------:R-:W-:Y:S02]  /*1e590*/  HSET2.LE.AND R2, R2, R20.reuse, PT ;  /* 0x0000001402027233 */ /* 0x100fe40003803000 */
[----:B------:R-:W-:Y:S01]  /*1e5a0*/  HSET2.LE.AND R0, R0, R20, PT ;  /* 0x0000001400007233 */ /* 0x000fe20003803000 */
[----:B------:R-:W-:-:S02]  /*1e5b0*/  PRMT R8, R9, 0x5410, R14 ;  /* 0x0000541009087816 */ /* 0x000fc4000000000e */
[----:B------:R-:W-:Y:S02]  /*1e5c0*/  LOP3.LUT R13, R220, R2, RZ, 0xc0, !PT ;  /* 0x00000002dc0d7212 */ /* 0x000fe400078ec0ff */
[----:B------:R-:W-:Y:S01]  /*1e5d0*/  LOP3.LUT R14, R219, R3, RZ, 0xc0, !PT ;  /* 0x00000003db0e7212 */ /* 0x000fe200078ec0ff */
[----:B------:R-:W-:Y:S01]  /*1e5e0*/  IMAD.WIDE.U32 R2, R16, -0x2daee0ad, RZ ;  /* 0xd2511f5310027825 */ /* 0x000fe200078e00ff */
[----:B------:R-:W-:Y:S01]  /*1e5f0*/  LOP3.LUT R12, R231, R0, RZ, 0xc0, !PT ;  /* 0x00000000e70c7212 */ /* 0x000fe200078ec0ff */
[----:B-1----:R-:W-:Y:S01]  /*1e600*/  HMMA.16816.F32.BF16 R48, R4, R24, R48 ;  /* 0x000000180430723c */ /* 0x002fe20000041830 */
[----:B------:R-:W-:Y:S02]  /*1e610*/  HSET2.LE.AND R8, R8, R20, PT ;  /* 0x0000001408087233 */ /* 0x000fe40003803000 */
[----:B------:R-:W-:Y:S02]  /*1e620*/  LOP3.LUT R0, R3, R173, R18, 0x96, !PT ;  /* 0x000000ad03007212 */ /* 0x000fe400078e9612 */
[----:B------:R-:W-:-:S02]  /*1e630*/  LOP3.LUT R3, R2, 0xffff, RZ, 0xc0, !PT ;  /* 0x0000ffff02037812 */ /* 0x000fc400078ec0ff */
[----:B------:R-:W-:Y:S01]  /*1e640*/  LOP3.LUT R10, R2, 0xff, RZ, 0xc0, !PT ;  /* 0x000000ff020a7812 */ /* 0x000fe200078ec0ff */
[----:B------:R-:W-:Y:S01]  /*1e650*/  HMMA.16816.F32.BF16 R68, R4, R26, R88 ;  /* 0x0000001a0444723c */ /* 0x000fe20000041858 */
[----:B------:R-:W-:Y:S02]  /*1e660*/  SHF.R.U32.HI R9, RZ, 0x18, R2 ;  /* 0x00000018ff097819 */ /* 0x000fe40000011602 */
[----:B------:R-:W-:-:S05]  /*1e670*/  LOP3.LUT R15, R200, R8, RZ, 0xc0, !PT ;  /* 0x00000008c80f7212 */ /* 0x000fca00078ec0ff */
[----:B------:R-:W-:Y:S01]  /*1e680*/  HMMA.16816.F32.BF16 R72, R4, R32, R84 ;  /* 0x000000200448723c */ /* 0x000fe20000041854 */
[----:B------:R-:W-:-:S07]  /*1e690*/  LOP3.LUT R8, R0, 0xff, RZ, 0xc0, !PT ;  /* 0x000000ff00087812 */ /* 0x000fce00078ec0ff */
[----:B------:R-:W-:Y:S07]  /*1e6a0*/  HMMA.16816.F32.BF16 R64, R4, R34, R80 ;  /* 0x000000220440723c */ /* 0x000fee0000041850 */
[----:B------:R-:W-:Y:S02]  /*1e6b0*/  SHF.R.U32.HI R4, RZ, 0x10, R2 ;  /* 0x00000010ff047819 */ /* 0x000fe40000011602 */
[----:B------:R-:W-:Y:S02]  /*1e6c0*/  LOP3.LUT R2, R0, 0xffff, RZ, 0xc0, !PT ;  /* 0x0000ffff00027812 */ /* 0x000fe400078ec0ff */
[----:B------:R-:W-:-:S02]  /*1e6d0*/  SHF.R.U32.HI R6, RZ, 0x8, R3 ;  /* 0x00000008ff067819 */ /* 0x000fc40000011603 */
[----:B------:R-:W-:Y:S02]  /*1e6e0*/  SHF.R.U32.HI R3, RZ, 0x10, R0 ;  /* 0x00000010ff037819 */ /* 0x000fe40000011600 */
[----:B------:R-:W-:Y:S02]  /*1e6f0*/  LOP3.LUT R5, R4, 0xff, RZ, 0xc0, !PT ;  /* 0x000000ff04057812 */ /* 0x000fe400078ec0ff */
[----:B------:R-:W-:Y:S02]  /*1e700*/  SHF.R.U32.HI R4, RZ, 0x8, R2 ;  /* 0x00000008ff047819 */ /* 0x000fe40000011602 */
[----:B------:R-:W-:Y:S02]  /*1e710*/  LOP3.LUT R2, R3, 0xff, RZ, 0xc0, !PT ;  /* 0x000000ff03027812 */ /* 0x000fe400078ec0ff */
[----:B------:R-:W-:Y:S02]  /*1e720*/  SHF.R.U32.HI R7, RZ, 0x18, R0 ;  /* 0x00000018ff077819 */ /* 0x000fe40000011600 */
[----:B------:R-:W-:-:S02]  /*1e730*/  PRMT R3, R10, 0x5410, R6 ;  /* 0x000054100a037816 */ /* 0x000fc40000000006 */
[----:B------:R-:W-:Y:S02]  /*1e740*/  PRMT R4, R8, 0x5410, R4 ;  /* 0x0000541008047816 */ /* 0x000fe40000000004 */
[----:B------:R-:W-:Y:S02]  /*1e750*/  PRMT R0, R5, 0x5410, R9 ;  /* 0x0000541005007816 */ /* 0x000fe40000000009 */
[----:B------:R-:W-:Y:S01]  /*1e760*/  PRMT R5, R2, 0x5410, R7 ;  /* 0x0000541002057816 */ /* 0x000fe20000000007 */
[--C-:B------:R-:W-:Y:S02]  /*1e770*/  HSET2.LE.AND R2, R3, R20.reuse, PT ;  /* 0x0000001403027233 */ /* 0x100fe40003803000 */
[--C-:B------:R-:W-:Y:S01]  /*1e780*/  HSET2.LE.AND R3, R4, R20.reuse, PT ;  /* 0x0000001404037233 */ /* 0x100fe20003803000 */
[----:B------:R-:W-:Y:S01]  /*1e790*/  IMAD.MOV.U32 R4, RZ, RZ, R157 ;  /* 0x000000ffff047224 */ /* 0x000fe200078e009d */
[--C-:B------:R-:W-:Y:S01]  /*1e7a0*/  HSET2.LE.AND R0, R0, R20.reuse, PT ;  /* 0x0000001400007233 */ /* 0x100fe20003803000 */
[----:B------:R-:W-:Y:S04]  /*1e7b0*/  HMMA.16816.F32.BF16 R56, R12, R24, R56 ;  /* 0x000000180c38723c */ /* 0x000fe80000041838 */
[----:B------:R-:W-:Y:S01]  /*1e7c0*/  LOP3.LUT R11, R4, R0, RZ, 0xc0, !PT ;  /* 0x00000000040b7212 */ /* 0x000fe200078ec0ff */
[----:B------:R-:W-:-:S03]  /*1e7d0*/  HSET2.LE.AND R0, R5, R20, PT ;  /* 0x0000001405007233 */ /* 0x000fc60003803000 */
[----:B------:R-:W-:Y:S01]  /*1e7e0*/  HMMA.16816.F32.BF16 R52, R12, R26, R52 ;  /* 0x0000001a0c34723c */ /* 0x000fe20000041834 */
[----:B------:R-:W1:Y:S01]  /*1e7f0*/  LDSM.16.MT88.4 R24, [R238+0x5c00] ;  /* 0x005c0000ee18783b */ /* 0x000e620000004200 */
[----:B------:R-:W-:Y:S02]  /*1e800*/  LOP3.LUT R10, R193, R2, RZ, 0xc0, !PT ;  /* 0x00000002c10a7212 */ /* 0x000fe400078ec0ff */
[----:B------:R-:W-:Y:S02]  /*1e810*/  LOP3.LUT R8, R196, R3, RZ, 0xc0, !PT ;  /* 0x00000003c4087212 */ /* 0x000fe400078ec0ff */
[----:B------:R-:W-:Y:S02]  /*1e820*/  LOP3.LUT R9, R195, R0, RZ, 0xc0, !PT ;  /* 0x00000000c3097212 */ /* 0x000fe400078ec0ff */
[----:B------:R-:W-:-:S05]  /*1e830*/  LOP3.LUT R16, R23, R245, R92, 0x96, !PT ;  /* 0x000000f517107212 */ /* 0x000fca00078e965c */
[----:B------:R-:W-:Y:S02]  /*1e840*/  IMAD.WIDE.U32 R2, R16, -0x2daee0ad, RZ ;  /* 0xd2511f5310027825 */ /* 0x000fe400078e00ff */
[----:B------:R-:W-:Y:S03]  /*1e850*/  HMMA.16816.F32.BF16 R16, R8, R28, R48 ;  /* 0x0000001c0810723c */ /* 0x000fe60000041830 */
[----:B------:R-:W-:Y:S02]  /*1e860*/  LOP3.LUT R0, R3, R173, R44, 0x96, !PT ;  /* 0x000000ad03007212 */ /* 0x000fe400078e962c */
[----:B------:R-:W-:Y:S02]  /*1e870*/  LOP3.LUT R4, R2, 0xffff, RZ, 0xc0, !PT ;  /* 0x0000ffff02047812 */ /* 0x000fe400078ec0ff */
[----:B------:R-:W-:Y:S01]  /*1e880*/  LOP3.LUT R3, R0, 0xffff, RZ, 0xc0, !PT ;  /* 0x0000ffff00037812 */ /* 0x000fe200078ec0ff */
[----:B------:R-:W-:Y:S01]  /*1e890*/  HMMA.16816.F32.BF16 R36, R12, R32, R60 ;  /* 0x000000200c24723c */ /* 0x000fe2000004183c */
[----:B------:R-:W-:-:S02]  /*1e8a0*/  SHF.R.U32.HI R5, RZ, 0x10, R0 ;  /* 0x00000010ff057819 */ /* 0x000fc40000011600 */
[----:B------:R-:W-:Y:S02]  /*1e8b0*/  SHF.R.U32.HI R6, RZ, 0x18, R0 ;  /* 0x00000018ff067819 */ /* 0x000fe40000011600 */
[----:B------:R-:W-:-:S03]  /*1e8c0*/  SHF.R.U32.HI R4, RZ, 0x8, R4 ;  /* 0x00000008ff047819 */ /* 0x000fc60000011604 */
[----:B------:R-:W-:Y:S01]  /*1e8d0*/  HMMA.16816.F32.BF16 R32, R12, R34, R40 ;  /* 0x000000220c20723c */ /* 0x000fe20000041828 */
[----:B------:R-:W-:-:S06]  /*1e8e0*/  SHF.R.U32.HI R7, RZ, 0x10, R2 ;  /* 0x00000010ff077819 */ /* 0x000fcc0000011602 */
[----:B------:R-:W-:Y:S01]  /*1e8f0*/  LOP3.LUT R12, R0, 0xff, RZ, 0xc0, !PT ;  /* 0x000000ff000c7812 */ /* 0x000fe200078ec0ff */
[----:B------:R-:W-:Y:S01]  /*1e900*/  STL.64 [R1+0x90], R16 ;  /* 0x0000901001007387 */ /* 0x000fe20000100a00 */
[----:B------:R-:W-:Y:S02]  /*1e910*/  LOP3.LUT R13, R2, 0xff, RZ, 0xc0, !PT ;  /* 0x000000ff020d7812 */ /* 0x000fe400078ec0ff */
[----:B------:R-:W-:Y:S01]  /*1e920*/  SHF.R.U32.HI R0, RZ, 0x8, R3 ;  /* 0x00000008ff007819 */ /* 0x000fe20000011603 */
[----:B------:R2:W-:Y:S01]  /*1e930*/  STL.64 [R1+0x98], R18 ;  /* 0x0000981201007387 */ /* 0x0005e20000100a00 */
[----:B------:R-:W-:Y:S02]  /*1e940*/  PRMT R4, R13, 0x5410, R4 ;  /* 0x000054100d047816 */ /* 0x000fe40000000004 */
[----:B------:R-:W-:Y:S02]  /*1e950*/  PRMT R0, R12, 0x5410, R0 ;  /* 0x000054100c007816 */ /* 0x000fe40000000000 */
[----:B-1----:R-:W-:Y:S01]  /*1e960*/  HMMA.16816.F32.BF16 R12, R8, R24, R72 ;  /* 0x00000018080c723c */ /* 0x002fe20000041848 */
[----:B------:R-:W-:-:S02]  /*1e970*/  LOP3.LUT R3, R5, 0xff, RZ, 0xc0, !PT ;  /* 0x000000ff05037812 */ /* 0x000fc400078ec0ff */
[----:B------:R-:W-:Y:S02]  /*1e980*/  SHF.R.U32.HI R5, RZ, 0x18, R2 ;  /* 0x00000018ff057819 */ /* 0x000fe40000011602 */
[----:B------:R-:W-:Y:S02]  /*1e990*/  LOP3.LUT R7, R7, 0xff, RZ, 0xc0, !PT ;  /* 0x000000ff07077812 */ /* 0x000fe400078ec0ff */
[----:B------:R-:W-:Y:S02]  /*1e9a0*/  PRMT R2, R3, 0x5410, R6 ;  /* 0x0000541003027816 */ /* 0x000fe40000000006 */
[----:B------:R-:W-:Y:S01]  /*1e9b0*/  PRMT R7, R7, 0x5410, R5 ;  /* 0x0000541007077816 */ /* 0x000fe20000000005 */
[C---:B--2---:R-:W-:Y:S08]  /*1e9c0*/  HMMA.16816.F32.BF16 R16, R8.reuse, R30, R68 ;  /* 0x0000001e0810723c */ /* 0x044ff00000041844 */
[----:B------:R-:W-:Y:S01]  /*1e9d0*/  HMMA.16816.F32.BF16 R8, R8, R26, R64 ;  /* 0x0000001a0808723c */ /* 0x000fe20000041840 */
[----:B------:R-:W-:-:S02]  /*1e9e0*/  HSET2.LE.AND R0, R0, R20, PT ;  /* 0x0000001400007233 */ /* 0x000fc40003803000 */
[--C-:B------:R-:W-:Y:S02]  /*1e9f0*/  HSET2.LE.AND R2, R2, R20.reuse, PT ;  /* 0x0000001402027233 */ /* 0x100fe40003803000 */
[--C-:B------:R-:W-:Y:S02]  /*1ea00*/  HSET2.LE.AND R3, R4, R20.reuse, PT ;  /* 0x0000001404037233 */ /* 0x100fe40003803000 */
[----:B------:R-:W-:Y:S01]  /*1ea10*/  HSET2.LE.AND R7, R7, R20, PT ;  /* 0x0000001407077233 */ /* 0x000fe20003803000 */
[----:B------:R-:W-:Y:S02]  /*1ea20*/  LOP3.LUT R4, R230, R0, RZ, 0xc0, !PT ;  /* 0x00000000e6047212 */ /* 0x000fe400078ec0ff */
[----:B------:R-:W-:Y:S02]  /*1ea30*/  LOP3.LUT R5, R202, R2, RZ, 0xc0, !PT ;  /* 0x00000002ca057212 */ /* 0x000fe400078ec0ff */
        /* <DEDUP_REMOVED lines=8> */
[C---:B-1----:R-:W-:Y:S08]  /*1eac0*/  HMMA.16816.F32.BF16 R16, R4.reuse, R28, R56 ;  /* 0x0000001c0410723c */ /* 0x042ff00000041838 */
[C---:B--2---:R-:W-:Y:S08]  /*1ead0*/  HMMA.16816.F32.BF16 R12, R4.reuse, R30, R52 ;  /* 0x0000001e040c723c */ /* 0x044ff00000041834 */
[C---:B---3--:R-:W-:Y:S08]  /*1eae0*/  HMMA.16816.F32.BF16 R8, R4.reuse, R24, R36 ;  /* 0x000000180408723c */ /* 0x048ff00000041824 */
[----:B------:R-:W-:Y:S01]  /*1eaf0*/  HMMA.16816.F32.BF16 R4, R4, R26, R32 ;  /* 0x0000001a0404723c */ /* 0x000fe20000041820 */
[----:B------:R-:W1:Y:S04]  /*1eb00*/  S2R R190, SR_TID.X ;  /* 0x0000000000be7919 */ /* 0x000e680000002100 */
[----:B------:R-:W-:Y:S04]  /*1eb10*/  STL.64 [R1+0x40], R16 ;  /* 0x0000401001007387 */ /* 0x000fe80000100a00 */
[----:B------:R-:W-:Y:S04]  /*1eb20*/  STL.64 [R1+0x48], R18 ;  /* 0x0000481201007387 */ /* 0x000fe80000100a00 */
[----:B------:R2:W-:Y:S04]  /*1eb30*/  STL.64 [R1+0x30], R12 ;  /* 0x0000300c01007387 */ /* 0x0005e80000100a00 */
[----:B------:R3:W-:Y:S04]  /*1eb40*/  STL.64 [R1+0x38], R14 ;  /* 0x0000380e01007387 */ /* 0x0007e80000100a00 */
[----:B------:R3:W-:Y:S04]  /*1eb50*/  STL.64 [R1+0x10], R8 ;  /* 0x0000100801007387 */ /* 0x0007e80000100a00 */
[----:B------:R3:W-:Y:S04]  /*1eb60*/  STL.64 [R1+0x18], R10 ;  /* 0x0000180a01007387 */ /* 0x0007e80000100a00 */
[----:B------:R3:W-:Y:S04]  /*1eb70*/  STL.64 [R1], R4 ;  /* 0x0000000401007387 */ /* 0x0007e80000100a00 */
[----:B------:R3:W-:Y:S01]  /*1eb80*/  STL.64 [R1+0x8], R6 ;  /* 0x0000080601007387 */ /* 0x0007e20000100a00 */
[----:B-1----:R-:W-:Y:S01]  /*1eb90*/  IMAD.SHL.U32 R190, R190, 0x2, RZ ;  /* 0x00000002bebe7824 */ /* 0x002fe200078e00ff */
[----:B------:R-:W-:Y:S01]  /*1eba0*/  IADD3 R193, P0, R46, -0x200, RZ ;  /* 0xfffffe002ec17810 */ /* 0x000fe20007f1e0ff */
[----:B------:R-:W-:-:S02]  /*1ebb0*/  IMAD.MOV.U32 R134, RZ, RZ, R186 ;  /* 0x000000ffff867224 */ /* 0x000fc400078e00ba */
[----:B----4-:R-:W-:Y:S02]  /*1ebc0*/  IMAD.MOV.U32 R135, RZ, RZ, R198 ;  /* 0x000000ffff877224 */ /* 0x010fe400078e00c6 */
[--C-:B--2---:R-:W-:Y:S01]  /*1ebd0*/  IMAD.MOV.U32 R13, RZ, RZ, R185.reuse ;  /* 0x000000ffff0d7224 */ /* 0x104fe200078e00b9 */
[----:B------:R-:W-:Y:S01]  /*1ebe0*/  LOP3.LUT R190, R190, 0x6, RZ, 0xc0, !PT ;  /* 0x00000006bebe7812 */ /* 0x000fe200078ec0ff */
[----:B------:R-:W-:Y:S01]  /*1ebf0*/  IMAD.MOV.U32 R12, RZ, RZ, R206 ;  /* 0x000000ffff0c7224 */ /* 0x000fe200078e00ce */
[----:B------:R-:W-:Y:S01]  /*1ec00*/  IADD3.X R192, R47, -0x1, RZ, P0, !PT ;  /* 0xffffffff2fc07810 */ /* 0x000fe200007fe4ff */
[----:B------:R-:W-:Y:S01]  /*1ec10*/  @P6 IMAD.MOV.U32 R13, RZ, RZ, R185 ;  /* 0x000000ffff0d6224 */ /* 0x000fe200078e00b9 */
[----:B------:R-:W-:Y:S01]  /*1ec20*/  @P6 IADD3 R185, R234, -0x3, RZ ;  /* 0xfffffffdeab96810 */ /* 0x000fe20007ffe0ff */
[----:B------:R-:W-:Y:S02]  /*1ec30*/  @P6 IMAD.MOV.U32 R134, RZ, RZ, R186 ;  /* 0x000000ffff866224 */ /* 0x000fe400078e00ba */
[----:B------:R-:W-:-:S02]  /*1ec40*/  @P6 IMAD.MOV.U32 R135, RZ, RZ, R198 ;  /* 0x000000ffff876224 */ /* 0x000fc400078e00c6 */
[----:B------:R-:W-:Y:S02]  /*1ec50*/  @P6 IMAD.MOV.U32 R12, RZ, RZ, R206 ;  /* 0x000000ffff0c6224 */ /* 0x000fe400078e00ce */
[----:B------:R-:W-:Y:S02]  /*1ec60*/  FADD.FTZ R183, R203, R197 ;  /* 0x000000c5cbb77221 */ /* 0x000fe40000010000 */
[----:B------:R-:W-:Y:S01]  /*1ec70*/  IMAD.MOV.U32 R0, RZ, RZ, R235 ;  /* 0x000000ffff007224 */ /* 0x000fe200078e00eb */
[----:B------:R-:W-:Y:S05]  /*1ec80*/  @P6 BRA `(.L_x_511) ;  /* 0x0000001000006947 */ /* 0x000fea0003800000 */
.L_x_506:
[----:B------:R-:W-:Y:S02]  /*1ec90*/  IADD3 R185, R0, -0x1, RZ ;  /* 0xffffffff00b97810 */ /* 0x000fe40007ffe0ff */
.L_x_511:
[----:B------:R-:W-:Y:S05]  /*1eca0*/  BSYNC B2 ;  /* 0x0000000000027941 */ /* 0x000fea0003800000 */
.L_x_505:
[----:B------:R-:W-:-:S13]  /*1ecb0*/  ISETP.GE.AND P0, PT, R185, RZ, PT ;  /* 0x000000ffb900720c */ /* 0x000fda0003f06270 */
[----:B------:R-:W-:Y:S05]  /*1ecc0*/  @!P0 BRA `(.L_x_512) ;  /* 0x0000c63000008947 */ /* 0x000fea0003800000 */
[----:B-1-3--:R-:W2:Y:S04]  /*1ecd0*/  LDL R4, [R1+0x2d4] ;  /* 0x0002d40001047983 */ /* 0x00aea80000100800 */
[----:B------:R-:W3:Y:S04]  /*1ece0*/  LDL.LU R6, [R1+0x1b0] ;  /* 0x0001b00001067983 */ /* 0x000ee80000300800 */
[----:B------:R-:W4:Y:S01]  /*1ecf0*/  LDL.LU R5, [R1+0x21c] ;  /* 0x00021c0001057983 */ /* 0x000f220000300800 */
[----:B------:R-:W-:Y:S01]  /*1ed00*/  IMAD.MOV.U32 R187, RZ, RZ, R134 ;  /* 0x000000ffffbb7224 */ /* 0x000fe200078e0086 */
[----:B-----5:R-:W-:Y:S01]  /*1ed10*/  MOV R186, R135 ;  /* 0x0000008700ba7202 */ /* 0x020fe20000000f00 */
[----:B------:R-:W-:-:S02]  /*1ed20*/  IMAD.MOV.U32 R189, RZ, RZ, R12 ;  /* 0x000000ffffbd7224 */ /* 0x000fc400078e000c */
[----:B------:R-:W-:Y:S01]  /*1ed30*/  IMAD.MOV.U32 R188, RZ, RZ, R13 ;  /* 0x000000ffffbc7224 */ /* 0x000fe200078e000d */
[----:B--2---:R-:W-:Y:S01]  /*1ed40*/  SHF.R.S32.HI R0, RZ, 0x1f, R4 ;  /* 0x0000001fff007819 */ /* 0x004fe20000011404 */
[----:B------:R-:W-:Y:S01]  /*1ed50*/  IMAD.WIDE.U32 R2, R4, 0x70, RZ ;  /* 0x0000007004027825 */ /* 0x000fe200078e00ff */
[----:B---3--:R-:W-:-:S03]  /*1ed60*/  SHF.R.S32.HI R2, RZ, 0x1f, R6 ;  /* 0x0000001fff027819 */ /* 0x008fc60000011406 */
[----:B------:R-:W-:Y:S02]  /*1ed70*/  IMAD R0, R0, 0x70, RZ ;  /* 0x0000007000007824 */ /* 0x000fe400078e02ff */
[----:B------:R-:W-:Y:S02]  /*1ed80*/  IMAD R4, R4, 0x38, R6 ;  /* 0x0000003804047824 */ /* 0x000fe400078e0206 */
[----:B------:R-:W-:Y:S01]  /*1ed90*/  IMAD.IADD R0, R3, 0x1, R0 ;  /* 0x0000000103007824 */ /* 0x000fe200078e0200 */
[----:B----4-:R-:W-:-:S04]  /*1eda0*/  SHF.R.S32.HI R3, RZ, 0x1f, R5 ;  /* 0x0000001fff037819 */ /* 0x010fc80000011405 */
[----:B------:R1:W-:Y:S02]  /*1edb0*/  STL [R1+0x2c0], R0 ;  /* 0x0002c00001007387 */ /* 0x0003e40000100800 */
[----:B-1----:R-:W-:Y:S02]  /*1edc0*/  IADD3 R0, R4, 0x1, RZ ;  /* 0x0000000104007810 */ /* 0x002fe40007ffe0ff */
[C---:B------:R-:W-:Y:S02]  /*1edd0*/  SHF.L.U64.HI R4, R6.reuse, 0x1, R2 ;  /* 0x0000000106047819 */ /* 0x040fe40000010202 */
[----:B------:R-:W-:Y:S02]  /*1ede0*/  SHF.R.S32.HI R2, RZ, 0x1f, R0 ;  /* 0x0000001fff027819 */ /* 0x000fe40000011400 */
[----:B------:R-:W-:Y:S01]  /*1edf0*/  SHF.L.U32 R6, R6, 0x1, RZ ;  /* 0x0000000106067819 */ /* 0x000fe200000006ff */
[----:B------:R1:W-:Y:S01]  /*1ee00*/  STL [R1+0x2b8], R4 ;  /* 0x0002b80401007387 */ /* 0x0003e20000100800 */
[----:B------:R-:W-:-:S02]  /*1ee10*/  SHF.L.U64.HI R2, R0, 0x1, R2 ;  /* 0x0000000100027819 */ /* 0x000fc40000010202 */
[----:B------:R-:W-:Y:S01]  /*1ee20*/  SHF.L.U32 R0, R0, 0x1, RZ ;  /* 0x0000000100007819 */ /* 0x000fe200000006ff */
[----:B------:R2:W-:Y:S01]  /*1ee30*/  STL [R1+0x2bc], R6 ;  /* 0x0002bc0601007387 */ /* 0x0005e20000100800 */
[C---:B-1----:R-:W-:Y:S01]  /*1ee40*/  SHF.L.U64.HI R4, R5.reuse, 0x1, R3 ;  /* 0x0000000105047819 */ /* 0x042fe20000010203 */
[----:B------:R-:W-:-:S04]  /*1ee50*/  IMAD.SHL.U32 R3, R5, 0x2, RZ ;  /* 0x0000000205037824 */ /* 0x000fc800078e00ff */
[----:B------:R2:W-:Y:S04]  /*1ee60*/  STL [R1+0x2b0], R4 ;  /* 0x0002b00401007387 */ /* 0x0005e80000100800 */
[----:B------:R2:W-:Y:S04]  /*1ee70*/  STL [R1+0x2b4], R3 ;  /* 0x0002b40301007387 */ /* 0x0005e80000100800 */
[----:B------:R2:W-:Y:S04]  /*1ee80*/  STL [R1+0x2a8], R0 ;  /* 0x0002a80001007387 */ /* 0x0005e80000100800 */
[----:B------:R2:W-:Y:S02]  /*1ee90*/  STL [R1+0x2ac], R2 ;  /* 0x0002ac0201007387 */ /* 0x0005e40000100800 */
.L_x_515:
[----:B--2---:R-:W2:Y:S01]  /*1eea0*/  LDL R4, [R1+0x2a0] ;  /* 0x0002a00001047983 */ /* 0x004ea20000100800 */
[----:B------:R-:W-:Y:S04]  /*1eeb0*/  DEPBAR.LE SB0, 0x0 ;  /* 0x000080000000791a */ /* 0x000fe80000000000 */
[----:B------:R-:W-:Y:S01]  /*1eec0*/  WARPSYNC 0xffffffff ;  /* 0xffffffff00007948 */ /* 0x000fe20003800000 */
[----:B------:R-:W3:Y:S01]  /*1eed0*/  LDL.64 R14, [R1+0x28] ;  /* 0x00002800010e7983 */ /* 0x000ee20000100a00 */
[----:B------:R-:W-:Y:S01]  /*1eee0*/  ULDC.64 UR4, c[0x0][0x118] ;  /* 0x0000460000047ab9 */ /* 0x000fe20000000a00 */
[----:B------:R-:W-:Y:S01]  /*1eef0*/  SHF.R.S32.HI R7, RZ, 0x1f, R185 ;  /* 0x0000001fff077819 */ /* 0x000fe200000114b9 */
[----:B------:R-:W-:Y:S03]  /*1ef00*/  BSSY B0, `(.L_x_513) ;  /* 0x00000cc000007945 */ /* 0x000fe60003800000 */
[----:B------:R-:W2:Y:S06]  /*1ef10*/  LDL R0, [R1+0x2cc] ;  /* 0x0002cc0001007983 */ /* 0x000eac0000100800 */
[----:B------:R-:W4:Y:S06]  /*1ef20*/  LDL.64 R10, [R1+0x2e0] ;  /* 0x0002e000010a7983 */ /* 0x000f2c0000100a00 */
[----:B------:R-:W4:Y:S06]  /*1ef30*/  LDL.64 R2, [R1+0x2e8] ;  /* 0x0002e80001027983 */ /* 0x000f2c0000100a00 */
[----:B-----5:R-:W5:Y:S06]  /*1ef40*/  LDL.64 R16, [R1+0x58] ;  /* 0x0000580001107983 */ /* 0x020f6c0000100a00 */
[----:B------:R-:W-:Y:S01]  /*1ef50*/  BAR.SYNC.DEFER_BLOCKING 0x0 ;  /* 0x0000000000007b1d */ /* 0x000fe20000010000 */
[--C-:B---3--:R-:W-:Y:S01]  /*1ef60*/  SHF.L.U64.HI R9, R14, 0x6, R15.reuse ;  /* 0x000000060e097819 */ /* 0x108fe2000001020f */
[----:B------:R-:W-:Y:S01]  /*1ef70*/  IMAD R8, R15, 0x60, RZ ;  /* 0x000000600f087824 */ /* 0x000fe200078e02ff */
[----:B--2---:R-:W-:Y:S01]  /*1ef80*/  ISETP.GE.AND P0, PT, R0, R4, PT ;  /* 0x000000040000720c */ /* 0x004fe20003f06270 */
[C---:B------:R-:W-:Y:S01]  /*1ef90*/  IMAD.SHL.U32 R0, R14.reuse, 0x80, RZ ;  /* 0x000000800e007824 */ /* 0x040fe200078e00ff */
[----:B------:R-:W-:Y:S05]  /*1efa0*/  SHF.L.U64.HI R4, R14, 0x7, R15 ;  /* 0x000000070e047819 */ /* 0x000fea000001020f */
[----:B------:R-:W-:Y:S02]  /*1efb0*/  IMAD R6, R4, R185, RZ ;  /* 0x000000b904067224 */ /* 0x000fe400078e02ff */
[----:B------:R-:W-:Y:S04]  /*1efc0*/  IMAD.WIDE.U32 R4, R14, 0x60, RZ ;  /* 0x000000600e047825 */ /* 0x000fe800078e00ff */
[----:B------:R-:W-:Y:S01]  /*1efd0*/  @P0 STS [R194+0x4000], RZ ;  /* 0x004000ffc2000388 */ /* 0x000fe20000000800 */
[-C--:B------:R-:W-:Y:S02]  /*1efe0*/  IMAD R6, R7, R0.reuse, R6 ;  /* 0x0000000007067224 */ /* 0x080fe400078e0206 */
[----:B----4-:R-:W-:Y:S02]  /*1eff0*/  IMAD.MOV.U32 R3, RZ, RZ, R11 ;  /* 0x000000ffff037224 */ /* 0x010fe400078e000b */
[----:B------:R-:W-:Y:S01]  /*1f000*/  IMAD.IADD R11, R8, 0x1, R5 ;  /* 0x00000001080b7824 */ /* 0x000fe200078e0205 */
[----:B------:R-:W-:Y:S01]  /*1f010*/  @P0 STS [R194+0x4004], RZ ;  /* 0x004004ffc2000388 */ /* 0x000fe20000000800 */
[----:B------:R-:W-:Y:S04]  /*1f020*/  IMAD.WIDE.U32 R2, R185, R0, R2 ;  /* 0x00000000b9027225 */ /* 0x000fe800078e0002 */
[----:B------:R-:W-:Y:S01]  /*1f030*/  IMAD.SHL.U32 R0, R14, 0x40, RZ ;  /* 0x000000400e007824 */ /* 0x000fe200078e00ff */
[----:B------:R-:W-:Y:S01]  /*1f040*/  @P0 STS.64 [R194+0x4008], RZ ;  /* 0x004008ffc2000388 */ /* 0x000fe20000000a00 */
[----:B------:R-:W-:Y:S02]  /*1f050*/  @!P0 IADD3 R12, P2, R4, R2, RZ ;  /* 0x00000002040c8210 */ /* 0x000fe40007f5e0ff */
[----:B-----5:R-:W-:Y:S02]  /*1f060*/  @!P0 LEA R10, P6, R2, R16, 0x1 ;  /* 0x00000010020a8211 */ /* 0x020fe400078c08ff */
[-C--:B------:R-:W-:Y:S01]  /*1f070*/  @!P0 IADD3 R7, P4, R0, R2.reuse, RZ ;  /* 0x0000000200078210 */ /* 0x080fe20007f9e0ff */
[----:B------:R-:W-:Y:S01]  /*1f080*/  IMAD.IADD R0, R3, 0x1, R6 ;  /* 0x0000000103007824 */ /* 0x000fe200078e0206 */
[----:B------:R-:W-:Y:S02]  /*1f090*/  @!P0 LEA R5, P1, R14, R2, 0x5 ;  /* 0x000000020e058211 */ /* 0x000fe400078228ff */
[----:B------:R-:W-:Y:S01]  /*1f0a0*/  @!P0 LEA R6, P3, R7, R16, 0x1 ;  /* 0x0000001007068211 */ /* 0x000fe200078608ff */
[----:B------:R-:W-:Y:S01]  /*1f0b0*/  @!P0 IMAD.X R13, R0, 0x1, R11, P2 ;  /* 0x00000001000d8824 */ /* 0x000fe200010e060b */
[----:B------:R-:W-:Y:S01]  /*1f0c0*/  @!P0 LEA.HI.X R14, R14, R0, R15, 0x5, P1 ;  /* 0x000000000e0e8211 */ /* 0x000fe200008f2c0f */
[----:B------:R-:W-:Y:S01]  /*1f0d0*/  @!P0 IMAD.X R3, R0, 0x1, R9, P4 ;  /* 0x0000000100038824 */ /* 0x000fe200020e0609 */
[CC--:B------:R-:W-:Y:S02]  /*1f0e0*/  @!P0 LEA R8, P5, R5.reuse, R16.reuse, 0x1 ;  /* 0x0000001005088211 */ /* 0x0c0fe400078a08ff */
[C---:B------:R-:W-:Y:S02]  /*1f0f0*/  @!P0 LEA R4, P1, R12.reuse, R16, 0x1 ;  /* 0x000000100c048211 */ /* 0x040fe400078208ff */
[-C--:B------:R-:W-:Y:S02]  /*1f100*/  @!P0 LEA.HI.X R9, R5, R17.reuse, R14, 0x1, P5 ;  /* 0x0000001105098211 */ /* 0x080fe400028f0c0e */
[-C--:B------:R-:W-:Y:S02]  /*1f110*/  @!P0 LEA.HI.X R5, R12, R17.reuse, R13, 0x1, P1 ;  /* 0x000000110c058211 */ /* 0x080fe400008f0c0d */
[-C--:B------:R-:W-:Y:S02]  /*1f120*/  @!P0 LEA.HI.X R11, R2, R17.reuse, R0, 0x1, P6 ;  /* 0x00000011020b8211 */ /* 0x080fe400030f0c00 */
[----:B------:R-:W-:Y:S02]  /*1f130*/  @!P0 LEA.HI.X R7, R7, R17, R3, 0x1, P3 ;  /* 0x0000001107078211 */ /* 0x000fe400018f0c03 */
[----:B------:R-:W-:Y:S01]  /*1f140*/  ISETP.GE.AND P1, PT, R185, 0x1, PT ;  /* 0x00000001b900780c */ /* 0x000fe20003f26270 */
        /* <DEDUP_REMOVED lines=21> */
[----:B------:R-:W1:Y:S06]  /*1f2a0*/  LDSM.16.M88.4 R128, [R138+0x1000] ;  /* 0x001000008a80783b */ /* 0x000e6c0000000200 */
[----:B------:R-:W3:Y:S06]  /*1f2b0*/  LDSM.16.M88.4 R44, [R136+0x2400] ;  /* 0x00240000882c783b */ /* 0x000eec0000000200 */
[----:B------:R-:W4:Y:S06]  /*1f2c0*/  LDSM.16.M88.4 R76, [R136+0x2800] ;  /* 0x00280000884c783b */ /* 0x000f2c0000000200 */
[----:B------:R-:W5:Y:S06]  /*1f2d0*/  LDSM.16.M88.4 R108, [R136+0x2c00] ;  /* 0x002c0000886c783b */ /* 0x000f6c0000000200 */
[----:B------:R-:W2:Y:S06]  /*1f2e0*/  LDSM.16.M88.4 R140, [R136+0x3000] ;  /* 0x00300000888c783b */ /* 0x000eac0000000200 */
[----:B------:R-:W2:Y:S06]  /*1f2f0*/  LDSM.16.M88.4 R144, [R136+0x3400] ;  /* 0x003400008890783b */ /* 0x000eac0000000200 */
[----:B------:R-:W2:Y:S01]  /*1f300*/  LDSM.16.M88.4 R156, [R136+0x3800] ;  /* 0x00380000889c783b */ /* 0x000ea20000000200 */
[C---:B-1----:R-:W-:Y:S05]  /*1f310*/  HMMA.16816.F32.BF16 R8, R128.reuse, R28, RZ ;  /* 0x0000001c8008723c */ /* 0x042fea00000418ff */
[----:B------:R-:W1:Y:S03]  /*1f320*/  LDSM.16.M88.4 R152, [R136+0x3c00] ;  /* 0x003c00008898783b */ /* 0x000e660000000200 */
[C---:B---3--:R-:W-:Y:S03]  /*1f330*/  HMMA.16816.F32.BF16 R24, R128.reuse, R44, RZ ;  /* 0x0000002c8018723c */ /* 0x048fe600000418ff */
[----:B------:R-:W3:Y:S06]  /*1f340*/  LDSM.16.M88.4 R124, [R138] ;  /* 0x000000008a7c783b */ /* 0x000eec0000000200 */
[----:B------:R-:W-:Y:S01]  /*1f350*/  LDSM.16.M88.4 R60, [R137] ;  /* 0x00000000893c783b */ /* 0x000fe20000000200 */
[C---:B----4-:R-:W-:Y:S05]  /*1f360*/  HMMA.16816.F32.BF16 R40, R128.reuse, R76, RZ ;  /* 0x0000004c8028723c */ /* 0x050fea00000418ff */
[----:B------:R-:W4:Y:S03]  /*1f370*/  LDSM.16.M88.4 R12, [R139+0x1000] ;  /* 0x001000008b0c783b */ /* 0x000f260000000200 */
[C---:B-----5:R-:W-:Y:S03]  /*1f380*/  HMMA.16816.F32.BF16 R56, R128.reuse, R108, RZ ;  /* 0x0000006c8038723c */ /* 0x060fe600000418ff */
[----:B------:R-:W5:Y:S05]  /*1f390*/  LDSM.16.M88.4 R92, [R137+0x400] ;  /* 0x00040000895c783b */ /* 0x000f6a0000000200 */
[C---:B--2---:R-:W-:Y:S01]  /*1f3a0*/  HMMA.16816.F32.BF16 R72, R128.reuse, R140, RZ ;  /* 0x0000008c8048723c */ /* 0x044fe200000418ff */
[----:B------:R-:W2:Y:S06]  /*1f3b0*/  LDSM.16.M88.4 R148, [R137+0x800] ;  /* 0x000800008994783b */ /* 0x000eac0000000200 */
[----:B------:R-:W2:Y:S01]  /*1f3c0*/  LDSM.16.M88.4 R160, [R137+0xc00] ;  /* 0x000c000089a0783b */ /* 0x000ea20000000200 */
[C---:B------:R-:W-:Y:S05]  /*1f3d0*/  HMMA.16816.F32.BF16 R88, R128.reuse, R144, RZ ;  /* 0x000000908058723c */ /* 0x040fea00000418ff */
[----:B------:R-:W2:Y:S03]  /*1f3e0*/  LDSM.16.M88.4 R164, [R137+0x1000] ;  /* 0x0010000089a4783b */ /* 0x000ea60000000200 */
[C---:B------:R-:W-:Y:S03]  /*1f3f0*/  HMMA.16816.F32.BF16 R104, R128.reuse, R156, RZ ;  /* 0x0000009c8068723c */ /* 0x040fe600000418ff */
[----:B------:R-:W2:Y:S05]  /*1f400*/  LDSM.16.M88.4 R168, [R137+0x1400] ;  /* 0x0014000089a8783b */ /* 0x000eaa0000000200 */
[C---:B-1----:R-:W-:Y:S01]  /*1f410*/  HMMA.16816.F32.BF16 R120, R128.reuse, R152, RZ ;  /* 0x000000988078723c */ /* 0x042fe200000418ff */
[----:B------:R-:W1:Y:S06]  /*1f420*/  LDSM.16.M88.4 R172, [R137+0x1800] ;  /* 0x0018000089ac783b */ /* 0x000e6c0000000200 */
        /* <DEDUP_REMOVED lines=13> */
[----:B------:R-:W-:Y:S08]  /*1f500*/  HMMA.16816.F32.BF16 R20, R124, R44, RZ ;  /* 0x0000002c7c14723c */ /* 0x000ff000000418ff */
[C---:B----4-:R-:W-:Y:S08]  /*1f510*/  HMMA.16816.F32.BF16 R8, R12.reuse, R60, R8 ;  /* 0x0000003c0c08723c */ /* 0x050ff00000041808 */
[C---:B-----5:R-:W-:Y:S08]  /*1f520*/  HMMA.16816.F32.BF16 R24, R12.reuse, R92, R24 ;  /* 0x0000005c0c18723c */ /* 0x060ff00000041818 */
[C---:B--2---:R-:W-:Y:S08]  /*1f530*/  HMMA.16816.F32.BF16 R40, R12.reuse, R148, R40 ;  /* 0x000000940c28723c */ /* 0x044ff00000041828 */
[C---:B------:R-:W-:Y:S08]  /*1f540*/  HMMA.16816.F32.BF16 R56, R12.reuse, R160, R56 ;  /* 0x000000a00c38723c */ /* 0x040ff00000041838 */
[C---:B------:R-:W-:Y:S08]  /*1f550*/  HMMA.16816.F32.BF16 R72, R12.reuse, R164, R72 ;  /* 0x000000a40c48723c */ /* 0x040ff00000041848 */
[C---:B------:R-:W-:Y:S08]  /*1f560*/  HMMA.16816.F32.BF16 R88, R12.reuse, R168, R88 ;  /* 0x000000a80c58723c */ /* 0x040ff00000041858 */
[C---:B-1----:R-:W-:Y:S08]  /*1f570*/  HMMA.16816.F32.BF16 R104, R12.reuse, R172, R104 ;  /* 0x000000ac0c68723c */ /* 0x042ff00000041868 */
        /* <DEDUP_REMOVED lines=14> */
[C---:B------:R-:W-:Y:S07]  /*1f660*/  HMMA.16816.F32.BF16 R84, R124.reuse, R144, RZ ;  /* 0x000000907c54723c */ /* 0x040fee00000418ff */
[----:B------:R-:W-:Y:S01]  /*1f670*/  IMAD.MOV.U32 R144, RZ, RZ, R193 ;  /* 0x000000ffff907224 */ /* 0x000fe200078e00c1 */
[C---:B------:R-:W-:Y:S01]  /*1f680*/  HMMA.16816.F32.BF16 R100, R124.reuse, R156, RZ ;  /* 0x0000009c7c64723c */ /* 0x040fe200000418ff */
[----:B------:R-:W-:Y:S07]  /*1f690*/  IMAD.MOV.U32 R145, RZ, RZ, R192 ;  /* 0x000000ffff917224 */ /* 0x000fee00078e00c0 */
[----:B------:R-:W-:Y:S08]  /*1f6a0*/  HMMA.16816.F32.BF16 R116, R124, R152, RZ ;  /* 0x000000987c74723c */ /* 0x000ff000000418ff */
        /* <DEDUP_REMOVED lines=22> */
[----:B------:R-:W-:Y:S07]  /*1f810*/  @!UPT UIADD3 URZ, URZ, URZ, URZ ;  /* 0x0000003f3f3ff290 */ /* 0x000fee000fffe03f */
[----:B------:R-:W-:-:S11]  /*1f820*/  @!P1 BRA `(.L_x_514) ;  /* 0x0000039000009947 */ /* 0x000fd60003800000 */
[----:B------:R-:W2:Y:S01]  /*1f830*/  LDL.64 R198, [R1+0x20] ;  /* 0x0000200001c67983 */ /* 0x000ea20000100a00 */
[----:B------:R-:W-:Y:S01]  /*1f840*/  ULDC.64 UR4, c[0x0][0x118] ;  /* 0x0000460000047ab9 */ /* 0x000fe20000000a00 */
[----:B------:R-:W-:Y:S02]  /*1f850*/  IADD3 R132, R185, -0x1, RZ ;  /* 0xffffffffb9847810 */ /* 0x000fe40007ffe0ff */
[----:B------:R-:W3:Y:S02]  /*1f860*/  LDL.64 R202, [R1+0x2d8] ;  /* 0x0002d80001ca7983 */ /* 0x000ee40000100a00 */
[----:B------:R-:W-:Y:S02]  /*1f870*/  SHF.R.S32.HI R134, RZ, 0x1f, R132 ;  /* 0x0000001fff867819 */ /* 0x000fe40000011484 */
[----:B------:R-:W4:Y:S04]  /*1f880*/  LDL.64 R200, [R1+0x2f0] ;  /* 0x0002f00001c87983 */ /* 0x000f280000100a00 */
[----:B------:R-:W5:Y:S04]  /*1f890*/  LDL.64 R196, [R1+0x50] ;  /* 0x0000500001c47983 */ /* 0x000f680000100a00 */
[----:B------:R1:W-:Y:S04]  /*1f8a0*/  @P0 STS [R194+0x2000], RZ ;  /* 0x002000ffc2000388 */ /* 0x0003e80000000800 */
[----:B------:R1:W-:Y:S04]  /*1f8b0*/  @P0 STS [R194+0x2004], RZ ;  /* 0x002004ffc2000388 */ /* 0x0003e80000000800 */
[----:B------:R1:W-:Y:S01]  /*1f8c0*/  @P0 STS.64 [R194+0x2008], RZ ;  /* 0x002008ffc2000388 */ /* 0x0003e20000000a00 */
[C---:B--2---:R-:W-:Y:S01]  /*1f8d0*/  SHF.L.U64.HI R2, R198.reuse, 0x7, R199 ;  /* 0x00000007c6027819 */ /* 0x044fe200000102c7 */
[----:B------:R-:W-:Y:S02]  /*1f8e0*/  IMAD.SHL.U32 R0, R198, 0x80, RZ ;  /* 0x00000080c6007824 */ /* 0x000fe400078e00ff */
[----:B---3--:R-:W-:Y:S02]  /*1f8f0*/  IMAD.MOV.U32 R3, RZ, RZ, R203 ;  /* 0x000000ffff037224 */ /* 0x008fe400078e00cb */
[----:B------:R-:W-:Y:S02]  /*1f900*/  IMAD R133, R2, R132, RZ ;  /* 0x0000008402857224 */ /* 0x000fe400078e02ff */
[----:B----4-:R-:W-:Y:S04]  /*1f910*/  IMAD.MOV.U32 R2, RZ, RZ, R200 ;  /* 0x000000ffff027224 */ /* 0x010fe800078e00c8 */
[-C--:B------:R-:W-:Y:S04]  /*1f920*/  IMAD.WIDE.U32 R2, R132, R0.reuse, R2 ;  /* 0x0000000084027225 */ /* 0x080fe800078e0002 */
[----:B------:R-:W-:Y:S01]  /*1f930*/  IMAD R0, R134, R0, R133 ;  /* 0x0000000086007224 */ /* 0x000fe200078e0285 */
[----:B-----5:R-:W-:Y:S03]  /*1f940*/  @!P0 LEA R132, P1, R2, R196, 0x1 ;  /* 0x000000c402848211 */ /* 0x020fe600078208ff */
[----:B------:R-:W-:Y:S01]  /*1f950*/  IMAD.IADD R0, R3, 0x1, R0 ;  /* 0x0000000103007824 */ /* 0x000fe200078e0200 */
[----:B------:R-:W-:Y:S04]  /*1f960*/  @!P0 LEA R3, P2, R198, R2, 0x5 ;  /* 0x00000002c6038211 */ /* 0x000fe800078428ff */
[-C--:B------:R-:W-:Y:S05]  /*1f970*/  @!P0 LEA.HI.X R133, R2, R197.reuse, R0, 0x1, P1 ;  /* 0x000000c502858211 */ /* 0x080fea00008f0c00 */
[----:B------:R-:W-:Y:S01]  /*1f980*/  @!PT LDS RZ, [RZ] ;  /* 0x00000000fffff984 */ /* 0x000fe20000000800 */
[----:B------:R-:W-:Y:S01]  /*1f990*/  @!PT LDS RZ, [RZ] ;  /* 0x00000000fffff984 */ /* 0x000fe20000000800 */
[----:B------:R-:W-:Y:S01]  /*1f9a0*/  @!PT LDS RZ, [RZ] ;  /* 0x00000000fffff984 */ /* 0x000fe20000000800 */
[----:B------:R2:W-:Y:S04]  /*1f9b0*/  @!P0 LDGSTS.E.BYPASS.LTC128B.128 [R194+0x2000], [R132.64] ;  /* 0x0200000084c28fae */ /* 0x0005e8000b901d44 */
[----:B------:R1:W-:Y:S01]  /*1f9c0*/  @P0 STS.128 [R194+0x2800], RZ ;  /* 0x002800ffc2000388 */ /* 0x0003e20000000c00 */
[C---:B--2---:R-:W-:Y:S02]  /*1f9d0*/  @!P0 LEA R132, P1, R3.reuse, R196, 0x1 ;  /* 0x000000c403848211 */ /* 0x044fe400078208ff */
[C---:B------:R-:W-:Y:S04]  /*1f9e0*/  @!P0 LEA.HI.X R133, R198.reuse, R0, R199, 0x5, P2 ;  /* 0x00000000c6858211 */ /* 0x040fe800010f2cc7 */
[-C--:B------:R-:W-:Y:S01]  /*1f9f0*/  @!P0 LEA.HI.X R133, R3, R197.reuse, R133, 0x1, P1 ;  /* 0x000000c503858211 */ /* 0x080fe200008f0c85 */
[C---:B------:R-:W-:Y:S04]  /*1fa00*/  IMAD.SHL.U32 R3, R198.reuse, 0x40, RZ ;  /* 0x00000040c6037824 */ /* 0x040fe800078e00ff */
[----:B------:R-:W-:Y:S01]  /*1fa10*/  @!PT LDS RZ, [RZ] ;  /* 0x00000000fffff984 */ /* 0x000fe20000000800 */
[----:B------:R-:W-:Y:S01]  /*1fa20*/  @!PT LDS RZ, [RZ] ;  /* 0x00000000fffff984 */ /* 0x000fe20000000800 */
[----:B------:R-:W-:Y:S01]  /*1fa30*/  @!PT LDS RZ, [RZ] ;  /* 0x00000000fffff984 */ /* 0x000fe20000000800 */
[----:B------:R2:W-:Y:S01]  /*1fa40*/  @!P0 LDGSTS.E.BYPASS.LTC128B.128 [R194+0x2800], [R132.64] ;  /* 0x0280000084c28fae */ /* 0x0005e2000b901d44 */
[----:B------:R-:W-:Y:S03]  /*1fa50*/  @!P0 IADD3 R3, P2, R3, R2, RZ ;  /* 0x0000000203038210 */ /* 0x000fe60007f5e0ff */
[----:B------:R1:W-:Y:S01]  /*1fa60*/  @P0 STS.128 [R194+0x3000], RZ ;  /* 0x003000ffc2000388 */ /* 0x0003e20000000c00 */
[----:B--2---:R-:W-:Y:S02]  /*1fa70*/  SHF.L.U64.HI R133, R198, 0x6, R199 ;  /* 0x00000006c6857819 */ /* 0x004fe400000102c7 */
[C---:B------:R-:W-:Y:S03]  /*1fa80*/  @!P0 LEA R132, P1, R3.reuse, R196, 0x1 ;  /* 0x000000c403848211 */ /* 0x040fe600078208ff */
[----:B------:R-:W-:Y:S05]  /*1fa90*/  @!P0 IMAD.X R133, R0, 0x1, R133, P2 ;  /* 0x0000000100858824 */ /* 0x000fea00010e0685 */
[-C--:B------:R-:W-:Y:S01]  /*1faa0*/  @!P0 LEA.HI.X R133, R3, R197.reuse, R133, 0x1, P1 ;  /* 0x000000c503858211 */ /* 0x080fe200008f0c85 */
[----:B------:R-:W-:Y:S04]  /*1fab0*/  IMAD R3, R199, 0x60, RZ ;  /* 0x00000060c7037824 */ /* 0x000fe800078e02ff */
[----:B------:R-:W-:Y:S01]  /*1fac0*/  @!PT LDS RZ, [RZ] ;  /* 0x00000000fffff984 */ /* 0x000fe20000000800 */
[----:B------:R-:W-:Y:S01]  /*1fad0*/  @!PT LDS RZ, [RZ] ;  /* 0x00000000fffff984 */ /* 0x000fe20000000800 */
[----:B------:R-:W-:Y:S01]  /*1fae0*/  @!PT LDS RZ, [RZ] ;  /* 0x00000000fffff984 */ /* 0x000fe20000000800 */
[----:B------:R2:W-:Y:S04]  /*1faf0*/  @!P0 LDGSTS.E.BYPASS.LTC128B.128 [R194+0x3000], [R132.64] ;  /* 0x0300000084c28fae */ /* 0x0005e8000b901d44 */
[----:B------:R1:W-:Y:S01]  /*1fb00*/  @P0 STS.128 [R194+0x3800], RZ ;  /* 0x003800ffc2000388 */ /* 0x0003e20000000c00 */
[----:B--2---:R-:W-:Y:S04]  /*1fb10*/  IMAD.WIDE.U32 R132, R198, 0x60, RZ ;  /* 0x00000060c6847825 */ /* 0x004fe800078e00ff */
[----:B------:R-:W-:Y:S01]  /*1fb20*/  IMAD.IADD R133, R3, 0x1, R133 ;  /* 0x0000000103857824 */ /* 0x000fe200078e0285 */
[----:B------:R-:W-:Y:S05]  /*1fb30*/  @!P0 IADD3 R3, P1, R132, R2, RZ ;  /* 0x0000000284038210 */ /* 0x000fea0007f3e0ff */
[----:B------:R-:W-:Y:S01]  /*1fb40*/  @!P0 IMAD.X R0, R0, 0x1, R133, P1 ;  /* 0x0000000100008824 */ /* 0x000fe200008e0685 */
[C---:B------:R-:W-:Y:S04]  /*1fb50*/  @!P0 LEA R2, P1, R3.reuse, R196, 0x1 ;  /* 0x000000c403028211 */ /* 0x040fe800078208ff */
[----:B------:R-:W-:Y:S05]  /*1fb60*/  @!P0 LEA.HI.X R3, R3, R197, R0, 0x1, P1 ;  /* 0x000000c503038211 */ /* 0x000fea00008f0c00 */
[----:B------:R-:W-:Y:S01]  /*1fb70*/  @!PT LDS RZ, [RZ] ;  /* 0x00000000fffff984 */ /* 0x000fe20000000800 */
[----:B------:R-:W-:Y:S01]  /*1fb80*/  @!PT LDS RZ, [RZ] ;  /* 0x00000000fffff984 */ /* 0x000fe20000000800 */
[----:B------:R-:W-:Y:S01]  /*1fb90*/  @!PT LDS RZ, [RZ] ;  /* 0x00000000fffff984 */ /* 0x000fe20000000800 */
[----:B------:R1:W-:Y:S04]  /*1fba0*/  @!P0 LDGSTS.E.BYPASS.LTC128B.128 [R194+0x3800], [R2.64] ;  /* 0x0380000002c28fae */ /* 0x0003e8000b901d44 */
[----:B------:R-:W0:Y:S02]  /*1fbb0*/  LDGDEPBAR ;  /* 0x00000000000079af */ /* 0x000e240000000000 */
.L_x_514:
[----:B------:R-:W-:Y:S05]  /*1fbc0*/  BSYNC B0 ;  /* 0x0000000000007941 */ /* 0x000fea0003800000 */
.L_x_513:
[----:B------:R-:W-:Y:S01]  /*1fbd0*/  IADD3 R199, R246, -0x4ab325aa, RZ ;  /* 0xb54cda56f6c77810 */ /* 0x000fe20007ffe0ff */
[----:B------:R-:W-:Y:S01]  /*1fbe0*/  IMAD R143, R185, 0x80, R190 ;  /* 0x00000080b98f7824 */ /* 0x000fe200078e02be */
[----:B------:R-:W-:Y:S01]  /*1fbf0*/  LOP3.LUT R195, R195, 0xfffffff7, RZ, 0xc0, !PT ;  /* 0xfffffff7c3c37812 */ /* 0x000fe200078ec0ff */
[----:B------:R-:W2:Y:S01]  /*1fc00*/  LDL.LU R174, [R1+0x40] ;  /* 0x0000400001ae7983 */ /* 0x000ea20000300800 */
[----:B------:R-:W-:Y:S01]  /*1fc10*/  ULDC.64 UR4, c[0x0][0x118] ;  /* 0x0000460000047ab9 */ /* 0x000fe20000000a00 */
[----:B------:R-:W3:Y:S01]  /*1fc20*/  I2F R0, R143 ;  /* 0x0000008f00007306 */ /* 0x000ee20000201400 */
[C---:B-1----:R-:W-:Y:S01]  /*1fc30*/  IADD3 R2, R143.reuse, 0x1, RZ ;  /* 0x000000018f027810 */ /* 0x042fe20007ffe0ff */
[----:B------:R-:W4:Y:S01]  /*1fc40*/  LDL.LU R173, [R1+0x44] ;  /* 0x0000440001ad7983 */ /* 0x000f220000300800 */
[C---:B------:R-:W-:Y:S02]  /*1fc50*/  IADD3 R3, R143.reuse, 0x8, RZ ;  /* 0x000000088f037810 */ /* 0x040fe40007ffe0ff */
[C---:B------:R-:W-:Y:S01]  /*1fc60*/  IADD3 R132, R143.reuse, 0x9, RZ ;  /* 0x000000098f847810 */ /* 0x040fe20007ffe0ff */
[----:B------:R-:W2:Y:S01]  /*1fc70*/  LDL.LU R172, [R1+0x30] ;  /* 0x0000300001ac7983 */ /* 0x000ea20000300800 */
[C---:B------:R-:W-:Y:S02]  /*1fc80*/  IADD3 R133, R143.reuse, 0x10, RZ ;  /* 0x000000108f857810 */ /* 0x040fe40007ffe0ff */
[C---:B------:R-:W-:Y:S01]  /*1fc90*/  IADD3 R134, R143.reuse, 0x11, RZ ;  /* 0x000000118f867810 */ /* 0x040fe20007ffe0ff */
[----:B------:R-:W1:Y:S01]  /*1fca0*/  I2F R2, R2 ;  /* 0x0000000200027306 */ /* 0x000e620000201400 */
[C---:B------:R-:W-:Y:S01]  /*1fcb0*/  IADD3 R135, R143.reuse, 0x18, RZ ;  /* 0x000000188f877810 */ /* 0x040fe20007ffe0ff */
[----:B------:R-:W2:Y:S01]  /*1fcc0*/  LDL.LU R171, [R1+0x34] ;  /* 0x0000340001ab7983 */ /* 0x000ea20000300800 */
[C---:B------:R-:W-:Y:S02]  /*1fcd0*/  IADD3 R140, R143.reuse, 0x19, RZ ;  /* 0x000000198f8c7810 */ /* 0x040fe40007ffe0ff */
[C---:B------:R-:W-:Y:S01]  /*1fce0*/  IADD3 R141, R143.reuse, 0x20, RZ ;  /* 0x000000208f8d7810 */ /* 0x040fe20007ffe0ff */
[----:B------:R-:W2:Y:S04]  /*1fcf0*/  LDL.LU R169, [R1+0x10] ;  /* 0x0000100001a97983 */ /* 0x000ea80000300800 */
[----:B------:R-:W1:Y:S01]  /*1fd00*/  I2F R3, R3 ;  /* 0x0000000300037306 */ /* 0x000e620000201400 */
[----:B------:R-:W2:Y:S04]  /*1fd10*/  LDL.LU R167, [R1+0x14] ;  /* 0x0000140001a77983 */ /* 0x000ea80000300800 */
[----:B------:R-:W2:Y:S04]  /*1fd20*/  LDL.LU R165, [R1] ;  /* 0x0000000001a57983 */ /* 0x000ea80000300800 */
[----:B------:R-:W2:Y:S01]  /*1fd30*/  LDL.LU R164, [R1+0x4] ;  /* 0x0000040001a47983 */ /* 0x000ea20000300800 */
[----:B------:R-:W1:Y:S03]  /*1fd40*/  I2F R132, R132 ;  /* 0x0000008400847306 */ /* 0x000e660000201400 */
[----:B------:R-:W-:Y:S04]  /*1fd50*/  STL [R1+0x314], R137 ;  /* 0x0003148901007387 */ /* 0x000fe80000100800 */
[----:B------:R-:W-:Y:S03]  /*1fd60*/  STL [R1+0x310], R136 ;  /* 0x0003108801007387 */ /* 0x000fe60000100800 */
[----:B------:R-:W1:Y:S10]  /*1fd70*/  I2F R133, R133 ;  /* 0x0000008500857306 */ /* 0x000e740000201400 */
[----:B------:R-:W1:Y:S10]  /*1fd80*/  I2F R134, R134 ;  /* 0x0000008600867306 */ /* 0x000e740000201400 */
[----:B------:R-:W1:Y:S10]  /*1fd90*/  I2F R135, R135 ;  /* 0x0000008700877306 */ /* 0x000e740000201400 */
[----:B------:R-:W1:Y:S10]  /*1fda0*/  I2F R140, R140 ;  /* 0x0000008c008c7306 */ /* 0x000e740000201400 */
[----:B------:R-:W1:Y:S01]  /*1fdb0*/  I2F R141, R141 ;  /* 0x0000008d008d7306 */ /* 0x000e620000201400 */
[CC--:B---3--:R-:W-:Y:S02]  /*1fdc0*/  FFMA.FTZ R4, R180.reuse, R0.reuse, R4 ;  /* 0x00000000b4047223 */ /* 0x0c8fe40000010004 */
[CC--:B------:R-:W-:Y:S02]  /*1fdd0*/  FFMA.FTZ R6, R180.reuse, R0.reuse, R6 ;  /* 0x00000000b4067223 */ /* 0x0c0fe40000010006 */
[CC--:B------:R-:W-:Y:S02]  /*1fde0*/  FFMA.FTZ R8, R180.reuse, R0.reuse, R8 ;  /* 0x00000000b4087223 */ /* 0x0c0fe40000010008 */
[C---:B------:R-:W-:Y:S01]  /*1fdf0*/  FFMA.FTZ R10, R180.reuse, R0, R10 ;  /* 0x00000000b40a7223 */ /* 0x040fe2000001000a */
[C---:B------:R-:W-:Y:S01]  /*1fe00*/  IADD3 R0, R143.reuse, 0x21, RZ ;  /* 0x000000218f007810 */ /* 0x040fe20007ffe0ff */
[CC--:B-1----:R-:W-:Y:S02]  /*1fe10*/  FFMA.FTZ R5, R180.reuse, R2.reuse, R5 ;  /* 0x00000002b4057223 */ /* 0x0c2fe40000010005 */
[CC--:B------:R-:W-:Y:S02]  /*1fe20*/  FFMA.FTZ R7, R180.reuse, R2.reuse, R7 ;  /* 0x00000002b4077223 */ /* 0x0c0fe40000010007 */
[CC--:B------:R-:W-:Y:S01]  /*1fe30*/  FFMA.FTZ R9, R180.reuse, R2.reuse, R9 ;  /* 0x00000002b4097223 */ /* 0x0c0fe20000010009 */
[----:B------:R-:W1:Y:S01]  /*1fe40*/  I2F R0, R0 ;  /* 0x0000000000007306 */ /* 0x000e620000201400 */
[C---:B------:R-:W-:Y:S01]  /*1fe50*/  FFMA.FTZ R11, R180.reuse, R2, R11 ;  /* 0x00000002b40b7223 */ /* 0x040fe2000001000b */
[C---:B------:R-:W-:Y:S01]  /*1fe60*/  IADD3 R2, R143.reuse, 0x28, RZ ;  /* 0x000000288f027810 */ /* 0x040fe20007ffe0ff */
[CC--:B------:R-:W-:Y:S02]  /*1fe70*/  FFMA.FTZ R12, R180.reuse, R3.reuse, R12 ;  /* 0x00000003b40c7223 */ /* 0x0c0fe4000001000c */
[CC--:B------:R-:W-:Y:S02]  /*1fe80*/  FFMA.FTZ R14, R180.reuse, R3.reuse, R14 ;  /* 0x00000003b40e7223 */ /* 0x0c0fe4000001000e */
[CC--:B------:R-:W-:Y:S02]  /*1fe90*/  FFMA.FTZ R16, R180.reuse, R3.reuse, R16 ;  /* 0x00000003b4107223 */ /* 0x0c0fe40000010010 */
[C---:B------:R-:W-:Y:S01]  /*1fea0*/  FFMA.FTZ R18, R180.reuse, R3, R18 ;  /* 0x00000003b4127223 */ /* 0x040fe20000010012 */
[----:B------:R3:W1:Y:S01]  /*1feb0*/  I2F R142, R2 ;  /* 0x00000002008e7306 */ /* 0x0006620000201400 */
[CC--:B------:R-:W-:Y:S02]  /*1fec0*/  FFMA.FTZ R13, R180.reuse, R132.reuse, R13 ;  /* 0x00000084b40d7223 */ /* 0x0c0fe4000001000d */
[CC--:B------:R-:W-:Y:S02]  /*1fed0*/  FFMA.FTZ R15, R180.reuse, R132.reuse, R15 ;  /* 0x00000084b40f7223 */ /* 0x0c0fe4000001000f */
[CC--:B------:R-:W-:Y:S02]  /*1fee0*/  FFMA.FTZ R17, R180.reuse, R132.reuse, R17 ;  /* 0x00000084b4117223 */ /* 0x0c0fe40000010011 */
[C---:B------:R-:W-:Y:S02]  /*1fef0*/  FFMA.FTZ R19, R180.reuse, R132, R19 ;  /* 0x00000084b4137223 */ /* 0x040fe40000010013 */
[CC--:B------:R-:W-:Y:S02]  /*1ff00*/  FFMA.FTZ R20, R180.reuse, R133.reuse, R20 ;  /* 0x00000085b4147223 */ /* 0x0c0fe40000010014 */
[CC--:B------:R-:W-:Y:S02]  /*1ff10*/  FFMA.FTZ R22, R180.reuse, R133.reuse, R22 ;  /* 0x00000085b4167223 */ /* 0x0c0fe40000010016 */
[CC--:B------:R-:W-:Y:S02]  /*1ff20*/  FFMA.FTZ R24, R180.reuse, R133.reuse, R24 ;  /* 0x00000085b4187223 */ /* 0x0c0fe40000010018 */
[C---:B------:R-:W-:Y:S01]  /*1ff30*/  FFMA.FTZ R26, R180.reuse, R133, R26 ;  /* 0x00000085b41a7223 */ /* 0x040fe2000001001a */
[C---:B------:R-:W-:Y:S01]  /*1ff40*/  IADD3 R133, R143.reuse, 0x30, RZ ;  /* 0x000000308f857810 */ /* 0x040fe20007ffe0ff */
[----:B------:R-:W-:Y:S02]  /*1ff50*/  IMAD.U32 R3, RZ, RZ, UR7 ;  /* 0x00000007ff037e24 */ /* 0x000fe4000f8e00ff */
[CC--:B------:R-:W-:Y:S02]  /*1ff60*/  FFMA.FTZ R21, R180.reuse, R134.reuse, R21 ;  /* 0x00000086b4157223 */ /* 0x0c0fe40000010015 */
[CC--:B------:R-:W-:Y:S02]  /*1ff70*/  FFMA.FTZ R23, R180.reuse, R134.reuse, R23 ;  /* 0x00000086b4177223 */ /* 0x0c0fe40000010017 */
[CC--:B------:R-:W-:Y:S01]  /*1ff80*/  FFMA.FTZ R25, R180.reuse, R134.reuse, R25 ;  /* 0x00000086b4197223 */ /* 0x0c0fe20000010019 */
[C---:B---3--:R-:W-:Y:S01]  /*1ff90*/  IADD3 R2, R143.reuse, 0x29, RZ ;  /* 0x000000298f027810 */ /* 0x048fe20007ffe0ff */
[C---:B------:R-:W-:Y:S02]  /*1ffa0*/  FFMA.FTZ R27, R180.reuse, R134, R27 ;  /* 0x00000086b41b7223 */ /* 0x040fe4000001001b */
[----:B------:R-:W-:Y:S01]  /*1ffb0*/  I2F R134, R133 ;  /* 0x0000008500867306 */ /* 0x000fe20000201400 */
[CC--:B------:R-:W-:Y:S02]  /*1ffc0*/  FFMA.FTZ R28, R180.reuse, R135.reuse, R28 ;  /* 0x00000087b41c7223 */ /* 0x0c0fe4000001001c */
[CC--:B------:R-:W-:Y:S02]  /*1ffd0*/  FFMA.FTZ R30, R180.reuse, R135.reuse, R30 ;  /* 0x00000087b41e7223 */ /* 0x0c0fe4000001001e */
[CC--:B------:R-:W-:Y:S02]  /*1ffe0*/  FFMA.FTZ R32, R180.reuse, R135.reuse, R32 ;  /* 0x00000087b4207223 */ /* 0x0c0fe40000010020 */
[C---:B------:R-:W-:Y:S01]  /*1fff0*/  FFMA.FTZ R34, R180.reuse, R135, R34 ;  /* 0x00000087b4227223 */ /* 0x040fe20000010022 */
[C---:B------:R-:W-:Y:S01]  /*20000*/  IADD3 R135, R143.reuse, 0x31, RZ ;  /* 0x000000318f877810 */ /* 0x040fe20007ffe0ff */
[CC--:B------:R-:W-:Y:S01]  /*20010*/  FFMA.FTZ R29, R180.reuse, R140.reuse, R29 ;  /* 0x0000008cb41d7223 */ /* 0x0c0fe2000001001d */
[----:B------:R3:W3:Y:S01]  /*20020*/  I2F R132, R2 ;  /* 0x0000000200847306 */ /* 0x0006e20000201400 */
[CC--:B------:R-:W-:Y:S02]  /*20030*/  FFMA.FTZ R31, R180.reuse, R140.reuse, R31 ;  /* 0x0000008cb41f7223 */ /* 0x0c0fe4000001001f */
[CC--:B------:R-:W-:Y:S02]  /*20040*/  FFMA.FTZ R33, R180.reuse, R140.reuse, R33 ;  /* 0x0000008cb4217223 */ /* 0x0c0fe40000010021 */
[C---:B------:R-:W-:Y:S01]  /*20050*/  FFMA.FTZ R35, R180.reuse, R140, R35 ;  /* 0x0000008cb4237223 */ /* 0x040fe20000010023 */
[C---:B------:R-:W-:Y:S01]  /*20060*/  IADD3 R140, R143.reuse, 0x41, RZ ;  /* 0x000000418f8c7810 */ /* 0x040fe20007ffe0ff */
[CC--:B------:R-:W-:Y:S02]  /*20070*/  FFMA.FTZ R36, R180.reuse, R141.reuse, R36 ;  /* 0x0000008db4247223 */ /* 0x0c0fe40000010024 */
[CC--:B------:R-:W-:Y:S02]  /*20080*/  FFMA.FTZ R38, R180.reuse, R141.reuse, R38 ;  /* 0x0000008db4267223 */ /* 0x0c0fe40000010026 */
[CC--:B------:R-:W-:Y:S01]  /*20090*/  FFMA.FTZ R40, R180.reuse, R141.reuse, R40 ;  /* 0x0000008db4287223 */ /* 0x0c0fe20000010028 */
[----:B------:R-:W-:Y:S01]  /*200a0*/  I2F R140, R140 ;  /* 0x0000008c008c7306 */ /* 0x000fe20000201400 */
[----:B------:R-:W-:Y:S01]  /*200b0*/  FFMA.FTZ R42, R180, R141, R42 ;  /* 0x0000008db42a7223 */ /* 0x000fe2000001002a */
[----:B------:R-:W-:Y:S01]  /*200c0*/  FMNMX.FTZ R141, R6, R187, !PT ;  /* 0x000000bb068d7209 */ /* 0x000fe20007810000 */
[CC--:B-1----:R-:W-:Y:S02]  /*200d0*/  FFMA.FTZ R37, R180.reuse, R0.reuse, R37 ;  /* 0x00000000b4257223 */ /* 0x0c2fe40000010025 */
[CC--:B------:R-:W-:Y:S02]  /*200e0*/  FFMA.FTZ R39, R180.reuse, R0.reuse, R39 ;  /* 0x00000000b4277223 */ /* 0x0c0fe40000010027 */
[CC--:B------:R-:W-:Y:S02]  /*200f0*/  FFMA.FTZ R41, R180.reuse, R0.reuse, R41 ;  /* 0x00000000b4297223 */ /* 0x0c0fe40000010029 */
[C---:B------:R-:W-:Y:S01]  /*20100*/  FFMA.FTZ R43, R180.reuse, R0, R43 ;  /* 0x00000000b42b7223 */ /* 0x040fe2000001002b */
[C---:B------:R-:W-:Y:S01]  /*20110*/  IADD3 R0, R143.reuse, 0x40, RZ ;  /* 0x000000408f007810 */ /* 0x040fe20007ffe0ff */
[CC--:B------:R-:W-:Y:S02]  /*20120*/  FFMA.FTZ R44, R180.reuse, R142.reuse, R44 ;  /* 0x0000008eb42c7223 */ /* 0x0c0fe4000001002c */
[----:B---3--:R-:W-:Y:S02]  /*20130*/  IMAD.U32 R2, RZ, RZ, UR6 ;  /* 0x00000006ff027e24 */ /* 0x008fe4000f8e00ff */
[CC--:B------:R-:W-:Y:S01]  /*20140*/  FFMA.FTZ R46, R180.reuse, R142.reuse, R46 ;  /* 0x0000008eb42e7223 */ /* 0x0c0fe2000001002e */
[----:B------:R-:W-:Y:S01]  /*20150*/  I2F R0, R0 ;  /* 0x0000000000007306 */ /* 0x000fe20000201400 */
[CC--:B------:R-:W-:Y:S01]  /*20160*/  FFMA.FTZ R48, R180.reuse, R142.reuse, R48 ;  /* 0x0000008eb4307223 */ /* 0x0c0fe20000010030 */
[----:B------:R1:W3:Y:S01]  /*20170*/  LD.E R133, [R2.64+0xdc] ;  /* 0x0000dc0402857980 */ /* 0x0002e2000c101900 */
[C---:B------:R-:W-:Y:S02]  /*20180*/  FFMA.FTZ R50, R180.reuse, R142, R50 ;  /* 0x0000008eb4327223 */ /* 0x040fe40000010032 */
[CC--:B------:R-:W-:Y:S02]  /*20190*/  FFMA.FTZ R45, R180.reuse, R132.reuse, R45 ;  /* 0x00000084b42d7223 */ /* 0x0c0fe4000001002d */
        /* <DEDUP_REMOVED lines=8> */
[C---:B------:R-:W-:Y:S01]  /*20220*/  FFMA.FTZ R58, R180.reuse, R134, R58 ;  /* 0x00000086b43a7223 */ /* 0x040fe2000001003a */
[C---:B------:R-:W-:Y:S02]  /*20230*/  IADD3 R134, R143.reuse, 0x49, RZ ;  /* 0x000000498f867810 */ /* 0x040fe40007ffe0ff */
[C---:B-1----:R-:W-:Y:S06]  /*20240*/  IADD3 R3, R143.reuse, 0x38, RZ ;  /* 0x000000388f037810 */ /* 0x042fec0007ffe0ff */
[----:B------:R1:W1:Y:S10]  /*20250*/  I2F R2, R135 ;  /* 0x0000008700027306 */ /* 0x0002740000201400 */
[----:B------:R-:W1:Y:S10]  /*20260*/  I2F R3, R3 ;  /* 0x0000000300037306 */ /* 0x000e740000201400 */
[----:B------:R-:W-:Y:S01]  /*20270*/  I2F R134, R134 ;  /* 0x0000008600867306 */ /* 0x000fe20000201400 */
[C---:B-1----:R-:W-:Y:S01]  /*20280*/  IADD3 R135, R143.reuse, 0x39, RZ ;  /* 0x000000398f877810 */ /* 0x042fe20007ffe0ff */
[CC--:B------:R-:W-:Y:S02]  /*20290*/  FFMA.FTZ R53, R180.reuse, R2.reuse, R53 ;  /* 0x00000002b4357223 */ /* 0x0c0fe40000010035 */
[CC--:B------:R-:W-:Y:S02]  /*202a0*/  FFMA.FTZ R55, R180.reuse, R2.reuse, R55 ;  /* 0x00000002b4377223 */ /* 0x0c0fe40000010037 */
[CC--:B------:R-:W-:Y:S04]  /*202b0*/  FFMA.FTZ R57, R180.reuse, R2.reuse, R57 ;  /* 0x00000002b4397223 */ /* 0x0c0fe80000010039 */
[----:B------:R-:W1:Y:S01]  /*202c0*/  I2F R135, R135 ;  /* 0x0000008700877306 */ /* 0x000e620000201400 */
[C---:B------:R-:W-:Y:S01]  /*202d0*/  FFMA.FTZ R59, R180.reuse, R2, R59 ;  /* 0x00000002b43b7223 */ /* 0x040fe2000001003b */
[C---:B------:R-:W-:Y:S01]  /*202e0*/  IADD3 R2, R143.reuse, 0x50, RZ ;  /* 0x000000508f027810 */ /* 0x040fe20007ffe0ff */
[CC--:B------:R-:W-:Y:S02]  /*202f0*/  FFMA.FTZ R60, R180.reuse, R3.reuse, R60 ;  /* 0x00000003b43c7223 */ /* 0x0c0fe4000001003c */
[CC--:B------:R-:W-:Y:S02]  /*20300*/  FFMA.FTZ R62, R180.reuse, R3.reuse, R62 ;  /* 0x00000003b43e7223 */ /* 0x0c0fe4000001003e */
[CC--:B------:R-:W-:Y:S02]  /*20310*/  FFMA.FTZ R64, R180.reuse, R3.reuse, R64 ;  /* 0x00000003b4407223 */ /* 0x0c0fe40000010040 */
[C---:B------:R-:W-:Y:S01]  /*20320*/  FFMA.FTZ R66, R180.reuse, R3, R66 ;  /* 0x00000003b4427223 */ /* 0x040fe20000010042 */
[----:B------:R-:W-:Y:S01]  /*20330*/  IADD3 R3, R143, 0x51, RZ ;  /* 0x000000518f037810 */ /* 0x000fe20007ffe0ff */
[----:B------:R-:W4:Y:S10]  /*20340*/  I2F R2, R2 ;  /* 0x0000000200027306 */ /* 0x000f340000201400 */
[----:B------:R-:W4:Y:S01]  /*20350*/  I2F R3, R3 ;  /* 0x0000000300037306 */ /* 0x000f220000201400 */
[CC--:B-1----:R-:W-:Y:S02]  /*20360*/  FFMA.FTZ R61, R180.reuse, R135.reuse, R61 ;  /* 0x00000087b43d7223 */ /* 0x0c2fe4000001003d */
[CC--:B------:R-:W-:Y:S02]  /*20370*/  FFMA.FTZ R63, R180.reuse, R135.reuse, R63 ;  /* 0x00000087b43f7223 */ /* 0x0c0fe4000001003f */
[CC--:B------:R-:W-:Y:S02]  /*20380*/  FFMA.FTZ R65, R180.reuse, R135.reuse, R65 ;  /* 0x00000087b4417223 */ /* 0x0c0fe40000010041 */
[----:B------:R-:W-:Y:S01]  /*20390*/  FFMA.FTZ R67, R180, R135, R67 ;  /* 0x00000087b4437223 */ /* 0x000fe20000010043 */
[----:B------:R-:W-:Y:S01]  /*203a0*/  FMNMX.FTZ R135, R4, R186, !PT ;  /* 0x000000ba04877209 */ /* 0x000fe20007810000 */
[CC--:B------:R-:W-:Y:S02]  /*203b0*/  FFMA.FTZ R68, R180.reuse, R0.reuse, R68 ;  /* 0x00000000b4447223 */ /* 0x0c0fe40000010044 */
[CC--:B------:R-:W-:Y:S01]  /*203c0*/  FFMA.FTZ R70, R180.reuse, R0.reuse, R70 ;  /* 0x00000000b4467223 */ /* 0x0c0fe20000010046 */
[----:B------:R-:W-:Y:S01]  /*203d0*/  FMNMX.FTZ R135, R5, R135, !PT ;  /* 0x0000008705877209 */ /* 0x000fe20007810000 */
[CC--:B------:R-:W-:Y:S02]  /*203e0*/  FFMA.FTZ R72, R180.reuse, R0.reuse, R72 ;  /* 0x00000000b4487223 */ /* 0x0c0fe40000010048 */
[C---:B------:R-:W-:Y:S01]  /*203f0*/  FFMA.FTZ R74, R180.reuse, R0, R74 ;  /* 0x00000000b44a7223 */ /* 0x040fe2000001004a */
[----:B------:R-:W-:Y:S01]  /*20400*/  IADD3 R0, R143, 0x58, RZ ;  /* 0x000000588f007810 */ /* 0x000fe20007ffe0ff */
[-C--:B------:R-:W-:Y:S01]  /*20410*/  FFMA.FTZ R69, R180, R140.reuse, R69 ;  /* 0x0000008cb4457223 */ /* 0x080fe20000010045 */
[----:B------:R-:W-:Y:S01]  /*20420*/  FMNMX.FTZ R135, R12, R135, !PT ;  /* 0x000000870c877209 */ /* 0x000fe20007810000 */
[CC--:B------:R-:W-:Y:S02]  /*20430*/  FFMA.FTZ R71, R180.reuse, R140.reuse, R71 ;  /* 0x0000008cb4477223 */ /* 0x0c0fe40000010047 */
[CC--:B------:R-:W-:Y:S01]  /*20440*/  FFMA.FTZ R73, R180.reuse, R140.reuse, R73 ;  /* 0x0000008cb4497223 */ /* 0x0c0fe20000010049 */
[----:B------:R-:W-:Y:S01]  /*20450*/  FMNMX.FTZ R135, R13, R135, !PT ;  /* 0x000000870d877209 */ /* 0x000fe20007810000 */
[C---:B------:R-:W-:Y:S01]  /*20460*/  FFMA.FTZ R75, R180.reuse, R140, R75 ;  /* 0x0000008cb44b7223 */ /* 0x040fe2000001004b */
[----:B------:R-:W-:Y:S01]  /*20470*/  FMNMX.FTZ R140, R7, R141, !PT ;  /* 0x0000008d078c7209 */ /* 0x000fe20007810000 */
[-C--:B------:R-:W-:Y:S01]  /*20480*/  FFMA.FTZ R76, R180, R132.reuse, R76 ;  /* 0x00000084b44c7223 */ /* 0x080fe2000001004c */
[----:B------:R-:W-:Y:S01]  /*20490*/  FMNMX.FTZ R142, R20, R135, !PT ;  /* 0x00000087148e7209 */ /* 0x000fe20007810000 */
[CC--:B------:R-:W-:Y:S01]  /*204a0*/  FFMA.FTZ R78, R180.reuse, R132.reuse, R78 ;  /* 0x00000084b44e7223 */ /* 0x0c0fe2000001004e */
[----:B------:R-:W-:Y:S01]  /*204b0*/  IADD3 R135, R143, 0x59, RZ ;  /* 0x000000598f877810 */ /* 0x000fe20007ffe0ff */
[C---:B------:R-:W-:Y:S01]  /*204c0*/  FFMA.FTZ R80, R180.reuse, R132, R80 ;  /* 0x00000084b4507223 */ /* 0x040fe20000010050 */
[----:B------:R-:W-:Y:S01]  /*204d0*/  FMNMX.FTZ R141, R21, R142, !PT ;  /* 0x0000008e158d7209 */ /* 0x000fe20007810000 */
[----:B------:R-:W-:Y:S01]  /*204e0*/  FFMA.FTZ R82, R180, R132, R82 ;  /* 0x00000084b4527223 */ /* 0x000fe20000010052 */
[----:B------:R-:W-:Y:S01]  /*204f0*/  IADD3 R132, R143, 0x60, RZ ;  /* 0x000000608f847810 */ /* 0x000fe20007ffe0ff */
[----:B------:R-:W1:Y:S01]  /*20500*/  I2F R0, R0 ;  /* 0x0000000000007306 */ /* 0x000e620000201400 */
[----:B------:R-:W-:Y:S01]  /*20510*/  FMNMX.FTZ R140, R14, R140, !PT ;  /* 0x0000008c0e8c7209 */ /* 0x000fe20007810000 */
[-C--:B------:R-:W-:Y:S01]  /*20520*/  FFMA.FTZ R77, R180, R134.reuse, R77 ;  /* 0x00000086b44d7223 */ /* 0x080fe2000001004d */
[----:B------:R-:W-:Y:S01]  /*20530*/  FMNMX.FTZ R141, R28, R141, !PT ;  /* 0x0000008d1c8d7209 */ /* 0x000fe20007810000 */
[C---:B------:R-:W-:Y:S01]  /*20540*/  FFMA.FTZ R79, R180.reuse, R134, R79 ;  /* 0x00000086b44f7223 */ /* 0x040fe2000001004f */
[----:B------:R-:W-:Y:S01]  /*20550*/  FMNMX.FTZ R140, R15, R140, !PT ;  /* 0x0000008c0f8c7209 */ /* 0x000fe20007810000 */
[CC--:B------:R-:W-:Y:S01]  /*20560*/  FFMA.FTZ R81, R180.reuse, R134.reuse, R81 ;  /* 0x00000086b4517223 */ /* 0x0c0fe20000010051 */
[----:B------:R-:W-:Y:S01]  /*20570*/  FMNMX.FTZ R141, R29, R141, !PT ;  /* 0x0000008d1d8d7209 */ /* 0x000fe20007810000 */
[----:B------:R-:W-:Y:S01]  /*20580*/  FFMA.FTZ R83, R180, R134, R83 ;  /* 0x00000086b4537223 */ /* 0x000fe20000010053 */
[----:B------:R-:W-:Y:S01]  /*20590*/  IADD3 R134, R143, 0x61, RZ ;  /* 0x000000618f867810 */ /* 0x000fe20007ffe0ff */
[----:B------:R-:W1:Y:S01]  /*205a0*/  I2F R135, R135 ;  /* 0x0000008700877306 */ /* 0x000e620000201400 */
[----:B------:R-:W-:Y:S01]  /*205b0*/  FMNMX.FTZ R140, R22, R140, !PT ;  /* 0x0000008c168c7209 */ /* 0x000fe20007810000 */
[-C--:B----4-:R-:W-:Y:S01]  /*205c0*/  FFMA.FTZ R84, R180, R2.reuse, R84 ;  /* 0x00000002b4547223 */ /* 0x090fe20000010054 */
[----:B------:R-:W-:Y:S01]  /*205d0*/  FMNMX.FTZ R141, R36, R141, !PT ;  /* 0x0000008d248d7209 */ /* 0x000fe20007810000 */
[C---:B------:R-:W-:Y:S01]  /*205e0*/  FFMA.FTZ R86, R180.reuse, R2, R86 ;  /* 0x00000002b4567223 */ /* 0x040fe20000010056 */
[----:B------:R-:W-:Y:S01]  /*205f0*/  FMNMX.FTZ R140, R23, R140, !PT ;  /* 0x0000008c178c7209 */ /* 0x000fe20007810000 */
[CC--:B------:R-:W-:Y:S01]  /*20600*/  FFMA.FTZ R88, R180.reuse, R2.reuse, R88 ;  /* 0x00000002b4587223 */ /* 0x0c0fe20000010058 */
[----:B------:R-:W-:Y:S01]  /*20610*/  FMNMX.FTZ R141, R37, R141, !PT ;  /* 0x0000008d258d7209 */ /* 0x000fe20007810000 */
[----:B------:R-:W-:Y:S01]  /*20620*/  FFMA.FTZ R90, R180, R2, R90 ;  /* 0x00000002b45a7223 */ /* 0x000fe2000001005a */
[----:B------:R-:W-:Y:S01]  /*20630*/  IADD3 R2, R143, 0x68, RZ ;  /* 0x000000688f027810 */ /* 0x000fe20007ffe0ff */
[----:B------:R-:W4:Y:S01]  /*20640*/  I2F R132, R132 ;  /* 0x0000008400847306 */ /* 0x000f220000201400 */
[----:B------:R-:W-:Y:S01]  /*20650*/  FMNMX.FTZ R140, R30, R140, !PT ;  /* 0x0000008c1e8c7209 */ /* 0x000fe20007810000 */
[----:B------:R-:W-:Y:S01]  /*20660*/  FFMA.FTZ R85, R180, R3, R85 ;  /* 0x00000003b4557223 */ /* 0x000fe20000010055 */
[----:B------:R-:W-:Y:S01]  /*20670*/  FMNMX.FTZ R141, R44, R141, !PT ;  /* 0x0000008d2c8d7209 */ /* 0x000fe20007810000 */
[CC--:B------:R-:W-:Y:S01]  /*20680*/  FFMA.FTZ R87, R180.reuse, R3.reuse, R87 ;  /* 0x00000003b4577223 */ /* 0x0c0fe20000010057 */
[----:B------:R-:W-:Y:S01]  /*20690*/  FMNMX.FTZ R140, R31, R140, !PT ;  /* 0x0000008c1f8c7209 */ /* 0x000fe20007810000 */
[C---:B------:R-:W-:Y:S01]  /*206a0*/  FFMA.FTZ R89, R180.reuse, R3, R89 ;  /* 0x00000003b4597223 */ /* 0x040fe20000010059 */
[----:B------:R-:W-:Y:S01]  /*206b0*/  FMNMX.FTZ R141, R45, R141, !PT ;  /* 0x0000008d2d8d7209 */ /* 0x000fe20007810000 */
[----:B------:R-:W-:Y:S01]  /*206c0*/  FFMA.FTZ R91, R180, R3, R91 ;  /* 0x00000003b45b7223 */ /* 0x000fe2000001005b */
[----:B------:R-:W-:Y:S01]  /*206d0*/  IADD3 R3, R143, 0x69, RZ ;  /* 0x000000698f037810 */ /* 0x000fe20007ffe0ff */
[----:B------:R-:W2:Y:S01]  /*206e0*/  I2F R134, R134 ;  /* 0x0000008600867306 */ /* 0x000ea20000201400 */
[----:B------:R-:W-:Y:S01]  /*206f0*/  FMNMX.FTZ R140, R38, R140, !PT ;  /* 0x0000008c268c7209 */ /* 0x000fe20007810000 */
[-C--:B-1----:R-:W-:Y:S01]  /*20700*/  FFMA.FTZ R92, R180, R0.reuse, R92 ;  /* 0x00000000b45c7223 */ /* 0x082fe2000001005c */
[----:B------:R-:W-:Y:S01]  /*20710*/  FMNMX.FTZ R141, R52, R141, !PT ;  /* 0x0000008d348d7209 */ /* 0x000fe20007810000 */
[C---:B------:R-:W-:Y:S01]  /*20720*/  FFMA.FTZ R94, R180.reuse, R0, R94 ;  /* 0x00000000b45e7223 */ /* 0x040fe2000001005e */
[----:B------:R-:W-:Y:S01]  /*20730*/  FMNMX.FTZ R140, R39, R140, !PT ;  /* 0x0000008c278c7209 */ /* 0x000fe20007810000 */
[CC--:B------:R-:W-:Y:S01]  /*20740*/  FFMA.FTZ R96, R180.reuse, R0.reuse, R96 ;  /* 0x00000000b4607223 */ /* 0x0c0fe20000010060 */
[----:B------:R-:W-:Y:S01]  /*20750*/  FMNMX.FTZ R141, R53, R141, !PT ;  /* 0x0000008d358d7209 */ /* 0x000fe20007810000 */
[----:B------:R-:W-:Y:S01]  /*20760*/  FFMA.FTZ R98, R180, R0, R98 ;  /* 0x00000000b4627223 */ /* 0x000fe20000010062 */
[----:B------:R-:W-:Y:S01]  /*20770*/  FMNMX.FTZ R140, R46, R140, !PT ;  /* 0x0000008c2e8c7209 */ /* 0x000fe20007810000 */
[----:B------:R-:W1:Y:S01]  /*20780*/  I2F R2, R2 ;  /* 0x0000000200027306 */ /* 0x000e620000201400 */
[----:B------:R-:W-:Y:S01]  /*20790*/  FMNMX.FTZ R141, R60, R141, !PT ;  /* 0x0000008d3c8d7209 */ /* 0x000fe20007810000 */
[CC--:B------:R-:W-:Y:S01]  /*207a0*/  FFMA.FTZ R93, R180.reuse, R135.reuse, R93 ;  /* 0x00000087b45d7223 */ /* 0x0c0fe2000001005d */
[----:B------:R-:W-:Y:S01]  /*207b0*/  FMNMX.FTZ R140, R47, R140, !PT ;  /* 0x0000008c2f8c7209 */ /* 0x000fe20007810000 */
[C---:B------:R-:W-:Y:S01]  /*207c0*/  FFMA.FTZ R95, R180.reuse, R135, R95 ;  /* 0x00000087b45f7223 */ /* 0x040fe2000001005f */
[----:B------:R-:W-:Y:S01]  /*207d0*/  FMNMX.FTZ R141, R61, R141, !PT ;  /* 0x0000008d3d8d7209 */ /* 0x000fe20007810000 */
[-C--:B------:R-:W-:Y:S01]  /*207e0*/  FFMA.FTZ R97, R180, R135.reuse, R97 ;  /* 0x00000087b4617223 */ /* 0x080fe20000010061 */
[----:B------:R-:W-:Y:S01]  /*207f0*/  FMNMX.FTZ R140, R54, R140, !PT ;  /* 0x0000008c368c7209 */ /* 0x000fe20007810000 */
[----:B------:R-:W-:Y:S01]  /*20800*/  FFMA.FTZ R99, R180, R135, R99 ;  /* 0x00000087b4637223 */ /* 0x000fe20000010063 */
[----:B------:R-:W-:Y:S01]  /*20810*/  FMNMX.FTZ R141, R68, R141, !PT ;  /* 0x0000008d448d7209 */ /* 0x000fe20007810000 */
[----:B------:R1:W1:Y:S01]  /*20820*/  I2F R0, R3 ;  /* 0x0000000300007306 */ /* 0x0002620000201400 */
[----:B------:R-:W-:Y:S01]  /*20830*/  FMNMX.FTZ R135, R55, R140, !PT ;  /* 0x0000008c37877209 */ /* 0x000fe20007810000 */
[CC--:B----4-:R-:W-:Y:S01]  /*20840*/  FFMA.FTZ R100, R180.reuse, R132.reuse, R100 ;  /* 0x00000084b4647223 */ /* 0x0d0fe20000010064 */
[----:B------:R-:W-:Y:S01]  /*20850*/  FMNMX.FTZ R140, R69, R141, !PT ;  /* 0x0000008d458c7209 */ /* 0x000fe20007810000 */
[-C--:B------:R-:W-:Y:S01]  /*20860*/  FFMA.FTZ R102, R180, R132.reuse, R102 ;  /* 0x00000084b4667223 */ /* 0x080fe20000010066 */
[----:B------:R-:W-:Y:S01]  /*20870*/  FMNMX.FTZ R135, R62, R135, !PT ;  /* 0x000000873e877209 */ /* 0x000fe20007810000 */
[----:B------:R-:W-:Y:S01]  /*20880*/  FFMA.FTZ R104, R180, R132, R104 ;  /* 0x00000084b4687223 */ /* 0x000fe20000010068 */
[----:B------:R-:W-:Y:S01]  /*20890*/  FMNMX.FTZ R140, R76, R140, !PT ;  /* 0x0000008c4c8c7209 */ /* 0x000fe20007810000 */
[C---:B------:R-:W-:Y:S01]  /*208a0*/  FFMA.FTZ R106, R180.reuse, R132, R106 ;  /* 0x00000084b46a7223 */ /* 0x040fe2000001006a */
[----:B------:R-:W-:Y:S01]  /*208b0*/  IADD3 R132, R143, 0x71, RZ ;  /* 0x000000718f847810 */ /* 0x000fe20007ffe0ff */
[CC--:B--2---:R-:W-:Y:S01]  /*208c0*/  FFMA.FTZ R101, R180.reuse, R134.reuse, R101 ;  /* 0x00000086b4657223 */ /* 0x0c4fe20000010065 */
[----:B------:R-:W-:Y:S01]  /*208d0*/  FMNMX.FTZ R135, R63, R135, !PT ;  /* 0x000000873f877209 */ /* 0x000fe20007810000 */
[C---:B------:R-:W-:Y:S01]  /*208e0*/  FFMA.FTZ R103, R180.reuse, R134, R103 ;  /* 0x00000086b4677223 */ /* 0x040fe20000010067 */
[----:B------:R-:W-:Y:S01]  /*208f0*/  FMNMX.FTZ R140, R77, R140, !PT ;  /* 0x0000008c4d8c7209 */ /* 0x000fe20007810000 */
[-C--:B------:R-:W-:Y:S01]  /*20900*/  FFMA.FTZ R105, R180, R134.reuse, R105 ;  /* 0x00000086b4697223 */ /* 0x080fe20000010069 */
[----:B------:R-:W-:Y:S01]  /*20910*/  FMNMX.FTZ R135, R70, R135, !PT ;  /* 0x0000008746877209 */ /* 0x000fe20007810000 */
[C---:B------:R-:W-:Y:S01]  /*20920*/  FFMA.FTZ R107, R180.reuse, R134, R107 ;  /* 0x00000086b46b7223 */ /* 0x040fe2000001006b */
[C---:B------:R-:W-:Y:S01]  /*20930*/  IADD3 R134, R143.reuse, 0x78, RZ ;  /* 0x000000788f867810 */ /* 0x040fe20007ffe0ff */
[----:B-1----:R-:W-:Y:S01]  /*20940*/  FFMA.FTZ R108, R180, R2, R108 ;  /* 0x00000002b46c7223 */ /* 0x002fe2000001006c */
[----:B------:R-:W-:Y:S01]  /*20950*/  FMNMX.FTZ R140, R84, R140, !PT ;  /* 0x0000008c548c7209 */ /* 0x000fe20007810000 */
[----:B------:R-:W-:Y:S01]  /*20960*/  I2F R132, R132 ;  /* 0x0000008400847306 */ /* 0x000fe20000201400 */
[CC--:B------:R-:W-:Y:S02]  /*20970*/  FFMA.FTZ R110, R180.reuse, R2.reuse, R110 ;  /* 0x00000002b46e7223 */ /* 0x0c0fe4000001006e */
[CC--:B------:R-:W-:Y:S01]  /*20980*/  FFMA.FTZ R112, R180.reuse, R2.reuse, R112 ;  /* 0x00000002b4707223 */ /* 0x0c0fe20000010070 */
[C---:B------:R-:W-:Y:S01]  /*20990*/  IADD3 R3, R143.reuse, 0x70, RZ ;  /* 0x000000708f037810 */ /* 0x040fe20007ffe0ff */
[C---:B------:R-:W-:Y:S02]  /*209a0*/  FFMA.FTZ R114, R180.reuse, R2, R114 ;  /* 0x00000002b4727223 */ /* 0x040fe40000010072 */
[CC--:B------:R-:W-:Y:S02]  /*209b0*/  FFMA.FTZ R109, R180.reuse, R0.reuse, R109 ;  /* 0x00000000b46d7223 */ /* 0x0c0fe4000001006d */
[CC--:B------:R-:W-:Y:S01]  /*209c0*/  FFMA.FTZ R111, R180.reuse, R0.reuse, R111 ;  /* 0x00000000b46f7223 */ /* 0x0c0fe2000001006f */
[----:B------:R-:W1:Y:S01]  /*209d0*/  I2F R3, R3 ;  /* 0x0000000300037306 */ /* 0x000e620000201400 */
[CC--:B------:R-:W-:Y:S02]  /*209e0*/  FFMA.FTZ R113, R180.reuse, R0.reuse, R113 ;  /* 0x00000000b4717223 */ /* 0x0c0fe40000010071 */
[C---:B------:R-:W-:Y:S07]  /*209f0*/  FFMA.FTZ R115, R180.reuse, R0, R115 ;  /* 0x00000000b4737223 */ /* 0x040fee0000010073 */
[----:B------:R2:W4:Y:S01]  /*20a00*/  I2F R2, R134 ;  /* 0x0000008600027306 */ /* 0x0005220000201400 */
[CC--:B-1----:R-:W-:Y:S02]  /*20a10*/  FFMA.FTZ R116, R180.reuse, R3.reuse, R116 ;  /* 0x00000003b4747223 */ /* 0x0c2fe40000010074 */
[CC--:B------:R-:W-:Y:S02]  /*20a20*/  FFMA.FTZ R118, R180.reuse, R3.reuse, R118 ;  /* 0x00000003b4767223 */ /* 0x0c0fe40000010076 */
[CC--:B------:R-:W-:Y:S02]  /*20a30*/  FFMA.FTZ R120, R180.reuse, R3.reuse, R120 ;  /* 0x00000003b4787223 */ /* 0x0c0fe40000010078 */
[C---:B------:R-:W-:Y:S01]  /*20a40*/  FFMA.FTZ R122, R180.reuse, R3, R122 ;  /* 0x00000003b47a7223 */ /* 0x040fe2000001007a */
[----:B------:R-:W-:Y:S01]  /*20a50*/  IADD3 R3, R143, 0x79, RZ ;  /* 0x000000798f037810 */ /* 0x000fe20007ffe0ff */
[CC--:B------:R-:W-:Y:S01]  /*20a60*/  FFMA.FTZ R117, R180.reuse, R132.reuse, R117 ;  /* 0x00000084b4757223 */ /* 0x0c0fe20000010075 */
[----:B--2---:R-:W-:Y:S01]  /*20a70*/  FMNMX.FTZ R134, R71, R135, !PT ;  /* 0x0000008747867209 */ /* 0x004fe20007810000 */
[C---:B------:R-:W-:Y:S01]  /*20a80*/  FFMA.FTZ R119, R180.reuse, R132, R119 ;  /* 0x00000084b4777223 */ /* 0x040fe20000010077 */
[----:B------:R-:W-:Y:S01]  /*20a90*/  FMNMX.FTZ R135, R85, R140, !PT ;  /* 0x0000008c55877209 */ /* 0x000fe20007810000 */
[----:B------:R-:W-:Y:S01]  /*20aa0*/  FFMA.FTZ R121, R180, R132, R121 ;  /* 0x00000084b4797223 */ /* 0x000fe20000010079 */
[----:B------:R-:W-:Y:S01]  /*20ab0*/  FMNMX.FTZ R134, R78, R134, !PT ;  /* 0x000000864e867209 */ /* 0x000fe20007810000 */
[----:B------:R-:W1:Y:S01]  /*20ac0*/  I2F R3, R3 ;  /* 0x0000000300037306 */ /* 0x000e620000201400 */
[----:B------:R-:W-:Y:S01]  /*20ad0*/  FMNMX.FTZ R135, R92, R135, !PT ;  /* 0x000000875c877209 */ /* 0x000fe20007810000 */
[C---:B------:R-:W-:Y:S01]  /*20ae0*/  FFMA.FTZ R123, R180.reuse, R132, R123 ;  /* 0x00000084b47b7223 */ /* 0x040fe2000001007b */
[----:B------:R-:W-:Y:S01]  /*20af0*/  FMNMX.FTZ R0, R79, R134, !PT ;  /* 0x000000864f007209 */ /* 0x000fe20007810000 */
[CC--:B----4-:R-:W-:Y:S01]  /*20b00*/  FFMA.FTZ R124, R180.reuse, R2.reuse, R124 ;  /* 0x00000002b47c7223 */ /* 0x0d0fe2000001007c */
[----:B------:R-:W-:Y:S01]  /*20b10*/  FMNMX.FTZ R134, R93, R135, !PT ;  /* 0x000000875d867209 */ /* 0x000fe20007810000 */
[----:B------:R-:W-:Y:S01]  /*20b20*/  FFMA.FTZ R126, R180, R2, R126 ;  /* 0x00000002b47e7223 */ /* 0x000fe2000001007e */
[----:B------:R-:W-:Y:S01]  /*20b30*/  FMNMX.FTZ R0, R86, R0, !PT ;  /* 0x0000000056007209 */ /* 0x000fe20007810000 */
[----:B------:R-:W-:Y:S01]  /*20b40*/  FFMA.FTZ R128, R180, R2, R128 ;  /* 0x00000002b4807223 */ /* 0x000fe20000010080 */
[----:B------:R-:W-:Y:S01]  /*20b50*/  FMNMX.FTZ R134, R100, R134, !PT ;  /* 0x0000008664867209 */ /* 0x000fe20007810000 */
[----:B------:R-:W-:Y:S01]  /*20b60*/  FFMA.FTZ R130, R180, R2, R130 ;  /* 0x00000002b4827223 */ /* 0x000fe20000010082 */
[----:B------:R-:W-:Y:S02]  /*20b70*/  FMNMX.FTZ R0, R87, R0, !PT ;  /* 0x0000000057007209 */ /* 0x000fe40007810000 */
[----:B------:R-:W-:Y:S02]  /*20b80*/  FMNMX.FTZ R134, R101, R134, !PT ;  /* 0x0000008665867209 */ /* 0x000fe40007810000 */
[----:B------:R-:W-:Y:S02]  /*20b90*/  FMNMX.FTZ R0, R94, R0, !PT ;  /* 0x000000005e007209 */ /* 0x000fe40007810000 */
[----:B------:R-:W-:Y:S02]  /*20ba0*/  FMNMX.FTZ R132, R108, R134, !PT ;  /* 0x000000866c847209 */ /* 0x000fe40007810000 */
[----:B------:R-:W-:Y:S02]  /*20bb0*/  FMNMX.FTZ R2, R95, R0, !PT ;  /* 0x000000005f027209 */ /* 0x000fe40007810000 */
[----:B------:R-:W-:Y:S02]  /*20bc0*/  FMNMX.FTZ R0, R8, R188, !PT ;  /* 0x000000bc08007209 */ /* 0x000fe40007810000 */
[----:B------:R-:W-:Y:S01]  /*20bd0*/  FMNMX.FTZ R132, R109, R132, !PT ;  /* 0x000000846d847209 */ /* 0x000fe20007810000 */
[----:B-1----:R-:W-:Y:S01]  /*20be0*/  FFMA.FTZ R125, R180, R3, R125 ;  /* 0x00000003b47d7223 */ /* 0x002fe2000001007d */
[----:B------:R-:W-:Y:S01]  /*20bf0*/  FMNMX.FTZ R134, R10, R189, !PT ;  /* 0x000000bd0a867209 */ /* 0x000fe20007810000 */
[-C--:B------:R-:W-:Y:S01]  /*20c00*/  FFMA.FTZ R127, R180, R3.reuse, R127 ;  /* 0x00000003b47f7223 */ /* 0x080fe2000001007f */
[----:B------:R-:W-:Y:S01]  /*20c10*/  FMNMX.FTZ R135, R102, R2, !PT ;  /* 0x0000000266877209 */ /* 0x000fe20007810000 */
[CC--:B------:R-:W-:Y:S01]  /*20c20*/  FFMA.FTZ R129, R180.reuse, R3.reuse, R129 ;  /* 0x00000003b4817223 */ /* 0x0c0fe20000010081 */
        /* <DEDUP_REMOVED lines=45> */
[----:B--2---:R-:W-:Y:S02]  /*20f00*/  FMNMX.FTZ R134, R2, R140, !PT ;  /* 0x0000008c02867209 */ /* 0x004fe40007810000 */
[----:B------:R-:W-:Y:S02]  /*20f10*/  FMNMX.FTZ R2, R67, R132, !PT ;  /* 0x0000008443027209 */ /* 0x000fe40007810000 */
[----:B------:R-:W-:Y:S01]  /*20f20*/  FMNMX.FTZ R132, R72, R135, !PT ;  /* 0x0000008748847209 */ /* 0x000fe20007810000 */
[----:B------:R-:W2:Y:S01]  /*20f30*/  SHFL.BFLY PT, R143, R134, 0x1, 0x1f ;  /* 0x0c201f00868f7f89 */ /* 0x000ea200000e0000 */
[----:B------:R-:W-:Y:S02]  /*20f40*/  FMNMX.FTZ R2, R74, R2, !PT ;  /* 0x000000024a027209 */ /* 0x000fe40007810000 */
[----:B------:R-:W-:Y:S02]  /*20f50*/  FMNMX.FTZ R132, R73, R132, !PT ;  /* 0x0000008449847209 */ /* 0x000fe40007810000 */
[----:B------:R-:W-:Y:S02]  /*20f60*/  FMNMX.FTZ R2, R75, R2, !PT ;  /* 0x000000024b027209 */ /* 0x000fe40007810000 */
[----:B------:R-:W-:Y:S02]  /*20f70*/  FMNMX.FTZ R132, R80, R132, !PT ;  /* 0x0000008450847209 */ /* 0x000fe40007810000 */
[----:B-1----:R-:W-:Y:S02]  /*20f80*/  FMNMX.FTZ R135, R0, R141, !PT ;  /* 0x0000008d00877209 */ /* 0x002fe40007810000 */
[----:B------:R-:W-:Y:S02]  /*20f90*/  FMNMX.FTZ R2, R82, R2, !PT ;  /* 0x0000000252027209 */ /* 0x000fe40007810000 */
[----:B------:R-:W-:Y:S02]  /*20fa0*/  FMNMX.FTZ R132, R81, R132, !PT ;  /* 0x0000008451847209 */ /* 0x000fe40007810000 */
[----:B------:R-:W-:Y:S01]  /*20fb0*/  FMNMX.FTZ R0, R83, R2, !PT ;  /* 0x0000000253007209 */ /* 0x000fe20007810000 */
[----:B------:R-:W-:Y:S01]  /*20fc0*/  FADD.FTZ R2, -R135, R186 ;  /* 0x000000ba87027221 */ /* 0x000fe20000010100 */
[----:B------:R-:W-:Y:S02]  /*20fd0*/  FMNMX.FTZ R140, R88, R132, !PT ;  /* 0x00000084588c7209 */ /* 0x000fe40007810000 */
[----:B------:R-:W-:Y:S01]  /*20fe0*/  FMNMX.FTZ R132, R90, R0, !PT ;  /* 0x000000005a847209 */ /* 0x000fe20007810000 */
[----:B---3--:R-:W-:Y:S01]  /*20ff0*/  FMUL.FTZ R2, R133, R2 ;  /* 0x0000000285027220 */ /* 0x008fe20000410000 */
[----:B------:R-:W-:Y:S01]  /*21000*/  FMNMX.FTZ R141, R89, R140, !PT ;  /* 0x0000008c598d7209 */ /* 0x000fe20007810000 */
[----:B------:R-:W-:Y:S01]  /*21010*/  FMUL.FTZ R0, R133, R135 ;  /* 0x0000008785007220 */ /* 0x000fe20000410000 */
[----:B------:R-:W-:Y:S01]  /*21020*/  FSETP.NEU.FTZ.AND P0, PT, R135, -INF , PT ;  /* 0xff8000008700780b */ /* 0x000fe20003f1d000 */
[----:B------:R1:W3:Y:S01]  /*21030*/  MUFU.EX2 R140, R2 ;  /* 0x00000002008c7308 */ /* 0x0002e20000000800 */
[----:B------:R-:W-:Y:S02]  /*21040*/  FMNMX.FTZ R142, R91, R132, !PT ;  /* 0x000000845b8e7209 */ /* 0x000fe40007810000 */
[----:B------:R-:W-:Y:S02]  /*21050*/  FSEL R132, R0, RZ, P0 ;  /* 0x000000ff00847208 */ /* 0x000fe40000000000 */
[----:B--2---:R-:W-:Y:S02]  /*21060*/  FMNMX.FTZ R134, R134, R143, !PT ;  /* 0x0000008f86867209 */ /* 0x004fe40007810000 */
[----:B------:R-:W-:Y:S01]  /*21070*/  FMNMX.FTZ R141, R96, R141, !PT ;  /* 0x0000008d608d7209 */ /* 0x000fe20007810000 */
[-CC-:B------:R-:W-:Y:S01]  /*21080*/  FFMA.FTZ R159, R68, R133.reuse, -R132.reuse ;  /* 0x00000085449f7223 */ /* 0x180fe20000010884 */
[----:B------:R-:W-:Y:S01]  /*21090*/  FSETP.NEU.FTZ.AND P0, PT, R134, -INF , PT ;  /* 0xff8000008600780b */ /* 0x000fe20003f1d000 */
[--C-:B------:R-:W-:Y:S01]  /*210a0*/  FFMA.FTZ R0, R4, R133, -R132.reuse ;  /* 0x0000008504007223 */ /* 0x100fe20000010884 */
[----:B------:R-:W-:Y:S01]  /*210b0*/  FMNMX.FTZ R141, R97, R141, !PT ;  /* 0x0000008d618d7209 */ /* 0x000fe20007810000 */
[-CC-:B------:R-:W-:Y:S02]  /*210c0*/  FFMA.FTZ R156, R53, R133.reuse, -R132.reuse ;  /* 0x00000085359c7223 */ /* 0x180fe40000010884 */
[-CC-:B------:R-:W-:Y:S02]  /*210d0*/  FFMA.FTZ R157, R60, R133.reuse, -R132.reuse ;  /* 0x000000853c9d7223 */ /* 0x180fe40000010884 */
[-CC-:B------:R-:W-:Y:S01]  /*210e0*/  FFMA.FTZ R158, R61, R133.reuse, -R132.reuse ;  /* 0x000000853d9e7223 */ /* 0x180fe20000010884 */
[----:B------:R-:W-:Y:S01]  /*210f0*/  MUFU.EX2 R0, R0 ;  /* 0x0000000000007308 */ /* 0x000fe20000000800 */
[-CC-:B------:R-:W-:Y:S02]  /*21100*/  FFMA.FTZ R160, R69, R133.reuse, -R132.reuse ;  /* 0x0000008545a07223 */ /* 0x180fe40000010884 */
[-CC-:B------:R-:W-:Y:S02]  /*21110*/  FFMA.FTZ R166, R76, R133.reuse, -R132.reuse ;  /* 0x000000854ca67223 */ /* 0x180fe40000010884 */
[--C-:B------:R-:W-:Y:S01]  /*21120*/  FFMA.FTZ R168, R77, R133, -R132.reuse ;  /* 0x000000854da87223 */ /* 0x100fe20000010884 */
[----:B-1----:R-:W-:Y:S01]  /*21130*/  FMNMX.FTZ R2, R98, R142, !PT ;  /* 0x0000008e62027209 */ /* 0x002fe20007810000 */
[----:B---3--:R-:W-:Y:S01]  /*21140*/  FMUL.FTZ R137, R140, R173 ;  /* 0x000000ad8c897220 */ /* 0x008fe20000410000 */
[----:B------:R-:W-:Y:S01]  /*21150*/  FMNMX.FTZ R142, R104, R141, !PT ;  /* 0x0000008d688e7209 */ /* 0x000fe20007810000 */
[-CC-:B------:R-:W-:Y:S01]  /*21160*/  FFMA.FTZ R177, R84, R133.reuse, -R132.reuse ;  /* 0x0000008554b17223 */ /* 0x180fe20000010884 */
        /* <DEDUP_REMOVED lines=9> */
[-CC-:B------:R-:W-:Y:S02]  /*21200*/  FFMA.FTZ R213, R108, R133.reuse, -R132.reuse ;  /* 0x000000856cd57223 */ /* 0x180fe40000010884 */
[-CC-:B------:R-:W-:Y:S01]  /*21210*/  FFMA.FTZ R215, R109, R133.reuse, -R132.reuse ;  /* 0x000000856dd77223 */ /* 0x180fe20000010884 */
[----:B------:R-:W-:Y:S01]  /*21220*/  FMNMX.FTZ R4, R114, R4, !PT ;  /* 0x0000000472047209 */ /* 0x000fe20007810000 */
[-CC-:B------:R-:W-:Y:S02]  /*21230*/  FFMA.FTZ R220, R116, R133.reuse, -R132.reuse ;  /* 0x0000008574dc7223 */ /* 0x180fe40000010884 */
[-CC-:B------:R-:W-:Y:S01]  /*21240*/  FFMA.FTZ R219, R117, R133.reuse, -R132.reuse ;  /* 0x0000008575db7223 */ /* 0x180fe20000010884 */
[----:B------:R-:W-:Y:S01]  /*21250*/  FMNMX.FTZ R4, R115, R4, !PT ;  /* 0x0000000473047209 */ /* 0x000fe20007810000 */
[--C-:B------:R-:W-:Y:S02]  /*21260*/  FFMA.FTZ R221, R124, R133, -R132.reuse ;  /* 0x000000857cdd7223 */ /* 0x100fe40000010884 */
[----:B------:R-:W-:Y:S01]  /*21270*/  FMUL.FTZ R93, R140, R171 ;  /* 0x000000ab8c5d7220 */ /* 0x000fe20000410000 */
[----:B------:R-:W-:Y:S01]  /*21280*/  FMNMX.FTZ R4, R122, R4, !PT ;  /* 0x000000047a047209 */ /* 0x000fe20007810000 */
[C---:B------:R-:W-:Y:S02]  /*21290*/  FMUL.FTZ R76, R140.reuse, R165 ;  /* 0x000000a58c4c7220 */ /* 0x040fe40000410000 */
[----:B------:R-:W-:Y:S01]  /*212a0*/  FMUL.FTZ R77, R140, R164 ;  /* 0x000000a48c4d7220 */ /* 0x000fe20000410000 */
[----:B------:R-:W-:Y:S01]  /*212b0*/  FMNMX.FTZ R4, R123, R4, !PT ;  /* 0x000000047b047209 */ /* 0x000fe20007810000 */
[----:B------:R-:W-:Y:S03]  /*212c0*/  FADD.FTZ R2, -R134, R187 ;  /* 0x000000bb86027221 */ /* 0x000fe60000010100 */
[----:B------:R-:W-:Y:S01]  /*212d0*/  FMNMX.FTZ R3, R130, R4, !PT ;  /* 0x0000000482037209 */ /* 0x000fe20007810000 */
[--C-:B------:R-:W-:Y:S02]  /*212e0*/  FFMA.FTZ R4, R13, R133, -R132.reuse ;  /* 0x000000850d047223 */ /* 0x100fe40000010884 */
[----:B------:R-:W-:Y:S01]  /*212f0*/  FMUL.FTZ R2, R133, R2 ;  /* 0x0000000285027220 */ /* 0x000fe20000410000 */
[----:B------:R-:W-:Y:S01]  /*21300*/  FMNMX.FTZ R3, R131, R3, !PT ;  /* 0x0000000383037209 */ /* 0x000fe20007810000 */
[----:B------:R1:W-:Y:S10]  /*21310*/  MUFU.EX2 R143, R4 ;  /* 0x00000004008f7308 */ /* 0x0003f40000000800 */
[----:B------:R2:W-:Y:S01]  /*21320*/  MUFU.EX2 R141, R2 ;  /* 0x00000002008d7308 */ /* 0x0005e20000000800 */
[-CC-:B-1----:R-:W-:Y:S09]  /*21330*/  FFMA.FTZ R4, R20, R133.reuse, -R132.reuse ;  /* 0x0000008514047223 */ /* 0x182ff20000010884 */
[----:B------:R1:W-:Y:S01]  /*21340*/  MUFU.EX2 R148, R4 ;  /* 0x0000000400947308 */ /* 0x0003e20000000800 */
[--C-:B--2---:R-:W-:Y:S01]  /*21350*/  FFMA.FTZ R2, R5, R133, -R132.reuse ;  /* 0x0000008505027223 */ /* 0x104fe20000010884 */
[----:B------:R-:W-:Y:S08]  /*21360*/  FMNMX.FTZ R5, R113, R142, !PT ;  /* 0x0000008e71057209 */ /* 0x000ff00007810000 */
[----:B------:R2:W-:Y:S01]  /*21370*/  MUFU.EX2 R142, R2 ;  /* 0x00000002008e7308 */ /* 0x0005e20000000800 */
[----:B------:R-:W-:Y:S04]  /*21380*/  FMNMX.FTZ R5, R120, R5, !PT ;  /* 0x0000000578057209 */ /* 0x000fe80007810000 */
[----:B------:R-:W-:Y:S01]  /*21390*/  FMNMX.FTZ R5, R121, R5, !PT ;  /* 0x0000000579057209 */ /* 0x000fe20007810000 */
[-CC-:B-1----:R-:W-:Y:S04]  /*213a0*/  FFMA.FTZ R4, R21, R133.reuse, -R132.reuse ;  /* 0x0000008515047223 */ /* 0x182fe80000010884 */
[----:B------:R1:W3:Y:S01]  /*213b0*/  MUFU.EX2 R147, R4 ;  /* 0x0000000400937308 */ /* 0x0002e20000000800 */
[-CC-:B--2---:R-:W-:Y:S02]  /*213c0*/  FFMA.FTZ R2, R12, R133.reuse, -R132.reuse ;  /* 0x000000850c027223 */ /* 0x184fe40000010884 */
[----:B------:R-:W-:Y:S07]  /*213d0*/  SHFL.BFLY PT, R12, R3, 0x2, 0x1f ;  /* 0x0c401f00030c7f89 */ /* 0x000fee00000e0000 */
[----:B------:R2:W-:Y:S01]  /*213e0*/  MUFU.EX2 R146, R2 ;  /* 0x0000000200927308 */ /* 0x0005e20000000800 */
[--C-:B-1----:R-:W-:Y:S09]  /*213f0*/  FFMA.FTZ R4, R28, R133, -R132.reuse ;  /* 0x000000851c047223 */ /* 0x102ff20000010884 */
[----:B------:R1:W-:Y:S01]  /*21400*/  MUFU.EX2 R150, R4 ;  /* 0x0000000400967308 */ /* 0x0003e20000000800 */
[----:B--2---:R-:W-:Y:S04]  /*21410*/  FMNMX.FTZ R2, R128, R5, !PT ;  /* 0x0000000580027209 */ /* 0x004fe80007810000 */
[----:B------:R-:W-:Y:S05]  /*21420*/  FMNMX.FTZ R2, R129, R2, !PT ;  /* 0x0000000281027209 */ /* 0x000fea0007810000 */
[----:B------:R-:W2:Y:S01]  /*21430*/  SHFL.BFLY PT, R5, R2, 0x2, 0x1f ;  /* 0x0c401f0002057f89 */ /* 0x000ea200000e0000 */
[--C-:B-1----:R-:W-:Y:S04]  /*21440*/  FFMA.FTZ R4, R29, R133, -R132.reuse ;  /* 0x000000851d047223 */ /* 0x102fe80000010884 */
[----:B------:R1:W-:Y:S01]  /*21450*/  MUFU.EX2 R149, R4 ;  /* 0x0000000400957308 */ /* 0x0003e20000000800 */
[----:B--2---:R-:W-:Y:S01]  /*21460*/  FMNMX.FTZ R2, R2, R5, !PT ;  /* 0x0000000502027209 */ /* 0x004fe20007810000 */
[-CC-:B------:R-:W-:Y:S08]  /*21470*/  FFMA.FTZ R5, R52, R133.reuse, -R132.reuse ;  /* 0x0000008534057223 */ /* 0x180ff00000010884 */
[----:B------:R2:W-:Y:S01]  /*21480*/  MUFU.EX2 R155, R5 ;  /* 0x00000005009b7308 */ /* 0x0005e20000000800 */
[----:B------:R-:W4:Y:S01]  /*21490*/  SHFL.BFLY PT, R13, R2, 0x1, 0x1f ;  /* 0x0c201f00020d7f89 */ /* 0x000f2200000e0000 */
[----:B-1----:R-:W-:Y:S01]  /*214a0*/  FMNMX.FTZ R4, R3, R12, !PT ;  /* 0x0000000c03047209 */ /* 0x002fe20007810000 */
[--C-:B------:R-:W-:Y:S02]  /*214b0*/  FFMA.FTZ R3, R36, R133, -R132.reuse ;  /* 0x0000008524037223 */ /* 0x100fe40000010884 */
[----:B------:R-:W-:Y:S05]  /*214c0*/  FMUL.FTZ R36, R140, R169 ;  /* 0x000000a98c247220 */ /* 0x000fea0000410000 */
[----:B------:R1:W-:Y:S01]  /*214d0*/  MUFU.EX2 R152, R3 ;  /* 0x0000000300987308 */ /* 0x0003e20000000800 */
[----:B------:R-:W3:Y:S01]  /*214e0*/  SHFL.BFLY PT, R12, R4, 0x1, 0x1f ;  /* 0x0c201f00040c7f89 */ /* 0x000ee200000e0000 */
[----:B----4-:R-:W-:Y:S04]  /*214f0*/  FMNMX.FTZ R13, R2, R13, !PT ;  /* 0x0000000d020d7209 */ /* 0x010fe80007810000 */
[----:B------:R-:W-:Y:S01]  /*21500*/  FSETP.NEU.FTZ.AND P1, PT, R13, -INF , PT ;  /* 0xff8000000d00780b */ /* 0x000fe20003f3d000 */
[----:B--2---:R-:W-:Y:S05]  /*21510*/  FMUL.FTZ R5, R133, R13 ;  /* 0x0000000d85057220 */ /* 0x004fea0000410000 */
[----:B------:R-:W-:Y:S01]  /*21520*/  FSEL R5, R5, RZ, P1 ;  /* 0x000000ff05057208 */ /* 0x000fe20000800000 */
[-C--:B-1----:R-:W-:Y:S01]  /*21530*/  FFMA.FTZ R3, R37, R133.reuse, -R132 ;  /* 0x0000008525037223 */ /* 0x082fe20000010884 */
[----:B---3--:R-:W-:Y:S01]  /*21540*/  FMNMX.FTZ R12, R4, R12, !PT ;  /* 0x0000000c040c7209 */ /* 0x008fe20007810000 */
[----:B------:R-:W-:Y:S02]  /*21550*/  FADD.FTZ R4, -R13, R188 ;  /* 0x000000bc0d047221 */ /* 0x000fe40000010100 */
[----:B------:R1:W-:Y:S01]  /*21560*/  MUFU.EX2 R151, R3 ;  /* 0x0000000300977308 */ /* 0x0003e20000000800 */
[-CC-:B------:R-:W-:Y:S02]  /*21570*/  FFMA.FTZ R188, R92, R133.reuse, -R132.reuse ;  /* 0x000000855cbc7223 */ /* 0x180fe40000010884 */
[----:B------:R-:W-:Y:S02]  /*21580*/  FMUL.FTZ R4, R133, R4 ;  /* 0x0000000485047220 */ /* 0x000fe40000410000 */
[-CC-:B------:R-:W-:Y:S02]  /*21590*/  FFMA.FTZ R202, R104, R133.reuse, -R5.reuse ;  /* 0x0000008568ca7223 */ /* 0x180fe40000010805 */
[-CC-:B------:R-:W-:Y:S02]  /*215a0*/  FFMA.FTZ R109, R57, R133.reuse, -R5.reuse ;  /* 0x00000085396d7223 */ /* 0x180fe40000010805 */
[-CC-:B------:R-:W-:Y:S01]  /*215b0*/  FFMA.FTZ R108, R56, R133.reuse, -R5.reuse ;  /* 0x00000085386c7223 */ /* 0x180fe20000010805 */
[----:B------:R-:W-:Y:S01]  /*215c0*/  MUFU.EX2 R20, R4 ;  /* 0x0000000400147308 */ /* 0x000fe20000000800 */
[-CC-:B------:R-:W-:Y:S02]  /*215d0*/  FFMA.FTZ R207, R112, R133.reuse, -R5.reuse ;  /* 0x0000008570cf7223 */ /* 0x180fe40000010805 */
[-CC-:B------:R-:W-:Y:S02]  /*215e0*/  FFMA.FTZ R68, R41, R133.reuse, -R5.reuse ;  /* 0x0000008529447223 */ /* 0x180fe40000010805 */
[-CC-:B------:R-:W-:Y:S02]  /*215f0*/  FFMA.FTZ R60, R32, R133.reuse, -R5.reuse ;  /* 0x00000085203c7223 */ /* 0x180fe40000010805 */
[-CC-:B------:R-:W-:Y:S02]  /*21600*/  FFMA.FTZ R214, R121, R133.reuse, -R5.reuse ;  /* 0x0000008579d67223 */ /* 0x180fe40000010805 */
[-CC-:B------:R-:W-:Y:S02]  /*21610*/  FFMA.FTZ R212, R120, R133.reuse, -R5.reuse ;  /* 0x0000008578d47223 */ /* 0x180fe40000010805 */
[-CC-:B------:R-:W-:Y:S02]  /*21620*/  FFMA.FTZ R201, R105, R133.reuse, -R5.reuse ;  /* 0x0000008569c97223 */ /* 0x180fe40000010805 */
[----:B------:R-:W-:Y:S02]  /*21630*/  FMUL.FTZ R92, R140, R172 ;  /* 0x000000ac8c5c7220 */ /* 0x000fe40000410000 */
[-CC-:B-1----:R-:W-:Y:S02]  /*21640*/  FFMA.FTZ R3, R44, R133.reuse, -R132.reuse ;  /* 0x000000852c037223 */ /* 0x182fe40000010884 */
[-CC-:B------:R-:W-:Y:S02]  /*21650*/  FFMA.FTZ R206, R113, R133.reuse, -R5.reuse ;  /* 0x0000008571ce7223 */ /* 0x180fe40000010805 */
[----:B------:R1:W-:Y:S01]  /*21660*/  MUFU.EX2 R154, R3 ;  /* 0x00000003009a7308 */ /* 0x0003e20000000800 */
[-CC-:B------:R-:W-:Y:S02]  /*21670*/  FFMA.FTZ R17, R17, R133.reuse, -R5.reuse ;  /* 0x0000008511117223 */ /* 0x180fe40000010805 */
[--C-:B------:R-:W-:Y:S02]  /*21680*/  FFMA.FTZ R173, R88, R133, -R5.reuse ;  /* 0x0000008558ad7223 */ /* 0x100fe40000010805 */
[----:B------:R-:W-:Y:S02]  /*21690*/  FMUL.FTZ R37, R140, R167 ;  /* 0x000000a78c257220 */ /* 0x000fe40000410000 */
[-CC-:B------:R-:W-:Y:S02]  /*216a0*/  FFMA.FTZ R167, R80, R133.reuse, -R5.reuse ;  /* 0x0000008550a77223 */ /* 0x180fe40000010805 */
[-CC-:B------:R-:W-:Y:S02]  /*216b0*/  FFMA.FTZ R169, R81, R133.reuse, -R5.reuse ;  /* 0x0000008551a97223 */ /* 0x180fe40000010805 */
[-CC-:B------:R-:W-:Y:S02]  /*216c0*/  FFMA.FTZ R224, R128, R133.reuse, -R5.reuse ;  /* 0x0000008580e07223 */ /* 0x180fe40000010805 */
[-C--:B------:R-:W-:Y:S01]  /*216d0*/  FFMA.FTZ R187, R97, R133.reuse, -R5 ;  /* 0x0000008561bb7223 */ /* 0x080fe20000010805 */
[----:B------:R-:W-:Y:S01]  /*216e0*/  F2FP.BF16.PACK_AB R97, R147, R148 ;  /* 0x000000949361723e */ /* 0x000fe200000010ff */
[-CC-:B-1----:R-:W-:Y:S02]  /*216f0*/  FFMA.FTZ R3, R45, R133.reuse, -R132.reuse ;  /* 0x000000852d037223 */ /* 0x182fe40000010884 */
[-C--:B------:R-:W-:Y:S02]  /*21700*/  FFMA.FTZ R132, R125, R133.reuse, -R132 ;  /* 0x000000857d847223 */ /* 0x080fe40000010884 */
[----:B------:R1:W-:Y:S02]  /*21710*/  MUFU.EX2 R153, R3 ;  /* 0x0000000300997308 */ /* 0x0003e40000000800 */
[----:B-1----:R-:W-:Y:S05]  /*21720*/  FMUL.FTZ R3, R133, R134 ;  /* 0x0000008685037220 */ /* 0x002fea0000410000 */
[----:B------:R-:W-:Y:S02]  /*21730*/  FSEL R3, R3, RZ, P0 ;  /* 0x000000ff03037208 */ /* 0x000fe40000000000 */
[----:B------:R-:W-:Y:S03]  /*21740*/  FSETP.NEU.FTZ.AND P0, PT, R12, -INF , PT ;  /* 0xff8000000c00780b */ /* 0x000fe60003f1d000 */
[-CC-:B------:R-:W-:Y:S02]  /*21750*/  FFMA.FTZ R7, R7, R133.reuse, -R3.reuse ;  /* 0x0000008507077223 */ /* 0x180fe40000010803 */
[-CC-:B------:R-:W-:Y:S02]  /*21760*/  FFMA.FTZ R2, R6, R133.reuse, -R3.reuse ;  /* 0x0000008506027223 */ /* 0x180fe40000010803 */
[----:B------:R1:W-:Y:S01]  /*21770*/  MUFU.EX2 R28, R7 ;  /* 0x00000007001c7308 */ /* 0x0003e20000000800 */
[-CC-:B------:R-:W-:Y:S02]  /*21780*/  FFMA.FTZ R6, R15, R133.reuse, -R3.reuse ;  /* 0x000000850f067223 */ /* 0x180fe40000010803 */
[-CC-:B------:R-:W-:Y:S02]  /*21790*/  FFMA.FTZ R15, R30, R133.reuse, -R3.reuse ;  /* 0x000000851e0f7223 */ /* 0x180fe40000010803 */
[-CC-:B------:R-:W-:Y:S02]  /*217a0*/  FFMA.FTZ R61, R38, R133.reuse, -R3.reuse ;  /* 0x00000085263d7223 */ /* 0x180fe40000010803 */
[-CC-:B------:R-:W-:Y:S02]  /*217b0*/  FFMA.FTZ R69, R39, R133.reuse, -R3.reuse ;  /* 0x0000008527457223 */ /* 0x180fe40000010803 */
[-CC-:B------:R-:W-:Y:S01]  /*217c0*/  FFMA.FTZ R161, R70, R133.reuse, -R3.reuse ;  /* 0x0000008546a17223 */ /* 0x180fe20000010803 */
[----:B------:R2:W-:Y:S01]  /*217d0*/  MUFU.EX2 R52, R15 ;  /* 0x0000000f00347308 */ /* 0x0005e20000000800 */
[-CC-:B------:R-:W-:Y:S02]  /*217e0*/  FFMA.FTZ R163, R78, R133.reuse, -R3.reuse ;  /* 0x000000854ea37223 */ /* 0x180fe40000010803 */
[-CC-:B------:R-:W-:Y:S02]  /*217f0*/  FFMA.FTZ R170, R79, R133.reuse, -R3.reuse ;  /* 0x000000854faa7223 */ /* 0x180fe40000010803 */
[-CC-:B------:R-:W-:Y:S01]  /*21800*/  FFMA.FTZ R4, R22, R133.reuse, -R3.reuse ;  /* 0x0000008516047223 */ /* 0x180fe20000010803 */
[----:B------:R-:W-:Y:S01]  /*21810*/  F2FP.BF16.PACK_AB R22, R142, R0 ;  /* 0x000000008e16723e */ /* 0x000fe200000010ff */
[-CC-:B------:R-:W-:Y:S02]  /*21820*/  FFMA.FTZ R21, R31, R133.reuse, -R3.reuse ;  /* 0x000000851f157223 */ /* 0x180fe40000010803 */
[-CC-:B------:R-:W-:Y:S01]  /*21830*/  FFMA.FTZ R100, R46, R133.reuse, -R3.reuse ;  /* 0x000000852e647223 */ /* 0x180fe20000010803 */
[----:B------:R-:W-:Y:S01]  /*21840*/  MUFU.EX2 R29, R6 ;  /* 0x00000006001d7308 */ /* 0x000fe20000000800 */
[-CC-:B------:R-:W-:Y:S02]  /*21850*/  FFMA.FTZ R101, R47, R133.reuse, -R3.reuse ;  /* 0x000000852f657223 */ /* 0x180fe40000010803 */
[-CC-:B------:R-:W-:Y:S02]  /*21860*/  FFMA.FTZ R116, R54, R133.reuse, -R3.reuse ;  /* 0x0000008536747223 */ /* 0x180fe40000010803 */
[-CC-:B-1----:R-:W-:Y:S02]  /*21870*/  FFMA.FTZ R7, R14, R133.reuse, -R3.reuse ;  /* 0x000000850e077223 */ /* 0x182fe40000010803 */
[-CC-:B------:R-:W-:Y:S02]  /*21880*/  FFMA.FTZ R14, R23, R133.reuse, -R3.reuse ;  /* 0x00000085170e7223 */ /* 0x180fe40000010803 */
[-CC-:B------:R-:W-:Y:S01]  /*21890*/  FFMA.FTZ R117, R55, R133.reuse, -R3.reuse ;  /* 0x0000008537757223 */ /* 0x180fe20000010803 */
[----:B------:R-:W-:Y:S01]  /*218a0*/  MUFU.EX2 R46, R4 ;  /* 0x00000004002e7308 */ /* 0x000fe20000000800 */
[-CC-:B------:R-:W-:Y:S02]  /*218b0*/  FFMA.FTZ R124, R62, R133.reuse, -R3.reuse ;  /* 0x000000853e7c7223 */ /* 0x180fe40000010803 */
[-CC-:B------:R-:W-:Y:S02]  /*218c0*/  FFMA.FTZ R125, R63, R133.reuse, -R3.reuse ;  /* 0x000000853f7d7223 */ /* 0x180fe40000010803 */
        /* <DEDUP_REMOVED lines=14> */
[-C--:B------:R-:W-:Y:S01]  /*219b0*/  FFMA.FTZ R228, R127, R133.reuse, -R3 ;  /* 0x000000857fe47223 */ /* 0x080fe20000010803 */
[----:B------:R-:W1:Y:S01]  /*219c0*/  MUFU.EX2 R2, R2 ;  /* 0x0000000200027308 */ /* 0x000e620000000800 */
[----:B------:R-:W-:Y:S02]  /*219d0*/  FMUL.FTZ R3, R140, R174 ;  /* 0x000000ae8c037220 */ /* 0x000fe40000410000 */
[-CC-:B--2---:R-:W-:Y:S02]  /*219e0*/  FFMA.FTZ R15, R9, R133.reuse, -R5.reuse ;  /* 0x00000085090f7223 */ /* 0x184fe40000010805 */
[-CC-:B------:R-:W-:Y:S01]  /*219f0*/  FFMA.FTZ R71, R49, R133.reuse, -R5.reuse ;  /* 0x0000008531477223 */ /* 0x180fe20000010805 */
[----:B------:R2:W-:Y:S01]  /*21a00*/  STL [R1+0x40], R3 ;  /* 0x0000400301007387 */ /* 0x0005e20000100800 */
[-CC-:B------:R-:W-:Y:S02]  /*21a10*/  FFMA.FTZ R70, R48, R133.reuse, -R5.reuse ;  /* 0x0000008530467223 */ /* 0x180fe40000010805 */
[-CC-:B------:R-:W-:Y:S01]  /*21a20*/  FFMA.FTZ R47, R16, R133.reuse, -R5.reuse ;  /* 0x00000085102f7223 */ /* 0x180fe20000010805 */
[----:B------:R-:W3:Y:S01]  /*21a30*/  LDL R30, [R1+0x2a4] ;  /* 0x0002a400011e7983 */ /* 0x000ee20000100800 */
[-CC-:B------:R-:W-:Y:S02]  /*21a40*/  FFMA.FTZ R126, R72, R133.reuse, -R5.reuse ;  /* 0x00000085487e7223 */ /* 0x180fe40000010805 */
[-CC-:B------:R-:W-:Y:S01]  /*21a50*/  FFMA.FTZ R127, R73, R133.reuse, -R5.reuse ;  /* 0x00000085497f7223 */ /* 0x180fe20000010805 */
[----:B------:R-:W4:Y:S01]  /*21a60*/  LDL R9, [R1+0x2f8] ;  /* 0x0002f80001097983 */ /* 0x000f220000100800 */
[-CC-:B------:R-:W-:Y:S02]  /*21a70*/  FFMA.FTZ R55, R25, R133.reuse, -R5.reuse ;  /* 0x0000008519377223 */ /* 0x180fe40000010805 */
[-CC-:B------:R-:W-:Y:S01]  /*21a80*/  FFMA.FTZ R54, R24, R133.reuse, -R5.reuse ;  /* 0x0000008518367223 */ /* 0x180fe20000010805 */
[----:B------:R-:W4:Y:S01]  /*21a90*/  LDL.LU R79, [R1+0x48] ;  /* 0x00004800014f7983 */ /* 0x000f220000300800 */
[-CC-:B------:R-:W-:Y:S02]  /*21aa0*/  FFMA.FTZ R62, R33, R133.reuse, -R5.reuse ;  /* 0x00000085213e7223 */ /* 0x180fe40000010805 */
[----:B------:R2:W-:Y:S01]  /*21ab0*/  MUFU.EX2 R33, R21 ;  /* 0x0000001500217308 */ /* 0x0005e20000000800 */
[----:B------:R-:W4:Y:S01]  /*21ac0*/  LDL.LU R78, [R1+0x4c] ;  /* 0x00004c00014e7983 */ /* 0x000f220000300800 */
[-CC-:B------:R-:W-:Y:S01]  /*21ad0*/  FFMA.FTZ R111, R65, R133.reuse, -R5.reuse ;  /* 0x00000085416f7223 */ /* 0x180fe20000010805 */
[----:B-1----:R-:W-:Y:S01]  /*21ae0*/  F2FP.BF16.PACK_AB R23, R28, R2 ;  /* 0x000000021c17723e */ /* 0x002fe200000010ff */
[-C--:B------:R-:W-:Y:S01]  /*21af0*/  FFMA.FTZ R6, R8, R133.reuse, -R5 ;  /* 0x0000008508067223 */ /* 0x080fe20000010805 */
[----:B------:R-:W4:Y:S01]  /*21b00*/  LDL.LU R49, [R1+0x38] ;  /* 0x0000380001317983 */ /* 0x000f220000300800 */
[----:B------:R-:W-:Y:S02]  /*21b10*/  FADD.FTZ R14, -R12, R189 ;  /* 0x000000bd0c0e7221 */ /* 0x000fe40000010100 */
[--C-:B------:R-:W-:Y:S01]  /*21b20*/  FFMA.FTZ R110, R64, R133, -R5.reuse ;  /* 0x00000085406e7223 */ /* 0x100fe20000010805 */
[----:B------:R-:W4:Y:S01]  /*21b30*/  LDL.LU R48, [R1+0x3c] ;  /* 0x00003c0001307983 */ /* 0x000f220000300800 */
[----:B--2---:R-:W-:Y:S02]  /*21b40*/  FMUL.FTZ R3, R133, R12 ;  /* 0x0000000c85037220 */ /* 0x004fe40000410000 */
[----:B------:R-:W-:Y:S01]  /*21b50*/  FFMA.FTZ R7, R140, R181, R0 ;  /* 0x000000b58c077223 */ /* 0x000fe20000010000 */
[----:B------:R-:W2:Y:S01]  /*21b60*/  LDL.LU R38, [R1+0x18] ;  /* 0x0000180001267983 */ /* 0x000ea20000300800 */
[-CC-:B------:R-:W-:Y:S01]  /*21b70*/  FFMA.FTZ R63, R40, R133.reuse, -R5.reuse ;  /* 0x00000085283f7223 */ /* 0x180fe20000010805 */
[----:B------:R-:W-:Y:S01]  /*21b80*/  FSEL R4, R3, RZ, P0 ;  /* 0x000000ff03047208 */ /* 0x000fe20000000000 */
[----:B------:R-:W-:Y:S01]  /*21b90*/  FMUL.FTZ R8, R133, R14 ;  /* 0x0000000e85087220 */ /* 0x000fe20000410000 */
[----:B------:R-:W2:Y:S01]  /*21ba0*/  LDL.LU R39, [R1+0x1c] ;  /* 0x00001c0001277983 */ /* 0x000ea20000300800 */
[----:B------:R1:W1:Y:S01]  /*21bb0*/  MUFU.EX2 R3, R6 ;  /* 0x0000000600037308 */ /* 0x0002620000000800 */
[----:B------:R-:W-:Y:S02]  /*21bc0*/  IMAD.SHL.U32 R40, R185, 0x4, RZ ;  /* 0x00000004b9287824 */ /* 0x000fe400078e00ff */
[----:B------:R-:W2:Y:S01]  /*21bd0*/  LDL R104, [R1+0x2c4] ;  /* 0x0002c40001687983 */ /* 0x000ea20000100800 */
[-CC-:B------:R-:W-:Y:S02]  /*21be0*/  FFMA.FTZ R119, R75, R133.reuse, -R4.reuse ;  /* 0x000000854b777223 */ /* 0x180fe40000010804 */
[-CC-:B------:R-:W-:Y:S01]  /*21bf0*/  FFMA.FTZ R118, R74, R133.reuse, -R4.reuse ;  /* 0x000000854a767223 */ /* 0x180fe20000010804 */
[----:B------:R-:W2:Y:S01]  /*21c00*/  LDL.LU R75, [R1+0x8] ;  /* 0x00000800014b7983 */ /* 0x000ea20000300800 */
[-CC-:B------:R-:W-:Y:S02]  /*21c10*/  FFMA.FTZ R103, R59, R133.reuse, -R4.reuse ;  /* 0x000000853b677223 */ /* 0x180fe40000010804 */
[-CC-:B------:R-:W-:Y:S01]  /*21c20*/  FFMA.FTZ R112, R66, R133.reuse, -R4.reuse ;  /* 0x0000008542707223 */ /* 0x180fe20000010804 */
[----:B------:R-:W2:Y:S01]  /*21c30*/  LDL.LU R16, [R1+0xc] ;  /* 0x00000c0001107983 */ /* 0x000ea20000300800 */
[-CC-:B------:R-:W-:Y:S01]  /*21c40*/  FFMA.FTZ R102, R58, R133.reuse, -R4.reuse ;  /* 0x000000853a667223 */ /* 0x180fe20000010804 */
[----:B------:R-:W-:Y:S01]  /*21c50*/  MUFU.EX2 R8, R8 ;  /* 0x0000000800087308 */ /* 0x000fe20000000800 */
[-CC-:B------:R-:W-:Y:S01]  /*21c60*/  FFMA.FTZ R65, R51, R133.reuse, -R4.reuse ;  /* 0x0000008533417223 */ /* 0x180fe20000010804 */
[----:B------:R-:W2:Y:S01]  /*21c70*/  LDL.LU R72, [R1+0x90] ;  /* 0x0000900001487983 */ /* 0x000ea20000300800 */
[-CC-:B------:R-:W-:Y:S02]  /*21c80*/  FFMA.FTZ R53, R27, R133.reuse, -R4.reuse ;  /* 0x000000851b357223 */ /* 0x180fe40000010804 */
        /* <DEDUP_REMOVED lines=8> */
[-CC-:B-1----:R-:W-:Y:S02]  /*21d10*/  FFMA.FTZ R6, R10, R133.reuse, -R4.reuse ;  /* 0x000000850a067223 */ /* 0x182fe40000010804 */
        /* <DEDUP_REMOVED lines=13> */
[----:B------:R-:W2:Y:S01]  /*21df0*/  LDL R66, [R1+0x2c8] ;  /* 0x0002c80001427983 */ /* 0x000ea20000100800 */
[-CC-:B------:R-:W-:Y:S02]  /*21e00*/  FFMA.FTZ R35, R35, R133.reuse, -R4.reuse ;  /* 0x0000008523237223 */ /* 0x180fe40000010804 */
[-CC-:B------:R-:W-:Y:S01]  /*21e10*/  FFMA.FTZ R43, R43, R133.reuse, -R4.reuse ;  /* 0x000000852b2b7223 */ /* 0x180fe20000010804 */
[----:B------:R-:W2:Y:S01]  /*21e20*/  LDL.LU R58, [R1+0x98] ;  /* 0x00009800013a7983 */ /* 0x000ea20000300800 */
[-CC-:B------:R-:W-:Y:S02]  /*21e30*/  FFMA.FTZ R113, R67, R133.reuse, -R4.reuse ;  /* 0x0000008543717223 */ /* 0x180fe40000010804 */
[-CC-:B------:R-:W-:Y:S01]  /*21e40*/  FFMA.FTZ R165, R82, R133.reuse, -R4.reuse ;  /* 0x0000008552a57223 */ /* 0x180fe20000010804 */
[----:B------:R-:W2:Y:S01]  /*21e50*/  LDL.LU R51, [R1+0x9c] ;  /* 0x00009c0001337983 */ /* 0x000ea20000300800 */
[-CC-:B------:R-:W-:Y:S02]  /*21e60*/  FFMA.FTZ R198, R106, R133.reuse, -R4.reuse ;  /* 0x000000856ac67223 */ /* 0x180fe40000010804 */
[-CC-:B------:R-:W-:Y:S02]  /*21e70*/  FFMA.FTZ R189, R114, R133.reuse, -R4.reuse ;  /* 0x0000008572bd7223 */ /* 0x180fe40000010804 */
[-CC-:B------:R-:W-:Y:S02]  /*21e80*/  FFMA.FTZ R217, R122, R133.reuse, -R4.reuse ;  /* 0x000000857ad97223 */ /* 0x180fe40000010804 */
[-CC-:B------:R-:W-:Y:S02]  /*21e90*/  FFMA.FTZ R216, R123, R133.reuse, -R4.reuse ;  /* 0x000000857bd87223 */ /* 0x180fe40000010804 */
[-CC-:B------:R-:W-:Y:S02]  /*21ea0*/  FFMA.FTZ R222, R131, R133.reuse, -R4.reuse ;  /* 0x0000008583de7223 */ /* 0x180fe40000010804 */
[-C--:B------:R-:W-:Y:S02]  /*21eb0*/  FFMA.FTZ R14, R11, R133.reuse, -R4 ;  /* 0x000000850b0e7223 */ /* 0x080fe40000010804 */
[----:B------:R1:W1:Y:S01]  /*21ec0*/  MUFU.EX2 R4, R6 ;  /* 0x0000000600047308 */ /* 0x0002620000000800 */
[-CC-:B------:R-:W-:Y:S02]  /*21ed0*/  FFMA.FTZ R174, R89, R133.reuse, -R5.reuse ;  /* 0x0000008559ae7223 */ /* 0x180fe40000010805 */
[-CC-:B------:R-:W-:Y:S01]  /*21ee0*/  FFMA.FTZ R181, R96, R133.reuse, -R5.reuse ;  /* 0x0000008560b57223 */ /* 0x180fe20000010805 */
[----:B------:R-:W-:Y:S01]  /*21ef0*/  F2FP.BF16.PACK_AB R96, R29, R44 ;  /* 0x0000002c1d60723e */ /* 0x000fe200000010ff */
[----:B------:R-:W-:Y:S05]  /*21f00*/  FFMA.FTZ R5, R129, R133, -R5 ;  /* 0x0000008581057223 */ /* 0x000fea0000010805 */
[----:B------:R-:W-:Y:S10]  /*21f10*/  MUFU.EX2 R11, R15 ;  /* 0x0000000f000b7308 */ /* 0x000ff40000000800 */
[----:B------:R-:W-:Y:S01]  /*21f20*/  MUFU.EX2 R15, R47 ;  /* 0x0000002f000f7308 */ /* 0x000fe20000000800 */
[----:B-1----:R-:W-:Y:S02]  /*21f30*/  FFMA.FTZ R6, R141, R182, R2 ;  /* 0x000000b68d067223 */ /* 0x002fe40000010002 */
[----:B------:R-:W-:Y:S02]  /*21f40*/  FFMA.FTZ R0, R20, R183, R3 ;  /* 0x000000b714007223 */ /* 0x000fe40000010003 */
[----:B------:R-:W-:Y:S02]  /*21f50*/  FFMA.FTZ R2, R8, R184, R4 ;  /* 0x000000b808027223 */ /* 0x000fe40000010004 */
[----:B---3--:R-:W-:Y:S04]  /*21f60*/  IMAD.WIDE.U32 R30, R30, -0x326172a9, RZ ;  /* 0xcd9e8d571e1e7825 */ /* 0x008fe800078e00ff */
[----:B------:R-:W-:Y:S02]  /*21f70*/  IMAD.MOV.U32 R107, RZ, RZ, R31 ;  /* 0x000000ffff6b7224 */ /* 0x000fe400078e001f */
[----:B------:R-:W-:Y:S02]  /*21f80*/  IMAD.MOV.U32 R106, RZ, RZ, R30 ;  /* 0x000000ffff6a7224 */ /* 0x000fe400078e001e */
[----:B----4-:R-:W-:Y:S01]  /*21f90*/  IMAD.WIDE.U32 R30, R9, -0x2daee0ad, RZ ;  /* 0xd2511f53091e7825 */ /* 0x010fe200078e00ff */
[----:B------:R-:W-:Y:S03]  /*21fa0*/  LOP3.LUT R9, R247, R40, RZ, 0x3c, !PT ;  /* 0x00000028f7097212 */ /* 0x000fe600078e3cff */
[----:B------:R-:W-:Y:S01]  /*21fb0*/  FMUL.FTZ R136, R141, R79 ;  /* 0x0000004f8d887220 */ /* 0x000fe20000410000 */
[----:B------:R-:W-:Y:S01]  /*21fc0*/  LOP3.LUT R9, R9, R31, RZ, 0x3c, !PT ;  /* 0x0000001f09097212 */ /* 0x000fe200078e3cff */
[C---:B------:R-:W-:Y:S02]  /*21fd0*/  FMUL.FTZ R190, R141.reuse, R78 ;  /* 0x0000004e8dbe7220 */ /* 0x040fe40000410000 */
[C---:B------:R-:W-:Y:S02]  /*21fe0*/  FMUL.FTZ R94, R141.reuse, R49 ;  /* 0x000000318d5e7220 */ /* 0x040fe40000410000 */
[----:B------:R-:W3:Y:S01]  /*21ff0*/  LDL.LU R49, [R1+0x88] ;  /* 0x0000880001317983 */ /* 0x000ee20000300800 */
[C---:B------:R-:W-:Y:S03]  /*22000*/  FMUL.FTZ R95, R141.reuse, R48 ;  /* 0x000000308d5f7220 */ /* 0x040fe60000410000 */
[----:B------:R-:W4:Y:S01]  /*22010*/  LDL.LU R48, [R1+0x8c] ;  /* 0x00008c0001307983 */ /* 0x000f220000300800 */
[C---:B--2---:R-:W-:Y:S03]  /*22020*/  FMUL.FTZ R38, R141.reuse, R38 ;  /* 0x000000268d267220 */ /* 0x044fe60000410000 */
[----:B------:R-:W2:Y:S01]  /*22030*/  LDL.LU R27, [R1+0x78] ;  /* 0x00007800011b7983 */ /* 0x000ea20000300800 */
[C---:B------:R-:W-:Y:S03]  /*22040*/  FMUL.FTZ R39, R141.reuse, R39 ;  /* 0x000000278d277220 */ /* 0x040fe60000410000 */
[----:B------:R-:W2:Y:S01]  /*22050*/  LDL.LU R26, [R1+0x7c] ;  /* 0x00007c00011a7983 */ /* 0x000ea20000300800 */
[----:B------:R-:W-:Y:S03]  /*22060*/  LOP3.LUT R10, R104, R107, RZ, 0x3c, !PT ;  /* 0x0000006b680a7212 */ /* 0x000fe600078e3cff */
[----:B------:R-:W2:Y:S01]  /*22070*/  LDL.LU R19, [R1+0x68] ;  /* 0x0000680001137983 */ /* 0x000ea20000300800 */
[C---:B------:R-:W-:Y:S03]  /*22080*/  FMUL.FTZ R78, R141.reuse, R75 ;  /* 0x0000004b8d4e7220 */ /* 0x040fe60000410000 */
[----:B------:R-:W2:Y:S01]  /*22090*/  LDL.LU R18, [R1+0x6c] ;  /* 0x00006c0001127983 */ /* 0x000ea20000300800 */
[----:B------:R-:W-:Y:S02]  /*220a0*/  IMAD.WIDE.U32 R82, R10, -0x2daee0ad, RZ ;  /* 0xd2511f530a527825 */ /* 0x000fe400078e00ff */
[----:B------:R-:W1:Y:S01]  /*220b0*/  MUFU.EX2 R10, R14 ;  /* 0x0000000e000a7308 */ /* 0x000e620000000800 */
[----:B------:R1:W2:Y:S01]  /*220c0*/  LDL.S16 R130, [R1+0x110] ;  /* 0x0001100001827983 */ /* 0x0002a20000100600 */
[----:B------:R-:W-:Y:S02]  /*220d0*/  FMUL.FTZ R79, R141, R16 ;  /* 0x000000108d4f7220 */ /* 0x000fe40000410000 */
[----:B------:R-:W-:Y:S01]  /*220e0*/  FADD.FTZ R16, R142, R7 ;  /* 0x000000078e107221 */ /* 0x000fe20000010000 */
[----:B------:R2:W2:Y:S01]  /*220f0*/  LDL.S16 R121, [R1+0x100] ;  /* 0x0001000001797983 */ /* 0x0004a20000100600 */
[C---:B------:R-:W-:Y:S02]  /*22100*/  FMUL.FTZ R72, R20.reuse, R72 ;  /* 0x0000004814487220 */ /* 0x040fe40000410000 */
[C---:B------:R-:W-:Y:S01]  /*22110*/  FMUL.FTZ R73, R20.reuse, R73 ;  /* 0x0000004914497220 */ /* 0x040fe20000410000 */
[----:B------:R2:W2:Y:S01]  /*22120*/  LDL.S16 R120, [R1+0xfc] ;  /* 0x0000fc0001787983 */ /* 0x0004a20000100600 */
[C---:B------:R-:W-:Y:S03]  /*22130*/  FMUL.FTZ R88, R20.reuse, R74 ;  /* 0x0000004a14587220 */ /* 0x040fe60000410000 */
[----:B------:R2:W2:Y:S01]  /*22140*/  LDL.S16 R105, [R1+0xf8] ;  /* 0x0000f80001697983 */ /* 0x0004a20000100600 */
[C---:B------:R-:W-:Y:S03]  /*22150*/  FMUL.FTZ R89, R20.reuse, R59 ;  /* 0x0000003b14597220 */ /* 0x040fe60000410000 */
[----:B------:R-:W2:Y:S01]  /*22160*/  LDL R98, [R1+0x2bc] ;  /* 0x0002bc0001627983 */ /* 0x000ea20000100800 */
[C---:B------:R-:W-:Y:S02]  /*22170*/  FMUL.FTZ R84, R20.reuse, R57 ;  /* 0x0000003914547220 */ /* 0x040fe40000410000 */
[----:B------:R-:W-:Y:S01]  /*22180*/  FMUL.FTZ R85, R20, R56 ;  /* 0x0000003814557220 */ /* 0x000fe20000410000 */
[----:B-1----:R-:W-:Y:S01]  /*22190*/  F2FP.BF16.PACK_AB R47, R10, R4 ;  /* 0x000000040a2f723e */ /* 0x002fe200000010ff */
[----:B------:R-:W-:Y:S02]  /*221a0*/  FADD.FTZ R14, R28, R6 ;  /* 0x000000061c0e7221 */ /* 0x000fe40000010000 */
[----:B------:R1:W1:Y:S01]  /*221b0*/  MUFU.EX2 R6, R17 ;  /* 0x0000001100067308 */ /* 0x0002620000000800 */
[C---:B------:R-:W-:Y:S02]  /*221c0*/  FMUL.FTZ R56, R20.reuse, R25 ;  /* 0x0000001914387220 */ /* 0x040fe40000410000 */
[----:B------:R-:W-:Y:S02]  /*221d0*/  FMUL.FTZ R57, R20, R24 ;  /* 0x0000001814397220 */ /* 0x000fe40000410000 */
[----:B------:R-:W-:Y:S01]  /*221e0*/  IMAD.WIDE.U32 R24, R9, -0x326172a9, RZ ;  /* 0xcd9e8d5709187825 */ /* 0x000fe200078e00ff */
[----:B------:R-:W-:Y:S02]  /*221f0*/  LOP3.LUT R7, R83, R66, R30, 0x96, !PT ;  /* 0x0000004253077212 */ /* 0x000fe400078e961e */
[----:B------:R-:W-:Y:S02]  /*22200*/  F2FP.BF16.PACK_AB R83, R143, R146 ;  /* 0x000000928f53723e */ /* 0x000fe400000010ff */
[----:B------:R1:W-:Y:S01]  /*22210*/  MUFU.EX2 R28, R61 ;  /* 0x0000003d001c7308 */ /* 0x0003e20000000800 */
[----:B------:R-:W-:Y:S01]  /*22220*/  LOP3.LUT R9, R25, R240, R106, 0x96, !PT ;  /* 0x000000f019097212 */ /* 0x000fe200078e966a */
[----:B------:R-:W-:Y:S02]  /*22230*/  FMUL.FTZ R74, R8, R58 ;  /* 0x0000003a084a7220 */ /* 0x000fe40000410000 */
[----:B------:R-:W-:Y:S02]  /*22240*/  FADD.FTZ R20, R10, R2 ;  /* 0x000000020a147221 */ /* 0x000fe40000010000 */
[----:B------:R-:W-:Y:S02]  /*22250*/  FMUL.FTZ R75, R8, R51 ;  /* 0x00000033084b7220 */ /* 0x000fe40000410000 */
[----:B------:R-:W2:Y:S01]  /*22260*/  LDL R51, [R1+0x2b8] ;  /* 0x0002b80001337983 */ /* 0x000ea20000100800 */
[----:B-1----:R-:W-:Y:S02]  /*22270*/  FADD.FTZ R17, R11, R0 ;  /* 0x000000000b117221 */ /* 0x002fe40000010000 */
[----:B------:R-:W-:Y:S02]  /*22280*/  FADD.FTZ R0, R44, R14 ;  /* 0x0000000e2c007221 */ /* 0x000fe40000010000 */
[----:B------:R-:W-:Y:S01]  /*22290*/  MUFU.EX2 R14, R21 ;  /* 0x00000015000e7308 */ /* 0x000fe20000000800 */
[----:B------:R-:W-:Y:S01]  /*222a0*/  F2FP.BF16.PACK_AB R61, R6, R15 ;  /* 0x0000000f063d723e */ /* 0x000fe200000010ff */
[C---:B---3--:R-:W-:Y:S02]  /*222b0*/  FMUL.FTZ R90, R8.reuse, R49 ;  /* 0x00000031085a7220 */ /* 0x048fe40000410000 */
[C---:B----4-:R-:W-:Y:S02]  /*222c0*/  FMUL.FTZ R91, R8.reuse, R48 ;  /* 0x00000030085b7220 */ /* 0x050fe40000410000 */
[----:B------:R-:W-:Y:S01]  /*222d0*/  IMAD.WIDE.U32 R48, R7, -0x326172a9, RZ ;  /* 0xcd9e8d5707307825 */ /* 0x000fe200078e00ff */
[----:B------:R-:W-:Y:S03]  /*222e0*/  F2FP.BF16.PACK_AB R7, R11, R3 ;  /* 0x000000030b07723e */ /* 0x000fe600000010ff */
[C---:B--2---:R-:W-:Y:S01]  /*222f0*/  FMUL.FTZ R86, R8.reuse, R27 ;  /* 0x0000001b08567220 */ /* 0x044fe20000410000 */
[----:B------:R-:W-:Y:S01]  /*22300*/  LOP3.LUT R3, R49, R239, R24, 0x96, !PT ;  /* 0x000000ef31037212 */ /* 0x000fe200078e9618 */
[C---:B------:R-:W-:Y:S01]  /*22310*/  FMUL.FTZ R87, R8.reuse, R26 ;  /* 0x0000001a08577220 */ /* 0x040fe20000410000 */
[----:B------:R-:W-:Y:S01]  /*22320*/  MUFU.EX2 R27, R100 ;  /* 0x00000064001b7308 */ /* 0x000fe20000000800 */
[C---:B------:R-:W-:Y:S02]  /*22330*/  FMUL.FTZ R58, R8.reuse, R19 ;  /* 0x00000013083a7220 */ /* 0x040fe40000410000 */
[----:B------:R-:W-:Y:S02]  /*22340*/  FADD.FTZ R19, R29, R0 ;  /* 0x000000001d137221 */ /* 0x000fe40000010000 */
[----:B------:R-:W-:Y:S02]  /*22350*/  FMUL.FTZ R59, R8, R18 ;  /* 0x00000012083b7220 */ /* 0x000fe40000410000 */
[----:B------:R-:W-:Y:S03]  /*22360*/  FADD.FTZ R8, R146, R16 ;  /* 0x0000001092087221 */ /* 0x000fe60000010000 */
[----:B------:R-:W1:Y:S01]  /*22370*/  MUFU.EX2 R26, R101 ;  /* 0x00000065001a7308 */ /* 0x000e620000000800 */
[----:B------:R-:W-:Y:S04]  /*22380*/  IMAD.WIDE.U32 R2, R3, -0x2daee0ad, RZ ;  /* 0xd2511f5303027825 */ /* 0x000fe800078e00ff */
[----:B------:R-:W-:Y:S02]  /*22390*/  FADD.FTZ R18, R143, R8 ;  /* 0x000000088f127221 */ /* 0x000fe40000010000 */
[----:B------:R-:W-:Y:S04]  /*223a0*/  IMAD.WIDE.U32 R8, R9, -0x2daee0ad, RZ ;  /* 0xd2511f5309087825 */ /* 0x000fe800078e00ff */
[----:B------:R-:W-:Y:S01]  /*223b0*/  FADD.FTZ R4, R148, R18 ;  /* 0x0000001294047221 */ /* 0x000fe20000010000 */
[----:B------:R-:W-:Y:S01]  /*223c0*/  LOP3.LUT R0, R9, R241, R82, 0x96, !PT ;  /* 0x000000f109007212 */ /* 0x000fe200078e9652 */
[----:B------:R-:W-:Y:S01]  /*223d0*/  MUFU.EX2 R18, R69 ;  /* 0x0000004500127308 */ /* 0x000fe20000000800 */
[----:B------:R-:W-:Y:S02]  /*223e0*/  LOP3.LUT R16, R3, R242, R8, 0x96, !PT ;  /* 0x000000f203107212 */ /* 0x000fe400078e9608 */
[----:B------:R-:W-:Y:S01]  /*223f0*/  IADD3 R148, R247, 0x646e171e, RZ ;  /* 0x646e171ef7947810 */ /* 0x000fe20007ffe0ff */
[----:B------:R-:W-:Y:S04]  /*22400*/  IMAD.WIDE.U32 R10, R0, -0x326172a9, RZ ;  /* 0xcd9e8d57000a7825 */ /* 0x000fe800078e00ff */
[----:B------:R-:W-:Y:S01]  /*22410*/  FADD.FTZ R0, R15, R17 ;  /* 0x000000110f007221 */ /* 0x000fe20000010000 */
[----:B------:R-:W-:Y:S01]  /*22420*/  LOP3.LUT R3, R11, R233, R48, 0x96, !PT ;  /* 0x000000e90b037212 */ /* 0x000fe200078e9630 */
[----:B------:R-:W-:Y:S01]  /*22430*/  FADD.FTZ R11, R147, R4 ;  /* 0x00000004930b7221 */ /* 0x000fe20000010000 */
[----:B-1----:R-:W-:Y:S01]  /*22440*/  F2FP.BF16.PACK_AB R129, R26, R27 ;  /* 0x0000001b1a81723e */ /* 0x002fe200000010ff */
[----:B------:R-:W-:Y:S02]  /*22450*/  FADD.FTZ R15, R6, R0 ;  /* 0x00000000060f7221 */ /* 0x000fe40000010000 */
[----:B------:R-:W-:Y:S01]  /*22460*/  IMAD.WIDE.U32 R8, R3, -0x2daee0ad, RZ ;  /* 0xd2511f5303087825 */ /* 0x000fe200078e00ff */
[----:B------:R-:W1:Y:S04]  /*22470*/  MUFU.EX2 R0, R32 ;  /* 0x0000002000007308 */ /* 0x000e680000000800 */
[----:B------:R-:W-:Y:S01]  /*22480*/  LOP3.LUT R9, R9, R251, R2, 0x96, !PT ;  /* 0x000000fb09097212 */ /* 0x000fe200078e9602 */
[----:B------:R-:W-:Y:S04]  /*22490*/  IMAD.WIDE.U32 R2, R16, -0x326172a9, RZ ;  /* 0xcd9e8d5710027825 */ /* 0x000fe800078e00ff */
[----:B------:R-:W-:Y:S01]  /*224a0*/  IMAD.WIDE.U32 R140, R9, -0x326172a9, RZ ;  /* 0xcd9e8d57098c7825 */ /* 0x000fe200078e00ff */
[----:B------:R-:W-:Y:S01]  /*224b0*/  LOP3.LUT R4, R3, R249, R10, 0x96, !PT ;  /* 0x000000f903047212 */ /* 0x000fe200078e960a */
[----:B------:R2:W3:Y:S04]  /*224c0*/  MUFU.EX2 R6, R54 ;  /* 0x0000003600067308 */ /* 0x0004e80000000800 */
[----:B------:R-:W-:Y:S04]  /*224d0*/  IMAD.WIDE.U32 R142, R4, -0x2daee0ad, RZ ;  /* 0xd2511f53048e7825 */ /* 0x000fe800078e00ff */
[----:B------:R-:W-:Y:S01]  /*224e0*/  FADD.FTZ R4, R14, R20 ;  /* 0x000000140e047221 */ /* 0x000fe20000010000 */
[----:B------:R-:W-:Y:S01]  /*224f0*/  LOP3.LUT R8, R143, R243, R8, 0x96, !PT ;  /* 0x000000f38f087212 */ /* 0x000fe200078e9608 */
[----:B------:R-:W4:Y:S01]  /*22500*/  MUFU.EX2 R3, R55 ;  /* 0x0000003700037308 */ /* 0x000f220000000800 */
[----:B-1----:R-:W-:Y:S03]  /*22510*/  F2FP.BF16.PACK_AB R44, R0, R14 ;  /* 0x0000000e002c723e */ /* 0x002fe600000010ff */
[----:B------:R-:W-:Y:S01]  /*22520*/  IMAD.WIDE.U32 R80, R8, -0x326172a9, RZ ;  /* 0xcd9e8d5708507825 */ /* 0x000fe200078e00ff */
[----:B------:R-:W-:Y:S03]  /*22530*/  LOP3.LUT R32, R141, R245, R2, 0x96, !PT ;  /* 0x000000f58d207212 */ /* 0x000fe600078e9602 */
[----:B------:R-:W-:Y:S02]  /*22540*/  FADD.FTZ R21, R0, R4 ;  /* 0x0000000400157221 */ /* 0x000fe40000010000 */
[----:B------:R-:W-:Y:S01]  /*22550*/  FADD.FTZ R0, R46, R19 ;  /* 0x000000132e007221 */ /* 0x000fe20000010000 */
[----:B------:R-:W-:Y:S01]  /*22560*/  F2FP.BF16.PACK_AB R46, R45, R46 ;  /* 0x0000002e2d2e723e */ /* 0x000fe200000010ff */
[----:B------:R-:W-:Y:S01]  /*22570*/  FADD.FTZ R4, R150, R11 ;  /* 0x0000000b96047221 */ /* 0x000fe20000010000 */
[----:B------:R-:W-:Y:S01]  /*22580*/  MUFU.EX2 R9, R35 ;  /* 0x0000002300097308 */ /* 0x000fe20000000800 */
[----:B--2---:R-:W-:Y:S01]  /*22590*/  F2FP.BF16.PACK_AB R54, R149, R150 ;  /* 0x000000969536723e */ /* 0x004fe200000010ff */
[----:B------:R-:W-:Y:S01]  /*225a0*/  FADD.FTZ R20, R45, R0 ;  /* 0x000000002d147221 */ /* 0x000fe20000010000 */
[----:B------:R-:W-:Y:S01]  /*225b0*/  LOP3.LUT R0, R81, R199, R140, 0x96, !PT ;  /* 0x000000c751007212 */ /* 0x000fe200078e968c */
[----:B---3--:R-:W-:Y:S01]  /*225c0*/  FADD.FTZ R2, R6, R15 ;  /* 0x0000000f06027221 */ /* 0x008fe20000010000 */
[----:B------:R-:W-:Y:S01]  /*225d0*/  F2FP.BF16.PACK_AB R45, R33, R52 ;  /* 0x00000034212d723e */ /* 0x000fe200000010ff */
[----:B------:R-:W-:Y:S04]  /*225e0*/  FADD.FTZ R19, R149, R4 ;  /* 0x0000000495137221 */ /* 0x000fe80000010000 */
[----:B------:R1:W-:Y:S01]  /*225f0*/  MUFU.EX2 R15, R62 ;  /* 0x0000003e000f7308 */ /* 0x0003e20000000800 */
[C---:B----4-:R-:W-:Y:S01]  /*22600*/  F2FP.BF16.PACK_AB R6, R3.reuse, R6 ;  /* 0x000000060306723e */ /* 0x050fe200000010ff */
[----:B------:R-:W-:Y:S01]  /*22610*/  FADD.FTZ R17, R3, R2 ;  /* 0x0000000203117221 */ /* 0x000fe20000010000 */
[----:B------:R-:W-:Y:S02]  /*22620*/  LOP3.LUT R2, R0, 0xff, RZ, 0xc0, !PT ;  /* 0x000000ff00027812 */ /* 0x000fe400078ec0ff */
[C---:B------:R-:W-:Y:S02]  /*22630*/  PRMT R3, R22.reuse, 0x7632, R3 ;  /* 0x0000763216037816 */ /* 0x040fe40000000003 */
[----:B------:R-:W-:Y:S02]  /*22640*/  ISETP.GE.U32.AND P0, PT, R191, R2, PT ;  /* 0x00000002bf00720c */ /* 0x000fe40003f06070 */
[----:B------:R-:W-:Y:S01]  /*22650*/  PRMT R2, R22, 0x7610, R2 ;  /* 0x0000761016027816 */ /* 0x000fe20000000002 */
[----:B------:R-:W-:Y:S03]  /*22660*/  MUFU.EX2 R10, R34 ;  /* 0x00000022000a7308 */ /* 0x000fe60000000800 */
[----:B------:R-:W-:Y:S07]  /*22670*/  PRMT R252, R2, 0x5410, R3 ;  /* 0x0000541002fc7816 */ /* 0x000fee0000000003 */
[----:B------:R-:W-:Y:S01]  /*22680*/  @!P0 HFMA2.BF16_V2 R130, -RZ.H0_H0, RZ.H0_H0, -R2.H0_H0 ;  /* 0x200000ffff828231 */ /* 0x000fe20000340902 */
[----:B------:R-:W-:Y:S01]  /*22690*/  MUFU.EX2 R14, R63 ;  /* 0x0000003f000e7308 */ /* 0x000fe20000000800 */
[----:B-1----:R-:W-:Y:S03]  /*226a0*/  F2FP.BF16.PACK_AB R62, R153, R154 ;  /* 0x0000009a993e723e */ /* 0x002fe600000010ff */
[----:B------:R-:W-:Y:S01]  /*226b0*/  @!P0 STL.S16 [R1+0x110], R130 ;  /* 0x0001108201008387 */ /* 0x000fe20000100600 */
[----:B------:R-:W-:Y:S04]  /*226c0*/  PRMT R8, R130, 0x7610, R8 ;  /* 0x0000761082087816 */ /* 0x000fe80000000008 */
[----:B------:R-:W-:Y:S01]  /*226d0*/  @!P0 PRMT R2, R8, 0x5410, RZ ;  /* 0x0000541008028816 */ /* 0x000fe200000000ff */
[----:B------:R-:W-:Y:S01]  /*226e0*/  MUFU.EX2 R4, R53 ;  /* 0x0000003500047308 */ /* 0x000fe20000000800 */
[----:B------:R-:W-:Y:S03]  /*226f0*/  IADD3 R22, P0, R144, R98, RZ ;  /* 0x0000006290167210 */ /* 0x000fe60007f1e0ff */
[----:B------:R1:W-:Y:S06]  /*22700*/  ST.E.U16 [R144.64], R2 ;  /* 0x0000000290007985 */ /* 0x0003ec000c101504 */
[----:B------:R-:W2:Y:S10]  /*22710*/  MUFU.EX2 R8, R41 ;  /* 0x0000002900087308 */ /* 0x000eb40000000800 */
[----:B------:R-:W3:Y:S01]  /*22720*/  MUFU.EX2 R16, R60 ;  /* 0x0000003c00107308 */ /* 0x000ee20000000800 */
[----:B-1----:R-:W-:Y:S02]  /*22730*/  LOP3.LUT R2, R0, 0xffff, RZ, 0xc0, !PT ;  /* 0x0000ffff00027812 */ /* 0x002fe400078ec0ff */
[----:B--2---:R-:W-:Y:S01]  /*22740*/  F2FP.BF16.PACK_AB R35, R4, R8 ;  /* 0x000000080423723e */ /* 0x004fe200000010ff */
[----:B------:R-:W-:Y:S01]  /*22750*/  FADD.FTZ R11, R8, R21 ;  /* 0x00000015080b7221 */ /* 0x000fe20000010000 */
[----:B------:R-:W-:Y:S05]  /*22760*/  SHF.R.U32.HI R2, RZ, 0x8, R2 ;  /* 0x00000008ff027819 */ /* 0x000fea0000011602 */
[----:B------:R-:W1:Y:S01]  /*22770*/  MUFU.EX2 R8, R68 ;  /* 0x0000004400087308 */ /* 0x000e620000000800 */
[----:B------:R-:W-:Y:S01]  /*22780*/  FADD.FTZ R11, R4, R11 ;  /* 0x0000000b040b7221 */ /* 0x000fe20000010000 */
[----:B------:R-:W-:Y:S01]  /*22790*/  LOP3.LUT R2, R2, 0xffff, RZ, 0xc0, !PT ;  /* 0x0000ffff02027812 */ /* 0x000fe200078ec0ff */
[----:B------:R-:W-:Y:S01]  /*227a0*/  FADD.FTZ R4, R52, R20 ;  /* 0x0000001434047221 */ /* 0x000fe20000010000 */
[----:B------:R-:W-:Y:S02]  /*227b0*/  F2FP.BF16.PACK_AB R52, R18, R28 ;  /* 0x0000001c1234723e */ /* 0x000fe400000010ff */
[C---:B------:R-:W-:Y:S02]  /*227c0*/  ISETP.GE.U32.AND P3, PT, R191.reuse, R2, PT ;  /* 0x00000002bf00720c */ /* 0x040fe40003f66070 */
[--C-:B------:R-:W-:Y:S02]  /*227d0*/  SHF.R.U32.HI R2, RZ, 0x10, R0.reuse ;  /* 0x00000010ff027819 */ /* 0x100fe40000011600 */
[----:B------:R-:W-:Y:S02]  /*227e0*/  SHF.R.U32.HI R0, RZ, 0x18, R0 ;  /* 0x00000018ff007819 */ /* 0x000fe40000011600 */
[----:B------:R-:W-:Y:S02]  /*227f0*/  LOP3.LUT R2, R2, 0xff, RZ, 0xc0, !PT ;  /* 0x000000ff02027812 */ /* 0x000fe400078ec0ff */
[C---:B------:R-:W-:Y:S02]  /*22800*/  ISETP.GE.U32.AND P1, PT, R191.reuse, R0, PT ;  /* 0x00000000bf00720c */ /* 0x040fe40003f26070 */
[----:B------:R-:W-:Y:S02]  /*22810*/  ISETP.GE.U32.AND P2, PT, R191, R2, PT ;  /* 0x00000002bf00720c */ /* 0x000fe40003f46070 */
[C---:B------:R-:W-:Y:S01]  /*22820*/  PRMT R2, R23.reuse, 0x7610, R2 ;  /* 0x0000761017027816 */ /* 0x040fe20000000002 */
[----:B------:R-:W-:Y:S01]  /*22830*/  @!P3 HFMA2.BF16_V2 R121, -RZ.H0_H0, RZ.H0_H0, -R3.H0_H0 ;  /* 0x200000ffff79b231 */ /* 0x000fe20000340903 */
[----:B------:R-:W-:Y:S01]  /*22840*/  PRMT R0, R23, 0x7632, R0 ;  /* 0x0000763217007816 */ /* 0x000fe20000000000 */
[----:B------:R-:W-:Y:S03]  /*22850*/  IMAD.X R23, R145, 0x1, R51, P0 ;  /* 0x0000000191177824 */ /* 0x000fe600000e0633 */
[----:B------:R-:W-:Y:S01]  /*22860*/  PRMT R67, R121, 0x7610, R67 ;  /* 0x0000761079437816 */ /* 0x000fe20000000043 */
[----:B------:R-:W-:Y:S01]  /*22870*/  @!P3 STL.S16 [R1+0x100], R121 ;  /* 0x000100790100b387 */ /* 0x000fe20000100600 */
[----:B------:R-:W-:Y:S01]  /*22880*/  PRMT R250, R2, 0x5410, R0 ;  /* 0x0000541002fa7816 */ /* 0x000fe20000000000 */
[----:B------:R-:W-:Y:S01]  /*22890*/  @!P1 HFMA2.BF16_V2 R105, -RZ.H0_H0, RZ.H0_H0, -R0.H0_H0 ;  /* 0x200000ffff699231 */ /* 0x000fe20000340900 */
[----:B------:R-:W-:Y:S01]  /*228a0*/  @!P3 PRMT R3, R67, 0x5410, RZ ;  /* 0x000054104303b816 */ /* 0x000fe200000000ff */
[----:B------:R-:W-:Y:S03]  /*228b0*/  @!P2 HFMA2.BF16_V2 R120, -RZ.H0_H0, RZ.H0_H0, -R2.H0_H0 ;  /* 0x200000ffff78a231 */ /* 0x000fe60000340902 */
[----:B------:R-:W-:Y:S01]  /*228c0*/  PRMT R41, R105, 0x7610, R41 ;  /* 0x0000761069297816 */ /* 0x000fe20000000029 */
[----:B------:R3:W-:Y:S01]  /*228d0*/  ST.E.U16 [R144.64+0x2], R3 ;  /* 0x0000020390007985 */ /* 0x0007e2000c101504 */
[----:B------:R-:W-:Y:S02]  /*228e0*/  PRMT R50, R120, 0x7610, R50 ;  /* 0x0000761078327816 */ /* 0x000fe40000000032 */
[----:B------:R-:W-:Y:S01]  /*228f0*/  @!P1 PRMT R0, R41, 0x5410, RZ ;  /* 0x0000541029009816 */ /* 0x000fe200000000ff */
[----:B------:R-:W-:Y:S01]  /*22900*/  @!P2 STL.S16 [R1+0xfc], R120 ;  /* 0x0000fc780100a387 */ /* 0x000fe20000100600 */
[----:B------:R-:W-:Y:S03]  /*22910*/  @!P2 PRMT R2, R50, 0x5410, RZ ;  /* 0x000054103202a816 */ /* 0x000fe600000000ff */
[----:B------:R-:W-:Y:S04]  /*22920*/  @!P1 STL.S16 [R1+0xf8], R105 ;  /* 0x0000f86901009387 */ /* 0x000fe80000100600 */
[----:B------:R-:W2:Y:S04]  /*22930*/  LDL R29, [R1+0x2d0] ;  /* 0x0002d000011d7983 */ /* 0x000ea80000100800 */
[----:B------:R4:W-:Y:S04]  /*22940*/  ST.E.U16 [R22.64+0x2], R0 ;  /* 0x0000020016007985 */ /* 0x0009e8000c101504 */
[----:B------:R1:W2:Y:S04]  /*22950*/  LDL.S16 R98, [R1+0x1d4] ;  /* 0x0001d40001627983 */ /* 0x0002a80000100600 */
[----:B------:R1:W-:Y:S01]  /*22960*/  ST.E.U16 [R22.64], R2 ;  /* 0x0000000216007985 */ /* 0x0003e2000c101504 */
[----:B---3--:R-:W-:Y:S03]  /*22970*/  FADD.FTZ R3, R16, R17 ;  /* 0x0000001110037221 */ /* 0x008fe60000010000 */
[----:B------:R-:W3:Y:S01]  /*22980*/  LDL R130, [R1+0x2c0] ;  /* 0x0002c00001827983 */ /* 0x000ee20000100800 */
[----:B------:R-:W-:Y:S01]  /*22990*/  FADD.FTZ R17, R33, R4 ;  /* 0x0000000421117221 */ /* 0x000fe20000010000 */
[C---:B------:R-:W-:Y:S01]  /*229a0*/  F2FP.BF16.PACK_AB R4, R15.reuse, R16 ;  /* 0x000000100f04723e */ /* 0x040fe200000010ff */
[----:B------:R-:W-:Y:S01]  /*229b0*/  FADD.FTZ R3, R15, R3 ;  /* 0x000000030f037221 */ /* 0x000fe20000010000 */
[C---:B------:R-:W-:Y:S01]  /*229c0*/  F2FP.BF16.PACK_AB R33, R9.reuse, R10 ;  /* 0x0000000a0921723e */ /* 0x040fe200000010ff */
[----:B------:R1:W-:Y:S01]  /*229d0*/  MUFU.EX2 R16, R42 ;  /* 0x0000002a00107308 */ /* 0x0003e20000000800 */
[----:B----4-:R-:W-:Y:S01]  /*229e0*/  FADD.FTZ R0, R10, R11 ;  /* 0x0000000b0a007221 */ /* 0x010fe20000010000 */
[----:B------:R-:W-:Y:S08]  /*229f0*/  IADD3 R10, R40, 0x3, RZ ;  /* 0x00000003280a7810 */ /* 0x000ff00007ffe0ff */
[----:B------:R4:W4:Y:S01]  /*22a00*/  MUFU.EX2 R11, R43 ;  /* 0x0000002b000b7308 */ /* 0x0009220000000800 */
[----:B------:R-:W-:Y:S02]  /*22a10*/  FADD.FTZ R20, R9, R0 ;  /* 0x0000000009147221 */ /* 0x000fe40000010000 */
[----:B------:R-:W-:Y:S01]  /*22a20*/  FADD.FTZ R0, R14, R3 ;  /* 0x000000030e007221 */ /* 0x000fe20000010000 */
[----:B-1----:R-:W-:Y:S01]  /*22a30*/  F2FP.BF16.PACK_AB R3, R8, R14 ;  /* 0x0000000e0803723e */ /* 0x002fe200000010ff */
[----:B------:R-:W-:Y:S02]  /*22a40*/  FADD.FTZ R2, R152, R19 ;  /* 0x0000001398027221 */ /* 0x000fe40000010000 */
[----:B------:R-:W-:Y:S01]  /*22a50*/  FADD.FTZ R21, R8, R0 ;  /* 0x0000000008157221 */ /* 0x000fe20000010000 */
[----:B------:R-:W-:Y:S01]  /*22a60*/  IADD3 R8, R40, 0x2, RZ ;  /* 0x0000000228087810 */ /* 0x000fe20007ffe0ff */
[C---:B------:R-:W-:Y:S01]  /*22a70*/  FADD.FTZ R15, R151.reuse, R2 ;  /* 0x00000002970f7221 */ /* 0x040fe20000010000 */
[----:B------:R-:W-:Y:S01]  /*22a80*/  F2FP.BF16.PACK_AB R42, R151, R152 ;  /* 0x00000098972a723e */ /* 0x000fe200000010ff */
[----:B------:R-:W-:Y:S01]  /*22a90*/  FADD.FTZ R2, R28, R17 ;  /* 0x000000111c027221 */ /* 0x000fe20000010000 */
[C---:B------:R-:W-:Y:S03]  /*22aa0*/  LOP3.LUT R8, R247.reuse, R8, RZ, 0x3c, !PT ;  /* 0x00000008f7087212 */ /* 0x040fe600078e3cff */
[----:B------:R-:W-:Y:S01]  /*22ab0*/  FADD.FTZ R17, R18, R2 ;  /* 0x0000000212117221 */ /* 0x000fe20000010000 */
[----:B------:R-:W-:Y:S01]  /*22ac0*/  IADD3 R2, R40, 0x1, RZ ;  /* 0x0000000128027810 */ /* 0x000fe20007ffe0ff */
[----:B------:R-:W-:Y:S01]  /*22ad0*/  MUFU.EX2 R18, R70 ;  /* 0x0000004600127308 */ /* 0x000fe20000000800 */
[-C--:B------:R-:W-:Y:S02]  /*22ae0*/  LOP3.LUT R151, R8, R31.reuse, RZ, 0x3c, !PT ;  /* 0x0000001f08977212 */ /* 0x080fe400078e3cff */
[C---:B------:R-:W-:Y:S02]  /*22af0*/  LOP3.LUT R9, R247.reuse, R2, RZ, 0x3c, !PT ;  /* 0x00000002f7097212 */ /* 0x040fe400078e3cff */
[----:B------:R-:W-:Y:S02]  /*22b00*/  LOP3.LUT R2, R247, R10, RZ, 0x3c, !PT ;  /* 0x0000000af7027212 */ /* 0x000fe400078e3cff */
[-C--:B----4-:R-:W-:Y:S02]  /*22b10*/  LOP3.LUT R43, R9, R31.reuse, RZ, 0x3c, !PT ;  /* 0x0000001f092b7212 */ /* 0x090fe400078e3cff */
[----:B------:R-:W-:Y:S01]  /*22b20*/  LOP3.LUT R152, R2, R31, RZ, 0x3c, !PT ;  /* 0x0000001f02987212 */ /* 0x000fe200078e3cff */
[----:B------:R-:W1:Y:S01]  /*22b30*/  MUFU.EX2 R10, R71 ;  /* 0x00000047000a7308 */ /* 0x000e620000000800 */
[----:B------:R-:W-:Y:S01]  /*22b40*/  F2FP.BF16.PACK_AB R53, R11, R16 ;  /* 0x000000100b35723e */ /* 0x000fe200000010ff */
[----:B------:R-:W-:Y:S02]  /*22b50*/  FADD.FTZ R2, R154, R15 ;  /* 0x0000000f9a027221 */ /* 0x000fe40000010000 */
[----:B------:R-:W-:Y:S02]  /*22b60*/  FADD.FTZ R15, R16, R20 ;  /* 0x00000014100f7221 */ /* 0x000fe40000010000 */
[----:B------:R-:W-:Y:S02]  /*22b70*/  FADD.FTZ R19, R153, R2 ;  /* 0x0000000299137221 */ /* 0x000fe40000010000 */
[----:B------:R-:W-:Y:S01]  /*22b80*/  FADD.FTZ R20, R11, R15 ;  /* 0x0000000f0b147221 */ /* 0x000fe20000010000 */
[----:B-1----:R-:W-:Y:S01]  /*22b90*/  F2FP.BF16.PACK_AB R128, R10, R18 ;  /* 0x000000120a80723e */ /* 0x002fe200000010ff */
[----:B------:R1:W4:Y:S01]  /*22ba0*/  LDL.S16 R71, [R1+0x1d0] ;  /* 0x0001d00001477983 */ /* 0x0003220000100600 */
[----:B--2---:R-:W-:Y:S05]  /*22bb0*/  IMAD.WIDE.U32 R182, R29, -0x326172a9, RZ ;  /* 0xcd9e8d571db67825 */ /* 0x004fea00078e00ff */
[----:B------:R-:W-:Y:S02]  /*22bc0*/  LOP3.LUT R0, R104, R183, RZ, 0x3c, !PT ;  /* 0x000000b768007212 */ /* 0x000fe400078e3cff */
[----:B------:R-:W-:Y:S03]  /*22bd0*/  LOP3.LUT R2, R25, R240, R182, 0x96, !PT ;  /* 0x000000f019027212 */ /* 0x000fe600078e96b6 */
[----:B------:R-:W-:Y:S04]  /*22be0*/  IMAD.WIDE.U32 R50, R0, -0x2daee0ad, RZ ;  /* 0xd2511f5300327825 */ /* 0x000fe800078e00ff */
[----:B------:R-:W-:Y:S01]  /*22bf0*/  IMAD.WIDE.U32 R8, R2, -0x2daee0ad, RZ ;  /* 0xd2511f5302087825 */ /* 0x000fe200078e00ff */
[----:B------:R-:W-:Y:S02]  /*22c00*/  LOP3.LUT R0, R51, R66, R30, 0x96, !PT ;  /* 0x0000004233007212 */ /* 0x000fe400078e961e */
[----:B------:R-:W2:Y:S01]  /*22c10*/  LDL R66, [R1+0x2d4] ;  /* 0x0002d40001427983 */ /* 0x000ea20000100800 */
[----:B------:R-:W-:Y:S02]  /*22c20*/  FADD.FTZ R2, R27, R17 ;  /* 0x000000111b027221 */ /* 0x000fe40000010000 */
[----:B------:R-:W-:Y:S02]  /*22c30*/  IMAD.WIDE.U32 R40, R0, -0x326172a9, RZ ;  /* 0xcd9e8d5700287825 */ /* 0x000fe400078e00ff */
[----:B------:R-:W1:Y:S03]  /*22c40*/  MUFU.EX2 R0, R156 ;  /* 0x0000009c00007308 */ /* 0x000e660000000800 */
[----:B------:R-:W-:Y:S01]  /*22c50*/  LOP3.LUT R14, R41, R239, R24, 0x96, !PT ;  /* 0x000000ef290e7212 */ /* 0x000fe200078e9618 */
[----:B------:R-:W-:Y:S01]  /*22c60*/  FADD.FTZ R24, R26, R2 ;  /* 0x000000021a187221 */ /* 0x000fe20000010000 */
[----:B------:R-:W-:Y:S03]  /*22c70*/  LOP3.LUT R2, R9, R241, R50, 0x96, !PT ;  /* 0x000000f109027212 */ /* 0x000fe600078e9632 */
[----:B------:R-:W-:Y:S04]  /*22c80*/  IMAD.WIDE.U32 R16, R14, -0x2daee0ad, RZ ;  /* 0xd2511f530e107825 */ /* 0x000fe800078e00ff */
[----:B------:R-:W-:Y:S01]  /*22c90*/  IMAD.WIDE.U32 R14, R2, -0x326172a9, RZ ;  /* 0xcd9e8d57020e7825 */ /* 0x000fe200078e00ff */
[----:B------:R-:W-:Y:S02]  /*22ca0*/  LOP3.LUT R9, R17, R242, R8, 0x96, !PT ;  /* 0x000000f211097212 */ /* 0x000fe400078e9608 */
[----:B------:R-:W-:Y:S01]  /*22cb0*/  MUFU.EX2 R17, R116 ;  /* 0x0000007400117308 */ /* 0x000fe20000000800 */
[----:B------:R-:W-:Y:S02]  /*22cc0*/  FADD.FTZ R2, R18, R21 ;  /* 0x0000001512027221 */ /* 0x000fe40000010000 */
[----:B------:R-:W-:Y:S02]  /*22cd0*/  FADD.FTZ R8, R155, R19 ;  /* 0x000000139b087221 */ /* 0x000fe40000010000 */
[----:B------:R-:W-:Y:S01]  /*22ce0*/  FADD.FTZ R18, R10, R2 ;  /* 0x000000020a127221 */ /* 0x000fe20000010000 */
[----:B------:R-:W-:Y:S01]  /*22cf0*/  LOP3.LUT R2, R15, R233, R40, 0x96, !PT ;  /* 0x000000e90f027212 */ /* 0x000fe200078e9628 */
[----:B------:R-:W4:Y:S01]  /*22d00*/  LDL R19, [R1+0x2ac] ;  /* 0x0002ac0001137983 */ /* 0x000f220000100800 */
[C---:B-1----:R-:W-:Y:S01]  /*22d10*/  F2FP.BF16.PACK_AB R60, R0.reuse, R155 ;  /* 0x0000009b003c723e */ /* 0x042fe200000010ff */
[----:B------:R-:W-:Y:S01]  /*22d20*/  FADD.FTZ R27, R0, R8 ;  /* 0x00000008001b7221 */ /* 0x000fe20000010000 */
[----:B------:R-:W1:Y:S01]  /*22d30*/  MUFU.EX2 R15, R117 ;  /* 0x00000075000f7308 */ /* 0x000e620000000800 */
[----:B------:R-:W-:Y:S04]  /*22d40*/  IMAD.WIDE.U32 R10, R2, -0x2daee0ad, RZ ;  /* 0xd2511f53020a7825 */ /* 0x000fe800078e00ff */
[----:B------:R-:W-:Y:S01]  /*22d50*/  IMAD.WIDE.U32 R8, R9, -0x326172a9, RZ ;  /* 0xcd9e8d5709087825 */ /* 0x000fe200078e00ff */
[----:B------:R-:W-:Y:S04]  /*22d60*/  LOP3.LUT R16, R11, R251, R16, 0x96, !PT ;  /* 0x000000fb0b107212 */ /* 0x000fe800078e9610 */
[----:B------:R-:W-:Y:S01]  /*22d70*/  LOP3.LUT R0, R9, R249, R14, 0x96, !PT ;  /* 0x000000f909007212 */ /* 0x000fe200078e960e */
[----:B------:R-:W3:Y:S01]  /*22d80*/  MUFU.EX2 R2, R64 ;  /* 0x0000004000027308 */ /* 0x000ee20000000800 */
[----:B------:R-:W-:Y:S04]  /*22d90*/  IMAD.WIDE.U32 R104, R16, -0x326172a9, RZ ;  /* 0xcd9e8d5710687825 */ /* 0x000fe800078e00ff */
[----:B------:R-:W-:Y:S01]  /*22da0*/  IMAD.WIDE.U32 R120, R0, -0x2daee0ad, RZ ;  /* 0xd2511f5300787825 */ /* 0x000fe200078e00ff */
[----:B------:R-:W-:Y:S04]  /*22db0*/  LOP3.LUT R29, R105, R245, R8, 0x96, !PT ;  /* 0x000000f5691d7212 */ /* 0x000fe800078e9608 */
[----:B------:R-:W-:Y:S01]  /*22dc0*/  LOP3.LUT R9, R121, R243, R10, 0x96, !PT ;  /* 0x000000f379097212 */ /* 0x000fe200078e960a */
[----:B------:R-:W3:Y:S01]  /*22dd0*/  MUFU.EX2 R11, R65 ;  /* 0x00000041000b7308 */ /* 0x000ee20000000800 */
[----:B-1----:R-:W-:Y:S09]  /*22de0*/  F2FP.BF16.PACK_AB R143, R15, R17 ;  /* 0x000000110f8f723e */ /* 0x002ff200000010ff */
[----:B------:R-:W1:Y:S01]  /*22df0*/  MUFU.EX2 R14, R108 ;  /* 0x0000006c000e7308 */ /* 0x000e620000000800 */
[----:B---3--:R-:W-:Y:S02]  /*22e00*/  FADD.FTZ R8, R2, R20 ;  /* 0x0000001402087221 */ /* 0x008fe40000010000 */
[----:B------:R-:W3:Y:S01]  /*22e10*/  LDL R20, [R1+0x2a8] ;  /* 0x0002a80001147983 */ /* 0x000ee20000100800 */
[C---:B------:R-:W-:Y:S01]  /*22e20*/  F2FP.BF16.PACK_AB R2, R11.reuse, R2 ;  /* 0x000000020b02723e */ /* 0x040fe200000010ff */
[----:B------:R-:W-:Y:S02]  /*22e30*/  FADD.FTZ R16, R11, R8 ;  /* 0x000000080b107221 */ /* 0x000fe40000010000 */
[----:B------:R-:W-:Y:S04]  /*22e40*/  FADD.FTZ R8, R17, R24 ;  /* 0x0000001811087221 */ /* 0x000fe80000010000 */
[----:B------:R-:W-:Y:S02]  /*22e50*/  FADD.FTZ R26, R15, R8 ;  /* 0x000000080f1a7221 */ /* 0x000fe40000010000 */
[----:B-1----:R-:W-:Y:S02]  /*22e60*/  FADD.FTZ R15, R14, R18 ;  /* 0x000000120e0f7221 */ /* 0x002fe40000010000 */
[----:B--2---:R-:W-:Y:S02]  /*22e70*/  IMAD R0, R66, 0x70, RZ ;  /* 0x0000007042007824 */ /* 0x004fe400078e02ff */
[----:B------:R-:W-:Y:S02]  /*22e80*/  IMAD.WIDE.U32 R66, R9, -0x326172a9, RZ ;  /* 0xcd9e8d5709427825 */ /* 0x000fe400078e00ff */
[----:B------:R-:W1:Y:S01]  /*22e90*/  MUFU.EX2 R9, R109 ;  /* 0x0000006d00097308 */ /* 0x000e620000000800 */
[----:B------:R-:W-:Y:S02]  /*22ea0*/  IADD3 R10, P0, R0, R22, RZ ;  /* 0x00000016000a7210 */ /* 0x000fe40007f1e0ff */
[----:B------:R-:W-:Y:S03]  /*22eb0*/  LOP3.LUT R0, R67, R199, R104, 0x96, !PT ;  /* 0x000000c743007212 */ /* 0x000fe600078e9668 */
[----:B------:R-:W-:Y:S01]  /*22ec0*/  IMAD.X R11, R130, 0x1, R23, P0 ;  /* 0x00000001820b7824 */ /* 0x000fe200000e0617 */
[----:B------:R-:W-:Y:S04]  /*22ed0*/  LOP3.LUT R8, R0, 0xff, RZ, 0xc0, !PT ;  /* 0x000000ff00087812 */ /* 0x000fe800078ec0ff */
[----:B------:R-:W-:Y:S02]  /*22ee0*/  ISETP.GE.U32.AND P1, PT, R191, R8, PT ;  /* 0x00000008bf00720c */ /* 0x000fe40003f26070 */
[C---:B------:R-:W-:Y:S04]  /*22ef0*/  PRMT R8, R7.reuse, 0x7632, R8 ;  /* 0x0000763207087816 */ /* 0x040fe80000000008 */
[----:B------:R-:W-:Y:S02]  /*22f00*/  PRMT R237, R7, 0x5410, R8 ;  /* 0x0000541007ed7816 */ /* 0x000fe40000000008 */
[C---:B-1----:R-:W-:Y:S05]  /*22f10*/  F2FP.BF16.PACK_AB R141, R9.reuse, R14 ;  /* 0x0000000e098d723e */ /* 0x042fea00000010ff */
[----:B------:R-:W-:Y:S01]  /*22f20*/  @!P1 HFMA2.BF16_V2 R98, -RZ.H0_H0, RZ.H0_H0, -R7.H0_H0 ;  /* 0x200000ffff629231 */ /* 0x000fe20000340907 */
[----:B------:R-:W-:Y:S01]  /*22f30*/  FADD.FTZ R25, R9, R15 ;  /* 0x0000000f09197221 */ /* 0x000fe20000010000 */
[--C-:B------:R-:W-:Y:S01]  /*22f40*/  SHF.R.U32.HI R9, RZ, 0x18, R80.reuse ;  /* 0x00000018ff097819 */ /* 0x100fe20000011650 */
[----:B------:R-:W-:Y:S02]  /*22f50*/  MUFU.EX2 R15, R157 ;  /* 0x0000009d000f7308 */ /* 0x000fe40000000800 */
[----:B------:R-:W-:Y:S01]  /*22f60*/  PRMT R17, R98, 0x7610, R17 ;  /* 0x0000761062117816 */ /* 0x000fe20000000011 */
[----:B------:R-:W-:Y:S01]  /*22f70*/  @!P1 STL.S16 [R1+0x1d4], R98 ;  /* 0x0001d46201009387 */ /* 0x000fe20000100600 */
[----:B------:R-:W-:Y:S02]  /*22f80*/  ISETP.GE.U32.AND P3, PT, R191, R9, PT ;  /* 0x00000009bf00720c */ /* 0x000fe40003f66070 */
[----:B------:R-:W-:Y:S01]  /*22f90*/  @!P1 PRMT R7, R17, 0x5410, RZ ;  /* 0x0000541011079816 */ /* 0x000fe200000000ff */
[----:B------:R1:W2:Y:S01]  /*22fa0*/  LDL.S16 R30, [R1+0x1e8] ;  /* 0x0001e800011e7983 */ /* 0x0002a20000100600 */
[----:B------:R-:W-:Y:S02]  /*22fb0*/  SHF.R.U32.HI R9, RZ, 0x10, R80 ;  /* 0x00000010ff097819 */ /* 0x000fe40000011650 */
[----:B------:R-:W1:Y:S01]  /*22fc0*/  MUFU.EX2 R14, R158 ;  /* 0x0000009e000e7308 */ /* 0x000e620000000800 */
[----:B------:R4:W-:Y:S01]  /*22fd0*/  ST.E.U16 [R10.64], R7 ;  /* 0x000000070a007985 */ /* 0x0009e2000c101504 */
[----:B------:R-:W-:Y:S03]  /*22fe0*/  LOP3.LUT R9, R9, 0xff, RZ, 0xc0, !PT ;  /* 0x000000ff09097812 */ /* 0x000fe600078ec0ff */
[----:B------:R-:W2:Y:S01]  /*22ff0*/  LDL R18, [R1+0x2b4] ;  /* 0x0002b40001127983 */ /* 0x000ea20000100800 */
[----:B------:R-:W-:Y:S03]  /*23000*/  ISETP.GE.U32.AND P4, PT, R191, R9, PT ;  /* 0x00000009bf00720c */ /* 0x000fe60003f86070 */
[----:B------:R-:W2:Y:S01]  /*23010*/  LDL R24, [R1+0x2b0] ;  /* 0x0002b00001187983 */ /* 0x000ea20000100800 */
[----:B------:R-:W-:Y:S10]  /*23020*/  MUFU.EX2 R9, R103 ;  /* 0x0000006700097308 */ /* 0x000ff40000000800 */
[----:B------:R-:W-:Y:S01]  /*23030*/  MUFU.EX2 R17, R124 ;  /* 0x0000007c00117308 */ /* 0x000fe20000000800 */
[----:B-1----:R-:W-:Y:S02]  /*23040*/  F2FP.BF16.PACK_AB R34, R14, R15 ;  /* 0x0000000f0e22723e */ /* 0x002fe400000010ff */
[----:B---3--:R-:W-:Y:S02]  /*23050*/  IADD3 R20, P5, R144, R20, RZ ;  /* 0x0000001490147210 */ /* 0x008fe40007fbe0ff */
[----:B----4-:R-:W-:Y:S02]  /*23060*/  LOP3.LUT R7, R0, 0xffff, RZ, 0xc0, !PT ;  /* 0x0000ffff00077812 */ /* 0x010fe400078ec0ff */
[C---:B------:R-:W-:Y:S01]  /*23070*/  LOP3.LUT R10, R80.reuse, 0xff, RZ, 0xc0, !PT ;  /* 0x000000ff500a7812 */ /* 0x040fe200078ec0ff */
[----:B------:R-:W-:Y:S01]  /*23080*/  IMAD.X R21, R145, 0x1, R19, P5 ;  /* 0x0000000191157824 */ /* 0x000fe200028e0613 */
[----:B------:R-:W-:Y:S02]  /*23090*/  SHF.R.U32.HI R7, RZ, 0x8, R7 ;  /* 0x00000008ff077819 */ /* 0x000fe40000011607 */
[----:B------:R-:W-:Y:S02]  /*230a0*/  ISETP.GE.U32.AND P6, PT, R191, R10, PT ;  /* 0x0000000abf00720c */ /* 0x000fe40003fc6070 */
[----:B------:R-:W-:Y:S01]  /*230b0*/  LOP3.LUT R7, R7, 0xffff, RZ, 0xc0, !PT ;  /* 0x0000ffff07077812 */ /* 0x000fe200078ec0ff */
[----:B------:R-:W1:Y:S03]  /*230c0*/  MUFU.EX2 R10, R102 ;  /* 0x00000066000a7308 */ /* 0x000e660000000800 */
[----:B------:R-:W-:Y:S02]  /*230d0*/  ISETP.GE.U32.AND P0, PT, R191, R7, PT ;  /* 0x00000007bf00720c */ /* 0x000fe40003f06070 */
[--C-:B------:R-:W-:Y:S04]  /*230e0*/  SHF.R.U32.HI R7, RZ, 0x10, R0.reuse ;  /* 0x00000010ff077819 */ /* 0x100fe80000011600 */
[----:B------:R-:W-:Y:S04]  /*230f0*/  LOP3.LUT R7, R7, 0xff, RZ, 0xc0, !PT ;  /* 0x000000ff07077812 */ /* 0x000fe800078ec0ff */
[C---:B------:R-:W-:Y:S02]  /*23100*/  ISETP.GE.U32.AND P2, PT, R191.reuse, R7, PT ;  /* 0x00000007bf00720c */ /* 0x040fe40003f46070 */
[----:B------:R-:W-:Y:S01]  /*23110*/  SHF.R.U32.HI R7, RZ, 0x18, R0 ;  /* 0x00000018ff077819 */ /* 0x000fe20000011600 */
[----:B------:R-:W-:Y:S01]  /*23120*/  @!P0 HFMA2.BF16_V2 R71, -RZ.H0_H0, RZ.H0_H0, -R8.H0_H0 ;  /* 0x200000ffff478231 */ /* 0x000fe20000340908 */
[----:B------:R-:W-:Y:S02]  /*23130*/  LOP3.LUT R0, R80, 0xffff, RZ, 0xc0, !PT ;  /* 0x0000ffff50007812 */ /* 0x000fe400078ec0ff */
[----:B------:R-:W-:Y:S02]  /*23140*/  ISETP.GE.U32.AND P1, PT, R191, R7, PT ;  /* 0x00000007bf00720c */ /* 0x000fe40003f26070 */
[----:B------:R-:W-:Y:S01]  /*23150*/  PRMT R11, R71, 0x7610, R11 ;  /* 0x00007610470b7816 */ /* 0x000fe2000000000b */
[----:B------:R3:W-:Y:S01]  /*23160*/  @!P0 STL.S16 [R1+0x1d0], R71 ;  /* 0x0001d04701008387 */ /* 0x0007e20000100600 */
[----:B------:R-:W-:Y:S02]  /*23170*/  SHF.R.U32.HI R0, RZ, 0x8, R0 ;  /* 0x00000008ff007819 */ /* 0x000fe40000011600 */
[----:B------:R-:W-:Y:S01]  /*23180*/  @!P0 PRMT R8, R11, 0x5410, RZ ;  /* 0x000054100b088816 */ /* 0x000fe200000000ff */
[----:B------:R4:W4:Y:S01]  /*23190*/  LDL.S16 R98, [R1+0x1dc] ;  /* 0x0001dc0001627983 */ /* 0x0009220000100600 */
[----:B------:R-:W-:Y:S01]  /*231a0*/  LOP3.LUT R7, R0, 0xffff, RZ, 0xc0, !PT ;  /* 0x0000ffff00077812 */ /* 0x000fe200078ec0ff */
[----:B------:R-:W3:Y:S01]  /*231b0*/  MUFU.EX2 R11, R125 ;  /* 0x0000007d000b7308 */ /* 0x000ee20000000800 */
[----:B------:R-:W-:Y:S01]  /*231c0*/  PRMT R0, R47, 0x7610, R0 ;  /* 0x000076102f007816 */ /* 0x000fe20000000000 */
[----:B------:R3:W-:Y:S01]  /*231d0*/  ST.E.U16 [R20.64], R8 ;  /* 0x0000000814007985 */ /* 0x0007e2000c101504 */
[----:B------:R-:W-:Y:S02]  /*231e0*/  ISETP.GE.U32.AND P5, PT, R191, R7, PT ;  /* 0x00000007bf00720c */ /* 0x000fe40003fa6070 */
[----:B------:R-:W-:Y:S02]  /*231f0*/  PRMT R7, R47, 0x7632, R7 ;  /* 0x000076322f077816 */ /* 0x000fe40000000007 */
[----:B-1----:R-:W-:Y:S02]  /*23200*/  F2FP.BF16.PACK_AB R102, R9, R10 ;  /* 0x0000000a0966723e */ /* 0x002fe400000010ff */
[----:B------:R-:W-:Y:S01]  /*23210*/  PRMT R229, R0, 0x5410, R7 ;  /* 0x0000541000e57816 */ /* 0x000fe20000000007 */
[----:B---3--:R1:W4:Y:S01]  /*23220*/  LDL.S16 R71, [R1+0x1cc] ;  /* 0x0001cc0001477983 */ /* 0x0083220000100600 */
[----:B------:R-:W-:Y:S01]  /*23230*/  F2FP.BF16.PACK_AB R147, R11, R17 ;  /* 0x000000110b93723e */ /* 0x000fe200000010ff */
[----:B------:R-:W-:Y:S02]  /*23240*/  FADD.FTZ R8, R15, R27 ;  /* 0x0000001b0f087221 */ /* 0x000fe40000010000 */
[----:B------:R-:W-:Y:S01]  /*23250*/  MUFU.EX2 R15, R110 ;  /* 0x0000006e000f7308 */ /* 0x000fe20000000800 */
[----:B--2---:R-:W-:Y:S05]  /*23260*/  @!P2 HFMA2.BF16_V2 R30, -RZ.H0_H0, RZ.H0_H0, -R0.H0_H0 ;  /* 0x200000ffff1ea231 */ /* 0x004fea0000340900 */
[----:B------:R-:W-:Y:S01]  /*23270*/  PRMT R28, R30, 0x7610, R28 ;  /* 0x000076101e1c7816 */ /* 0x000fe2000000001c */
[----:B------:R2:W-:Y:S01]  /*23280*/  @!P2 STL.S16 [R1+0x1e8], R30 ;  /* 0x0001e81e0100a387 */ /* 0x0005e20000100600 */
[----:B------:R-:W-:Y:S02]  /*23290*/  IADD3 R18, P0, R144, R18, RZ ;  /* 0x0000001290127210 */ /* 0x000fe40007f1e0ff */
[----:B------:R-:W-:Y:S02]  /*232a0*/  @!P2 PRMT R0, R28, 0x5410, RZ ;  /* 0x000054101c00a816 */ /* 0x000fe400000000ff */
[----:B------:R1:W3:Y:S01]  /*232b0*/  LDL.S16 R28, [R1+0x1f0] ;  /* 0x0001f000011c7983 */ /* 0x0002e20000100600 */
[----:B------:R-:W-:Y:S02]  /*232c0*/  IMAD.X R19, R145, 0x1, R24, P0 ;  /* 0x0000000191137824 */ /* 0x000fe400000e0618 */
[----:B------:R-:W-:Y:S02]  /*232d0*/  FADD.FTZ R24, R14, R8 ;  /* 0x000000080e187221 */ /* 0x000fe40000010000 */
[----:B------:R-:W-:Y:S01]  /*232e0*/  FADD.FTZ R8, R10, R16 ;  /* 0x000000100a087221 */ /* 0x000fe20000010000 */
[----:B------:R-:W-:Y:S01]  /*232f0*/  SHF.R.U32.HI R10, RZ, 0x10, R66 ;  /* 0x00000010ff0a7819 */ /* 0x000fe20000011642 */
[----:B------:R1:W-:Y:S01]  /*23300*/  ST.E.U16 [R18.64], R0 ;  /* 0x0000000012007985 */ /* 0x0003e2000c101504 */
[----:B------:R-:W-:Y:S01]  /*23310*/  MUFU.EX2 R14, R159 ;  /* 0x0000009f000e7308 */ /* 0x000fe20000000800 */
[----:B------:R-:W-:Y:S01]  /*23320*/  FADD.FTZ R16, R17, R26 ;  /* 0x0000001a11107221 */ /* 0x000fe20000010000 */
[----:B------:R-:W-:Y:S01]  /*23330*/  LOP3.LUT R10, R10, 0xff, RZ, 0xc0, !PT ;  /* 0x000000ff0a0a7812 */ /* 0x000fe200078ec0ff */
[----:B------:R-:W-:Y:S02]  /*23340*/  FADD.FTZ R27, R9, R8 ;  /* 0x00000008091b7221 */ /* 0x000fe40000010000 */
[----:B------:R-:W-:Y:S05]  /*23350*/  FADD.FTZ R16, R11, R16 ;  /* 0x000000100b107221 */ /* 0x000fea0000010000 */
[----:B------:R-:W1:Y:S01]  /*23360*/  MUFU.EX2 R9, R111 ;  /* 0x0000006f00097308 */ /* 0x000e620000000800 */
[----:B--2---:R2:W2:Y:S09]  /*23370*/  LDL.S16 R30, [R1+0x218] ;  /* 0x00021800011e7983 */ /* 0x0044b20000100600 */
[----:B------:R-:W4:Y:S01]  /*23380*/  MUFU.EX2 R11, R160 ;  /* 0x000000a0000b7308 */ /* 0x000f220000000800 */
[C---:B-1----:R-:W-:Y:S04]  /*23390*/  LOP3.LUT R0, R66.reuse, 0xff, RZ, 0xc0, !PT ;  /* 0x000000ff42007812 */ /* 0x042fe800078ec0ff */
[----:B------:R-:W-:Y:S02]  /*233a0*/  ISETP.GE.U32.AND P2, PT, R191, R0, PT ;  /* 0x00000000bf00720c */ /* 0x000fe40003f46070 */
[----:B------:R-:W-:Y:S02]  /*233b0*/  LOP3.LUT R0, R66, 0xffff, RZ, 0xc0, !PT ;  /* 0x0000ffff42007812 */ /* 0x000fe400078ec0ff */
[----:B------:R-:W-:Y:S02]  /*233c0*/  F2FP.BF16.PACK_AB R146, R9, R15 ;  /* 0x0000000f0992723e */ /* 0x000fe400000010ff */
[----:B------:R-:W-:Y:S04]  /*233d0*/  SHF.R.U32.HI R0, RZ, 0x8, R0 ;  /* 0x00000008ff007819 */ /* 0x000fe80000011600 */
[----:B------:R-:W-:Y:S02]  /*233e0*/  LOP3.LUT R8, R0, 0xffff, RZ, 0xc0, !PT ;  /* 0x0000ffff00087812 */ /* 0x000fe400078ec0ff */
[----:B------:R-:W-:Y:S02]  /*233f0*/  PRMT R0, R83, 0x7610, R0 ;  /* 0x0000761053007816 */ /* 0x000fe40000000000 */
[----:B------:R-:W-:Y:S02]  /*23400*/  ISETP.GE.U32.AND P0, PT, R191, R8, PT ;  /* 0x00000008bf00720c */ /* 0x000fe40003f06070 */
[----:B------:R-:W-:Y:S01]  /*23410*/  PRMT R8, R83, 0x7632, R8 ;  /* 0x0000763253087816 */ /* 0x000fe20000000008 */
[----:B----4-:R-:W-:Y:S01]  /*23420*/  @!P6 HFMA2.BF16_V2 R98, -RZ.H0_H0, RZ.H0_H0, -R0.H0_H0 ;  /* 0x200000ffff62e231 */ /* 0x010fe20000340900 */
[----:B------:R-:W-:Y:S02]  /*23430*/  F2FP.BF16.PACK_AB R47, R11, R14 ;  /* 0x0000000e0b2f723e */ /* 0x000fe400000010ff */
[----:B------:R-:W-:Y:S02]  /*23440*/  PRMT R232, R0, 0x5410, R8 ;  /* 0x0000541000e87816 */ /* 0x000fe40000000008 */
[----:B------:R-:W-:Y:S01]  /*23450*/  PRMT R70, R98, 0x7610, R70 ;  /* 0x0000761062467816 */ /* 0x000fe20000000046 */
[----:B------:R-:W-:Y:S03]  /*23460*/  @!P6 STL.S16 [R1+0x1dc], R98 ;  /* 0x0001dc620100e387 */ /* 0x000fe60000100600 */
[----:B------:R-:W-:Y:S02]  /*23470*/  @!P6 PRMT R0, R70, 0x5410, RZ ;  /* 0x000054104600e816 */ /* 0x000fe400000000ff */
[----:B------:R-:W-:Y:S02]  /*23480*/  ISETP.GE.U32.AND P6, PT, R191, R10, PT ;  /* 0x0000000abf00720c */ /* 0x000fe40003fc6070 */
[----:B------:R-:W-:Y:S01]  /*23490*/  SHF.R.U32.HI R10, RZ, 0x18, R66 ;  /* 0x00000018ff0a7819 */ /* 0x000fe20000011642 */
[----:B------:R-:W-:Y:S05]  /*234a0*/  @!P1 HFMA2.BF16_V2 R71, -RZ.H0_H0, RZ.H0_H0, -R7.H0_H0 ;  /* 0x200000ffff479231 */ /* 0x000fea0000340907 */
[----:B------:R-:W-:Y:S01]  /*234b0*/  PRMT R68, R71, 0x7610, R68 ;  /* 0x0000761047447816 */ /* 0x000fe20000000044 */
[----:B------:R1:W-:Y:S03]  /*234c0*/  @!P1 STL.S16 [R1+0x1cc], R71 ;  /* 0x0001cc4701009387 */ /* 0x0003e60000100600 */
[----:B------:R-:W-:Y:S01]  /*234d0*/  @!P1 PRMT R7, R68, 0x5410, RZ ;  /* 0x0000541044079816 */ /* 0x000fe200000000ff */
[----:B------:R4:W4:Y:S01]  /*234e0*/  LDL.S16 R108, [R1+0x214] ;  /* 0x00021400016c7983 */ /* 0x0009220000100600 */
[----:B------:R-:W-:Y:S03]  /*234f0*/  ISETP.GE.U32.AND P1, PT, R191, R10, PT ;  /* 0x0000000abf00720c */ /* 0x000fe60003f26070 */
[----:B------:R2:W4:Y:S04]  /*23500*/  LDL.S16 R103, [R1+0x200] ;  /* 0x0002000001677983 */ /* 0x0005280000100600 */
[----:B------:R1:W-:Y:S04]  /*23510*/  ST.E.U16 [R18.64+0x2], R7 ;  /* 0x0000020712007985 */ /* 0x0003e8000c101504 */
[----:B------:R1:W-:Y:S02]  /*23520*/  ST.E.U16 [R144.64+0x10], R0 ;  /* 0x0000100090007985 */ /* 0x0003e4000c101504 */
[----:B-1----:R-:W-:Y:S05]  /*23530*/  IMAD.WIDE.U32 R70, R32, -0x2daee0ad, RZ ;  /* 0xd2511f5320467825 */ /* 0x002fea00078e00ff */
[----:B------:R-:W-:Y:S01]  /*23540*/  LOP3.LUT R10, R71, R148, R142, 0x96, !PT ;  /* 0x00000094470a7212 */ /* 0x000fe200078e968e */
[----:B------:R-:W-:Y:S01]  /*23550*/  FADD.FTZ R7, R15, R25 ;  /* 0x000000190f077221 */ /* 0x000fe20000010000 */
[----:B------:R-:W-:Y:S01]  /*23560*/  PRMT R0, R96, 0x7610, R0 ;  /* 0x0000761060007816 */ /* 0x000fe20000000000 */
[----:B---3--:R-:W-:Y:S05]  /*23570*/  @!P5 HFMA2.BF16_V2 R28, -RZ.H0_H0, RZ.H0_H0, -R8.H0_H0 ;  /* 0x200000ffff1cd231 */ /* 0x008fea0000340908 */
[----:B------:R-:W-:Y:S01]  /*23580*/  PRMT R65, R28, 0x7610, R65 ;  /* 0x000076101c417816 */ /* 0x000fe20000000041 */
[----:B------:R1:W-:Y:S03]  /*23590*/  @!P5 STL.S16 [R1+0x1f0], R28 ;  /* 0x0001f01c0100d387 */ /* 0x0003e60000100600 */
[----:B------:R-:W-:Y:S01]  /*235a0*/  @!P5 PRMT R8, R65, 0x5410, RZ ;  /* 0x000054104108d816 */ /* 0x000fe200000000ff */
[----:B------:R3:W3:Y:S04]  /*235b0*/  LDL.S16 R98, [R1+0x1e4] ;  /* 0x0001e40001627983 */ /* 0x0006e80000100600 */
[----:B------:R3:W3:Y:S04]  /*235c0*/  LDL.S16 R15, [R1+0x1e0] ;  /* 0x0001e000010f7983 */ /* 0x0006e80000100600 */
[----:B------:R1:W-:Y:S01]  /*235d0*/  ST.E.U16 [R144.64+0x12], R8 ;  /* 0x0000120890007985 */ /* 0x0003e2000c101504 */
[----:B--2---:R-:W-:Y:S05]  /*235e0*/  @!P4 HFMA2.BF16_V2 R30, -RZ.H0_H0, RZ.H0_H0, -R0.H0_H0 ;  /* 0x200000ffff1ec231 */ /* 0x004fea0000340900 */
[----:B------:R-:W-:Y:S01]  /*235f0*/  PRMT R64, R30, 0x7610, R64 ;  /* 0x000076101e407816 */ /* 0x000fe20000000040 */
[----:B------:R2:W-:Y:S04]  /*23600*/  @!P4 STL.S16 [R1+0x218], R30 ;  /* 0x0002181e0100c387 */ /* 0x0005e80000100600 */
[----:B------:R3:W3:Y:S01]  /*23610*/  LDL.S16 R68, [R1+0x1a8] ;  /* 0x0001a80001447983 */ /* 0x0006e20000100600 */
[----:B-1----:R-:W-:Y:S01]  /*23620*/  FADD.FTZ R28, R9, R7 ;  /* 0x00000007091c7221 */ /* 0x002fe20000010000 */
[----:B------:R-:W-:Y:S02]  /*23630*/  LOP3.LUT R7, R10, 0xff, RZ, 0xc0, !PT ;  /* 0x000000ff0a077812 */ /* 0x000fe400078ec0ff */
[----:B------:R1:W3:Y:S01]  /*23640*/  LDL.S16 R65, [R1+0x1a0] ;  /* 0x0001a00001417983 */ /* 0x0002e20000100600 */
[----:B------:R-:W-:Y:S01]  /*23650*/  FADD.FTZ R9, R14, R24 ;  /* 0x000000180e097221 */ /* 0x000fe20000010000 */
[----:B------:R-:W-:Y:S02]  /*23660*/  ISETP.GE.U32.AND P5, PT, R191, R7, PT ;  /* 0x00000007bf00720c */ /* 0x000fe40003fa6070 */
[----:B------:R-:W-:Y:S04]  /*23670*/  LOP3.LUT R7, R10, 0xffff, RZ, 0xc0, !PT ;  /* 0x0000ffff0a077812 */ /* 0x000fe800078ec0ff */
[----:B------:R-:W-:Y:S02]  /*23680*/  SHF.R.U32.HI R7, RZ, 0x8, R7 ;  /* 0x00000008ff077819 */ /* 0x000fe40000011607 */
[----:B------:R-:W-:Y:S04]  /*23690*/  PRMT R8, R96, 0x7632, R8 ;  /* 0x0000763260087816 */ /* 0x000fe80000000008 */
[----:B------:R-:W-:Y:S01]  /*236a0*/  PRMT R230, R0, 0x5410, R8 ;  /* 0x0000541000e67816 */ /* 0x000fe20000000008 */
[----:B--2---:R-:W-:Y:S01]  /*236b0*/  FADD.FTZ R30, R11, R9 ;  /* 0x000000090b1e7221 */ /* 0x004fe20000010000 */
[----:B------:R-:W-:Y:S02]  /*236c0*/  @!P4 PRMT R0, R64, 0x5410, RZ ;  /* 0x000054104000c816 */ /* 0x000fe400000000ff */
[----:B------:R-:W-:Y:S01]  /*236d0*/  LOP3.LUT R9, R7, 0xffff, RZ, 0xc0, !PT ;  /* 0x0000ffff07097812 */ /* 0x000fe200078ec0ff */
[----:B------:R1:W2:Y:S01]  /*236e0*/  LDL.S16 R64, [R1+0x19c] ;  /* 0x00019c0001407983 */ /* 0x0002a20000100600 */
[----:B------:R-:W-:Y:S02]  /*236f0*/  PRMT R7, R61, 0x7632, R7 ;  /* 0x000076323d077816 */ /* 0x000fe40000000007 */
[----:B------:R-:W-:Y:S01]  /*23700*/  ISETP.GE.U32.AND P4, PT, R191, R9, PT ;  /* 0x00000009bf00720c */ /* 0x000fe20003f86070 */
[----:B------:R1:W-:Y:S01]  /*23710*/  ST.E.U16 [R22.64+0x10], R0 ;  /* 0x0000100016007985 */ /* 0x0003e2000c101504 */
[----:B------:R-:W-:Y:S02]  /*23720*/  PRMT R9, R44, 0x7632, R9 ;  /* 0x000076322c097816 */ /* 0x000fe40000000009 */
[----:B-1----:R-:W-:Y:S01]  /*23730*/  PRMT R0, R61, 0x7610, R0 ;  /* 0x000076103d007816 */ /* 0x002fe20000000000 */
[----:B----4-:R-:W-:Y:S03]  /*23740*/  @!P3 HFMA2.BF16_V2 R108, -RZ.H0_H0, RZ.H0_H0, -R8.H0_H0 ;  /* 0x200000ffff6cb231 */ /* 0x010fe60000340908 */
[----:B------:R-:W-:Y:S01]  /*23750*/  PRMT R226, R0, 0x5410, R7 ;  /* 0x0000541000e27816 */ /* 0x000fe20000000007 */
[----:B------:R-:W-:Y:S01]  /*23760*/  @!P2 HFMA2.BF16_V2 R103, -RZ.H0_H0, RZ.H0_H0, -R0.H0_H0 ;  /* 0x200000ffff67a231 */ /* 0x000fe20000340900 */
[----:B------:R-:W-:Y:S01]  /*23770*/  PRMT R31, R108, 0x7610, R31 ;  /* 0x000076106c1f7816 */ /* 0x000fe2000000001f */
[----:B------:R-:W-:Y:S03]  /*23780*/  @!P3 STL.S16 [R1+0x214], R108 ;  /* 0x0002146c0100b387 */ /* 0x000fe60000100600 */
[----:B------:R-:W-:Y:S01]  /*23790*/  PRMT R99, R103, 0x7610, R99 ;  /* 0x0000761067637816 */ /* 0x000fe20000000063 */
[----:B------:R-:W-:Y:S01]  /*237a0*/  @!P2 STL.S16 [R1+0x200], R103 ;  /* 0x000200670100a387 */ /* 0x000fe20000100600 */
[----:B------:R-:W-:Y:S02]  /*237b0*/  @!P3 PRMT R8, R31, 0x5410, RZ ;  /* 0x000054101f08b816 */ /* 0x000fe400000000ff */
[----:B------:R-:W-:Y:S01]  /*237c0*/  @!P2 PRMT R0, R99, 0x5410, RZ ;  /* 0x000054106300a816 */ /* 0x000fe200000000ff */
[----:B------:R1:W4:Y:S04]  /*237d0*/  LDL.S16 R31, [R1+0x198] ;  /* 0x00019800011f7983 */ /* 0x0003280000100600 */
[----:B------:R1:W-:Y:S04]  /*237e0*/  ST.E.U16 [R22.64+0x12], R8 ;  /* 0x0000120816007985 */ /* 0x0003e8000c101504 */
[----:B------:R1:W-:Y:S02]  /*237f0*/  ST.E.U16 [R20.64+0xe], R0 ;  /* 0x00000e0014007985 */ /* 0x0003e4000c101504 */
[--C-:B-1----:R-:W-:Y:S02]  /*23800*/  SHF.R.U32.HI R8, RZ, 0x10, R10.reuse ;  /* 0x00000010ff087819 */ /* 0x102fe4000001160a */
[----:B------:R-:W-:Y:S02]  /*23810*/  SHF.R.U32.HI R10, RZ, 0x18, R10 ;  /* 0x00000018ff0a7819 */ /* 0x000fe4000001160a */
[----:B------:R-:W-:Y:S02]  /*23820*/  PRMT R0, R44, 0x7610, R0 ;  /* 0x000076102c007816 */ /* 0x000fe40000000000 */
[----:B------:R-:W-:Y:S02]  /*23830*/  LOP3.LUT R8, R8, 0xff, RZ, 0xc0, !PT ;  /* 0x000000ff08087812 */ /* 0x000fe400078ec0ff */
[----:B------:R-:W-:Y:S02]  /*23840*/  PRMT R225, R0, 0x5410, R9 ;  /* 0x0000541000e17816 */ /* 0x000fe40000000009 */
[----:B------:R-:W-:Y:S02]  /*23850*/  ISETP.GE.U32.AND P2, PT, R191, R8, PT ;  /* 0x00000008bf00720c */ /* 0x000fe40003f46070 */
[----:B------:R-:W-:Y:S01]  /*23860*/  PRMT R8, R46, 0x7610, R8 ;  /* 0x000076102e087816 */ /* 0x000fe20000000008 */
[----:B---3--:R-:W-:Y:S02]  /*23870*/  @!P0 HFMA2.BF16_V2 R98, -RZ.H0_H0, RZ.H0_H0, -R7.H0_H0 ;  /* 0x200000ffff628231 */ /* 0x008fe40000340907 */
[----:B------:R-:W-:Y:S03]  /*23880*/  @!P6 HFMA2.BF16_V2 R15, -RZ.H0_H0, RZ.H0_H0, -R0.H0_H0 ;  /* 0x200000ffff0fe231 */ /* 0x000fe60000340900 */
[----:B------:R-:W-:Y:S01]  /*23890*/  PRMT R14, R98, 0x7610, R14 ;  /* 0x00007610620e7816 */ /* 0x000fe2000000000e */
[----:B------:R-:W-:Y:S01]  /*238a0*/  @!P0 STL.S16 [R1+0x1e4], R98 ;  /* 0x0001e46201008387 */ /* 0x000fe20000100600 */
[----:B------:R-:W-:Y:S03]  /*238b0*/  PRMT R69, R15, 0x7610, R69 ;  /* 0x000076100f457816 */ /* 0x000fe60000000045 */
[----:B------:R1:W-:Y:S01]  /*238c0*/  @!P6 STL.S16 [R1+0x1e0], R15 ;  /* 0x0001e00f0100e387 */ /* 0x0003e20000100600 */
[----:B------:R-:W-:Y:S02]  /*238d0*/  @!P0 PRMT R7, R14, 0x5410, RZ ;  /* 0x000054100e078816 */ /* 0x000fe400000000ff */
[----:B------:R-:W-:Y:S01]  /*238e0*/  @!P6 PRMT R0, R69, 0x5410, RZ ;  /* 0x000054104500e816 */ /* 0x000fe200000000ff */
[----:B------:R3:W3:Y:S01]  /*238f0*/  LDL.S16 R14, [R1+0x190] ;  /* 0x00019000010e7983 */ /* 0x0006e20000100600 */
[----:B------:R-:W-:Y:S02]  /*23900*/  ISETP.GE.U32.AND P0, PT, R191, R10, PT ;  /* 0x0000000abf00720c */ /* 0x000fe40003f06070 */
[----:B------:R-:W-:Y:S01]  /*23910*/  PRMT R10, R46, 0x7632, R10 ;  /* 0x000076322e0a7816 */ /* 0x000fe2000000000a */
[----:B------:R2:W-:Y:S01]  /*23920*/  ST.E.U16 [R20.64+0x10], R7 ;  /* 0x0000100714007985 */ /* 0x0005e2000c101504 */
[----:B------:R-:W-:Y:S02]  /*23930*/  @!P1 HFMA2.BF16_V2 R68, -RZ.H0_H0, RZ.H0_H0, -R9.H0_H0 ;  /* 0x200000ffff449231 */ /* 0x000fe40000340909 */
[----:B------:R-:W-:Y:S01]  /*23940*/  PRMT R244, R8, 0x5410, R10 ;  /* 0x0000541008f47816 */ /* 0x000fe2000000000a */
[----:B------:R2:W-:Y:S02]  /*23950*/  ST.E.U16 [R18.64+0x10], R0 ;  /* 0x0000100012007985 */ /* 0x0005e4000c101504 */
[----:B------:R-:W-:Y:S04]  /*23960*/  PRMT R26, R68, 0x7610, R26 ;  /* 0x00007610441a7816 */ /* 0x000fe8000000001a */
[----:B------:R-:W-:Y:S02]  /*23970*/  @!P1 PRMT R9, R26, 0x5410, RZ ;  /* 0x000054101a099816 */ /* 0x000fe400000000ff */
[----:B------:R-:W-:Y:S03]  /*23980*/  MUFU.EX2 R26, R166 ;  /* 0x000000a6001a7308 */ /* 0x000fe60000000800 */
[----:B------:R-:W-:Y:S04]  /*23990*/  ST.E.U16 [R18.64+0x12], R9 ;  /* 0x0000120912007985 */ /* 0x000fe8000c101504 */
[----:B-1----:R1:W3:Y:S04]  /*239a0*/  LDL.S16 R15, [R1+0x194] ;  /* 0x00019400010f7983 */ /* 0x0022e80000100600 */
[----:B------:R-:W-:Y:S01]  /*239b0*/  @!P1 STL.S16 [R1+0x1a8], R68 ;  /* 0x0001a84401009387 */ /* 0x000fe20000100600 */
[C---:B--2---:R-:W-:Y:S02]  /*239c0*/  PRMT R7, R97.reuse, 0x7610, R7 ;  /* 0x0000761061077816 */ /* 0x044fe40000000007 */
[----:B------:R-:W-:Y:S03]  /*239d0*/  PRMT R0, R97, 0x7632, R0 ;  /* 0x0000763261007816 */ /* 0x000fe60000000000 */
[----:B------:R-:W-:Y:S01]  /*239e0*/  @!P5 HFMA2.BF16_V2 R65, -RZ.H0_H0, RZ.H0_H0, -R7.H0_H0 ;  /* 0x200000ffff41d231 */ /* 0x000fe20000340907 */
[----:B------:R-:W-:Y:S01]  /*239f0*/  PRMT R248, R7, 0x5410, R0 ;  /* 0x0000541007f87816 */ /* 0x000fe20000000000 */
[----:B------:R-:W-:Y:S03]  /*23a00*/  @!P4 HFMA2.BF16_V2 R64, -RZ.H0_H0, RZ.H0_H0, -R0.H0_H0 ;  /* 0x200000ffff40c231 */ /* 0x000fe60000340900 */
[----:B------:R-:W-:Y:S01]  /*23a10*/  PRMT R25, R65, 0x7610, R25 ;  /* 0x0000761041197816 */ /* 0x000fe20000000019 */
[----:B------:R-:W-:Y:S01]  /*23a20*/  @!P5 STL.S16 [R1+0x1a0], R65 ;  /* 0x0001a0410100d387 */ /* 0x000fe20000100600 */
[----:B------:R-:W-:Y:S03]  /*23a30*/  PRMT R24, R64, 0x7610, R24 ;  /* 0x0000761040187816 */ /* 0x000fe60000000018 */
[----:B------:R2:W-:Y:S01]  /*23a40*/  @!P4 STL.S16 [R1+0x19c], R64 ;  /* 0x00019c400100c387 */ /* 0x0005e20000100600 */
[----:B------:R-:W-:Y:S02]  /*23a50*/  @!P5 PRMT R7, R25, 0x5410, RZ ;  /* 0x000054101907d816 */ /* 0x000fe400000000ff */
[----:B------:R-:W-:Y:S01]  /*23a60*/  @!P4 PRMT R0, R24, 0x5410, RZ ;  /* 0x000054101800c816 */ /* 0x000fe200000000ff */
[----:B------:R-:W1:Y:S02]  /*23a70*/  MUFU.EX2 R25, R168 ;  /* 0x000000a800197308 */ /* 0x000e640000000800 */
[----:B------:R-:W-:Y:S04]  /*23a80*/  ST.E.U16 [R144.64+0x20], R7 ;  /* 0x0000200790007985 */ /* 0x000fe8000c101504 */
[----:B------:R4:W-:Y:S04]  /*23a90*/  ST.E.U16 [R144.64+0x22], R0 ;  /* 0x0000220090007985 */ /* 0x0009e8000c101504 */
[----:B------:R-:W-:Y:S01]  /*23aa0*/  MUFU.EX2 R24, R163 ;  /* 0x000000a300187308 */ /* 0x000fe20000000800 */
[----:B--2---:R-:W-:Y:S01]  /*23ab0*/  IMAD.WIDE.U32 R64, R29, -0x2daee0ad, RZ ;  /* 0xd2511f531d407825 */ /* 0x004fe200078e00ff */
[----:B-1----:R-:W-:Y:S01]  /*23ac0*/  F2FP.BF16.PACK_AB R44, R25, R26 ;  /* 0x0000001a192c723e */ /* 0x002fe200000010ff */
[----:B----4-:R-:W-:Y:S05]  /*23ad0*/  @!P2 HFMA2.BF16_V2 R31, -RZ.H0_H0, RZ.H0_H0, -R8.H0_H0 ;  /* 0x200000ffff1fa231 */ /* 0x010fea0000340908 */
[----:B------:R-:W-:Y:S01]  /*23ae0*/  PRMT R17, R31, 0x7610, R17 ;  /* 0x000076101f117816 */ /* 0x000fe20000000011 */
[----:B------:R-:W-:Y:S01]  /*23af0*/  @!P2 STL.S16 [R1+0x198], R31 ;  /* 0x0001981f0100a387 */ /* 0x000fe20000100600 */
[----:B------:R-:W-:Y:S02]  /*23b00*/  LOP3.LUT R0, R65, R148, R120, 0x96, !PT ;  /* 0x0000009441007212 */ /* 0x000fe400078e9678 */
[----:B------:R-:W-:Y:S02]  /*23b10*/  @!P2 PRMT R8, R17, 0x5410, RZ ;  /* 0x000054101108a816 */ /* 0x000fe400000000ff */
[----:B------:R-:W-:Y:S03]  /*23b20*/  LOP3.LUT R7, R0, 0xff, RZ, 0xc0, !PT ;  /* 0x000000ff00077812 */ /* 0x000fe600078ec0ff */
[----:B------:R-:W-:Y:S01]  /*23b30*/  ST.E.U16 [R22.64+0x20], R8 ;  /* 0x0000200816007985 */ /* 0x000fe2000c101504 */
[----:B------:R-:W-:Y:S02]  /*23b40*/  ISETP.GE.U32.AND P1, PT, R191, R7, PT ;  /* 0x00000007bf00720c */ /* 0x000fe40003f26070 */
[C---:B------:R-:W-:Y:S04]  /*23b50*/  PRMT R7, R6.reuse, 0x7632, R7 ;  /* 0x0000763206077816 */ /* 0x040fe80000000007 */
[----:B------:R-:W-:Y:S07]  /*23b60*/  PRMT R234, R6, 0x5410, R7 ;  /* 0x0000541006ea7816 */ /* 0x000fee0000000007 */
[----:B---3--:R-:W-:Y:S05]  /*23b70*/  @!P1 HFMA2.BF16_V2 R14, -RZ.H0_H0, RZ.H0_H0, -R6.H0_H0 ;  /* 0x200000ffff0e9231 */ /* 0x008fea0000340906 */
[----:B------:R-:W-:Y:S04]  /*23b80*/  PRMT R9, R14, 0x7610, R9 ;  /* 0x000076100e097816 */ /* 0x000fe80000000009 */
[----:B------:R-:W-:Y:S01]  /*23b90*/  @!P1 PRMT R6, R9, 0x5410, RZ ;  /* 0x0000541009069816 */ /* 0x000fe200000000ff */
[----:B------:R-:W-:Y:S05]  /*23ba0*/  @!P0 HFMA2.BF16_V2 R15, -RZ.H0_H0, RZ.H0_H0, -R10.H0_H0 ;  /* 0x200000ffff0f8231 */ /* 0x000fea000034090a */
[----:B------:R-:W-:Y:S01]  /*23bb0*/  PRMT R11, R15, 0x7610, R11 ;  /* 0x000076100f0b7816 */ /* 0x000fe2000000000b */
[----:B------:R1:W-:Y:S03]  /*23bc0*/  @!P0 STL.S16 [R1+0x194], R15 ;  /* 0x0001940f01008387 */ /* 0x0003e60000100600 */
[----:B------:R-:W-:Y:S01]  /*23bd0*/  @!P0 PRMT R10, R11, 0x5410, RZ ;  /* 0x000054100b0a8816 */ /* 0x000fe200000000ff */
[----:B------:R2:W-:Y:S01]  /*23be0*/  @!P1 STL.S16 [R1+0x190], R14 ;  /* 0x0001900e01009387 */ /* 0x0005e20000100600 */
[----:B------:R-:W-:Y:S03]  /*23bf0*/  MUFU.EX2 R11, R112 ;  /* 0x00000070000b7308 */ /* 0x000fe60000000800 */
[----:B------:R3:W4:Y:S04]  /*23c00*/  LDL.S16 R9, [R1+0x17c] ;  /* 0x00017c0001097983 */ /* 0x0007280000100600 */
[----:B------:R3:W-:Y:S04]  /*23c10*/  ST.E.U16 [R22.64+0x22], R10 ;  /* 0x0000220a16007985 */ /* 0x0007e8000c101504 */
[----:B------:R3:W-:Y:S04]  /*23c20*/  ST.E.U16 [R20.64+0x1e], R6 ;  /* 0x00001e0614007985 */ /* 0x0007e8000c101504 */
[----:B------:R3:W4:Y:S04]  /*23c30*/  LDL.S16 R97, [R1+0x16c] ;  /* 0x00016c0001617983 */ /* 0x0007280000100600 */
[----:B------:R4:W4:Y:S01]  /*23c40*/  LDL.S16 R99, [R1+0x174] ;  /* 0x0001740001637983 */ /* 0x0009220000100600 */
[----:B-1----:R-:W-:Y:S03]  /*23c50*/  MUFU.EX2 R15, R161 ;  /* 0x000000a1000f7308 */ /* 0x002fe60000000800 */
[----:B--2---:R1:W2:Y:S07]  /*23c60*/  LDL.S16 R14, [R1+0x180] ;  /* 0x00018000010e7983 */ /* 0x0042ae0000100600 */
[----:B---3--:R-:W3:Y:S01]  /*23c70*/  MUFU.EX2 R10, R113 ;  /* 0x00000071000a7308 */ /* 0x008ee20000000800 */
[----:B------:R-:W-:Y:S04]  /*23c80*/  LOP3.LUT R6, R0, 0xffff, RZ, 0xc0, !PT ;  /* 0x0000ffff00067812 */ /* 0x000fe800078ec0ff */
[----:B------:R-:W-:Y:S04]  /*23c90*/  SHF.R.U32.HI R6, RZ, 0x8, R6 ;  /* 0x00000008ff067819 */ /* 0x000fe80000011606 */
[----:B------:R-:W-:Y:S04]  /*23ca0*/  LOP3.LUT R6, R6, 0xffff, RZ, 0xc0, !PT ;  /* 0x0000ffff06067812 */ /* 0x000fe800078ec0ff */
[C---:B------:R-:W-:Y:S02]  /*23cb0*/  ISETP.GE.U32.AND P6, PT, R191.reuse, R6, PT ;  /* 0x00000006bf00720c */ /* 0x040fe40003fc6070 */
[--C-:B------:R-:W-:Y:S02]  /*23cc0*/  SHF.R.U32.HI R6, RZ, 0x18, R0.reuse ;  /* 0x00000018ff067819 */ /* 0x100fe40000011600 */
[----:B------:R-:W-:Y:S02]  /*23cd0*/  SHF.R.U32.HI R0, RZ, 0x10, R0 ;  /* 0x00000010ff007819 */ /* 0x000fe40000011600 */
[C---:B------:R-:W-:Y:S02]  /*23ce0*/  ISETP.GE.U32.AND P0, PT, R191.reuse, R6, PT ;  /* 0x00000006bf00720c */ /* 0x040fe40003f06070 */
[----:B------:R-:W-:Y:S02]  /*23cf0*/  LOP3.LUT R6, R70, 0xff, RZ, 0xc0, !PT ;  /* 0x000000ff46067812 */ /* 0x000fe400078ec0ff */
[----:B------:R-:W-:Y:S02]  /*23d00*/  LOP3.LUT R0, R0, 0xff, RZ, 0xc0, !PT ;  /* 0x000000ff00007812 */ /* 0x000fe400078ec0ff */
[C---:B------:R-:W-:Y:S02]  /*23d10*/  ISETP.GE.U32.AND P1, PT, R191.reuse, R6, PT ;  /* 0x00000006bf00720c */ /* 0x040fe40003f26070 */
[--C-:B------:R-:W-:Y:S02]  /*23d20*/  SHF.R.U32.HI R6, RZ, 0x10, R70.reuse ;  /* 0x00000010ff067819 */ /* 0x100fe40000011646 */
[C---:B------:R-:W-:Y:S02]  /*23d30*/  ISETP.GE.U32.AND P2, PT, R191.reuse, R0, PT ;  /* 0x00000000bf00720c */ /* 0x040fe40003f46070 */
[----:B------:R-:W-:Y:S02]  /*23d40*/  LOP3.LUT R6, R6, 0xff, RZ, 0xc0, !PT ;  /* 0x000000ff06067812 */ /* 0x000fe400078ec0ff */
[----:B------:R-:W-:Y:S02]  /*23d50*/  LOP3.LUT R0, R70, 0xffff, RZ, 0xc0, !PT ;  /* 0x0000ffff46007812 */ /* 0x000fe400078ec0ff */
[C---:B------:R-:W-:Y:S02]  /*23d60*/  ISETP.GE.U32.AND P5, PT, R191.reuse, R6, PT ;  /* 0x00000006bf00720c */ /* 0x040fe40003fa6070 */
[----:B------:R-:W-:Y:S02]  /*23d70*/  SHF.R.U32.HI R6, RZ, 0x18, R70 ;  /* 0x00000018ff067819 */ /* 0x000fe40000011646 */
[----:B------:R-:W-:Y:S02]  /*23d80*/  SHF.R.U32.HI R0, RZ, 0x8, R0 ;  /* 0x00000008ff007819 */ /* 0x000fe40000011600 */
[C---:B------:R-:W-:Y:S02]  /*23d90*/  ISETP.GE.U32.AND P4, PT, R191.reuse, R6, PT ;  /* 0x00000006bf00720c */ /* 0x040fe40003f86070 */
[----:B------:R-:W-:Y:S02]  /*23da0*/  LOP3.LUT R6, R64, 0xff, RZ, 0xc0, !PT ;  /* 0x000000ff40067812 */ /* 0x000fe400078ec0ff */
[----:B------:R-:W-:Y:S02]  /*23db0*/  LOP3.LUT R0, R0, 0xffff, RZ, 0xc0, !PT ;  /* 0x0000ffff00007812 */ /* 0x000fe400078ec0ff */
[----:B------:R-:W-:Y:S02]  /*23dc0*/  ISETP.GE.U32.AND P3, PT, R191, R6, PT ;  /* 0x00000006bf00720c */ /* 0x000fe40003f66070 */
[----:B------:R-:W-:Y:S02]  /*23dd0*/  PRMT R6, R35, 0x7610, R6 ;  /* 0x0000761023067816 */ /* 0x000fe40000000006 */
[----:B---3--:R-:W-:Y:S03]  /*23de0*/  F2FP.BF16.PACK_AB R133, R10, R11 ;  /* 0x0000000b0a85723e */ /* 0x008fe600000010ff */
[----:B----4-:R-:W-:Y:S05]  /*23df0*/  @!P2 HFMA2.BF16_V2 R9, -RZ.H0_H0, RZ.H0_H0, -R6.H0_H0 ;  /* 0x200000ffff09a231 */ /* 0x010fea0000340906 */
[----:B------:R-:W-:Y:S01]  /*23e00*/  PRMT R63, R9, 0x7610, R63 ;  /* 0x00007610093f7816 */ /* 0x000fe2000000003f */
[----:B--2---:R-:W-:Y:S05]  /*23e10*/  @!P6 HFMA2.BF16_V2 R14, -RZ.H0_H0, RZ.H0_H0, -R7.H0_H0 ;  /* 0x200000ffff0ee231 */ /* 0x004fea0000340907 */
[----:B------:R-:W-:Y:S01]  /*23e20*/  PRMT R8, R14, 0x7610, R8 ;  /* 0x000076100e087816 */ /* 0x000fe20000000008 */
[----:B------:R2:W-:Y:S03]  /*23e30*/  @!P6 STL.S16 [R1+0x180], R14 ;  /* 0x0001800e0100e387 */ /* 0x0005e60000100600 */
[----:B------:R-:W-:Y:S01]  /*23e40*/  @!P6 PRMT R7, R8, 0x5410, RZ ;  /* 0x000054100807e816 */ /* 0x000fe200000000ff */
[----:B------:R1:W3:Y:S01]  /*23e50*/  LDL.S16 R17, [R1+0x170] ;  /* 0x0001700001117983 */ /* 0x0002e20000100600 */
[----:B------:R-:W-:Y:S02]  /*23e60*/  ISETP.GE.U32.AND P6, PT, R191, R0, PT ;  /* 0x00000000bf00720c */ /* 0x000fe40003fc6070 */
[----:B------:R-:W-:Y:S01]  /*23e70*/  LOP3.LUT R0, R64, 0xffff, RZ, 0xc0, !PT ;  /* 0x0000ffff40007812 */ /* 0x000fe200078ec0ff */
[----:B------:R1:W4:Y:S03]  /*23e80*/  LDL.S16 R98, [R1+0x154] ;  /* 0x0001540001627983 */ /* 0x0003260000100600 */
[--C-:B------:R-:W-:Y:S01]  /*23e90*/  SHF.R.U32.HI R8, RZ, 0x8, R0.reuse ;  /* 0x00000008ff087819 */ /* 0x100fe20000011600 */
[----:B------:R1:W-:Y:S01]  /*23ea0*/  @!P2 STL.S16 [R1+0x17c], R9 ;  /* 0x00017c090100a387 */ /* 0x0003e20000100600 */
[----:B------:R-:W-:Y:S02]  /*23eb0*/  PRMT R0, R35, 0x7632, R0 ;  /* 0x0000763223007816 */ /* 0x000fe40000000000 */
[----:B------:R-:W-:Y:S01]  /*23ec0*/  LOP3.LUT R8, R8, 0xffff, RZ, 0xc0, !PT ;  /* 0x0000ffff08087812 */ /* 0x000fe200078ec0ff */
[----:B------:R3:W4:Y:S01]  /*23ed0*/  LDL.S16 R69, [R1+0x150] ;  /* 0x0001500001457983 */ /* 0x0007220000100600 */
[----:B------:R-:W-:Y:S01]  /*23ee0*/  PRMT R168, R6, 0x5410, R0 ;  /* 0x0000541006a87816 */ /* 0x000fe20000000000 */
[----:B------:R-:W-:Y:S01]  /*23ef0*/  @!P0 HFMA2.BF16_V2 R97, -RZ.H0_H0, RZ.H0_H0, -R0.H0_H0 ;  /* 0x200000ffff618231 */ /* 0x000fe20000340900 */
[----:B------:R-:W-:Y:S01]  /*23f00*/  @!P2 PRMT R6, R63, 0x5410, RZ ;  /* 0x000054103f06a816 */ /* 0x000fe200000000ff */
[----:B------:R3:W4:Y:S01]  /*23f10*/  LDL.S16 R68, [R1+0x144] ;  /* 0x0001440001447983 */ /* 0x0007220000100600 */
[----:B------:R-:W-:Y:S02]  /*23f20*/  ISETP.GE.U32.AND P2, PT, R191, R8, PT ;  /* 0x00000008bf00720c */ /* 0x000fe40003f46070 */
[----:B------:R-:W-:Y:S01]  /*23f30*/  PRMT R96, R97, 0x7610, R96 ;  /* 0x0000761061607816 */ /* 0x000fe20000000060 */
[----:B------:R3:W4:Y:S01]  /*23f40*/  LDL.S16 R63, [R1+0x140] ;  /* 0x00014000013f7983 */ /* 0x0007220000100600 */
[----:B------:R-:W-:Y:S01]  /*23f50*/  SHF.R.U32.HI R8, RZ, 0x10, R64 ;  /* 0x00000010ff087819 */ /* 0x000fe20000011640 */
[----:B--2---:R-:W2:Y:S01]  /*23f60*/  MUFU.EX2 R14, R162 ;  /* 0x000000a2000e7308 */ /* 0x004ea20000000800 */
[----:B------:R-:W-:Y:S01]  /*23f70*/  @!P0 PRMT R0, R96, 0x5410, RZ ;  /* 0x0000541060008816 */ /* 0x000fe200000000ff */
[----:B------:R2:W-:Y:S01]  /*23f80*/  ST.E.U16 [R20.64+0x20], R7 ;  /* 0x0000200714007985 */ /* 0x0005e2000c101504 */
[----:B------:R-:W-:Y:S01]  /*23f90*/  LOP3.LUT R8, R8, 0xff, RZ, 0xc0, !PT ;  /* 0x000000ff08087812 */ /* 0x000fe200078ec0ff */
[----:B------:R-:W-:Y:S01]  /*23fa0*/  IMAD.MOV.U32 R96, RZ, RZ, R106 ;  /* 0x000000ffff607224 */ /* 0x000fe200078e006a */
[----:B------:R-:W-:Y:S01]  /*23fb0*/  PRMT R35, R34, 0x7632, R35 ;  /* 0x0000763222237816 */ /* 0x000fe20000000023 */
[----:B------:R2:W-:Y:S04]  /*23fc0*/  ST.E.U16 [R18.64+0x20], R6 ;  /* 0x0000200612007985 */ /* 0x0005e8000c101504 */
[----:B------:R2:W-:Y:S01]  /*23fd0*/  ST.E.U16 [R18.64+0x22], R0 ;  /* 0x0000220012007985 */ /* 0x0005e2000c101504 */
[----:B-1----:R-:W-:Y:S02]  /*23fe0*/  FADD.FTZ R9, R11, R27 ;  /* 0x0000001b0b097221 */ /* 0x002fe40000010000 */
[----:B------:R-:W-:Y:S02]  /*23ff0*/  MUFU.EX2 R11, R126 ;  /* 0x0000007e000b7308 */ /* 0x000fe40000000800 */
[--C-:B------:R-:W-:Y:S01]  /*24000*/  FADD.FTZ R31, R10, R9.reuse ;  /* 0x000000090a1f7221 */ /* 0x100fe20000010000 */
[C---:B------:R-:W-:Y:S02]  /*24010*/  PRMT R9, R54.reuse, 0x7632, R9 ;  /* 0x0000763236097816 */ /* 0x040fe40000000009 */
[----:B--2---:R-:W-:Y:S04]  /*24020*/  PRMT R7, R54, 0x7610, R7 ;  /* 0x0000761036077816 */ /* 0x004fe80000000007 */
[----:B------:R-:W-:Y:S01]  /*24030*/  PRMT R235, R7, 0x5410, R9 ;  /* 0x0000541007eb7816 */ /* 0x000fe20000000009 */
[----:B------:R-:W-:Y:S01]  /*24040*/  @!P1 HFMA2.BF16_V2 R99, -RZ.H0_H0, RZ.H0_H0, -R7.H0_H0 ;  /* 0x200000ffff639231 */ /* 0x000fe20000340907 */
[----:B------:R-:W-:Y:S02]  /*24050*/  SHF.R.U32.HI R6, RZ, 0x18, R64 ;  /* 0x00000018ff067819 */ /* 0x000fe40000011640 */
[C---:B------:R-:W-:Y:S02]  /*24060*/  PRMT R0, R4.reuse, 0x7632, R0 ;  /* 0x0000763204007816 */ /* 0x040fe40000000000 */
[----:B------:R-:W-:Y:S01]  /*24070*/  PRMT R10, R99, 0x7610, R10 ;  /* 0x00007610630a7816 */ /* 0x000fe2000000000a */
[----:B------:R-:W-:Y:S01]  /*24080*/  @!P1 STL.S16 [R1+0x174], R99 ;  /* 0x0001746301009387 */ /* 0x000fe20000100600 */
[----:B------:R-:W-:Y:S02]  /*24090*/  PRMT R166, R4, 0x5410, R0 ;  /* 0x0000541004a67816 */ /* 0x000fe40000000000 */
[----:B------:R-:W-:Y:S01]  /*240a0*/  @!P1 PRMT R7, R10, 0x5410, RZ ;  /* 0x000054100a079816 */ /* 0x000fe200000000ff */
[----:B------:R1:W-:Y:S01]  /*240b0*/  @!P0 STL.S16 [R1+0x16c], R97 ;  /* 0x00016c6101008387 */ /* 0x0003e20000100600 */
[----:B------:R-:W-:Y:S01]  /*240c0*/  ISETP.GE.U32.AND P1, PT, R191, R8, PT ;  /* 0x00000008bf00720c */ /* 0x000fe20003f26070 */
[----:B------:R2:W2:Y:S01]  /*240d0*/  MUFU.EX2 R10, R127 ;  /* 0x0000007f000a7308 */ /* 0x0004a20000000800 */
[----:B------:R-:W-:Y:S01]  /*240e0*/  PRMT R8, R45, 0x7610, R8 ;  /* 0x000076102d087816 */ /* 0x000fe20000000008 */
[----:B------:R2:W-:Y:S01]  /*240f0*/  ST.E.U16 [R144.64+0x30], R7 ;  /* 0x0000300790007985 */ /* 0x0005e2000c101504 */
[----:B------:R-:W-:Y:S02]  /*24100*/  ISETP.GE.U32.AND P0, PT, R191, R6, PT ;  /* 0x00000006bf00720c */ /* 0x000fe40003f06070 */
[----:B------:R-:W-:Y:S04]  /*24110*/  PRMT R6, R45, 0x7632, R6 ;  /* 0x000076322d067816 */ /* 0x000fe80000000006 */
[----:B------:R-:W-:Y:S01]  /*24120*/  PRMT R231, R8, 0x5410, R6 ;  /* 0x0000541008e77816 */ /* 0x000fe20000000006 */
[----:B-1----:R-:W-:Y:S01]  /*24130*/  IMAD.MOV.U32 R97, RZ, RZ, R107 ;  /* 0x000000ffff617224 */ /* 0x002fe200078e006b */
[----:B--2---:R-:W-:Y:S02]  /*24140*/  F2FP.BF16.PACK_AB R127, R14, R15 ;  /* 0x0000000f0e7f723e */ /* 0x004fe400000010ff */
[----:B------:R-:W-:Y:S01]  /*24150*/  F2FP.BF16.PACK_AB R126, R10, R11 ;  /* 0x0000000b0a7e723e */ /* 0x000fe200000010ff */
[----:B------:R-:W-:Y:S02]  /*24160*/  FADD.FTZ R7, R15, R16 ;  /* 0x000000100f077221 */ /* 0x000fe40000010000 */
[----:B------:R-:W-:Y:S01]  /*24170*/  MUFU.EX2 R16, R119 ;  /* 0x0000007700107308 */ /* 0x000fe20000000800 */
[----:B---3--:R-:W-:Y:S02]  /*24180*/  @!P6 HFMA2.BF16_V2 R17, -RZ.H0_H0, RZ.H0_H0, -R9.H0_H0 ;  /* 0x200000ffff11e231 */ /* 0x008fe40000340909 */
[----:B----4-:R-:W-:Y:S03]  /*24190*/  @!P5 HFMA2.BF16_V2 R98, -RZ.H0_H0, RZ.H0_H0, -R8.H0_H0 ;  /* 0x200000ffff62d231 */ /* 0x010fe60000340908 */
[----:B------:R-:W-:Y:S01]  /*241a0*/  PRMT R27, R17, 0x7610, R27 ;  /* 0x00007610111b7816 */ /* 0x000fe2000000001b */
[----:B------:R1:W-:Y:S03]  /*241b0*/  @!P6 STL.S16 [R1+0x170], R17 ;  /* 0x000170110100e387 */ /* 0x0003e60000100600 */
[----:B------:R-:W-:Y:S01]  /*241c0*/  @!P6 PRMT R9, R27, 0x5410, RZ ;  /* 0x000054101b09e816 */ /* 0x000fe200000000ff */
[----:B------:R-:W-:Y:S01]  /*241d0*/  @!P5 STL.S16 [R1+0x154], R98 ;  /* 0x000154620100d387 */ /* 0x000fe20000100600 */
[----:B------:R-:W-:Y:S01]  /*241e0*/  PRMT R61, R98, 0x7610, R61 ;  /* 0x00007610623d7816 */ /* 0x000fe2000000003d */
[----:B------:R-:W-:Y:S01]  /*241f0*/  @!P4 HFMA2.BF16_V2 R69, -RZ.H0_H0, RZ.H0_H0, -R6.H0_H0 ;  /* 0x200000ffff45c231 */ /* 0x000fe20000340906 */
[----:B------:R-:W-:Y:S01]  /*24200*/  FADD.FTZ R27, R14, R7 ;  /* 0x000000070e1b7221 */ /* 0x000fe20000010000 */
[----:B------:R-:W-:Y:S01]  /*24210*/  ST.E.U16 [R144.64+0x32], R9 ;  /* 0x0000320990007985 */ /* 0x000fe2000c101504 */
[----:B------:R-:W-:Y:S01]  /*24220*/  @!P5 PRMT R8, R61, 0x5410, RZ ;  /* 0x000054103d08d816 */ /* 0x000fe200000000ff */
[----:B------:R-:W-:Y:S01]  /*24230*/  @!P3 HFMA2.BF16_V2 R68, -RZ.H0_H0, RZ.H0_H0, -R4.H0_H0 ;  /* 0x200000ffff44b231 */ /* 0x000fe20000340904 */
[----:B------:R-:W-:Y:S01]  /*24240*/  PRMT R29, R69, 0x7610, R29 ;  /* 0x00007610451d7816 */ /* 0x000fe2000000001d */
[----:B------:R-:W-:Y:S01]  /*24250*/  @!P4 STL.S16 [R1+0x150], R69 ;  /* 0x000150450100c387 */ /* 0x000fe20000100600 */
[----:B------:R-:W-:Y:S01]  /*24260*/  FADD.FTZ R7, R26, R30 ;  /* 0x0000001e1a077221 */ /* 0x000fe20000010000 */
[----:B------:R-:W-:Y:S01]  /*24270*/  @!P2 HFMA2.BF16_V2 R63, -RZ.H0_H0, RZ.H0_H0, -R0.H0_H0 ;  /* 0x200000ffff3fa231 */ /* 0x000fe20000340900 */
[----:B------:R-:W-:Y:S01]  /*24280*/  @!P4 PRMT R6, R29, 0x5410, RZ ;  /* 0x000054101d06c816 */ /* 0x000fe200000000ff */
[----:B------:R-:W-:Y:S01]  /*24290*/  @!P3 STL.S16 [R1+0x144], R68 ;  /* 0x000144440100b387 */ /* 0x000fe20000100600 */
[----:B------:R-:W-:Y:S01]  /*242a0*/  PRMT R55, R68, 0x7610, R55 ;  /* 0x0000761044377816 */ /* 0x000fe20000000037 */
[----:B------:R-:W-:Y:S01]  /*242b0*/  FADD.FTZ R25, R25, R7 ;  /* 0x0000000719197221 */ /* 0x000fe20000010000 */
[----:B------:R-:W-:Y:S01]  /*242c0*/  PRMT R32, R63, 0x7610, R32 ;  /* 0x000076103f207816 */ /* 0x000fe20000000020 */
[----:B------:R-:W-:Y:S01]  /*242d0*/  @!P2 STL.S16 [R1+0x140], R63 ;  /* 0x0001403f0100a387 */ /* 0x000fe20000100600 */
[----:B------:R-:W-:Y:S02]  /*242e0*/  @!P3 PRMT R4, R55, 0x5410, RZ ;  /* 0x000054103704b816 */ /* 0x000fe400000000ff */
[----:B------:R-:W-:Y:S01]  /*242f0*/  @!P2 PRMT R0, R32, 0x5410, RZ ;  /* 0x000054102000a816 */ /* 0x000fe200000000ff */
[----:B------:R2:W3:Y:S01]  /*24300*/  LDL.S16 R54, [R1+0x168] ;  /* 0x0001680001367983 */ /* 0x0004e20000100600 */
[----:B-1----:R-:W1:Y:S03]  /*24310*/  MUFU.EX2 R17, R118 ;  /* 0x0000007600117308 */ /* 0x002e660000000800 */
[----:B------:R2:W4:Y:S04]  /*24320*/  LDL.S16 R26, [R1+0x18c] ;  /* 0x00018c00011a7983 */ /* 0x0005280000100600 */
[----:B------:R2:W2:Y:S04]  /*24330*/  LDL.S16 R32, [R1+0x1bc] ;  /* 0x0001bc0001207983 */ /* 0x0004a80000100600 */
[----:B------:R1:W-:Y:S04]  /*24340*/  ST.E.U16 [R22.64+0x32], R6 ;  /* 0x0000320616007985 */ /* 0x0003e8000c101504 */
[----:B------:R1:W-:Y:S04]  /*24350*/  ST.E.U16 [R22.64+0x30], R8 ;  /* 0x0000300816007985 */ /* 0x0003e8000c101504 */
[----:B------:R1:W-:Y:S04]  /*24360*/  ST.E.U16 [R20.64+0x2e], R4 ;  /* 0x00002e0414007985 */ /* 0x0003e8000c101504 */
[----:B------:R1:W-:Y:S02]  /*24370*/  ST.E.U16 [R20.64+0x30], R0 ;  /* 0x0000300014007985 */ /* 0x0003e4000c101504 */
[----:B-1----:R-:W-:Y:S01]  /*24380*/  F2FP.BF16.PACK_AB R46, R16, R17 ;  /* 0x00000011102e723e */ /* 0x002fe200000010ff */
[----:B------:R-:W-:Y:S02]  /*24390*/  FADD.FTZ R6, R11, R28 ;  /* 0x0000001c0b067221 */ /* 0x000fe40000010000 */
[----:B------:R-:W-:Y:S01]  /*243a0*/  IMAD.WIDE.U32 R28, R43, -0x326172a9, RZ ;  /* 0xcd9e8d572b1c7825 */ /* 0x000fe200078e00ff */
[----:B------:R-:W1:Y:S03]  /*243b0*/  MUFU.EX2 R8, R170 ;  /* 0x000000aa00087308 */ /* 0x000e660000000800 */
[----:B------:R-:W-:Y:S01]  /*243c0*/  FADD.FTZ R30, R10, R6 ;  /* 0x000000060a1e7221 */ /* 0x000fe20000010000 */
[----:B------:R-:W-:Y:S02]  /*243d0*/  LOP3.LUT R6, R29, R240, R96, 0x96, !PT ;  /* 0x000000f01d067212 */ /* 0x000fe400078e9660 */
[----:B------:R-:W-:Y:S02]  /*243e0*/  PRMT R4, R33, 0x7610, R4 ;  /* 0x0000761021047816 */ /* 0x000fe40000000004 */
[----:B------:R-:W-:Y:S01]  /*243f0*/  LOP3.LUT R9, R49, R239, R28, 0x96, !PT ;  /* 0x000000ef31097212 */ /* 0x000fe200078e961c */
[----:B------:R-:W-:Y:S04]  /*24400*/  IMAD.WIDE.U32 R6, R6, -0x2daee0ad, RZ ;  /* 0xd2511f5306067825 */ /* 0x000fe800078e00ff */
[----:B------:R-:W-:Y:S01]  /*24410*/  IMAD.WIDE.U32 R14, R9, -0x2daee0ad, RZ ;  /* 0xd2511f53090e7825 */ /* 0x000fe200078e00ff */
[----:B------:R-:W-:Y:S03]  /*24420*/  LOP3.LUT R0, R7, R241, R82, 0x96, !PT ;  /* 0x000000f107007212 */ /* 0x000fe600078e9652 */
[----:B------:R-:W-:Y:S01]  /*24430*/  FADD.FTZ R7, R24, R27 ;  /* 0x0000001b18077221 */ /* 0x000fe20000010000 */
[----:B------:R-:W-:Y:S01]  /*24440*/  LOP3.LUT R15, R15, R242, R6, 0x96, !PT ;  /* 0x000000f20f0f7212 */ /* 0x000fe200078e9606 */
[----:B------:R-:W-:Y:S01]  /*24450*/  IMAD.WIDE.U32 R10, R0, -0x326172a9, RZ ;  /* 0xcd9e8d57000a7825 */ /* 0x000fe200078e00ff */
[----:B------:R-:W-:Y:S03]  /*24460*/  PRMT R0, R33, 0x7632, R0 ;  /* 0x0000763221007816 */ /* 0x000fe60000000000 */
[----:B------:R-:W-:Y:S01]  /*24470*/  FADD.FTZ R6, R17, R31 ;  /* 0x0000001f11067221 */ /* 0x000fe20000010000 */
[----:B------:R-:W-:Y:S01]  /*24480*/  PRMT R163, R4, 0x5410, R0 ;  /* 0x0000541004a37816 */ /* 0x000fe20000000000 */
[C---:B-1----:R-:W-:Y:S01]  /*24490*/  FADD.FTZ R27, R8.reuse, R7 ;  /* 0x00000007081b7221 */ /* 0x042fe20000010000 */
[----:B------:R-:W-:Y:S01]  /*244a0*/  F2FP.BF16.PACK_AB R115, R8, R24 ;  /* 0x000000180873723e */ /* 0x000fe200000010ff */
[----:B------:R-:W-:Y:S01]  /*244b0*/  FADD.FTZ R17, R16, R6 ;  /* 0x0000000610117221 */ /* 0x000fe20000010000 */
[----:B------:R-:W-:Y:S01]  /*244c0*/  LOP3.LUT R6, R11, R233, R48, 0x96, !PT ;  /* 0x000000e90b067212 */ /* 0x000fe200078e9630 */
[----:B------:R-:W-:Y:S10]  /*244d0*/  MUFU.EX2 R16, R175 ;  /* 0x000000af00107308 */ /* 0x000ff40000000800 */
[----:B------:R-:W1:Y:S01]  /*244e0*/  MUFU.EX2 R11, R167 ;  /* 0x000000a7000b7308 */ /* 0x000e620000000800 */
[----:B---3--:R-:W-:Y:S02]  /*244f0*/  @!P1 HFMA2.BF16_V2 R54, -RZ.H0_H0, RZ.H0_H0, -R4.H0_H0 ;  /* 0x200000ffff369231 */ /* 0x008fe40000340904 */
[----:B----4-:R-:W-:Y:S03]  /*24500*/  @!P0 HFMA2.BF16_V2 R26, -RZ.H0_H0, RZ.H0_H0, -R0.H0_H0 ;  /* 0x200000ffff1a8231 */ /* 0x010fe60000340900 */
[----:B------:R-:W-:Y:S01]  /*24510*/  PRMT R9, R54, 0x7610, R9 ;  /* 0x0000761036097816 */ /* 0x000fe20000000009 */
[----:B------:R-:W-:Y:S03]  /*24520*/  @!P1 STL.S16 [R1+0x168], R54 ;  /* 0x0001683601009387 */ /* 0x000fe60000100600 */
[----:B------:R-:W-:Y:S01]  /*24530*/  @!P1 PRMT R4, R9, 0x5410, RZ ;  /* 0x0000541009049816 */ /* 0x000fe200000000ff */
[----:B------:R-:W-:Y:S01]  /*24540*/  IMAD.WIDE.U32 R8, R6, -0x2daee0ad, RZ ;  /* 0xd2511f5306087825 */ /* 0x000fe200078e00ff */
[----:B------:R3:W4:Y:S03]  /*24550*/  LDL.S16 R24, [R1+0x1b8] ;  /* 0x0001b80001187983 */ /* 0x0007260000100600 */
[----:B------:R-:W-:Y:S01]  /*24560*/  IMAD.WIDE.U32 R6, R15, -0x326172a9, RZ ;  /* 0xcd9e8d570f067825 */ /* 0x000fe200078e00ff */
[--C-:B------:R-:W-:Y:S01]  /*24570*/  LOP3.LUT R9, R9, R251, R14.reuse, 0x96, !PT ;  /* 0x000000fb09097212 */ /* 0x100fe200078e960e */
[----:B------:R2:W-:Y:S01]  /*24580*/  ST.E.U16 [R18.64+0x30], R4 ;  /* 0x0000300412007985 */ /* 0x0005e2000c101504 */
[----:B------:R-:W-:Y:S02]  /*24590*/  PRMT R14, R26, 0x7610, R14 ;  /* 0x000076101a0e7816 */ /* 0x000fe4000000000e */
[----:B------:R-:W-:Y:S01]  /*245a0*/  LOP3.LUT R7, R7, R249, R10, 0x96, !PT ;  /* 0x000000f907077212 */ /* 0x000fe200078e960a */
[----:B------:R-:W-:Y:S01]  /*245b0*/  @!P0 STL.S16 [R1+0x18c], R26 ;  /* 0x00018c1a01008387 */ /* 0x000fe20000100600 */
[----:B------:R-:W-:Y:S01]  /*245c0*/  @!P0 PRMT R0, R14, 0x5410, RZ ;  /* 0x000054100e008816 */ /* 0x000fe200000000ff */
[----:B------:R-:W-:Y:S01]  /*245d0*/  IMAD.WIDE.U32 R106, R9, -0x326172a9, RZ ;  /* 0xcd9e8d57096a7825 */ /* 0x000fe200078e00ff */
[----:B------:R3:W3:Y:S03]  /*245e0*/  MUFU.EX2 R14, R165 ;  /* 0x000000a5000e7308 */ /* 0x0006e60000000800 */
[----:B------:R3:W-:Y:S01]  /*245f0*/  ST.E.U16 [R18.64+0x32], R0 ;  /* 0x0000320012007985 */ /* 0x0007e2000c101504 */
[----:B------:R-:W-:Y:S01]  /*24600*/  LOP3.LUT R31, R107, R245, R6, 0x96, !PT ;  /* 0x000000f56b1f7212 */ /* 0x000fe200078e9606 */
[----:B------:R-:W-:Y:S04]  /*24610*/  IMAD.WIDE.U32 R130, R7, -0x2daee0ad, RZ ;  /* 0xd2511f5307827825 */ /* 0x000fe800078e00ff */
[----:B-1----:R-:W-:Y:S01]  /*24620*/  FADD.FTZ R6, R11, R30 ;  /* 0x0000001e0b067221 */ /* 0x002fe20000010000 */
[----:B------:R-:W-:Y:S02]  /*24630*/  LOP3.LUT R7, R131, R243, R8, 0x96, !PT ;  /* 0x000000f383077212 */ /* 0x000fe400078e9608 */
[----:B------:R-:W1:Y:S03]  /*24640*/  MUFU.EX2 R8, R177 ;  /* 0x000000b100087308 */ /* 0x000e660000000800 */
[----:B------:R-:W-:Y:S07]  /*24650*/  IMAD.WIDE.U32 R68, R7, -0x326172a9, RZ ;  /* 0xcd9e8d5707447825 */ /* 0x000fee00078e00ff */
[----:B--2---:R-:W2:Y:S01]  /*24660*/  MUFU.EX2 R4, R169 ;  /* 0x000000a900047308 */ /* 0x004ea20000000800 */
[----:B---3--:R-:W-:Y:S01]  /*24670*/  PRMT R165, R34, 0x5410, R35 ;  /* 0x0000541022a57816 */ /* 0x008fe20000000023 */
[----:B------:R-:W-:Y:S01]  /*24680*/  FADD.FTZ R15, R14, R17 ;  /* 0x000000110e0f7221 */ /* 0x000fe20000010000 */
[----:B------:R-:W-:Y:S07]  /*24690*/  LOP3.LUT R0, R69, R199, R106, 0x96, !PT ;  /* 0x000000c745007212 */ /* 0x000fee00078e966a */
[----:B------:R-:W3:Y:S01]  /*246a0*/  MUFU.EX2 R7, R186 ;  /* 0x000000ba00077308 */ /* 0x000ee20000000800 */
[----:B-1----:R-:W-:Y:S01]  /*246b0*/  FADD.FTZ R9, R8, R25 ;  /* 0x0000001908097221 */ /* 0x002fe20000010000 */
[C---:B--2---:R-:W-:Y:S01]  /*246c0*/  F2FP.BF16.PACK_AB R114, R4.reuse, R11 ;  /* 0x0000000b0472723e */ /* 0x044fe200000010ff */
[--C-:B------:R-:W-:Y:S01]  /*246d0*/  FADD.FTZ R26, R4, R6.reuse ;  /* 0x00000006041a7221 */ /* 0x100fe20000010000 */
[----:B------:R-:W-:Y:S02]  /*246e0*/  LOP3.LUT R4, R0, 0xff, RZ, 0xc0, !PT ;  /* 0x000000ff00047812 */ /* 0x000fe400078ec0ff */
[C---:B------:R-:W-:Y:S02]  /*246f0*/  PRMT R6, R42.reuse, 0x7610, R6 ;  /* 0x000076102a067816 */ /* 0x040fe40000000006 */
[----:B------:R-:W-:Y:S02]  /*24700*/  ISETP.GE.U32.AND P0, PT, R191, R4, PT ;  /* 0x00000004bf00720c */ /* 0x000fe40003f06070 */
[----:B------:R-:W-:Y:S02]  /*24710*/  PRMT R4, R42, 0x7632, R4 ;  /* 0x000076322a047816 */ /* 0x000fe40000000004 */
[C---:B---3--:R-:W-:Y:S01]  /*24720*/  F2FP.BF16.PACK_AB R45, R7.reuse, R8 ;  /* 0x00000008072d723e */ /* 0x048fe200000010ff */
[----:B------:R-:W-:Y:S01]  /*24730*/  FADD.FTZ R25, R7, R9 ;  /* 0x0000000907197221 */ /* 0x000fe20000010000 */
[----:B------:R-:W-:Y:S01]  /*24740*/  PRMT R170, R6, 0x5410, R4 ;  /* 0x0000541006aa7816 */ /* 0x000fe20000000004 */
[----:B------:R-:W1:Y:S01]  /*24750*/  MUFU.EX2 R8, R164 ;  /* 0x000000a400087308 */ /* 0x000e620000000800 */
[----:B------:R-:W-:Y:S01]  /*24760*/  LOP3.LUT R7, R41, R239, R28, 0x96, !PT ;  /* 0x000000ef29077212 */ /* 0x000fe200078e961c */
[----:B------:R-:W-:Y:S04]  /*24770*/  IMAD.MOV.U32 R186, RZ, RZ, R135 ;  /* 0x000000ffffba7224 */ /* 0x000fe800078e0087 */
[----:B------:R-:W-:Y:S04]  /*24780*/  @!P0 HFMA2.BF16_V2 R32, -RZ.H0_H0, RZ.H0_H0, -R6.H0_H0 ;  /* 0x200000ffff208231 */ /* 0x000fe80000340906 */
[----:B------:R-:W2:Y:S01]  /*24790*/  MUFU.EX2 R9, R176 ;  /* 0x000000b000097308 */ /* 0x000ea20000000800 */
[----:B------:R-:W-:Y:S01]  /*247a0*/  PRMT R11, R32, 0x7610, R11 ;  /* 0x00007610200b7816 */ /* 0x000fe2000000000b */
[----:B------:R3:W-:Y:S03]  /*247b0*/  @!P0 STL.S16 [R1+0x1bc], R32 ;  /* 0x0001bc2001008387 */ /* 0x0007e60000100600 */
[----:B------:R-:W-:Y:S01]  /*247c0*/  @!P0 PRMT R6, R11, 0x5410, RZ ;  /* 0x000054100b068816 */ /* 0x000fe200000000ff */
[----:B------:R4:W4:Y:S04]  /*247d0*/  LDL.S16 R33, [R1+0x1b4] ;  /* 0x0001b40001217983 */ /* 0x0009280000100600 */
[----:B------:R3:W-:Y:S01]  /*247e0*/  ST.E.U16 [R144.64+0x40], R6 ;  /* 0x0000400690007985 */ /* 0x0007e2000c101504 */
[----:B-1----:R-:W-:Y:S02]  /*247f0*/  F2FP.BF16.PACK_AB R112, R8, R14 ;  /* 0x0000000e0870723e */ /* 0x002fe400000010ff */
[----:B--2---:R-:W-:Y:S01]  /*24800*/  F2FP.BF16.PACK_AB R113, R9, R16 ;  /* 0x000000100971723e */ /* 0x004fe200000010ff */
[----:B---3--:R1:W2:Y:S01]  /*24810*/  LDL.S16 R32, [R1+0x1b0] ;  /* 0x0001b00001207983 */ /* 0x0082a20000100600 */
[----:B------:R-:W-:Y:S04]  /*24820*/  LOP3.LUT R6, R0, 0xffff, RZ, 0xc0, !PT ;  /* 0x0000ffff00067812 */ /* 0x000fe800078ec0ff */
[----:B------:R-:W-:Y:S04]  /*24830*/  SHF.R.U32.HI R6, RZ, 0x8, R6 ;  /* 0x00000008ff067819 */ /* 0x000fe80000011606 */
[----:B------:R-:W-:Y:S04]  /*24840*/  LOP3.LUT R6, R6, 0xffff, RZ, 0xc0, !PT ;  /* 0x0000ffff06067812 */ /* 0x000fe800078ec0ff */
[C---:B------:R-:W-:Y:S02]  /*24850*/  ISETP.GE.U32.AND P2, PT, R191.reuse, R6, PT ;  /* 0x00000006bf00720c */ /* 0x040fe40003f46070 */
[--C-:B------:R-:W-:Y:S02]  /*24860*/  SHF.R.U32.HI R6, RZ, 0x10, R0.reuse ;  /* 0x00000010ff067819 */ /* 0x100fe40000011600 */
[----:B------:R-:W-:Y:S02]  /*24870*/  SHF.R.U32.HI R0, RZ, 0x18, R0 ;  /* 0x00000018ff007819 */ /* 0x000fe40000011600 */
[----:B------:R-:W-:Y:S02]  /*24880*/  LOP3.LUT R6, R6, 0xff, RZ, 0xc0, !PT ;  /* 0x000000ff06067812 */ /* 0x000fe400078ec0ff */
[C---:B------:R-:W-:Y:S02]  /*24890*/  ISETP.GE.U32.AND P0, PT, R191.reuse, R0, PT ;  /* 0x00000000bf00720c */ /* 0x040fe40003f06070 */
[----:B------:R-:W-:Y:S01]  /*248a0*/  ISETP.GE.U32.AND P1, PT, R191, R6, PT ;  /* 0x00000006bf00720c */ /* 0x000fe20003f26070 */
[----:B------:R-:W-:Y:S01]  /*248b0*/  IMAD.WIDE.U32 R6, R7, -0x2daee0ad, RZ ;  /* 0xd2511f5307067825 */ /* 0x000fe200078e00ff */
[----:B------:R-:W-:Y:S01]  /*248c0*/  LOP3.LUT R0, R29, R240, R182, 0x96, !PT ;  /* 0x000000f01d007212 */ /* 0x000fe200078e96b6 */
[----:B----4-:R-:W-:Y:S05]  /*248d0*/  @!P2 HFMA2.BF16_V2 R24, -RZ.H0_H0, RZ.H0_H0, -R4.H0_H0 ;  /* 0x200000ffff18a231 */ /* 0x010fea0000340904 */
[----:B------:R-:W-:Y:S01]  /*248e0*/  PRMT R10, R24, 0x7610, R10 ;  /* 0x00007610180a7816 */ /* 0x000fe2000000000a */
[----:B------:R3:W-:Y:S03]  /*248f0*/  @!P2 STL.S16 [R1+0x1b8], R24 ;  /* 0x0001b8180100a387 */ /* 0x0007e60000100600 */
[----:B------:R-:W-:Y:S01]  /*24900*/  @!P2 PRMT R4, R10, 0x5410, RZ ;  /* 0x000054100a04a816 */ /* 0x000fe200000000ff */
[----:B------:R-:W-:Y:S01]  /*24910*/  IMAD.WIDE.U32 R10, R0, -0x2daee0ad, RZ ;  /* 0xd2511f53000a7825 */ /* 0x000fe200078e00ff */
[----:B------:R-:W-:Y:S03]  /*24920*/  PRMT R0, R52, 0x7632, R0 ;  /* 0x0000763234007816 */ /* 0x000fe60000000000 */
[----:B------:R4:W-:Y:S01]  /*24930*/  ST.E.U16 [R144.64+0x42], R4 ;  /* 0x0000420490007985 */ /* 0x0009e2000c101504 */
[----:B------:R-:W-:Y:S02]  /*24940*/  LOP3.LUT R11, R11, R241, R50, 0x96, !PT ;  /* 0x000000f10b0b7212 */ /* 0x000fe400078e9632 */
[----:B------:R-:W-:Y:S01]  /*24950*/  LOP3.LUT R17, R7, R242, R10, 0x96, !PT ;  /* 0x000000f207117212 */ /* 0x000fe200078e960a */
[----:B------:R-:W-:Y:S02]  /*24960*/  FADD.FTZ R7, R16, R27 ;  /* 0x0000001b10077221 */ /* 0x000fe40000010000 */
[----:B------:R-:W-:Y:S04]  /*24970*/  IMAD.WIDE.U32 R10, R11, -0x326172a9, RZ ;  /* 0xcd9e8d570b0a7825 */ /* 0x000fe800078e00ff */
[----:B------:R-:W-:Y:S02]  /*24980*/  FADD.FTZ R27, R9, R7 ;  /* 0x00000007091b7221 */ /* 0x000fe40000010000 */
[----:B---3--:R-:W-:Y:S02]  /*24990*/  FADD.FTZ R24, R8, R15 ;  /* 0x0000000f08187221 */ /* 0x008fe40000010000 */
[----:B------:R3:W-:Y:S01]  /*249a0*/  MUFU.EX2 R15, R188 ;  /* 0x000000bc000f7308 */ /* 0x0007e20000000800 */
[----:B----4-:R-:W-:Y:S04]  /*249b0*/  PRMT R4, R52, 0x7610, R4 ;  /* 0x0000761034047816 */ /* 0x010fe80000000004 */
[----:B------:R-:W-:Y:S01]  /*249c0*/  PRMT R169, R4, 0x5410, R0 ;  /* 0x0000541004a97816 */ /* 0x000fe20000000000 */
[----:B---3--:R-:W-:Y:S01]  /*249d0*/  IMAD.MOV.U32 R188, RZ, RZ, R13 ;  /* 0x000000ffffbc7224 */ /* 0x008fe200078e000d */
[----:B------:R-:W-:Y:S05]  /*249e0*/  @!P1 HFMA2.BF16_V2 R33, -RZ.H0_H0, RZ.H0_H0, -R4.H0_H0 ;  /* 0x200000ffff219231 */ /* 0x000fea0000340904 */
[----:B------:R-:W-:Y:S01]  /*249f0*/  PRMT R14, R33, 0x7610, R14 ;  /* 0x00007610210e7816 */ /* 0x000fe2000000000e */
[----:B------:R3:W-:Y:S03]  /*24a00*/  @!P1 STL.S16 [R1+0x1b4], R33 ;  /* 0x0001b42101009387 */ /* 0x0007e60000100600 */
[----:B------:R-:W-:Y:S02]  /*24a10*/  @!P1 PRMT R4, R14, 0x5410, RZ ;  /* 0x000054100e049816 */ /* 0x000fe400000000ff */
[----:B------:R-:W-:Y:S03]  /*24a20*/  MUFU.EX2 R14, R173 ;  /* 0x000000ad000e7308 */ /* 0x000fe60000000800 */
[----:B------:R4:W-:Y:S01]  /*24a30*/  ST.E.U16 [R22.64+0x40], R4 ;  /* 0x0000400416007985 */ /* 0x0009e2000c101504 */
[----:B--2---:R-:W-:Y:S05]  /*24a40*/  @!P0 HFMA2.BF16_V2 R32, -RZ.H0_H0, RZ.H0_H0, -R0.H0_H0 ;  /* 0x200000ffff208231 */ /* 0x004fea0000340900 */
[----:B------:R-:W-:Y:S01]  /*24a50*/  PRMT R8, R32, 0x7610, R8 ;  /* 0x0000761020087816 */ /* 0x000fe20000000008 */
[----:B------:R4:W-:Y:S03]  /*24a60*/  @!P0 STL.S16 [R1+0x1b0], R32 ;  /* 0x0001b02001008387 */ /* 0x0009e60000100600 */
[----:B------:R-:W-:Y:S01]  /*24a70*/  @!P0 PRMT R0, R8, 0x5410, RZ ;  /* 0x0000541008008816 */ /* 0x000fe200000000ff */
[----:B------:R1:W2:Y:S04]  /*24a80*/  LDL.S16 R42, [R1+0x1fc] ;  /* 0x0001fc00012a7983 */ /* 0x0002a80000100600 */
[----:B---3--:R1:W3:Y:S04]  /*24a90*/  LDL.S16 R33, [R1+0x1f8] ;  /* 0x0001f80001217983 */ /* 0x0082e80000100600 */
[----:B------:R1:W-:Y:S01]  /*24aa0*/  ST.E.U16 [R22.64+0x42], R0 ;  /* 0x0000420016007985 */ /* 0x0003e2000c101504 */
[----:B----4-:R-:W-:Y:S02]  /*24ab0*/  LOP3.LUT R4, R11, R233, R40, 0x96, !PT ;  /* 0x000000e90b047212 */ /* 0x010fe400078e9628 */
[----:B------:R-:W4:Y:S03]  /*24ac0*/  MUFU.EX2 R11, R174 ;  /* 0x000000ae000b7308 */ /* 0x000f260000000800 */
[----:B------:R-:W-:Y:S05]  /*24ad0*/  IMAD.WIDE.U32 R8, R4, -0x2daee0ad, RZ ;  /* 0xd2511f5304087825 */ /* 0x000fea00078e00ff */
[----:B------:R-:W-:Y:S01]  /*24ae0*/  LOP3.LUT R9, R9, R251, R6, 0x96, !PT ;  /* 0x000000fb09097212 */ /* 0x000fe200078e9606 */
[----:B------:R-:W-:Y:S01]  /*24af0*/  IMAD.WIDE.U32 R6, R17, -0x326172a9, RZ ;  /* 0xcd9e8d5711067825 */ /* 0x000fe200078e00ff */
[----:B------:R-:W4:Y:S03]  /*24b00*/  MUFU.EX2 R4, R193 ;  /* 0x000000c100047308 */ /* 0x000f260000000800 */
[----:B------:R-:W-:Y:S05]  /*24b10*/  IMAD.WIDE.U32 R98, R9, -0x326172a9, RZ ;  /* 0xcd9e8d5709627825 */ /* 0x000fea00078e00ff */
[----:B------:R-:W-:Y:S02]  /*24b20*/  LOP3.LUT R32, R99, R245, R6, 0x96, !PT ;  /* 0x000000f563207212 */ /* 0x000fe400078e9606 */
[----:B------:R-:W-:Y:S01]  /*24b30*/  MUFU.EX2 R6, R172 ;  /* 0x000000ac00067308 */ /* 0x000fe20000000800 */
[----:B-1----:R-:W-:Y:S02]  /*24b40*/  LOP3.LUT R0, R7, R249, R10, 0x96, !PT ;  /* 0x000000f907007212 */ /* 0x002fe400078e960a */
[----:B----4-:R-:W-:Y:S03]  /*24b50*/  F2FP.BF16.PACK_AB R100, R11, R14 ;  /* 0x0000000e0b64723e */ /* 0x010fe600000010ff */
[----:B------:R-:W-:Y:S04]  /*24b60*/  IMAD.WIDE.U32 R110, R0, -0x2daee0ad, RZ ;  /* 0xd2511f53006e7825 */ /* 0x000fe800078e00ff */
[----:B------:R-:W1:Y:S01]  /*24b70*/  MUFU.EX2 R7, R171 ;  /* 0x000000ab00077308 */ /* 0x000e620000000800 */
[----:B------:R-:W-:Y:S01]  /*24b80*/  FADD.FTZ R0, R14, R26 ;  /* 0x0000001a0e007221 */ /* 0x000fe20000010000 */
[----:B------:R-:W-:Y:S02]  /*24b90*/  LOP3.LUT R8, R111, R243, R8, 0x96, !PT ;  /* 0x000000f36f087212 */ /* 0x000fe400078e9608 */
[----:B------:R-:W-:Y:S01]  /*24ba0*/  F2FP.BF16.PACK_AB R43, R4, R15 ;  /* 0x0000000f042b723e */ /* 0x000fe200000010ff */
[----:B------:R-:W-:Y:S01]  /*24bb0*/  FADD.FTZ R16, R11, R0 ;  /* 0x000000000b107221 */ /* 0x000fe20000010000 */
[----:B------:R-:W-:Y:S01]  /*24bc0*/  PRMT R26, R60, 0x7610, R26 ;  /* 0x000076103c1a7816 */ /* 0x000fe2000000001a */
[----:B------:R-:W-:Y:S03]  /*24bd0*/  IMAD.WIDE.U32 R54, R8, -0x326172a9, RZ ;  /* 0xcd9e8d5708367825 */ /* 0x000fe600078e00ff */
[----:B------:R-:W-:Y:S01]  /*24be0*/  MUFU.EX2 R14, R203 ;  /* 0x000000cb000e7308 */ /* 0x000fe20000000800 */
[----:B------:R-:W-:Y:S01]  /*24bf0*/  FADD.FTZ R8, R15, R25 ;  /* 0x000000190f087221 */ /* 0x000fe20000010000 */
[----:B------:R-:W-:Y:S02]  /*24c00*/  LOP3.LUT R0, R55, R199, R98, 0x96, !PT ;  /* 0x000000c737007212 */ /* 0x000fe400078e9662 */
[----:B------:R-:W-:Y:S01]  /*24c10*/  LOP3.LUT R17, R54, 0xff, RZ, 0xc0, !PT ;  /* 0x000000ff36117812 */ /* 0x000fe200078ec0ff */
[----:B------:R-:W-:Y:S01]  /*24c20*/  FADD.FTZ R25, R4, R8 ;  /* 0x0000000804197221 */ /* 0x000fe20000010000 */
[----:B------:R-:W-:Y:S04]  /*24c30*/  LOP3.LUT R4, R0, 0xff, RZ, 0xc0, !PT ;  /* 0x000000ff00047812 */ /* 0x000fe800078ec0ff */
[----:B------:R-:W-:Y:S01]  /*24c40*/  MUFU.EX2 R10, R192 ;  /* 0x000000c0000a7308 */ /* 0x000fe20000000800 */
[----:B------:R-:W-:Y:S02]  /*24c50*/  ISETP.GE.U32.AND P0, PT, R191, R4, PT ;  /* 0x00000004bf00720c */ /* 0x000fe40003f06070 */
[----:B------:R-:W-:Y:S01]  /*24c60*/  PRMT R4, R3, 0x7632, R4 ;  /* 0x0000763203047816 */ /* 0x000fe20000000004 */
[----:B-1----:R-:W-:Y:S01]  /*24c70*/  FADD.FTZ R8, R7, R24 ;  /* 0x0000001807087221 */ /* 0x002fe20000010000 */
[C---:B------:R-:W-:Y:S02]  /*24c80*/  F2FP.BF16.PACK_AB R51, R6.reuse, R7 ;  /* 0x000000070633723e */ /* 0x040fe400000010ff */
[----:B------:R-:W-:Y:S01]  /*24c90*/  PRMT R160, R3, 0x5410, R4 ;  /* 0x0000541003a07816 */ /* 0x000fe20000000004 */
[----:B------:R-:W-:Y:S02]  /*24ca0*/  FADD.FTZ R24, R6, R8 ;  /* 0x0000000806187221 */ /* 0x000fe40000010000 */
[----:B------:R-:W1:Y:S10]  /*24cb0*/  MUFU.EX2 R7, R196 ;  /* 0x000000c400077308 */ /* 0x000e740000000800 */
[----:B------:R-:W-:Y:S01]  /*24cc0*/  MUFU.EX2 R11, R181 ;  /* 0x000000b5000b7308 */ /* 0x000fe20000000800 */
[----:B-1----:R-:W-:Y:S01]  /*24cd0*/  F2FP.BF16.PACK_AB R101, R7, R10 ;  /* 0x0000000a0765723e */ /* 0x002fe200000010ff */
[----:B--2---:R-:W-:Y:S05]  /*24ce0*/  @!P0 HFMA2.BF16_V2 R42, -RZ.H0_H0, RZ.H0_H0, -R3.H0_H0 ;  /* 0x200000ffff2a8231 */ /* 0x004fea0000340903 */
[----:B------:R-:W-:Y:S01]  /*24cf0*/  PRMT R9, R42, 0x7610, R9 ;  /* 0x000076102a097816 */ /* 0x000fe20000000009 */
[----:B------:R1:W-:Y:S03]  /*24d00*/  @!P0 STL.S16 [R1+0x1fc], R42 ;  /* 0x0001fc2a01008387 */ /* 0x0003e60000100600 */
[----:B------:R-:W-:Y:S01]  /*24d10*/  @!P0 PRMT R3, R9, 0x5410, RZ ;  /* 0x0000541009038816 */ /* 0x000fe200000000ff */
[----:B------:R2:W4:Y:S01]  /*24d20*/  LDL.S16 R8, [R1+0x220] ;  /* 0x0002200001087983 */ /* 0x0005220000100600 */
[--C-:B------:R-:W-:Y:S01]  /*24d30*/  FADD.FTZ R9, R10, R27.reuse ;  /* 0x0000001b0a097221 */ /* 0x100fe20000010000 */
[----:B------:R-:W-:Y:S02]  /*24d40*/  PRMT R27, R60, 0x7632, R27 ;  /* 0x000076323c1b7816 */ /* 0x000fe4000000001b */
[----:B------:R2:W-:Y:S01]  /*24d50*/  ST.E.U16 [R20.64+0x3e], R3 ;  /* 0x00003e0314007985 */ /* 0x0005e2000c101504 */
[----:B------:R-:W-:Y:S01]  /*24d60*/  FADD.FTZ R15, R7, R9 ;  /* 0x00000009070f7221 */ /* 0x000fe20000010000 */
[----:B------:R-:W-:Y:S01]  /*24d70*/  PRMT R7, R62, 0x7632, R7 ;  /* 0x000076323e077816 */ /* 0x000fe20000000007 */
[----:B------:R-:W2:Y:S01]  /*24d80*/  MUFU.EX2 R9, R208 ;  /* 0x000000d000097308 */ /* 0x000ea20000000800 */
[----:B------:R-:W-:Y:S01]  /*24d90*/  PRMT R167, R26, 0x5410, R27 ;  /* 0x000054101aa77816 */ /* 0x000fe2000000001b */
[----:B------:R3:W4:Y:S04]  /*24da0*/  LDL.S16 R52, [R1+0x210] ;  /* 0x0002100001347983 */ /* 0x0007280000100600 */
[----:B-1----:R1:W4:Y:S01]  /*24db0*/  LDL.S16 R42, [R1+0x1f4] ;  /* 0x0001f400012a7983 */ /* 0x0023220000100600 */
[----:B--2---:R-:W-:Y:S02]  /*24dc0*/  LOP3.LUT R3, R0, 0xffff, RZ, 0xc0, !PT ;  /* 0x0000ffff00037812 */ /* 0x004fe400078ec0ff */
[----:B------:R-:W-:Y:S02]  /*24dd0*/  F2FP.BF16.PACK_AB R125, R9, R14 ;  /* 0x0000000e097d723e */ /* 0x000fe400000010ff */
        /* <DEDUP_REMOVED lines=8> */
[C---:B------:R-:W-:Y:S01]  /*24e60*/  ISETP.GE.U32.AND P1, PT, R191.reuse, R3, PT ;  /* 0x00000003bf00720c */ /* 0x040fe20003f26070 */
[----:B---3--:R-:W-:Y:S01]  /*24e70*/  @!P3 HFMA2.BF16_V2 R33, -RZ.H0_H0, RZ.H0_H0, -R4.H0_H0 ;  /* 0x200000ffff21b231 */ /* 0x008fe20000340904 */
[----:B------:R-:W-:Y:S02]  /*24e80*/  SHF.R.U32.HI R3, RZ, 0x10, R68 ;  /* 0x00000010ff037819 */ /* 0x000fe40000011644 */
[----:B------:R-:W-:Y:S02]  /*24e90*/  ISETP.GE.U32.AND P4, PT, R191, R0, PT ;  /* 0x00000000bf00720c */ /* 0x000fe40003f86070 */
[----:B------:R-:W-:Y:S01]  /*24ea0*/  PRMT R6, R33, 0x7610, R6 ;  /* 0x0000761021067816 */ /* 0x000fe20000000006 */
[----:B------:R2:W-:Y:S01]  /*24eb0*/  @!P3 STL.S16 [R1+0x1f8], R33 ;  /* 0x0001f8210100b387 */ /* 0x0005e20000100600 */
[----:B------:R-:W-:Y:S02]  /*24ec0*/  LOP3.LUT R3, R3, 0xff, RZ, 0xc0, !PT ;  /* 0x000000ff03037812 */ /* 0x000fe400078ec0ff */
[----:B------:R-:W-:Y:S02]  /*24ed0*/  @!P3 PRMT R4, R6, 0x5410, RZ ;  /* 0x000054100604b816 */ /* 0x000fe400000000ff */
[----:B------:R-:W-:Y:S02]  /*24ee0*/  LOP3.LUT R0, R68, 0xffff, RZ, 0xc0, !PT ;  /* 0x0000ffff44007812 */ /* 0x000fe400078ec0ff */
[C---:B------:R-:W-:Y:S01]  /*24ef0*/  ISETP.GE.U32.AND P5, PT, R191.reuse, R3, PT ;  /* 0x00000003bf00720c */ /* 0x040fe20003fa6070 */
[----:B------:R3:W-:Y:S01]  /*24f00*/  ST.E.U16 [R20.64+0x40], R4 ;  /* 0x0000400414007985 */ /* 0x0007e2000c101504 */
[----:B------:R-:W-:Y:S02]  /*24f10*/  SHF.R.U32.HI R3, RZ, 0x18, R68 ;  /* 0x00000018ff037819 */ /* 0x000fe40000011644 */
[----:B------:R-:W-:Y:S02]  /*24f20*/  SHF.R.U32.HI R0, RZ, 0x8, R0 ;  /* 0x00000008ff007819 */ /* 0x000fe40000011600 */
[----:B------:R-:W-:Y:S02]  /*24f30*/  ISETP.GE.U32.AND P2, PT, R191, R3, PT ;  /* 0x00000003bf00720c */ /* 0x000fe40003f46070 */
[----:B------:R-:W-:Y:S02]  /*24f40*/  PRMT R3, R53, 0x7610, R3 ;  /* 0x0000761035037816 */ /* 0x000fe40000000003 */
[----:B------:R-:W-:Y:S04]  /*24f50*/  LOP3.LUT R0, R0, 0xffff, RZ, 0xc0, !PT ;  /* 0x0000ffff00007812 */ /* 0x000fe800078ec0ff */
[----:B------:R-:W-:Y:S02]  /*24f60*/  ISETP.GE.U32.AND P3, PT, R191, R0, PT ;  /* 0x00000000bf00720c */ /* 0x000fe40003f66070 */
[----:B------:R-:W-:Y:S01]  /*24f70*/  LOP3.LUT R0, R54, 0xffff, RZ, 0xc0, !PT ;  /* 0x0000ffff36007812 */ /* 0x000fe200078ec0ff */
[----:B--2---:R1:W2:Y:S03]  /*24f80*/  LDL.S16 R33, [R1+0x20c] ;  /* 0x00020c0001217983 */ /* 0x0042a60000100600 */
[--C-:B------:R-:W-:Y:S02]  /*24f90*/  SHF.R.U32.HI R6, RZ, 0x8, R0.reuse ;  /* 0x00000008ff067819 */ /* 0x100fe40000011600 */
[----:B------:R-:W-:Y:S02]  /*24fa0*/  PRMT R0, R53, 0x7632, R0 ;  /* 0x0000763235007816 */ /* 0x000fe40000000000 */
[----:B------:R-:W-:Y:S02]  /*24fb0*/  LOP3.LUT R6, R6, 0xffff, RZ, 0xc0, !PT ;  /* 0x0000ffff06067812 */ /* 0x000fe400078ec0ff */
[----:B------:R-:W-:Y:S02]  /*24fc0*/  PRMT R158, R3, 0x5410, R0 ;  /* 0x00005410039e7816 */ /* 0x000fe40000000000 */
[----:B---3--:R-:W-:Y:S01]  /*24fd0*/  PRMT R4, R62, 0x7610, R4 ;  /* 0x000076103e047816 */ /* 0x008fe20000000004 */
[----:B------:R-:W-:Y:S01]  /*24fe0*/  IMAD.WIDE.U32 R62, R31, -0x2daee0ad, RZ ;  /* 0xd2511f531f3e7825 */ /* 0x000fe200078e00ff */
[----:B------:R-:W-:Y:S02]  /*24ff0*/  ISETP.GE.U32.AND P6, PT, R191, R6, PT ;  /* 0x00000006bf00720c */ /* 0x000fe40003fc6070 */
[----:B------:R-:W-:Y:S02]  /*25000*/  PRMT R162, R4, 0x5410, R7 ;  /* 0x0000541004a27816 */ /* 0x000fe40000000007 */
[----:B------:R-:W-:Y:S04]  /*25010*/  SHF.R.U32.HI R6, RZ, 0x10, R54 ;  /* 0x00000010ff067819 */ /* 0x000fe80000011636 */
[----:B------:R-:W-:Y:S01]  /*25020*/  LOP3.LUT R6, R6, 0xff, RZ, 0xc0, !PT ;  /* 0x000000ff06067812 */ /* 0x000fe200078ec0ff */
[----:B----4-:R-:W-:Y:S05]  /*25030*/  @!P4 HFMA2.BF16_V2 R8, -RZ.H0_H0, RZ.H0_H0, -R3.H0_H0 ;  /* 0x200000ffff08c231 */ /* 0x010fea0000340903 */
[----:B------:R-:W-:Y:S01]  /*25040*/  PRMT R29, R8, 0x7610, R29 ;  /* 0x00007610081d7816 */ /* 0x000fe2000000001d */
[----:B------:R3:W-:Y:S03]  /*25050*/  @!P4 STL.S16 [R1+0x220], R8 ;  /* 0x000220080100c387 */ /* 0x0007e60000100600 */
[----:B------:R-:W-:Y:S01]  /*25060*/  @!P4 PRMT R3, R29, 0x5410, RZ ;  /* 0x000054101d03c816 */ /* 0x000fe200000000ff */
[----:B------:R-:W-:Y:S01]  /*25070*/  @!P1 HFMA2.BF16_V2 R52, -RZ.H0_H0, RZ.H0_H0, -R4.H0_H0 ;  /* 0x200000ffff349231 */ /* 0x000fe20000340904 */
[----:B------:R1:W4:Y:S04]  /*25080*/  LDL.S16 R29, [R1+0x230] ;  /* 0x00023000011d7983 */ /* 0x0003280000100600 */
[----:B------:R-:W-:Y:S01]  /*25090*/  PRMT R28, R52, 0x7610, R28 ;  /* 0x00007610341c7816 */ /* 0x000fe2000000001c */
[----:B------:R1:W-:Y:S03]  /*250a0*/  @!P1 STL.S16 [R1+0x210], R52 ;  /* 0x0002103401009387 */ /* 0x0003e60000100600 */
[----:B------:R-:W-:Y:S01]  /*250b0*/  @!P1 PRMT R4, R28, 0x5410, RZ ;  /* 0x000054101c049816 */ /* 0x000fe200000000ff */
[----:B------:R1:W-:Y:S01]  /*250c0*/  ST.E.U16 [R18.64+0x40], R3 ;  /* 0x0000400312007985 */ /* 0x0003e2000c101504 */
[----:B------:R-:W-:Y:S01]  /*250d0*/  ISETP.GE.U32.AND P1, PT, R191, R6, PT ;  /* 0x00000006bf00720c */ /* 0x000fe20003f26070 */
[----:B------:R-:W-:Y:S01]  /*250e0*/  @!P0 HFMA2.BF16_V2 R42, -RZ.H0_H0, RZ.H0_H0, -R0.H0_H0 ;  /* 0x200000ffff2a8231 */ /* 0x000fe20000340900 */
[----:B------:R-:W-:Y:S04]  /*250f0*/  MUFU.EX2 R6, R178 ;  /* 0x000000b200067308 */ /* 0x000fe80000000800 */
[----:B------:R-:W-:Y:S01]  /*25100*/  PRMT R10, R42, 0x7610, R10 ;  /* 0x000076102a0a7816 */ /* 0x000fe2000000000a */
[----:B------:R-:W-:Y:S03]  /*25110*/  @!P0 STL.S16 [R1+0x1f4], R42 ;  /* 0x0001f42a01008387 */ /* 0x000fe60000100600 */
[----:B------:R-:W-:Y:S01]  /*25120*/  @!P0 PRMT R0, R10, 0x5410, RZ ;  /* 0x000054100a008816 */ /* 0x000fe200000000ff */
[----:B------:R2:W4:Y:S01]  /*25130*/  LDL.S16 R28, [R1+0x22c] ;  /* 0x00022c00011c7983 */ /* 0x0005220000100600 */
[----:B---3--:R-:W3:Y:S01]  /*25140*/  MUFU.EX2 R8, R187 ;  /* 0x000000bb00087308 */ /* 0x008ee20000000800 */
[----:B------:R-:W-:Y:S02]  /*25150*/  FADD.FTZ R10, R11, R16 ;  /* 0x000000100b0a7221 */ /* 0x000fe40000010000 */
[----:B------:R3:W-:Y:S04]  /*25160*/  ST.E.U16 [R18.64+0x42], R0 ;  /* 0x0000420012007985 */ /* 0x0007e8000c101504 */
[----:B------:R3:W-:Y:S01]  /*25170*/  ST.E.U16 [R144.64+0x50], R4 ;  /* 0x0000500490007985 */ /* 0x0007e2000c101504 */
[----:B-1----:R-:W-:Y:S01]  /*25180*/  IMAD.WIDE.U32 R52, R32, -0x2daee0ad, RZ ;  /* 0xd2511f5320347825 */ /* 0x002fe200078e00ff */
[----:B------:R-:W-:Y:S04]  /*25190*/  SHF.R.U32.HI R3, RZ, 0x18, R54 ;  /* 0x00000018ff037819 */ /* 0x000fe80000011636 */
[----:B------:R-:W-:Y:S02]  /*251a0*/  ISETP.GE.U32.AND P0, PT, R191, R3, PT ;  /* 0x00000003bf00720c */ /* 0x000fe40003f06070 */
[----:B------:R-:W1:Y:S01]  /*251b0*/  MUFU.EX2 R3, R179 ;  /* 0x000000b300037308 */ /* 0x000e620000000800 */
[C---:B---3--:R-:W-:Y:S01]  /*251c0*/  F2FP.BF16.PACK_AB R124, R8.reuse, R11 ;  /* 0x0000000b087c723e */ /* 0x048fe200000010ff */
[----:B------:R-:W-:Y:S02]  /*251d0*/  FADD.FTZ R16, R8, R10 ;  /* 0x0000000a08107221 */ /* 0x000fe40000010000 */
[----:B------:R-:W-:Y:S02]  /*251e0*/  FADD.FTZ R10, R6, R24 ;  /* 0x00000018060a7221 */ /* 0x000fe40000010000 */
[----:B------:R-:W-:Y:S01]  /*251f0*/  IMAD.MOV.U32 R187, RZ, RZ, R134 ;  /* 0x000000ffffbb7224 */ /* 0x000fe200078e0086 */
[----:B------:R-:W-:Y:S04]  /*25200*/  LOP3.LUT R0, R63, R148, R130, 0x96, !PT ;  /* 0x000000943f007212 */ /* 0x000fe800078e9682 */
[----:B------:R-:W-:Y:S01]  /*25210*/  LOP3.LUT R8, R0, 0xff, RZ, 0xc0, !PT ;  /* 0x000000ff00087812 */ /* 0x000fe200078ec0ff */
[----:B------:R-:W-:Y:S01]  /*25220*/  MUFU.EX2 R4, R202 ;  /* 0x000000ca00047308 */ /* 0x000fe20000000800 */
[----:B-1----:R-:W-:Y:S02]  /*25230*/  F2FP.BF16.PACK_AB R121, R3, R6 ;  /* 0x000000060379723e */ /* 0x002fe400000010ff */
[----:B------:R-:W-:Y:S01]  /*25240*/  LOP3.LUT R6, R62, 0xff, RZ, 0xc0, !PT ;  /* 0x000000ff3e067812 */ /* 0x000fe200078ec0ff */
[----:B--2---:R-:W-:Y:S05]  /*25250*/  @!P3 HFMA2.BF16_V2 R33, -RZ.H0_H0, RZ.H0_H0, -R7.H0_H0 ;  /* 0x200000ffff21b231 */ /* 0x004fea0000340907 */
[----:B------:R-:W-:Y:S01]  /*25260*/  PRMT R30, R33, 0x7610, R30 ;  /* 0x00007610211e7816 */ /* 0x000fe2000000001e */
[----:B------:R-:W-:Y:S03]  /*25270*/  @!P3 STL.S16 [R1+0x20c], R33 ;  /* 0x00020c210100b387 */ /* 0x000fe60000100600 */
[----:B------:R-:W-:Y:S01]  /*25280*/  @!P3 PRMT R7, R30, 0x5410, RZ ;  /* 0x000054101e07b816 */ /* 0x000fe200000000ff */
[----:B------:R1:W2:Y:S01]  /*25290*/  LDL.S16 R31, [R1+0x248] ;  /* 0x00024800011f7983 */ /* 0x0002a20000100600 */
[----:B------:R-:W-:Y:S01]  /*252a0*/  ISETP.GE.U32.AND P3, PT, R191, R8, PT ;  /* 0x00000008bf00720c */ /* 0x000fe20003f66070 */
[----:B------:R-:W-:Y:S02]  /*252b0*/  FADD.FTZ R8, R14, R25 ;  /* 0x000000190e087221 */ /* 0x000fe40000010000 */
[----:B------:R1:W2:Y:S02]  /*252c0*/  LDL.S16 R30, [R1+0x244] ;  /* 0x00024400011e7983 */ /* 0x0002a40000100600 */
[----:B------:R-:W-:Y:S01]  /*252d0*/  FADD.FTZ R11, R9, R8 ;  /* 0x00000008090b7221 */ /* 0x000fe20000010000 */
[----:B------:R-:W-:Y:S01]  /*252e0*/  LOP3.LUT R8, R0, 0xffff, RZ, 0xc0, !PT ;  /* 0x0000ffff00087812 */ /* 0x000fe200078ec0ff */
[----:B------:R1:W-:Y:S03]  /*252f0*/  ST.E.U16 [R144.64+0x52], R7 ;  /* 0x0000520790007985 */ /* 0x0003e6000c101504 */
[----:B------:R-:W-:Y:S04]  /*25300*/  SHF.R.U32.HI R8, RZ, 0x8, R8 ;  /* 0x00000008ff087819 */ /* 0x000fe80000011608 */
[----:B------:R-:W-:Y:S02]  /*25310*/  LOP3.LUT R9, R8, 0xffff, RZ, 0xc0, !PT ;  /* 0x0000ffff08097812 */ /* 0x000fe400078ec0ff */
[----:B------:R-:W4:Y:S10]  /*25320*/  MUFU.EX2 R8, R204 ;  /* 0x000000cc00087308 */ /* 0x000f340000000800 */
[----:B-1----:R-:W-:Y:S01]  /*25330*/  MUFU.EX2 R7, R211 ;  /* 0x000000d300077308 */ /* 0x002fe20000000800 */
[----:B----4-:R-:W-:Y:S05]  /*25340*/  @!P3 HFMA2.BF16_V2 R29, -RZ.H0_H0, RZ.H0_H0, -R26.H0_H0 ;  /* 0x200000ffff1db231 */ /* 0x010fea000034091a */
[----:B------:R-:W-:Y:S01]  /*25350*/  PRMT R14, R29, 0x7610, R14 ;  /* 0x000076101d0e7816 */ /* 0x000fe2000000000e */
[----:B------:R1:W-:Y:S03]  /*25360*/  @!P3 STL.S16 [R1+0x230], R29 ;  /* 0x0002301d0100b387 */ /* 0x0003e60000100600 */
[----:B------:R-:W-:Y:S02]  /*25370*/  @!P3 PRMT R26, R14, 0x5410, RZ ;  /* 0x000054100e1ab816 */ /* 0x000fe400000000ff */
[----:B------:R-:W-:Y:S11]  /*25380*/  ISETP.GE.U32.AND P3, PT, R191, R9, PT ;  /* 0x00000009bf00720c */ /* 0x000ff60003f66070 */
[----:B------:R-:W-:Y:S02]  /*25390*/  @!UPT UIADD3 URZ, URZ, URZ, URZ ;  /* 0x0000003f3f3ff290 */ /* 0x000fe4000fffe03f */
[----:B------:R-:W-:Y:S05]  /*253a0*/  @!P3 HFMA2.BF16_V2 R28, -RZ.H0_H0, RZ.H0_H0, -R27.H0_H0 ;  /* 0x200000ffff1cb231 */ /* 0x000fea000034091b */
[----:B------:R-:W-:Y:S01]  /*253b0*/  PRMT R9, R28, 0x7610, R9 ;  /* 0x000076101c097816 */ /* 0x000fe20000000009 */
[----:B------:R4:W-:Y:S01]  /*253c0*/  @!P3 STL.S16 [R1+0x22c], R28 ;  /* 0x00022c1c0100b387 */ /* 0x0009e20000100600 */
[----:B-1----:R-:W-:Y:S02]  /*253d0*/  FADD.FTZ R29, R3, R10 ;  /* 0x0000000a031d7221 */ /* 0x002fe40000010000 */
[----:B------:R-:W-:Y:S01]  /*253e0*/  @!P3 PRMT R27, R9, 0x5410, RZ ;  /* 0x00005410091bb816 */ /* 0x000fe200000000ff */
[----:B------:R-:W1:Y:S01]  /*253f0*/  MUFU.EX2 R3, R205 ;  /* 0x000000cd00037308 */ /* 0x000e620000000800 */
[----:B------:R-:W-:Y:S01]  /*25400*/  ISETP.GE.U32.AND P3, PT, R191, R6, PT ;  /* 0x00000006bf00720c */ /* 0x000fe20003f66070 */
[----:B------:R2:W3:Y:S01]  /*25410*/  LDL.S16 R33, [R1+0x24c] ;  /* 0x00024c0001217983 */ /* 0x0004e20000100600 */
[--C-:B------:R-:W-:Y:S01]  /*25420*/  FADD.FTZ R6, R8, R15.reuse ;  /* 0x0000000f08067221 */ /* 0x100fe20000010000 */
[----:B------:R-:W-:Y:S01]  /*25430*/  PRMT R15, R2, 0x7632, R15 ;  /* 0x00007632020f7816 */ /* 0x000fe2000000000f */
[----:B------:R-:W-:Y:S01]  /*25440*/  FADD.FTZ R9, R4, R16 ;  /* 0x0000001004097221 */ /* 0x000fe20000010000 */
[----:B------:R-:W-:Y:S02]  /*25450*/  LOP3.LUT R16, R53, R148, R110, 0x96, !PT ;  /* 0x0000009435107212 */ /* 0x000fe400078e966e */
[----:B------:R-:W-:Y:S02]  /*25460*/  PRMT R149, R2, 0x5410, R15 ;  /* 0x0000541002957816 */ /* 0x000fe4000000000f */
[----:B------:R-:W-:Y:S02]  /*25470*/  LOP3.LUT R42, R16, 0xff, RZ, 0xc0, !PT ;  /* 0x000000ff102a7812 */ /* 0x000fe400078ec0ff */
[C---:B-1----:R-:W-:Y:S01]  /*25480*/  F2FP.BF16.PACK_AB R123, R3.reuse, R8 ;  /* 0x00000008037b723e */ /* 0x042fe200000010ff */
[----:B----4-:R-:W-:Y:S01]  /*25490*/  FADD.FTZ R28, R3, R6 ;  /* 0x00000006031c7221 */ /* 0x010fe20000010000 */
[--C-:B------:R-:W-:Y:S01]  /*254a0*/  SHF.R.U32.HI R3, RZ, 0x10, R0.reuse ;  /* 0x00000010ff037819 */ /* 0x100fe20000011600 */
[----:B------:R-:W-:Y:S01]  /*254b0*/  MUFU.EX2 R8, R215 ;  /* 0x000000d700087308 */ /* 0x000fe20000000800 */
[----:B------:R-:W-:Y:S02]  /*254c0*/  SHF.R.U32.HI R0, RZ, 0x18, R0 ;  /* 0x00000018ff007819 */ /* 0x000fe40000011600 */
[----:B------:R-:W-:Y:S04]  /*254d0*/  LOP3.LUT R3, R3, 0xff, RZ, 0xc0, !PT ;  /* 0x000000ff03037812 */ /* 0x000fe800078ec0ff */
[----:B------:R-:W-:Y:S02]  /*254e0*/  ISETP.GE.U32.AND P4, PT, R191, R3, PT ;  /* 0x00000003bf00720c */ /* 0x000fe40003f86070 */
[----:B------:R-:W-:Y:S04]  /*254f0*/  LOP3.LUT R3, R62, 0xffff, RZ, 0xc0, !PT ;  /* 0x0000ffff3e037812 */ /* 0x000fe800078ec0ff */
[----:B------:R-:W-:Y:S04]  /*25500*/  SHF.R.U32.HI R3, RZ, 0x8, R3 ;  /* 0x00000008ff037819 */ /* 0x000fe80000011603 */
[----:B------:R-:W-:Y:S01]  /*25510*/  LOP3.LUT R3, R3, 0xffff, RZ, 0xc0, !PT ;  /* 0x0000ffff03037812 */ /* 0x000fe200078ec0ff */
[----:B--2---:R-:W-:Y:S05]  /*25520*/  @!P3 HFMA2.BF16_V2 R31, -RZ.H0_H0, RZ.H0_H0, -R34.H0_H0 ;  /* 0x200000ffff1fb231 */ /* 0x004fea0000340922 */
[----:B------:R-:W-:Y:S01]  /*25530*/  PRMT R6, R31, 0x7610, R6 ;  /* 0x000076101f067816 */ /* 0x000fe20000000006 */
[----:B------:R-:W-:Y:S03]  /*25540*/  @!P3 STL.S16 [R1+0x248], R31 ;  /* 0x0002481f0100b387 */ /* 0x000fe60000100600 */
[----:B------:R-:W-:Y:S01]  /*25550*/  @!P3 PRMT R34, R6, 0x5410, RZ ;  /* 0x000054100622b816 */ /* 0x000fe200000000ff */
[----:B------:R1:W2:Y:S01]  /*25560*/  LDL.S16 R25, [R1+0x254] ;  /* 0x0002540001197983 */ /* 0x0002a20000100600 */
[----:B------:R-:W-:Y:S01]  /*25570*/  ISETP.GE.U32.AND P3, PT, R191, R3, PT ;  /* 0x00000003bf00720c */ /* 0x000fe20003f66070 */
[----:B------:R-:W4:Y:S02]  /*25580*/  MUFU.EX2 R6, R213 ;  /* 0x000000d500067308 */ /* 0x000f240000000800 */
[----:B------:R1:W2:Y:S10]  /*25590*/  LDL.S16 R24, [R1+0x250] ;  /* 0x0002500001187983 */ /* 0x0002b40000100600 */
[----:B------:R-:W-:Y:S05]  /*255a0*/  @!P3 HFMA2.BF16_V2 R30, -RZ.H0_H0, RZ.H0_H0, -R35.H0_H0 ;  /* 0x200000ffff1eb231 */ /* 0x000fea0000340923 */
[----:B------:R-:W-:Y:S01]  /*255b0*/  PRMT R3, R30, 0x7610, R3 ;  /* 0x000076101e037816 */ /* 0x000fe20000000003 */
[----:B------:R1:W-:Y:S03]  /*255c0*/  @!P3 STL.S16 [R1+0x244], R30 ;  /* 0x0002441e0100b387 */ /* 0x0003e60000100600 */
[----:B------:R-:W-:Y:S01]  /*255d0*/  @!P3 PRMT R35, R3, 0x5410, RZ ;  /* 0x000054100323b816 */ /* 0x000fe200000000ff */
[----:B------:R1:W2:Y:S01]  /*255e0*/  LDL.S16 R14, [R1+0x23c] ;  /* 0x00023c00010e7983 */ /* 0x0002a20000100600 */
[----:B------:R-:W-:Y:S01]  /*255f0*/  ISETP.GE.U32.AND P3, PT, R191, R0, PT ;  /* 0x00000000bf00720c */ /* 0x000fe20003f66070 */
[----:B------:R-:W1:Y:S01]  /*25600*/  MUFU.EX2 R3, R201 ;  /* 0x000000c900037308 */ /* 0x000e620000000800 */
[----:B----4-:R-:W-:Y:S01]  /*25610*/  F2FP.BF16.PACK_AB R118, R8, R6 ;  /* 0x000000060876723e */ /* 0x010fe200000010ff */
[----:B------:R4:W4:Y:S01]  /*25620*/  LDL.S16 R10, [R1+0x238] ;  /* 0x00023800010a7983 */ /* 0x0009220000100600 */
[C---:B-1----:R-:W-:Y:S01]  /*25630*/  F2FP.BF16.PACK_AB R122, R3.reuse, R4 ;  /* 0x00000004037a723e */ /* 0x042fe200000010ff */
[----:B------:R-:W-:Y:S01]  /*25640*/  FADD.FTZ R30, R3, R9 ;  /* 0x00000009031e7221 */ /* 0x000fe20000010000 */
[C---:B------:R-:W-:Y:S01]  /*25650*/  PRMT R3, R129.reuse, 0x7610, R3 ;  /* 0x0000761081037816 */ /* 0x040fe20000000003 */
[----:B------:R-:W-:Y:S01]  /*25660*/  FADD.FTZ R4, R6, R11 ;  /* 0x0000000b06047221 */ /* 0x000fe20000010000 */
[----:B------:R-:W-:Y:S03]  /*25670*/  PRMT R6, R129, 0x7632, R6 ;  /* 0x0000763281067816 */ /* 0x000fe60000000006 */
[----:B------:R-:W-:Y:S01]  /*25680*/  MUFU.EX2 R11, R220 ;  /* 0x000000dc000b7308 */ /* 0x000fe20000000800 */
[----:B------:R-:W-:Y:S01]  /*25690*/  FADD.FTZ R31, R8, R4 ;  /* 0x00000004081f7221 */ /* 0x000fe20000010000 */
[----:B------:R-:W-:Y:S02]  /*256a0*/  PRMT R155, R3, 0x5410, R6 ;  /* 0x00005410039b7816 */ /* 0x000fe40000000006 */
[----:B------:R-:W-:Y:S01]  /*256b0*/  PRMT R4, R128, 0x7610, R4 ;  /* 0x0000761080047816 */ /* 0x000fe20000000004 */
[----:B---3--:R-:W-:Y:S05]  /*256c0*/  @!P5 HFMA2.BF16_V2 R33, -RZ.H0_H0, RZ.H0_H0, -R3.H0_H0 ;  /* 0x200000ffff21d231 */ /* 0x008fea0000340903 */
[----:B------:R-:W-:Y:S01]  /*256d0*/  PRMT R9, R33, 0x7610, R9 ;  /* 0x0000761021097816 */ /* 0x000fe20000000009 */
[----:B------:R1:W-:Y:S03]  /*256e0*/  @!P5 STL.S16 [R1+0x24c], R33 ;  /* 0x00024c210100d387 */ /* 0x0003e60000100600 */
[----:B------:R-:W-:Y:S02]  /*256f0*/  @!P5 PRMT R3, R9, 0x5410, RZ ;  /* 0x000054100903d816 */ /* 0x000fe400000000ff */
[----:B------:R-:W-:Y:S01]  /*25700*/  ISETP.GE.U32.AND P5, PT, R191, R17, PT ;  /* 0x00000011bf00720c */ /* 0x000fe20003fa6070 */
[----:B------:R-:W-:Y:S02]  /*25710*/  MUFU.EX2 R9, R207 ;  /* 0x000000cf00097308 */ /* 0x000fe40000000800 */
[----:B------:R3:W-:Y:S01]  /*25720*/  ST.E.U16 [R22.64+0x50], R3 ;  /* 0x0000500316007985 */ /* 0x0007e2000c101504 */
[----:B-1----:R-:W-:Y:S01]  /*25730*/  IMAD.WIDE.U32 R32, R151, -0x326172a9, RZ ;  /* 0xcd9e8d5797207825 */ /* 0x002fe200078e00ff */
[----:B--2---:R-:W-:Y:S08]  /*25740*/  @!P2 HFMA2.BF16_V2 R25, -RZ.H0_H0, RZ.H0_H0, -R6.H0_H0 ;  /* 0x200000ffff19a231 */ /* 0x004ff00000340906 */
[----:B------:R-:W-:Y:S01]  /*25750*/  @!P5 HFMA2.BF16_V2 R24, -RZ.H0_H0, RZ.H0_H0, -R4.H0_H0 ;  /* 0x200000ffff18d231 */ /* 0x000fe20000340904 */
[----:B------:R-:W-:Y:S01]  /*25760*/  PRMT R0, R25, 0x7610, R0 ;  /* 0x0000761019007816 */ /* 0x000fe20000000000 */
[----:B------:R1:W-:Y:S03]  /*25770*/  @!P2 STL.S16 [R1+0x254], R25 ;  /* 0x000254190100a387 */ /* 0x0003e60000100600 */
[----:B------:R-:W-:Y:S01]  /*25780*/  @!P2 PRMT R6, R0, 0x5410, RZ ;  /* 0x000054100006a816 */ /* 0x000fe200000000ff */
[----:B------:R-:W-:Y:S01]  /*25790*/  @!P5 STL.S16 [R1+0x250], R24 ;  /* 0x000250180100d387 */ /* 0x000fe20000100600 */
[----:B------:R-:W-:Y:S02]  /*257a0*/  SHF.R.U32.HI R0, RZ, 0x10, R16 ;  /* 0x00000010ff007819 */ /* 0x000fe40000011610 */
[----:B------:R-:W-:Y:S01]  /*257b0*/  PRMT R8, R24, 0x7610, R8 ;  /* 0x0000761018087816 */ /* 0x000fe20000000008 */
[----:B------:R2:W-:Y:S01]  /*257c0*/  ST.E.U16 [R22.64+0x52], R6 ;  /* 0x0000520616007985 */ /* 0x0005e2000c101504 */
[----:B---3--:R-:W-:Y:S02]  /*257d0*/  LOP3.LUT R3, R0, 0xff, RZ, 0xc0, !PT ;  /* 0x000000ff00037812 */ /* 0x008fe400078ec0ff */
[----:B------:R-:W-:Y:S02]  /*257e0*/  PRMT R0, R128, 0x7632, R0 ;  /* 0x0000763280007816 */ /* 0x000fe40000000000 */
[C---:B------:R-:W-:Y:S02]  /*257f0*/  ISETP.GE.U32.AND P5, PT, R191.reuse, R3, PT ;  /* 0x00000003bf00720c */ /* 0x040fe40003fa6070 */
[----:B------:R-:W-:Y:S02]  /*25800*/  PRMT R150, R4, 0x5410, R0 ;  /* 0x0000541004967816 */ /* 0x000fe40000000000 */
[----:B------:R-:W-:Y:S01]  /*25810*/  SHF.R.U32.HI R3, RZ, 0x18, R16 ;  /* 0x00000018ff037819 */ /* 0x000fe20000011610 */
[----:B------:R-:W-:Y:S03]  /*25820*/  @!P6 HFMA2.BF16_V2 R14, -RZ.H0_H0, RZ.H0_H0, -R0.H0_H0 ;  /* 0x200000ffff0ee231 */ /* 0x000fe60000340900 */
[----:B------:R-:W-:Y:S01]  /*25830*/  ISETP.GE.U32.AND P2, PT, R191, R3, PT ;  /* 0x00000003bf00720c */ /* 0x000fe20003f46070 */
[----:B----4-:R-:W-:Y:S01]  /*25840*/  @!P1 HFMA2.BF16_V2 R10, -RZ.H0_H0, RZ.H0_H0, -R2.H0_H0 ;  /* 0x200000ffff0a9231 */ /* 0x010fe20000340902 */
[----:B------:R-:W-:Y:S01]  /*25850*/  PRMT R3, R14, 0x7610, R3 ;  /* 0x000076100e037816 */ /* 0x000fe20000000003 */
[----:B------:R3:W-:Y:S01]  /*25860*/  @!P6 STL.S16 [R1+0x23c], R14 ;  /* 0x00023c0e0100e387 */ /* 0x0007e20000100600 */
[----:B-1----:R-:W-:Y:S01]  /*25870*/  MUFU.EX2 R25, R209 ;  /* 0x000000d100197308 */ /* 0x002fe20000000800 */
[----:B------:R-:W-:Y:S02]  /*25880*/  @P5 LOP3.LUT R195, R195, 0x8, RZ, 0xfc, !PT ;  /* 0x00000008c3c35812 */ /* 0x000fe400078efcff */
[----:B------:R-:W-:Y:S01]  /*25890*/  ISETP.GE.U32.AND P5, PT, R191, R17, PT ;  /* 0x00000011bf00720c */ /* 0x000fe20003fa6070 */
[----:B------:R1:W-:Y:S01]  /*258a0*/  @!P1 STL.S16 [R1+0x238], R10 ;  /* 0x0002380a01009387 */ /* 0x0003e20000100600 */
[----:B------:R-:W-:Y:S02]  /*258b0*/  @!P6 PRMT R0, R3, 0x5410, RZ ;  /* 0x000054100300e816 */ /* 0x000fe400000000ff */
[----:B------:R-:W-:Y:S01]  /*258c0*/  PRMT R17, R10, 0x7610, R17 ;  /* 0x000076100a117816 */ /* 0x000fe20000000011 */
[----:B------:R4:W4:Y:S01]  /*258d0*/  LDL.S16 R164, [R1+0x294] ;  /* 0x0002940001a47983 */ /* 0x0009220000100600 */
[----:B------:R-:W-:Y:S01]  /*258e0*/  LOP3.LUT R195, R195, 0xfffffffb, RZ, 0xc0, !PT ;  /* 0xfffffffbc3c37812 */ /* 0x000fe200078ec0ff */
[----:B------:R-:W-:Y:S01]  /*258f0*/  MUFU.EX2 R3, R197 ;  /* 0x000000c500037308 */ /* 0x000fe20000000800 */
[----:B------:R-:W-:Y:S01]  /*25900*/  @!P1 PRMT R2, R17, 0x5410, RZ ;  /* 0x0000541011029816 */ /* 0x000fe200000000ff */
[----:B------:R4:W4:Y:S01]  /*25910*/  LDL.S16 R161, [R1+0x290] ;  /* 0x0002900001a17983 */ /* 0x0009220000100600 */
[----:B------:R-:W-:Y:S03]  /*25920*/  @P2 LOP3.LUT R195, R195, 0x4, RZ, 0xfc, !PT ;  /* 0x00000004c3c32812 */ /* 0x000fe600078efcff */
[----:B------:R-:W-:Y:S01]  /*25930*/  @!P5 PRMT R4, R8, 0x5410, RZ ;  /* 0x000054100804d816 */ /* 0x000fe200000000ff */
[----:B------:R-:W-:Y:S01]  /*25940*/  ST.E.U16 [R20.64+0x50], R0 ;  /* 0x0000500014007985 */ /* 0x000fe2000c101504 */
[C---:B------:R-:W-:Y:S02]  /*25950*/  ISETP.GE.U32.AND P5, PT, R191.reuse, R42, PT ;  /* 0x0000002abf00720c */ /* 0x040fe40003fa6070 */
[----:B--2---:R-:W2:Y:S01]  /*25960*/  MUFU.EX2 R6, R210 ;  /* 0x000000d200067308 */ /* 0x004ea20000000800 */
[----:B------:R2:W-:Y:S01]  /*25970*/  ST.E.U16 [R20.64+0x4e], R4 ;  /* 0x00004e0414007985 */ /* 0x0005e2000c101504 */
[----:B---3--:R-:W-:Y:S03]  /*25980*/  SHF.R.U32.HI R14, RZ, 0x10, R62 ;  /* 0x00000010ff0e7819 */ /* 0x008fe6000001163e */
[----:B------:R3:W-:Y:S01]  /*25990*/  ST.E.U16 [R18.64+0x50], R2 ;  /* 0x0000500212007985 */ /* 0x0007e2000c101504 */
[----:B------:R-:W-:Y:S03]  /*259a0*/  LOP3.LUT R14, R14, 0xff, RZ, 0xc0, !PT ;  /* 0x000000ff0e0e7812 */ /* 0x000fe600078ec0ff */
[----:B------:R3:W4:Y:S01]  /*259b0*/  LDL.S16 R159, [R1+0x28c] ;  /* 0x00028c00019f7983 */ /* 0x0007220000100600 */
[----:B-1----:R-:W1:Y:S01]  /*259c0*/  MUFU.EX2 R10, R219 ;  /* 0x000000db000a7308 */ /* 0x002e620000000800 */
[----:B------:R-:W-:Y:S01]  /*259d0*/  ISETP.GE.U32.AND P1, PT, R191, R14, PT ;  /* 0x0000000ebf00720c */ /* 0x000fe20003f26070 */
[----:B------:R-:W-:Y:S01]  /*259e0*/  FADD.FTZ R14, R7, R28 ;  /* 0x0000001c070e7221 */ /* 0x000fe20000010000 */
[----:B------:R3:W4:Y:S04]  /*259f0*/  LDL.S16 R153, [R1+0x29c] ;  /* 0x00029c0001997983 */ /* 0x0007280000100600 */
[----:B------:R3:W4:Y:S03]  /*25a00*/  LDL.S16 R154, [R1+0x26c] ;  /* 0x00026c00019a7983 */ /* 0x0007260000100600 */
[----:B------:R-:W3:Y:S01]  /*25a10*/  MUFU.EX2 R8, R206 ;  /* 0x000000ce00087308 */ /* 0x000ee20000000800 */
[----:B------:R4:W4:Y:S01]  /*25a20*/  LDL.S16 R103, [R1+0x264] ;  /* 0x0002640001677983 */ /* 0x0009220000100600 */
[----:B--2---:R-:W-:Y:S01]  /*25a30*/  F2FP.BF16.PACK_AB R116, R6, R7 ;  /* 0x000000070674723e */ /* 0x004fe200000010ff */
[----:B------:R-:W-:Y:S07]  /*25a40*/  FADD.FTZ R7, R9, R30 ;  /* 0x0000001e09077221 */ /* 0x000fee0000010000 */
[----:B------:R-:W2:Y:S01]  /*25a50*/  MUFU.EX2 R4, R198 ;  /* 0x000000c600047308 */ /* 0x000ea20000000800 */
[----:B-1----:R-:W-:Y:S09]  /*25a60*/  F2FP.BF16.PACK_AB R119, R10, R11 ;  /* 0x0000000b0a77723e */ /* 0x002ff200000010ff */
[----:B------:R-:W-:Y:S01]  /*25a70*/  MUFU.EX2 R24, R189 ;  /* 0x000000bd00187308 */ /* 0x000fe20000000800 */
[----:B---3--:R-:W-:Y:S09]  /*25a80*/  F2FP.BF16.PACK_AB R111, R8, R9 ;  /* 0x00000009086f723e */ /* 0x008ff200000010ff */
[----:B------:R-:W1:Y:S01]  /*25a90*/  MUFU.EX2 R17, R200 ;  /* 0x000000c800117308 */ /* 0x000e620000000800 */
[----:B--2---:R-:W-:Y:S01]  /*25aa0*/  F2FP.BF16.PACK_AB R99, R3, R4 ;  /* 0x000000040363723e */ /* 0x004fe200000010ff */
[----:B------:R-:W-:Y:S02]  /*25ab0*/  FADD.FTZ R0, R4, R29 ;  /* 0x0000001d04007221 */ /* 0x000fe40000010000 */
[----:B------:R-:W-:Y:S01]  /*25ac0*/  FADD.FTZ R29, R6, R14 ;  /* 0x0000000e061d7221 */ /* 0x000fe20000010000 */
[----:B------:R-:W-:Y:S01]  /*25ad0*/  LOP3.LUT R6, R49, R239, R32, 0x96, !PT ;  /* 0x000000ef31067212 */ /* 0x000fe200078e9620 */
[----:B------:R-:W-:Y:S01]  /*25ae0*/  FADD.FTZ R28, R3, R0 ;  /* 0x00000000031c7221 */ /* 0x000fe20000010000 */
[----:B------:R-:W-:Y:S03]  /*25af0*/  LOP3.LUT R3, R33, R240, R96, 0x96, !PT ;  /* 0x000000f021037212 */ /* 0x000fe600078e9660 */
[----:B------:R-:W2:Y:S01]  /*25b00*/  MUFU.EX2 R4, R218 ;  /* 0x000000da00047308 */ /* 0x000ea20000000800 */
[----:B------:R-:W-:Y:S02]  /*25b10*/  FADD.FTZ R0, R11, R31 ;  /* 0x0000001f0b007221 */ /* 0x000fe40000010000 */
[----:B------:R-:W-:Y:S02]  /*25b20*/  FADD.FTZ R31, R8, R7 ;  /* 0x00000007081f7221 */ /* 0x000fe40000010000 */
[----:B------:R-:W-:Y:S04]  /*25b30*/  IMAD.WIDE.U32 R2, R3, -0x2daee0ad, RZ ;  /* 0xd2511f5303027825 */ /* 0x000fe800078e00ff */
[----:B------:R-:W-:Y:S01]  /*25b40*/  FADD.FTZ R30, R10, R0 ;  /* 0x000000000a1e7221 */ /* 0x000fe20000010000 */
[----:B------:R-:W-:Y:S01]  /*25b50*/  LOP3.LUT R0, R3, R241, R82, 0x96, !PT ;  /* 0x000000f103007212 */ /* 0x000fe200078e9652 */
[----:B------:R-:W-:Y:S01]  /*25b60*/  IMAD.WIDE.U32 R10, R6, -0x2daee0ad, RZ ;  /* 0xd2511f53060a7825 */ /* 0x000fe200078e00ff */
[----:B------:R-:W-:Y:S01]  /*25b70*/  MUFU.EX2 R14, R221 ;  /* 0x000000dd000e7308 */ /* 0x000fe20000000800 */
[----:B-1----:R-:W-:Y:S02]  /*25b80*/  F2FP.BF16.PACK_AB R105, R17, R24 ;  /* 0x000000181169723e */ /* 0x002fe400000010ff */
[----:B------:R-:W-:Y:S01]  /*25b90*/  IMAD.WIDE.U32 R8, R0, -0x326172a9, RZ ;  /* 0xcd9e8d5700087825 */ /* 0x000fe200078e00ff */
[----:B------:R-:W-:Y:S03]  /*25ba0*/  LOP3.LUT R3, R11, R242, R2, 0x96, !PT ;  /* 0x000000f20b037212 */ /* 0x000fe600078e9602 */
[----:B------:R-:W-:Y:S02]  /*25bb0*/  FADD.FTZ R0, R24, R28 ;  /* 0x0000001c18007221 */ /* 0x000fe40000010000 */
[----:B------:R-:W-:Y:S02]  /*25bc0*/  FADD.FTZ R2, R25, R29 ;  /* 0x0000001d19027221 */ /* 0x000fe40000010000 */
[----:B------:R-:W-:Y:S01]  /*25bd0*/  FADD.FTZ R11, R17, R0 ;  /* 0x00000000110b7221 */ /* 0x000fe20000010000 */
[----:B------:R-:W-:Y:S01]  /*25be0*/  LOP3.LUT R0, R9, R233, R48, 0x96, !PT ;  /* 0x000000e909007212 */ /* 0x000fe200078e9630 */
[C---:B--2---:R-:W-:Y:S01]  /*25bf0*/  FADD.FTZ R28, R4.reuse, R2 ;  /* 0x00000002041c7221 */ /* 0x044fe20000010000 */
[----:B------:R-:W-:Y:S01]  /*25c00*/  F2FP.BF16.PACK_AB R117, R4, R25 ;  /* 0x000000190475723e */ /* 0x000fe200000010ff */
[----:B------:R-:W1:Y:S01]  /*25c10*/  MUFU.EX2 R9, R212 ;  /* 0x000000d400097308 */ /* 0x000e620000000800 */
[----:B------:R-:W-:Y:S04]  /*25c20*/  IMAD.WIDE.U32 R2, R3, -0x326172a9, RZ ;  /* 0xcd9e8d5703027825 */ /* 0x000fe800078e00ff */
[----:B------:R-:W-:Y:S01]  /*25c30*/  IMAD.WIDE.U32 R6, R0, -0x2daee0ad, RZ ;  /* 0xd2511f5300067825 */ /* 0x000fe200078e00ff */
[----:B------:R-:W-:Y:S03]  /*25c40*/  LOP3.LUT R3, R3, R249, R8, 0x96, !PT ;  /* 0x000000f903037212 */ /* 0x000fe600078e9608 */
[----:B------:R-:W-:Y:S01]  /*25c50*/  IMAD.MOV.U32 R189, RZ, RZ, R12 ;  /* 0x000000ffffbd7224 */ /* 0x000fe200078e000c */
[----:B------:R-:W-:Y:S01]  /*25c60*/  LOP3.LUT R7, R7, R251, R10, 0x96, !PT ;  /* 0x000000fb07077212 */ /* 0x000fe200078e960a */
[----:B------:R-:W2:Y:S01]  /*25c70*/  MUFU.EX2 R4, R214 ;  /* 0x000000d600047308 */ /* 0x000ea20000000800 */
[----:B------:R-:W-:Y:S04]  /*25c80*/  IMAD.WIDE.U32 R128, R3, -0x2daee0ad, RZ ;  /* 0xd2511f5303807825 */ /* 0x000fe800078e00ff */
[----:B------:R-:W-:Y:S01]  /*25c90*/  IMAD.WIDE.U32 R108, R7, -0x326172a9, RZ ;  /* 0xcd9e8d57076c7825 */ /* 0x000fe200078e00ff */
[----:B------:R-:W-:Y:S04]  /*25ca0*/  LOP3.LUT R3, R129, R243, R6, 0x96, !PT ;  /* 0x000000f381037212 */ /* 0x000fe800078e9606 */
[----:B------:R-:W-:Y:S01]  /*25cb0*/  LOP3.LUT R29, R109, R245, R2, 0x96, !PT ;  /* 0x000000f56d1d7212 */ /* 0x000fe200078e9602 */
[----:B------:R-:W3:Y:S01]  /*25cc0*/  MUFU.EX2 R0, R132 ;  /* 0x0000008400007308 */ /* 0x000ee20000000800 */
[----:B------:R-:W-:Y:S01]  /*25cd0*/  IMAD.WIDE.U32 R60, R3, -0x326172a9, RZ ;  /* 0xcd9e8d57033c7825 */ /* 0x000fe200078e00ff */
[----:B------:R-:W-:Y:S03]  /*25ce0*/  PRMT R3, R143, 0x7632, R3 ;  /* 0x000076328f037816 */ /* 0x000fe60000000003 */
[----:B-1----:R-:W-:Y:S01]  /*25cf0*/  FADD.FTZ R2, R9, R31 ;  /* 0x0000001f09027221 */ /* 0x002fe20000010000 */
[----:B------:R-:W-:Y:S02]  /*25d00*/  LOP3.LUT R17, R61, R199, R108, 0x96, !PT ;  /* 0x000000c73d117212 */ /* 0x000fe400078e966c */
[C---:B--2---:R-:W-:Y:S01]  /*25d10*/  F2FP.BF16.PACK_AB R83, R4.reuse, R9 ;  /* 0x000000090453723e */ /* 0x044fe200000010ff */
[----:B------:R-:W-:Y:S02]  /*25d20*/  FADD.FTZ R25, R4, R2 ;  /* 0x0000000204197221 */ /* 0x000fe40000010000 */
[----:B------:R-:W-:Y:S01]  /*25d30*/  FADD.FTZ R2, R14, R30 ;  /* 0x0000001e0e027221 */ /* 0x000fe20000010000 */
[C---:B---3--:R-:W-:Y:S03]  /*25d40*/  F2FP.BF16.PACK_AB R107, R0.reuse, R14 ;  /* 0x0000000e006b723e */ /* 0x048fe600000010ff */
[----:B------:R-:W-:Y:S01]  /*25d50*/  FADD.FTZ R181, R0, R2 ;  /* 0x0000000200b57221 */ /* 0x000fe20000010000 */
[----:B------:R-:W-:Y:S02]  /*25d60*/  LOP3.LUT R2, R17, 0xff, RZ, 0xc0, !PT ;  /* 0x000000ff11027812 */ /* 0x000fe400078ec0ff */
[----:B------:R-:W-:Y:S02]  /*25d70*/  LOP3.LUT R0, R16, 0xffff, RZ, 0xc0, !PT ;  /* 0x0000ffff10007812 */ /* 0x000fe400078ec0ff */
[----:B------:R-:W-:Y:S02]  /*25d80*/  ISETP.GE.U32.AND P6, PT, R191, R2, PT ;  /* 0x00000002bf00720c */ /* 0x000fe40003fc6070 */
[C---:B------:R-:W-:Y:S02]  /*25d90*/  PRMT R16, R47.reuse, 0x7610, R16 ;  /* 0x000076102f107816 */ /* 0x040fe40000000010 */
[----:B------:R-:W-:Y:S02]  /*25da0*/  SHF.R.U32.HI R0, RZ, 0x8, R0 ;  /* 0x00000008ff007819 */ /* 0x000fe40000011600 */
[----:B------:R-:W-:Y:S02]  /*25db0*/  PRMT R14, R47, 0x7632, R14 ;  /* 0x000076322f0e7816 */ /* 0x000fe4000000000e */
[----:B------:R-:W-:Y:S04]  /*25dc0*/  LOP3.LUT R0, R0, 0xffff, RZ, 0xc0, !PT ;  /* 0x0000ffff00007812 */ /* 0x000fe800078ec0ff */
[----:B------:R-:W-:Y:S02]  /*25dd0*/  ISETP.GE.U32.AND P2, PT, R191, R0, PT ;  /* 0x00000000bf00720c */ /* 0x000fe40003f46070 */
[----:B------:R-:W-:Y:S04]  /*25de0*/  LOP3.LUT R0, R17, 0xffff, RZ, 0xc0, !PT ;  /* 0x0000ffff11007812 */ /* 0x000fe800078ec0ff */
[----:B------:R-:W-:Y:S04]  /*25df0*/  SHF.R.U32.HI R0, RZ, 0x8, R0 ;  /* 0x00000008ff007819 */ /* 0x000fe80000011600 */
[----:B------:R-:W-:Y:S01]  /*25e00*/  LOP3.LUT R0, R0, 0xffff, RZ, 0xc0, !PT ;  /* 0x0000ffff00007812 */ /* 0x000fe200078ec0ff */
[----:B----4-:R-:W-:Y:S05]  /*25e10*/  @!P6 HFMA2.BF16_V2 R164, -RZ.H0_H0, RZ.H0_H0, -R16.H0_H0 ;  /* 0x200000ffffa4e231 */ /* 0x010fea0000340910 */
[----:B------:R-:W-:Y:S01]  /*25e20*/  PRMT R8, R164, 0x7610, R8 ;  /* 0x00007610a4087816 */ /* 0x000fe20000000008 */
[----:B------:R1:W-:Y:S01]  /*25e30*/  @!P6 STL.S16 [R1+0x294], R164 ;  /* 0x000294a40100e387 */ /* 0x0003e20000100600 */
[----:B------:R-:W-:Y:S05]  /*25e40*/  @!P0 HFMA2.BF16_V2 R159, -RZ.H0_H0, RZ.H0_H0, -R15.H0_H0 ;  /* 0x200000ffff9f8231 */ /* 0x000fea000034090f */
[----:B------:R-:W-:Y:S04]  /*25e50*/  PRMT R2, R159, 0x7610, R2 ;  /* 0x000076109f027816 */ /* 0x000fe80000000002 */
[----:B------:R-:W-:Y:S01]  /*25e60*/  @!P0 PRMT R15, R2, 0x5410, RZ ;  /* 0x00005410020f8816 */ /* 0x000fe200000000ff */
[----:B------:R-:W-:Y:S01]  /*25e70*/  @!P3 HFMA2.BF16_V2 R154, -RZ.H0_H0, RZ.H0_H0, -R3.H0_H0 ;  /* 0x200000ffff9ab231 */ /* 0x000fe20000340903 */
[----:B-1----:R-:W-:Y:S02]  /*25e80*/  PRMT R164, R16, 0x5410, R14 ;  /* 0x0000541010a47816 */ /* 0x002fe4000000000e */
[----:B------:R-:W-:Y:S01]  /*25e90*/  @!P6 PRMT R16, R8, 0x5410, RZ ;  /* 0x000054100810e816 */ /* 0x000fe200000000ff */
[----:B------:R-:W-:Y:S01]  /*25ea0*/  ST.E.U16 [R18.64+0x52], R15 ;  /* 0x0000520f12007985 */ /* 0x000fe2000c101504 */
[----:B------:R-:W-:Y:S02]  /*25eb0*/  ISETP.GE.U32.AND P6, PT, R191, R0, PT ;  /* 0x00000000bf00720c */ /* 0x000fe40003fc6070 */
[----:B------:R-:W-:Y:S01]  /*25ec0*/  PRMT R0, R143, 0x7610, R0 ;  /* 0x000076108f007816 */ /* 0x000fe20000000000 */
[----:B------:R-:W-:Y:S01]  /*25ed0*/  ST.E.U16 [R144.64+0x60], R26 ;  /* 0x0000601a90007985 */ /* 0x000fe2000c101504 */
[----:B------:R-:W-:Y:S02]  /*25ee0*/  SHF.R.U32.HI R2, RZ, 0x18, R62 ;  /* 0x00000018ff027819 */ /* 0x000fe4000001163e */
[----:B------:R-:W-:Y:S01]  /*25ef0*/  PRMT R4, R154, 0x7610, R4 ;  /* 0x000076109a047816 */ /* 0x000fe20000000004 */
[----:B------:R-:W-:Y:S01]  /*25f00*/  @!P4 HFMA2.BF16_V2 R153, -RZ.H0_H0, RZ.H0_H0, -R0.H0_H0 ;  /* 0x200000ffff99c231 */ /* 0x000fe20000340900 */
[----:B------:R1:W-:Y:S04]  /*25f10*/  ST.E.U16 [R144.64+0x62], R27 ;  /* 0x0000621b90007985 */ /* 0x0003e8000c101504 */
[----:B------:R-:W-:Y:S01]  /*25f20*/  PRMT R24, R153, 0x7610, R24 ;  /* 0x0000761099187816 */ /* 0x000fe20000000018 */
[----:B------:R-:W-:Y:S05]  /*25f30*/  @!P6 HFMA2.BF16_V2 R161, -RZ.H0_H0, RZ.H0_H0, -R14.H0_H0 ;  /* 0x200000ffffa1e231 */ /* 0x000fea000034090e */
[----:B------:R-:W-:Y:S01]  /*25f40*/  PRMT R7, R161, 0x7610, R7 ;  /* 0x00007610a1077816 */ /* 0x000fe20000000007 */
[----:B------:R-:W-:Y:S03]  /*25f50*/  @!P6 STL.S16 [R1+0x290], R161 ;  /* 0x000290a10100e387 */ /* 0x000fe60000100600 */
[----:B------:R-:W-:Y:S01]  /*25f60*/  @!P6 PRMT R14, R7, 0x5410, RZ ;  /* 0x00005410070ee816 */ /* 0x000fe200000000ff */
[----:B------:R2:W3:Y:S04]  /*25f70*/  LDL.S16 R8, [R1+0x25c] ;  /* 0x00025c0001087983 */ /* 0x0004e80000100600 */
[----:B------:R2:W4:Y:S04]  /*25f80*/  LDL.S16 R7, [R1+0x258] ;  /* 0x0002580001077983 */ /* 0x0005280000100600 */
[----:B------:R-:W-:Y:S01]  /*25f90*/  @!P0 STL.S16 [R1+0x28c], R159 ;  /* 0x00028c9f01008387 */ /* 0x000fe20000100600 */
[C---:B------:R-:W-:Y:S02]  /*25fa0*/  ISETP.GE.U32.AND P0, PT, R191.reuse, R2, PT ;  /* 0x00000002bf00720c */ /* 0x040fe40003f06070 */
[----:B------:R-:W-:Y:S01]  /*25fb0*/  LOP3.LUT R2, R52, 0xff, RZ, 0xc0, !PT ;  /* 0x000000ff34027812 */ /* 0x000fe200078ec0ff */
[----:B------:R2:W-:Y:S01]  /*25fc0*/  @!P4 STL.S16 [R1+0x29c], R153 ;  /* 0x00029c990100c387 */ /* 0x0005e20000100600 */
[----:B-1----:R-:W-:Y:S02]  /*25fd0*/  IMAD.WIDE.U32 R26, R152, -0x326172a9, RZ ;  /* 0xcd9e8d57981a7825 */ /* 0x002fe400078e00ff */
[----:B------:R-:W-:Y:S01]  /*25fe0*/  ISETP.GE.U32.AND P6, PT, R191, R2, PT ;  /* 0x00000002bf00720c */ /* 0x000fe20003fc6070 */
[----:B------:R-:W-:Y:S01]  /*25ff0*/  @!P3 STL.S16 [R1+0x26c], R154 ;  /* 0x00026c9a0100b387 */ /* 0x000fe20000100600 */
[----:B------:R-:W-:Y:S02]  /*26000*/  PRMT R2, R141, 0x7610, R2 ;  /* 0x000076108d027816 */ /* 0x000fe40000000002 */
[CC--:B------:R-:W-:Y:S02]  /*26010*/  LOP3.LUT R42, R27.reuse, R240.reuse, R96, 0x96, !PT ;  /* 0x000000f01b2a7212 */ /* 0x0c0fe400078e9660 */
[----:B------:R-:W-:Y:S01]  /*26020*/  LOP3.LUT R27, R27, R240, R182, 0x96, !PT ;  /* 0x000000f01b1b7212 */ /* 0x000fe200078e96b6 */
[----:B------:R-:W-:Y:S05]  /*26030*/  @!P5 HFMA2.BF16_V2 R103, -RZ.H0_H0, RZ.H0_H0, -R2.H0_H0 ;  /* 0x200000ffff67d231 */ /* 0x000fea0000340902 */
[----:B------:R-:W-:Y:S01]  /*26040*/  PRMT R10, R103, 0x7610, R10 ;  /* 0x00007610670a7816 */ /* 0x000fe2000000000a */
[----:B------:R-:W-:Y:S01]  /*26050*/  @!P5 STL.S16 [R1+0x264], R103 ;  /* 0x000264670100d387 */ /* 0x000fe20000100600 */
[----:B--2---:R-:W-:Y:S02]  /*26060*/  PRMT R153, R0, 0x5410, R3 ;  /* 0x0000541000997816 */ /* 0x004fe40000000003 */
[----:B------:R-:W-:Y:S02]  /*26070*/  @!P4 PRMT R0, R24, 0x5410, RZ ;  /* 0x000054101800c816 */ /* 0x000fe400000000ff */
[----:B------:R-:W-:Y:S03]  /*26080*/  @!P3 PRMT R3, R4, 0x5410, RZ ;  /* 0x000054100403b816 */ /* 0x000fe600000000ff */
[----:B------:R1:W-:Y:S04]  /*26090*/  ST.E.U16 [R22.64+0x60], R0 ;  /* 0x0000600016007985 */ /* 0x0003e8000c101504 */
[----:B------:R2:W-:Y:S01]  /*260a0*/  ST.E.U16 [R22.64+0x62], R3 ;  /* 0x0000620316007985 */ /* 0x0005e2000c101504 */
[----:B-1----:R-:W-:Y:S04]  /*260b0*/  SHF.R.U32.HI R0, RZ, 0x10, R52 ;  /* 0x00000010ff007819 */ /* 0x002fe80000011634 */
[----:B------:R-:W-:Y:S01]  /*260c0*/  LOP3.LUT R4, R0, 0xff, RZ, 0xc0, !PT ;  /* 0x000000ff00047812 */ /* 0x000fe200078ec0ff */
[----:B--2---:R-:W-:Y:S01]  /*260d0*/  MUFU.EX2 R3, R216 ;  /* 0x000000d800037308 */ /* 0x004fe20000000800 */
[----:B------:R-:W-:Y:S02]  /*260e0*/  PRMT R0, R141, 0x7632, R0 ;  /* 0x000076328d007816 */ /* 0x000fe40000000000 */
[----:B------:R-:W-:Y:S02]  /*260f0*/  ISETP.GE.U32.AND P4, PT, R191, R4, PT ;  /* 0x00000004bf00720c */ /* 0x000fe40003f86070 */
[----:B------:R-:W-:Y:S02]  /*26100*/  PRMT R143, R2, 0x5410, R0 ;  /* 0x00005410028f7816 */ /* 0x000fe40000000000 */
[----:B------:R-:W-:Y:S02]  /*26110*/  @!P5 PRMT R2, R10, 0x5410, RZ ;  /* 0x000054100a02d816 */ /* 0x000fe400000000ff */
[----:B------:R-:W-:Y:S02]  /*26120*/  LOP3.LUT P5, RZ, R195, 0x8, RZ, 0xc0, !PT ;  /* 0x00000008c3ff7812 */ /* 0x000fe400078ac0ff */
[----:B------:R-:W-:Y:S01]  /*26130*/  SHF.R.U32.HI R4, RZ, 0x18, R52 ;  /* 0x00000018ff047819 */ /* 0x000fe20000011634 */
[----:B------:R1:W-:Y:S01]  /*26140*/  ST.E.U16 [R20.64+0x5e], R2 ;  /* 0x00005e0214007985 */ /* 0x0003e2000c101504 */
[----:B------:R-:W-:Y:S02]  /*26150*/  LOP3.LUT R10, R33, R240, R182, 0x96, !PT ;  /* 0x000000f0210a7212 */ /* 0x000fe400078e96b6 */
[----:B------:R-:W-:Y:S02]  /*26160*/  ISETP.GE.U32.AND P3, PT, R191, R4, PT ;  /* 0x00000004bf00720c */ /* 0x000fe40003f66070 */
[C---:B------:R-:W-:Y:S02]  /*26170*/  PRMT R4, R102.reuse, 0x7610, R4 ;  /* 0x0000761066047816 */ /* 0x040fe40000000004 */
[----:B-1----:R-:W-:Y:S04]  /*26180*/  PRMT R2, R102, 0x7632, R2 ;  /* 0x0000763266027816 */ /* 0x002fe80000000002 */
[----:B------:R-:W-:Y:S01]  /*26190*/  PRMT R141, R4, 0x5410, R2 ;  /* 0x00005410048d7816 */ /* 0x000fe20000000002 */
[----:B---3--:R-:W-:Y:S02]  /*261a0*/  @!P2 HFMA2.BF16_V2 R8, -RZ.H0_H0, RZ.H0_H0, -R0.H0_H0 ;  /* 0x200000ffff08a231 */ /* 0x008fe40000340900 */
[----:B----4-:R-:W-:Y:S03]  /*261b0*/  @!P5 HFMA2.BF16_V2 R7, -RZ.H0_H0, RZ.H0_H0, -R4.H0_H0 ;  /* 0x200000ffff07d231 */ /* 0x010fe60000340904 */
[----:B------:R-:W-:Y:S01]  /*261c0*/  PRMT R6, R8, 0x7610, R6 ;  /* 0x0000761008067816 */ /* 0x000fe20000000006 */
[----:B------:R1:W-:Y:S03]  /*261d0*/  @!P2 STL.S16 [R1+0x25c], R8 ;  /* 0x00025c080100a387 */ /* 0x0003e60000100600 */
[----:B------:R-:W-:Y:S01]  /*261e0*/  @!P2 PRMT R0, R6, 0x5410, RZ ;  /* 0x000054100600a816 */ /* 0x000fe200000000ff */
[----:B------:R2:W-:Y:S01]  /*261f0*/  @!P5 STL.S16 [R1+0x258], R7 ;  /* 0x000258070100d387 */ /* 0x0005e20000100600 */
[----:B------:R-:W-:Y:S01]  /*26200*/  PRMT R9, R7, 0x7610, R9 ;  /* 0x0000761007097816 */ /* 0x000fe20000000009 */
[----:B------:R-:W3:Y:S02]  /*26210*/  MUFU.EX2 R6, R217 ;  /* 0x000000d900067308 */ /* 0x000ee40000000800 */
[----:B------:R4:W4:Y:S01]  /*26220*/  LDL.S16 R109, [R1+0x280] ;  /* 0x00028000016d7983 */ /* 0x0009220000100600 */
[----:B------:R-:W-:Y:S03]  /*26230*/  @!P5 PRMT R4, R9, 0x5410, RZ ;  /* 0x000054100904d816 */ /* 0x000fe600000000ff */
[----:B------:R3:W-:Y:S04]  /*26240*/  ST.E.U16 [R20.64+0x60], R0 ;  /* 0x0000600014007985 */ /* 0x0007e8000c101504 */
[----:B------:R3:W4:Y:S04]  /*26250*/  LDL.S16 R31, [R1+0x27c] ;  /* 0x00027c00011f7983 */ /* 0x0007280000100600 */
[----:B------:R4:W4:Y:S04]  /*26260*/  LDL.S16 R30, [R1+0x278] ;  /* 0x00027800011e7983 */ /* 0x0009280000100600 */
[----:B------:R4:W4:Y:S01]  /*26270*/  LDL.S16 R132, [R1+0x268] ;  /* 0x0002680001847983 */ /* 0x0009220000100600 */
[----:B-1----:R-:W-:Y:S03]  /*26280*/  SHF.R.U32.HI R8, RZ, 0x10, R17 ;  /* 0x00000010ff087819 */ /* 0x002fe60000011611 */
[----:B------:R1:W-:Y:S01]  /*26290*/  ST.E.U16 [R18.64+0x60], R4 ;  /* 0x0000600412007985 */ /* 0x0003e2000c101504 */
[----:B------:R-:W-:Y:S01]  /*262a0*/  LOP3.LUT R15, R8, 0xff, RZ, 0xc0, !PT ;  /* 0x000000ff080f7812 */ /* 0x000fe200078ec0ff */
[----:B--2---:R-:W2:Y:S01]  /*262b0*/  MUFU.EX2 R7, R227 ;  /* 0x000000e300077308 */ /* 0x004ea20000000800 */
[----:B------:R-:W-:Y:S01]  /*262c0*/  LOP3.LUT R8, R41, R239, R32, 0x96, !PT ;  /* 0x000000ef29087212 */ /* 0x000fe200078e9620 */
[----:B---3--:R-:W-:Y:S01]  /*262d0*/  FADD.FTZ R9, R6, R11 ;  /* 0x0000000b06097221 */ /* 0x008fe20000010000 */
[C---:B------:R-:W-:Y:S01]  /*262e0*/  F2FP.BF16.PACK_AB R33, R3.reuse, R6 ;  /* 0x000000060321723e */ /* 0x040fe200000010ff */
[----:B------:R-:W-:Y:S04]  /*262f0*/  IMAD.WIDE.U32 R10, R10, -0x2daee0ad, RZ ;  /* 0xd2511f530a0a7825 */ /* 0x000fe800078e00ff */
[----:B------:R-:W-:Y:S01]  /*26300*/  FADD.FTZ R24, R3, R9 ;  /* 0x0000000903187221 */ /* 0x000fe20000010000 */
[----:B------:R-:W-:Y:S01]  /*26310*/  LOP3.LUT R3, R11, R241, R50, 0x96, !PT ;  /* 0x000000f10b037212 */ /* 0x000fe200078e9632 */
[----:B------:R-:W3:Y:S01]  /*26320*/  MUFU.EX2 R0, R228 ;  /* 0x000000e400007308 */ /* 0x000ee20000000800 */
[----:B------:R-:W-:Y:S05]  /*26330*/  IMAD.WIDE.U32 R8, R8, -0x2daee0ad, RZ ;  /* 0xd2511f5308087825 */ /* 0x000fea00078e00ff */
[----:B------:R-:W-:Y:S01]  /*26340*/  LOP3.LUT R9, R9, R242, R10, 0x96, !PT ;  /* 0x000000f209097212 */ /* 0x000fe200078e960a */
[----:B------:R-:W-:Y:S04]  /*26350*/  IMAD.WIDE.U32 R10, R3, -0x326172a9, RZ ;  /* 0xcd9e8d57030a7825 */ /* 0x000fe800078e00ff */
[----:B--2---:R-:W-:Y:S01]  /*26360*/  FADD.FTZ R3, R7, R28 ;  /* 0x0000001c07037221 */ /* 0x004fe20000010000 */
[C---:B---3--:R-:W-:Y:S03]  /*26370*/  F2FP.BF16.PACK_AB R32, R0.reuse, R7 ;  /* 0x000000070020723e */ /* 0x048fe600000010ff */
[----:B------:R-:W-:Y:S01]  /*26380*/  FADD.FTZ R182, R0, R3 ;  /* 0x0000000300b67221 */ /* 0x000fe20000010000 */
[----:B------:R-:W-:Y:S01]  /*26390*/  LOP3.LUT R0, R11, R233, R40, 0x96, !PT ;  /* 0x000000e90b007212 */ /* 0x000fe200078e9628 */
[----:B------:R-:W-:Y:S01]  /*263a0*/  MUFU.EX2 R3, R224 ;  /* 0x000000e000037308 */ /* 0x000fe20000000800 */
[----:B------:R-:W-:Y:S03]  /*263b0*/  PRMT R11, R44, 0x7632, R11 ;  /* 0x000076322c0b7816 */ /* 0x000fe6000000000b */
[----:B------:R-:W-:Y:S05]  /*263c0*/  IMAD.WIDE.U32 R6, R0, -0x2daee0ad, RZ ;  /* 0xd2511f5300067825 */ /* 0x000fea00078e00ff */
[--C-:B------:R-:W-:Y:S01]  /*263d0*/  LOP3.LUT R7, R7, R251, R8.reuse, 0x96, !PT ;  /* 0x000000fb07077212 */ /* 0x100fe200078e9608 */
[----:B------:R-:W2:Y:S01]  /*263e0*/  MUFU.EX2 R0, R5 ;  /* 0x0000000500007308 */ /* 0x000ea20000000800 */
[----:B------:R-:W-:Y:S03]  /*263f0*/  PRMT R8, R127, 0x7610, R8 ;  /* 0x000076107f087816 */ /* 0x000fe60000000008 */
[----:B------:R-:W-:Y:S01]  /*26400*/  IMAD.WIDE.U32 R96, R7, -0x326172a9, RZ ;  /* 0xcd9e8d5707607825 */ /* 0x000fe200078e00ff */
[----:B------:R-:W-:Y:S02]  /*26410*/  PRMT R7, R127, 0x7632, R7 ;  /* 0x000076327f077816 */ /* 0x000fe40000000007 */
[----:B--2---:R-:W-:Y:S01]  /*26420*/  F2FP.BF16.PACK_AB R28, R0, R3 ;  /* 0x00000003001c723e */ /* 0x004fe200000010ff */
[----:B-1----:R-:W-:Y:S01]  /*26430*/  IMAD.WIDE.U32 R4, R9, -0x326172a9, RZ ;  /* 0xcd9e8d5709047825 */ /* 0x002fe200078e00ff */
[----:B------:R-:W-:Y:S04]  /*26440*/  SHF.R.U32.HI R9, RZ, 0x18, R17 ;  /* 0x00000018ff097819 */ /* 0x000fe80000011611 */
[--C-:B------:R-:W-:Y:S02]  /*26450*/  LOP3.LUT R5, R5, R249, R10.reuse, 0x96, !PT ;  /* 0x000000f905057212 */ /* 0x100fe400078e960a */
[----:B------:R-:W-:Y:S03]  /*26460*/  PRMT R10, R44, 0x7610, R10 ;  /* 0x000076102c0a7816 */ /* 0x000fe6000000000a */
[----:B------:R-:W-:Y:S01]  /*26470*/  IMAD.WIDE.U32 R102, R5, -0x2daee0ad, RZ ;  /* 0xd2511f5305667825 */ /* 0x000fe200078e00ff */
[----:B------:R-:W-:Y:S03]  /*26480*/  PRMT R159, R10, 0x5410, R11 ;  /* 0x000054100a9f7816 */ /* 0x000fe6000000000b */
[----:B------:R-:W-:Y:S01]  /*26490*/  FADD.FTZ R5, R3, R25 ;  /* 0x0000001903057221 */ /* 0x000fe20000010000 */
[----:B------:R-:W-:Y:S02]  /*264a0*/  LOP3.LUT R25, R97, R245, R4, 0x96, !PT ;  /* 0x000000f561197212 */ /* 0x000fe400078e9604 */
[----:B------:R-:W-:Y:S01]  /*264b0*/  LOP3.LUT R4, R60, 0xff, RZ, 0xc0, !PT ;  /* 0x000000ff3c047812 */ /* 0x000fe200078ec0ff */
[--C-:B------:R-:W-:Y:S01]  /*264c0*/  FADD.FTZ R183, R0, R5.reuse ;  /* 0x0000000500b77221 */ /* 0x100fe20000010000 */
[----:B------:R-:W-:Y:S02]  /*264d0*/  LOP3.LUT R0, R52, 0xffff, RZ, 0xc0, !PT ;  /* 0x0000ffff34007812 */ /* 0x000fe400078ec0ff */
[----:B------:R-:W-:Y:S02]  /*264e0*/  ISETP.GE.U32.AND P2, PT, R191, R4, PT ;  /* 0x00000004bf00720c */ /* 0x000fe40003f46070 */
[----:B------:R-:W-:Y:S02]  /*264f0*/  SHF.R.U32.HI R0, RZ, 0x8, R0 ;  /* 0x00000008ff007819 */ /* 0x000fe40000011600 */
[----:B------:R-:W-:Y:S02]  /*26500*/  PRMT R5, R147, 0x7632, R5 ;  /* 0x0000763293057816 */ /* 0x000fe40000000005 */
[----:B------:R-:W-:Y:S02]  /*26510*/  LOP3.LUT R0, R0, 0xffff, RZ, 0xc0, !PT ;  /* 0x0000ffff00007812 */ /* 0x000fe400078ec0ff */
[----:B------:R-:W-:Y:S02]  /*26520*/  LOP3.LUT R6, R103, R243, R6, 0x96, !PT ;  /* 0x000000f367067212 */ /* 0x000fe400078e9606 */
[----:B------:R-:W-:Y:S02]  /*26530*/  ISETP.GE.U32.AND P5, PT, R191, R0, PT ;  /* 0x00000000bf00720c */ /* 0x000fe40003fa6070 */
[----:B------:R-:W-:Y:S04]  /*26540*/  LOP3.LUT R0, R60, 0xffff, RZ, 0xc0, !PT ;  /* 0x0000ffff3c007812 */ /* 0x000fe800078ec0ff */
[----:B------:R-:W-:Y:S04]  /*26550*/  SHF.R.U32.HI R0, RZ, 0x8, R0 ;  /* 0x00000008ff007819 */ /* 0x000fe80000011600 */
[----:B------:R-:W-:Y:S01]  /*26560*/  LOP3.LUT R0, R0, 0xffff, RZ, 0xc0, !PT ;  /* 0x0000ffff00007812 */ /* 0x000fe200078ec0ff */
[----:B----4-:R-:W-:Y:S05]  /*26570*/  @!P2 HFMA2.BF16_V2 R109, -RZ.H0_H0, RZ.H0_H0, -R10.H0_H0 ;  /* 0x200000ffff6da231 */ /* 0x010fea000034090a */
[----:B------:R-:W-:Y:S01]  /*26580*/  PRMT R4, R109, 0x7610, R4 ;  /* 0x000076106d047816 */ /* 0x000fe20000000004 */
[----:B------:R1:W-:Y:S03]  /*26590*/  @!P2 STL.S16 [R1+0x280], R109 ;  /* 0x0002806d0100a387 */ /* 0x0003e60000100600 */
[----:B------:R-:W-:Y:S01]  /*265a0*/  @!P2 PRMT R10, R4, 0x5410, RZ ;  /* 0x00005410040aa816 */ /* 0x000fe200000000ff */
[----:B------:R2:W3:Y:S01]  /*265b0*/  LDL.S16 R154, [R1+0x298] ;  /* 0x00029800019a7983 */ /* 0x0004e20000100600 */
[----:B------:R-:W-:Y:S11]  /*265c0*/  ISETP.GE.U32.AND P2, PT, R191, R0, PT ;  /* 0x00000000bf00720c */ /* 0x000ff60003f46070 */
[----:B------:R-:W-:Y:S02]  /*265d0*/  @!UPT UIADD3 URZ, URZ, URZ, URZ ;  /* 0x0000003f3f3ff290 */ /* 0x000fe4000fffe03f */
[----:B------:R-:W-:Y:S05]  /*265e0*/  @!P2 HFMA2.BF16_V2 R31, -RZ.H0_H0, RZ.H0_H0, -R11.H0_H0 ;  /* 0x200000ffff1fa231 */ /* 0x000fea000034090b */
[----:B------:R-:W-:Y:S01]  /*265f0*/  PRMT R3, R31, 0x7610, R3 ;  /* 0x000076101f037816 */ /* 0x000fe20000000003 */
[----:B-1----:R2:W4:Y:S03]  /*26600*/  LDL.S16 R109, [R1+0x288] ;  /* 0x00028800016d7983 */ /* 0x0025260000100600 */
[----:B------:R-:W-:Y:S01]  /*26610*/  @!P2 PRMT R11, R3, 0x5410, RZ ;  /* 0x00005410030ba816 */ /* 0x000fe200000000ff */
[----:B------:R-:W-:Y:S01]  /*26620*/  @!P2 STL.S16 [R1+0x27c], R31 ;  /* 0x00027c1f0100a387 */ /* 0x000fe20000100600 */
[----:B------:R-:W-:Y:S01]  /*26630*/  LOP3.LUT P2, RZ, R195, 0x4, RZ, 0xc0, !PT ;  /* 0x00000004c3ff7812 */ /* 0x000fe2000784c0ff */
[----:B------:R-:W1:Y:S11]  /*26640*/  MUFU.EX2 R3, R223 ;  /* 0x000000df00037308 */ /* 0x000e760000000800 */
[----:B------:R-:W-:Y:S01]  /*26650*/  @!UPT UIADD3 URZ, URZ, URZ, URZ ;  /* 0x0000003f3f3ff290 */ /* 0x000fe2000fffe03f */
[----:B------:R-:W-:Y:S05]  /*26660*/  @!P2 HFMA2.BF16_V2 R30, -RZ.H0_H0, RZ.H0_H0, -R2.H0_H0 ;  /* 0x200000ffff1ea231 */ /* 0x000fea0000340902 */
[----:B------:R-:W-:Y:S01]  /*26670*/  PRMT R0, R30, 0x7610, R0 ;  /* 0x000076101e007816 */ /* 0x000fe20000000000 */
[----:B------:R2:W-:Y:S03]  /*26680*/  @!P2 STL.S16 [R1+0x278], R30 ;  /* 0x0002781e0100a387 */ /* 0x0005e60000100600 */
[----:B------:R-:W-:Y:S01]  /*26690*/  @!P2 PRMT R2, R0, 0x5410, RZ ;  /* 0x000054100002a816 */ /* 0x000fe200000000ff */
[----:B------:R3:W4:Y:S01]  /*266a0*/  LDL.S16 R173, [R1+0x274] ;  /* 0x0002740001ad7983 */ /* 0x0007220000100600 */
[----:B------:R-:W2:Y:S01]  /*266b0*/  MUFU.EX2 R0, R222 ;  /* 0x000000de00007308 */ /* 0x000ea20000000800 */
[----:B-1----:R-:W-:Y:S02]  /*266c0*/  FADD.FTZ R4, R3, R24 ;  /* 0x0000001803047221 */ /* 0x002fe40000010000 */
[----:B------:R1:W4:Y:S04]  /*266d0*/  LDL.S16 R161, [R1+0x270] ;  /* 0x0002700001a17983 */ /* 0x0003280000100600 */
[----:B------:R1:W4:Y:S04]  /*266e0*/  LDL.S16 R151, [R1+0x284] ;  /* 0x0002840001977983 */ /* 0x0003280000100600 */
[----:B------:R1:W-:Y:S04]  /*266f0*/  ST.E.U16 [R18.64+0x62], R2 ;  /* 0x0000620212007985 */ /* 0x0003e8000c101504 */
[----:B------:R-:W-:Y:S04]  /*26700*/  ST.E.U16 [R144.64+0x70], R34 ;  /* 0x0000702290007985 */ /* 0x000fe8000c101504 */
[----:B------:R-:W-:Y:S01]  /*26710*/  ST.E.U16 [R144.64+0x72], R35 ;  /* 0x0000722390007985 */ /* 0x000fe2000c101504 */
[----:B--2---:R-:W-:Y:S01]  /*26720*/  IMAD.WIDE.U32 R30, R6, -0x326172a9, RZ ;  /* 0xcd9e8d57061e7825 */ /* 0x004fe200078e00ff */
[----:B------:R-:W-:Y:S02]  /*26730*/  PRMT R6, R146, 0x7610, R6 ;  /* 0x0000761092067816 */ /* 0x000fe40000000006 */
[C---:B------:R-:W-:Y:S01]  /*26740*/  F2FP.BF16.PACK_AB R3, R0.reuse, R3 ;  /* 0x000000030003723e */ /* 0x040fe200000010ff */
[----:B------:R-:W-:Y:S01]  /*26750*/  FADD.FTZ R184, R0, R4 ;  /* 0x0000000400b87221 */ /* 0x000fe20000010000 */
[----:B------:R-:W-:Y:S04]  /*26760*/  LOP3.LUT R0, R31, R199, R96, 0x96, !PT ;  /* 0x000000c71f007212 */ /* 0x000fe800078e9660 */
[----:B------:R-:W-:Y:S04]  /*26770*/  LOP3.LUT R4, R0, 0xff, RZ, 0xc0, !PT ;  /* 0x000000ff00047812 */ /* 0x000fe800078ec0ff */
[----:B------:R-:W-:Y:S02]  /*26780*/  ISETP.GE.U32.AND P2, PT, R191, R4, PT ;  /* 0x00000004bf00720c */ /* 0x000fe40003f46070 */
[----:B-1----:R-:W-:Y:S05]  /*26790*/  PRMT R2, R147, 0x7610, R2 ;  /* 0x0000761093027816 */ /* 0x002fea0000000002 */
[----:B------:R-:W-:Y:S05]  /*267a0*/  @!P1 HFMA2.BF16_V2 R132, -RZ.H0_H0, RZ.H0_H0, -R2.H0_H0 ;  /* 0x200000ffff849231 */ /* 0x000fea0000340902 */
[----:B------:R-:W-:Y:S01]  /*267b0*/  PRMT R176, R132, 0x7610, R176 ;  /* 0x0000761084b07816 */ /* 0x000fe200000000b0 */
[----:B------:R1:W-:Y:S02]  /*267c0*/  @!P1 STL.S16 [R1+0x268], R132 ;  /* 0x0002688401009387 */ /* 0x0003e40000100600 */
[----:B-1----:R-:W-:Y:S02]  /*267d0*/  PRMT R132, R2, 0x5410, R5 ;  /* 0x0000541002847816 */ /* 0x002fe40000000005 */
[----:B------:R-:W-:Y:S05]  /*267e0*/  @!P1 PRMT R2, R176, 0x5410, RZ ;  /* 0x00005410b0029816 */ /* 0x000fea00000000ff */
[----:B------:R1:W-:Y:S02]  /*267f0*/  ST.E.U16 [R22.64+0x70], R2 ;  /* 0x0000700216007985 */ /* 0x0003e4000c101504 */
[----:B-1----:R-:W-:Y:S04]  /*26800*/  LOP3.LUT R2, R0, 0xffff, RZ, 0xc0, !PT ;  /* 0x0000ffff00027812 */ /* 0x002fe800078ec0ff */
[----:B------:R-:W-:Y:S04]  /*26810*/  SHF.R.U32.HI R2, RZ, 0x8, R2 ;  /* 0x00000008ff027819 */ /* 0x000fe80000011602 */
[----:B------:R-:W-:Y:S04]  /*26820*/  LOP3.LUT R2, R2, 0xffff, RZ, 0xc0, !PT ;  /* 0x0000ffff02027812 */ /* 0x000fe800078ec0ff */
[C---:B------:R-:W-:Y:S02]  /*26830*/  ISETP.GE.U32.AND P1, PT, R191.reuse, R2, PT ;  /* 0x00000002bf00720c */ /* 0x040fe40003f26070 */
[----:B------:R-:W-:Y:S01]  /*26840*/  PRMT R2, R146, 0x7632, R2 ;  /* 0x0000763292027816 */ /* 0x000fe20000000002 */
[----:B---3--:R-:W-:Y:S05]  /*26850*/  @!P0 HFMA2.BF16_V2 R154, -RZ.H0_H0, RZ.H0_H0, -R5.H0_H0 ;  /* 0x200000ffff9a8231 */ /* 0x008fea0000340905 */
[----:B------:R-:W-:Y:S01]  /*26860*/  PRMT R4, R154, 0x7610, R4 ;  /* 0x000076109a047816 */ /* 0x000fe20000000004 */
[----:B------:R1:W-:Y:S03]  /*26870*/  @!P0 STL.S16 [R1+0x298], R154 ;  /* 0x0002989a01008387 */ /* 0x0003e60000100600 */
[----:B------:R-:W-:Y:S02]  /*26880*/  @!P0 PRMT R5, R4, 0x5410, RZ ;  /* 0x0000541004058816 */ /* 0x000fe400000000ff */
[--C-:B------:R-:W-:Y:S02]  /*26890*/  SHF.R.U32.HI R4, RZ, 0x10, R0.reuse ;  /* 0x00000010ff047819 */ /* 0x100fe40000011600 */
[----:B------:R-:W-:Y:S01]  /*268a0*/  SHF.R.U32.HI R0, RZ, 0x18, R0 ;  /* 0x00000018ff007819 */ /* 0x000fe20000011600 */
[----:B------:R2:W-:Y:S01]  /*268b0*/  ST.E.U16 [R22.64+0x72], R5 ;  /* 0x0000720516007985 */ /* 0x0005e2000c101504 */
[----:B------:R-:W-:Y:S04]  /*268c0*/  LOP3.LUT R4, R4, 0xff, RZ, 0xc0, !PT ;  /* 0x000000ff04047812 */ /* 0x000fe800078ec0ff */
[----:B------:R-:W-:Y:S02]  /*268d0*/  ISETP.GE.U32.AND P0, PT, R191, R4, PT ;  /* 0x00000004bf00720c */ /* 0x000fe40003f06070 */
[----:B------:R-:W-:Y:S01]  /*268e0*/  PRMT R4, R133, 0x7610, R4 ;  /* 0x0000761085047816 */ /* 0x000fe20000000004 */
[----:B----4-:R-:W-:Y:S05]  /*268f0*/  @!P6 HFMA2.BF16_V2 R109, -RZ.H0_H0, RZ.H0_H0, -R6.H0_H0 ;  /* 0x200000ffff6de231 */ /* 0x010fea0000340906 */
[----:B------:R-:W-:Y:S01]  /*26900*/  PRMT R156, R109, 0x7610, R156 ;  /* 0x000076106d9c7816 */ /* 0x000fe2000000009c */
[----:B------:R3:W-:Y:S04]  /*26910*/  @!P6 STL.S16 [R1+0x288], R109 ;  /* 0x0002886d0100e387 */ /* 0x0007e80000100600 */
[----:B-1----:R1:W4:Y:S01]  /*26920*/  LDL.S16 R154, [R1+0x260] ;  /* 0x00026000019a7983 */ /* 0x0023220000100600 */
[----:B--2---:R-:W-:Y:S01]  /*26930*/  PRMT R5, R46, 0x7632, R5 ;  /* 0x000076322e057816 */ /* 0x004fe20000000005 */
[----:B------:R-:W-:Y:S01]  /*26940*/  @!P5 HFMA2.BF16_V2 R173, -RZ.H0_H0, RZ.H0_H0, -R2.H0_H0 ;  /* 0x200000ffffadd231 */ /* 0x000fe20000340902 */
[----:B---3--:R-:W-:Y:S01]  /*26950*/  PRMT R109, R6, 0x5410, R2 ;  /* 0x00005410066d7816 */ /* 0x008fe20000000002 */
[----:B------:R-:W-:Y:S01]  /*26960*/  @!P4 HFMA2.BF16_V2 R161, -RZ.H0_H0, RZ.H0_H0, -R4.H0_H0 ;  /* 0x200000ffffa1c231 */ /* 0x000fe20000340904 */
[----:B------:R-:W-:Y:S02]  /*26970*/  @!P6 PRMT R6, R156, 0x5410, RZ ;  /* 0x000054109c06e816 */ /* 0x000fe400000000ff */
[----:B------:R-:W-:Y:S01]  /*26980*/  ISETP.GE.U32.AND P6, PT, R191, R15, PT ;  /* 0x0000000fbf00720c */ /* 0x000fe20003fc6070 */
[----:B------:R1:W2:Y:S01]  /*26990*/  LDL.S16 R156, [R1+0x240] ;  /* 0x00024000019c7983 */ /* 0x0002a20000100600 */
[----:B------:R-:W-:Y:S02]  /*269a0*/  PRMT R103, R173, 0x7610, R103 ;  /* 0x00007610ad677816 */ /* 0x000fe40000000067 */
[----:B------:R-:W-:Y:S01]  /*269b0*/  PRMT R147, R161, 0x7610, R147 ;  /* 0x00007610a1937816 */ /* 0x000fe20000000093 */
[----:B------:R-:W-:Y:S01]  /*269c0*/  @!P5 STL.S16 [R1+0x274], R173 ;  /* 0x000274ad0100d387 */ /* 0x000fe20000100600 */
[----:B------:R-:W-:Y:S02]  /*269d0*/  @!P5 PRMT R2, R103, 0x5410, RZ ;  /* 0x000054106702d816 */ /* 0x000fe400000000ff */
[----:B------:R-:W-:Y:S01]  /*269e0*/  ISETP.GE.U32.AND P5, PT, R191, R0, PT ;  /* 0x00000000bf00720c */ /* 0x000fe20003fa6070 */
[----:B------:R-:W-:Y:S01]  /*269f0*/  @!P4 STL.S16 [R1+0x270], R161 ;  /* 0x000270a10100c387 */ /* 0x000fe20000100600 */
[----:B------:R-:W-:Y:S03]  /*26a00*/  PRMT R0, R133, 0x7632, R0 ;  /* 0x0000763285007816 */ /* 0x000fe60000000000 */
[----:B------:R-:W-:Y:S01]  /*26a10*/  @!P6 HFMA2.BF16_V2 R151, -RZ.H0_H0, RZ.H0_H0, -R8.H0_H0 ;  /* 0x200000ffff97e231 */ /* 0x000fe20000340908 */
[----:B------:R-:W-:Y:S01]  /*26a20*/  PRMT R103, R4, 0x5410, R0 ;  /* 0x0000541004677816 */ /* 0x000fe20000000000 */
[----:B------:R3:W-:Y:S01]  /*26a30*/  ST.E.U16 [R20.64+0x6e], R6 ;  /* 0x00006e0614007985 */ /* 0x0007e2000c101504 */
[----:B------:R-:W-:Y:S02]  /*26a40*/  @!P4 PRMT R4, R147, 0x5410, RZ ;  /* 0x000054109304c816 */ /* 0x000fe400000000ff */
[----:B------:R-:W-:Y:S01]  /*26a50*/  PRMT R157, R151, 0x7610, R157 ;  /* 0x00007610979d7816 */ /* 0x000fe2000000009d */
[----:B------:R1:W-:Y:S01]  /*26a60*/  @!P6 STL.S16 [R1+0x284], R151 ;  /* 0x000284970100e387 */ /* 0x0003e20000100600 */
[C---:B------:R-:W-:Y:S02]  /*26a70*/  ISETP.GE.U32.AND P6, PT, R191.reuse, R9, PT ;  /* 0x00000009bf00720c */ /* 0x040fe40003fc6070 */
[----:B------:R-:W-:Y:S01]  /*26a80*/  ISETP.GE.U32.AND P4, PT, R191, R15, PT ;  /* 0x0000000fbf00720c */ /* 0x000fe20003f86070 */
[----:B------:R2:W2:Y:S01]  /*26a90*/  LDL.S16 R146, [R1+0x234] ;  /* 0x0002340001927983 */ /* 0x0004a20000100600 */
[----:B------:R-:W-:Y:S03]  /*26aa0*/  PRMT R9, R45, 0x7610, R9 ;  /* 0x000076102d097816 */ /* 0x000fe60000000009 */
[----:B------:R2:W2:Y:S04]  /*26ab0*/  LDL.S16 R147, [R1+0x224] ;  /* 0x0002240001937983 */ /* 0x0004a80000100600 */
[----:B------:R1:W-:Y:S04]  /*26ac0*/  ST.E.U16 [R20.64+0x70], R2 ;  /* 0x0000700214007985 */ /* 0x0003e8000c101504 */
[----:B------:R1:W-:Y:S01]  /*26ad0*/  ST.E.U16 [R18.64+0x70], R4 ;  /* 0x0000700412007985 */ /* 0x0003e2000c101504 */
[----:B---3--:R-:W-:Y:S03]  /*26ae0*/  PRMT R6, R46, 0x7610, R6 ;  /* 0x000076102e067816 */ /* 0x008fe60000000006 */
[----:B-1----:R1:W3:Y:S01]  /*26af0*/  LDL.S16 R151, [R1+0x228] ;  /* 0x0002280001977983 */ /* 0x0022e20000100600 */
[----:B------:R-:W-:Y:S02]  /*26b00*/  SHF.R.U32.HI R2, RZ, 0x10, R60 ;  /* 0x00000010ff027819 */ /* 0x000fe4000001163c */
[----:B------:R-:W-:Y:S02]  /*26b10*/  PRMT R4, R126, 0x7610, R4 ;  /* 0x000076107e047816 */ /* 0x000fe40000000004 */
[----:B------:R-:W-:Y:S01]  /*26b20*/  LOP3.LUT R2, R2, 0xff, RZ, 0xc0, !PT ;  /* 0x000000ff02027812 */ /* 0x000fe200078ec0ff */
[----:B----4-:R-:W-:Y:S05]  /*26b30*/  @!P3 HFMA2.BF16_V2 R154, -RZ.H0_H0, RZ.H0_H0, -R0.H0_H0 ;  /* 0x200000ffff9ab231 */ /* 0x010fea0000340900 */
[----:B------:R-:W-:Y:S01]  /*26b40*/  PRMT R47, R154, 0x7610, R47 ;  /* 0x000076109a2f7816 */ /* 0x000fe2000000002f */
[----:B------:R4:W-:Y:S03]  /*26b50*/  @!P3 STL.S16 [R1+0x260], R154 ;  /* 0x0002609a0100b387 */ /* 0x0009e60000100600 */
[----:B------:R-:W-:Y:S05]  /*26b60*/  @!P3 PRMT R0, R47, 0x5410, RZ ;  /* 0x000054102f00b816 */ /* 0x000fea00000000ff */
[----:B------:R1:W-:Y:S04]  /*26b70*/  ST.E.U16 [R18.64+0x72], R0 ;  /* 0x0000720012007985 */ /* 0x0003e8000c101504 */
[----:B------:R-:W-:Y:S04]  /*26b80*/  ST.E.U16 [R144.64+0x80], R16 ;  /* 0x0000801090007985 */ /* 0x000fe8000c101504 */
[----:B------:R1:W-:Y:S01]  /*26b90*/  ST.E.U16 [R144.64+0x82], R14 ;  /* 0x0000820e90007985 */ /* 0x0003e2000c101504 */
[----:B--2---:R-:W-:Y:S01]  /*26ba0*/  @!P6 HFMA2.BF16_V2 R156, -RZ.H0_H0, RZ.H0_H0, -R7.H0_H0 ;  /* 0x200000ffff9ce231 */ /* 0x004fe20000340907 */
[----:B----4-:R-:W-:Y:S04]  /*26bb0*/  PRMT R154, R8, 0x5410, R7 ;  /* 0x00005410089a7816 */ /* 0x010fe80000000007 */
[----:B------:R-:W-:Y:S01]  /*26bc0*/  @!P6 STL.S16 [R1+0x240], R156 ;  /* 0x0002409c0100e387 */ /* 0x000fe20000100600 */
[----:B------:R-:W-:Y:S02]  /*26bd0*/  @!P4 PRMT R8, R157, 0x5410, RZ ;  /* 0x000054109d08c816 */ /* 0x000fe400000000ff */
[C---:B------:R-:W-:Y:S01]  /*26be0*/  ISETP.GE.U32.AND P4, PT, R191.reuse, R2, PT ;  /* 0x00000002bf00720c */ /* 0x040fe20003f86070 */
[----:B------:R2:W4:Y:S01]  /*26bf0*/  LDL.S16 R47, [R1+0x21c] ;  /* 0x00021c00012f7983 */ /* 0x0005220000100600 */
[----:B------:R-:W-:Y:S02]  /*26c00*/  SHF.R.U32.HI R2, RZ, 0x18, R60 ;  /* 0x00000018ff027819 */ /* 0x000fe4000001163c */
[----:B------:R-:W-:Y:S01]  /*26c10*/  PRMT R152, R156, 0x7610, R152 ;  /* 0x000076109c987816 */ /* 0x000fe20000000098 */
[----:B------:R2:W-:Y:S01]  /*26c20*/  ST.E.U16 [R22.64+0x80], R8 ;  /* 0x0000800816007985 */ /* 0x0005e2000c101504 */
[C---:B------:R-:W-:Y:S02]  /*26c30*/  ISETP.GE.U32.AND P3, PT, R191.reuse, R2, PT ;  /* 0x00000002bf00720c */ /* 0x040fe40003f66070 */
[----:B------:R-:W-:Y:S02]  /*26c40*/  LOP3.LUT R2, R30, 0xff, RZ, 0xc0, !PT ;  /* 0x000000ff1e027812 */ /* 0x000fe400078ec0ff */
[----:B------:R-:W-:Y:S02]  /*26c50*/  @!P6 PRMT R7, R152, 0x5410, RZ ;  /* 0x000054109807e816 */ /* 0x000fe400000000ff */
[----:B------:R-:W-:Y:S01]  /*26c60*/  ISETP.GE.U32.AND P6, PT, R191, R2, PT ;  /* 0x00000002bf00720c */ /* 0x000fe20003fc6070 */
[----:B------:R-:W-:Y:S01]  /*26c70*/  @!P2 HFMA2.BF16_V2 R146, -RZ.H0_H0, RZ.H0_H0, -R4.H0_H0 ;  /* 0x200000ffff92a231 */ /* 0x000fe20000340904 */
[----:B------:R-:W-:Y:S01]  /*26c80*/  PRMT R2, R126, 0x7632, R2 ;  /* 0x000076327e027816 */ /* 0x000fe20000000002 */
[----:B------:R3:W-:Y:S01]  /*26c90*/  ST.E.U16 [R22.64+0x82], R7 ;  /* 0x0000820716007985 */ /* 0x0007e2000c101504 */
[----:B-1----:R-:W-:Y:S01]  /*26ca0*/  LOP3.LUT R0, R30, 0xffff, RZ, 0xc0, !PT ;  /* 0x0000ffff1e007812 */ /* 0x002fe200078ec0ff */
[----:B------:R-:W-:Y:S01]  /*26cb0*/  @!P0 HFMA2.BF16_V2 R147, -RZ.H0_H0, RZ.H0_H0, -R6.H0_H0 ;  /* 0x200000ffff938231 */ /* 0x000fe20000340906 */
[----:B------:R-:W-:Y:S01]  /*26cc0*/  PRMT R127, R146, 0x7610, R127 ;  /* 0x00007610927f7816 */ /* 0x000fe2000000007f */
[----:B------:R1:W-:Y:S01]  /*26cd0*/  @!P2 STL.S16 [R1+0x234], R146 ;  /* 0x000234920100a387 */ /* 0x0003e20000100600 */
[----:B------:R-:W-:Y:S02]  /*26ce0*/  SHF.R.U32.HI R0, RZ, 0x8, R0 ;  /* 0x00000008ff007819 */ /* 0x000fe40000011600 */
[----:B------:R-:W-:Y:S01]  /*26cf0*/  PRMT R15, R147, 0x7610, R15 ;  /* 0x00007610930f7816 */ /* 0x000fe2000000000f */
[----:B------:R4:W4:Y:S01]  /*26d00*/  LDL.S16 R126, [R1+0x208] ;  /* 0x00020800017e7983 */ /* 0x0009220000100600 */
[----:B------:R-:W-:Y:S02]  /*26d10*/  LOP3.LUT R0, R0, 0xffff, RZ, 0xc0, !PT ;  /* 0x0000ffff00007812 */ /* 0x000fe400078ec0ff */
[C---:B------:R-:W-:Y:S02]  /*26d20*/  PRMT R14, R43.reuse, 0x7610, R14 ;  /* 0x000076102b0e7816 */ /* 0x040fe4000000000e */
[----:B------:R-:W-:Y:S02]  /*26d30*/  PRMT R16, R43, 0x7632, R16 ;  /* 0x000076322b107816 */ /* 0x000fe40000000010 */
[----:B--2---:R-:W-:Y:S02]  /*26d40*/  PRMT R8, R45, 0x7632, R8 ;  /* 0x000076322d087816 */ /* 0x004fe40000000008 */
[----:B------:R-:W-:Y:S01]  /*26d50*/  PRMT R157, R14, 0x5410, R16 ;  /* 0x000054100e9d7816 */ /* 0x000fe20000000010 */
[----:B---3--:R-:W-:Y:S01]  /*26d60*/  @!P1 HFMA2.BF16_V2 R151, -RZ.H0_H0, RZ.H0_H0, -R2.H0_H0 ;  /* 0x200000ffff979231 */ /* 0x008fe20000340902 */
[----:B------:R-:W-:Y:S04]  /*26d70*/  PRMT R161, R9, 0x5410, R8 ;  /* 0x0000541009a17816 */ /* 0x000fe80000000008 */
[----:B------:R-:W-:Y:S02]  /*26d80*/  PRMT R133, R151, 0x7610, R133 ;  /* 0x0000761097857816 */ /* 0x000fe40000000085 */
[----:B------:R-:W-:Y:S02]  /*26d90*/  PRMT R7, R115, 0x7610, R7 ;  /* 0x0000761073077816 */ /* 0x000fe40000000007 */
[----:B-1----:R-:W-:Y:S02]  /*26da0*/  PRMT R146, R4, 0x5410, R2 ;  /* 0x0000541004927816 */ /* 0x002fe40000000002 */
[----:B------:R-:W-:Y:S02]  /*26db0*/  @!P2 PRMT R4, R127, 0x5410, RZ ;  /* 0x000054107f04a816 */ /* 0x000fe400000000ff */
[----:B------:R-:W-:Y:S01]  /*26dc0*/  @!P1 PRMT R2, R133, 0x5410, RZ ;  /* 0x0000541085029816 */ /* 0x000fe200000000ff */
[----:B------:R1:W2:Y:S01]  /*26dd0*/  LDL.S16 R127, [R1+0x204] ;  /* 0x00020400017f7983 */ /* 0x0002a20000100600 */
[----:B------:R-:W-:Y:S02]  /*26de0*/  PRMT R133, R6, 0x5410, R5 ;  /* 0x0000541006857816 */ /* 0x000fe40000000005 */
[----:B------:R-:W-:Y:S01]  /*26df0*/  @!P0 PRMT R6, R15, 0x5410, RZ ;  /* 0x000054100f068816 */ /* 0x000fe200000000ff */
[----:B------:R-:W-:Y:S01]  /*26e00*/  @!P1 STL.S16 [R1+0x228], R151 ;  /* 0x0002289701009387 */ /* 0x000fe20000100600 */
[C---:B------:R-:W-:Y:S02]  /*26e10*/  ISETP.GE.U32.AND P2, PT, R191.reuse, R0, PT ;  /* 0x00000000bf00720c */ /* 0x040fe40003f46070 */
[--C-:B------:R-:W-:Y:S01]  /*26e20*/  SHF.R.U32.HI R0, RZ, 0x10, R30.reuse ;  /* 0x00000010ff007819 */ /* 0x100fe2000001161e */
[----:B------:R-:W-:Y:S03]  /*26e30*/  @!P0 STL.S16 [R1+0x224], R147 ;  /* 0x0002249301008387 */ /* 0x000fe60000100600 */
[----:B------:R-:W-:Y:S01]  /*26e40*/  LOP3.LUT R0, R0, 0xff, RZ, 0xc0, !PT ;  /* 0x000000ff00007812 */ /* 0x000fe200078ec0ff */
[----:B------:R1:W3:Y:S03]  /*26e50*/  LDL.S16 R15, [R1+0x1ec] ;  /* 0x0001ec00010f7983 */ /* 0x0002e60000100600 */
[C---:B------:R-:W-:Y:S01]  /*26e60*/  ISETP.GE.U32.AND P1, PT, R191.reuse, R0, PT ;  /* 0x00000000bf00720c */ /* 0x040fe20003f26070 */
[----:B------:R-:W-:Y:S01]  /*26e70*/  ST.E.U16 [R20.64+0x7e], R4 ;  /* 0x00007e0414007985 */ /* 0x000fe2000c101504 */
[----:B------:R-:W-:Y:S03]  /*26e80*/  SHF.R.U32.HI R0, RZ, 0x18, R30 ;  /* 0x00000018ff007819 */ /* 0x000fe6000001161e */
[----:B------:R-:W-:Y:S01]  /*26e90*/  ST.E.U16 [R20.64+0x80], R2 ;  /* 0x0000800214007985 */ /* 0x000fe2000c101504 */
[----:B------:R-:W-:Y:S03]  /*26ea0*/  ISETP.GE.U32.AND P0, PT, R191, R0, PT ;  /* 0x00000000bf00720c */ /* 0x000fe60003f06070 */
[----:B------:R1:W-:Y:S02]  /*26eb0*/  ST.E.U16 [R18.64+0x80], R6 ;  /* 0x0000800612007985 */ /* 0x0003e4000c101504 */
[----:B-1----:R-:W-:Y:S04]  /*26ec0*/  PRMT R6, R115, 0x7632, R6 ;  /* 0x0000763273067816 */ /* 0x002fe80000000006 */
[----:B------:R-:W-:Y:S01]  /*26ed0*/  PRMT R151, R7, 0x5410, R6 ;  /* 0x0000541007977816 */ /* 0x000fe20000000006 */
[----:B----4-:R-:W-:Y:S05]  /*26ee0*/  @!P5 HFMA2.BF16_V2 R47, -RZ.H0_H0, RZ.H0_H0, -R5.H0_H0 ;  /* 0x200000ffff2fd231 */ /* 0x010fea0000340905 */
[----:B------:R-:W-:Y:S01]  /*26ef0*/  PRMT R131, R47, 0x7610, R131 ;  /* 0x000076102f837816 */ /* 0x000fe20000000083 */
[----:B------:R1:W-:Y:S03]  /*26f00*/  @!P5 STL.S16 [R1+0x21c], R47 ;  /* 0x00021c2f0100d387 */ /* 0x0003e60000100600 */
[----:B------:R-:W-:Y:S01]  /*26f10*/  @!P5 PRMT R5, R131, 0x5410, RZ ;  /* 0x000054108305d816 */ /* 0x000fe200000000ff */
[----:B------:R4:W4:Y:S04]  /*26f20*/  LDL.S16 R129, [R1+0x1d8] ;  /* 0x0001d80001817983 */ /* 0x0009280000100600 */
[----:B------:R2:W4:Y:S04]  /*26f30*/  LDL.S16 R131, [R1+0x1c8] ;  /* 0x0001c80001837983 */ /* 0x0005280000100600 */
[----:B------:R2:W-:Y:S01]  /*26f40*/  ST.E.U16 [R18.64+0x82], R5 ;  /* 0x0000820512007985 */ /* 0x0005e2000c101504 */
[----:B------:R-:W-:Y:S03]  /*26f50*/  @!P4 HFMA2.BF16_V2 R126, -RZ.H0_H0, RZ.H0_H0, -R7.H0_H0 ;  /* 0x200000ffff7ec231 */ /* 0x000fe60000340907 */
[----:B------:R-:W-:Y:S02]  /*26f60*/  ST.E.U16 [R144.64+0x92], R11 ;  /* 0x0000920b90007985 */ /* 0x000fe4000c101504 */
[----:B------:R-:W-:Y:S02]  /*26f70*/  PRMT R44, R126, 0x7610, R44 ;  /* 0x000076107e2c7816 */ /* 0x000fe4000000002c */
[----:B------:R-:W-:Y:S02]  /*26f80*/  ST.E.U16 [R144.64+0x90], R10 ;  /* 0x0000900a90007985 */ /* 0x000fe4000c101504 */
[----:B------:R-:W-:Y:S01]  /*26f90*/  @!P4 PRMT R7, R44, 0x5410, RZ ;  /* 0x000054102c07c816 */ /* 0x000fe200000000ff */
[----:B-1----:R-:W-:Y:S04]  /*26fa0*/  IMAD.WIDE.U32 R46, R29, -0x2daee0ad, RZ ;  /* 0xd2511f531d2e7825 */ /* 0x002fe800078e00ff */
[----:B------:R-:W-:Y:S01]  /*26fb0*/  ST.E.U16 [R22.64+0x90], R7 ;  /* 0x0000900716007985 */ /* 0x000fe2000c101504 */
[----:B------:R-:W-:Y:S04]  /*26fc0*/  LOP3.LUT R0, R47, R148, R128, 0x96, !PT ;  /* 0x000000942f007212 */ /* 0x000fe800078e9680 */
[C---:B------:R-:W-:Y:S02]  /*26fd0*/  LOP3.LUT R4, R0.reuse, 0xff, RZ, 0xc0, !PT ;  /* 0x000000ff00047812 */ /* 0x040fe400078ec0ff */
[----:B------:R-:W-:Y:S02]  /*26fe0*/  LOP3.LUT R2, R0, 0xffff, RZ, 0xc0, !PT ;  /* 0x0000ffff00027812 */ /* 0x000fe400078ec0ff */
[----:B------:R-:W-:Y:S02]  /*26ff0*/  ISETP.GE.U32.AND P5, PT, R191, R4, PT ;  /* 0x00000004bf00720c */ /* 0x000fe40003fa6070 */
[----:B------:R-:W-:Y:S02]  /*27000*/  SHF.R.U32.HI R2, RZ, 0x8, R2 ;  /* 0x00000008ff027819 */ /* 0x000fe40000011602 */
[----:B------:R-:W-:Y:S02]  /*27010*/  PRMT R4, R114, 0x7632, R4 ;  /* 0x0000763272047816 */ /* 0x000fe40000000004 */
[----:B------:R-:W-:Y:S07]  /*27020*/  LOP3.LUT R2, R2, 0xffff, RZ, 0xc0, !PT ;  /* 0x0000ffff02027812 */ /* 0x000fee00078ec0ff */
[----:B--2---:R-:W-:Y:S02]  /*27030*/  @!P5 HFMA2.BF16_V2 R127, -RZ.H0_H0, RZ.H0_H0, -R9.H0_H0 ;  /* 0x200000ffff7fd231 */ /* 0x004fe40000340909 */
[----:B---3--:R-:W-:Y:S03]  /*27040*/  @!P3 HFMA2.BF16_V2 R15, -RZ.H0_H0, RZ.H0_H0, -R6.H0_H0 ;  /* 0x200000ffff0fb231 */ /* 0x008fe60000340906 */
[----:B------:R-:W-:Y:S01]  /*27050*/  PRMT R45, R127, 0x7610, R45 ;  /* 0x000076107f2d7816 */ /* 0x000fe2000000002d */
[----:B------:R1:W-:Y:S01]  /*27060*/  @!P5 STL.S16 [R1+0x204], R127 ;  /* 0x0002047f0100d387 */ /* 0x0003e20000100600 */
[----:B------:R-:W-:Y:S02]  /*27070*/  PRMT R5, R15, 0x7610, R5 ;  /* 0x000076100f057816 */ /* 0x000fe40000000005 */
[----:B------:R-:W-:Y:S01]  /*27080*/  @!P5 PRMT R9, R45, 0x5410, RZ ;  /* 0x000054102d09d816 */ /* 0x000fe200000000ff */
[----:B------:R2:W-:Y:S01]  /*27090*/  @!P4 STL.S16 [R1+0x208], R126 ;  /* 0x0002087e0100c387 */ /* 0x0005e20000100600 */
[----:B------:R-:W-:Y:S01]  /*270a0*/  ISETP.GE.U32.AND P5, PT, R191, R2, PT ;  /* 0x00000002bf00720c */ /* 0x000fe20003fa6070 */
[----:B------:R-:W-:Y:S01]  /*270b0*/  IMAD.WIDE.U32 R44, R25, -0x2daee0ad, RZ ;  /* 0xd2511f53192c7825 */ /* 0x000fe200078e00ff */
[--C-:B------:R-:W-:Y:S02]  /*270c0*/  SHF.R.U32.HI R2, RZ, 0x18, R0.reuse ;  /* 0x00000018ff027819 */ /* 0x100fe40000011600 */
[----:B------:R-:W-:Y:S02]  /*270d0*/  SHF.R.U32.HI R0, RZ, 0x10, R0 ;  /* 0x00000010ff007819 */ /* 0x000fe40000011600 */
[----:B------:R-:W-:Y:S02]  /*270e0*/  ISETP.GE.U32.AND P4, PT, R191, R2, PT ;  /* 0x00000002bf00720c */ /* 0x000fe40003f86070 */
[----:B------:R-:W-:Y:S02]  /*270f0*/  LOP3.LUT R2, R0, 0xff, RZ, 0xc0, !PT ;  /* 0x000000ff00027812 */ /* 0x000fe400078ec0ff */
[----:B------:R-:W-:Y:S02]  /*27100*/  PRMT R0, R114, 0x7610, R0 ;  /* 0x0000761072007816 */ /* 0x000fe40000000000 */
[----:B------:R-:W-:Y:S05]  /*27110*/  @!P3 PRMT R6, R5, 0x5410, RZ ;  /* 0x000054100506b816 */ /* 0x000fea00000000ff */
[----:B------:R-:W-:Y:S04]  /*27120*/  ST.E.U16 [R22.64+0x92], R6 ;  /* 0x0000920616007985 */ /* 0x000fe8000c101504 */
[----:B-1----:R1:W3:Y:S04]  /*27130*/  LDL.S16 R127, [R1+0x1c4] ;  /* 0x0001c400017f7983 */ /* 0x0022e80000100600 */
[----:B--2---:R1:W2:Y:S04]  /*27140*/  LDL.S16 R126, [R1+0x1c0] ;  /* 0x0001c000017e7983 */ /* 0x0042a80000100600 */
[----:B------:R1:W-:Y:S01]  /*27150*/  @!P3 STL.S16 [R1+0x1ec], R15 ;  /* 0x0001ec0f0100b387 */ /* 0x0003e20000100600 */
[----:B------:R-:W-:Y:S02]  /*27160*/  ISETP.GE.U32.AND P3, PT, R191, R2, PT ;  /* 0x00000002bf00720c */ /* 0x000fe40003f66070 */
[----:B------:R-:W-:Y:S04]  /*27170*/  LOP3.LUT R2, R45, R148, R102, 0x96, !PT ;  /* 0x000000942d027212 */ /* 0x000fe800078e9666 */
[----:B------:R-:W-:Y:S01]  /*27180*/  LOP3.LUT R5, R2, 0xff, RZ, 0xc0, !PT ;  /* 0x000000ff02057812 */ /* 0x000fe200078ec0ff */
[----:B-1----:R1:W2:Y:S01]  /*27190*/  LDL.S16 R15, [R1+0x1a4] ;  /* 0x0001a400010f7983 */ /* 0x0022a20000100600 */
[----:B----4-:R-:W-:Y:S02]  /*271a0*/  @!P5 HFMA2.BF16_V2 R129, -RZ.H0_H0, RZ.H0_H0, -R8.H0_H0 ;  /* 0x200000ffff81d231 */ /* 0x010fe40000340908 */
[----:B------:R-:W-:Y:S03]  /*271b0*/  @!P6 HFMA2.BF16_V2 R131, -RZ.H0_H0, RZ.H0_H0, -R0.H0_H0 ;  /* 0x200000ffff83e231 */ /* 0x000fe60000340900 */
[----:B------:R-:W-:Y:S02]  /*271c0*/  PRMT R6, R129, 0x7610, R6 ;  /* 0x0000761081067816 */ /* 0x000fe40000000006 */
[----:B------:R-:W-:Y:S01]  /*271d0*/  PRMT R11, R131, 0x7610, R11 ;  /* 0x00007610830b7816 */ /* 0x000fe2000000000b */
[----:B------:R4:W-:Y:S01]  /*271e0*/  @!P6 STL.S16 [R1+0x1c8], R131 ;  /* 0x0001c8830100e387 */ /* 0x0009e20000100600 */
[----:B------:R-:W-:Y:S02]  /*271f0*/  @!P5 PRMT R8, R6, 0x5410, RZ ;  /* 0x000054100608d816 */ /* 0x000fe400000000ff */
[----:B------:R-:W-:Y:S02]  /*27200*/  SHF.R.U32.HI R6, RZ, 0x18, R2 ;  /* 0x00000018ff067819 */ /* 0x000fe40000011602 */
[----:B----4-:R-:W-:Y:S02]  /*27210*/  PRMT R131, R0, 0x5410, R4 ;  /* 0x0000541000837816 */ /* 0x010fe40000000004 */
[----:B------:R-:W-:Y:S02]  /*27220*/  @!P6 PRMT R0, R11, 0x5410, RZ ;  /* 0x000054100b00e816 */ /* 0x000fe400000000ff */
[----:B------:R-:W-:Y:S01]  /*27230*/  ISETP.GE.U32.AND P6, PT, R191, R5, PT ;  /* 0x00000005bf00720c */ /* 0x000fe20003fc6070 */
[----:B------:R1:W4:Y:S01]  /*27240*/  LDL.S16 R11, [R1+0x1ac] ;  /* 0x0001ac00010b7983 */ /* 0x0003220000100600 */
[----:B------:R-:W-:Y:S02]  /*27250*/  LOP3.LUT R5, R2, 0xffff, RZ, 0xc0, !PT ;  /* 0x0000ffff02057812 */ /* 0x000fe400078ec0ff */
[----:B------:R-:W-:Y:S01]  /*27260*/  SHF.R.U32.HI R2, RZ, 0x10, R2 ;  /* 0x00000010ff027819 */ /* 0x000fe20000011602 */
[----:B------:R1:W-:Y:S01]  /*27270*/  ST.E.U16 [R20.64+0x8e], R0 ;  /* 0x00008e0014007985 */ /* 0x0003e2000c101504 */
[----:B------:R-:W-:Y:S02]  /*27280*/  SHF.R.U32.HI R5, RZ, 0x8, R5 ;  /* 0x00000008ff057819 */ /* 0x000fe40000011605 */
[----:B------:R-:W-:Y:S01]  /*27290*/  LOP3.LUT R2, R2, 0xff, RZ, 0xc0, !PT ;  /* 0x000000ff02027812 */ /* 0x000fe200078ec0ff */
[----:B------:R1:W-:Y:S01]  /*272a0*/  @!P5 STL.S16 [R1+0x1d8], R129 ;  /* 0x0001d8810100d387 */ /* 0x0003e20000100600 */
[----:B------:R-:W-:Y:S04]  /*272b0*/  LOP3.LUT R5, R5, 0xffff, RZ, 0xc0, !PT ;  /* 0x0000ffff05057812 */ /* 0x000fe800078ec0ff */
[----:B------:R-:W-:Y:S02]  /*272c0*/  ISETP.GE.U32.AND P5, PT, R191, R5, PT ;  /* 0x00000005bf00720c */ /* 0x000fe40003fa6070 */
[C---:B------:R-:W-:Y:S02]  /*272d0*/  PRMT R5, R112.reuse, 0x7632, R5 ;  /* 0x0000763270057816 */ /* 0x040fe40000000005 */
[----:B-1----:R-:W-:Y:S04]  /*272e0*/  PRMT R0, R112, 0x7610, R0 ;  /* 0x0000761070007816 */ /* 0x002fe80000000000 */
[----:B------:R-:W-:Y:S01]  /*272f0*/  PRMT R129, R0, 0x5410, R5 ;  /* 0x0000541000817816 */ /* 0x000fe20000000005 */
[----:B---3--:R-:W-:Y:S02]  /*27300*/  @!P2 HFMA2.BF16_V2 R127, -RZ.H0_H0, RZ.H0_H0, -R4.H0_H0 ;  /* 0x200000ffff7fa231 */ /* 0x008fe40000340904 */
[----:B--2---:R-:W-:Y:S03]  /*27310*/  @!P1 HFMA2.BF16_V2 R126, -RZ.H0_H0, RZ.H0_H0, -R0.H0_H0 ;  /* 0x200000ffff7e9231 */ /* 0x004fe60000340900 */
[----:B------:R-:W-:Y:S01]  /*27320*/  PRMT R115, R127, 0x7610, R115 ;  /* 0x000076107f737816 */ /* 0x000fe20000000073 */
[----:B------:R-:W-:Y:S01]  /*27330*/  @!P2 STL.S16 [R1+0x1c4], R127 ;  /* 0x0001c47f0100a387 */ /* 0x000fe20000100600 */
[----:B------:R-:W-:Y:S03]  /*27340*/  PRMT R114, R126, 0x7610, R114 ;  /* 0x000076107e727816 */ /* 0x000fe60000000072 */
[----:B------:R1:W-:Y:S01]  /*27350*/  @!P1 STL.S16 [R1+0x1c0], R126 ;  /* 0x0001c07e01009387 */ /* 0x0003e20000100600 */
[----:B------:R-:W-:Y:S02]  /*27360*/  @!P2 PRMT R4, R115, 0x5410, RZ ;  /* 0x000054107304a816 */ /* 0x000fe400000000ff */
[----:B------:R-:W-:Y:S01]  /*27370*/  @!P1 PRMT R0, R114, 0x5410, RZ ;  /* 0x0000541072009816 */ /* 0x000fe200000000ff */
[----:B------:R3:W3:Y:S01]  /*27380*/  LDL.S16 R115, [R1+0x184] ;  /* 0x0001840001737983 */ /* 0x0006e20000100600 */
[C---:B------:R-:W-:Y:S02]  /*27390*/  ISETP.GE.U32.AND P2, PT, R191.reuse, R6, PT ;  /* 0x00000006bf00720c */ /* 0x040fe40003f46070 */
[----:B------:R-:W-:Y:S01]  /*273a0*/  LOP3.LUT R6, R46, 0xff, RZ, 0xc0, !PT ;  /* 0x000000ff2e067812 */ /* 0x000fe200078ec0ff */
[----:B------:R3:W3:Y:S03]  /*273b0*/  LDL.S16 R114, [R1+0x178] ;  /* 0x0001780001727983 */ /* 0x0006e60000100600 */
[----:B------:R-:W-:Y:S01]  /*273c0*/  ISETP.GE.U32.AND P1, PT, R191, R6, PT ;  /* 0x00000006bf00720c */ /* 0x000fe20003f26070 */
[----:B------:R1:W-:Y:S04]  /*273d0*/  ST.E.U16 [R20.64+0x90], R4 ;  /* 0x0000900414007985 */ /* 0x0003e8000c101504 */
[----:B------:R1:W-:Y:S01]  /*273e0*/  ST.E.U16 [R18.64+0x90], R0 ;  /* 0x0000900012007985 */ /* 0x0003e2000c101504 */
[----:B------:R-:W-:Y:S03]  /*273f0*/  @!P0 HFMA2.BF16_V2 R15, -RZ.H0_H0, RZ.H0_H0, -R5.H0_H0 ;  /* 0x200000ffff0f8231 */ /* 0x000fe60000340905 */
[----:B-1----:R1:W3:Y:S04]  /*27400*/  LDL.S16 R126, [R1+0x188] ;  /* 0x00018800017e7983 */ /* 0x0022e80000100600 */
[----:B------:R1:W-:Y:S01]  /*27410*/  @!P0 STL.S16 [R1+0x1a4], R15 ;  /* 0x0001a40f01008387 */ /* 0x0003e20000100600 */
[----:B------:R-:W-:Y:S04]  /*27420*/  PRMT R4, R15, 0x7610, R4 ;  /* 0x000076100f047816 */ /* 0x000fe80000000004 */
[----:B------:R-:W-:Y:S02]  /*27430*/  @!P0 PRMT R5, R4, 0x5410, RZ ;  /* 0x0000541004058816 */ /* 0x000fe400000000ff */
[----:B------:R-:W-:Y:S02]  /*27440*/  ISETP.GE.U32.AND P0, PT, R191, R2, PT ;  /* 0x00000002bf00720c */ /* 0x000fe40003f06070 */
[----:B------:R-:W-:Y:S01]  /*27450*/  LOP3.LUT R2, R46, 0xffff, RZ, 0xc0, !PT ;  /* 0x0000ffff2e027812 */ /* 0x000fe200078ec0ff */
[----:B------:R1:W-:Y:S01]  /*27460*/  ST.E.U16 [R18.64+0x92], R5 ;  /* 0x0000920512007985 */ /* 0x0003e2000c101504 */
[C---:B------:R-:W-:Y:S02]  /*27470*/  PRMT R0, R113.reuse, 0x7632, R0 ;  /* 0x0000763271007816 */ /* 0x040fe40000000000 */
[--C-:B------:R-:W-:Y:S01]  /*27480*/  SHF.R.U32.HI R4, RZ, 0x8, R2.reuse ;  /* 0x00000008ff047819 */ /* 0x100fe20000011602 */
[----:B------:R-:W-:Y:S01]  /*27490*/  ST.E.U16 [R144.64+0xa0], R9 ;  /* 0x0000a00990007985 */ /* 0x000fe2000c101504 */
[----:B------:R-:W-:Y:S02]  /*274a0*/  PRMT R2, R113, 0x7610, R2 ;  /* 0x0000761071027816 */ /* 0x000fe40000000002 */
[----:B------:R-:W-:Y:S01]  /*274b0*/  LOP3.LUT R4, R4, 0xffff, RZ, 0xc0, !PT ;  /* 0x0000ffff04047812 */ /* 0x000fe200078ec0ff */
[----:B-1----:R1:W3:Y:S01]  /*274c0*/  LDL.S16 R15, [R1+0x164] ;  /* 0x00016400010f7983 */ /* 0x0022e20000100600 */
[----:B------:R-:W-:Y:S03]  /*274d0*/  PRMT R156, R2, 0x5410, R0 ;  /* 0x00005410029c7816 */ /* 0x000fe60000000000 */
[----:B------:R-:W-:Y:S01]  /*274e0*/  ST.E.U16 [R144.64+0xa2], R8 ;  /* 0x0000a20890007985 */ /* 0x000fe2000c101504 */
[----:B------:R-:W-:Y:S01]  /*274f0*/  PRMT R5, R100, 0x7610, R5 ;  /* 0x0000761064057816 */ /* 0x000fe20000000005 */
[----:B----4-:R-:W-:Y:S05]  /*27500*/  @!P1 HFMA2.BF16_V2 R11, -RZ.H0_H0, RZ.H0_H0, -R14.H0_H0 ;  /* 0x200000ffff0b9231 */ /* 0x010fea000034090e */
[----:B------:R-:W-:Y:S01]  /*27510*/  PRMT R10, R11, 0x7610, R10 ;  /* 0x000076100b0a7816 */ /* 0x000fe2000000000a */
[----:B------:R4:W-:Y:S03]  /*27520*/  @!P1 STL.S16 [R1+0x1ac], R11 ;  /* 0x0001ac0b01009387 */ /* 0x0009e60000100600 */
[----:B------:R-:W-:Y:S02]  /*27530*/  @!P1 PRMT R14, R10, 0x5410, RZ ;  /* 0x000054100a0e9816 */ /* 0x000fe400000000ff */
[----:B------:R-:W-:Y:S01]  /*27540*/  ISETP.GE.U32.AND P1, PT, R191, R4, PT ;  /* 0x00000004bf00720c */ /* 0x000fe20003f26070 */
[----:B------:R1:W2:Y:S01]  /*27550*/  LDL.S16 R10, [R1+0x158] ;  /* 0x00015800010a7983 */ /* 0x0002a20000100600 */
[----:B------:R-:W-:Y:S04]  /*27560*/  SHF.R.U32.HI R4, RZ, 0x10, R46 ;  /* 0x00000010ff047819 */ /* 0x000fe8000001162e */
[----:B------:R-:W-:Y:S01]  /*27570*/  LOP3.LUT R4, R4, 0xff, RZ, 0xc0, !PT ;  /* 0x000000ff04047812 */ /* 0x000fe200078ec0ff */
[----:B----4-:R1:W4:Y:S01]  /*27580*/  LDL.S16 R11, [R1+0x15c] ;  /* 0x00015c00010b7983 */ /* 0x0103220000100600 */
[----:B---3--:R-:W-:Y:S02]  /*27590*/  @!P4 HFMA2.BF16_V2 R115, -RZ.H0_H0, RZ.H0_H0, -R0.H0_H0 ;  /* 0x200000ffff73c231 */ /* 0x008fe40000340900 */
[----:B------:R-:W-:Y:S03]  /*275a0*/  @!P6 HFMA2.BF16_V2 R114, -RZ.H0_H0, RZ.H0_H0, -R5.H0_H0 ;  /* 0x200000ffff72e231 */ /* 0x000fe60000340905 */
[----:B------:R-:W-:Y:S04]  /*275b0*/  PRMT R112, R115, 0x7610, R112 ;  /* 0x0000761073707816 */ /* 0x000fe80000000070 */
[----:B------:R-:W-:Y:S02]  /*275c0*/  @!P4 PRMT R0, R112, 0x5410, RZ ;  /* 0x000054107000c816 */ /* 0x000fe400000000ff */
[----:B------:R-:W-:Y:S03]  /*275d0*/  PRMT R17, R114, 0x7610, R17 ;  /* 0x0000761072117816 */ /* 0x000fe60000000011 */
[----:B------:R3:W-:Y:S01]  /*275e0*/  ST.E.U16 [R22.64+0xa2], R0 ;  /* 0x0000a20016007985 */ /* 0x0007e2000c101504 */
[----:B------:R-:W-:Y:S05]  /*275f0*/  @!P3 HFMA2.BF16_V2 R126, -RZ.H0_H0, RZ.H0_H0, -R2.H0_H0 ;  /* 0x200000ffff7eb231 */ /* 0x000fea0000340902 */
[----:B------:R-:W-:Y:S01]  /*27600*/  PRMT R6, R126, 0x7610, R6 ;  /* 0x000076107e067816 */ /* 0x000fe20000000006 */
[----:B------:R-:W-:Y:S03]  /*27610*/  @!P3 STL.S16 [R1+0x188], R126 ;  /* 0x0001887e0100b387 */ /* 0x000fe60000100600 */
[----:B------:R-:W-:Y:S01]  /*27620*/  @!P3 PRMT R2, R6, 0x5410, RZ ;  /* 0x000054100602b816 */ /* 0x000fe200000000ff */
[----:B------:R1:W-:Y:S01]  /*27630*/  @!P4 STL.S16 [R1+0x184], R115 ;  /* 0x000184730100c387 */ /* 0x0003e20000100600 */
[----:B------:R-:W-:Y:S02]  /*27640*/  ISETP.GE.U32.AND P3, PT, R191, R4, PT ;  /* 0x00000004bf00720c */ /* 0x000fe40003f66070 */
[----:B------:R-:W-:Y:S01]  /*27650*/  PRMT R4, R100, 0x7632, R4 ;  /* 0x0000763264047816 */ /* 0x000fe20000000004 */
[----:B------:R-:W-:Y:S01]  /*27660*/  @!P6 STL.S16 [R1+0x178], R114 ;  /* 0x000178720100e387 */ /* 0x000fe20000100600 */
[----:B------:R-:W-:Y:S02]  /*27670*/  SHF.R.U32.HI R6, RZ, 0x18, R46 ;  /* 0x00000018ff067819 */ /* 0x000fe4000001162e */
[----:B------:R-:W-:Y:S01]  /*27680*/  PRMT R152, R5, 0x5410, R4 ;  /* 0x0000541005987816 */ /* 0x000fe20000000004 */
[----:B------:R1:W-:Y:S01]  /*27690*/  ST.E.U16 [R22.64+0xa0], R2 ;  /* 0x0000a00216007985 */ /* 0x0003e2000c101504 */
[----:B------:R-:W-:Y:S02]  /*276a0*/  ISETP.GE.U32.AND P4, PT, R191, R6, PT ;  /* 0x00000006bf00720c */ /* 0x000fe40003f86070 */
[C---:B------:R-:W-:Y:S02]  /*276b0*/  LOP3.LUT R6, R44.reuse, 0xff, RZ, 0xc0, !PT ;  /* 0x000000ff2c067812 */ /* 0x040fe400078ec0ff */
[----:B------:R-:W-:Y:S02]  /*276c0*/  @!P6 PRMT R5, R17, 0x5410, RZ ;  /* 0x000054101105e816 */ /* 0x000fe400000000ff */
[----:B------:R-:W-:Y:S02]  /*276d0*/  ISETP.GE.U32.AND P6, PT, R191, R6, PT ;  /* 0x00000006bf00720c */ /* 0x000fe40003fc6070 */
[----:B---3--:R-:W-:Y:S01]  /*276e0*/  PRMT R0, R51, 0x7632, R0 ;  /* 0x0000763233007816 */ /* 0x008fe20000000000 */
[----:B------:R3:W-:Y:S01]  /*276f0*/  ST.E.U16 [R20.64+0x9e], R5 ;  /* 0x00009e0514007985 */ /* 0x0007e2000c101504 */
[----:B------:R-:W-:Y:S05]  /*27700*/  @!P5 HFMA2.BF16_V2 R15, -RZ.H0_H0, RZ.H0_H0, -R4.H0_H0 ;  /* 0x200000ffff0fd231 */ /* 0x000fea0000340904 */
[----:B------:R-:W-:Y:S01]  /*27710*/  PRMT R9, R15, 0x7610, R9 ;  /* 0x000076100f097816 */ /* 0x000fe20000000009 */
[----:B------:R3:W-:Y:S03]  /*27720*/  @!P5 STL.S16 [R1+0x164], R15 ;  /* 0x0001640f0100d387 */ /* 0x0007e60000100600 */
[----:B------:R-:W-:Y:S01]  /*27730*/  @!P5 PRMT R4, R9, 0x5410, RZ ;  /* 0x000054100904d816 */ /* 0x000fe200000000ff */
[----:B-1----:R1:W4:Y:S01]  /*27740*/  LDL.S16 R115, [R1+0x160] ;  /* 0x0001600001737983 */ /* 0x0023220000100600 */
[----:B------:R-:W-:Y:S03]  /*27750*/  LOP3.LUT R2, R44, 0xffff, RZ, 0xc0, !PT ;  /* 0x0000ffff2c027812 */ /* 0x000fe600078ec0ff */
[----:B------:R-:W-:Y:S01]  /*27760*/  ST.E.U16 [R20.64+0xa0], R4 ;  /* 0x0000a00414007985 */ /* 0x000fe2000c101504 */
[----:B------:R-:W-:Y:S04]  /*27770*/  SHF.R.U32.HI R2, RZ, 0x8, R2 ;  /* 0x00000008ff027819 */ /* 0x000fe80000011602 */
[----:B------:R-:W-:Y:S02]  /*27780*/  LOP3.LUT R6, R2, 0xffff, RZ, 0xc0, !PT ;  /* 0x0000ffff02067812 */ /* 0x000fe400078ec0ff */
[----:B------:R-:W-:Y:S02]  /*27790*/  PRMT R2, R51, 0x7610, R2 ;  /* 0x0000761033027816 */ /* 0x000fe40000000002 */
[----:B---3--:R-:W-:Y:S02]  /*277a0*/  SHF.R.U32.HI R5, RZ, 0x18, R44 ;  /* 0x00000018ff057819 */ /* 0x008fe4000001162c */
[----:B------:R-:W-:Y:S02]  /*277b0*/  PRMT R147, R2, 0x5410, R0 ;  /* 0x0000541002937816 */ /* 0x000fe40000000000 */
[----:B------:R-:W-:Y:S02]  /*277c0*/  ISETP.GE.U32.AND P5, PT, R191, R6, PT ;  /* 0x00000006bf00720c */ /* 0x000fe40003fa6070 */
[----:B------:R-:W-:Y:S02]  /*277d0*/  SHF.R.U32.HI R6, RZ, 0x10, R44 ;  /* 0x00000010ff067819 */ /* 0x000fe4000001162c */
[----:B------:R-:W-:Y:S02]  /*277e0*/  LOP3.LUT R15, R41, R239, R26, 0x96, !PT ;  /* 0x000000ef290f7212 */ /* 0x000fe400078e961a */
[----:B------:R-:W-:Y:S01]  /*277f0*/  LOP3.LUT R6, R6, 0xff, RZ, 0xc0, !PT ;  /* 0x000000ff06067812 */ /* 0x000fe200078ec0ff */
[----:B--2---:R-:W-:Y:S05]  /*27800*/  @!P2 HFMA2.BF16_V2 R10, -RZ.H0_H0, RZ.H0_H0, -R0.H0_H0 ;  /* 0x200000ffff0aa231 */ /* 0x004fea0000340900 */
[----:B------:R-:W-:Y:S04]  /*27810*/  PRMT R7, R10, 0x7610, R7 ;  /* 0x000076100a077816 */ /* 0x000fe80000000007 */
[----:B------:R-:W-:Y:S05]  /*27820*/  @!P2 PRMT R0, R7, 0x5410, RZ ;  /* 0x000054100700a816 */ /* 0x000fea00000000ff */
[----:B------:R2:W-:Y:S01]  /*27830*/  ST.E.U16 [R18.64+0xa2], R0 ;  /* 0x0000a20012007985 */ /* 0x0005e2000c101504 */
[----:B----4-:R-:W-:Y:S05]  /*27840*/  @!P0 HFMA2.BF16_V2 R11, -RZ.H0_H0, RZ.H0_H0, -R2.H0_H0 ;  /* 0x200000ffff0b8231 */ /* 0x010fea0000340902 */
[----:B------:R-:W-:Y:S01]  /*27850*/  PRMT R8, R11, 0x7610, R8 ;  /* 0x000076100b087816 */ /* 0x000fe20000000008 */
[----:B------:R-:W-:Y:S03]  /*27860*/  @!P0 STL.S16 [R1+0x15c], R11 ;  /* 0x00015c0b01008387 */ /* 0x000fe60000100600 */
[----:B------:R-:W-:Y:S01]  /*27870*/  @!P0 PRMT R2, R8, 0x5410, RZ ;  /* 0x0000541008028816 */ /* 0x000fe200000000ff */
[----:B------:R3:W-:Y:S01]  /*27880*/  @!P2 STL.S16 [R1+0x158], R10 ;  /* 0x0001580a0100a387 */ /* 0x0007e20000100600 */
[C---:B------:R-:W-:Y:S01]  /*27890*/  ISETP.GE.U32.AND P2, PT, R191.reuse, R5, PT ;  /* 0x00000005bf00720c */ /* 0x040fe20003f46070 */
[----:B------:R-:W-:Y:S01]  /*278a0*/  IMAD.WIDE.U32 R8, R42, -0x2daee0ad, RZ ;  /* 0xd2511f532a087825 */ /* 0x000fe200078e00ff */
[----:B------:R-:W-:Y:S01]  /*278b0*/  ISETP.GE.U32.AND P0, PT, R191, R6, PT ;  /* 0x00000006bf00720c */ /* 0x000fe20003f06070 */
[----:B------:R1:W4:Y:S01]  /*278c0*/  LDL.S16 R114, [R1+0x14c] ;  /* 0x00014c0001727983 */ /* 0x0003220000100600 */
[----:B------:R-:W-:Y:S02]  /*278d0*/  LOP3.LUT R6, R49, R239, R26, 0x96, !PT ;  /* 0x000000ef31067212 */ /* 0x000fe400078e961a */
[----:B------:R-:W-:Y:S01]  /*278e0*/  LOP3.LUT R5, R9, R241, R82, 0x96, !PT ;  /* 0x000000f109057212 */ /* 0x000fe200078e9652 */
[----:B------:R1:W4:Y:S02]  /*278f0*/  LDL.S16 R100, [R1+0x148] ;  /* 0x0001480001647983 */ /* 0x0003240000100600 */
[----:B------:R-:W-:Y:S01]  /*27900*/  IMAD.WIDE.U32 R6, R6, -0x2daee0ad, RZ ;  /* 0xd2511f5306067825 */ /* 0x000fe200078e00ff */
[----:B--2---:R-:W-:Y:S01]  /*27910*/  PRMT R0, R101, 0x7632, R0 ;  /* 0x0000763265007816 */ /* 0x004fe20000000000 */
[----:B------:R2:W-:Y:S03]  /*27920*/  ST.E.U16 [R18.64+0xa0], R2 ;  /* 0x0000a00212007985 */ /* 0x0005e6000c101504 */
[----:B------:R-:W-:Y:S01]  /*27930*/  LOP3.LUT R7, R7, R242, R8, 0x96, !PT ;  /* 0x000000f207077212 */ /* 0x000fe200078e9608 */
[----:B------:R1:W-:Y:S01]  /*27940*/  ST.E.U16 [R144.64+0xb0], R14 ;  /* 0x0000b00e90007985 */ /* 0x0003e2000c101504 */
[----:B---3--:R-:W-:Y:S05]  /*27950*/  IMAD.WIDE.U32 R10, R5, -0x326172a9, RZ ;  /* 0xcd9e8d57050a7825 */ /* 0x008fea00078e00ff */
[----:B------:R-:W-:Y:S05]  /*27960*/  LOP3.LUT R5, R11, R233, R48, 0x96, !PT ;  /* 0x000000e90b057212 */ /* 0x000fea00078e9630 */
[----:B------:R-:W-:Y:S05]  /*27970*/  IMAD.WIDE.U32 R8, R5, -0x2daee0ad, RZ ;  /* 0xd2511f5305087825 */ /* 0x000fea00078e00ff */
[----:B------:R-:W-:Y:S01]  /*27980*/  LOP3.LUT R9, R9, R251, R6, 0x96, !PT ;  /* 0x000000fb09097212 */ /* 0x000fe200078e9606 */
[----:B------:R-:W-:Y:S01]  /*27990*/  IMAD.WIDE.U32 R6, R7, -0x326172a9, RZ ;  /* 0xcd9e8d5707067825 */ /* 0x000fe200078e00ff */
[----:B--2---:R-:W-:Y:S03]  /*279a0*/  PRMT R2, R101, 0x7610, R2 ;  /* 0x0000761065027816 */ /* 0x004fe60000000002 */
[----:B------:R-:W-:Y:S01]  /*279b0*/  IMAD.WIDE.U32 R112, R9, -0x326172a9, RZ ;  /* 0xcd9e8d5709707825 */ /* 0x000fe200078e00ff */
[----:B------:R-:W-:Y:S04]  /*279c0*/  LOP3.LUT R5, R7, R249, R10, 0x96, !PT ;  /* 0x000000f907057212 */ /* 0x000fe800078e960a */
[----:B------:R-:W-:Y:S01]  /*279d0*/  LOP3.LUT R17, R113, R245, R6, 0x96, !PT ;  /* 0x000000f571117212 */ /* 0x000fe200078e9606 */
[----:B------:R-:W-:Y:S05]  /*279e0*/  IMAD.WIDE.U32 R126, R5, -0x2daee0ad, RZ ;  /* 0xd2511f53057e7825 */ /* 0x000fea00078e00ff */
[----:B------:R-:W-:Y:S02]  /*279f0*/  LOP3.LUT R5, R127, R243, R8, 0x96, !PT ;  /* 0x000000f37f057212 */ /* 0x000fe400078e9608 */
[----:B------:R-:W-:Y:S03]  /*27a00*/  PRMT R127, R2, 0x5410, R0 ;  /* 0x00005410027f7816 */ /* 0x000fe60000000000 */
[----:B------:R-:W-:Y:S05]  /*27a10*/  IMAD.WIDE.U32 R48, R5, -0x326172a9, RZ ;  /* 0xcd9e8d5705307825 */ /* 0x000fea00078e00ff */
[----:B------:R-:W-:Y:S04]  /*27a20*/  LOP3.LUT R5, R49, R199, R112, 0x96, !PT ;  /* 0x000000c731057212 */ /* 0x000fe800078e9670 */
[----:B------:R-:W-:Y:S01]  /*27a30*/  LOP3.LUT R4, R5, 0xff, RZ, 0xc0, !PT ;  /* 0x000000ff05047812 */ /* 0x000fe200078ec0ff */
[----:B------:R-:W-:Y:S05]  /*27a40*/  @!P1 HFMA2.BF16_V2 R115, -RZ.H0_H0, RZ.H0_H0, -R16.H0_H0 ;  /* 0x200000ffff739231 */ /* 0x000fea0000340910 */
[----:B------:R-:W-:Y:S01]  /*27a50*/  PRMT R8, R115, 0x7610, R8 ;  /* 0x0000761073087816 */ /* 0x000fe20000000008 */
[----:B------:R-:W-:Y:S03]  /*27a60*/  @!P1 STL.S16 [R1+0x160], R115 ;  /* 0x0001607301009387 */ /* 0x000fe60000100600 */
[----:B------:R-:W-:Y:S01]  /*27a70*/  @!P1 PRMT R16, R8, 0x5410, RZ ;  /* 0x0000541008109816 */ /* 0x000fe200000000ff */
[----:B------:R3:W3:Y:S01]  /*27a80*/  LDL.S16 R173, [R1+0x13c] ;  /* 0x00013c0001ad7983 */ /* 0x0006e20000100600 */
[----:B------:R-:W-:Y:S01]  /*27a90*/  ISETP.GE.U32.AND P1, PT, R191, R4, PT ;  /* 0x00000004bf00720c */ /* 0x000fe20003f26070 */
[----:B------:R-:W-:Y:S01]  /*27aa0*/  IMAD.WIDE.U32 R8, R27, -0x2daee0ad, RZ ;  /* 0xd2511f531b087825 */ /* 0x000fe200078e00ff */
[----:B------:R-:W-:Y:S01]  /*27ab0*/  LOP3.LUT R4, R5, 0xffff, RZ, 0xc0, !PT ;  /* 0x0000ffff05047812 */ /* 0x000fe200078ec0ff */
[----:B------:R3:W3:Y:S03]  /*27ac0*/  LDL.S16 R113, [R1+0x138] ;  /* 0x0001380001717983 */ /* 0x0006e60000100600 */
[----:B------:R-:W-:Y:S01]  /*27ad0*/  SHF.R.U32.HI R4, RZ, 0x8, R4 ;  /* 0x00000008ff047819 */ /* 0x000fe20000011604 */
[----:B------:R-:W-:Y:S03]  /*27ae0*/  ST.E.U16 [R144.64+0xb2], R16 ;  /* 0x0000b21090007985 */ /* 0x000fe6000c101504 */
[----:B------:R-:W-:Y:S01]  /*27af0*/  LOP3.LUT R4, R4, 0xffff, RZ, 0xc0, !PT ;  /* 0x0000ffff04047812 */ /* 0x000fe200078ec0ff */
[----:B----4-:R-:W-:Y:S02]  /*27b00*/  @!P3 HFMA2.BF16_V2 R114, -RZ.H0_H0, RZ.H0_H0, -R2.H0_H0 ;  /* 0x200000ffff72b231 */ /* 0x010fe40000340902 */
[----:B------:R-:W-:Y:S03]  /*27b10*/  @!P4 HFMA2.BF16_V2 R100, -RZ.H0_H0, RZ.H0_H0, -R0.H0_H0 ;  /* 0x200000ffff64c231 */ /* 0x000fe60000340900 */
[----:B------:R-:W-:Y:S01]  /*27b20*/  PRMT R7, R114, 0x7610, R7 ;  /* 0x0000761072077816 */ /* 0x000fe20000000007 */
[----:B------:R4:W-:Y:S01]  /*27b30*/  @!P3 STL.S16 [R1+0x14c], R114 ;  /* 0x00014c720100b387 */ /* 0x0009e20000100600 */
[----:B------:R-:W-:Y:S03]  /*27b40*/  PRMT R6, R100, 0x7610, R6 ;  /* 0x0000761064067816 */ /* 0x000fe60000000006 */
[----:B------:R4:W-:Y:S01]  /*27b50*/  @!P4 STL.S16 [R1+0x148], R100 ;  /* 0x000148640100c387 */ /* 0x0009e20000100600 */
[----:B------:R-:W-:Y:S02]  /*27b60*/  @!P3 PRMT R2, R7, 0x5410, RZ ;  /* 0x000054100702b816 */ /* 0x000fe400000000ff */
[C---:B------:R-:W-:Y:S01]  /*27b70*/  ISETP.GE.U32.AND P3, PT, R191.reuse, R4, PT ;  /* 0x00000004bf00720c */ /* 0x040fe20003f66070 */
[----:B------:R3:W2:Y:S01]  /*27b80*/  LDL.S16 R179, [R1+0x130] ;  /* 0x0001300001b37983 */ /* 0x0006a20000100600 */
[--C-:B------:R-:W-:Y:S02]  /*27b90*/  SHF.R.U32.HI R4, RZ, 0x18, R5.reuse ;  /* 0x00000018ff047819 */ /* 0x100fe40000011605 */
[----:B------:R-:W-:Y:S01]  /*27ba0*/  @!P4 PRMT R0, R6, 0x5410, RZ ;  /* 0x000054100600c816 */ /* 0x000fe200000000ff */
[----:B------:R2:W2:Y:S01]  /*27bb0*/  LDL.S16 R176, [R1+0x134] ;  /* 0x0001340001b07983 */ /* 0x0004a20000100600 */
[----:B------:R-:W-:Y:S01]  /*27bc0*/  ISETP.GE.U32.AND P4, PT, R191, R4, PT ;  /* 0x00000004bf00720c */ /* 0x000fe20003f86070 */
[----:B------:R-:W-:Y:S01]  /*27bd0*/  IMAD.WIDE.U32 R6, R15, -0x2daee0ad, RZ ;  /* 0xd2511f530f067825 */ /* 0x000fe200078e00ff */
[----:B------:R-:W-:Y:S01]  /*27be0*/  LOP3.LUT R4, R9, R241, R50, 0x96, !PT ;  /* 0x000000f109047212 */ /* 0x000fe200078e9632 */
[----:B------:R2:W2:Y:S01]  /*27bf0*/  LDL.S16 R178, [R1+0x128] ;  /* 0x0001280001b27983 */ /* 0x0004a20000100600 */
[----:B------:R-:W-:Y:S02]  /*27c00*/  SHF.R.U32.HI R5, RZ, 0x10, R5 ;  /* 0x00000010ff057819 */ /* 0x000fe40000011605 */
[----:B------:R-:W-:Y:S01]  /*27c10*/  LOP3.LUT R7, R7, R242, R8, 0x96, !PT ;  /* 0x000000f207077212 */ /* 0x000fe200078e9608 */
[----:B-1----:R-:W-:Y:S01]  /*27c20*/  IMAD.WIDE.U32 R14, R4, -0x326172a9, RZ ;  /* 0xcd9e8d57040e7825 */ /* 0x002fe200078e00ff */
[----:B------:R1:W-:Y:S03]  /*27c30*/  ST.E.U16 [R22.64+0xb0], R2 ;  /* 0x0000b00216007985 */ /* 0x0003e6000c101504 */
[----:B------:R-:W-:Y:S01]  /*27c40*/  IMAD.WIDE.U32 R8, R7, -0x326172a9, RZ ;  /* 0xcd9e8d5707087825 */ /* 0x000fe200078e00ff */
[----:B------:R-:W-:Y:S01]  /*27c50*/  LOP3.LUT R4, R15, R233, R40, 0x96, !PT ;  /* 0x000000e90f047212 */ /* 0x000fe200078e9628 */
[----:B------:R1:W-:Y:S04]  /*27c60*/  ST.E.U16 [R22.64+0xb2], R0 ;  /* 0x0000b20016007985 */ /* 0x0003e8000c101504 */
[----:B------:R-:W-:Y:S01]  /*27c70*/  IMAD.WIDE.U32 R10, R4, -0x2daee0ad, RZ ;  /* 0xd2511f53040a7825 */ /* 0x000fe200078e00ff */
[----:B------:R-:W-:Y:S04]  /*27c80*/  LOP3.LUT R4, R9, R249, R14, 0x96, !PT ;  /* 0x000000f909047212 */ /* 0x000fe800078e960e */
[----:B------:R-:W-:Y:S01]  /*27c90*/  LOP3.LUT R6, R11, R251, R6, 0x96, !PT ;  /* 0x000000fb0b067212 */ /* 0x000fe200078e9606 */
[----:B----4-:R-:W-:Y:S01]  /*27ca0*/  IMAD.WIDE.U32 R114, R4, -0x2daee0ad, RZ ;  /* 0xd2511f5304727825 */ /* 0x010fe200078e00ff */
[----:B------:R-:W-:Y:S03]  /*27cb0*/  PRMT R4, R124, 0x7610, R4 ;  /* 0x000076107c047816 */ /* 0x000fe60000000004 */
[----:B------:R-:W-:Y:S01]  /*27cc0*/  IMAD.WIDE.U32 R100, R6, -0x326172a9, RZ ;  /* 0xcd9e8d5706647825 */ /* 0x000fe200078e00ff */
[----:B------:R-:W-:Y:S02]  /*27cd0*/  PRMT R6, R124, 0x7632, R6 ;  /* 0x000076327c067816 */ /* 0x000fe40000000006 */
[----:B------:R-:W-:Y:S02]  /*27ce0*/  LOP3.LUT R7, R115, R243, R10, 0x96, !PT ;  /* 0x000000f373077212 */ /* 0x000fe400078e960a */
[----:B------:R-:W-:Y:S02]  /*27cf0*/  LOP3.LUT R9, R101, R245, R8, 0x96, !PT ;  /* 0x000000f565097212 */ /* 0x000fe400078e9608 */
[----:B-1----:R-:W-:Y:S01]  /*27d00*/  LOP3.LUT R2, R5, 0xff, RZ, 0xc0, !PT ;  /* 0x000000ff05027812 */ /* 0x002fe200078ec0ff */
[----:B------:R-:W-:Y:S01]  /*27d10*/  IMAD.WIDE.U32 R40, R7, -0x326172a9, RZ ;  /* 0xcd9e8d5707287825 */ /* 0x000fe200078e00ff */
[----:B------:R-:W-:Y:S02]  /*27d20*/  PRMT R7, R125, 0x7610, R7 ;  /* 0x000076107d077816 */ /* 0x000fe40000000007 */
[----:B------:R-:W-:Y:S02]  /*27d30*/  PRMT R0, R121, 0x7632, R0 ;  /* 0x0000763279007816 */ /* 0x000fe40000000000 */
[----:B------:R-:W-:Y:S01]  /*27d40*/  LOP3.LUT R5, R41, R199, R100, 0x96, !PT ;  /* 0x000000c729057212 */ /* 0x000fe200078e9664 */
[----:B---3--:R-:W-:Y:S02]  /*27d50*/  @!P6 HFMA2.BF16_V2 R173, -RZ.H0_H0, RZ.H0_H0, -R4.H0_H0 ;  /* 0x200000ffffade231 */ /* 0x008fe40000340904 */
[----:B------:R-:W-:Y:S03]  /*27d60*/  @!P5 HFMA2.BF16_V2 R113, -RZ.H0_H0, RZ.H0_H0, -R6.H0_H0 ;  /* 0x200000ffff71d231 */ /* 0x000fe60000340906 */
[----:B------:R-:W-:Y:S01]  /*27d70*/  PRMT R124, R173, 0x7610, R124 ;  /* 0x00007610ad7c7816 */ /* 0x000fe2000000007c */
[----:B------:R1:W-:Y:S01]  /*27d80*/  @!P6 STL.S16 [R1+0x13c], R173 ;  /* 0x00013cad0100e387 */ /* 0x0003e20000100600 */
[----:B------:R-:W-:Y:S03]  /*27d90*/  PRMT R8, R113, 0x7610, R8 ;  /* 0x0000761071087816 */ /* 0x000fe60000000008 */
[----:B------:R3:W-:Y:S04]  /*27da0*/  @!P5 STL.S16 [R1+0x138], R113 ;  /* 0x000138710100d387 */ /* 0x0007e80000100600 */
[----:B-1----:R1:W4:Y:S01]  /*27db0*/  LDL.S16 R173, [R1+0x124] ;  /* 0x0001240001ad7983 */ /* 0x0023220000100600 */
[----:B---3--:R-:W-:Y:S02]  /*27dc0*/  PRMT R113, R4, 0x5410, R6 ;  /* 0x0000541004717816 */ /* 0x008fe40000000006 */
[----:B------:R-:W-:Y:S02]  /*27dd0*/  @!P6 PRMT R4, R124, 0x5410, RZ ;  /* 0x000054107c04e816 */ /* 0x000fe400000000ff */
[----:B------:R-:W-:Y:S01]  /*27de0*/  ISETP.GE.U32.AND P6, PT, R191, R2, PT ;  /* 0x00000002bf00720c */ /* 0x000fe20003fc6070 */
[----:B------:R1:W3:Y:S01]  /*27df0*/  LDL.S16 R124, [R1+0x12c] ;  /* 0x00012c00017c7983 */ /* 0x0002e20000100600 */
[----:B------:R-:W-:Y:S02]  /*27e00*/  LOP3.LUT R2, R5, 0xff, RZ, 0xc0, !PT ;  /* 0x000000ff05027812 */ /* 0x000fe400078ec0ff */
[----:B------:R-:W-:Y:S01]  /*27e10*/  @!P5 PRMT R6, R8, 0x5410, RZ ;  /* 0x000054100806d816 */ /* 0x000fe200000000ff */
[----:B------:R1:W-:Y:S01]  /*27e20*/  ST.E.U16 [R20.64+0xae], R4 ;  /* 0x0000ae0414007985 */ /* 0x0003e2000c101504 */
[----:B------:R-:W-:Y:S02]  /*27e30*/  ISETP.GE.U32.AND P5, PT, R191, R2, PT ;  /* 0x00000002bf00720c */ /* 0x000fe40003fa6070 */
[----:B------:R-:W-:Y:S01]  /*27e40*/  PRMT R2, R121, 0x7610, R2 ;  /* 0x0000761079027816 */ /* 0x000fe20000000002 */
[----:B------:R1:W-:Y:S01]  /*27e50*/  ST.E.U16 [R20.64+0xb0], R6 ;  /* 0x0000b00614007985 */ /* 0x0003e2000c101504 */
[----:B------:R-:W-:Y:S02]  /*27e60*/  LOP3.LUT R8, R5, 0xffff, RZ, 0xc0, !PT ;  /* 0x0000ffff05087812 */ /* 0x000fe400078ec0ff */
[----:B------:R-:W-:Y:S02]  /*27e70*/  PRMT R101, R2, 0x5410, R0 ;  /* 0x0000541002657816 */ /* 0x000fe40000000000 */
[----:B------:R-:W-:Y:S04]  /*27e80*/  SHF.R.U32.HI R8, RZ, 0x8, R8 ;  /* 0x00000008ff087819 */ /* 0x000fe80000011608 */
[----:B------:R-:W-:Y:S02]  /*27e90*/  LOP3.LUT R8, R8, 0xffff, RZ, 0xc0, !PT ;  /* 0x0000ffff08087812 */ /* 0x000fe400078ec0ff */
[----:B-1----:R-:W-:Y:S04]  /*27ea0*/  PRMT R4, R125, 0x7632, R4 ;  /* 0x000076327d047816 */ /* 0x002fe80000000004 */
[----:B------:R-:W-:Y:S02]  /*27eb0*/  PRMT R125, R7, 0x5410, R4 ;  /* 0x00005410077d7816 */ /* 0x000fe40000000004 */
[--C-:B------:R-:W-:Y:S02]  /*27ec0*/  SHF.R.U32.HI R6, RZ, 0x18, R5.reuse ;  /* 0x00000018ff067819 */ /* 0x100fe40000011605 */
[----:B------:R-:W-:Y:S01]  /*27ed0*/  SHF.R.U32.HI R5, RZ, 0x10, R5 ;  /* 0x00000010ff057819 */ /* 0x000fe20000011605 */
[----:B--2---:R-:W-:Y:S02]  /*27ee0*/  @!P0 HFMA2.BF16_V2 R179, -RZ.H0_H0, RZ.H0_H0, -R2.H0_H0 ;  /* 0x200000ffffb38231 */ /* 0x004fe40000340902 */
[----:B------:R-:W-:Y:S03]  /*27ef0*/  @!P1 HFMA2.BF16_V2 R176, -RZ.H0_H0, RZ.H0_H0, -R7.H0_H0 ;  /* 0x200000ffffb09231 */ /* 0x000fe60000340907 */
[----:B------:R-:W-:Y:S01]  /*27f00*/  PRMT R175, R179, 0x7610, R175 ;  /* 0x00007610b3af7816 */ /* 0x000fe200000000af */
[----:B------:R-:W-:Y:S01]  /*27f10*/  @!P0 STL.S16 [R1+0x130], R179 ;  /* 0x000130b301008387 */ /* 0x000fe20000100600 */
[----:B------:R-:W-:Y:S01]  /*27f20*/  @!P2 HFMA2.BF16_V2 R178, -RZ.H0_H0, RZ.H0_H0, -R0.H0_H0 ;  /* 0x200000ffffb2a231 */ /* 0x000fe20000340900 */
[----:B------:R-:W-:Y:S02]  /*27f30*/  PRMT R177, R176, 0x7610, R177 ;  /* 0x00007610b0b17816 */ /* 0x000fe400000000b1 */
[----:B------:R1:W-:Y:S01]  /*27f40*/  @!P1 STL.S16 [R1+0x134], R176 ;  /* 0x000134b001009387 */ /* 0x0003e20000100600 */
[----:B------:R-:W-:Y:S02]  /*27f50*/  @!P0 PRMT R2, R175, 0x5410, RZ ;  /* 0x00005410af028816 */ /* 0x000fe400000000ff */
[----:B------:R-:W-:Y:S01]  /*27f60*/  PRMT R171, R178, 0x7610, R171 ;  /* 0x00007610b2ab7816 */ /* 0x000fe200000000ab */
[----:B------:R2:W2:Y:S01]  /*27f70*/  LDL.S16 R175, [R1+0x120] ;  /* 0x0001200001af7983 */ /* 0x0004a20000100600 */
[----:B------:R-:W-:Y:S02]  /*27f80*/  @!P1 PRMT R7, R177, 0x5410, RZ ;  /* 0x00005410b1079816 */ /* 0x000fe400000000ff */
[----:B------:R-:W-:Y:S01]  /*27f90*/  @!P2 PRMT R0, R171, 0x5410, RZ ;  /* 0x00005410ab00a816 */ /* 0x000fe200000000ff */
[----:B------:R1:W-:Y:S01]  /*27fa0*/  ST.E.U16 [R18.64+0xb0], R2 ;  /* 0x0000b00212007985 */ /* 0x0003e2000c101504 */
[----:B------:R-:W-:Y:S02]  /*27fb0*/  ISETP.GE.U32.AND P1, PT, R191, R6, PT ;  /* 0x00000006bf00720c */ /* 0x000fe40003f26070 */
[----:B------:R-:W-:Y:S01]  /*27fc0*/  LOP3.LUT R6, R5, 0xff, RZ, 0xc0, !PT ;  /* 0x000000ff05067812 */ /* 0x000fe200078ec0ff */
[----:B------:R1:W-:Y:S01]  /*27fd0*/  ST.E.U16 [R18.64+0xb2], R0 ;  /* 0x0000b20012007985 */ /* 0x0003e2000c101504 */
[----:B------:R-:W-:Y:S03]  /*27fe0*/  ISETP.GE.U32.AND P0, PT, R191, R8, PT ;  /* 0x00000008bf00720c */ /* 0x000fe60003f06070 */
[----:B------:R1:W-:Y:S04]  /*27ff0*/  ST.E.U16 [R144.64+0xc0], R7 ;  /* 0x0000c00790007985 */ /* 0x0003e8000c101504 */
[----:B-1----:R1:W2:Y:S04]  /*28000*/  LDL.S16 R176, [R1+0x11c] ;  /* 0x00011c0001b07983 */ /* 0x0022a80000100600 */
[----:B------:R-:W-:Y:S04]  /*28010*/  @!P2 STL.S16 [R1+0x128], R178 ;  /* 0x000128b20100a387 */ /* 0x000fe80000100600 */
[----:B------:R1:W2:Y:S01]  /*28020*/  LDL.S16 R171, [R1+0x118] ;  /* 0x0001180001ab7983 */ /* 0x0002a20000100600 */
[C---:B------:R-:W-:Y:S02]  /*28030*/  LOP3.LUT R2, R48.reuse, 0xff, RZ, 0xc0, !PT ;  /* 0x000000ff30027812 */ /* 0x040fe400078ec0ff */
[----:B------:R-:W-:Y:S02]  /*28040*/  PRMT R0, R123, 0x7610, R0 ;  /* 0x000076107b007816 */ /* 0x000fe40000000000 */
[----:B------:R-:W-:Y:S02]  /*28050*/  ISETP.GE.U32.AND P2, PT, R191, R2, PT ;  /* 0x00000002bf00720c */ /* 0x000fe40003f46070 */
[----:B------:R-:W-:Y:S02]  /*28060*/  LOP3.LUT R2, R48, 0xffff, RZ, 0xc0, !PT ;  /* 0x0000ffff30027812 */ /* 0x000fe400078ec0ff */
[----:B------:R-:W-:Y:S02]  /*28070*/  SHF.R.U32.HI R7, RZ, 0x10, R48 ;  /* 0x00000010ff077819 */ /* 0x000fe40000011630 */
[--C-:B------:R-:W-:Y:S02]  /*28080*/  SHF.R.U32.HI R5, RZ, 0x8, R2.reuse ;  /* 0x00000008ff057819 */ /* 0x100fe40000011602 */
[----:B------:R-:W-:Y:S01]  /*28090*/  PRMT R2, R123, 0x7632, R2 ;  /* 0x000076327b027816 */ /* 0x000fe20000000002 */
[----:B----4-:R-:W-:Y:S05]  /*280a0*/  @!P3 HFMA2.BF16_V2 R173, -RZ.H0_H0, RZ.H0_H0, -R4.H0_H0 ;  /* 0x200000ffffadb231 */ /* 0x010fea0000340904 */
[----:B------:R-:W-:Y:S01]  /*280b0*/  PRMT R115, R173, 0x7610, R115 ;  /* 0x00007610ad737816 */ /* 0x000fe20000000073 */
[----:B------:R4:W-:Y:S03]  /*280c0*/  @!P3 STL.S16 [R1+0x124], R173 ;  /* 0x000124ad0100b387 */ /* 0x0009e60000100600 */
[----:B------:R-:W-:Y:S01]  /*280d0*/  @!P3 PRMT R4, R115, 0x5410, RZ ;  /* 0x000054107304b816 */ /* 0x000fe200000000ff */
[----:B---3--:R-:W-:Y:S01]  /*280e0*/  @!P6 HFMA2.BF16_V2 R124, -RZ.H0_H0, RZ.H0_H0, -R0.H0_H0 ;  /* 0x200000ffff7ce231 */ /* 0x008fe20000340900 */
[----:B------:R-:W-:Y:S02]  /*280f0*/  ISETP.GE.U32.AND P3, PT, R191, R6, PT ;  /* 0x00000006bf00720c */ /* 0x000fe40003f66070 */
[----:B------:R-:W-:Y:S01]  /*28100*/  LOP3.LUT R6, R5, 0xffff, RZ, 0xc0, !PT ;  /* 0x0000ffff05067812 */ /* 0x000fe200078ec0ff */
[----:B------:R3:W-:Y:S01]  /*28110*/  ST.E.U16 [R144.64+0xc2], R4 ;  /* 0x0000c20490007985 */ /* 0x0007e2000c101504 */
[----:B------:R-:W-:Y:S02]  /*28120*/  PRMT R51, R124, 0x7610, R51 ;  /* 0x000076107c337816 */ /* 0x000fe40000000033 */
[----:B------:R-:W-:Y:S01]  /*28130*/  PRMT R5, R118, 0x7610, R5 ;  /* 0x0000761076057816 */ /* 0x000fe20000000005 */
[----:B------:R1:W-:Y:S04]  /*28140*/  @!P6 STL.S16 [R1+0x12c], R124 ;  /* 0x00012c7c0100e387 */ /* 0x0003e80000100600 */
[----:B------:R2:W2:Y:S04]  /*28150*/  LDL.S16 R115, [R1+0x108] ;  /* 0x0001080001737983 */ /* 0x0004a80000100600 */
[----:B----4-:R4:W4:Y:S01]  /*28160*/  LDL.S16 R173, [R1+0x114] ;  /* 0x0001140001ad7983 */ /* 0x0109220000100600 */
[----:B---3--:R-:W-:Y:S02]  /*28170*/  LOP3.LUT R4, R7, 0xff, RZ, 0xc0, !PT ;  /* 0x000000ff07047812 */ /* 0x008fe400078ec0ff */
[----:B-1----:R-:W-:Y:S02]  /*28180*/  PRMT R124, R0, 0x5410, R2 ;  /* 0x00005410007c7816 */ /* 0x002fe40000000002 */
[----:B------:R-:W-:Y:S02]  /*28190*/  @!P6 PRMT R0, R51, 0x5410, RZ ;  /* 0x000054103300e816 */ /* 0x000fe400000000ff */
[----:B------:R-:W-:Y:S01]  /*281a0*/  ISETP.GE.U32.AND P6, PT, R191, R6, PT ;  /* 0x00000006bf00720c */ /* 0x000fe20003fc6070 */
[----:B------:R1:W4:Y:S01]  /*281b0*/  LDL.S16 R51, [R1+0x104] ;  /* 0x0001040001337983 */ /* 0x0003220000100600 */
[----:B------:R-:W-:Y:S02]  /*281c0*/  PRMT R6, R118, 0x7632, R6 ;  /* 0x0000763276067816 */ /* 0x000fe40000000006 */
[----:B------:R-:W-:Y:S01]  /*281d0*/  SHF.R.U32.HI R7, RZ, 0x18, R48 ;  /* 0x00000018ff077819 */ /* 0x000fe20000011630 */
[----:B------:R1:W-:Y:S01]  /*281e0*/  ST.E.U16 [R22.64+0xc0], R0 ;  /* 0x0000c00016007985 */ /* 0x0003e2000c101504 */
[----:B------:R-:W-:Y:S02]  /*281f0*/  PRMT R123, R5, 0x5410, R6 ;  /* 0x00005410057b7816 */ /* 0x000fe40000000006 */
[----:B-1----:R-:W-:Y:S01]  /*28200*/  PRMT R0, R122, 0x7610, R0 ;  /* 0x000076107a007816 */ /* 0x002fe20000000000 */
[----:B--2---:R-:W-:Y:S05]  /*28210*/  @!P4 HFMA2.BF16_V2 R175, -RZ.H0_H0, RZ.H0_H0, -R2.H0_H0 ;  /* 0x200000ffffafc231 */ /* 0x004fea0000340902 */
[----:B------:R-:W-:Y:S04]  /*28220*/  PRMT R50, R175, 0x7610, R50 ;  /* 0x00007610af327816 */ /* 0x000fe80000000032 */
[----:B------:R-:W-:Y:S05]  /*28230*/  @!P4 PRMT R2, R50, 0x5410, RZ ;  /* 0x000054103202c816 */ /* 0x000fea00000000ff */
[----:B------:R1:W-:Y:S01]  /*28240*/  ST.E.U16 [R22.64+0xc2], R2 ;  /* 0x0000c20216007985 */ /* 0x0003e2000c101504 */
[----:B------:R-:W-:Y:S05]  /*28250*/  @!P2 HFMA2.BF16_V2 R176, -RZ.H0_H0, RZ.H0_H0, -R5.H0_H0 ;  /* 0x200000ffffb0a231 */ /* 0x000fea0000340905 */
[----:B------:R-:W-:Y:S01]  /*28260*/  PRMT R174, R176, 0x7610, R174 ;  /* 0x00007610b0ae7816 */ /* 0x000fe200000000ae */
[----:B------:R-:W-:Y:S01]  /*28270*/  @!P2 STL.S16 [R1+0x11c], R176 ;  /* 0x00011cb00100a387 */ /* 0x000fe20000100600 */
[----:B------:R-:W-:Y:S02]  /*28280*/  @!P5 HFMA2.BF16_V2 R171, -RZ.H0_H0, RZ.H0_H0, -R0.H0_H0 ;  /* 0x200000ffffabd231 */ /* 0x000fe40000340900 */
[----:B------:R-:W-:Y:S01]  /*28290*/  @!P2 PRMT R5, R174, 0x5410, RZ ;  /* 0x00005410ae05a816 */ /* 0x000fe200000000ff */
[----:B------:R2:W-:Y:S01]  /*282a0*/  @!P4 STL.S16 [R1+0x120], R175 ;  /* 0x000120af0100c387 */ /* 0x0005e20000100600 */
[----:B------:R-:W-:Y:S01]  /*282b0*/  ISETP.GE.U32.AND P2, PT, R191, R4, PT ;  /* 0x00000004bf00720c */ /* 0x000fe20003f46070 */
[----:B------:R-:W-:Y:S01]  /*282c0*/  IMAD.MOV.U32 R174, RZ, RZ, R136 ;  /* 0x000000ffffae7224 */ /* 0x000fe200078e0088 */
[----:B------:R-:W-:Y:S01]  /*282d0*/  PRMT R121, R171, 0x7610, R121 ;  /* 0x00007610ab797816 */ /* 0x000fe20000000079 */
[----:B------:R2:W-:Y:S01]  /*282e0*/  @!P5 STL.S16 [R1+0x118], R171 ;  /* 0x000118ab0100d387 */ /* 0x0005e20000100600 */
[----:B------:R-:W-:Y:S02]  /*282f0*/  PRMT R4, R122, 0x7632, R4 ;  /* 0x000076327a047816 */ /* 0x000fe40000000004 */
[----:B------:R-:W-:Y:S01]  /*28300*/  ISETP.GE.U32.AND P4, PT, R191, R7, PT ;  /* 0x00000007bf00720c */ /* 0x000fe20003f86070 */
[----:B------:R2:W3:Y:S01]  /*28310*/  LDL.S16 R50, [R1+0x10c] ;  /* 0x00010c0001327983 */ /* 0x0004e20000100600 */
[----:B------:R-:W-:Y:S02]  /*28320*/  PRMT R118, R0, 0x5410, R4 ;  /* 0x0000541000767816 */ /* 0x000fe40000000004 */
[----:B------:R-:W-:Y:S02]  /*28330*/  @!P5 PRMT R0, R121, 0x5410, RZ ;  /* 0x000054107900d816 */ /* 0x000fe400000000ff */
[C---:B-1----:R-:W-:Y:S01]  /*28340*/  LOP3.LUT R2, R40.reuse, 0xffff, RZ, 0xc0, !PT ;  /* 0x0000ffff28027812 */ /* 0x042fe200078ec0ff */
[----:B------:R1:W3:Y:S01]  /*28350*/  LDL.S16 R121, [R1+0xf0] ;  /* 0x0000f00001797983 */ /* 0x0002e20000100600 */
[----:B------:R-:W-:Y:S02]  /*28360*/  LOP3.LUT R7, R40, 0xff, RZ, 0xc0, !PT ;  /* 0x000000ff28077812 */ /* 0x000fe400078ec0ff */
[----:B------:R-:W-:Y:S01]  /*28370*/  SHF.R.U32.HI R2, RZ, 0x8, R2 ;  /* 0x00000008ff027819 */ /* 0x000fe20000011602 */
[----:B------:R1:W-:Y:S01]  /*28380*/  ST.E.U16 [R20.64+0xbe], R0 ;  /* 0x0000be0014007985 */ /* 0x0003e2000c101504 */
[----:B------:R-:W-:Y:S02]  /*28390*/  ISETP.GE.U32.AND P5, PT, R191, R7, PT ;  /* 0x00000007bf00720c */ /* 0x000fe40003fa6070 */
[----:B------:R-:W-:Y:S02]  /*283a0*/  LOP3.LUT R7, R2, 0xffff, RZ, 0xc0, !PT ;  /* 0x0000ffff02077812 */ /* 0x000fe400078ec0ff */
[C---:B------:R-:W-:Y:S01]  /*283b0*/  PRMT R2, R99.reuse, 0x7610, R2 ;  /* 0x0000761063027816 */ /* 0x040fe20000000002 */
[----:B--2---:R-:W-:Y:S02]  /*283c0*/  IMAD.MOV.U32 R175, RZ, RZ, R190 ;  /* 0x000000ffffaf7224 */ /* 0x004fe400078e00be */
[----:B------:R-:W2:Y:S08]  /*283d0*/  S2R R190, SR_TID.X ;  /* 0x0000000000be7919 */ /* 0x000eb00000002100 */
[----:B------:R2:W3:Y:S01]  /*283e0*/  LDL.S16 R171, [R1+0xf4] ;  /* 0x0000f40001ab7983 */ /* 0x0004e20000100600 */
[----:B-1----:R-:W-:Y:S01]  /*283f0*/  PRMT R0, R99, 0x7632, R0 ;  /* 0x0000763263007816 */ /* 0x002fe20000000000 */
[----:B--2---:R-:W-:Y:S05]  /*28400*/  IMAD.SHL.U32 R190, R190, 0x2, RZ ;  /* 0x00000002bebe7824 */ /* 0x004fea00078e00ff */
[----:B------:R-:W-:Y:S01]  /*28410*/  LOP3.LUT R190, R190, 0x6, RZ, 0xc0, !PT ;  /* 0x00000006bebe7812 */ /* 0x000fe200078ec0ff */
[----:B------:R-:W-:Y:S05]  /*28420*/  @!P3 HFMA2.BF16_V2 R115, -RZ.H0_H0, RZ.H0_H0, -R2.H0_H0 ;  /* 0x200000ffff73b231 */ /* 0x000fea0000340902 */
[----:B------:R-:W-:Y:S01]  /*28430*/  PRMT R43, R115, 0x7610, R43 ;  /* 0x00007610732b7816 */ /* 0x000fe2000000002b */
[----:B----4-:R-:W-:Y:S05]  /*28440*/  @!P0 HFMA2.BF16_V2 R173, -RZ.H0_H0, RZ.H0_H0, -R4.H0_H0 ;  /* 0x200000ffffad8231 */ /* 0x010fea0000340904 */
[----:B------:R-:W-:Y:S01]  /*28450*/  PRMT R172, R173, 0x7610, R172 ;  /* 0x00007610adac7816 */ /* 0x000fe200000000ac */
[----:B------:R1:W-:Y:S03]  /*28460*/  @!P0 STL.S16 [R1+0x114], R173 ;  /* 0x000114ad01008387 */ /* 0x0003e60000100600 */
[----:B------:R-:W-:Y:S01]  /*28470*/  @!P0 PRMT R4, R172, 0x5410, RZ ;  /* 0x00005410ac048816 */ /* 0x000fe200000000ff */
[----:B------:R2:W-:Y:S01]  /*28480*/  @!P3 STL.S16 [R1+0x108], R115 ;  /* 0x000108730100b387 */ /* 0x0005e20000100600 */
[----:B------:R-:W-:Y:S02]  /*28490*/  ISETP.GE.U32.AND P0, PT, R191, R7, PT ;  /* 0x00000007bf00720c */ /* 0x000fe40003f06070 */
[----:B------:R-:W-:Y:S01]  /*284a0*/  SHF.R.U32.HI R7, RZ, 0x10, R40 ;  /* 0x00000010ff077819 */ /* 0x000fe20000011628 */
[----:B------:R4:W-:Y:S03]  /*284b0*/  ST.E.U16 [R20.64+0xc0], R4 ;  /* 0x0000c00414007985 */ /* 0x0009e6000c101504 */
[----:B------:R-:W-:Y:S01]  /*284c0*/  LOP3.LUT R7, R7, 0xff, RZ, 0xc0, !PT ;  /* 0x000000ff07077812 */ /* 0x000fe200078ec0ff */
[----:B------:R-:W-:Y:S05]  /*284d0*/  @!P1 HFMA2.BF16_V2 R51, -RZ.H0_H0, RZ.H0_H0, -R0.H0_H0 ;  /* 0x200000ffff339231 */ /* 0x000fea0000340900 */
[----:B------:R-:W-:Y:S01]  /*284e0*/  PRMT R42, R51, 0x7610, R42 ;  /* 0x00007610332a7816 */ /* 0x000fe2000000002a */
[----:B------:R-:W-:Y:S01]  /*284f0*/  @!P1 STL.S16 [R1+0x104], R51 ;  /* 0x0001043301009387 */ /* 0x000fe20000100600 */
[----:B-1----:R-:W-:Y:S01]  /*28500*/  IMAD.MOV.U32 R173, RZ, RZ, R137 ;  /* 0x000000ffffad7224 */ /* 0x002fe200078e0089 */
[----:B--2---:R-:W-:Y:S02]  /*28510*/  PRMT R115, R2, 0x5410, R0 ;  /* 0x0000541002737816 */ /* 0x004fe40000000000 */
[----:B------:R-:W-:Y:S02]  /*28520*/  @!P3 PRMT R2, R43, 0x5410, RZ ;  /* 0x000054102b02b816 */ /* 0x000fe400000000ff */
[----:B------:R-:W-:Y:S01]  /*28530*/  @!P1 PRMT R0, R42, 0x5410, RZ ;  /* 0x000054102a009816 */ /* 0x000fe200000000ff */
[----:B------:R1:W2:Y:S01]  /*28540*/  LDL.S16 R43, [R1+0xec] ;  /* 0x0000ec00012b7983 */ /* 0x0002a20000100600 */
[----:B----4-:R-:W-:Y:S02]  /*28550*/  SHF.R.U32.HI R4, RZ, 0x18, R40 ;  /* 0x00000018ff047819 */ /* 0x010fe40000011628 */
[C---:B------:R-:W-:Y:S01]  /*28560*/  ISETP.GE.U32.AND P3, PT, R191.reuse, R7, PT ;  /* 0x00000007bf00720c */ /* 0x040fe20003f66070 */
[----:B------:R1:W4:Y:S01]  /*28570*/  LDL.S16 R42, [R1+0xe8] ;  /* 0x0000e800012a7983 */ /* 0x0003220000100600 */
[----:B------:R-:W-:Y:S03]  /*28580*/  ISETP.GE.U32.AND P1, PT, R191, R4, PT ;  /* 0x00000004bf00720c */ /* 0x000fe60003f26070 */
[----:B------:R1:W-:Y:S04]  /*28590*/  ST.E.U16 [R18.64+0xc2], R0 ;  /* 0x0000c20012007985 */ /* 0x0003e8000c101504 */
[----:B------:R1:W-:Y:S04]  /*285a0*/  ST.E.U16 [R18.64+0xc0], R2 ;  /* 0x0000c00212007985 */ /* 0x0003e8000c101504 */
[----:B------:R-:W-:Y:S01]  /*285b0*/  ST.E.U16 [R144.64+0xd0], R5 ;  /* 0x0000d00590007985 */ /* 0x000fe2000c101504 */
[C---:B-1----:R-:W-:Y:S02]  /*285c0*/  PRMT R0, R116.reuse, 0x7610, R0 ;  /* 0x0000761074007816 */ /* 0x042fe40000000000 */
[----:B------:R-:W-:Y:S01]  /*285d0*/  PRMT R2, R116, 0x7632, R2 ;  /* 0x0000763274027816 */ /* 0x000fe20000000002 */
[----:B---3--:R-:W-:Y:S05]  /*285e0*/  @!P6 HFMA2.BF16_V2 R50, -RZ.H0_H0, RZ.H0_H0, -R6.H0_H0 ;  /* 0x200000ffff32e231 */ /* 0x008fea0000340906 */
[----:B------:R-:W-:Y:S01]  /*285f0*/  PRMT R99, R50, 0x7610, R99 ;  /* 0x0000761032637816 */ /* 0x000fe20000000063 */
[----:B------:R1:W-:Y:S01]  /*28600*/  @!P6 STL.S16 [R1+0x10c], R50 ;  /* 0x00010c320100e387 */ /* 0x0003e20000100600 */
[----:B------:R-:W-:Y:S02]  /*28610*/  @!P4 HFMA2.BF16_V2 R121, -RZ.H0_H0, RZ.H0_H0, -R2.H0_H0 ;  /* 0x200000ffff79c231 */ /* 0x000fe40000340902 */
[----:B------:R-:W-:Y:S02]  /*28620*/  @!P6 PRMT R6, R99, 0x5410, RZ ;  /* 0x000054106306e816 */ /* 0x000fe400000000ff */
[----:B------:R3:W3:Y:S01]  /*28630*/  LDL.S16 R99, [R1+0xe0] ;  /* 0x0000e00001637983 */ /* 0x0006e20000100600 */
[----:B------:R-:W-:Y:S03]  /*28640*/  PRMT R116, R121, 0x7610, R116 ;  /* 0x0000761079747816 */ /* 0x000fe60000000074 */
[----:B------:R1:W-:Y:S01]  /*28650*/  ST.E.U16 [R144.64+0xd2], R6 ;  /* 0x0000d20690007985 */ /* 0x0003e2000c101504 */
[----:B------:R-:W-:Y:S01]  /*28660*/  @!P2 HFMA2.BF16_V2 R171, -RZ.H0_H0, RZ.H0_H0, -R0.H0_H0 ;  /* 0x200000ffffaba231 */ /* 0x000fe20000340900 */
[----:B-1----:R-:W-:Y:S04]  /*28670*/  IMAD.WIDE.U32 R50, R17, -0x2daee0ad, RZ ;  /* 0xd2511f5311327825 */ /* 0x002fe800078e00ff */
[----:B------:R-:W-:Y:S01]  /*28680*/  PRMT R122, R171, 0x7610, R122 ;  /* 0x00007610ab7a7816 */ /* 0x000fe2000000007a */
[----:B------:R-:W-:Y:S01]  /*28690*/  @!P2 STL.S16 [R1+0xf4], R171 ;  /* 0x0000f4ab0100a387 */ /* 0x000fe20000100600 */
[----:B------:R-:W-:Y:S03]  /*286a0*/  LOP3.LUT R4, R51, R148, R126, 0x96, !PT ;  /* 0x0000009433047212 */ /* 0x000fe600078e967e */
[----:B------:R1:W-:Y:S01]  /*286b0*/  @!P4 STL.S16 [R1+0xf0], R121 ;  /* 0x0000f0790100c387 */ /* 0x0003e20000100600 */
[C---:B------:R-:W-:Y:S02]  /*286c0*/  LOP3.LUT R5, R4.reuse, 0xff, RZ, 0xc0, !PT ;  /* 0x000000ff04057812 */ /* 0x040fe400078ec0ff */
[--C-:B------:R-:W-:Y:S02]  /*286d0*/  SHF.R.U32.HI R6, RZ, 0x18, R4.reuse ;  /* 0x00000018ff067819 */ /* 0x100fe40000011604 */
[----:B------:R-:W-:Y:S02]  /*286e0*/  ISETP.GE.U32.AND P6, PT, R191, R5, PT ;  /* 0x00000005bf00720c */ /* 0x000fe40003fc6070 */
[----:B------:R-:W-:Y:S02]  /*286f0*/  LOP3.LUT R5, R4, 0xffff, RZ, 0xc0, !PT ;  /* 0x0000ffff04057812 */ /* 0x000fe400078ec0ff */
[----:B------:R-:W-:Y:S02]  /*28700*/  SHF.R.U32.HI R4, RZ, 0x10, R4 ;  /* 0x00000010ff047819 */ /* 0x000fe40000011604 */
[----:B------:R-:W-:Y:S04]  /*28710*/  SHF.R.U32.HI R5, RZ, 0x8, R5 ;  /* 0x00000008ff057819 */ /* 0x000fe80000011605 */
[----:B------:R-:W-:Y:S02]  /*28720*/  LOP3.LUT R5, R5, 0xffff, RZ, 0xc0, !PT ;  /* 0x0000ffff05057812 */ /* 0x000fe400078ec0ff */
[----:B-1----:R-:W-:Y:S02]  /*28730*/  PRMT R121, R0, 0x5410, R2 ;  /* 0x0000541000797816 */ /* 0x002fe40000000002 */
[----:B------:R-:W-:Y:S02]  /*28740*/  @!P2 PRMT R0, R122, 0x5410, RZ ;  /* 0x000054107a00a816 */ /* 0x000fe400000000ff */
[----:B------:R-:W-:Y:S01]  /*28750*/  @!P4 PRMT R2, R116, 0x5410, RZ ;  /* 0x000054107402c816 */ /* 0x000fe200000000ff */
[----:B------:R1:W3:Y:S01]  /*28760*/  LDL.S16 R122, [R1+0xdc] ;  /* 0x0000dc00017a7983 */ /* 0x0002e20000100600 */
[----:B------:R-:W-:Y:S02]  /*28770*/  ISETP.GE.U32.AND P2, PT, R191, R5, PT ;  /* 0x00000005bf00720c */ /* 0x000fe40003f46070 */
[----:B------:R-:W-:Y:S01]  /*28780*/  PRMT R5, R111, 0x7632, R5 ;  /* 0x000076326f057816 */ /* 0x000fe20000000005 */
[----:B------:R1:W-:Y:S01]  /*28790*/  ST.E.U16 [R22.64+0xd0], R0 ;  /* 0x0000d00016007985 */ /* 0x0003e2000c101504 */
[----:B------:R-:W-:Y:S03]  /*287a0*/  ISETP.GE.U32.AND P4, PT, R191, R6, PT ;  /* 0x00000006bf00720c */ /* 0x000fe60003f86070 */
[----:B------:R1:W3:Y:S04]  /*287b0*/  LDL.S16 R116, [R1+0xe4] ;  /* 0x0000e40001747983 */ /* 0x0002e80000100600 */
[----:B------:R1:W-:Y:S02]  /*287c0*/  ST.E.U16 [R22.64+0xd2], R2 ;  /* 0x0000d20216007985 */ /* 0x0003e4000c101504 */
[----:B-1----:R-:W-:Y:S04]  /*287d0*/  PRMT R0, R111, 0x7610, R0 ;  /* 0x000076106f007816 */ /* 0x002fe80000000000 */
[----:B------:R-:W-:Y:S02]  /*287e0*/  PRMT R111, R0, 0x5410, R5 ;  /* 0x00005410006f7816 */ /* 0x000fe40000000005 */
[----:B------:R-:W-:Y:S01]  /*287f0*/  LOP3.LUT R2, R4, 0xff, RZ, 0xc0, !PT ;  /* 0x000000ff04027812 */ /* 0x000fe200078ec0ff */
[----:B--2---:R-:W-:Y:S02]  /*28800*/  @!P5 HFMA2.BF16_V2 R43, -RZ.H0_H0, RZ.H0_H0, -R0.H0_H0 ;  /* 0x200000ffff2bd231 */ /* 0x004fe40000340900 */
[----:B----4-:R-:W-:Y:S03]  /*28810*/  @!P0 HFMA2.BF16_V2 R42, -RZ.H0_H0, RZ.H0_H0, -R5.H0_H0 ;  /* 0x200000ffff2a8231 */ /* 0x010fe60000340905 */
[----:B------:R-:W-:Y:S01]  /*28820*/  PRMT R97, R43, 0x7610, R97 ;  /* 0x000076102b617816 */ /* 0x000fe20000000061 */
[----:B------:R-:W-:Y:S03]  /*28830*/  @!P5 STL.S16 [R1+0xec], R43 ;  /* 0x0000ec2b0100d387 */ /* 0x000fe60000100600 */
[----:B------:R-:W-:Y:S01]  /*28840*/  @!P5 PRMT R0, R97, 0x5410, RZ ;  /* 0x000054106100d816 */ /* 0x000fe200000000ff */
[----:B------:R1:W-:Y:S01]  /*28850*/  @!P0 STL.S16 [R1+0xe8], R42 ;  /* 0x0000e82a01008387 */ /* 0x0003e20000100600 */
[----:B------:R-:W-:Y:S02]  /*28860*/  PRMT R7, R42, 0x7610, R7 ;  /* 0x000076102a077816 */ /* 0x000fe40000000007 */
[----:B------:R-:W-:Y:S01]  /*28870*/  ISETP.GE.U32.AND P5, PT, R191, R2, PT ;  /* 0x00000002bf00720c */ /* 0x000fe20003fa6070 */
[----:B------:R2:W-:Y:S01]  /*28880*/  ST.E.U16 [R20.64+0xce], R0 ;  /* 0x0000ce0014007985 */ /* 0x0005e2000c101504 */
[----:B------:R-:W-:Y:S03]  /*28890*/  @!P0 PRMT R5, R7, 0x5410, RZ ;  /* 0x0000541007058816 */ /* 0x000fe600000000ff */
[----:B------:R4:W4:Y:S04]  /*288a0*/  LDL.S16 R97, [R1+0xd8] ;  /* 0x0000d80001617983 */ /* 0x0009280000100600 */
[----:B------:R3:W4:Y:S04]  /*288b0*/  LDL.S16 R7, [R1+0xd4] ;  /* 0x0000d40001077983 */ /* 0x0007280000100600 */
[----:B------:R2:W-:Y:S01]  /*288c0*/  ST.E.U16 [R20.64+0xd0], R5 ;  /* 0x0000d00514007985 */ /* 0x0005e2000c101504 */
[----:B-1----:R-:W-:Y:S05]  /*288d0*/  IMAD.WIDE.U32 R42, R9, -0x2daee0ad, RZ ;  /* 0xd2511f53092a7825 */ /* 0x002fea00078e00ff */
[----:B------:R-:W-:Y:S02]  /*288e0*/  LOP3.LUT R6, R43, R148, R114, 0x96, !PT ;  /* 0x000000942b067212 */ /* 0x000fe400078e9672 */
[----:B--2---:R-:W-:Y:S02]  /*288f0*/  PRMT R0, R105, 0x7610, R0 ;  /* 0x0000761069007816 */ /* 0x004fe40000000000 */
[C---:B------:R-:W-:Y:S02]  /*28900*/  LOP3.LUT R2, R6.reuse, 0xff, RZ, 0xc0, !PT ;  /* 0x000000ff06027812 */ /* 0x040fe400078ec0ff */
[----:B------:R-:W-:Y:S02]  /*28910*/  LOP3.LUT R4, R6, 0xffff, RZ, 0xc0, !PT ;  /* 0x0000ffff06047812 */ /* 0x000fe400078ec0ff */
[----:B------:R-:W-:Y:S02]  /*28920*/  ISETP.GE.U32.AND P0, PT, R191, R2, PT ;  /* 0x00000002bf00720c */ /* 0x000fe40003f06070 */
[----:B------:R-:W-:Y:S02]  /*28930*/  PRMT R2, R105, 0x7632, R2 ;  /* 0x0000763269027816 */ /* 0x000fe40000000002 */
[----:B------:R-:W-:Y:S02]  /*28940*/  SHF.R.U32.HI R4, RZ, 0x8, R4 ;  /* 0x00000008ff047819 */ /* 0x000fe40000011604 */
[----:B------:R-:W-:Y:S02]  /*28950*/  SHF.R.U32.HI R5, RZ, 0x18, R6 ;  /* 0x00000018ff057819 */ /* 0x000fe40000011606 */
[----:B------:R-:W-:Y:S01]  /*28960*/  LOP3.LUT R4, R4, 0xffff, RZ, 0xc0, !PT ;  /* 0x0000ffff04047812 */ /* 0x000fe200078ec0ff */
[----:B---3--:R-:W-:Y:S05]  /*28970*/  @!P3 HFMA2.BF16_V2 R99, -RZ.H0_H0, RZ.H0_H0, -R0.H0_H0 ;  /* 0x200000ffff63b231 */ /* 0x008fea0000340900 */
[----:B------:R-:W-:Y:S01]  /*28980*/  PRMT R35, R99, 0x7610, R35 ;  /* 0x0000761063237816 */ /* 0x000fe20000000023 */
[----:B------:R1:W-:Y:S02]  /*28990*/  @!P3 STL.S16 [R1+0xe0], R99 ;  /* 0x0000e0630100b387 */ /* 0x0003e40000100600 */
[----:B-1----:R-:W-:Y:S02]  /*289a0*/  PRMT R99, R0, 0x5410, R2 ;  /* 0x0000541000637816 */ /* 0x002fe40000000002 */
[----:B------:R-:W-:Y:S02]  /*289b0*/  @!P3 PRMT R0, R35, 0x5410, RZ ;  /* 0x000054102300b816 */ /* 0x000fe400000000ff */
[----:B------:R-:W-:Y:S01]  /*289c0*/  ISETP.GE.U32.AND P3, PT, R191, R4, PT ;  /* 0x00000004bf00720c */ /* 0x000fe20003f66070 */
[----:B------:R1:W2:Y:S01]  /*289d0*/  LDL.S16 R35, [R1+0xd0] ;  /* 0x0000d00001237983 */ /* 0x0002a20000100600 */
[----:B------:R-:W-:Y:S03]  /*289e0*/  PRMT R4, R119, 0x7632, R4 ;  /* 0x0000763277047816 */ /* 0x000fe60000000004 */
[----:B------:R3:W-:Y:S01]  /*289f0*/  ST.E.U16 [R18.64+0xd0], R0 ;  /* 0x0000d00012007985 */ /* 0x0007e2000c101504 */
[----:B------:R-:W-:Y:S05]  /*28a00*/  @!P1 HFMA2.BF16_V2 R122, -RZ.H0_H0, RZ.H0_H0, -R2.H0_H0 ;  /* 0x200000ffff7a9231 */ /* 0x000fea0000340902 */
[----:B------:R-:W-:Y:S01]  /*28a10*/  PRMT R29, R122, 0x7610, R29 ;  /* 0x000076107a1d7816 */ /* 0x000fe2000000001d */
[----:B------:R-:W-:Y:S03]  /*28a20*/  @!P1 STL.S16 [R1+0xdc], R122 ;  /* 0x0000dc7a01009387 */ /* 0x000fe60000100600 */
[----:B------:R-:W-:Y:S02]  /*28a30*/  @!P1 PRMT R2, R29, 0x5410, RZ ;  /* 0x000054101d029816 */ /* 0x000fe400000000ff */
[----:B---3--:R-:W-:Y:S02]  /*28a40*/  PRMT R0, R119, 0x7610, R0 ;  /* 0x0000761077007816 */ /* 0x008fe40000000000 */
[----:B------:R-:W-:Y:S01]  /*28a50*/  ISETP.GE.U32.AND P1, PT, R191, R5, PT ;  /* 0x00000005bf00720c */ /* 0x000fe20003f26070 */
[----:B------:R3:W-:Y:S01]  /*28a60*/  ST.E.U16 [R18.64+0xd2], R2 ;  /* 0x0000d20212007985 */ /* 0x0007e2000c101504 */
[----:B------:R-:W-:Y:S01]  /*28a70*/  PRMT R148, R0, 0x5410, R4 ;  /* 0x0000541000947816 */ /* 0x000fe20000000004 */
[----:B------:R-:W-:Y:S01]  /*28a80*/  @!P6 HFMA2.BF16_V2 R116, -RZ.H0_H0, RZ.H0_H0, -R0.H0_H0 ;  /* 0x200000ffff74e231 */ /* 0x000fe20000340900 */
[----:B------:R-:W-:Y:S04]  /*28a90*/  PRMT R5, R117, 0x7632, R5 ;  /* 0x0000763275057816 */ /* 0x000fe80000000005 */
[----:B------:R-:W-:Y:S01]  /*28aa0*/  PRMT R27, R116, 0x7610, R27 ;  /* 0x00007610741b7816 */ /* 0x000fe2000000001b */
[----:B------:R-:W-:Y:S03]  /*28ab0*/  @!P6 STL.S16 [R1+0xe4], R116 ;  /* 0x0000e4740100e387 */ /* 0x000fe60000100600 */
[----:B------:R-:W-:Y:S01]  /*28ac0*/  @!P6 PRMT R0, R27, 0x5410, RZ ;  /* 0x000054101b00e816 */ /* 0x000fe200000000ff */
[----:B------:R1:W2:Y:S04]  /*28ad0*/  LDL.S16 R29, [R1+0xcc] ;  /* 0x0000cc00011d7983 */ /* 0x0002a80000100600 */
[----:B------:R1:W-:Y:S04]  /*28ae0*/  ST.E.U16 [R144.64+0xe0], R0 ;  /* 0x0000e00090007985 */ /* 0x0003e8000c101504 */
[----:B------:R1:W2:Y:S01]  /*28af0*/  LDL.S16 R27, [R1+0xc8] ;  /* 0x0000c800011b7983 */ /* 0x0002a20000100600 */
[----:B---3--:R-:W-:Y:S04]  /*28b00*/  LOP3.LUT R2, R50, 0xff, RZ, 0xc0, !PT ;  /* 0x000000ff32027812 */ /* 0x008fe800078ec0ff */
[----:B------:R-:W-:Y:S02]  /*28b10*/  ISETP.GE.U32.AND P6, PT, R191, R2, PT ;  /* 0x00000002bf00720c */ /* 0x000fe40003fc6070 */
[----:B------:R-:W-:Y:S02]  /*28b20*/  SHF.R.U32.HI R2, RZ, 0x10, R50 ;  /* 0x00000010ff027819 */ /* 0x000fe40000011632 */
[----:B-1----:R-:W-:Y:S04]  /*28b30*/  PRMT R0, R117, 0x7610, R0 ;  /* 0x0000761075007816 */ /* 0x002fe80000000000 */
[----:B------:R-:W-:Y:S01]  /*28b40*/  PRMT R122, R0, 0x5410, R5 ;  /* 0x00005410007a7816 */ /* 0x000fe20000000005 */
[----:B----4-:R-:W-:Y:S02]  /*28b50*/  @!P2 HFMA2.BF16_V2 R97, -RZ.H0_H0, RZ.H0_H0, -R4.H0_H0 ;  /* 0x200000ffff61a231 */ /* 0x010fe40000340904 */
[----:B------:R-:W-:Y:S03]  /*28b60*/  @!P5 HFMA2.BF16_V2 R7, -RZ.H0_H0, RZ.H0_H0, -R0.H0_H0 ;  /* 0x200000ffff07d231 */ /* 0x000fe60000340900 */
[----:B------:R-:W-:Y:S01]  /*28b70*/  PRMT R16, R97, 0x7610, R16 ;  /* 0x0000761061107816 */ /* 0x000fe20000000010 */
[----:B------:R1:W-:Y:S03]  /*28b80*/  @!P2 STL.S16 [R1+0xd8], R97 ;  /* 0x0000d8610100a387 */ /* 0x0003e60000100600 */
[----:B------:R-:W-:Y:S01]  /*28b90*/  @!P2 PRMT R4, R16, 0x5410, RZ ;  /* 0x000054101004a816 */ /* 0x000fe200000000ff */
[----:B------:R3:W-:Y:S01]  /*28ba0*/  @!P5 STL.S16 [R1+0xd4], R7 ;  /* 0x0000d4070100d387 */ /* 0x0007e20000100600 */
[----:B------:R-:W-:Y:S03]  /*28bb0*/  PRMT R82, R7, 0x7610, R82 ;  /* 0x0000761007527816 */ /* 0x000fe60000000052 */
[----:B------:R4:W4:Y:S01]  /*28bc0*/  LDL.S16 R16, [R1+0xc4] ;  /* 0x0000c40001107983 */ /* 0x0009220000100600 */
[----:B------:R-:W-:Y:S03]  /*28bd0*/  @!P5 PRMT R0, R82, 0x5410, RZ ;  /* 0x000054105200d816 */ /* 0x000fe600000000ff */
[----:B------:R-:W-:Y:S04]  /*28be0*/  ST.E.U16 [R144.64+0xe2], R4 ;  /* 0x0000e20490007985 */ /* 0x000fe8000c101504 */
[----:B------:R3:W-:Y:S01]  /*28bf0*/  ST.E.U16 [R22.64+0xe0], R0 ;  /* 0x0000e00016007985 */ /* 0x0007e2000c101504 */
[----:B-1----:R-:W-:Y:S02]  /*28c00*/  IADD3 R97, R247, 0x646e171e, RZ ;  /* 0x646e171ef7617810 */ /* 0x002fe40007ffe0ff */
[----:B---3--:R-:W-:Y:S02]  /*28c10*/  LOP3.LUT R7, R2, 0xff, RZ, 0xc0, !PT ;  /* 0x000000ff02077812 */ /* 0x008fe400078ec0ff */
[----:B------:R-:W-:Y:S02]  /*28c20*/  SHF.R.U32.HI R2, RZ, 0x10, R6 ;  /* 0x00000010ff027819 */ /* 0x000fe40000011606 */
[----:B------:R-:W-:Y:S02]  /*28c30*/  SHF.R.U32.HI R6, RZ, 0x18, R50 ;  /* 0x00000018ff067819 */ /* 0x000fe40000011632 */
[----:B------:R-:W-:Y:S02]  /*28c40*/  LOP3.LUT R2, R2, 0xff, RZ, 0xc0, !PT ;  /* 0x000000ff02027812 */ /* 0x000fe400078ec0ff */
[C---:B------:R-:W-:Y:S02]  /*28c50*/  ISETP.GE.U32.AND P2, PT, R191.reuse, R7, PT ;  /* 0x00000007bf00720c */ /* 0x040fe40003f46070 */
[----:B------:R-:W-:Y:S02]  /*28c60*/  ISETP.GE.U32.AND P5, PT, R191, R2, PT ;  /* 0x00000002bf00720c */ /* 0x000fe40003fa6070 */
[C---:B------:R-:W-:Y:S02]  /*28c70*/  PRMT R2, R83.reuse, 0x7610, R2 ;  /* 0x0000761053027816 */ /* 0x040fe40000000002 */
[----:B------:R-:W-:Y:S02]  /*28c80*/  PRMT R0, R83, 0x7632, R0 ;  /* 0x0000763253007816 */ /* 0x000fe40000000000 */
[----:B------:R-:W-:Y:S02]  /*28c90*/  LOP3.LUT R4, R50, 0xffff, RZ, 0xc0, !PT ;  /* 0x0000ffff32047812 */ /* 0x000fe400078ec0ff */
[----:B------:R-:W-:Y:S02]  /*28ca0*/  PRMT R117, R2, 0x5410, R0 ;  /* 0x0000541002757816 */ /* 0x000fe40000000000 */
[----:B------:R-:W-:Y:S02]  /*28cb0*/  SHF.R.U32.HI R4, RZ, 0x8, R4 ;  /* 0x00000008ff047819 */ /* 0x000fe40000011604 */
[----:B------:R-:W-:Y:S02]  /*28cc0*/  PRMT R7, R32, 0x7632, R7 ;  /* 0x0000763220077816 */ /* 0x000fe40000000007 */
[----:B------:R-:W-:Y:S01]  /*28cd0*/  LOP3.LUT R4, R4, 0xffff, RZ, 0xc0, !PT ;  /* 0x0000ffff04047812 */ /* 0x000fe200078ec0ff */
[----:B--2---:R-:W-:Y:S05]  /*28ce0*/  @!P4 HFMA2.BF16_V2 R35, -RZ.H0_H0, RZ.H0_H0, -R5.H0_H0 ;  /* 0x200000ffff23c231 */ /* 0x004fea0000340905 */
[----:B------:R-:W-:Y:S01]  /*28cf0*/  PRMT R34, R35, 0x7610, R34 ;  /* 0x0000761023227816 */ /* 0x000fe20000000022 */
[----:B------:R-:W-:Y:S03]  /*28d00*/  @!P4 STL.S16 [R1+0xd0], R35 ;  /* 0x0000d0230100c387 */ /* 0x000fe60000100600 */
[----:B------:R-:W-:Y:S01]  /*28d10*/  @!P4 PRMT R5, R34, 0x5410, RZ ;  /* 0x000054102205c816 */ /* 0x000fe200000000ff */
[----:B------:R1:W2:Y:S01]  /*28d20*/  LDL.S16 R82, [R1+0xc0] ;  /* 0x0000c00001527983 */ /* 0x0002a20000100600 */
[----:B------:R-:W-:Y:S03]  /*28d30*/  ISETP.GE.U32.AND P4, PT, R191, R6, PT ;  /* 0x00000006bf00720c */ /* 0x000fe60003f86070 */
[----:B------:R3:W-:Y:S02]  /*28d40*/  ST.E.U16 [R22.64+0xe2], R5 ;  /* 0x0000e20516007985 */ /* 0x0007e4000c101504 */
[----:B---3--:R-:W-:Y:S01]  /*28d50*/  LOP3.LUT R5, R42, 0xff, RZ, 0xc0, !PT ;  /* 0x000000ff2a057812 */ /* 0x008fe200078ec0ff */
[----:B------:R-:W-:Y:S05]  /*28d60*/  @!P0 HFMA2.BF16_V2 R29, -RZ.H0_H0, RZ.H0_H0, -R2.H0_H0 ;  /* 0x200000ffff1d8231 */ /* 0x000fea0000340902 */
[----:B------:R-:W-:Y:S01]  /*28d70*/  PRMT R17, R29, 0x7610, R17 ;  /* 0x000076101d117816 */ /* 0x000fe20000000011 */
[----:B------:R3:W-:Y:S01]  /*28d80*/  @!P0 STL.S16 [R1+0xcc], R29 ;  /* 0x0000cc1d01008387 */ /* 0x0007e20000100600 */
[----:B------:R-:W-:Y:S02]  /*28d90*/  @!P3 HFMA2.BF16_V2 R27, -RZ.H0_H0, RZ.H0_H0, -R0.H0_H0 ;  /* 0x200000ffff1bb231 */ /* 0x000fe40000340900 */
[----:B------:R-:W-:Y:S02]  /*28da0*/  @!P0 PRMT R2, R17, 0x5410, RZ ;  /* 0x0000541011028816 */ /* 0x000fe400000000ff */
[----:B------:R-:W-:Y:S02]  /*28db0*/  ISETP.GE.U32.AND P0, PT, R191, R4, PT ;  /* 0x00000004bf00720c */ /* 0x000fe40003f06070 */
[----:B------:R-:W-:Y:S01]  /*28dc0*/  PRMT R4, R33, 0x7610, R4 ;  /* 0x0000761021047816 */ /* 0x000fe20000000004 */
[----:B------:R1:W-:Y:S01]  /*28dd0*/  @!P3 STL.S16 [R1+0xc8], R27 ;  /* 0x0000c81b0100b387 */ /* 0x0003e20000100600 */
[----:B------:R-:W-:Y:S03]  /*28de0*/  PRMT R6, R27, 0x7610, R6 ;  /* 0x000076101b067816 */ /* 0x000fe60000000006 */
[----:B------:R2:W2:Y:S01]  /*28df0*/  LDL.S16 R35, [R1+0xbc] ;  /* 0x0000bc0001237983 */ /* 0x0004a20000100600 */
[----:B------:R-:W-:Y:S02]  /*28e00*/  @!P3 PRMT R0, R6, 0x5410, RZ ;  /* 0x000054100600b816 */ /* 0x000fe400000000ff */
[----:B------:R-:W-:Y:S01]  /*28e10*/  ISETP.GE.U32.AND P3, PT, R191, R5, PT ;  /* 0x00000005bf00720c */ /* 0x000fe20003f66070 */
[----:B------:R2:W2:Y:S01]  /*28e20*/  LDL.S16 R34, [R1+0xb8] ;  /* 0x0000b80001227983 */ /* 0x0004a20000100600 */
[----:B------:R-:W-:Y:S03]  /*28e30*/  LOP3.LUT R5, R42, 0xffff, RZ, 0xc0, !PT ;  /* 0x0000ffff2a057812 */ /* 0x000fe600078ec0ff */
[----:B------:R4:W-:Y:S01]  /*28e40*/  ST.E.U16 [R20.64+0xde], R2 ;  /* 0x0000de0214007985 */ /* 0x0009e2000c101504 */
[--C-:B------:R-:W-:Y:S02]  /*28e50*/  SHF.R.U32.HI R6, RZ, 0x8, R5.reuse ;  /* 0x00000008ff067819 */ /* 0x100fe40000011605 */
[----:B------:R-:W-:Y:S01]  /*28e60*/  PRMT R5, R33, 0x7632, R5 ;  /* 0x0000763221057816 */ /* 0x000fe20000000005 */
[----:B------:R4:W-:Y:S01]  /*28e70*/  ST.E.U16 [R20.64+0xe0], R0 ;  /* 0x0000e00014007985 */ /* 0x0009e2000c101504 */
[----:B------:R-:W-:Y:S02]  /*28e80*/  LOP3.LUT R6, R6, 0xffff, RZ, 0xc0, !PT ;  /* 0x0000ffff06067812 */ /* 0x000fe400078ec0ff */
[----:B------:R-:W-:Y:S01]  /*28e90*/  PRMT R116, R4, 0x5410, R5 ;  /* 0x0000541004747816 */ /* 0x000fe20000000005 */
[----:B---3--:R3:W3:Y:S04]  /*28ea0*/  LDL.S16 R29, [R1+0xb4] ;  /* 0x0000b400011d7983 */ /* 0x0086e80000100600 */
[----:B-1----:R1:W3:Y:S01]  /*28eb0*/  LDL.S16 R27, [R1+0xb0] ;  /* 0x0000b000011b7983 */ /* 0x0022e20000100600 */
[----:B----4-:R-:W-:Y:S01]  /*28ec0*/  SHF.R.U32.HI R2, RZ, 0x10, R42 ;  /* 0x00000010ff027819 */ /* 0x010fe2000001162a */
[----:B------:R-:W-:Y:S01]  /*28ed0*/  @!P5 HFMA2.BF16_V2 R16, -RZ.H0_H0, RZ.H0_H0, -R4.H0_H0 ;  /* 0x200000ffff10d231 */ /* 0x000fe20000340904 */
[----:B------:R-:W-:Y:S04]  /*28ee0*/  PRMT R0, R107, 0x7610, R0 ;  /* 0x000076106b007816 */ /* 0x000fe80000000000 */
[----:B------:R-:W-:Y:S01]  /*28ef0*/  PRMT R15, R16, 0x7610, R15 ;  /* 0x00007610100f7816 */ /* 0x000fe2000000000f */
[----:B------:R4:W-:Y:S03]  /*28f00*/  @!P5 STL.S16 [R1+0xc4], R16 ;  /* 0x0000c4100100d387 */ /* 0x0009e60000100600 */
[----:B------:R-:W-:Y:S01]  /*28f10*/  @!P5 PRMT R4, R15, 0x5410, RZ ;  /* 0x000054100f04d816 */ /* 0x000fe200000000ff */
[----:B------:R1:W3:Y:S01]  /*28f20*/  LDL.S16 R17, [R1+0xac] ;  /* 0x0000ac0001117983 */ /* 0x0002e20000100600 */
[----:B------:R-:W-:Y:S02]  /*28f30*/  ISETP.GE.U32.AND P5, PT, R191, R6, PT ;  /* 0x00000006bf00720c */ /* 0x000fe40003fa6070 */
[----:B------:R-:W-:Y:S01]  /*28f40*/  PRMT R6, R107, 0x7632, R6 ;  /* 0x000076326b067816 */ /* 0x000fe20000000006 */
[----:B------:R1:W3:Y:S03]  /*28f50*/  LDL.S16 R15, [R1+0xa4] ;  /* 0x0000a400010f7983 */ /* 0x0002e60000100600 */
[----:B------:R-:W-:Y:S01]  /*28f60*/  PRMT R119, R0, 0x5410, R6 ;  /* 0x0000541000777816 */ /* 0x000fe20000000006 */
[----:B------:R1:W-:Y:S04]  /*28f70*/  ST.E.U16 [R18.64+0xe0], R4 ;  /* 0x0000e00412007985 */ /* 0x0003e8000c101504 */
[----:B----4-:R4:W4:Y:S01]  /*28f80*/  LDL.S16 R16, [R1+0xa8] ;  /* 0x0000a80001107983 */ /* 0x0109220000100600 */
[----:B-1----:R-:W-:Y:S02]  /*28f90*/  LOP3.LUT R4, R2, 0xff, RZ, 0xc0, !PT ;  /* 0x000000ff02047812 */ /* 0x002fe400078ec0ff */
[----:B------:R-:W-:Y:S04]  /*28fa0*/  PRMT R2, R32, 0x7610, R2 ;  /* 0x0000761020027816 */ /* 0x000fe80000000002 */
[----:B------:R-:W-:Y:S01]  /*28fb0*/  PRMT R107, R2, 0x5410, R7 ;  /* 0x00005410026b7816 */ /* 0x000fe20000000007 */
[----:B--2---:R-:W-:Y:S05]  /*28fc0*/  @!P1 HFMA2.BF16_V2 R82, -RZ.H0_H0, RZ.H0_H0, -R5.H0_H0 ;  /* 0x200000ffff529231 */ /* 0x004fea0000340905 */
[----:B------:R-:W-:Y:S01]  /*28fd0*/  PRMT R14, R82, 0x7610, R14 ;  /* 0x00007610520e7816 */ /* 0x000fe2000000000e */
[----:B------:R-:W-:Y:S03]  /*28fe0*/  @!P1 STL.S16 [R1+0xc0], R82 ;  /* 0x0000c05201009387 */ /* 0x000fe60000100600 */
[----:B------:R-:W-:Y:S02]  /*28ff0*/  @!P1 PRMT R5, R14, 0x5410, RZ ;  /* 0x000054100e059816 */ /* 0x000fe400000000ff */
[----:B------:R-:W-:Y:S01]  /*29000*/  ISETP.GE.U32.AND P1, PT, R191, R4, PT ;  /* 0x00000004bf00720c */ /* 0x000fe20003f26070 */
[----:B------:R1:W2:Y:S01]  /*29010*/  LDL.S16 R14, [R1+0xa0] ;  /* 0x0000a000010e7983 */ /* 0x0002a20000100600 */
[----:B------:R-:W-:Y:S03]  /*29020*/  SHF.R.U32.HI R4, RZ, 0x18, R42 ;  /* 0x00000018ff047819 */ /* 0x000fe6000001162a */
[----:B------:R1:W-:Y:S02]  /*29030*/  ST.E.U16 [R18.64+0xe2], R5 ;  /* 0x0000e20512007985 */ /* 0x0003e4000c101504 */
[----:B-1----:R-:W-:Y:S01]  /*29040*/  PRMT R5, R28, 0x7610, R5 ;  /* 0x000076101c057816 */ /* 0x002fe20000000005 */
[----:B------:R-:W-:Y:S02]  /*29050*/  @!P6 HFMA2.BF16_V2 R35, -RZ.H0_H0, RZ.H0_H0, -R0.H0_H0 ;  /* 0x200000ffff23e231 */ /* 0x000fe40000340900 */
[----:B------:R-:W-:Y:S03]  /*29060*/  @!P0 HFMA2.BF16_V2 R34, -RZ.H0_H0, RZ.H0_H0, -R6.H0_H0 ;  /* 0x200000ffff228231 */ /* 0x000fe60000340906 */
[----:B------:R-:W-:Y:S01]  /*29070*/  PRMT R26, R35, 0x7610, R26 ;  /* 0x00007610231a7816 */ /* 0x000fe2000000001a */
[----:B------:R-:W-:Y:S01]  /*29080*/  @!P6 STL.S16 [R1+0xbc], R35 ;  /* 0x0000bc230100e387 */ /* 0x000fe20000100600 */
[----:B------:R-:W-:Y:S03]  /*29090*/  PRMT R25, R34, 0x7610, R25 ;  /* 0x0000761022197816 */ /* 0x000fe60000000019 */
[----:B------:R-:W-:Y:S01]  /*290a0*/  @!P0 STL.S16 [R1+0xb8], R34 ;  /* 0x0000b82201008387 */ /* 0x000fe20000100600 */
[----:B------:R-:W-:Y:S02]  /*290b0*/  @!P6 PRMT R0, R26, 0x5410, RZ ;  /* 0x000054101a00e816 */ /* 0x000fe400000000ff */
[----:B------:R-:W-:Y:S02]  /*290c0*/  @!P0 PRMT R6, R25, 0x5410, RZ ;  /* 0x0000541019068816 */ /* 0x000fe400000000ff */
[C---:B------:R-:W-:Y:S01]  /*290d0*/  ISETP.GE.U32.AND P6, PT, R191.reuse, R4, PT ;  /* 0x00000004bf00720c */ /* 0x040fe20003fc6070 */
[----:B---3--:R-:W-:Y:S01]  /*290e0*/  @!P2 HFMA2.BF16_V2 R29, -RZ.H0_H0, RZ.H0_H0, -R2.H0_H0 ;  /* 0x200000ffff1da231 */ /* 0x008fe20000340902 */
[----:B------:R-:W-:Y:S01]  /*290f0*/  PRMT R4, R28, 0x7632, R4 ;  /* 0x000076321c047816 */ /* 0x000fe20000000004 */
[----:B------:R-:W-:Y:S01]  /*29100*/  ST.E.U16 [R144.64+0xf0], R0 ;  /* 0x0000f00090007985 */ /* 0x000fe2000c101504 */
[----:B------:R-:W-:Y:S02]  /*29110*/  PRMT R28, R191, 0x7054, R191 ;  /* 0x00007054bf1c7816 */ /* 0x000fe400000000bf */
[----:B------:R-:W-:Y:S01]  /*29120*/  PRMT R24, R29, 0x7610, R24 ;  /* 0x000076101d187816 */ /* 0x000fe20000000018 */
[----:B------:R-:W-:Y:S01]  /*29130*/  ST.E.U16 [R144.64+0xf2], R6 ;  /* 0x0000f20690007985 */ /* 0x000fe2000c101504 */
[----:B------:R-:W-:Y:S01]  /*29140*/  IADD3 R193, P0, R144, -0x100, RZ ;  /* 0xffffff0090c17810 */ /* 0x000fe20007f1e0ff */
[----:B------:R-:W-:Y:S01]  /*29150*/  @!P4 HFMA2.BF16_V2 R27, -RZ.H0_H0, RZ.H0_H0, -R7.H0_H0 ;  /* 0x200000ffff1bc231 */ /* 0x000fe20000340907 */
[----:B------:R-:W-:Y:S01]  /*29160*/  @!P2 PRMT R2, R24, 0x5410, RZ ;  /* 0x000054101802a816 */ /* 0x000fe200000000ff */
[----:B------:R1:W-:Y:S01]  /*29170*/  @!P2 STL.S16 [R1+0xb4], R29 ;  /* 0x0000b41d0100a387 */ /* 0x0003e20000100600 */
[----:B------:R-:W-:Y:S02]  /*29180*/  IADD3.X R192, R145, -0x1, RZ, P0, !PT ;  /* 0xffffffff91c07810 */ /* 0x000fe400007fe4ff */
[----:B------:R-:W-:Y:S01]  /*29190*/  PRMT R11, R27, 0x7610, R11 ;  /* 0x000076101b0b7816 */ /* 0x000fe2000000000b */
[----:B------:R3:W-:Y:S03]  /*291a0*/  ST.E.U16 [R22.64+0xf0], R2 ;  /* 0x0000f00216007985 */ /* 0x0007e6000c101504 */
[----:B------:R-:W-:Y:S01]  /*291b0*/  @!P4 PRMT R7, R11, 0x5410, RZ ;  /* 0x000054100b07c816 */ /* 0x000fe200000000ff */
[----:B------:R-:W-:Y:S04]  /*291c0*/  @!P4 STL.S16 [R1+0xb0], R27 ;  /* 0x0000b01b0100c387 */ /* 0x000fe80000100600 */
[----:B------:R4:W-:Y:S01]  /*291d0*/  ST.E.U16 [R22.64+0xf2], R7 ;  /* 0x0000f20716007985 */ /* 0x0009e2000c101504 */
[----:B------:R-:W-:Y:S01]  /*291e0*/  @!P3 HFMA2.BF16_V2 R17, -RZ.H0_H0, RZ.H0_H0, -R5.H0_H0 ;  /* 0x200000ffff11b231 */ /* 0x000fe20000340905 */
[----:B-1----:R-:W-:Y:S04]  /*291f0*/  IADD3 R29, R246, -0x4ab325aa, RZ ;  /* 0xb54cda56f61d7810 */ /* 0x002fe80007ffe0ff */
[----:B------:R-:W-:Y:S01]  /*29200*/  @!P3 STL.S16 [R1+0xac], R17 ;  /* 0x0000ac110100b387 */ /* 0x000fe20000100600 */
[----:B------:R-:W-:Y:S01]  /*29210*/  PRMT R10, R17, 0x7610, R10 ;  /* 0x00007610110a7816 */ /* 0x000fe2000000000a */
[----:B------:R-:W-:Y:S01]  /*29220*/  @!P1 HFMA2.BF16_V2 R15, -RZ.H0_H0, RZ.H0_H0, -R3.H0_H0 ;  /* 0x200000ffff0f9231 */ /* 0x000fe20000340903 */
[----:B------:R-:W-:Y:S02]  /*29230*/  LOP3.LUT R0, R67, R29, R104, 0x96, !PT ;  /* 0x0000001d43007212 */ /* 0x000fe400078e9668 */
[----:B---3--:R-:W-:Y:S02]  /*29240*/  PRMT R2, R3, 0x7632, R2 ;  /* 0x0000763203027816 */ /* 0x008fe40000000002 */
[----:B------:R-:W-:Y:S02]  /*29250*/  PRMT R104, R5, 0x5410, R4 ;  /* 0x0000541005687816 */ /* 0x000fe40000000004 */
[----:B------:R-:W-:Y:S02]  /*29260*/  @!P3 PRMT R5, R10, 0x5410, RZ ;  /* 0x000054100a05b816 */ /* 0x000fe400000000ff */
[----:B------:R-:W-:Y:S02]  /*29270*/  PRMT R8, R15, 0x7610, R8 ;  /* 0x000076100f087816 */ /* 0x000fe40000000008 */
[----:B------:R-:W-:Y:S01]  /*29280*/  PRMT R105, R3, 0x5410, R2 ;  /* 0x0000541003697816 */ /* 0x000fe20000000002 */
[----:B------:R-:W-:Y:S01]  /*29290*/  ST.E.U16 [R20.64+0xee], R5 ;  /* 0x0000ee0514007985 */ /* 0x000fe2000c101504 */
[----:B------:R-:W-:Y:S01]  /*292a0*/  @!P1 PRMT R3, R8, 0x5410, RZ ;  /* 0x0000541008039816 */ /* 0x000fe200000000ff */
[----:B----4-:R-:W-:Y:S01]  /*292b0*/  @!P5 HFMA2.BF16_V2 R16, -RZ.H0_H0, RZ.H0_H0, -R4.H0_H0 ;  /* 0x200000ffff10d231 */ /* 0x010fe20000340904 */
[----:B------:R-:W-:Y:S02]  /*292c0*/  LOP3.LUT R7, R66, 0xff, RZ, 0xc0, !PT ;  /* 0x000000ff42077812 */ /* 0x000fe400078ec0ff */
[----:B------:R-:W-:Y:S02]  /*292d0*/  SHF.R.U32.HI R8, RZ, 0x18, R66 ;  /* 0x00000018ff087819 */ /* 0x000fe40000011642 */
[----:B------:R-:W-:Y:S01]  /*292e0*/  PRMT R9, R16, 0x7610, R9 ;  /* 0x0000761010097816 */ /* 0x000fe20000000009 */
[----:B------:R-:W-:Y:S03]  /*292f0*/  @!P5 STL.S16 [R1+0xa8], R16 ;  /* 0x0000a8100100d387 */ /* 0x000fe60000100600 */
[----:B------:R-:W-:Y:S01]  /*29300*/  @!P5 PRMT R4, R9, 0x5410, RZ ;  /* 0x000054100904d816 */ /* 0x000fe200000000ff */
[----:B------:R1:W-:Y:S01]  /*29310*/  @!P1 STL.S16 [R1+0xa4], R15 ;  /* 0x0000a40f01009387 */ /* 0x0003e20000100600 */
[----:B------:R-:W-:Y:S03]  /*29320*/  ISETP.GT.AND P1, PT, R185, RZ, PT ;  /* 0x000000ffb900720c */ /* 0x000fe60003f24270 */
[----:B------:R3:W-:Y:S04]  /*29330*/  ST.E.U16 [R20.64+0xf0], R4 ;  /* 0x0000f00414007985 */ /* 0x0007e8000c101504 */
[----:B------:R4:W-:Y:S01]  /*29340*/  ST.E.U16 [R18.64+0xf0], R3 ;  /* 0x0000f00312007985 */ /* 0x0009e2000c101504 */
[----:B-1----:R-:W-:Y:S02]  /*29350*/  SHF.R.U32.HI R15, RZ, 0x18, R80 ;  /* 0x00000018ff0f7819 */ /* 0x002fe40000011650 */
[----:B---3--:R-:W-:Y:S02]  /*29360*/  LOP3.LUT R4, R0, 0xffff, RZ, 0xc0, !PT ;  /* 0x0000ffff00047812 */ /* 0x008fe400078ec0ff */
[----:B----4-:R-:W-:Y:S01]  /*29370*/  SHF.R.U32.HI R3, RZ, 0x10, R66 ;  /* 0x00000010ff037819 */ /* 0x010fe20000011642 */
[----:B--2---:R-:W-:Y:S05]  /*29380*/  @!P6 HFMA2.BF16_V2 R14, -RZ.H0_H0, RZ.H0_H0, -R2.H0_H0 ;  /* 0x200000ffff0ee231 */ /* 0x004fea0000340902 */
[----:B------:R-:W-:Y:S01]  /*29390*/  PRMT R6, R14, 0x7610, R6 ;  /* 0x000076100e067816 */ /* 0x000fe20000000006 */
[----:B------:R1:W-:Y:S03]  /*293a0*/  @!P6 STL.S16 [R1+0xa0], R14 ;  /* 0x0000a00e0100e387 */ /* 0x0003e60000100600 */
[----:B------:R-:W-:Y:S01]  /*293b0*/  @!P6 PRMT R2, R6, 0x5410, RZ ;  /* 0x000054100602e816 */ /* 0x000fe200000000ff */
[----:B------:R-:W2:Y:S01]  /*293c0*/  LDL.LU R172, [R1+0x40] ;  /* 0x0000400001ac7983 */ /* 0x000ea20000300800 */
[----:B------:R-:W-:Y:S03]  /*293d0*/  LOP3.LUT R6, R0, 0xff, RZ, 0xc0, !PT ;  /* 0x000000ff00067812 */ /* 0x000fe600078ec0ff */
[----:B------:R3:W5:Y:S04]  /*293e0*/  LDL.LU R137, [R1+0x314] ;  /* 0x0003140001897983 */ /* 0x0007680000300800 */
[----:B------:R4:W-:Y:S04]  /*293f0*/  ST.E.U16 [R18.64+0xf2], R2 ;  /* 0x0000f20212007985 */ /* 0x0009e8000c101504 */
[----:B------:R-:W3:Y:S08]  /*29400*/  LDSM.16.MT88.4 R16, [R236+0x4000] ;  /* 0x00400000ec10783b */ /* 0x000ef00000004200 */
[----:B------:R-:W3:Y:S01]  /*29410*/  LDSM.16.MT88.4 R24, [R238+0x4000] ;  /* 0x00400000ee18783b */ /* 0x000ee20000004200 */
[----:B-1----:R-:W-:Y:S07]  /*29420*/  SHF.R.U32.HI R14, RZ, 0x10, R80 ;  /* 0x00000010ff0e7819 */ /* 0x002fee0000011650 */
[----:B------:R-:W1:Y:S01]  /*29430*/  LDSM.16.MT88.4 R20, [R236+0x4400] ;  /* 0x00440000ec14783b */ /* 0x000e620000004200 */
[----:B----4-:R-:W-:Y:S07]  /*29440*/  LOP3.LUT R2, R66, 0xffff, RZ, 0xc0, !PT ;  /* 0x0000ffff42027812 */ /* 0x010fee00078ec0ff */
[----:B------:R-:W4:Y:S01]  /*29450*/  LDSM.16.MT88.4 R32, [R238+0x4400] ;  /* 0x00440000ee20783b */ /* 0x000f220000004200 */
[----:B------:R-:W-:Y:S02]  /*29460*/  SHF.R.U32.HI R5, RZ, 0x8, R2 ;  /* 0x00000008ff057819 */ /* 0x000fe40000011602 */
[----:B------:R-:W-:Y:S02]  /*29470*/  LOP3.LUT R2, R3, 0xff, RZ, 0xc0, !PT ;  /* 0x000000ff03027812 */ /* 0x000fe400078ec0ff */
[----:B------:R-:W-:Y:S03]  /*29480*/  SHF.R.U32.HI R3, RZ, 0x8, R4 ;  /* 0x00000008ff037819 */ /* 0x000fe60000011604 */
[----:B------:R1:W5:Y:S01]  /*29490*/  LDL.LU R136, [R1+0x310] ;  /* 0x0003100001887983 */ /* 0x0003620000300800 */
[----:B------:R-:W-:Y:S02]  /*294a0*/  PRMT R9, R7, 0x5410, R5 ;  /* 0x0000541007097816 */ /* 0x000fe40000000005 */
[----:B------:R-:W-:Y:S02]  /*294b0*/  SHF.R.U32.HI R5, RZ, 0x10, R0 ;  /* 0x00000010ff057819 */ /* 0x000fe40000011600 */
[----:B------:R-:W-:Y:S02]  /*294c0*/  PRMT R4, R6, 0x5410, R3 ;  /* 0x0000541006047816 */ /* 0x000fe40000000003 */
[----:B------:R-:W-:Y:S02]  /*294d0*/  PRMT R7, R2, 0x5410, R8 ;  /* 0x0000541002077816 */ /* 0x000fe40000000008 */
[----:B------:R-:W-:Y:S02]  /*294e0*/  SHF.R.U32.HI R2, RZ, 0x18, R0 ;  /* 0x00000018ff027819 */ /* 0x000fe40000011600 */
[----:B------:R-:W-:Y:S01]  /*294f0*/  LOP3.LUT R0, R5, 0xff, RZ, 0xc0, !PT ;  /* 0x000000ff05007812 */ /* 0x000fe200078ec0ff */
[--C-:B------:R-:W-:Y:S03]  /*29500*/  HSET2.LE.AND R7, R7, R28.reuse, PT ;  /* 0x0000001c07077233 */ /* 0x100fe60003803000 */
[----:B------:R-:W-:Y:S01]  /*29510*/  PRMT R3, R0, 0x5410, R2 ;  /* 0x0000541000037816 */ /* 0x000fe20000000002 */
[--C-:B------:R-:W-:Y:S01]  /*29520*/  HSET2.LE.AND R0, R4, R28.reuse, PT ;  /* 0x0000001c04007233 */ /* 0x100fe20003803000 */
[----:B------:R-:W-:Y:S01]  /*29530*/  LOP3.LUT R7, R225, R7, RZ, 0xc0, !PT ;  /* 0x00000007e1077212 */ /* 0x000fe200078ec0ff */
[--C-:B------:R-:W-:Y:S01]  /*29540*/  HSET2.LE.AND R2, R9, R28.reuse, PT ;  /* 0x0000001c09027233 */ /* 0x100fe20003803000 */
[----:B------:R-:W-:Y:S01]  /*29550*/  LOP3.LUT R9, R80, 0xff, RZ, 0xc0, !PT ;  /* 0x000000ff50097812 */ /* 0x000fe200078ec0ff */
[--C-:B------:R-:W-:Y:S01]  /*29560*/  HSET2.LE.AND R3, R3, R28.reuse, PT ;  /* 0x0000001c03037233 */ /* 0x100fe20003803000 */
[----:B------:R-:W-:Y:S02]  /*29570*/  LOP3.LUT R4, R237, R0, RZ, 0xc0, !PT ;  /* 0x00000000ed047212 */ /* 0x000fe400078ec0ff */
[----:B------:R-:W-:Y:S02]  /*29580*/  LOP3.LUT R6, R226, R2, RZ, 0xc0, !PT ;  /* 0x00000002e2067212 */ /* 0x000fe400078ec0ff */
[----:B------:R-:W-:Y:S02]  /*29590*/  LOP3.LUT R0, R81, R29, R140, 0x96, !PT ;  /* 0x0000001d51007212 */ /* 0x000fe400078e968c */
[----:B------:R-:W-:Y:S02]  /*295a0*/  LOP3.LUT R2, R80, 0xffff, RZ, 0xc0, !PT ;  /* 0x0000ffff50027812 */ /* 0x000fe400078ec0ff */
[----:B------:R-:W-:Y:S02]  /*295b0*/  LOP3.LUT R5, R229, R3, RZ, 0xc0, !PT ;  /* 0x00000003e5057212 */ /* 0x000fe400078ec0ff */
[----:B------:R-:W-:Y:S02]  /*295c0*/  SHF.R.U32.HI R8, RZ, 0x8, R2 ;  /* 0x00000008ff087819 */ /* 0x000fe40000011602 */
[C---:B------:R-:W-:Y:S02]  /*295d0*/  LOP3.LUT R2, R0.reuse, 0xffff, RZ, 0xc0, !PT ;  /* 0x0000ffff00027812 */ /* 0x040fe400078ec0ff */
[--C-:B------:R-:W-:Y:S01]  /*295e0*/  SHF.R.U32.HI R3, RZ, 0x10, R0.reuse ;  /* 0x00000010ff037819 */ /* 0x100fe20000011600 */
[C---:B---3--:R-:W-:Y:S01]  /*295f0*/  HMMA.16816.F32.BF16 R72, R4.reuse, R16, R72 ;  /* 0x000000100448723c */ /* 0x048fe20000041848 */
[----:B------:R-:W-:Y:S02]  /*29600*/  LOP3.LUT R11, R0, 0xff, RZ, 0xc0, !PT ;  /* 0x000000ff000b7812 */ /* 0x000fe400078ec0ff */
[----:B------:R-:W-:Y:S02]  /*29610*/  SHF.R.U32.HI R10, RZ, 0x18, R0 ;  /* 0x00000018ff0a7819 */ /* 0x000fe40000011600 */
[----:B------:R-:W-:Y:S02]  /*29620*/  SHF.R.U32.HI R0, RZ, 0x8, R2 ;  /* 0x00000008ff007819 */ /* 0x000fe40000011602 */
[----:B------:R-:W-:Y:S01]  /*29630*/  PRMT R8, R9, 0x5410, R8 ;  /* 0x0000541009087816 */ /* 0x000fe20000000008 */
[C---:B------:R-:W-:Y:S01]  /*29640*/  HMMA.16816.F32.BF16 R88, R4.reuse, R18, R88 ;  /* 0x000000120458723c */ /* 0x040fe20000041858 */
[----:B------:R-:W-:Y:S03]  /*29650*/  PRMT R0, R11, 0x5410, R0 ;  /* 0x000054100b007816 */ /* 0x000fe60000000000 */
[----:B------:R-:W-:Y:S02]  /*29660*/  LOP3.LUT R2, R3, 0xff, RZ, 0xc0, !PT ;  /* 0x000000ff03027812 */ /* 0x000fe400078ec0ff */
[----:B------:R-:W-:Y:S01]  /*29670*/  LOP3.LUT R11, R14, 0xff, RZ, 0xc0, !PT ;  /* 0x000000ff0e0b7812 */ /* 0x000fe200078ec0ff */
[--C-:B------:R-:W-:Y:S01]  /*29680*/  HSET2.LE.AND R0, R0, R28.reuse, PT ;  /* 0x0000001c00007233 */ /* 0x100fe20003803000 */
[----:B------:R-:W-:Y:S01]  /*29690*/  PRMT R3, R2, 0x5410, R10 ;  /* 0x0000541002037816 */ /* 0x000fe2000000000a */
[C---:B------:R-:W-:Y:S03]  /*296a0*/  HMMA.16816.F32.BF16 R84, R4.reuse, R24, R84 ;  /* 0x000000180454723c */ /* 0x040fe60000041854 */
[----:B------:R-:W-:Y:S01]  /*296b0*/  PRMT R11, R11, 0x5410, R15 ;  /* 0x000054100b0b7816 */ /* 0x000fe2000000000f */
[--C-:B------:R-:W-:Y:S01]  /*296c0*/  HSET2.LE.AND R2, R8, R28.reuse, PT ;  /* 0x0000001c08027233 */ /* 0x100fe20003803000 */
[----:B------:R-:W-:Y:S01]  /*296d0*/  LOP3.LUT R8, R252, R0, RZ, 0xc0, !PT ;  /* 0x00000000fc087212 */ /* 0x000fe200078ec0ff */
[--C-:B------:R-:W-:Y:S01]  /*296e0*/  HSET2.LE.AND R3, R3, R28.reuse, PT ;  /* 0x0000001c03037233 */ /* 0x100fe20003803000 */
[----:B------:R-:W-:Y:S01]  /*296f0*/  LOP3.LUT R0, R65, R97, R120, 0x96, !PT ;  /* 0x0000006141007212 */ /* 0x000fe200078e9678 */
[----:B------:R-:W-:Y:S01]  /*29700*/  HMMA.16816.F32.BF16 R56, R4, R26, R56 ;  /* 0x0000001a0438723c */ /* 0x000fe20000041838 */
[----:B------:R-:W-:Y:S03]  /*29710*/  LOP3.LUT R10, R232, R2, RZ, 0xc0, !PT ;  /* 0x00000002e80a7212 */ /* 0x000fe600078ec0ff */
[----:B------:R-:W-:Y:S01]  /*29720*/  LOP3.LUT R2, R64, 0xffff, RZ, 0xc0, !PT ;  /* 0x0000ffff40027812 */ /* 0x000fe200078ec0ff */
[--C-:B------:R-:W-:Y:S01]  /*29730*/  HSET2.LE.AND R11, R11, R28.reuse, PT ;  /* 0x0000001c0b0b7233 */ /* 0x100fe20003803000 */
[----:B------:R-:W-:Y:S02]  /*29740*/  LOP3.LUT R9, R250, R3, RZ, 0xc0, !PT ;  /* 0x00000003fa097212 */ /* 0x000fe400078ec0ff */
[----:B------:R-:W-:Y:S04]  /*29750*/  SHF.R.U32.HI R5, RZ, 0x8, R2 ;  /* 0x00000008ff057819 */ /* 0x000fe80000011602 */
[----:B------:R-:W-:Y:S02]  /*29760*/  LOP3.LUT R2, R0, 0xffff, RZ, 0xc0, !PT ;  /* 0x0000ffff00027812 */ /* 0x000fe400078ec0ff */
[----:B------:R-:W-:Y:S02]  /*29770*/  LOP3.LUT R6, R64, 0xff, RZ, 0xc0, !PT ;  /* 0x000000ff40067812 */ /* 0x000fe400078ec0ff */
[--C-:B------:R-:W-:Y:S02]  /*29780*/  SHF.R.U32.HI R3, RZ, 0x10, R0.reuse ;  /* 0x00000010ff037819 */ /* 0x100fe40000011600 */
[----:B------:R-:W-:Y:S02]  /*29790*/  LOP3.LUT R14, R0, 0xff, RZ, 0xc0, !PT ;  /* 0x000000ff000e7812 */ /* 0x000fe400078ec0ff */
[----:B------:R-:W-:Y:S02]  /*297a0*/  SHF.R.U32.HI R7, RZ, 0x18, R0 ;  /* 0x00000018ff077819 */ /* 0x000fe40000011600 */
[----:B------:R-:W-:Y:S02]  /*297b0*/  SHF.R.U32.HI R0, RZ, 0x8, R2 ;  /* 0x00000008ff007819 */ /* 0x000fe40000011602 */
[----:B------:R-:W-:Y:S02]  /*297c0*/  LOP3.LUT R11, R230, R11, RZ, 0xc0, !PT ;  /* 0x0000000be60b7212 */ /* 0x000fe400078ec0ff */
[----:B------:R-:W-:Y:S02]  /*297d0*/  PRMT R5, R6, 0x5410, R5 ;  /* 0x0000541006057816 */ /* 0x000fe40000000005 */
[----:B------:R-:W-:Y:S02]  /*297e0*/  PRMT R0, R14, 0x5410, R0 ;  /* 0x000054100e007816 */ /* 0x000fe40000000000 */
[----:B------:R-:W-:Y:S01]  /*297f0*/  LOP3.LUT R2, R3, 0xff, RZ, 0xc0, !PT ;  /* 0x000000ff03027812 */ /* 0x000fe200078ec0ff */
[C---:B------:R-:W-:Y:S01]  /*29800*/  HMMA.16816.F32.BF16 R92, R8.reuse, R18, R92 ;  /* 0x00000012085c723c */ /* 0x040fe2000004185c */
[--C-:B------:R-:W-:Y:S01]  /*29810*/  SHF.R.U32.HI R4, RZ, 0x10, R64.reuse ;  /* 0x00000010ff047819 */ /* 0x100fe20000011640 */
[--C-:B------:R-:W-:Y:S01]  /*29820*/  HSET2.LE.AND R0, R0, R28.reuse, PT ;  /* 0x0000001c00007233 */ /* 0x100fe20003803000 */
[----:B------:R-:W-:Y:S01]  /*29830*/  PRMT R3, R2, 0x5410, R7 ;  /* 0x0000541002037816 */ /* 0x000fe20000000007 */
[--C-:B------:R-:W-:Y:S01]  /*29840*/  HSET2.LE.AND R2, R5, R28.reuse, PT ;  /* 0x0000001c05027233 */ /* 0x100fe20003803000 */
[----:B------:R-:W-:Y:S02]  /*29850*/  SHF.R.U32.HI R15, RZ, 0x18, R64 ;  /* 0x00000018ff0f7819 */ /* 0x000fe40000011640 */
[----:B------:R-:W-:Y:S01]  /*29860*/  LOP3.LUT R4, R4, 0xff, RZ, 0xc0, !PT ;  /* 0x000000ff04047812 */ /* 0x000fe200078ec0ff */
[C---:B------:R-:W-:Y:S01]  /*29870*/  HMMA.16816.F32.BF16 R36, R8.reuse, R24, R36 ;  /* 0x000000180824723c */ /* 0x040fe20000041824 */
[----:B------:R-:W-:Y:S03]  /*29880*/  LOP3.LUT R6, R166, R2, RZ, 0xc0, !PT ;  /* 0x00000002a6067212 */ /* 0x000fe600078ec0ff */
[----:B------:R-:W-:Y:S01]  /*29890*/  PRMT R7, R4, 0x5410, R15 ;  /* 0x0000541004077816 */ /* 0x000fe2000000000f */
[--C-:B------:R-:W-:Y:S01]  /*298a0*/  HSET2.LE.AND R3, R3, R28.reuse, PT ;  /* 0x0000001c03037233 */ /* 0x100fe20003803000 */
[----:B------:R-:W-:Y:S02]  /*298b0*/  LOP3.LUT R4, R234, R0, RZ, 0xc0, !PT ;  /* 0x00000000ea047212 */ /* 0x000fe400078ec0ff */
[----:B------:R-:W-:Y:S01]  /*298c0*/  LOP3.LUT R2, R70, 0xffff, RZ, 0xc0, !PT ;  /* 0x0000ffff46027812 */ /* 0x000fe200078ec0ff */
[----:B------:R-:W-:Y:S01]  /*298d0*/  HMMA.16816.F32.BF16 R76, R8, R26, R76 ;  /* 0x0000001a084c723c */ /* 0x000fe2000004184c */
[----:B------:R-:W-:Y:S02]  /*298e0*/  LDSM.16.MT88.4 R24, [R238+0x4800] ;  /* 0x00480000ee18783b */ /* 0x000fe40000004200 */
[----:B------:R-:W-:Y:S01]  /*298f0*/  LOP3.LUT R0, R71, R97, R142, 0x96, !PT ;  /* 0x0000006147007212 */ /* 0x000fe200078e968e */
[--C-:B------:R-:W-:Y:S01]  /*29900*/  HSET2.LE.AND R7, R7, R28.reuse, PT ;  /* 0x0000001c07077233 */ /* 0x100fe20003803000 */
[----:B------:R-:W-:Y:S02]  /*29910*/  LOP3.LUT R5, R168, R3, RZ, 0xc0, !PT ;  /* 0x00000003a8057212 */ /* 0x000fe400078ec0ff */
[----:B------:R-:W-:Y:S02]  /*29920*/  SHF.R.U32.HI R3, RZ, 0x10, R0 ;  /* 0x00000010ff037819 */ /* 0x000fe40000011600 */
[----:B------:R-:W-:Y:S03]  /*29930*/  LOP3.LUT R14, R0, 0xff, RZ, 0xc0, !PT ;  /* 0x000000ff000e7812 */ /* 0x000fe600078ec0ff */
[----:B------:R-:W-:Y:S02]  /*29940*/  LOP3.LUT R7, R163, R7, RZ, 0xc0, !PT ;  /* 0x00000007a3077212 */ /* 0x000fe400078ec0ff */
[----:B------:R-:W-:Y:S05]  /*29950*/  SHF.R.U32.HI R15, RZ, 0x18, R70 ;  /* 0x00000018ff0f7819 */ /* 0x000fea0000011646 */
[C---:B-1----:R-:W-:Y:S08]  /*29960*/  HMMA.16816.F32.BF16 R72, R4.reuse, R20, R72 ;  /* 0x000000140448723c */ /* 0x042ff00000041848 */
[C---:B------:R-:W-:Y:S08]  /*29970*/  HMMA.16816.F32.BF16 R88, R4.reuse, R22, R88 ;  /* 0x000000160458723c */ /* 0x040ff00000041858 */
[C---:B----4-:R-:W-:Y:S08]  /*29980*/  HMMA.16816.F32.BF16 R84, R4.reuse, R32, R84 ;  /* 0x000000200454723c */ /* 0x050ff00000041854 */
[----:B------:R-:W-:Y:S07]  /*29990*/  HMMA.16816.F32.BF16 R56, R4, R34, R56 ;  /* 0x000000220438723c */ /* 0x000fee0000041838 */
[----:B------:R-:W-:Y:S02]  /*299a0*/  LOP3.LUT R6, R54, 0xff, RZ, 0xc0, !PT ;  /* 0x000000ff36067812 */ /* 0x000fe400078ec0ff */
[----:B------:R-:W-:Y:S04]  /*299b0*/  SHF.R.U32.HI R4, RZ, 0x10, R54 ;  /* 0x00000010ff047819 */ /* 0x000fe80000011636 */
[----:B------:R-:W-:Y:S01]  /*299c0*/  LOP3.LUT R4, R4, 0xff, RZ, 0xc0, !PT ;  /* 0x000000ff04047812 */ /* 0x000fe200078ec0ff */
[----:B--2---:R-:W-:Y:S01]  /*299d0*/  HMMA.16816.F32.BF16 R80, R8, R16, R172 ;  /* 0x000000100850723c */ /* 0x004fe200000418ac */
[----:B------:R-:W1:Y:S06]  /*299e0*/  LDSM.16.MT88.4 R16, [R236+0x4800] ;  /* 0x00480000ec10783b */ /* 0x000e6c0000004200 */
[----:B------:R-:W-:Y:S02]  /*299f0*/  SHF.R.U32.HI R9, RZ, 0x8, R2 ;  /* 0x00000008ff097819 */ /* 0x000fe40000011602 */
[----:B------:R-:W-:Y:S03]  /*29a00*/  LOP3.LUT R2, R0, 0xffff, RZ, 0xc0, !PT ;  /* 0x0000ffff00027812 */ /* 0x000fe600078ec0ff */
[----:B------:R-:W-:Y:S02]  /*29a10*/  LOP3.LUT R10, R70, 0xff, RZ, 0xc0, !PT ;  /* 0x000000ff460a7812 */ /* 0x000fe400078ec0ff */
[----:B------:R-:W-:Y:S02]  /*29a20*/  SHF.R.U32.HI R11, RZ, 0x18, R0 ;  /* 0x00000018ff0b7819 */ /* 0x000fe40000011600 */
[----:B------:R-:W-:Y:S02]  /*29a30*/  SHF.R.U32.HI R0, RZ, 0x8, R2 ;  /* 0x00000008ff007819 */ /* 0x000fe40000011602 */
[----:B------:R-:W-:Y:S02]  /*29a40*/  PRMT R9, R10, 0x5410, R9 ;  /* 0x000054100a097816 */ /* 0x000fe40000000009 */
[----:B------:R-:W-:Y:S02]  /*29a50*/  PRMT R0, R14, 0x5410, R0 ;  /* 0x000054100e007816 */ /* 0x000fe40000000000 */
[----:B------:R-:W-:Y:S02]  /*29a60*/  LOP3.LUT R2, R3, 0xff, RZ, 0xc0, !PT ;  /* 0x000000ff03027812 */ /* 0x000fe400078ec0ff */
[----:B------:R-:W-:Y:S01]  /*29a70*/  SHF.R.U32.HI R8, RZ, 0x10, R70 ;  /* 0x00000010ff087819 */ /* 0x000fe20000011646 */
[--C-:B------:R-:W-:Y:S01]  /*29a80*/  HSET2.LE.AND R0, R0, R28.reuse, PT ;  /* 0x0000001c00007233 */ /* 0x100fe20003803000 */
[----:B------:R-:W-:Y:S01]  /*29a90*/  PRMT R3, R2, 0x5410, R11 ;  /* 0x0000541002037816 */ /* 0x000fe2000000000b */
[--C-:B------:R-:W-:Y:S01]  /*29aa0*/  HSET2.LE.AND R2, R9, R28.reuse, PT ;  /* 0x0000001c09027233 */ /* 0x100fe20003803000 */
[----:B------:R-:W-:Y:S03]  /*29ab0*/  LOP3.LUT R8, R8, 0xff, RZ, 0xc0, !PT ;  /* 0x000000ff08087812 */ /* 0x000fe600078ec0ff */
[--C-:B------:R-:W-:Y:S01]  /*29ac0*/  HSET2.LE.AND R3, R3, R28.reuse, PT ;  /* 0x0000001c03037233 */ /* 0x100fe20003803000 */
[----:B------:R-:W-:Y:S02]  /*29ad0*/  PRMT R11, R8, 0x5410, R15 ;  /* 0x00005410080b7816 */ /* 0x000fe4000000000f */
[----:B------:R-:W-:Y:S02]  /*29ae0*/  LOP3.LUT R8, R248, R0, RZ, 0xc0, !PT ;  /* 0x00000000f8087212 */ /* 0x000fe400078ec0ff */
[----:B------:R-:W-:Y:S01]  /*29af0*/  LOP3.LUT R10, R235, R2, RZ, 0xc0, !PT ;  /* 0x00000002eb0a7212 */ /* 0x000fe200078ec0ff */
[--C-:B------:R-:W-:Y:S01]  /*29b00*/  HSET2.LE.AND R11, R11, R28.reuse, PT ;  /* 0x0000001c0b0b7233 */ /* 0x100fe20003803000 */
[----:B------:R-:W-:Y:S02]  /*29b10*/  LOP3.LUT R2, R54, 0xffff, RZ, 0xc0, !PT ;  /* 0x0000ffff36027812 */ /* 0x000fe400078ec0ff */
[----:B------:R-:W-:Y:S02]  /*29b20*/  LOP3.LUT R0, R55, R29, R98, 0x96, !PT ;  /* 0x0000001d37007212 */ /* 0x000fe400078e9662 */
[----:B------:R-:W-:Y:S02]  /*29b30*/  SHF.R.U32.HI R5, RZ, 0x8, R2 ;  /* 0x00000008ff057819 */ /* 0x000fe40000011602 */
[----:B------:R-:W-:Y:S02]  /*29b40*/  LOP3.LUT R2, R0, 0xffff, RZ, 0xc0, !PT ;  /* 0x0000ffff00027812 */ /* 0x000fe400078ec0ff */
[----:B------:R-:W-:Y:S02]  /*29b50*/  LOP3.LUT R9, R244, R3, RZ, 0xc0, !PT ;  /* 0x00000003f4097212 */ /* 0x000fe400078ec0ff */
        /* <DEDUP_REMOVED lines=9> */
[----:B------:R-:W-:Y:S01]  /*29bf0*/  SHF.R.U32.HI R15, RZ, 0x18, R54 ;  /* 0x00000018ff0f7819 */ /* 0x000fe20000011636 */
[--C-:B------:R-:W-:Y:S01]  /*29c00*/  HSET2.LE.AND R0, R0, R28.reuse, PT ;  /* 0x0000001c00007233 */ /* 0x100fe20003803000 */
[----:B------:R-:W-:Y:S01]  /*29c10*/  PRMT R3, R2, 0x5410, R7 ;  /* 0x0000541002037816 */ /* 0x000fe20000000007 */
[--C-:B------:R-:W-:Y:S01]  /*29c20*/  HSET2.LE.AND R2, R5, R28.reuse, PT ;  /* 0x0000001c05027233 */ /* 0x100fe20003803000 */
[----:B------:R-:W-:Y:S02]  /*29c30*/  PRMT R7, R4, 0x5410, R15 ;  /* 0x0000541004077816 */ /* 0x000fe4000000000f */
[----:B------:R-:W-:Y:S01]  /*29c40*/  LOP3.LUT R4, R160, R0, RZ, 0xc0, !PT ;  /* 0x00000000a0047212 */ /* 0x000fe200078ec0ff */
[C---:B------:R-:W-:Y:S01]  /*29c50*/  HMMA.16816.F32.BF16 R80, R8.reuse, R22, R92 ;  /* 0x000000160850723c */ /* 0x040fe2000004185c */
[----:B------:R-:W-:Y:S01]  /*29c60*/  LOP3.LUT R6, R150, R2, RZ, 0xc0, !PT ;  /* 0x0000000296067212 */ /* 0x000fe200078ec0ff */
[----:B------:R-:W2:Y:S02]  /*29c70*/  LDSM.16.MT88.4 R20, [R236+0x4c00] ;  /* 0x004c0000ec14783b */ /* 0x000ea40000004200 */
[----:B------:R-:W-:Y:S01]  /*29c80*/  LOP3.LUT R2, R68, 0xffff, RZ, 0xc0, !PT ;  /* 0x0000ffff44027812 */ /* 0x000fe200078ec0ff */
[--C-:B------:R-:W-:Y:S01]  /*29c90*/  HSET2.LE.AND R3, R3, R28.reuse, PT ;  /* 0x0000001c03037233 */ /* 0x100fe20003803000 */
[----:B------:R-:W-:Y:S01]  /*29ca0*/  LOP3.LUT R0, R69, R29, R106, 0x96, !PT ;  /* 0x0000001d45007212 */ /* 0x000fe200078e966a */
[--C-:B------:R-:W-:Y:S01]  /*29cb0*/  HSET2.LE.AND R7, R7, R28.reuse, PT ;  /* 0x0000001c07077233 */ /* 0x100fe20003803000 */
[----:B------:R-:W-:Y:S01]  /*29cc0*/  SHF.R.U32.HI R15, RZ, 0x18, R68 ;  /* 0x00000018ff0f7819 */ /* 0x000fe20000011644 */
[C---:B------:R-:W-:Y:S03]  /*29cd0*/  HMMA.16816.F32.BF16 R36, R8.reuse, R32, R36 ;  /* 0x000000200824723c */ /* 0x040fe60000041824 */
[----:B------:R-:W-:Y:S02]  /*29ce0*/  LOP3.LUT R5, R158, R3, RZ, 0xc0, !PT ;  /* 0x000000039e057212 */ /* 0x000fe400078ec0ff */
[----:B------:R-:W-:Y:S02]  /*29cf0*/  SHF.R.U32.HI R3, RZ, 0x10, R0 ;  /* 0x00000010ff037819 */ /* 0x000fe40000011600 */
[C---:B------:R-:W-:Y:S01]  /*29d00*/  LOP3.LUT R14, R0.reuse, 0xff, RZ, 0xc0, !PT ;  /* 0x000000ff000e7812 */ /* 0x040fe200078ec0ff */
[----:B------:R-:W-:Y:S01]  /*29d10*/  HMMA.16816.F32.BF16 R76, R8, R34, R76 ;  /* 0x00000022084c723c */ /* 0x000fe2000004184c */
[----:B------:R-:W-:Y:S01]  /*29d20*/  LOP3.LUT R7, R149, R7, RZ, 0xc0, !PT ;  /* 0x0000000795077212 */ /* 0x000fe200078ec0ff */
[----:B------:R-:W3:Y:S05]  /*29d30*/  LDSM.16.MT88.4 R32, [R238+0x4c00] ;  /* 0x004c0000ee20783b */ /* 0x000eea0000004200 */
[----:B------:R-:W-:Y:S01]  /*29d40*/  SHF.R.U32.HI R9, RZ, 0x8, R2 ;  /* 0x00000008ff097819 */ /* 0x000fe20000011602 */
[C---:B-1----:R-:W-:Y:S01]  /*29d50*/  HMMA.16816.F32.BF16 R72, R4.reuse, R16, R72 ;  /* 0x000000100448723c */ /* 0x042fe20000041848 */
[----:B------:R-:W-:Y:S03]  /*29d60*/  LOP3.LUT R2, R0, 0xffff, RZ, 0xc0, !PT ;  /* 0x0000ffff00027812 */ /* 0x000fe600078ec0ff */
[----:B------:R-:W-:Y:S02]  /*29d70*/  LOP3.LUT R10, R68, 0xff, RZ, 0xc0, !PT ;  /* 0x000000ff440a7812 */ /* 0x000fe400078ec0ff */
[----:B------:R-:W-:Y:S02]  /*29d80*/  SHF.R.U32.HI R11, RZ, 0x18, R0 ;  /* 0x00000018ff0b7819 */ /* 0x000fe40000011600 */
[----:B------:R-:W-:Y:S01]  /*29d90*/  SHF.R.U32.HI R0, RZ, 0x8, R2 ;  /* 0x00000008ff007819 */ /* 0x000fe20000011602 */
[C---:B------:R-:W-:Y:S03]  /*29da0*/  HMMA.16816.F32.BF16 R88, R4.reuse, R18, R88 ;  /* 0x000000120458723c */ /* 0x040fe60000041858 */
[----:B------:R-:W-:Y:S02]  /*29db0*/  PRMT R9, R10, 0x5410, R9 ;  /* 0x000054100a097816 */ /* 0x000fe40000000009 */
[----:B------:R-:W-:Y:S02]  /*29dc0*/  PRMT R0, R14, 0x5410, R0 ;  /* 0x000054100e007816 */ /* 0x000fe40000000000 */
[----:B------:R-:W-:Y:S01]  /*29dd0*/  LOP3.LUT R2, R3, 0xff, RZ, 0xc0, !PT ;  /* 0x000000ff03027812 */ /* 0x000fe200078ec0ff */
[C---:B------:R-:W-:Y:S01]  /*29de0*/  HMMA.16816.F32.BF16 R84, R4.reuse, R24, R84 ;  /* 0x000000180454723c */ /* 0x040fe20000041854 */
[----:B------:R-:W-:Y:S03]  /*29df0*/  SHF.R.U32.HI R8, RZ, 0x10, R68 ;  /* 0x00000010ff087819 */ /* 0x000fe60000011644 */
[----:B------:R-:W-:Y:S01]  /*29e00*/  PRMT R3, R2, 0x5410, R11 ;  /* 0x0000541002037816 */ /* 0x000fe2000000000b */
[--C-:B------:R-:W-:Y:S01]  /*29e10*/  HSET2.LE.AND R0, R0, R28.reuse, PT ;  /* 0x0000001c00007233 */ /* 0x100fe20003803000 */
[----:B------:R-:W-:Y:S01]  /*29e20*/  LOP3.LUT R8, R8, 0xff, RZ, 0xc0, !PT ;  /* 0x000000ff08087812 */ /* 0x000fe200078ec0ff */
[--C-:B------:R-:W-:Y:S01]  /*29e30*/  HSET2.LE.AND R2, R9, R28.reuse, PT ;  /* 0x0000001c09027233 */ /* 0x100fe20003803000 */
[----:B------:R-:W-:Y:S01]  /*29e40*/  HMMA.16816.F32.BF16 R56, R4, R26, R56 ;  /* 0x0000001a0438723c */ /* 0x000fe20000041838 */
[--C-:B------:R-:W-:Y:S03]  /*29e50*/  HSET2.LE.AND R3, R3, R28.reuse, PT ;  /* 0x0000001c03037233 */ /* 0x100fe60003803000 */
[----:B------:R-:W-:Y:S02]  /*29e60*/  PRMT R11, R8, 0x5410, R15 ;  /* 0x00005410080b7816 */ /* 0x000fe4000000000f */
[----:B------:R-:W-:Y:S02]  /*29e70*/  LOP3.LUT R8, R170, R0, RZ, 0xc0, !PT ;  /* 0x00000000aa087212 */ /* 0x000fe400078ec0ff */
[----:B------:R-:W-:Y:S01]  /*29e80*/  LOP3.LUT R10, R162, R2, RZ, 0xc0, !PT ;  /* 0x00000002a20a7212 */ /* 0x000fe200078ec0ff */
[--C-:B------:R-:W-:Y:S03]  /*29e90*/  HSET2.LE.AND R11, R11, R28.reuse, PT ;  /* 0x0000001c0b0b7233 */ /* 0x100fe60003803000 */
[----:B------:R-:W-:Y:S02]  /*29ea0*/  LOP3.LUT R2, R52, 0xffff, RZ, 0xc0, !PT ;  /* 0x0000ffff34027812 */ /* 0x000fe400078ec0ff */
[----:B------:R-:W-:Y:S02]  /*29eb0*/  LOP3.LUT R0, R53, R97, R110, 0x96, !PT ;  /* 0x0000006135007212 */ /* 0x000fe400078e966e */
[----:B------:R-:W-:Y:S02]  /*29ec0*/  SHF.R.U32.HI R5, RZ, 0x8, R2 ;  /* 0x00000008ff057819 */ /* 0x000fe40000011602 */
[----:B------:R-:W-:Y:S02]  /*29ed0*/  LOP3.LUT R2, R0, 0xffff, RZ, 0xc0, !PT ;  /* 0x0000ffff00027812 */ /* 0x000fe400078ec0ff */
[----:B------:R-:W-:Y:S02]  /*29ee0*/  LOP3.LUT R9, R169, R3, RZ, 0xc0, !PT ;  /* 0x00000003a9097212 */ /* 0x000fe400078ec0ff */
[----:B------:R-:W-:Y:S02]  /*29ef0*/  LOP3.LUT R6, R52, 0xff, RZ, 0xc0, !PT ;  /* 0x000000ff34067812 */ /* 0x000fe400078ec0ff */
[--C-:B------:R-:W-:Y:S02]  /*29f00*/  SHF.R.U32.HI R3, RZ, 0x10, R0.reuse ;  /* 0x00000010ff037819 */ /* 0x100fe40000011600 */
[----:B------:R-:W-:Y:S02]  /*29f10*/  LOP3.LUT R14, R0, 0xff, RZ, 0xc0, !PT ;  /* 0x000000ff000e7812 */ /* 0x000fe400078ec0ff */
[----:B------:R-:W-:Y:S02]  /*29f20*/  SHF.R.U32.HI R7, RZ, 0x18, R0 ;  /* 0x00000018ff077819 */ /* 0x000fe40000011600 */
[----:B------:R-:W-:Y:S02]  /*29f30*/  SHF.R.U32.HI R0, RZ, 0x8, R2 ;  /* 0x00000008ff007819 */ /* 0x000fe40000011602 */
[----:B------:R-:W-:Y:S02]  /*29f40*/  LOP3.LUT R11, R155, R11, RZ, 0xc0, !PT ;  /* 0x0000000b9b0b7212 */ /* 0x000fe400078ec0ff */
[----:B------:R-:W-:Y:S02]  /*29f50*/  LOP3.LUT R2, R3, 0xff, RZ, 0xc0, !PT ;  /* 0x000000ff03027812 */ /* 0x000fe400078ec0ff */
[----:B------:R-:W-:Y:S02]  /*29f60*/  PRMT R5, R6, 0x5410, R5 ;  /* 0x0000541006057816 */ /* 0x000fe40000000005 */
[----:B------:R-:W-:Y:S01]  /*29f70*/  PRMT R0, R14, 0x5410, R0 ;  /* 0x000054100e007816 */ /* 0x000fe20000000000 */
[C---:B------:R-:W-:Y:S01]  /*29f80*/  HMMA.16816.F32.BF16 R64, R8.reuse, R16, R64 ;  /* 0x000000100840723c */ /* 0x040fe20000041840 */
[--C-:B------:R-:W-:Y:S02]  /*29f90*/  SHF.R.U32.HI R4, RZ, 0x10, R52.reuse ;  /* 0x00000010ff047819 */ /* 0x100fe40000011634 */
[----:B------:R-:W-:Y:S01]  /*29fa0*/  PRMT R3, R2, 0x5410, R7 ;  /* 0x0000541002037816 */ /* 0x000fe20000000007 */
[--C-:B------:R-:W-:Y:S01]  /*29fb0*/  HSET2.LE.AND R0, R0, R28.reuse, PT ;  /* 0x0000001c00007233 */ /* 0x100fe20003803000 */
[----:B------:R-:W-:Y:S01]  /*29fc0*/  SHF.R.U32.HI R15, RZ, 0x18, R52 ;  /* 0x00000018ff0f7819 */ /* 0x000fe20000011634 */
[--C-:B------:R-:W-:Y:S01]  /*29fd0*/  HSET2.LE.AND R2, R5, R28.reuse, PT ;  /* 0x0000001c05027233 */ /* 0x100fe20003803000 */
[----:B------:R-:W-:Y:S01]  /*29fe0*/  LOP3.LUT R4, R4, 0xff, RZ, 0xc0, !PT ;  /* 0x000000ff04047812 */ /* 0x000fe200078ec0ff */
[C---:B------:R-:W-:Y:S01]  /*29ff0*/  HMMA.16816.F32.BF16 R80, R8.reuse, R18, R80 ;  /* 0x000000120850723c */ /* 0x040fe20000041850 */
[--C-:B------:R-:W-:Y:S01]  /*2a000*/  HSET2.LE.AND R3, R3, R28.reuse, PT ;  /* 0x0000001c03037233 */ /* 0x100fe20003803000 */
[----:B------:R-:W1:Y:S02]  /*2a010*/  LDSM.16.MT88.4 R16, [R236+0x5000] ;  /* 0x00500000ec10783b */ /* 0x000e640000004200 */
[----:B------:R-:W-:Y:S02]  /*2a020*/  PRMT R7, R4, 0x5410, R15 ;  /* 0x0000541004077816 */ /* 0x000fe4000000000f */
[----:B------:R-:W-:Y:S02]  /*2a030*/  LOP3.LUT R4, R143, R0, RZ, 0xc0, !PT ;  /* 0x000000008f047212 */ /* 0x000fe400078ec0ff */
[----:B------:R-:W-:Y:S01]  /*2a040*/  LOP3.LUT R6, R109, R2, RZ, 0xc0, !PT ;  /* 0x000000026d067212 */ /* 0x000fe200078ec0ff */
[C---:B------:R-:W-:Y:S03]  /*2a050*/  HMMA.16816.F32.BF16 R36, R8.reuse, R24, R36 ;  /* 0x000000180824723c */ /* 0x040fe60000041824 */
[----:B------:R-:W-:Y:S01]  /*2a060*/  LOP3.LUT R2, R62, 0xffff, RZ, 0xc0, !PT ;  /* 0x0000ffff3e027812 */ /* 0x000fe200078ec0ff */
[--C-:B------:R-:W-:Y:S01]  /*2a070*/  HSET2.LE.AND R7, R7, R28.reuse, PT ;  /* 0x0000001c07077233 */ /* 0x100fe20003803000 */
[----:B------:R-:W-:Y:S02]  /*2a080*/  LOP3.LUT R0, R63, R97, R130, 0x96, !PT ;  /* 0x000000613f007212 */ /* 0x000fe400078e9682 */
[----:B------:R-:W-:Y:S01]  /*2a090*/  LOP3.LUT R5, R141, R3, RZ, 0xc0, !PT ;  /* 0x000000038d057212 */ /* 0x000fe200078ec0ff */
[----:B------:R-:W-:Y:S01]  /*2a0a0*/  HMMA.16816.F32.BF16 R68, R8, R26, R76 ;  /* 0x0000001a0844723c */ /* 0x000fe2000004184c */
[----:B------:R-:W-:Y:S03]  /*2a0b0*/  SHF.R.U32.HI R3, RZ, 0x10, R0 ;  /* 0x00000010ff037819 */ /* 0x000fe60000011600 */
[C---:B------:R-:W-:Y:S02]  /*2a0c0*/  LOP3.LUT R14, R0.reuse, 0xff, RZ, 0xc0, !PT ;  /* 0x000000ff000e7812 */ /* 0x040fe400078ec0ff */
[----:B------:R-:W-:Y:S02]  /*2a0d0*/  SHF.R.U32.HI R15, RZ, 0x18, R62 ;  /* 0x00000018ff0f7819 */ /* 0x000fe4000001163e */
[----:B------:R-:W-:Y:S04]  /*2a0e0*/  SHF.R.U32.HI R9, RZ, 0x8, R2 ;  /* 0x00000008ff097819 */ /* 0x000fe80000011602 */
[----:B------:R-:W-:Y:S02]  /*2a0f0*/  LOP3.LUT R2, R0, 0xffff, RZ, 0xc0, !PT ;  /* 0x0000ffff00027812 */ /* 0x000fe400078ec0ff */
[----:B------:R-:W-:Y:S02]  /*2a100*/  SHF.R.U32.HI R8, RZ, 0x10, R62 ;  /* 0x00000010ff087819 */ /* 0x000fe4000001163e */
[----:B------:R-:W-:Y:S02]  /*2a110*/  LOP3.LUT R10, R62, 0xff, RZ, 0xc0, !PT ;  /* 0x000000ff3e0a7812 */ /* 0x000fe400078ec0ff */
[----:B------:R-:W-:Y:S02]  /*2a120*/  SHF.R.U32.HI R11, RZ, 0x18, R0 ;  /* 0x00000018ff0b7819 */ /* 0x000fe40000011600 */
[----:B------:R-:W-:Y:S02]  /*2a130*/  SHF.R.U32.HI R0, RZ, 0x8, R2 ;  /* 0x00000008ff007819 */ /* 0x000fe40000011602 */
[----:B------:R-:W-:Y:S02]  /*2a140*/  LOP3.LUT R2, R3, 0xff, RZ, 0xc0, !PT ;  /* 0x000000ff03027812 */ /* 0x000fe400078ec0ff */
[----:B------:R-:W-:Y:S02]  /*2a150*/  LOP3.LUT R8, R8, 0xff, RZ, 0xc0, !PT ;  /* 0x000000ff08087812 */ /* 0x000fe400078ec0ff */
[----:B------:R-:W-:Y:S02]  /*2a160*/  PRMT R9, R10, 0x5410, R9 ;  /* 0x000054100a097816 */ /* 0x000fe40000000009 */
[----:B------:R-:W-:Y:S02]  /*2a170*/  PRMT R0, R14, 0x5410, R0 ;  /* 0x000054100e007816 */ /* 0x000fe40000000000 */
[----:B------:R-:W-:Y:S01]  /*2a180*/  PRMT R3, R2, 0x5410, R11 ;  /* 0x0000541002037816 */ /* 0x000fe2000000000b */
[--C-:B------:R-:W-:Y:S01]  /*2a190*/  HSET2.LE.AND R2, R9, R28.reuse, PT ;  /* 0x0000001c09027233 */ /* 0x100fe20003803000 */
[----:B------:R-:W-:Y:S01]  /*2a1a0*/  PRMT R11, R8, 0x5410, R15 ;  /* 0x00005410080b7816 */ /* 0x000fe2000000000f */
[--C-:B------:R-:W-:Y:S01]  /*2a1b0*/  HSET2.LE.AND R0, R0, R28.reuse, PT ;  /* 0x0000001c00007233 */ /* 0x100fe20003803000 */
[----:B------:R-:W-:Y:S01]  /*2a1c0*/  LOP3.LUT R7, R103, R7, RZ, 0xc0, !PT ;  /* 0x0000000767077212 */ /* 0x000fe200078ec0ff */
[--C-:B------:R-:W-:Y:S01]  /*2a1d0*/  HSET2.LE.AND R3, R3, R28.reuse, PT ;  /* 0x0000001c03037233 */ /* 0x100fe20003803000 */
[----:B------:R-:W-:Y:S01]  /*2a1e0*/  LOP3.LUT R10, R165, R2, RZ, 0xc0, !PT ;  /* 0x00000002a50a7212 */ /* 0x000fe200078ec0ff */
[--C-:B------:R-:W-:Y:S01]  /*2a1f0*/  HSET2.LE.AND R11, R11, R28.reuse, PT ;  /* 0x0000001c0b0b7233 */ /* 0x100fe20003803000 */
[----:B------:R-:W-:Y:S02]  /*2a200*/  LOP3.LUT R8, R167, R0, RZ, 0xc0, !PT ;  /* 0x00000000a7087212 */ /* 0x000fe400078ec0ff */
[----:B------:R-:W-:Y:S01]  /*2a210*/  LOP3.LUT R9, R153, R3, RZ, 0xc0, !PT ;  /* 0x0000000399097212 */ /* 0x000fe200078ec0ff */
[C---:B--2---:R-:W-:Y:S01]  /*2a220*/  HMMA.16816.F32.BF16 R72, R4.reuse, R20, R72 ;  /* 0x000000140448723c */ /* 0x044fe20000041848 */
[----:B------:R-:W-:Y:S02]  /*2a230*/  LOP3.LUT R11, R132, R11, RZ, 0xc0, !PT ;  /* 0x0000000b840b7212 */ /* 0x000fe400078ec0ff */
[----:B------:R-:W-:Y:S02]  /*2a240*/  LOP3.LUT R2, R30, 0xffff, RZ, 0xc0, !PT ;  /* 0x0000ffff1e027812 */ /* 0x000fe400078ec0ff */
[-C--:B------:R-:W-:Y:S02]  /*2a250*/  LOP3.LUT R0, R31, R29.reuse, R96, 0x96, !PT ;  /* 0x0000001d1f007212 */ /* 0x080fe400078e9660 */
[----:B------:R-:W-:Y:S01]  /*2a260*/  SHF.R.U32.HI R15, RZ, 0x18, R30 ;  /* 0x00000018ff0f7819 */ /* 0x000fe2000001161e */
[C---:B------:R-:W-:Y:S01]  /*2a270*/  HMMA.16816.F32.BF16 R88, R4.reuse, R22, R88 ;  /* 0x000000160458723c */ /* 0x040fe20000041858 */
[----:B------:R-:W-:Y:S03]  /*2a280*/  SHF.R.U32.HI R3, RZ, 0x10, R0 ;  /* 0x00000010ff037819 */ /* 0x000fe60000011600 */
[C---:B------:R-:W-:Y:S04]  /*2a290*/  LOP3.LUT R14, R0.reuse, 0xff, RZ, 0xc0, !PT ;  /* 0x000000ff000e7812 */ /* 0x040fe800078ec0ff */
[C---:B---3--:R-:W-:Y:S08]  /*2a2a0*/  HMMA.16816.F32.BF16 R84, R4.reuse, R32, R84 ;  /* 0x000000200454723c */ /* 0x048ff00000041854 */
[----:B------:R-:W-:Y:S07]  /*2a2b0*/  HMMA.16816.F32.BF16 R56, R4, R34, R56 ;  /* 0x000000220438723c */ /* 0x000fee0000041838 */
[----:B------:R-:W-:Y:S01]  /*2a2c0*/  SHF.R.U32.HI R5, RZ, 0x8, R2 ;  /* 0x00000008ff057819 */ /* 0x000fe20000011602 */
[C---:B------:R-:W-:Y:S01]  /*2a2d0*/  HMMA.16816.F32.BF16 R24, R8.reuse, R20, R64 ;  /* 0x000000140818723c */ /* 0x040fe20000041840 */
[----:B------:R-:W-:Y:S03]  /*2a2e0*/  LOP3.LUT R2, R0, 0xffff, RZ, 0xc0, !PT ;  /* 0x0000ffff00027812 */ /* 0x000fe600078ec0ff */
[----:B------:R-:W-:Y:S02]  /*2a2f0*/  LOP3.LUT R6, R30, 0xff, RZ, 0xc0, !PT ;  /* 0x000000ff1e067812 */ /* 0x000fe400078ec0ff */
[----:B------:R-:W-:Y:S02]  /*2a300*/  SHF.R.U32.HI R7, RZ, 0x18, R0 ;  /* 0x00000018ff077819 */ /* 0x000fe40000011600 */
[----:B------:R-:W-:Y:S01]  /*2a310*/  SHF.R.U32.HI R0, RZ, 0x8, R2 ;  /* 0x00000008ff007819 */ /* 0x000fe20000011602 */
[C---:B------:R-:W-:Y:S01]  /*2a320*/  HMMA.16816.F32.BF16 R52, R8.reuse, R22, R80 ;  /* 0x000000160834723c */ /* 0x040fe20000041850 */
[----:B------:R-:W2:Y:S02]  /*2a330*/  LDSM.16.MT88.4 R20, [R238+0x5000] ;  /* 0x00500000ee14783b */ /* 0x000ea40000004200 */
[----:B------:R-:W-:Y:S02]  /*2a340*/  LOP3.LUT R2, R3, 0xff, RZ, 0xc0, !PT ;  /* 0x000000ff03027812 */ /* 0x000fe400078ec0ff */
[----:B------:R-:W-:Y:S02]  /*2a350*/  PRMT R5, R6, 0x5410, R5 ;  /* 0x0000541006057816 */ /* 0x000fe40000000005 */
[----:B------:R-:W-:Y:S01]  /*2a360*/  PRMT R0, R14, 0x5410, R0 ;  /* 0x000054100e007816 */ /* 0x000fe20000000000 */
        /* <DEDUP_REMOVED lines=14> */
[----:B------:R-:W-:Y:S02]  /*2a450*/  LOP3.LUT R5, R133, R3, RZ, 0xc0, !PT ;  /* 0x0000000385057212 */ /* 0x000fe400078ec0ff */
[----:B------:R-:W-:Y:S02]  /*2a460*/  SHF.R.U32.HI R9, RZ, 0x8, R2 ;  /* 0x00000008ff097819 */ /* 0x000fe40000011602 */
[----:B------:R-:W-:Y:S02]  /*2a470*/  LOP3.LUT R2, R0, 0xffff, RZ, 0xc0, !PT ;  /* 0x0000ffff00027812 */ /* 0x000fe400078ec0ff */
[----:B------:R-:W-:Y:S02]  /*2a480*/  SHF.R.U32.HI R3, RZ, 0x10, R0 ;  /* 0x00000010ff037819 */ /* 0x000fe40000011600 */
[----:B------:R-:W-:Y:S02]  /*2a490*/  SHF.R.U32.HI R8, RZ, 0x10, R60 ;  /* 0x00000010ff087819 */ /* 0x000fe4000001163c */
[----:B------:R-:W-:Y:S02]  /*2a4a0*/  LOP3.LUT R10, R60, 0xff, RZ, 0xc0, !PT ;  /* 0x000000ff3c0a7812 */ /* 0x000fe400078ec0ff */
[----:B------:R-:W-:Y:S02]  /*2a4b0*/  LOP3.LUT R14, R0, 0xff, RZ, 0xc0, !PT ;  /* 0x000000ff000e7812 */ /* 0x000fe400078ec0ff */
[----:B------:R-:W-:Y:S02]  /*2a4c0*/  SHF.R.U32.HI R11, RZ, 0x18, R0 ;  /* 0x00000018ff0b7819 */ /* 0x000fe40000011600 */
[----:B------:R-:W-:Y:S02]  /*2a4d0*/  SHF.R.U32.HI R0, RZ, 0x8, R2 ;  /* 0x00000008ff007819 */ /* 0x000fe40000011602 */
[----:B------:R-:W-:Y:S02]  /*2a4e0*/  LOP3.LUT R2, R3, 0xff, RZ, 0xc0, !PT ;  /* 0x000000ff03027812 */ /* 0x000fe400078ec0ff */
[----:B------:R-:W-:Y:S02]  /*2a4f0*/  SHF.R.U32.HI R15, RZ, 0x18, R60 ;  /* 0x00000018ff0f7819 */ /* 0x000fe4000001163c */
[----:B------:R-:W-:Y:S02]  /*2a500*/  LOP3.LUT R8, R8, 0xff, RZ, 0xc0, !PT ;  /* 0x000000ff08087812 */ /* 0x000fe400078ec0ff */
[----:B------:R-:W-:Y:S02]  /*2a510*/  LOP3.LUT R7, R129, R7, RZ, 0xc0, !PT ;  /* 0x0000000781077212 */ /* 0x000fe400078ec0ff */
[----:B------:R-:W-:Y:S02]  /*2a520*/  PRMT R9, R10, 0x5410, R9 ;  /* 0x000054100a097816 */ /* 0x000fe40000000009 */
[----:B------:R-:W-:Y:S02]  /*2a530*/  PRMT R0, R14, 0x5410, R0 ;  /* 0x000054100e007816 */ /* 0x000fe40000000000 */
[----:B------:R-:W-:Y:S01]  /*2a540*/  PRMT R3, R2, 0x5410, R11 ;  /* 0x0000541002037816 */ /* 0x000fe2000000000b */
[C---:B-1----:R-:W-:Y:S01]  /*2a550*/  HMMA.16816.F32.BF16 R72, R4.reuse, R16, R72 ;  /* 0x000000100448723c */ /* 0x042fe20000041848 */
[----:B------:R-:W-:Y:S01]  /*2a560*/  PRMT R11, R8, 0x5410, R15 ;  /* 0x00005410080b7816 */ /* 0x000fe2000000000f */
[--C-:B------:R-:W-:Y:S01]  /*2a570*/  HSET2.LE.AND R0, R0, R28.reuse, PT ;  /* 0x0000001c00007233 */ /* 0x100fe20003803000 */
[----:B------:R-:W-:Y:S01]  /*2a580*/  SHF.R.U32.HI R15, RZ, 0x18, R44 ;  /* 0x00000018ff0f7819 */ /* 0x000fe2000001162c */
[--C-:B------:R-:W-:Y:S02]  /*2a590*/  HSET2.LE.AND R2, R9, R28.reuse, PT ;  /* 0x0000001c09027233 */ /* 0x100fe40003803000 */
[--C-:B------:R-:W-:Y:S01]  /*2a5a0*/  HSET2.LE.AND R3, R3, R28.reuse, PT ;  /* 0x0000001c03037233 */ /* 0x100fe20003803000 */
[----:B------:R-:W-:Y:S01]  /*2a5b0*/  LOP3.LUT R8, R164, R0, RZ, 0xc0, !PT ;  /* 0x00000000a4087212 */ /* 0x000fe200078ec0ff */
[--C-:B------:R-:W-:Y:S01]  /*2a5c0*/  HSET2.LE.AND R11, R11, R28.reuse, PT ;  /* 0x0000001c0b0b7233 */ /* 0x100fe20003803000 */
[----:B------:R-:W-:Y:S01]  /*2a5d0*/  LOP3.LUT R10, R159, R2, RZ, 0xc0, !PT ;  /* 0x000000029f0a7212 */ /* 0x000fe200078ec0ff */
[C---:B------:R-:W-:Y:S02]  /*2a5e0*/  HMMA.16816.F32.BF16 R88, R4.reuse, R18, R88 ;  /* 0x000000120458723c */ /* 0x040fe40000041858 */
[----:B------:R-:W-:Y:S02]  /*2a5f0*/  LOP3.LUT R9, R154, R3, RZ, 0xc0, !PT ;  /* 0x000000039a097212 */ /* 0x000fe400078ec0ff */
[----:B------:R-:W-:Y:S02]  /*2a600*/  LOP3.LUT R11, R151, R11, RZ, 0xc0, !PT ;  /* 0x0000000b970b7212 */ /* 0x000fe400078ec0ff */
[----:B------:R-:W-:Y:S02]  /*2a610*/  LOP3.LUT R2, R44, 0xffff, RZ, 0xc0, !PT ;  /* 0x0000ffff2c027812 */ /* 0x000fe400078ec0ff */
[-C--:B------:R-:W-:Y:S01]  /*2a620*/  LOP3.LUT R0, R45, R97.reuse, R102, 0x96, !PT ;  /* 0x000000612d007212 */ /* 0x080fe200078e9666 */
[C---:B--2---:R-:W-:Y:S03]  /*2a630*/  HMMA.16816.F32.BF16 R84, R4.reuse, R20, R84 ;  /* 0x000000140454723c */ /* 0x044fe60000041854 */
[----:B------:R-:W-:Y:S02]  /*2a640*/  SHF.R.U32.HI R3, RZ, 0x10, R0 ;  /* 0x00000010ff037819 */ /* 0x000fe40000011600 */
[C---:B------:R-:W-:Y:S03]  /*2a650*/  LOP3.LUT R14, R0.reuse, 0xff, RZ, 0xc0, !PT ;  /* 0x000000ff000e7812 */ /* 0x040fe600078ec0ff */
[----:B------:R-:W-:Y:S07]  /*2a660*/  HMMA.16816.F32.BF16 R56, R4, R22, R56 ;  /* 0x000000160438723c */ /* 0x000fee0000041838 */
[----:B------:R-:W-:Y:S01]  /*2a670*/  SHF.R.U32.HI R5, RZ, 0x8, R2 ;  /* 0x00000008ff057819 */ /* 0x000fe20000011602 */
[C---:B------:R-:W-:Y:S01]  /*2a680*/  HMMA.16816.F32.BF16 R32, R8.reuse, R16, R24 ;  /* 0x000000100820723c */ /* 0x040fe20000041818 */
[----:B------:R-:W-:Y:S01]  /*2a690*/  LOP3.LUT R2, R0, 0xffff, RZ, 0xc0, !PT ;  /* 0x0000ffff00027812 */ /* 0x000fe200078ec0ff */
[----:B------:R-:W1:Y:S02]  /*2a6a0*/  LDSM.16.MT88.4 R24, [R236+0x5400] ;  /* 0x00540000ec18783b */ /* 0x000e640000004200 */
        /* <DEDUP_REMOVED lines=15> */
[--C-:B------:R-:W-:Y:S01]  /*2a7a0*/  HSET2.LE.AND R3, R3, R28.reuse, PT ;  /* 0x0000001c03037233 */ /* 0x100fe20003803000 */
[----:B------:R-:W3:Y:S02]  /*2a7b0*/  LDSM.16.MT88.4 R20, [R236+0x5800] ;  /* 0x00580000ec14783b */ /* 0x000ee40000004200 */
        /* <DEDUP_REMOVED lines=30> */
[C---:B-1----:R-:W-:Y:S01]  /*2a9a0*/  HMMA.16816.F32.BF16 R72, R4.reuse, R24, R72 ;  /* 0x000000180448723c */ /* 0x042fe20000041848 */
[----:B------:R-:W-:Y:S02]  /*2a9b0*/  LOP3.LUT R11, R127, R11, RZ, 0xc0, !PT ;  /* 0x0000000b7f0b7212 */ /* 0x000fe400078ec0ff */
[-C--:B------:R-:W-:Y:S02]  /*2a9c0*/  LOP3.LUT R0, R41, R29.reuse, R100, 0x96, !PT ;  /* 0x0000001d29007212 */ /* 0x080fe400078e9664 */
[----:B------:R-:W-:Y:S02]  /*2a9d0*/  SHF.R.U32.HI R15, RZ, 0x18, R40 ;  /* 0x00000018ff0f7819 */ /* 0x000fe40000011628 */
[----:B------:R-:W-:Y:S01]  /*2a9e0*/  SHF.R.U32.HI R3, RZ, 0x10, R0 ;  /* 0x00000010ff037819 */ /* 0x000fe20000011600 */
[C---:B------:R-:W-:Y:S01]  /*2a9f0*/  HMMA.16816.F32.BF16 R88, R4.reuse, R26, R88 ;  /* 0x0000001a0458723c */ /* 0x040fe20000041858 */
[----:B------:R-:W-:Y:S03]  /*2aa00*/  LOP3.LUT R14, R0, 0xff, RZ, 0xc0, !PT ;  /* 0x000000ff000e7812 */ /* 0x000fe600078ec0ff */
[C---:B------:R-:W-:Y:S04]  /*2aa10*/  LOP3.LUT R2, R40.reuse, 0xffff, RZ, 0xc0, !PT ;  /* 0x0000ffff28027812 */ /* 0x040fe800078ec0ff */
[C---:B--2---:R-:W-:Y:S08]  /*2aa20*/  HMMA.16816.F32.BF16 R64, R4.reuse, R16, R84 ;  /* 0x000000100440723c */ /* 0x044ff00000041854 */
[----:B------:R-:W-:Y:S07]  /*2aa30*/  HMMA.16816.F32.BF16 R56, R4, R18, R56 ;  /* 0x000000120438723c */ /* 0x000fee0000041838 */
[----:B------:R-:W-:Y:S01]  /*2aa40*/  LOP3.LUT R6, R40, 0xff, RZ, 0xc0, !PT ;  /* 0x000000ff28067812 */ /* 0x000fe200078ec0ff */
[C---:B------:R-:W-:Y:S01]  /*2aa50*/  HMMA.16816.F32.BF16 R44, R8.reuse, R24, R32 ;  /* 0x00000018082c723c */ /* 0x040fe20000041820 */
[----:B------:R-:W-:Y:S01]  /*2aa60*/  SHF.R.U32.HI R5, RZ, 0x8, R2 ;  /* 0x00000008ff057819 */ /* 0x000fe20000011602 */
[----:B------:R-:W1:Y:S02]  /*2aa70*/  LDSM.16.MT88.4 R32, [R238+0x5800] ;  /* 0x00580000ee20783b */ /* 0x000e640000004200 */
[----:B------:R-:W-:Y:S02]  /*2aa80*/  LOP3.LUT R2, R0, 0xffff, RZ, 0xc0, !PT ;  /* 0x0000ffff00027812 */ /* 0x000fe400078ec0ff */
[----:B------:R-:W-:Y:S02]  /*2aa90*/  SHF.R.U32.HI R7, RZ, 0x18, R0 ;  /* 0x00000018ff077819 */ /* 0x000fe40000011600 */
[C---:B------:R-:W-:Y:S01]  /*2aaa0*/  HMMA.16816.F32.BF16 R52, R8.reuse, R26, R52 ;  /* 0x0000001a0834723c */ /* 0x040fe20000041834 */
[----:B------:R-:W-:Y:S01]  /*2aab0*/  SHF.R.U32.HI R0, RZ, 0x8, R2 ;  /* 0x00000008ff007819 */ /* 0x000fe20000011602 */
[----:B------:R-:W2:Y:S02]  /*2aac0*/  LDSM.16.MT88.4 R24, [R236+0x5c00] ;  /* 0x005c0000ec18783b */ /* 0x000ea40000004200 */
[----:B------:R-:W-:Y:S02]  /*2aad0*/  PRMT R5, R6, 0x5410, R5 ;  /* 0x0000541006057816 */ /* 0x000fe40000000005 */
[----:B------:R-:W-:Y:S02]  /*2aae0*/  PRMT R0, R14, 0x5410, R0 ;  /* 0x000054100e007816 */ /* 0x000fe40000000000 */
[----:B------:R-:W-:Y:S01]  /*2aaf0*/  LOP3.LUT R2, R3, 0xff, RZ, 0xc0, !PT ;  /* 0x000000ff03027812 */ /* 0x000fe200078ec0ff */
[C---:B------:R-:W-:Y:S03]  /*2ab00*/  HMMA.16816.F32.BF16 R36, R8.reuse, R16, R36 ;  /* 0x000000100824723c */ /* 0x040fe60000041824 */
[----:B------:R-:W-:Y:S01]  /*2ab10*/  SHF.R.U32.HI R4, RZ, 0x10, R40 ;  /* 0x00000010ff047819 */ /* 0x000fe20000011628 */
[--C-:B------:R-:W-:Y:S01]  /*2ab20*/  HSET2.LE.AND R0, R0, R28.reuse, PT ;  /* 0x0000001c00007233 */ /* 0x100fe20003803000 */
[----:B------:R-:W-:Y:S01]  /*2ab30*/  PRMT R3, R2, 0x5410, R7 ;  /* 0x0000541002037816 */ /* 0x000fe20000000007 */
[--C-:B------:R-:W-:Y:S01]  /*2ab40*/  HSET2.LE.AND R2, R5, R28.reuse, PT ;  /* 0x0000001c05027233 */ /* 0x100fe20003803000 */
[----:B------:R-:W-:Y:S01]  /*2ab50*/  LOP3.LUT R4, R4, 0xff, RZ, 0xc0, !PT ;  /* 0x000000ff04047812 */ /* 0x000fe200078ec0ff */
[----:B------:R-:W-:Y:S04]  /*2ab60*/  HMMA.16816.F32.BF16 R60, R8, R18, R60 ;  /* 0x00000012083c723c */ /* 0x000fe8000004183c */
[----:B------:R-:W-:Y:S01]  /*2ab70*/  PRMT R7, R4, 0x5410, R15 ;  /* 0x0000541004077816 */ /* 0x000fe2000000000f */
[--C-:B------:R-:W-:Y:S01]  /*2ab80*/  HSET2.LE.AND R3, R3, R28.reuse, PT ;  /* 0x0000001c03037233 */ /* 0x100fe20003803000 */
        /* <DEDUP_REMOVED lines=10> */
[----:B------:R-:W-:Y:S02]  /*2ac30*/  SHF.R.U32.HI R3, RZ, 0x10, R0 ;  /* 0x00000010ff037819 */ /* 0x000fe40000011600 */
[----:B------:R-:W-:Y:S02]  /*2ac40*/  LOP3.LUT R14, R0, 0xff, RZ, 0xc0, !PT ;  /* 0x000000ff000e7812 */ /* 0x000fe400078ec0ff */
[----:B------:R-:W-:Y:S02]  /*2ac50*/  SHF.R.U32.HI R0, RZ, 0x8, R2 ;  /* 0x00000008ff007819 */ /* 0x000fe40000011602 */
[----:B------:R-:W-:Y:S02]  /*2ac60*/  LOP3.LUT R7, R99, R7, RZ, 0xc0, !PT ;  /* 0x0000000763077212 */ /* 0x000fe400078ec0ff */
[----:B------:R-:W-:Y:S02]  /*2ac70*/  LOP3.LUT R2, R3, 0xff, RZ, 0xc0, !PT ;  /* 0x000000ff03027812 */ /* 0x000fe400078ec0ff */
[----:B------:R-:W-:Y:S02]  /*2ac80*/  PRMT R9, R10, 0x5410, R9 ;  /* 0x000054100a097816 */ /* 0x000fe40000000009 */
[----:B------:R-:W-:Y:S01]  /*2ac90*/  PRMT R0, R14, 0x5410, R0 ;  /* 0x000054100e007816 */ /* 0x000fe20000000000 */
[C---:B---3--:R-:W-:Y:S01]  /*2aca0*/  HMMA.16816.F32.BF16 R72, R4.reuse, R20, R72 ;  /* 0x000000140448723c */ /* 0x048fe20000041848 */
[--C-:B------:R-:W-:Y:S02]  /*2acb0*/  SHF.R.U32.HI R8, RZ, 0x10, R48.reuse ;  /* 0x00000010ff087819 */ /* 0x100fe40000011630 */
[----:B------:R-:W-:Y:S01]  /*2acc0*/  PRMT R3, R2, 0x5410, R11 ;  /* 0x0000541002037816 */ /* 0x000fe2000000000b */
[--C-:B------:R-:W-:Y:S01]  /*2acd0*/  HSET2.LE.AND R0, R0, R28.reuse, PT ;  /* 0x0000001c00007233 */ /* 0x100fe20003803000 */
[----:B------:R-:W-:Y:S01]  /*2ace0*/  SHF.R.U32.HI R15, RZ, 0x18, R48 ;  /* 0x00000018ff0f7819 */ /* 0x000fe20000011630 */
[--C-:B------:R-:W-:Y:S01]  /*2acf0*/  HSET2.LE.AND R2, R9, R28.reuse, PT ;  /* 0x0000001c09027233 */ /* 0x100fe20003803000 */
[----:B------:R-:W-:Y:S01]  /*2ad00*/  LOP3.LUT R8, R8, 0xff, RZ, 0xc0, !PT ;  /* 0x000000ff08087812 */ /* 0x000fe200078ec0ff */
[C---:B------:R-:W-:Y:S01]  /*2ad10*/  HMMA.16816.F32.BF16 R88, R4.reuse, R22, R88 ;  /* 0x000000160458723c */ /* 0x040fe20000041858 */
[--C-:B------:R-:W-:Y:S03]  /*2ad20*/  HSET2.LE.AND R3, R3, R28.reuse, PT ;  /* 0x0000001c03037233 */ /* 0x100fe60003803000 */
[----:B------:R-:W-:Y:S02]  /*2ad30*/  LOP3.LUT R16, R125, R0, RZ, 0xc0, !PT ;  /* 0x000000007d107212 */ /* 0x000fe400078ec0ff */
[----:B------:R-:W-:Y:S02]  /*2ad40*/  LOP3.LUT R18, R123, R2, RZ, 0xc0, !PT ;  /* 0x000000027b127212 */ /* 0x000fe400078ec0ff */
[C---:B-1----:R-:W-:Y:S01]  /*2ad50*/  HMMA.16816.F32.BF16 R64, R4.reuse, R32, R64 ;  /* 0x000000200440723c */ /* 0x042fe20000041840 */
[----:B------:R-:W-:Y:S03]  /*2ad60*/  LOP3.LUT R17, R124, R3, RZ, 0xc0, !PT ;  /* 0x000000037c117212 */ /* 0x000fe600078ec0ff */
[----:B------:R-:W-:Y:S02]  /*2ad70*/  PRMT R8, R8, 0x5410, R15 ;  /* 0x0000541008087816 */ /* 0x000fe4000000000f */
[----:B------:R-:W-:Y:S02]  /*2ad80*/  SHF.R.U32.HI R9, RZ, 0x18, R42 ;  /* 0x00000018ff097819 */ /* 0x000fe4000001162a */
[----:B------:R-:W-:Y:S01]  /*2ad90*/  HMMA.16816.F32.BF16 R56, R4, R34, R56 ;  /* 0x000000220438723c */ /* 0x000fe20000041838 */
[----:B------:R-:W-:Y:S03]  /*2ada0*/  LOP3.LUT R0, R43, R97, R114, 0x96, !PT ;  /* 0x000000612b007212 */ /* 0x000fe600078e9672 */
[----:B------:R-:W-:Y:S01]  /*2adb0*/  LOP3.LUT R2, R42, 0xffff, RZ, 0xc0, !PT ;  /* 0x0000ffff2a027812 */ /* 0x000fe200078ec0ff */
[--C-:B------:R-:W-:Y:S01]  /*2adc0*/  HSET2.LE.AND R8, R8, R28.reuse, PT ;  /* 0x0000001c08087233 */ /* 0x100fe20003803000 */
[----:B------:R-:W-:Y:S02]  /*2add0*/  SHF.R.U32.HI R3, RZ, 0x10, R0 ;  /* 0x00000010ff037819 */ /* 0x000fe40000011600 */
[----:B------:R-:W-:Y:S04]  /*2ade0*/  SHF.R.U32.HI R5, RZ, 0x8, R2 ;  /* 0x00000008ff057819 */ /* 0x000fe80000011602 */
[C---:B------:R-:W-:Y:S02]  /*2adf0*/  LOP3.LUT R2, R0.reuse, 0xffff, RZ, 0xc0, !PT ;  /* 0x0000ffff00027812 */ /* 0x040fe400078ec0ff */
[----:B------:R-:W-:Y:S02]  /*2ae00*/  SHF.R.U32.HI R4, RZ, 0x10, R42 ;  /* 0x00000010ff047819 */ /* 0x000fe4000001162a */
[----:B------:R-:W-:Y:S02]  /*2ae10*/  LOP3.LUT R19, R121, R8, RZ, 0xc0, !PT ;  /* 0x0000000879137212 */ /* 0x000fe400078ec0ff */
[----:B------:R-:W-:Y:S02]  /*2ae20*/  LOP3.LUT R8, R0, 0xff, RZ, 0xc0, !PT ;  /* 0x000000ff00087812 */ /* 0x000fe400078ec0ff */
[----:B------:R-:W-:Y:S02]  /*2ae30*/  LOP3.LUT R6, R42, 0xff, RZ, 0xc0, !PT ;  /* 0x000000ff2a067812 */ /* 0x000fe400078ec0ff */
[----:B------:R-:W-:Y:S01]  /*2ae40*/  SHF.R.U32.HI R7, RZ, 0x18, R0 ;  /* 0x00000018ff077819 */ /* 0x000fe20000011600 */
[C---:B------:R-:W-:Y:S01]  /*2ae50*/  HMMA.16816.F32.BF16 R44, R16.reuse, R20, R44 ;  /* 0x00000014102c723c */ /* 0x040fe2000004182c */
[----:B------:R-:W-:Y:S02]  /*2ae60*/  SHF.R.U32.HI R0, RZ, 0x8, R2 ;  /* 0x00000008ff007819 */ /* 0x000fe40000011602 */
[----:B------:R-:W-:Y:S02]  /*2ae70*/  LOP3.LUT R2, R3, 0xff, RZ, 0xc0, !PT ;  /* 0x000000ff03027812 */ /* 0x000fe400078ec0ff */
[----:B------:R-:W-:Y:S02]  /*2ae80*/  LOP3.LUT R4, R4, 0xff, RZ, 0xc0, !PT ;  /* 0x000000ff04047812 */ /* 0x000fe400078ec0ff */
[----:B------:R-:W-:Y:S01]  /*2ae90*/  PRMT R5, R6, 0x5410, R5 ;  /* 0x0000541006057816 */ /* 0x000fe20000000005 */
[C---:B------:R-:W-:Y:S01]  /*2aea0*/  HMMA.16816.F32.BF16 R52, R16.reuse, R22, R52 ;  /* 0x000000161034723c */ /* 0x040fe20000041834 */
[----:B------:R-:W1:Y:S03]  /*2aeb0*/  LDSM.16.MT88.4 R20, [R238+0x5c00] ;  /* 0x005c0000ee14783b */ /* 0x000e660000004200 */
[----:B------:R-:W-:Y:S02]  /*2aec0*/  PRMT R0, R8, 0x5410, R0 ;  /* 0x0000541008007816 */ /* 0x000fe40000000000 */
[----:B------:R-:W-:Y:S01]  /*2aed0*/  PRMT R3, R2, 0x5410, R7 ;  /* 0x0000541002037816 */ /* 0x000fe20000000007 */
[--C-:B------:R-:W-:Y:S01]  /*2aee0*/  HSET2.LE.AND R2, R5, R28.reuse, PT ;  /* 0x0000001c05027233 */ /* 0x100fe20003803000 */
[----:B------:R-:W-:Y:S01]  /*2aef0*/  PRMT R4, R4, 0x5410, R9 ;  /* 0x0000541004047816 */ /* 0x000fe20000000009 */
[--C-:B------:R-:W-:Y:S01]  /*2af00*/  HSET2.LE.AND R0, R0, R28.reuse, PT ;  /* 0x0000001c00007233 */ /* 0x100fe20003803000 */
[C---:B------:R-:W-:Y:S02]  /*2af10*/  HMMA.16816.F32.BF16 R36, R16.reuse, R32, R36 ;  /* 0x000000201024723c */ /* 0x040fe40000041824 */
[--C-:B------:R-:W-:Y:S01]  /*2af20*/  HSET2.LE.AND R3, R3, R28.reuse, PT ;  /* 0x0000001c03037233 */ /* 0x100fe20003803000 */
[----:B------:R-:W-:Y:S01]  /*2af30*/  LOP3.LUT R10, R104, R2, RZ, 0xc0, !PT ;  /* 0x00000002680a7212 */ /* 0x000fe200078ec0ff */
[--C-:B------:R-:W-:Y:S01]  /*2af40*/  HSET2.LE.AND R4, R4, R28.reuse, PT ;  /* 0x0000001c04047233 */ /* 0x100fe20003803000 */
[----:B------:R-:W-:Y:S02]  /*2af50*/  LOP3.LUT R8, R117, R0, RZ, 0xc0, !PT ;  /* 0x0000000075087212 */ /* 0x000fe400078ec0ff */
[----:B------:R-:W-:Y:S01]  /*2af60*/  LOP3.LUT R9, R116, R3, RZ, 0xc0, !PT ;  /* 0x0000000374097212 */ /* 0x000fe200078ec0ff */
[----:B------:R-:W-:Y:S01]  /*2af70*/  HMMA.16816.F32.BF16 R16, R16, R34, R60 ;  /* 0x000000221010723c */ /* 0x000fe2000004183c */
[----:B------:R-:W-:Y:S03]  /*2af80*/  LOP3.LUT R11, R105, R4, RZ, 0xc0, !PT ;  /* 0x00000004690b7212 */ /* 0x000fe600078ec0ff */
[C---:B------:R-:W-:Y:S02]  /*2af90*/  LOP3.LUT R2, R50.reuse, 0xffff, RZ, 0xc0, !PT ;  /* 0x0000ffff32027812 */ /* 0x040fe400078ec0ff */
[----:B------:R-:W-:Y:S02]  /*2afa0*/  LOP3.LUT R0, R51, R97, R126, 0x96, !PT ;  /* 0x0000006133007212 */ /* 0x000fe400078e967e */
[-C--:B--2---:R-:W-:Y:S01]  /*2afb0*/  HMMA.16816.F32.BF16 R32, R8, R24.reuse, R72 ;  /* 0x000000180820723c */ /* 0x084fe20000041848 */
[----:B------:R-:W-:Y:S03]  /*2afc0*/  LOP3.LUT R6, R50, 0xff, RZ, 0xc0, !PT ;  /* 0x000000ff32067812 */ /* 0x000fe600078ec0ff */
[----:B------:R-:W-:Y:S02]  /*2afd0*/  SHF.R.U32.HI R5, RZ, 0x8, R2 ;  /* 0x00000008ff057819 */ /* 0x000fe40000011602 */
[----:B------:R-:W-:Y:S02]  /*2afe0*/  LOP3.LUT R2, R0, 0xffff, RZ, 0xc0, !PT ;  /* 0x0000ffff00027812 */ /* 0x000fe400078ec0ff */
[----:B------:R-:W-:Y:S04]  /*2aff0*/  PRMT R5, R6, 0x5410, R5 ;  /* 0x0000541006057816 */ /* 0x000fe80000000005 */
[----:B------:R-:W-:Y:S02]  /*2b000*/  SHF.R.U32.HI R3, RZ, 0x10, R0 ;  /* 0x00000010ff037819 */ /* 0x000fe40000011600 */
[----:B------:R-:W-:Y:S02]  /*2b010*/  SHF.R.U32.HI R4, RZ, 0x10, R50 ;  /* 0x00000010ff047819 */ /* 0x000fe40000011632 */
[----:B------:R-:W-:Y:S02]  /*2b020*/  LOP3.LUT R14, R0, 0xff, RZ, 0xc0, !PT ;  /* 0x000000ff000e7812 */ /* 0x000fe400078ec0ff */
[----:B------:R-:W-:Y:S02]  /*2b030*/  LOP3.LUT R4, R4, 0xff, RZ, 0xc0, !PT ;  /* 0x000000ff04047812 */ /* 0x000fe400078ec0ff */
[----:B------:R-:W-:Y:S02]  /*2b040*/  SHF.R.U32.HI R7, RZ, 0x18, R0 ;  /* 0x00000018ff077819 */ /* 0x000fe40000011600 */
[----:B------:R-:W-:Y:S01]  /*2b050*/  SHF.R.U32.HI R0, RZ, 0x8, R2 ;  /* 0x00000008ff007819 */ /* 0x000fe20000011602 */
[----:B------:R-:W-:Y:S01]  /*2b060*/  STL.64 [R1+0x90], R32 ;  /* 0x0000902001007387 */ /* 0x000fe20000100a00 */
[----:B------:R-:W-:Y:S02]  /*2b070*/  LOP3.LUT R2, R3, 0xff, RZ, 0xc0, !PT ;  /* 0x000000ff03027812 */ /* 0x000fe400078ec0ff */
[----:B------:R-:W-:Y:S02]  /*2b080*/  PRMT R0, R14, 0x5410, R0 ;  /* 0x000054100e007816 */ /* 0x000fe40000000000 */
[----:B------:R-:W-:Y:S01]  /*2b090*/  PRMT R3, R2, 0x5410, R7 ;  /* 0x0000541002037816 */ /* 0x000fe20000000007 */
[----:B------:R2:W-:Y:S01]  /*2b0a0*/  STL.64 [R1+0x98], R34 ;  /* 0x0000982201007387 */ /* 0x0005e20000100a00 */
[----:B------:R-:W-:Y:S01]  /*2b0b0*/  SHF.R.U32.HI R15, RZ, 0x18, R50 ;  /* 0x00000018ff0f7819 */ /* 0x000fe20000011632 */
[--C-:B------:R-:W-:Y:S02]  /*2b0c0*/  HSET2.LE.AND R0, R0, R28.reuse, PT ;  /* 0x0000001c00007233 */ /* 0x100fe40003803000 */
[--C-:B------:R-:W-:Y:S01]  /*2b0d0*/  HSET2.LE.AND R2, R5, R28.reuse, PT ;  /* 0x0000001c05027233 */ /* 0x100fe20003803000 */
[----:B------:R-:W-:Y:S01]  /*2b0e0*/  PRMT R7, R4, 0x5410, R15 ;  /* 0x0000541004077816 */ /* 0x000fe2000000000f */
[--C-:B------:R-:W-:Y:S01]  /*2b0f0*/  HSET2.LE.AND R3, R3, R28.reuse, PT ;  /* 0x0000001c03037233 */ /* 0x100fe20003803000 */
[----:B------:R-:W-:Y:S02]  /*2b100*/  LOP3.LUT R4, R148, R0, RZ, 0xc0, !PT ;  /* 0x0000000094047212 */ /* 0x000fe400078ec0ff */
[----:B------:R-:W-:Y:S01]  /*2b110*/  LOP3.LUT R6, R119, R2, RZ, 0xc0, !PT ;  /* 0x0000000277067212 */ /* 0x000fe200078ec0ff */
[----:B------:R-:W-:Y:S01]  /*2b120*/  HSET2.LE.AND R7, R7, R28, PT ;  /* 0x0000001c07077233 */ /* 0x000fe20003803000 */
[----:B------:R-:W-:Y:S02]  /*2b130*/  LOP3.LUT R5, R122, R3, RZ, 0xc0, !PT ;  /* 0x000000037a057212 */ /* 0x000fe400078ec0ff */
[----:B------:R-:W-:Y:S02]  /*2b140*/  IADD3 R0, R185, -0x1, RZ ;  /* 0xffffffffb9007810 */ /* 0x000fe40007ffe0ff */
[----:B------:R-:W-:Y:S03]  /*2b150*/  LOP3.LUT R7, R107, R7, RZ, 0xc0, !PT ;  /* 0x000000076b077212 */ /* 0x000fe600078ec0ff */
[----:B------:R-:W-:Y:S04]  /*2b160*/  IMAD.MOV.U32 R185, RZ, RZ, R0 ;  /* 0x000000ffffb97224 */ /* 0x000fe800078e0000 */
[----:B------:R-:W-:Y:S08]  /*2b170*/  HMMA.16816.F32.BF16 R28, R4, R24, R44 ;  /* 0x00000018041c723c */ /* 0x000ff0000004182c */
[-C--:B--2---:R-:W-:Y:S08]  /*2b180*/  HMMA.16816.F32.BF16 R32, R8, R26.reuse, R88 ;  /* 0x0000001a0820723c */ /* 0x084ff00000041858 */
[----:B------:R-:W-:Y:S11]  /*2b190*/  HMMA.16816.F32.BF16 R24, R4, R26, R52 ;  /* 0x0000001a0418723c */ /* 0x000ff60000041834 */
[----:B------:R-:W-:Y:S04]  /*2b1a0*/  @!UPT UIADD3 URZ, URZ, URZ, URZ ;  /* 0x0000003f3f3ff290 */ /* 0x000fe8000fffe03f */
[----:B------:R-:W-:Y:S06]  /*2b1b0*/  STL.64 [R1+0x80], R32 ;  /* 0x0000802001007387 */ /* 0x000fec0000100a00 */
[----:B------:R1:W-:Y:S02]  /*2b1c0*/  STL.64 [R1+0x88], R34 ;  /* 0x0000882201007387 */ /* 0x0003e40000100a00 */
[C---:B-1----:R-:W-:Y:S08]  /*2b1d0*/  HMMA.16816.F32.BF16 R32, R8.reuse, R20, R64 ;  /* 0x000000140820723c */ /* 0x042ff00000041840 */
[----:B------:R-:W-:Y:S11]  /*2b1e0*/  HMMA.16816.F32.BF16 R8, R8, R22, R56 ;  /* 0x000000160808723c */ /* 0x000ff60000041838 */
[----:B------:R-:W-:Y:S04]  /*2b1f0*/  @!UPT UIADD3 URZ, URZ, URZ, URZ ;  /* 0x0000003f3f3ff290 */ /* 0x000fe8000fffe03f */
[----:B------:R-:W-:Y:S06]  /*2b200*/  STL.64 [R1+0x70], R32 ;  /* 0x0000702001007387 */ /* 0x000fec0000100a00 */
[----:B------:R-:W-:Y:S06]  /*2b210*/  STL.64 [R1+0x78], R34 ;  /* 0x0000782201007387 */ /* 0x000fec0000100a00 */
[----:B------:R-:W-:Y:S06]  /*2b220*/  STL.64 [R1+0x60], R8 ;  /* 0x0000600801007387 */ /* 0x000fec0000100a00 */
[----:B------:R1:W-:Y:S06]  /*2b230*/  STL.64 [R1+0x68], R10 ;  /* 0x0000680a01007387 */ /* 0x0003ec0000100a00 */
[----:B------:R2:W-:Y:S06]  /*2b240*/  STL.64 [R1+0x40], R28 ;  /* 0x0000401c01007387 */ /* 0x0005ec0000100a00 */
[----:B------:R2:W-:Y:S06]  /*2b250*/  STL.64 [R1+0x48], R30 ;  /* 0x0000481e01007387 */ /* 0x0005ec0000100a00 */
[----:B------:R2:W-:Y:S06]  /*2b260*/  STL.64 [R1+0x30], R24 ;  /* 0x0000301801007387 */ /* 0x0005ec0000100a00 */
[----:B------:R2:W-:Y:S01]  /*2b270*/  STL.64 [R1+0x38], R26 ;  /* 0x0000381a01007387 */ /* 0x0005e20000100a00 */
[C---:B-1----:R-:W-:Y:S08]  /*2b280*/  HMMA.16816.F32.BF16 R8, R4.reuse, R20, R36 ;  /* 0x000000140408723c */ /* 0x042ff00000041824 */
[----:B------:R-:W-:Y:S11]  /*2b290*/  HMMA.16816.F32.BF16 R4, R4, R22, R16 ;  /* 0x000000160404723c */ /* 0x000ff60000041810 */
[----:B------:R-:W-:Y:S04]  /*2b2a0*/  @!UPT UIADD3 URZ, URZ, URZ, URZ ;  /* 0x0000003f3f3ff290 */ /* 0x000fe8000fffe03f */
[----:B------:R2:W-:Y:S06]  /*2b2b0*/  STL.64 [R1+0x10], R8 ;  /* 0x0000100801007387 */ /* 0x0005ec0000100a00 */
[----:B------:R2:W-:Y:S06]  /*2b2c0*/  STL.64 [R1+0x18], R10 ;  /* 0x0000180a01007387 */ /* 0x0005ec0000100a00 */
[----:B------:R2:W-:Y:S06]  /*2b2d0*/  STL.64 [R1], R4 ;  /* 0x0000000401007387 */ /* 0x0005ec0000100a00 */
[----:B------:R2:W-:Y:S01]  /*2b2e0*/  STL.64 [R1+0x8], R6 ;  /* 0x0000080601007387 */ /* 0x0005e20000100a00 */
[----:B------:R-:W-:-:S05]  /*2b2f0*/  @P1 BRA `(.L_x_515) ;  /* 0xffff3ba000001947 */ /* 0x000fca000383ffff */
.L_x_512:
[----:B-123--:R-:W-:Y:S01]  /*2b300*/  IMAD.U32 R4, RZ, RZ, UR6 ;  /* 0x00000006ff047e24 */ /* 0x00efe2000f8e00ff */
[----:B------:R-:W-:Y:S01]  /*2b310*/  MOV R2, UR6 ;  /* 0x0000000600027c02 */ /* 0x000fe20008000f00 */
[----:B------:R-:W-:Y:S01]  /*2b320*/  IMAD.U32 R5, RZ, RZ, UR7 ;  /* 0x00000007ff057e24 */ /* 0x000fe2000f8e00ff */
[----:B------:R-:W-:Y:S01]  /*2b330*/  ULDC.64 UR4, c[0x0][0x118] ;  /* 0x0000460000047ab9 */ /* 0x000fe20000000a00 */
[----:B------:R-:W-:-:S03]  /*2b340*/  IMAD.U32 R3, RZ, RZ, UR7 ;  /* 0x00000007ff037e24 */ /* 0x000fc6000f8e00ff */
[----:B------:R1:W5:Y:S01]  /*2b350*/  LD.E R31, [R4.64+0xd8] ;  /* 0x0000d804041f7980 */ /* 0x000362000c101900 */
[----:B------:R-:W-:-:S03]  /*2b360*/  MOV R7, 0x1f ;  /* 0x0000001f00077802 */ /* 0x000fc60000000f00 */
[----:B------:R2:W5:Y:S01]  /*2b370*/  LD.E R6, [R2.64+0x17c] ;  /* 0x00017c0402067980 */ /* 0x000562000c101900 */
[----:B-1----:R-:W-:Y:S01]  /*2b380*/  MOV R5, 0xffffffff ;  /* 0xffffffff00057802 */ /* 0x002fe20000000f00 */
[----:B------:R-:W-:Y:S05]  /*2b390*/  BRA.DIV ~URZ, `(.L_x_516) ;  /* 0x000026b27f007947 */ /* 0x000fea000b800000 */
[----:B------:R1:W3:Y:S02]  /*2b3a0*/  SHFL.BFLY PT, R0, R181, 0x2, 0x1f ;  /* 0x0c401f00b5007f89 */ /* 0x0002e400000e0000 */
.L_x_545:
[----:B---3--:R-:W-:Y:S01]  /*2b3b0*/  FADD.FTZ R4, R0, R181 ;  /* 0x000000b500047221 */ /* 0x008fe20000010000 */
[----:B------:R-:W-:Y:S05]  /*2b3c0*/  BRA.DIV ~URZ, `(.L_x_517) ;  /* 0x000026e27f007947 */ /* 0x000fea000b800000 */
[----:B--2---:R-:W2:Y:S04]  /*2b3d0*/  SHFL.BFLY PT, R3, R182, 0x2, 0x1f ;  /* 0x0c401f00b6037f89 */ /* 0x004ea800000e0000 */
[----:B------:R-:W3:Y:S04]  /*2b3e0*/  SHFL.BFLY PT, R2, R183, 0x2, 0x1f ;  /* 0x0c401f00b7027f89 */ /* 0x000ee800000e0000 */
[----:B------:R-:W4:Y:S04]  /*2b3f0*/  SHFL.BFLY PT, R0, R184, 0x2, 0x1f ;  /* 0x0c401f00b8007f89 */ /* 0x000f2800000e0000 */
[----:B------:R-:W1:Y:S01]  /*2b400*/  SHFL.BFLY PT, R8, R4, 0x1, 0x1f ;  /* 0x0c201f0004087f89 */ /* 0x000e6200000e0000 */
[----:B--2---:R-:W-:-:S02]  /*2b410*/  FADD.FTZ R3, R3, R182 ;  /* 0x000000b603037221 */ /* 0x004fc40000010000 */
[----:B---3--:R-:W-:-:S03]  /*2b420*/  FADD.FTZ R2, R2, R183 ;  /* 0x000000b702027221 */ /* 0x008fc60000010000 */
[----:B------:R-:W2:Y:S01]  /*2b430*/  SHFL.BFLY PT, R7, R3, 0x1, 0x1f ;  /* 0x0c201f0003077f89 */ /* 0x000ea200000e0000 */
[----:B----4-:R-:W-:-:S03]  /*2b440*/  FADD.FTZ R0, R0, R184 ;  /* 0x000000b800007221 */ /* 0x010fc60000010000 */
[----:B------:R-:W3:Y:S01]  /*2b450*/  SHFL.BFLY PT, R5, R2, 0x1, 0x1f ;  /* 0x0c201f0002057f89 */ /* 0x000ee200000e0000 */
[----:B-1----:R-:W-:-:S03]  /*2b460*/  FADD.FTZ R33, R4, R8 ;  /* 0x0000000804217221 */ /* 0x002fc60000010000 */
[----:B------:R1:W4:Y:S01]  /*2b470*/  SHFL.BFLY PT, R9, R0, 0x1, 0x1f ;  /* 0x0c201f0000097f89 */ /* 0x00032200000e0000 */
[----:B--2---:R-:W-:Y:S02]  /*2b480*/  FADD.FTZ R32, R3, R7 ;  /* 0x0000000703207221 */ /* 0x004fe40000010000 */
[----:B---3--:R-:W-:Y:S02]  /*2b490*/  FADD.FTZ R30, R2, R5 ;  /* 0x00000005021e7221 */ /* 0x008fe40000010000 */
.L_x_546:
[----:B------:R-:W2:Y:S04]  /*2b4a0*/  LDL.LU R11, [R1+0x40] ;  /* 0x00004000010b7983 */ /* 0x000ea80000300800 */
[----:B------:R-:W3:Y:S04]  /*2b4b0*/  LDL.LU R10, [R1+0x44] ;  /* 0x00004400010a7983 */ /* 0x000ee80000300800 */
[----:B----4-:R-:W4:Y:S04]  /*2b4c0*/  LDL.LU R17, [R1+0x30] ;  /* 0x0000300001117983 */ /* 0x010f280000300800 */
[----:B------:R-:W4:Y:S04]  /*2b4d0*/  LDL.LU R16, [R1+0x34] ;  /* 0x0000340001107983 */ /* 0x000f280000300800 */
[----:B------:R-:W4:Y:S04]  /*2b4e0*/  LDL.LU R23, [R1+0x10] ;  /* 0x0000100001177983 */ /* 0x000f280000300800 */
[----:B------:R-:W4:Y:S04]  /*2b4f0*/  LDL.LU R22, [R1+0x14] ;  /* 0x0000140001167983 */ /* 0x000f280000300800 */
[----:B------:R-:W4:Y:S04]  /*2b500*/  LDL.LU R46, [R1] ;  /* 0x00000000012e7983 */ /* 0x000f280000300800 */
[----:B------:R-:W4:Y:S04]  /*2b510*/  LDL.LU R45, [R1+0x4] ;  /* 0x00000400012d7983 */ /* 0x000f280000300800 */
        /* <DEDUP_REMOVED lines=23> */
[----:B------:R-:W4:Y:S01]  /*2b690*/  LDL.LU R18, [R1+0x6c] ;  /* 0x00006c0001127983 */ /* 0x000f220000300800 */
[----:B------:R-:W-:Y:S01]  /*2b6a0*/  FSETP.NE.FTZ.AND P4, PT, R32, RZ, PT ;  /* 0x000000ff2000720b */ /* 0x000fe20003f95000 */
[----:B------:R-:W-:Y:S01]  /*2b6b0*/  IMAD.MOV.U32 R3, RZ, RZ, 0x3f800000 ;  /* 0x3f800000ff037424 */ /* 0x000fe200078e00ff */
[----:B------:R-:W-:Y:S01]  /*2b6c0*/  FSETP.NE.FTZ.AND P5, PT, R33, RZ, PT ;  /* 0x000000ff2100720b */ /* 0x000fe20003fb5000 */
[----:B------:R-:W4:Y:S01]  /*2b6d0*/  LDL R53, [R1+0x2fc] ;  /* 0x0002fc0001357983 */ /* 0x000f220000100800 */
[----:B------:R-:W-:Y:S01]  /*2b6e0*/  FADD.FTZ R29, R9, R0 ;  /* 0x00000000091d7221 */ /* 0x000fe20000010000 */
[----:B------:R-:W-:Y:S01]  /*2b6f0*/  FSETP.NE.FTZ.AND P3, PT, R30, RZ, PT ;  /* 0x000000ff1e00720b */ /* 0x000fe20003f75000 */
[----:B------:R-:W-:Y:S01]  /*2b700*/  IMAD.MOV.U32 R5, RZ, RZ, 0x3f800000 ;  /* 0x3f800000ff057424 */ /* 0x000fe200078e00ff */
[----:B------:R-:W1:Y:S01]  /*2b710*/  S2R R51, SR_TID.X ;  /* 0x0000000000337919 */ /* 0x000e620000002100 */
[----:B------:R-:W-:-:S02]  /*2b720*/  MOV R2, 0x3f800000 ;  /* 0x3f80000000027802 */ /* 0x000fc40000000f00 */
[----:B------:R-:W-:Y:S02]  /*2b730*/  FSETP.NE.FTZ.AND P2, PT, R29, RZ, PT ;  /* 0x000000ff1d00720b */ /* 0x000fe40003f55000 */
[----:B------:R-:W-:Y:S01]  /*2b740*/  MOV R4, 0x3f800000 ;  /* 0x3f80000000047802 */ /* 0x000fe20000000f00 */
[----:B------:R-:W1:Y:S08]  /*2b750*/  @P4 MUFU.RCP R3, R32 ;  /* 0x0000002000034308 */ /* 0x000e700000001000 */
[----:B------:R-:W1:Y:S08]  /*2b760*/  @P5 MUFU.RCP R2, R33 ;  /* 0x0000002100025308 */ /* 0x000e700000001000 */
[----:B------:R-:W1:Y:S02]  /*2b770*/  @P3 MUFU.RCP R4, R30 ;  /* 0x0000001e00043308 */ /* 0x000e640000001000 */
[----:B-1---5:R-:W-:Y:S01]  /*2b780*/  FMUL.FTZ R3, R6, R3 ;  /* 0x0000000306037220 */ /* 0x022fe20000410000 */
[----:B------:R-:W-:-:S04]  /*2b790*/  SHF.R.S32.HI R49, RZ, 0x1f, R51 ;  /* 0x0000001fff317819 */ /* 0x000fc80000011433 */
[CC--:B------:R-:W-:Y:S01]  /*2b7a0*/  LEA.HI R48, R49.reuse, R51.reuse, RZ, 0x2 ;  /* 0x0000003331307211 */ /* 0x0c0fe200078f10ff */
[----:B------:R-:W1:Y:S01]  /*2b7b0*/  @P2 MUFU.RCP R5, R29 ;  /* 0x0000001d00052308 */ /* 0x000e620000001000 */
[C---:B------:R-:W-:Y:S02]  /*2b7c0*/  FMUL.FTZ R0, R6.reuse, R2 ;  /* 0x0000000206007220 */ /* 0x040fe40000410000 */
[----:B------:R-:W-:Y:S01]  /*2b7d0*/  SHF.R.S32.HI R50, RZ, 0x2, R48 ;  /* 0x00000002ff327819 */ /* 0x000fe20000011430 */
[----:B------:R-:W-:Y:S01]  /*2b7e0*/  FMUL.FTZ R2, R6, R4 ;  /* 0x0000000406027220 */ /* 0x000fe20000410000 */
[----:B------:R-:W-:Y:S01]  /*2b7f0*/  LEA.HI R49, R49, R51, RZ, 0x5 ;  /* 0x0000003331317211 */ /* 0x000fe200078f28ff */
[----:B------:R-:W-:Y:S01]  /*2b800*/  ULDC.64 UR4, c[0x0][0x118] ;  /* 0x0000460000047ab9 */ /* 0x000fe20000000a00 */
[C---:B--2---:R-:W-:Y:S02]  /*2b810*/  FMUL.FTZ R11, R0.reuse, R11 ;  /* 0x0000000b000b7220 */ /* 0x044fe40000410000 */
[----:B---3--:R-:W-:-:S02]  /*2b820*/  FMUL.FTZ R10, R0, R10 ;  /* 0x0000000a000a7220 */ /* 0x008fc40000410000 */
[C---:B----4-:R-:W-:Y:S02]  /*2b830*/  FMUL.FTZ R17, R0.reuse, R17 ;  /* 0x0000001100117220 */ /* 0x050fe40000410000 */
[C---:B------:R-:W-:Y:S02]  /*2b840*/  FMUL.FTZ R16, R0.reuse, R16 ;  /* 0x0000001000107220 */ /* 0x040fe40000410000 */
[C---:B------:R-:W-:Y:S02]  /*2b850*/  FMUL.FTZ R23, R0.reuse, R23 ;  /* 0x0000001700177220 */ /* 0x040fe40000410000 */
[C---:B------:R-:W-:Y:S02]  /*2b860*/  FMUL.FTZ R22, R0.reuse, R22 ;  /* 0x0000001600167220 */ /* 0x040fe40000410000 */
[C---:B------:R-:W-:Y:S02]  /*2b870*/  FMUL.FTZ R47, R0.reuse, R46 ;  /* 0x0000002e002f7220 */ /* 0x040fe40000410000 */
[----:B------:R-:W-:-:S02]  /*2b880*/  FMUL.FTZ R45, R0, R45 ;  /* 0x0000002d002d7220 */ /* 0x000fc40000410000 */
[----:B-1----:R-:W-:Y:S02]  /*2b890*/  FMUL.FTZ R0, R6, R5 ;  /* 0x0000000506007220 */ /* 0x002fe40000410000 */
[C---:B------:R-:W-:Y:S02]  /*2b8a0*/  FMUL.FTZ R9, R3.reuse, R44 ;  /* 0x0000002c03097220 */ /* 0x040fe40000410000 */
[C---:B------:R-:W-:Y:S02]  /*2b8b0*/  FMUL.FTZ R8, R3.reuse, R8 ;  /* 0x0000000803087220 */ /* 0x040fe40000410000 */
[C---:B------:R-:W-:Y:S02]  /*2b8c0*/  FMUL.FTZ R15, R3.reuse, R15 ;  /* 0x0000000f030f7220 */ /* 0x040fe40000410000 */
[C---:B------:R-:W-:Y:S02]  /*2b8d0*/  FMUL.FTZ R14, R3.reuse, R14 ;  /* 0x0000000e030e7220 */ /* 0x040fe40000410000 */
[----:B------:R-:W-:-:S02]  /*2b8e0*/  FMUL.FTZ R26, R3, R26 ;  /* 0x0000001a031a7220 */ /* 0x000fc40000410000 */
[C---:B------:R-:W-:Y:S02]  /*2b8f0*/  FMUL.FTZ R25, R3.reuse, R25 ;  /* 0x0000001903197220 */ /* 0x040fe40000410000 */
[C---:B------:R-:W-:Y:S02]  /*2b900*/  FMUL.FTZ R37, R3.reuse, R37 ;  /* 0x0000002503257220 */ /* 0x040fe40000410000 */
[----:B------:R-:W-:Y:S01]  /*2b910*/  FMUL.FTZ R36, R3, R36 ;  /* 0x0000002403247220 */ /* 0x000fe20000410000 */
[----:B------:R-:W-:Y:S01]  /*2b920*/  SHF.R.S32.HI R3, RZ, 0x1f, R50 ;  /* 0x0000001fff037819 */ /* 0x000fe20000011432 */
[----:B------:R-:W-:-:S03]  /*2b930*/  FMUL.FTZ R5, R2, R43 ;  /* 0x0000002b02057220 */ /* 0x000fc60000410000 */
[----:B------:R-:W-:Y:S01]  /*2b940*/  LEA.HI R3, R3, R50, RZ, 0x3 ;  /* 0x0000003203037211 */ /* 0x000fe200078f18ff */
[----:B------:R-:W-:-:S03]  /*2b950*/  FMUL.FTZ R4, R2, R42 ;  /* 0x0000002a02047220 */ /* 0x000fc60000410000 */
[----:B------:R-:W-:Y:S01]  /*2b960*/  LOP3.LUT R3, R3, 0xfffffff8, RZ, 0xc0, !PT ;  /* 0xfffffff803037812 */ /* 0x000fe200078ec0ff */
[----:B------:R-:W-:-:S03]  /*2b970*/  FMUL.FTZ R7, R2, R7 ;  /* 0x0000000702077220 */ /* 0x000fc60000410000 */
[----:B------:R-:W-:Y:S01]  /*2b980*/  IADD3 R3, R50, -R3, RZ ;  /* 0x8000000332037210 */ /* 0x000fe20007ffe0ff */
[C---:B------:R-:W-:Y:S02]  /*2b990*/  FMUL.FTZ R6, R2.reuse, R41 ;  /* 0x0000002902067220 */ /* 0x040fe40000410000 */
[C---:B------:R-:W-:Y:S02]  /*2b9a0*/  FMUL.FTZ R28, R2.reuse, R28 ;  /* 0x0000001c021c7220 */ /* 0x040fe40000410000 */
[C---:B------:R-:W-:Y:S02]  /*2b9b0*/  FMUL.FTZ R27, R2.reuse, R27 ;  /* 0x0000001b021b7220 */ /* 0x040fe40000410000 */
[C---:B------:R-:W-:Y:S02]  /*2b9c0*/  FMUL.FTZ R35, R2.reuse, R35 ;  /* 0x0000002302237220 */ /* 0x040fe40000410000 */
[----:B------:R-:W-:Y:S01]  /*2b9d0*/  FMUL.FTZ R34, R2, R34 ;  /* 0x0000002202227220 */ /* 0x000fe20000410000 */
[----:B------:R-:W-:Y:S01]  /*2b9e0*/  LEA.HI R2, R3, R3, RZ, 0x1 ;  /* 0x0000000303027211 */ /* 0x000fe200078f08ff */
[----:B------:R-:W-:-:S02]  /*2b9f0*/  FMUL.FTZ R39, R0, R39 ;  /* 0x0000002700277220 */ /* 0x000fc40000410000 */
[C---:B------:R-:W-:Y:S02]  /*2ba00*/  FMUL.FTZ R38, R0.reuse, R38 ;  /* 0x0000002600267220 */ /* 0x040fe40000410000 */
[C---:B------:R-:W-:Y:S02]  /*2ba10*/  FMUL.FTZ R41, R0.reuse, R40 ;  /* 0x0000002800297220 */ /* 0x040fe40000410000 */
[C---:B------:R-:W-:Y:S02]  /*2ba20*/  FMUL.FTZ R40, R0.reuse, R24 ;  /* 0x0000001800287220 */ /* 0x040fe40000410000 */
[C---:B------:R-:W-:Y:S02]  /*2ba30*/  FMUL.FTZ R43, R0.reuse, R21 ;  /* 0x00000015002b7220 */ /* 0x040fe40000410000 */
[----:B------:R-:W-:Y:S01]  /*2ba40*/  FMUL.FTZ R42, R0, R20 ;  /* 0x00000014002a7220 */ /* 0x000fe20000410000 */
[----:B------:R-:W-:Y:S02]  /*2ba50*/  F2FP.BF16.PACK_AB R20, R4, R5 ;  /* 0x000000050414723e */ /* 0x000fe400000010ff */
[----:B------:R-:W-:Y:S01]  /*2ba60*/  LOP3.LUT R4, R48, 0xfffffffc, RZ, 0xc0, !PT ;  /* 0xfffffffc30047812 */ /* 0x000fe200078ec0ff */
[----:B------:R-:W-:Y:S01]  /*2ba70*/  FMUL.FTZ R46, R0, R19 ;  /* 0x00000013002e7220 */ /* 0x000fe20000410000 */
[----:B------:R-:W-:Y:S01]  /*2ba80*/  F2FP.BF16.PACK_AB R19, R16, R17 ;  /* 0x000000111013723e */ /* 0x000fe200000010ff */
[----:B------:R-:W-:Y:S01]  /*2ba90*/  FMUL.FTZ R44, R0, R18 ;  /* 0x00000012002c7220 */ /* 0x000fe20000410000 */
[----:B------:R-:W-:-:S02]  /*2baa0*/  SHF.R.S32.HI R0, RZ, 0x1, R2 ;  /* 0x00000001ff007819 */ /* 0x000fc40000011402 */
[----:B------:R-:W-:Y:S02]  /*2bab0*/  F2FP.BF16.PACK_AB R17, R6, R7 ;  /* 0x000000070611723e */ /* 0x000fe400000010ff */
[----:B------:R-:W-:Y:S01]  /*2bac0*/  LOP3.LUT R2, R2, 0x3fffffe, RZ, 0xc0, !PT ;  /* 0x03fffffe02027812 */ /* 0x000fe200078ec0ff */
[----:B------:R-:W-:Y:S01]  /*2bad0*/  IMAD.IADD R4, R51, 0x1, -R4 ;  /* 0x0000000133047824 */ /* 0x000fe200078e0a04 */
[----:B------:R-:W-:Y:S02]  /*2bae0*/  SHF.R.S32.HI R5, RZ, 0x5, R49 ;  /* 0x00000005ff057819 */ /* 0x000fe40000011431 */
[----:B------:R-:W-:Y:S02]  /*2baf0*/  SHF.L.U32 R6, R0, 0x6, RZ ;  /* 0x0000000600067819 */ /* 0x000fe400000006ff */
[----:B------:R-:W-:Y:S01]  /*2bb00*/  IADD3 R2, R3, -R2, RZ ;  /* 0x8000000203027210 */ /* 0x000fe20007ffe0ff */
[----:B------:R-:W-:Y:S01]  /*2bb10*/  IMAD R4, R5, 0x100, R4 ;  /* 0x0000010005047824 */ /* 0x000fe200078e0204 */
[----:B------:R-:W-:-:S02]  /*2bb20*/  LOP3.LUT R3, R6, 0xc0, RZ, 0xc0, !PT ;  /* 0x000000c006037812 */ /* 0x000fc400078ec0ff */
[----:B------:R-:W-:Y:S01]  /*2bb30*/  LOP3.LUT R5, R0, 0x1, RZ, 0xc0, !PT ;  /* 0x0000000100057812 */ /* 0x000fe200078ec0ff */
[----:B------:R-:W-:Y:S01]  /*2bb40*/  IMAD R2, R2, 0x10, R4 ;  /* 0x0000001002027824 */ /* 0x000fe200078e0204 */
[----:B------:R-:W-:Y:S02]  /*2bb50*/  LEA.HI R3, R3, R3, RZ, 0x1d ;  /* 0x0000000303037211 */ /* 0x000fe400078fe8ff */
[----:B------:R-:W-:Y:S02]  /*2bb60*/  LOP3.LUT P0, RZ, R0, 0x2, RZ, 0xc0, !PT ;  /* 0x0000000200ff7812 */ /* 0x000fe4000780c0ff */
[----:B------:R-:W-:Y:S01]  /*2bb70*/  ISETP.NE.U32.AND P1, PT, R5, 0x1, PT ;  /* 0x000000010500780c */ /* 0x000fe20003f25070 */
[----:B------:R-:W-:Y:S01]  /*2bb80*/  IMAD.U32 R2, R2, 0x2, R3 ;  /* 0x0000000202027824 */ /* 0x000fe200078e0003 */
[----:B------:R-:W-:-:S04]  /*2bb90*/  MOV R4, 0xfffffff0 ;  /* 0xfffffff000047802 */ /* 0x000fc80000000f00 */
[----:B------:R-:W-:Y:S02]  /*2bba0*/  SEL R4, R4, 0x10, !P1 ;  /* 0x0000001004047807 */ /* 0x000fe40004800000 */
[----:B------:R-:W-:Y:S02]  /*2bbb0*/  SHF.L.U32 R0, R2, 0x1, RZ ;  /* 0x0000000102007819 */ /* 0x000fe400000006ff */
[----:B------:R-:W-:Y:S02]  /*2bbc0*/  F2FP.BF16.PACK_AB R24, R10, R11 ;  /* 0x0000000b0a18723e */ /* 0x000fe400000010ff */
[----:B------:R-:W-:Y:S01]  /*2bbd0*/  F2FP.BF16.PACK_AB R21, R8, R9 ;  /* 0x000000090815723e */ /* 0x000fe200000010ff */
[----:B------:R-:W-:Y:S01]  /*2bbe0*/  IMAD.IADD R3, R0, 0x1, R4 ;  /* 0x0000000100037824 */ /* 0x000fe200078e0204 */
[----:B------:R-:W-:Y:S02]  /*2bbf0*/  F2FP.BF16.PACK_AB R18, R14, R15 ;  /* 0x0000000f0e12723e */ /* 0x000fe400000010ff */
[----:B------:R-:W-:-:S02]  /*2bc00*/  IADD3 R2, R0, 0x20, RZ ;  /* 0x0000002000027810 */ /* 0x000fc40007ffe0ff */
[----:B------:R-:W-:Y:S02]  /*2bc10*/  F2FP.BF16.PACK_AB R5, R38, R39 ;  /* 0x000000272605723e */ /* 0x000fe400000010ff */
[----:B------:R-:W-:Y:S02]  /*2bc20*/  @P0 IADD3 R2, R0, -0x20, RZ ;  /* 0xffffffe000020810 */ /* 0x000fe40007ffe0ff */
[----:B------:R-:W-:Y:S01]  /*2bc30*/  ISETP.NE.AND P0, PT, R53, -0x1, PT ;  /* 0xffffffff3500780c */ /* 0x000fe20003f05270 */
[----:B------:R-:W-:Y:S01]  /*2bc40*/  STS [R0], R24 ;  /* 0x0000001800007388 */ /* 0x000fe20000000800 */
[----:B------:R-:W-:-:S03]  /*2bc50*/  F2FP.BF16.PACK_AB R6, R40, R41 ;  /* 0x000000292806723e */ /* 0x000fc600000010ff */
[----:B------:R-:W-:Y:S01]  /*2bc60*/  STS [R0+0x200], R21 ;  /* 0x0002001500007388 */ /* 0x000fe20000000800 */
[----:B------:R-:W-:Y:S02]  /*2bc70*/  F2FP.BF16.PACK_AB R16, R22, R23 ;  /* 0x000000171610723e */ /* 0x000fe400000010ff */
[----:B------:R-:W-:Y:S01]  /*2bc80*/  F2FP.BF16.PACK_AB R15, R25, R26 ;  /* 0x0000001a190f723e */ /* 0x000fe200000010ff */
[----:B------:R-:W-:Y:S01]  /*2bc90*/  STS [R3], R19 ;  /* 0x0000001303007388 */ /* 0x000fe20000000800 */
[----:B------:R-:W-:-:S03]  /*2bca0*/  F2FP.BF16.PACK_AB R11, R45, R47 ;  /* 0x0000002f2d0b723e */ /* 0x000fc600000010ff */
[----:B------:R-:W-:Y:S01]  /*2bcb0*/  STS [R3+0x200], R18 ;  /* 0x0002001203007388 */ /* 0x000fe20000000800 */
[----:B------:R-:W-:-:S03]  /*2bcc0*/  F2FP.BF16.PACK_AB R10, R36, R37 ;  /* 0x00000025240a723e */ /* 0x000fc600000010ff */
[----:B------:R-:W-:Y:S01]  /*2bcd0*/  STS [R0+0x1000], R20 ;  /* 0x0010001400007388 */ /* 0x000fe20000000800 */
[----:B------:R-:W-:-:S03]  /*2bce0*/  F2FP.BF16.PACK_AB R14, R27, R28 ;  /* 0x0000001c1b0e723e */ /* 0x000fc600000010ff */
[----:B------:R1:W-:Y:S01]  /*2bcf0*/  STS [R0+0x1200], R5 ;  /* 0x0012000500007388 */ /* 0x0003e20000000800 */
[----:B------:R-:W-:Y:S02]  /*2bd00*/  F2FP.BF16.PACK_AB R8, R42, R43 ;  /* 0x0000002b2a08723e */ /* 0x000fe400000010ff */
[----:B------:R-:W-:Y:S01]  /*2bd10*/  F2FP.BF16.PACK_AB R9, R34, R35 ;  /* 0x000000232209723e */ /* 0x000fe200000010ff */
[----:B------:R-:W-:Y:S01]  /*2bd20*/  STS [R3+0x1000], R17 ;  /* 0x0010001103007388 */ /* 0x000fe20000000800 */
[----:B------:R-:W-:-:S03]  /*2bd30*/  F2FP.BF16.PACK_AB R7, R44, R46 ;  /* 0x0000002e2c07723e */ /* 0x000fc600000010ff */
[----:B------:R-:W-:Y:S04]  /*2bd40*/  STS [R3+0x1200], R6 ;  /* 0x0012000603007388 */ /* 0x000fe80000000800 */
[----:B------:R2:W-:Y:S04]  /*2bd50*/  STS [R2], R16 ;  /* 0x0000001002007388 */ /* 0x0005e80000000800 */
[----:B------:R-:W-:Y:S01]  /*2bd60*/  STS [R2+0x200], R15 ;  /* 0x0002000f02007388 */ /* 0x000fe20000000800 */
[----:B-1----:R-:W-:Y:S01]  /*2bd70*/  IADD3 R0, R4, R2, RZ ;  /* 0x0000000204007210 */ /* 0x002fe20007ffe0ff */
[----:B------:R-:W-:Y:S01]  /*2bd80*/  IMAD.U32 R4, RZ, RZ, UR6 ;  /* 0x00000006ff047e24 */ /* 0x000fe2000f8e00ff */
[----:B------:R-:W-:-:S03]  /*2bd90*/  MOV R5, UR7 ;  /* 0x0000000700057c02 */ /* 0x000fc60008000f00 */
[----:B------:R-:W-:Y:S04]  /*2bda0*/  STS [R0], R11 ;  /* 0x0000000b00007388 */ /* 0x000fe80000000800 */
[----:B------:R-:W-:Y:S04]  /*2bdb0*/  STS [R0+0x200], R10 ;  /* 0x0002000a00007388 */ /* 0x000fe80000000800 */
[----:B------:R1:W-:Y:S04]  /*2bdc0*/  STS [R2+0x1000], R14 ;  /* 0x0010000e02007388 */ /* 0x0003e80000000800 */
[----:B------:R3:W-:Y:S04]  /*2bdd0*/  STS [R2+0x1200], R8 ;  /* 0x0012000802007388 */ /* 0x0007e80000000800 */
[----:B------:R-:W-:Y:S04]  /*2bde0*/  STS [R0+0x1000], R9 ;  /* 0x0010000900007388 */ /* 0x000fe80000000800 */
[----:B------:R4:W-:Y:S04]  /*2bdf0*/  STS [R0+0x1200], R7 ;  /* 0x0012000700007388 */ /* 0x0009e80000000800 */
[----:B--2---:R-:W2:Y:S01]  /*2be00*/  @P0 LD.E.64 R16, [R4.64+0x88] ;  /* 0x0000880404100980 */ /* 0x004ea2000c101b00 */
[----:B------:R-:W-:-:S03]  /*2be10*/  MOV R3, UR7 ;  /* 0x0000000700037c02 */ /* 0x000fc60008000f00 */
[----:B-1----:R1:W2:Y:S01]  /*2be20*/  LD.E.U16 R14, [R4.64+0x1c8] ;  /* 0x0001c804040e7980 */ /* 0x0022a2000c101500 */
[----:B---3--:R-:W-:-:S06]  /*2be30*/  IMAD.U32 R2, RZ, RZ, UR6 ;  /* 0x00000006ff027e24 */ /* 0x008fcc000f8e00ff */
[----:B------:R-:W3:Y:S01]  /*2be40*/  @!P0 LD.E.64 R2, [R2.64+0x80] ;  /* 0x0000800402028980 */ /* 0x000ee2000c101b00 */
[----:B------:R-:W-:Y:S01]  /*2be50*/  IMAD.U32 R6, RZ, RZ, UR6 ;  /* 0x00000006ff067e24 */ /* 0x000fe2000f8e00ff */
[----:B----4-:R-:W-:-:S05]  /*2be60*/  MOV R7, UR7 ;  /* 0x0000000700077c02 */ /* 0x010fca0008000f00 */
[----:B------:R4:W5:Y:S04]  /*2be70*/  LD.E.64 R20, [R6.64+0x90] ;  /* 0x0000900406147980 */ /* 0x000968000c101b00 */
[----:B------:R-:W1:Y:S01]  /*2be80*/  S2R R52, SR_CTAID.Y ;  /* 0x0000000000347919 */ /* 0x000e620000002600 */
[----:B------:R-:W-:Y:S01]  /*2be90*/  IMAD.U32 R8, RZ, RZ, UR6 ;  /* 0x00000006ff087e24 */ /* 0x000fe2000f8e00ff */
[----:B------:R-:W-:Y:S01]  /*2bea0*/  MOV R9, UR7 ;  /* 0x0000000700097c02 */ /* 0x000fe20008000f00 */
[----:B----4-:R-:W4:Y:S01]  /*2beb0*/  @P5 MUFU.LG2 R7, R33 ;  /* 0x0000002100075308 */ /* 0x010f220000000c00 */
[----:B------:R-:W-:-:S07]  /*2bec0*/  IMAD.MOV.U32 R24, RZ, RZ, 0x7f800000 ;  /* 0x7f800000ff187424 */ /* 0x000fce00078e00ff */
[----:B------:R-:W1:Y:S01]  /*2bed0*/  @P4 MUFU.LG2 R6, R32 ;  /* 0x0000002000064308 */ /* 0x000e620000000c00 */
[----:B----4-:R-:W-:-:S07]  /*2bee0*/  @P5 FMUL.FTZ R7, R7, 0.69314718246459960938 ;  /* 0x3f31721807075820 */ /* 0x010fce0000410000 */
[----:B------:R-:W4:Y:S01]  /*2bef0*/  @P3 MUFU.LG2 R0, R30 ;  /* 0x0000001e00003308 */ /* 0x000f220000000c00 */
[C---:B------:R-:W-:Y:S01]  /*2bf00*/  @P5 FFMA.FTZ R24, R31.reuse, R135, R7 ;  /* 0x000000871f185223 */ /* 0x040fe20000010007 */
[----:B------:R-:W-:Y:S01]  /*2bf10*/  MOV R11, UR7 ;  /* 0x00000007000b7c02 */ /* 0x000fe20008000f00 */
[----:B-1----:R-:W-:Y:S01]  /*2bf20*/  @P4 FMUL.FTZ R6, R6, 0.69314718246459960938 ;  /* 0x3f31721806064820 */ /* 0x002fe20000410000 */
[----:B------:R-:W-:Y:S01]  /*2bf30*/  MOV R25, 0x7f800000 ;  /* 0x7f80000000197802 */ /* 0x000fe20000000f00 */
[----:B------:R-:W-:Y:S02]  /*2bf40*/  IMAD.U32 R10, RZ, RZ, UR6 ;  /* 0x00000006ff0a7e24 */ /* 0x000fe4000f8e00ff */
[----:B------:R-:W-:Y:S01]  /*2bf50*/  @P4 FFMA.FTZ R25, R31, R134, R6 ;  /* 0x000000861f194223 */ /* 0x000fe20000010006 */
[----:B------:R-:W-:Y:S01]  /*2bf60*/  BSSY B1, `(.L_x_518) ;  /* 0x000002a000017945 */ /* 0x000fe20003800000 */
[----:B------:R-:W-:Y:S01]  /*2bf70*/  IMAD.MOV.U32 R22, RZ, RZ, 0x7f800000 ;  /* 0x7f800000ff167424 */ /* 0x000fe200078e00ff */
[----:B------:R1:W5:Y:S01]  /*2bf80*/  LD.E.64 R18, [R10.64+0x70] ;  /* 0x000070040a127980 */ /* 0x000362000c101b00 */
[----:B------:R-:W-:Y:S01]  /*2bf90*/  PLOP3.LUT P4, PT, PT, PT, PT, 0x8, 0x0 ;  /* 0x000000000000781c */ /* 0x000fe20003f8e170 */
[----:B--2---:R-:W-:-:S02]  /*2bfa0*/  @P0 IMAD R15, R17, R53, RZ ;  /* 0x00000035110f0224 */ /* 0x004fc400078e02ff */
[----:B------:R-:W-:Y:S02]  /*2bfb0*/  @P0 IMAD.WIDE.U32 R4, R16, R53, RZ ;  /* 0x0000003510040225 */ /* 0x000fe400078e00ff */
[----:B------:R2:W5:Y:S01]  /*2bfc0*/  @!P0 LD.E.64 R16, [R8.64+0x88] ;  /* 0x0000880408108980 */ /* 0x000562000c101b00 */
[C---:B------:R-:W-:Y:S02]  /*2bfd0*/  PRMT R7, R14.reuse, 0x7770, RZ ;  /* 0x000077700e077816 */ /* 0x040fe400000000ff */
[----:B------:R-:W-:Y:S02]  /*2bfe0*/  PRMT R14, R14, 0x7771, RZ ;  /* 0x000077710e0e7816 */ /* 0x000fe400000000ff */
[----:B------:R-:W-:-:S04]  /*2bff0*/  ISETP.NE.AND P1, PT, R7, RZ, PT ;  /* 0x000000ff0700720c */ /* 0x000fc80003f25270 */
[----:B------:R-:W-:Y:S01]  /*2c000*/  ISETP.NE.OR P5, PT, R14, RZ, !P1 ;  /* 0x000000ff0e00720c */ /* 0x000fe20004fa5670 */
[----:B--2---:R-:W2:Y:S01]  /*2c010*/  @P2 MUFU.LG2 R9, R29 ;  /* 0x0000001d00092308 */ /* 0x004ea20000000c00 */
[----:B------:R-:W-:Y:S01]  /*2c020*/  @!P0 SHF.R.S32.HI R8, RZ, 0x1f, R52 ;  /* 0x0000001fff088819 */ /* 0x000fe20000011434 */
[----:B---3--:R-:W-:Y:S01]  /*2c030*/  @!P0 IMAD R3, R3, R52, RZ ;  /* 0x0000003403038224 */ /* 0x008fe200078e02ff */
[----:B------:R-:W-:Y:S01]  /*2c040*/  @P0 MOV R23, R4 ;  /* 0x0000000400170202 */ /* 0x000fe20000000f00 */
[----:B----4-:R-:W-:Y:S02]  /*2c050*/  @P3 FMUL.FTZ R4, R0, 0.69314718246459960938 ;  /* 0x3f31721800043820 */ /* 0x010fe40000410000 */
[C---:B------:R-:W-:Y:S02]  /*2c060*/  @!P0 IMAD R6, R2.reuse, R8, R3 ;  /* 0x0000000802068224 */ /* 0x040fe400078e0203 */
[----:B------:R-:W-:-:S04]  /*2c070*/  @!P0 IMAD.WIDE.U32 R2, R2, R52, RZ ;  /* 0x0000003402028225 */ /* 0x000fc800078e00ff */
[----:B------:R-:W-:Y:S02]  /*2c080*/  @P0 IMAD.IADD R26, R5, 0x1, R15 ;  /* 0x00000001051a0824 */ /* 0x000fe400078e020f */
[----:B--2---:R-:W-:Y:S01]  /*2c090*/  @P2 FMUL.FTZ R0, R9, 0.69314718246459960938 ;  /* 0x3f31721809002820 */ /* 0x004fe20000410000 */
[----:B------:R-:W-:Y:S01]  /*2c0a0*/  MOV R15, 0x7f800000 ;  /* 0x7f800000000f7802 */ /* 0x000fe20000000f00 */
[----:B------:R-:W-:Y:S01]  /*2c0b0*/  @P3 FFMA.FTZ R15, R31, R13, R4 ;  /* 0x0000000d1f0f3223 */ /* 0x000fe20000010004 */
[----:B------:R-:W-:Y:S01]  /*2c0c0*/  @!P0 IADD3 R26, R3, R6, RZ ;  /* 0x00000006031a8210 */ /* 0x000fe20007ffe0ff */
[--C-:B------:R-:W-:Y:S01]  /*2c0d0*/  @P2 FFMA.FTZ R22, R31, R12, R0.reuse ;  /* 0x0000000c1f162223 */ /* 0x100fe20000010000 */
[----:B------:R-:W-:Y:S01]  /*2c0e0*/  @!P0 MOV R23, R2 ;  /* 0x0000000200178202 */ /* 0x000fe20000000f00 */
[----:B------:R-:W-:Y:S01]  /*2c0f0*/  CS2R R8, SRZ ;  /* 0x0000000000087805 */ /* 0x000fe2000001ff00 */
[----:B------:R-:W-:Y:S01]  /*2c100*/  PRMT R0, R14, 0x7610, R0 ;  /* 0x000076100e007816 */ /* 0x000fe20000000000 */
[----:B------:R-:W-:Y:S05]  /*2c110*/  @P5 BRA `(.L_x_519) ;  /* 0x000000e000005947 */ /* 0x000fea0003800000 */
[----:B-1----:R-:W-:Y:S01]  /*2c120*/  ISETP.NE.AND P0, PT, R53, -0x1, PT ;  /* 0xffffffff3500780c */ /* 0x002fe20003f05270 */
[----:B------:R-:W-:-:S12]  /*2c130*/  BSSY B0, `(.L_x_520) ;  /* 0x0000008000007945 */ /* 0x000fd80003800000 */
[----:B------:R-:W-:Y:S05]  /*2c140*/  @P0 BRA `(.L_x_521) ;  /* 0x0000006000000947 */ /* 0x000fea0003800000 */
[----:B------:R-:W-:Y:S01]  /*2c150*/  MOV R2, UR6 ;  /* 0x0000000600027c02 */ /* 0x000fe20008000f00 */
[----:B------:R-:W-:Y:S01]  /*2c160*/  ULDC.64 UR4, c[0x0][0x118] ;  /* 0x0000460000047ab9 */ /* 0x000fe20000000a00 */
[----:B------:R-:W-:-:S05]  /*2c170*/  MOV R3, UR7 ;  /* 0x0000000700037c02 */ /* 0x000fca0008000f00 */
[----:B------:R-:W2:Y:S02]  /*2c180*/  LD.E R2, [R2.64+0xb4] ;  /* 0x0000b40402027980 */ /* 0x000ea4000c101900 */
[----:B--2---:R-:W-:-:S05]  /*2c190*/  IMAD R53, R2, R52, RZ ;  /* 0x0000003402357224 */ /* 0x004fca00078e02ff */
[----:B------:R1:W-:Y:S02]  /*2c1a0*/  STL [R1+0x2fc], R53 ;  /* 0x0002fc3501007387 */ /* 0x0003e40000100800 */
.L_x_521:
[----:B------:R-:W-:Y:S05]  /*2c1b0*/  BSYNC B0 ;  /* 0x0000000000007941 */ /* 0x000fea0003800000 */
.L_x_520:
[----:B------:R-:W-:Y:S01]  /*2c1c0*/  PLOP3.LUT P4, PT, PT, PT, PT, 0x80, 0x0 ;  /* 0x000000000000781c */ /* 0x000fe20003f8f070 */
[--C-:B------:R-:W-:Y:S01]  /*2c1d0*/  IMAD.MOV.U32 R8, RZ, RZ, R53.reuse ;  /* 0x000000ffff087224 */ /* 0x100fe200078e0035 */
[----:B------:R-:W-:Y:S02]  /*2c1e0*/  SHF.R.S32.HI R9, RZ, 0x1f, R53 ;  /* 0x0000001fff097819 */ /* 0x000fe40000011435 */
[----:B------:R-:W-:-:S04]  /*2c1f0*/  PRMT R0, RZ, 0x7610, R0 ;  /* 0x00007610ff007816 */ /* 0x000fc80000000000 */
.L_x_519:
[----:B-1----:R-:W-:Y:S05]  /*2c200*/  BSYNC B1 ;  /* 0x0000000000017941 */ /* 0x002fea0003800000 */
.L_x_518:
[----:B------:R-:W-:Y:S01]  /*2c210*/  LOP3.LUT P0, RZ, R0, 0xff, RZ, 0xc0, !PT ;  /* 0x000000ff00ff7812 */ /* 0x000fe2000780c0ff */
[----:B------:R-:W-:Y:S01]  /*2c220*/  ULDC.64 UR4, c[0x0][0x118] ;  /* 0x0000460000047ab9 */ /* 0x000fe20000000a00 */
[----:B------:R-:W-:Y:S02]  /*2c230*/  MOV R2, UR6 ;  /* 0x0000000600027c02 */ /* 0x000fe40008000f00 */
[----:B------:R-:W-:-:S05]  /*2c240*/  MOV R3, UR7 ;  /* 0x0000000700037c02 */ /* 0x000fca0008000f00 */
[----:B------:R1:W5:Y:S04]  /*2c250*/  LD.E.64 R10, [R2.64+0xa0] ;  /* 0x0000a004020a7980 */ /* 0x000368000c101b00 */
[----:B------:R-:W2:Y:S01]  /*2c260*/  @P0 LD.E.64 R12, [R2.64+0xb0] ;  /* 0x0000b004020c0980 */ /* 0x000ea2000c101b00 */
[----:B------:R-:W-:Y:S01]  /*2c270*/  @P0 MOV R0, 0x1 ;  /* 0x0000000100000802 */ /* 0x000fe20000000f00 */
[----:B--2---:R-:W-:Y:S01]  /*2c280*/  @P0 IMAD R6, R13, R12, RZ ;  /* 0x0000000c0d060224 */ /* 0x004fe200078e02ff */
[----:B------:R-:W-:Y:S05]  /*2c290*/  @P0 BRA `(.L_x_522) ;  /* 0x000000a000000947 */ /* 0x000fea0003800000 */
[----:B-1----:R-:W-:Y:S01]  /*2c2a0*/  MOV R2, UR6 ;  /* 0x0000000600027c02 */ /* 0x002fe20008000f00 */
[----:B------:R-:W-:Y:S01]  /*2c2b0*/  ULDC.64 UR4, c[0x0][0x118] ;  /* 0x0000460000047ab9 */ /* 0x000fe20000000a00 */
[----:B------:R-:W-:-:S05]  /*2c2c0*/  MOV R3, UR7 ;  /* 0x0000000700037c02 */ /* 0x000fca0008000f00 */
[----:B------:R-:W2:Y:S01]  /*2c2d0*/  @P1 LD.E R6, [R2.64+0xd4] ;  /* 0x0000d40402061980 */ /* 0x000ea2000c101900 */
[----:B------:R-:W-:Y:S01]  /*2c2e0*/  IMAD.U32 R4, RZ, RZ, UR6 ;  /* 0x00000006ff047e24 */ /* 0x000fe2000f8e00ff */
[----:B------:R-:W-:-:S05]  /*2c2f0*/  MOV R5, UR7 ;  /* 0x0000000700057c02 */ /* 0x000fca0008000f00 */
[----:B------:R-:W2:Y:S04]  /*2c300*/  LD.E R4, [R4.64+0x60] ;  /* 0x0000600404047980 */ /* 0x000ea8000c101900 */
[----:B------:R-:W2:Y:S01]  /*2c310*/  @!P1 LD.E R6, [R2.64+0xb4] ;  /* 0x0000b40402069980 */ /* 0x000ea2000c101900 */
[----:B------:R-:W-:Y:S02]  /*2c320*/  IMAD.MOV.U32 R12, RZ, RZ, 0x1 ;  /* 0x00000001ff0c7424 */ /* 0x000fe400078e00ff */
[----:B--2---:R-:W-:Y:S02]  /*2c330*/  IMAD R0, R6, R4, RZ ;  /* 0x0000000406007224 */ /* 0x004fe400078e02ff */
.L_x_522:
[----:B-1----:R-:W-:Y:S01]  /*2c340*/  WARPSYNC 0xffffffff ;  /* 0xffffffff00007948 */ /* 0x002fe20003800000 */
[----:B------:R-:W-:Y:S01]  /*2c350*/  BAR.SYNC.DEFER_BLOCKING 0x0 ;  /* 0x0000000000007b1d */ /* 0x000fe20000010000 */
[----:B------:R-:W-:Y:S01]  /*2c360*/  LOP3.LUT R2, R49, 0xffffffe0, RZ, 0xc0, !PT ;  /* 0xffffffe031027812 */ /* 0x000fe200078ec0ff */
[----:B------:R-:W-:-:S04]  /*2c370*/  IMAD R0, R52, R0, RZ ;  /* 0x0000000034007224 */ /* 0x000fc800078e02ff */
[----:B------:R-:W1:Y:S01]  /*2c380*/  S2R R40, SR_CTAID.X ;  /* 0x0000000000287919 */ /* 0x000e620000002500 */
[----:B------:R-:W-:Y:S01]  /*2c390*/  IMAD.IADD R4, R51, 0x1, -R2 ;  /* 0x0000000133047824 */ /* 0x000fe200078e0a02 */
[----:B------:R-:W-:Y:S01]  /*2c3a0*/  SEL R0, R0, RZ, !P4 ;  /* 0x000000ff00007207 */ /* 0x000fe20006000000 */
[----:B------:R-:W-:Y:S01]  /*2c3b0*/  BSSY B0, `(.L_x_523) ;  /* 0x000003e000007945 */ /* 0x000fe20003800000 */
[----:B------:R-:W2:Y:S02]  /*2c3c0*/  S2R R27, SR_CTAID.Z ;  /* 0x00000000001b7919 */ /* 0x000ea40000002700 */
[----:B------:R-:W-:Y:S02]  /*2c3d0*/  LOP3.LUT P2, RZ, R4, 0x3, RZ, 0xc0, !PT ;  /* 0x0000000304ff7812 */ /* 0x000fe4000784c0ff */
[----:B------:R3:W4:Y:S04]  /*2c3e0*/  LDS.128 R28, [R194] ;  /* 0x00000000c21c7984 */ /* 0x0007280000000c00 */
[----:B------:R3:W3:Y:S01]  /*2c3f0*/  LDS.128 R32, [R194+0x800] ;  /* 0x00080000c2207984 */ /* 0x0006e20000000c00 */
[----:B-1----:R-:W-:-:S03]  /*2c400*/  IMAD R3, R40, R12, RZ ;  /* 0x0000000c28037224 */ /* 0x002fc600078e02ff */
[----:B------:R1:W1:Y:S01]  /*2c410*/  LDS.128 R36, [R194+0x1000] ;  /* 0x00100000c2247984 */ /* 0x0002620000000c00 */
[----:B--2---:R-:W-:-:S03]  /*2c420*/  IMAD R2, R27, R6, R0 ;  /* 0x000000061b027224 */ /* 0x004fc600078e0200 */
[----:B------:R-:W2:Y:S01]  /*2c430*/  LDS.128 R192, [R194+0x1800] ;  /* 0x00180000c2c07984 */ /* 0x000ea20000000c00 */
[----:B------:R-:W-:-:S05]  /*2c440*/  IMAD.SHL.U32 R0, R3, 0x80, RZ ;  /* 0x0000008003007824 */ /* 0x000fca00078e00ff */
[----:B------:R-:W-:Y:S02]  /*2c450*/  IADD3 R6, P1, P0, R0, R8, R2 ;  /* 0x0000000800067210 */ /* 0x000fe4000783e002 */
[----:B------:R-:W-:Y:S02]  /*2c460*/  SHF.R.S32.HI R3, RZ, 0x1f, R0 ;  /* 0x0000001fff037819 */ /* 0x000fe40000011400 */
[----:B------:R-:W-:-:S04]  /*2c470*/  SHF.R.S32.HI R0, RZ, 0x1f, R2 ;  /* 0x0000001fff007819 */ /* 0x000fc80000011402 */
[----:B------:R-:W-:Y:S01]  /*2c480*/  IADD3.X R7, R3, R9, R0, P1, P0 ;  /* 0x0000000903077210 */ /* 0x000fe20000fe0400 */
[----:B------:R-:W-:Y:S05]  /*2c490*/  @P2 BRA `(.L_x_524) ;  /* 0x000002f000002947 */ /* 0x000fea0003800000 */
[----:B----4-:R-:W4:Y:S01]  /*2c4a0*/  LDL.LU R5, [R1+0x308] ;  /* 0x0003080001057983 */ /* 0x010f220000300800 */
[----:B------:R-:W-:-:S03]  /*2c4b0*/  ULDC.64 UR4, c[0x0][0x118] ;  /* 0x0000460000047ab9 */ /* 0x000fc60000000a00 */
[----:B------:R-:W3:Y:S02]  /*2c4c0*/  S2R R4, SR_TID.X ;  /* 0x0000000000047919 */ /* 0x000ee40000002100 */
[----:B---3--:R-:W-:-:S04]  /*2c4d0*/  SHF.R.S32.HI R2, RZ, 0x1f, R4 ;  /* 0x0000001fff027819 */ /* 0x008fc80000011404 */
[----:B------:R-:W-:-:S04]  /*2c4e0*/  LEA.HI R2, R2, R4, RZ, 0x5 ;  /* 0x0000000402027211 */ /* 0x000fc800078f28ff */
[----:B------:R-:W-:Y:S02]  /*2c4f0*/  LOP3.LUT R0, R2, 0xffffffe0, RZ, 0xc0, !PT ;  /* 0xffffffe002007812 */ /* 0x000fe400078ec0ff */
[--C-:B------:R-:W-:Y:S02]  /*2c500*/  SHF.R.S32.HI R3, RZ, 0x5, R2.reuse ;  /* 0x00000005ff037819 */ /* 0x100fe40000011402 */
[----:B------:R-:W-:Y:S01]  /*2c510*/  SHF.R.S32.HI R2, RZ, 0x1f, R2 ;  /* 0x0000001fff027819 */ /* 0x000fe20000011402 */
[----:B------:R-:W-:-:S03]  /*2c520*/  IMAD.IADD R0, R4, 0x1, -R0 ;  /* 0x0000000104007824 */ /* 0x000fc600078e0a00 */
[----:B------:R-:W-:Y:S02]  /*2c530*/  LEA.HI R2, R2, R3, RZ, 0x2 ;  /* 0x0000000302027211 */ /* 0x000fe400078f10ff */
[----:B------:R-:W-:Y:S02]  /*2c540*/  SHF.R.S32.HI R4, RZ, 0x1f, R0 ;  /* 0x0000001fff047819 */ /* 0x000fe40000011400 */
[----:B------:R-:W-:Y:S02]  /*2c550*/  LOP3.LUT R2, R2, 0xffffffc, RZ, 0xc0, !PT ;  /* 0x0ffffffc02027812 */ /* 0x000fe400078ec0ff */
[----:B------:R-:W-:-:S03]  /*2c560*/  LEA.HI R0, R4, R0, RZ, 0x2 ;  /* 0x0000000004007211 */ /* 0x000fc600078f10ff */
[----:B------:R-:W-:Y:S01]  /*2c570*/  IMAD.IADD R2, R3, 0x1, -R2 ;  /* 0x0000000103027824 */ /* 0x000fe200078e0a02 */
[----:B------:R-:W-:-:S05]  /*2c580*/  SHF.R.S32.HI R0, RZ, 0x2, R0 ;  /* 0x00000002ff007819 */ /* 0x000fca0000011400 */
[----:B------:R-:W-:-:S05]  /*2c590*/  IMAD R0, R2, 0x10, R0 ;  /* 0x0000001002007824 */ /* 0x000fca00078e0200 */
[C---:B------:R-:W-:Y:S02]  /*2c5a0*/  IADD3 R3, R0.reuse, 0x8, RZ ;  /* 0x0000000800037810 */ /* 0x040fe40007ffe0ff */
[C---:B------:R-:W-:Y:S02]  /*2c5b0*/  IADD3 R2, R0.reuse, 0x40, RZ ;  /* 0x0000004000027810 */ /* 0x040fe40007ffe0ff */
[C---:B------:R-:W-:Y:S02]  /*2c5c0*/  IADD3 R4, R0.reuse, 0x48, RZ ;  /* 0x0000004800047810 */ /* 0x040fe40007ffe0ff */
[-C--:B----4-:R-:W-:Y:S02]  /*2c5d0*/  ISETP.GE.AND P6, PT, R0, R5.reuse, PT ;  /* 0x000000050000720c */ /* 0x090fe40003fc6270 */
[-C--:B------:R-:W-:Y:S02]  /*2c5e0*/  ISETP.GE.AND P5, PT, R3, R5.reuse, PT ;  /* 0x000000050300720c */ /* 0x080fe40003fa6270 */
[----:B------:R-:W-:-:S02]  /*2c5f0*/  ISETP.GE.AND P4, PT, R2, R5, PT ;  /* 0x000000050200720c */ /* 0x000fc40003f86270 */
[----:B------:R-:W-:-:S07]  /*2c600*/  ISETP.GE.AND P3, PT, R4, R5, PT ;  /* 0x000000050400720c */ /* 0x000fce0003f66270 */
[-C--:B------:R-:W-:Y:S02]  /*2c610*/  @!P6 IMAD R0, R0, R12.reuse, RZ ;  /* 0x0000000c0000e224 */ /* 0x080fe400078e02ff */
[-C--:B------:R-:W-:Y:S02]  /*2c620*/  @!P5 IMAD R3, R3, R12.reuse, RZ ;  /* 0x0000000c0303d224 */ /* 0x080fe400078e02ff */
[----:B------:R-:W-:Y:S01]  /*2c630*/  @!P4 IMAD R13, R2, R12, RZ ;  /* 0x0000000c020dc224 */ /* 0x000fe200078e02ff */
[----:B------:R-:W-:Y:S01]  /*2c640*/  @!P6 IADD3 R5, P0, R0, R6, RZ ;  /* 0x000000060005e210 */ /* 0x000fe20007f1e0ff */
[----:B------:R-:W-:-:S03]  /*2c650*/  @!P3 IMAD R2, R4, R12, RZ ;  /* 0x0000000c0402b224 */ /* 0x000fc600078e02ff */
[----:B------:R-:W-:Y:S02]  /*2c660*/  @!P6 LEA.HI.X.SX32 R9, R0, R7, 0x1, P0 ;  /* 0x000000070009e211 */ /* 0x000fe400000f0eff */
[----:B-----5:R-:W-:Y:S02]  /*2c670*/  @!P6 LEA R8, P0, R5, R10, 0x2 ;  /* 0x0000000a0508e211 */ /* 0x020fe400078010ff */
[-C--:B------:R-:W-:Y:S02]  /*2c680*/  @!P5 IADD3 R0, P2, R3, R6.reuse, RZ ;  /* 0x000000060300d210 */ /* 0x080fe40007f5e0ff */
[----:B------:R-:W-:Y:S02]  /*2c690*/  @!P6 LEA.HI.X R9, R5, R11, R9, 0x2, P0 ;  /* 0x0000000b0509e211 */ /* 0x000fe400000f1409 */
[-C--:B------:R-:W-:Y:S02]  /*2c6a0*/  @!P4 IADD3 R5, P1, R13, R6.reuse, RZ ;  /* 0x000000060d05c210 */ /* 0x080fe40007f3e0ff */
[----:B------:R-:W-:Y:S01]  /*2c6b0*/  @!P3 IADD3 R12, P0, R2, R6, RZ ;  /* 0x00000006020cb210 */ /* 0x000fe20007f1e0ff */
[----:B------:R3:W-:Y:S01]  /*2c6c0*/  @!P6 ST.E [R8.64], R24 ;  /* 0x000000180800e985 */ /* 0x0007e2000c101904 */
[----:B------:R-:W-:-:S02]  /*2c6d0*/  @!P5 LEA.HI.X.SX32 R3, R3, R7, 0x1, P2 ;  /* 0x000000070303d211 */ /* 0x000fc400010f0eff */
[-C--:B------:R-:W-:Y:S02]  /*2c6e0*/  @!P5 LEA R6, P2, R0, R10.reuse, 0x2 ;  /* 0x0000000a0006d211 */ /* 0x080fe400078410ff */
[-C--:B------:R-:W-:Y:S02]  /*2c6f0*/  @!P4 LEA.HI.X.SX32 R14, R13, R7.reuse, 0x1, P1 ;  /* 0x000000070d0ec211 */ /* 0x080fe400008f0eff */
[----:B------:R-:W-:Y:S02]  /*2c700*/  @!P3 LEA.HI.X.SX32 R13, R2, R7, 0x1, P0 ;  /* 0x00000007020db211 */ /* 0x000fe400000f0eff */
[-C--:B------:R-:W-:Y:S02]  /*2c710*/  @!P4 LEA R4, P1, R5, R10.reuse, 0x2 ;  /* 0x0000000a0504c211 */ /* 0x080fe400078210ff */
[----:B------:R-:W-:Y:S02]  /*2c720*/  @!P3 LEA R2, P0, R12, R10, 0x2 ;  /* 0x0000000a0c02b211 */ /* 0x000fe400078010ff */
[----:B------:R-:W-:-:S02]  /*2c730*/  @!P5 LEA.HI.X R7, R0, R11, R3, 0x2, P2 ;  /* 0x0000000b0007d211 */ /* 0x000fc400010f1403 */
[-C--:B------:R-:W-:Y:S02]  /*2c740*/  @!P4 LEA.HI.X R5, R5, R11.reuse, R14, 0x2, P1 ;  /* 0x0000000b0505c211 */ /* 0x080fe400008f140e */
[----:B------:R-:W-:Y:S01]  /*2c750*/  @!P3 LEA.HI.X R3, R12, R11, R13, 0x2, P0 ;  /* 0x0000000b0c03b211 */ /* 0x000fe200000f140d */
[----:B------:R3:W-:Y:S04]  /*2c760*/  @!P5 ST.E [R6.64], R25 ;  /* 0x000000190600d985 */ /* 0x0007e8000c101904 */
[----:B------:R3:W-:Y:S04]  /*2c770*/  @!P4 ST.E [R4.64], R15 ;  /* 0x0000000f0400c985 */ /* 0x0007e8000c101904 */
[----:B------:R3:W-:Y:S02]  /*2c780*/  @!P3 ST.E [R2.64], R22 ;  /* 0x000000160200b985 */ /* 0x0007e4000c101904 */
.L_x_524:
[----:B------:R-:W-:Y:S05]  /*2c790*/  BSYNC B0 ;  /* 0x0000000000007941 */ /* 0x000fea0003800000 */
.L_x_523:
[----:B---3--:R-:W-:Y:S01]  /*2c7a0*/  IMAD.U32 R2, RZ, RZ, UR6 ;  /* 0x00000006ff027e24 */ /* 0x008fe2000f8e00ff */
[----:B------:R-:W3:Y:S01]  /*2c7b0*/  LDL.LU R5, [R1+0x30c] ;  /* 0x00030c0001057983 */ /* 0x000ee20000300800 */
[----:B------:R-:W-:Y:S01]  /*2c7c0*/  IMAD.U32 R3, RZ, RZ, UR7 ;  /* 0x00000007ff037e24 */ /* 0x000fe2000f8e00ff */
[----:B------:R-:W-:-:S02]  /*2c7d0*/  ULDC.64 UR4, c[0x0][0x118] ;  /* 0x0000460000047ab9 */ /* 0x000fc40000000a00 */
[----:B----4-:R-:W4:Y:S04]  /*2c7e0*/  LDL.LU R7, [R1+0x2cc] ;  /* 0x0002cc0001077983 */ /* 0x010f280000300800 */
[----:B------:R2:W4:Y:S04]  /*2c7f0*/  LD.E R4, [R2.64+0xc0] ;  /* 0x0000c00402047980 */ /* 0x000528000c101900 */
[----:B------:R1:W5:Y:S04]  /*2c800*/  LDL.64 R12, [R1+0x300] ;  /* 0x00030000010c7983 */ /* 0x0003680000100a00 */
[----:B--2---:R-:W2:Y:S02]  /*2c810*/  S2R R2, SR_TID.X ;  /* 0x0000000000027919 */ /* 0x004ea40000002100 */
[----:B--2---:R-:W-:-:S04]  /*2c820*/  SHF.R.S32.HI R0, RZ, 0x1f, R2 ;  /* 0x0000001fff007819 */ /* 0x004fc80000011402 */
[----:B------:R-:W-:-:S04]  /*2c830*/  LEA.HI R0, R0, R2, RZ, 0x2 ;  /* 0x0000000200007211 */ /* 0x000fc800078f10ff */
[----:B------:R-:W-:-:S05]  /*2c840*/  LOP3.LUT R0, R0, 0xfffffffc, RZ, 0xc0, !PT ;  /* 0xfffffffc00007812 */ /* 0x000fca00078ec0ff */
[----:B------:R-:W-:-:S05]  /*2c850*/  IMAD.IADD R0, R2, 0x1, -R0 ;  /* 0x0000000102007824 */ /* 0x000fca00078e0a00 */
[----:B------:R-:W-:-:S04]  /*2c860*/  SHF.L.U32 R0, R0, 0x3, RZ ;  /* 0x0000000300007819 */ /* 0x000fc800000006ff */
[----:B------:R-:W-:Y:S01]  /*2c870*/  SHF.R.S32.HI R0, RZ, 0x1f, R0 ;  /* 0x0000001fff007819 */ /* 0x000fe20000011400 */
[----:B------:R-:W-:Y:S01]  /*2c880*/  BSSY B0, `(.L_x_525) ;  /* 0x0000015000007945 */ /* 0x000fe20003800000 */
[----:B---3-5:R-:W-:Y:S01]  /*2c890*/  IMAD R10, R40, -0x80, R5 ;  /* 0xffffff80280a7824 */ /* 0x028fe200078e0205 */
[C---:B----4-:R-:W-:Y:S02]  /*2c8a0*/  IADD3 R2, P0, R7.reuse, R23, RZ ;  /* 0x0000001707027210 */ /* 0x050fe40007f1e0ff */
[----:B------:R-:W-:-:S03]  /*2c8b0*/  ISETP.GE.AND P1, PT, R7, R4, PT ;  /* 0x000000040700720c */ /* 0x000fc60003f26270 */
[----:B------:R-:W-:Y:S01]  /*2c8c0*/  IMAD.X R3, R0, 0x1, R26, P0 ;  /* 0x0000000100037824 */ /* 0x000fe200000e061a */
[----:B------:R-:W-:Y:S01]  /*2c8d0*/  ISETP.GE.OR P0, PT, R50, R10, P1 ;  /* 0x0000000a3200720c */ /* 0x000fe20000f06670 */
[-C--:B------:R-:W-:Y:S01]  /*2c8e0*/  IMAD R0, R21, R27.reuse, RZ ;  /* 0x0000001b15007224 */ /* 0x080fe200078e02ff */
[----:B------:R-:W-:Y:S01]  /*2c8f0*/  SHF.R.S32.HI R5, RZ, 0x1f, R27 ;  /* 0x0000001fff057819 */ /* 0x000fe2000001141b */
[----:B------:R-:W-:-:S04]  /*2c900*/  IMAD.WIDE.U32 R8, R20, R27, R2 ;  /* 0x0000001b14087225 */ /* 0x000fc800078e0002 */
[----:B------:R-:W-:-:S05]  /*2c910*/  IMAD R0, R20, R5, R0 ;  /* 0x0000000514007224 */ /* 0x000fca00078e0200 */
[----:B------:R-:W-:Y:S01]  /*2c920*/  IADD3 R7, R9, R0, RZ ;  /* 0x0000000009077210 */ /* 0x000fe20007ffe0ff */
[----:B------:R-:W-:Y:S05]  /*2c930*/  @P0 BRA `(.L_x_526) ;  /* 0x0000009000000947 */ /* 0x000fea0003800000 */
[----:B-1----:R-:W-:Y:S01]  /*2c940*/  MOV R6, R8 ;  /* 0x0000000800067202 */ /* 0x002fe20000000f00 */
[----:B------:R-:W-:Y:S01]  /*2c950*/  IMAD R0, R13, R16, RZ ;  /* 0x000000100d007224 */ /* 0x000fe200078e02ff */
[----:B------:R-:W-:-:S03]  /*2c960*/  ULDC.64 UR4, c[0x0][0x118] ;  /* 0x0000460000047ab9 */ /* 0x000fc60000000a00 */
[----:B------:R-:W-:-:S04]  /*2c970*/  IMAD.WIDE.U32 R2, R12, R16, R6 ;  /* 0x000000100c027225 */ /* 0x000fc800078e0006 */
[----:B------:R-:W-:Y:S01]  /*2c980*/  IMAD R0, R12, R17, R0 ;  /* 0x000000110c007224 */ /* 0x000fe200078e0200 */
[----:B------:R-:W-:-:S04]  /*2c990*/  LEA R4, P0, R2, R18, 0x1 ;  /* 0x0000001202047211 */ /* 0x000fc800078008ff */
[----:B------:R-:W-:-:S04]  /*2c9a0*/  IADD3 R0, R3, R0, RZ ;  /* 0x0000000003007210 */ /* 0x000fc80007ffe0ff */
[----:B------:R-:W-:-:S05]  /*2c9b0*/  LEA.HI.X R5, R2, R19, R0, 0x1, P0 ;  /* 0x0000001302057211 */ /* 0x000fca00000f0c00 */
[----:B------:R1:W-:Y:S02]  /*2c9c0*/  ST.E.128 [R4.64], R28 ;  /* 0x0000001c04007985 */ /* 0x0003e4000c101d04 */
.L_x_526:
[----:B-1----:R-:W-:Y:S05]  /*2c9d0*/  BSYNC B0 ;  /* 0x0000000000007941 */ /* 0x002fea0003800000 */
.L_x_525:
[----:B------:R-:W-:Y:S01]  /*2c9e0*/  LEA.HI.SX32 R0, R48, 0x20, 0x1e ;  /* 0x0000002030007811 */ /* 0x000fe200078ff2ff */
[----:B------:R-:W-:Y:S03]  /*2c9f0*/  BSSY B0, `(.L_x_527) ;  /* 0x000000f000007945 */ /* 0x000fe60003800000 */
[----:B------:R-:W-:-:S13]  /*2ca00*/  ISETP.GE.OR P0, PT, R0, R10, P1 ;  /* 0x0000000a0000720c */ /* 0x000fda0000f06670 */
[----:B------:R-:W-:Y:S05]  /*2ca10*/  @P0 BRA `(.L_x_528) ;  /* 0x000000c000000947 */ /* 0x000fea0003800000 */
[----:B------:R-:W-:Y:S01]  /*2ca20*/  IADD3 R4, P0, R12, 0x20, RZ ;  /* 0x000000200c047810 */ /* 0x000fe20007f1e0ff */
[----:B------:R-:W-:Y:S01]  /*2ca30*/  IMAD.MOV.U32 R2, RZ, RZ, R8 ;  /* 0x000000ffff027224 */ /* 0x000fe200078e0008 */
[----:B------:R-:W-:Y:S01]  /*2ca40*/  MOV R3, R7 ;  /* 0x0000000700037202 */ /* 0x000fe20000000f00 */
[----:B------:R-:W-:Y:S02]  /*2ca50*/  ULDC.64 UR4, c[0x0][0x118] ;  /* 0x0000460000047ab9 */ /* 0x000fe40000000a00 */
[----:B------:R-:W-:Y:S02]  /*2ca60*/  IMAD.X R0, RZ, RZ, R13, P0 ;  /* 0x000000ffff007224 */ /* 0x000fe400000e060d */
[----:B------:R-:W-:-:S04]  /*2ca70*/  IMAD.WIDE.U32 R2, R16, R4, R2 ;  /* 0x0000000410027225 */ /* 0x000fc800078e0002 */
[----:B------:R-:W-:-:S04]  /*2ca80*/  IMAD R0, R0, R16, RZ ;  /* 0x0000001000007224 */ /* 0x000fc800078e02ff */
[----:B------:R-:W-:Y:S01]  /*2ca90*/  IMAD R0, R17, R4, R0 ;  /* 0x0000000411007224 */ /* 0x000fe200078e0200 */
[----:B------:R-:W-:-:S04]  /*2caa0*/  LEA R4, P0, R2, R18, 0x1 ;  /* 0x0000001202047211 */ /* 0x000fc800078008ff */
[----:B------:R-:W-:-:S04]  /*2cab0*/  IADD3 R0, R3, R0, RZ ;  /* 0x0000000003007210 */ /* 0x000fc80007ffe0ff */
[----:B------:R-:W-:-:S05]  /*2cac0*/  LEA.HI.X R5, R2, R19, R0, 0x1, P0 ;  /* 0x0000001302057211 */ /* 0x000fca00000f0c00 */
[----:B------:R1:W-:Y:S02]  /*2cad0*/  ST.E.128 [R4.64], R32 ;  /* 0x0000002004007985 */ /* 0x0003e4000c101d04 */
.L_x_528:
[----:B------:R-:W-:Y:S05]  /*2cae0*/  BSYNC B0 ;  /* 0x0000000000007941 */ /* 0x000fea0003800000 */
.L_x_527:
[----:B------:R-:W-:Y:S01]  /*2caf0*/  LEA.HI.SX32 R0, R48, 0x40, 0x1e ;  /* 0x0000004030007811 */ /* 0x000fe200078ff2ff */
[----:B------:R-:W-:Y:S03]  /*2cb00*/  BSSY B0, `(.L_x_529) ;  /* 0x000000f000007945 */ /* 0x000fe60003800000 */
[----:B------:R-:W-:-:S13]  /*2cb10*/  ISETP.GE.OR P0, PT, R0, R10, P1 ;  /* 0x0000000a0000720c */ /* 0x000fda0000f06670 */
[----:B------:R-:W-:Y:S05]  /*2cb20*/  @P0 BRA `(.L_x_530) ;  /* 0x000000c000000947 */ /* 0x000fea0003800000 */
[----:B-1----:R-:W-:Y:S01]  /*2cb30*/  IADD3 R4, P0, R12, 0x40, RZ ;  /* 0x000000400c047810 */ /* 0x002fe20007f1e0ff */
        /* <DEDUP_REMOVED lines=11> */
.L_x_530:
[----:B------:R-:W-:Y:S05]  /*2cbf0*/  BSYNC B0 ;  /* 0x0000000000007941 */ /* 0x000fea0003800000 */
.L_x_529:
[----:B------:R-:W-:Y:S01]  /*2cc00*/  LEA.HI.SX32 R0, R48, 0x60, 0x1e ;  /* 0x0000006030007811 */ /* 0x000fe200078ff2ff */
[----:B------:R-:W-:Y:S01]  /*2cc10*/  IMAD.MOV.U32 R3, RZ, RZ, 0x0 ;  /* 0x00000000ff037424 */ /* 0x000fe200078e00ff */
[----:B------:R-:W-:Y:S02]  /*2cc20*/  MOV R11, 0x70 ;  /* 0x00000070000b7802 */ /* 0x000fe40000000f00 */
[----:B------:R-:W-:-:S03]  /*2cc30*/  ISETP.GE.OR P1, PT, R0, R10, P1 ;  /* 0x0000000a0000720c */ /* 0x000fc60000f26670 */
[----:B------:R-:W-:-:S10]  /*2cc40*/  IMAD.MOV.U32 R2, RZ, RZ, R11 ;  /* 0x000000ffff027224 */ /* 0x000fd400078e000b */
[----:B------:R-:W-:Y:S05]  /*2cc50*/  @P1 RET.REL.NODEC R2 `(_ZN5flash16flash_fwd_kernelI23Flash_fwd_kernel_traitsILi32ELi128ELi128ELi4ELb0ELb0EN7cutlass10bfloat16_tE19Flash_kernel_traitsILi32ELi128ELi128ELi4ES3_EELb1ELb1ELb0ELb1ELb0ELb0ELb0ELb1EEEvNS_16Flash_fwd_paramsE) ;  /* 0xfffd33a002001950 */ /* 0x000fea0003c3ffff */
[----:B------:R-:W-:Y:S01]  /*2cc60*/  IADD3 R6, P0, R12, 0x60, RZ ;  /* 0x000000600c067810 */ /* 0x000fe20007f1e0ff */
[----:B------:R-:W-:Y:S01]  /*2cc70*/  IMAD.MOV.U32 R2, RZ, RZ, R8 ;  /* 0x000000ffff027224 */ /* 0x000fe200078e0008 */
[----:B------:R-:W-:Y:S01]  /*2cc80*/  MOV R3, R7 ;  /* 0x0000000700037202 */ /* 0x000fe20000000f00 */
[----:B------:R-:W-:Y:S02]  /*2cc90*/  ULDC.64 UR4, c[0x0][0x118] ;  /* 0x0000460000047ab9 */ /* 0x000fe40000000a00 */
[----:B------:R-:W-:Y:S02]  /*2cca0*/  IMAD.X R0, RZ, RZ, R13, P0 ;  /* 0x000000ffff007224 */ /* 0x000fe400000e060d */
[----:B-1----:R-:W-:-:S04]  /*2ccb0*/  IMAD.WIDE.U32 R4, R16, R6, R2 ;  /* 0x0000000610047225 */ /* 0x002fc800078e0002 */
[----:B------:R-:W-:Y:S01]  /*2ccc0*/  IMAD R0, R0, R16, RZ ;  /* 0x0000001000007224 */ /* 0x000fe200078e02ff */
[----:B------:R-:W-:-:S03]  /*2ccd0*/  LEA R2, P0, R4, R18, 0x1 ;  /* 0x0000001204027211 */ /* 0x000fc600078008ff */
[----:B------:R-:W-:-:S04]  /*2cce0*/  IMAD R0, R17, R6, R0 ;  /* 0x0000000611007224 */ /* 0x000fc800078e0200 */
[----:B------:R-:W-:-:S05]  /*2ccf0*/  IMAD.IADD R0, R5, 0x1, R0 ;  /* 0x0000000105007824 */ /* 0x000fca00078e0200 */
[----:B------:R-:W-:-:S05]  /*2cd00*/  LEA.HI.X R3, R4, R19, R0, 0x1, P0 ;  /* 0x0000001304037211 */ /* 0x000fca00000f0c00 */
[----:B------:R1:W-:Y:S02]  /*2cd10*/  ST.E.128 [R2.64], R192 ;  /* 0x000000c002007985 */ /* 0x0003e4000c101d04 */
[----:B-1----:R-:W-:Y:S02]  /*2cd20*/  MOV R2, R11 ;  /* 0x0000000b00027202 */ /* 0x002fe40000000f00 */
[----:B------:R-:W-:-:S04]  /*2cd30*/  MOV R3, 0x0 ;  /* 0x0000000000037802 */ /* 0x000fc80000000f00 */
[----:B------:R-:W-:Y:S05]  /*2cd40*/  RET.REL.NODEC R2 `(_ZN5flash16flash_fwd_kernelI23Flash_fwd_kernel_traitsILi32ELi128ELi128ELi4ELb0ELb0EN7cutlass10bfloat16_tE19Flash_kernel_traitsILi32ELi128ELi128ELi4ES3_EELb1ELb1ELb0ELb1ELb0ELb0ELb0ELb1EEEvNS_16Flash_fwd_paramsE) ;  /* 0xfffd32b002007950 */ /* 0x000fea0003c3ffff */
.L_x_476:
[----:B------:R-:W3:Y:S01]  /*2cd50*/  LDL R11, [R1+0x2fc] ;  /* 0x0002fc00010b7983 */ /* 0x000ee20000100800 */
[----:B------:R-:W-:Y:S01]  /*2cd60*/  MOV R8, UR6 ;  /* 0x0000000600087c02 */ /* 0x000fe20008000f00 */
[----:B------:R-:W-:Y:S01]  /*2cd70*/  IMAD.U32 R9, RZ, RZ, UR7 ;  /* 0x00000007ff097e24 */ /* 0x000fe2000f8e00ff */
[----:B------:R-:W-:Y:S01]  /*2cd80*/  ULDC.64 UR4, c[0x0][0x118] ;  /* 0x0000460000047ab9 */ /* 0x000fe20000000a00 */
[----:B------:R-:W-:Y:S01]  /*2cd90*/  IMAD.U32 R2, RZ, RZ, UR6 ;  /* 0x00000006ff027e24 */ /* 0x000fe2000f8e00ff */
[----:B------:R-:W-:Y:S01]  /*2cda0*/  MOV R6, UR6 ;  /* 0x0000000600067c02 */ /* 0x000fe20008000f00 */
[----:B------:R-:W-:Y:S01]  /*2cdb0*/  IMAD.U32 R3, RZ, RZ, UR7 ;  /* 0x00000007ff037e24 */ /* 0x000fe2000f8e00ff */
[----:B------:R-:W4:Y:S01]  /*2cdc0*/  LD.E.U16 R0, [R8.64+0x1c8] ;  /* 0x0001c80408007980 */ /* 0x000f22000c101500 */
[----:B------:R-:W-:-:S03]  /*2cdd0*/  IMAD.U32 R7, RZ, RZ, UR7 ;  /* 0x00000007ff077e24 */ /* 0x000fc6000f8e00ff */
[----:B------:R-:W1:Y:S04]  /*2cde0*/  S2R R22, SR_CTAID.Y ;  /* 0x0000000000167919 */ /* 0x000e680000002600 */
[----:B------:R1:W5:Y:S04]  /*2cdf0*/  LD.E.64 R16, [R8.64+0x70] ;  /* 0x0000700408107980 */ /* 0x000368000c101b00 */
[----:B------:R2:W5:Y:S01]  /*2ce00*/  LD.E.64 R12, [R6.64+0x90] ;  /* 0x00009004060c7980 */ /* 0x000562000c101b00 */
[----:B---3--:R-:W-:-:S13]  /*2ce10*/  ISETP.NE.AND P0, PT, R11, -0x1, PT ;  /* 0xffffffff0b00780c */ /* 0x008fda0003f05270 */
[----:B------:R3:W2:Y:S04]  /*2ce20*/  @!P0 LD.E.64 R4, [R2.64+0x80] ;  /* 0x0000800402048980 */ /* 0x0006a8000c101b00 */
[----:B---3--:R-:W3:Y:S01]  /*2ce30*/  LD.E.64 R2, [R6.64+0x88] ;  /* 0x0000880406027980 */ /* 0x008ee2000c101b00 */
[C---:B----4-:R-:W-:Y:S02]  /*2ce40*/  PRMT R10, R0.reuse, 0x7770, RZ ;  /* 0x00007770000a7816 */ /* 0x050fe400000000ff */
[----:B------:R-:W-:Y:S02]  /*2ce50*/  PRMT R0, R0, 0x7771, RZ ;  /* 0x0000777100007816 */ /* 0x000fe400000000ff */
[----:B------:R-:W-:-:S04]  /*2ce60*/  ISETP.NE.AND P1, PT, R10, RZ, PT ;  /* 0x000000ff0a00720c */ /* 0x000fc80003f25270 */
[----:B------:R-:W-:Y:S02]  /*2ce70*/  ISETP.NE.OR P3, PT, R0, RZ, !P1 ;  /* 0x000000ff0000720c */ /* 0x000fe40004f65670 */
[----:B-1----:R-:W-:Y:S01]  /*2ce80*/  @!P0 SHF.R.S32.HI R9, RZ, 0x1f, R22 ;  /* 0x0000001fff098819 */ /* 0x002fe20000011416 */
[----:B------:R-:W-:Y:S01]  /*2ce90*/  BSSY B1, `(.L_x_531) ;  /* 0x000001b000017945 */ /* 0x000fe20003800000 */
[----:B------:R-:W-:Y:S01]  /*2cea0*/  PLOP3.LUT P2, PT, PT, PT, PT, 0x8, 0x0 ;  /* 0x000000000000781c */ /* 0x000fe20003f4e170 */
[----:B--2---:R-:W-:-:S04]  /*2ceb0*/  @!P0 IMAD R8, R5, R22, RZ ;  /* 0x0000001605088224 */ /* 0x004fc800078e02ff */
[----:B------:R-:W-:Y:S02]  /*2cec0*/  @!P0 IMAD R8, R4, R9, R8 ;  /* 0x0000000904088224 */ /* 0x000fe400078e0208 */
[-C--:B---3--:R-:W-:Y:S02]  /*2ced0*/  @P0 IMAD R5, R3, R11.reuse, RZ ;  /* 0x0000000b03050224 */ /* 0x088fe400078e02ff */
[----:B------:R-:W-:-:S05]  /*2cee0*/  @P0 IMAD.WIDE.U32 R6, R2, R11, RZ ;  /* 0x0000000b02060225 */ /* 0x000fca00078e00ff */
[----:B------:R-:W-:Y:S01]  /*2cef0*/  @P0 IADD3 R15, R7, R5, RZ ;  /* 0x00000005070f0210 */ /* 0x000fe20007ffe0ff */
[----:B------:R-:W-:-:S04]  /*2cf00*/  @!P0 IMAD.WIDE.U32 R4, R4, R22, RZ ;  /* 0x0000001604048225 */ /* 0x000fc800078e00ff */
[----:B------:R-:W-:Y:S01]  /*2cf10*/  @P0 IMAD.MOV.U32 R14, RZ, RZ, R6 ;  /* 0x000000ffff0e0224 */ /* 0x000fe200078e0006 */
[----:B------:R-:W-:Y:S01]  /*2cf20*/  @!P0 IADD3 R15, R5, R8, RZ ;  /* 0x00000008050f8210 */ /* 0x000fe20007ffe0ff */
[----:B------:R-:W-:Y:S01]  /*2cf30*/  @!P0 IMAD.MOV.U32 R14, RZ, RZ, R4 ;  /* 0x000000ffff0e8224 */ /* 0x000fe200078e0004 */
[----:B------:R-:W-:Y:S01]  /*2cf40*/  CS2R R8, SRZ ;  /* 0x0000000000087805 */ /* 0x000fe2000001ff00 */
[----:B------:R-:W-:Y:S05]  /*2cf50*/  @P3 BRA `(.L_x_532) ;  /* 0x000000e000003947 */ /* 0x000fea0003800000 */
[----:B------:R-:W-:Y:S01]  /*2cf60*/  ISETP.NE.AND P0, PT, R11, -0x1, PT ;  /* 0xffffffff0b00780c */ /* 0x000fe20003f05270 */
        /* <DEDUP_REMOVED lines=8> */
.L_x_534:
[----:B------:R-:W-:Y:S05]  /*2cff0*/  BSYNC B0 ;  /* 0x0000000000007941 */ /* 0x000fea0003800000 */
.L_x_533:
[----:B------:R-:W-:Y:S01]  /*2d000*/  PLOP3.LUT P2, PT, PT, PT, PT, 0x80, 0x0 ;  /* 0x000000000000781c */ /* 0x000fe20003f4f070 */
[--C-:B------:R-:W-:Y:S01]  /*2d010*/  IMAD.MOV.U32 R8, RZ, RZ, R11.reuse ;  /* 0x000000ffff087224 */ /* 0x100fe200078e000b */
[----:B------:R-:W-:Y:S02]  /*2d020*/  SHF.R.S32.HI R9, RZ, 0x1f, R11 ;  /* 0x0000001fff097819 */ /* 0x000fe4000001140b */
[----:B------:R-:W-:-:S04]  /*2d030*/  PRMT R0, RZ, 0x7610, R0 ;  /* 0x00007610ff007816 */ /* 0x000fc80000000000 */
.L_x_532:
[----:B------:R-:W-:Y:S05]  /*2d040*/  BSYNC B1 ;  /* 0x0000000000017941 */ /* 0x000fea0003800000 */
.L_x_531:
[----:B------:R-:W-:Y:S01]  /*2d050*/  LOP3.LUT P0, RZ, R0, 0xff, RZ, 0xc0, !PT ;  /* 0x000000ff00ff7812 */ /* 0x000fe2000780c0ff */
[----:B------:R-:W-:Y:S01]  /*2d060*/  ULDC.64 UR4, c[0x0][0x118] ;  /* 0x0000460000047ab9 */ /* 0x000fe20000000a00 */
[----:B------:R-:W-:Y:S02]  /*2d070*/  MOV R4, UR6 ;  /* 0x0000000600047c02 */ /* 0x000fe40008000f00 */
[----:B------:R-:W-:Y:S01]  /*2d080*/  MOV R5, UR7 ;  /* 0x0000000700057c02 */ /* 0x000fe20008000f00 */
[----:B------:R-:W-:Y:S04]  /*2d090*/  BSSY B0, `(.L_x_535) ;  /* 0x0000010000007945 */ /* 0x000fe80003800000 */
[----:B------:R2:W5:Y:S04]  /*2d0a0*/  LD.E.64 R18, [R4.64+0xa0] ;  /* 0x0000a00404127980 */ /* 0x000568000c101b00 */
[----:B------:R-:W3:Y:S01]  /*2d0b0*/  @P0 LD.E.64 R20, [R4.64+0xb0] ;  /* 0x0000b00404140980 */ /* 0x000ee2000c101b00 */
[----:B------:R-:W-:Y:S01]  /*2d0c0*/  @P0 MOV R0, 0x1 ;  /* 0x0000000100000802 */ /* 0x000fe20000000f00 */
[----:B-1-3--:R-:W-:Y:S01]  /*2d0d0*/  @P0 IMAD R11, R21, R20, RZ ;  /* 0x00000014150b0224 */ /* 0x00afe200078e02ff */
[----:B------:R-:W-:Y:S05]  /*2d0e0*/  @P0 BRA `(.L_x_536) ;  /* 0x000000a000000947 */ /* 0x000fea0003800000 */
[----:B--2---:R-:W-:Y:S01]  /*2d0f0*/  MOV R4, UR6 ;  /* 0x0000000600047c02 */ /* 0x004fe20008000f00 */
        /* <DEDUP_REMOVED lines=9> */
.L_x_536:
[----:B--2---:R-:W-:Y:S05]  /*2d190*/  BSYNC B0 ;  /* 0x0000000000007941 */ /* 0x004fea0003800000 */
.L_x_535:
[----:B------:R-:W2:Y:S01]  /*2d1a0*/  LDL.LU R7, [R1+0x30c] ;  /* 0x00030c0001077983 */ /* 0x000ea20000300800 */
[----:B------:R-:W-:Y:S01]  /*2d1b0*/  IMAD.U32 R4, RZ, RZ, UR6 ;  /* 0x00000006ff047e24 */ /* 0x000fe2000f8e00ff */
[----:B------:R-:W-:Y:S01]  /*2d1c0*/  ULDC.64 UR4, c[0x0][0x118] ;  /* 0x0000460000047ab9 */ /* 0x000fe20000000a00 */
[----:B------:R-:W-:-:S05]  /*2d1d0*/  IMAD.U32 R5, RZ, RZ, UR7 ;  /* 0x00000007ff057e24 */ /* 0x000fca000f8e00ff */
[----:B------:R1:W3:Y:S01]  /*2d1e0*/  LD.E R21, [R4.64+0xc0] ;  /* 0x0000c00404157980 */ /* 0x0002e2000c101900 */
[----:B------:R-:W-:Y:S01]  /*2d1f0*/  LEA.HI R6, R40, R43, RZ, 0x2 ;  /* 0x0000002b28067211 */ /* 0x000fe200078f10ff */
[----:B------:R-:W-:Y:S01]  /*2d200*/  IMAD R0, R22, R0, RZ ;  /* 0x0000000016007224 */ /* 0x000fe200078e02ff */
[----:B------:R-:W-:Y:S01]  /*2d210*/  BSSY B0, `(.L_x_537) ;  /* 0x0000024000007945 */ /* 0x000fe20003800000 */
[----:B------:R-:W4:Y:S01]  /*2d220*/  S2R R26, SR_CTAID.Z ;  /* 0x00000000001a7919 */ /* 0x000f220000002700 */
[----:B------:R-:W-:Y:S02]  /*2d230*/  LOP3.LUT R23, R6, 0xfffffffc, RZ, 0xc0, !PT ;  /* 0xfffffffc06177812 */ /* 0x000fe400078ec0ff */
[----:B------:R-:W-:Y:S01]  /*2d240*/  SHF.R.S32.HI R6, RZ, 0x2, R6 ;  /* 0x00000002ff067819 */ /* 0x000fe20000011406 */
[----:B------:R-:W2:Y:S01]  /*2d250*/  S2R R24, SR_CTAID.X ;  /* 0x0000000000187919 */ /* 0x000ea20000002500 */
[----:B------:R-:W-:Y:S01]  /*2d260*/  SEL R0, R0, RZ, !P2 ;  /* 0x000000ff00007207 */ /* 0x000fe20005000000 */
[----:B------:R-:W-:-:S04]  /*2d270*/  IMAD.IADD R23, R43, 0x1, -R23 ;  /* 0x000000012b177824 */ /* 0x000fc800078e0a17 */
[----:B------:R-:W-:-:S05]  /*2d280*/  IMAD.SHL.U32 R25, R23, 0x8, RZ ;  /* 0x0000000817197824 */ /* 0x000fca00078e00ff */
[C---:B------:R-:W-:Y:S01]  /*2d290*/  IADD3 R10, P0, R25.reuse, R14, RZ ;  /* 0x0000000e190a7210 */ /* 0x040fe20007f1e0ff */
[----:B-1----:R-:W-:Y:S02]  /*2d2a0*/  IMAD R4, R44, R20, RZ ;  /* 0x000000142c047224 */ /* 0x002fe400078e02ff */
[----:B----4-:R-:W-:Y:S01]  /*2d2b0*/  IMAD R0, R26, R11, R0 ;  /* 0x0000000b1a007224 */ /* 0x010fe200078e0200 */
[----:B------:R-:W-:Y:S01]  /*2d2c0*/  LEA.HI.X.SX32 R11, R25, R15, 0x1, P0 ;  /* 0x0000000f190b7211 */ /* 0x000fe200000f0eff */
[----:B-----5:R-:W-:-:S03]  /*2d2d0*/  IMAD R5, R13, R26, RZ ;  /* 0x0000001a0d057224 */ /* 0x020fc600078e02ff */
[----:B------:R-:W-:Y:S01]  /*2d2e0*/  IADD3 R27, P1, P0, R4, R8, R0 ;  /* 0x00000008041b7210 */ /* 0x000fe2000783e000 */
[----:B------:R-:W-:Y:S01]  /*2d2f0*/  IMAD.WIDE.U32 R10, R26, R12, R10 ;  /* 0x0000000c1a0a7225 */ /* 0x000fe200078e000a */
[----:B------:R-:W-:-:S03]  /*2d300*/  SHF.R.S32.HI R0, RZ, 0x1f, R0 ;  /* 0x0000001fff007819 */ /* 0x000fc60000011400 */
[----:B--2---:R-:W-:Y:S01]  /*2d310*/  IMAD.IADD R22, R7, 0x1, -R44 ;  /* 0x0000000107167824 */ /* 0x004fe200078e0a2c */
[----:B------:R-:W-:-:S04]  /*2d320*/  SHF.R.S32.HI R7, RZ, 0x1f, R26 ;  /* 0x0000001fff077819 */ /* 0x000fc8000001141a */
[----:B------:R-:W-:Y:S01]  /*2d330*/  ISETP.GE.AND P6, PT, R6, R22, PT ;  /* 0x000000160600720c */ /* 0x000fe20003fc6270 */
[----:B------:R-:W-:Y:S01]  /*2d340*/  IMAD R13, R12, R7, R5 ;  /* 0x000000070c0d7224 */ /* 0x000fe200078e0205 */
[----:B------:R-:W-:Y:S02]  /*2d350*/  SHF.R.S32.HI R5, RZ, 0x1f, R4 ;  /* 0x0000001fff057819 */ /* 0x000fe40000011404 */
[----:B---3--:R-:W-:Y:S02]  /*2d360*/  ISETP.GE.OR P2, PT, R25, R21, P6 ;  /* 0x000000151900720c */ /* 0x008fe40003746670 */
[----:B------:R-:W-:Y:S02]  /*2d370*/  SHF.R.S32.HI R7, RZ, 0x1f, R6 ;  /* 0x0000001fff077819 */ /* 0x000fe40000011406 */
[----:B------:R-:W-:Y:S01]  /*2d380*/  IADD3.X R26, R5, R9, R0, P1, P0 ;  /* 0x00000009051a7210 */ /* 0x000fe20000fe0400 */
[----:B------:R-:W-:Y:S02]  /*2d390*/  IMAD.IADD R9, R11, 0x1, R13 ;  /* 0x000000010b097824 */ /* 0x000fe400078e020d */
[----:B------:R-:W-:-:S06]  /*2d3a0*/  IMAD.WIDE R4, R24, 0x80, R6 ;  /* 0x0000008018047825 */ /* 0x000fcc00078e0206 */
[----:B------:R-:W-:Y:S05]  /*2d3b0*/  @P2 BRA `(.L_x_538) ;  /* 0x0000009000002947 */ /* 0x000fea0003800000 */
[----:B------:R-:W-:Y:S01]  /*2d3c0*/  MOV R8, R10 ;  /* 0x0000000a00087202 */ /* 0x000fe20000000f00 */
[----:B------:R-:W-:Y:S01]  /*2d3d0*/  IMAD R0, R5, R2, RZ ;  /* 0x0000000205007224 */ /* 0x000fe200078e02ff */
[----:B------:R-:W-:-:S03]  /*2d3e0*/  ULDC.64 UR4, c[0x0][0x118] ;  /* 0x0000460000047ab9 */ /* 0x000fc60000000a00 */
[----:B------:R-:W-:-:S04]  /*2d3f0*/  IMAD.WIDE.U32 R12, R4, R2, R8 ;  /* 0x00000002040c7225 */ /* 0x000fc800078e0008 */
[----:B------:R-:W-:Y:S01]  /*2d400*/  IMAD R0, R4, R3, R0 ;  /* 0x0000000304007224 */ /* 0x000fe200078e0200 */
[----:B------:R-:W-:-:S04]  /*2d410*/  LEA R14, P0, R12, R16, 0x1 ;  /* 0x000000100c0e7211 */ /* 0x000fc800078008ff */
[----:B------:R-:W-:-:S04]  /*2d420*/  IADD3 R0, R13, R0, RZ ;  /* 0x000000000d007210 */ /* 0x000fc80007ffe0ff */
[----:B------:R-:W-:-:S05]  /*2d430*/  LEA.HI.X R15, R12, R17, R0, 0x1, P0 ;  /* 0x000000110c0f7211 */ /* 0x000fca00000f0c00 */
[----:B------:R1:W-:Y:S02]  /*2d440*/  ST.E.128 [R14.64], RZ ;  /* 0x000000ff0e007985 */ /* 0x0003e4000c101d04 */
.L_x_538:
[----:B------:R-:W-:Y:S05]  /*2d450*/  BSYNC B0 ;  /* 0x0000000000007941 */ /* 0x000fea0003800000 */
.L_x_537:
[----:B------:R-:W-:Y:S01]  /*2d460*/  IADD3 R28, R6, 0x20, RZ ;  /* 0x00000020061c7810 */ /* 0x000fe20007ffe0ff */
[----:B------:R-:W-:Y:S03]  /*2d470*/  BSSY B0, `(.L_x_539) ;  /* 0x0000010000007945 */ /* 0x000fe60003800000 */
[----:B------:R-:W-:-:S04]  /*2d480*/  ISETP.GE.AND P5, PT, R28, R22, PT ;  /* 0x000000161c00720c */ /* 0x000fc80003fa6270 */
[----:B------:R-:W-:-:S13]  /*2d490*/  ISETP.GE.OR P0, PT, R25, R21, P5 ;  /* 0x000000151900720c */ /* 0x000fda0002f06670 */
[----:B------:R-:W-:Y:S05]  /*2d4a0*/  @P0 BRA `(.L_x_540) ;  /* 0x000000c000000947 */ /* 0x000fea0003800000 */
[----:B------:R-:W-:Y:S01]  /*2d4b0*/  IADD3 R0, P0, R4, 0x20, RZ ;  /* 0x0000002004007810 */ /* 0x000fe20007f1e0ff */
[----:B------:R-:W-:Y:S01]  /*2d4c0*/  ULDC.64 UR4, c[0x0][0x118] ;  /* 0x0000460000047ab9 */ /* 0x000fe20000000a00 */
[----:B------:R-:W-:-:S03]  /*2d4d0*/  MOV R13, R9 ;  /* 0x00000009000d7202 */ /* 0x000fc60000000f00 */
[----:B------:R-:W-:-:S04]  /*2d4e0*/  IMAD.X R12, RZ, RZ, R5, P0 ;  /* 0x000000ffff0c7224 */ /* 0x000fc800000e0605 */
[----:B-1----:R-:W-:Y:S02]  /*2d4f0*/  IMAD R14, R12, R2, RZ ;  /* 0x000000020c0e7224 */ /* 0x002fe400078e02ff */
[----:B------:R-:W-:-:S04]  /*2d500*/  IMAD.MOV.U32 R12, RZ, RZ, R10 ;  /* 0x000000ffff0c7224 */ /* 0x000fc800078e000a */
[----:B------:R-:W-:-:S04]  /*2d510*/  IMAD.WIDE.U32 R12, R2, R0, R12 ;  /* 0x00000000020c7225 */ /* 0x000fc800078e000c */
[----:B------:R-:W-:Y:S01]  /*2d520*/  IMAD R0, R3, R0, R14 ;  /* 0x0000000003007224 */ /* 0x000fe200078e020e */
[----:B------:R-:W-:-:S04]  /*2d530*/  LEA R14, P0, R12, R16, 0x1 ;  /* 0x000000100c0e7211 */ /* 0x000fc800078008ff */
[----:B------:R-:W-:-:S04]  /*2d540*/  IADD3 R0, R13, R0, RZ ;  /* 0x000000000d007210 */ /* 0x000fc80007ffe0ff */
[----:B------:R-:W-:-:S05]  /*2d550*/  LEA.HI.X R15, R12, R17, R0, 0x1, P0 ;  /* 0x000000110c0f7211 */ /* 0x000fca00000f0c00 */
[----:B------:R1:W-:Y:S02]  /*2d560*/  ST.E.128 [R14.64], RZ ;  /* 0x000000ff0e007985 */ /* 0x0003e4000c101d04 */
.L_x_540:
[----:B------:R-:W-:Y:S05]  /*2d570*/  BSYNC B0 ;  /* 0x0000000000007941 */ /* 0x000fea0003800000 */
.L_x_539:
        /* <DEDUP_REMOVED lines=17> */
.L_x_542:
[----:B------:R-:W-:Y:S05]  /*2d690*/  BSYNC B0 ;  /* 0x0000000000007941 */ /* 0x000fea0003800000 */
.L_x_541:
[----:B------:R-:W-:Y:S01]  /*2d6a0*/  IADD3 R12, R6, 0x60, RZ ;  /* 0x00000060060c7810 */ /* 0x000fe20007ffe0ff */
[----:B------:R-:W-:Y:S03]  /*2d6b0*/  BSSY B0, `(.L_x_543) ;  /* 0x0000010000007945 */ /* 0x000fe60003800000 */
[----:B------:R-:W-:-:S04]  /*2d6c0*/  ISETP.GE.AND P0, PT, R12, R22, PT ;  /* 0x000000160c00720c */ /* 0x000fc80003f06270 */
[----:B------:R-:W-:-:S13]  /*2d6d0*/  ISETP.GE.OR P1, PT, R25, R21, P0 ;  /* 0x000000151900720c */ /* 0x000fda0000726670 */
[----:B------:R-:W-:Y:S05]  /*2d6e0*/  @P1 BRA `(.L_x_544) ;  /* 0x000000c000001947 */ /* 0x000fea0003800000 */
[----:B------:R-:W-:Y:S01]  /*2d6f0*/  IADD3 R0, P1, R4, 0x60, RZ ;  /* 0x0000006004007810 */ /* 0x000fe20007f3e0ff */
[----:B------:R-:W-:-:S04]  /*2d700*/  ULDC.64 UR4, c[0x0][0x118] ;  /* 0x0000460000047ab9 */ /* 0x000fc80000000a00 */
[----:B------:R-:W-:Y:S01]  /*2d710*/  IMAD.X R4, RZ, RZ, R5, P1 ;  /* 0x000000ffff047224 */ /* 0x000fe200008e0605 */
[----:B------:R-:W-:-:S03]  /*2d720*/  MOV R5, R9 ;  /* 0x0000000900057202 */ /* 0x000fc60000000f00 */
[----:B------:R-:W-:Y:S02]  /*2d730*/  IMAD R8, R4, R2, RZ ;  /* 0x0000000204087224 */ /* 0x000fe400078e02ff */
[----:B------:R-:W-:Y:S02]  /*2d740*/  IMAD.MOV.U32 R4, RZ, RZ, R10 ;  /* 0x000000ffff047224 */ /* 0x000fe400078e000a */
[-C--:B------:R-:W-:Y:S02]  /*2d750*/  IMAD R3, R3, R0.reuse, R8 ;  /* 0x0000000003037224 */ /* 0x080fe400078e0208 */
[----:B------:R-:W-:-:S05]  /*2d760*/  IMAD.WIDE.U32 R4, R2, R0, R4 ;  /* 0x0000000002047225 */ /* 0x000fca00078e0004 */
[----:B------:R-:W-:Y:S02]  /*2d770*/  LEA R2, P1, R4, R16, 0x1 ;  /* 0x0000001004027211 */ /* 0x000fe400078208ff */
[----:B------:R-:W-:-:S04]  /*2d780*/  IADD3 R3, R5, R3, RZ ;  /* 0x0000000305037210 */ /* 0x000fc80007ffe0ff */
[----:B------:R-:W-:-:S05]  /*2d790*/  LEA.HI.X R3, R4, R17, R3, 0x1, P1 ;  /* 0x0000001104037211 */ /* 0x000fca00008f0c03 */
[----:B------:R2:W-:Y:S02]  /*2d7a0*/  ST.E.128 [R2.64], RZ ;  /* 0x000000ff02007985 */ /* 0x0005e4000c101d04 */
.L_x_544:
[----:B------:R-:W-:Y:S05]  /*2d7b0*/  BSYNC B0 ;  /* 0x0000000000007941 */ /* 0x000fea0003800000 */
.L_x_543:
[C---:B------:R-:W-:Y:S01]  /*2d7c0*/  ISETP.NE.OR P6, PT, R23.reuse, RZ, P6 ;  /* 0x000000ff1700720c */ /* 0x040fe200037c5670 */
[----:B------:R-:W-:Y:S01]  /*2d7d0*/  ULDC.64 UR4, c[0x0][0x118] ;  /* 0x0000460000047ab9 */ /* 0x000fe20000000a00 */
[C---:B------:R-:W-:Y:S02]  /*2d7e0*/  ISETP.NE.OR P5, PT, R23.reuse, RZ, P5 ;  /* 0x000000ff1700720c */ /* 0x040fe40002fa5670 */
[C---:B------:R-:W-:Y:S02]  /*2d7f0*/  ISETP.NE.OR P4, PT, R23.reuse, RZ, P4 ;  /* 0x000000ff1700720c */ /* 0x040fe40002785670 */
[----:B------:R-:W-:Y:S02]  /*2d800*/  ISETP.NE.OR P0, PT, R23, RZ, P0 ;  /* 0x000000ff1700720c */ /* 0x000fe40000705670 */
[----:B------:R-:W-:-:S05]  /*2d810*/  MOV R10, 0x70 ;  /* 0x00000070000a7802 */ /* 0x000fca0000000f00 */
[-C--:B------:R-:W-:Y:S02]  /*2d820*/  @!P6 IMAD R0, R6, R20.reuse, RZ ;  /* 0x000000140600e224 */ /* 0x080fe400078e02ff */
[-C--:B------:R-:W-:Y:S02]  /*2d830*/  @!P5 IMAD R4, R28, R20.reuse, RZ ;  /* 0x000000141c04d224 */ /* 0x080fe400078e02ff */
[----:B--2---:R-:W-:Y:S01]  /*2d840*/  @!P4 IMAD R3, R24, R20, RZ ;  /* 0x000000141803c224 */ /* 0x004fe200078e02ff */
[-C--:B------:R-:W-:Y:S02]  /*2d850*/  @!P6 IADD3 R2, P3, R0, R27.reuse, RZ ;  /* 0x0000001b0002e210 */ /* 0x080fe40007f7e0ff */
[-C--:B------:R-:W-:Y:S02]  /*2d860*/  @!P5 IADD3 R5, P2, R4, R27.reuse, RZ ;  /* 0x0000001b0405d210 */ /* 0x080fe40007f5e0ff */
[----:B------:R-:W-:Y:S02]  /*2d870*/  @!P6 LEA.HI.X.SX32 R0, R0, R26, 0x1, P3 ;  /* 0x0000001a0000e211 */ /* 0x000fe400018f0eff */
[----:B------:R-:W-:-:S02]  /*2d880*/  @!P4 IADD3 R8, P1, R3, R27, RZ ;  /* 0x0000001b0308c210 */ /* 0x000fc40007f3e0ff */
[----:B------:R-:W-:Y:S02]  /*2d890*/  @!P6 LEA R6, P3, R2, R18, 0x2 ;  /* 0x000000120206e211 */ /* 0x000fe400078610ff */
[-C--:B------:R-:W-:Y:S02]  /*2d8a0*/  @!P5 LEA.HI.X.SX32 R9, R4, R26.reuse, 0x1, P2 ;  /* 0x0000001a0409d211 */ /* 0x080fe400010f0eff */
[----:B------:R-:W-:Y:S02]  /*2d8b0*/  @!P4 LEA.HI.X.SX32 R3, R3, R26, 0x1, P1 ;  /* 0x0000001a0303c211 */ /* 0x000fe400008f0eff */
[----:B------:R-:W-:Y:S01]  /*2d8c0*/  @!P6 LEA.HI.X R7, R2, R19, R0, 0x2, P3 ;  /* 0x000000130207e211 */ /* 0x000fe200018f1400 */
[----:B------:R-:W-:Y:S01]  /*2d8d0*/  @!P4 IMAD.MOV.U32 R0, RZ, RZ, 0x7f800000 ;  /* 0x7f800000ff00c424 */ /* 0x000fe200078e00ff */
[-C--:B------:R-:W-:Y:S02]  /*2d8e0*/  @!P5 LEA R4, P2, R5, R18.reuse, 0x2 ;  /* 0x000000120504d211 */ /* 0x080fe400078410ff */
[----:B------:R-:W-:-:S02]  /*2d8f0*/  @!P4 LEA R2, P1, R8, R18, 0x2 ;  /* 0x000000120802c211 */ /* 0x000fc400078210ff */
[-C--:B------:R-:W-:Y:S01]  /*2d900*/  @!P5 LEA.HI.X R5, R5, R19.reuse, R9, 0x2, P2 ;  /* 0x000000130505d211 */ /* 0x080fe200010f1409 */
[----:B------:R-:W-:Y:S01]  /*2d910*/  @!P6 IMAD.MOV.U32 R9, RZ, RZ, 0x7f800000 ;  /* 0x7f800000ff09e424 */ /* 0x000fe200078e00ff */
[----:B------:R-:W-:Y:S01]  /*2d920*/  @!P4 LEA.HI.X R3, R8, R19, R3, 0x2, P1 ;  /* 0x000000130803c211 */ /* 0x000fe200008f1403 */
[----:B------:R-:W-:-:S03]  /*2d930*/  @!P5 IMAD.MOV.U32 R8, RZ, RZ, 0x7f800000 ;  /* 0x7f800000ff08d424 */ /* 0x000fc600078e00ff */
[----:B------:R-:W-:Y:S04]  /*2d940*/  @!P6 ST.E [R6.64], R9 ;  /* 0x000000090600e985 */ /* 0x000fe8000c101904 */
[----:B------:R-:W-:Y:S04]  /*2d950*/  @!P5 ST.E [R4.64], R8 ;  /* 0x000000080400d985 */ /* 0x000fe8000c101904 */
[----:B------:R2:W-:Y:S02]  /*2d960*/  @!P4 ST.E [R2.64], R0 ;  /* 0x000000000200c985 */ /* 0x0005e4000c101904 */
[----:B--2---:R-:W-:-:S02]  /*2d970*/  IMAD.MOV.U32 R2, RZ, RZ, R10 ;  /* 0x000000ffff027224 */ /* 0x004fc400078e000a */
[----:B------:R-:W-:-:S04]  /*2d980*/  IMAD.MOV.U32 R3, RZ, RZ, 0x0 ;  /* 0x00000000ff037424 */ /* 0x000fc800078e00ff */
[----:B------:R-:W-:Y:S05]  /*2d990*/  @P0 RET.REL.NODEC R2 `(_ZN5flash16flash_fwd_kernelI23Flash_fwd_kernel_traitsILi32ELi128ELi128ELi4ELb0ELb0EN7cutlass10bfloat16_tE19Flash_kernel_traitsILi32ELi128ELi128ELi4ES3_EELb1ELb1ELb0ELb1ELb0ELb0ELb0ELb1EEEvNS_16Flash_fwd_paramsE) ;  /* 0xfffd266002000950 */ /* 0x000fea0003c3ffff */
[----:B------:R-:W-:Y:S01]  /*2d9a0*/  IMAD R0, R12, R20, RZ ;  /* 0x000000140c007224 */ /* 0x000fe200078e02ff */
[----:B------:R-:W-:-:S04]  /*2d9b0*/  ULDC.64 UR4, c[0x0][0x118] ;  /* 0x0000460000047ab9 */ /* 0x000fc80000000a00 */
[----:B------:R-:W-:-:S04]  /*2d9c0*/  IADD3 R3, P0, R0, R27, RZ ;  /* 0x0000001b00037210 */ /* 0x000fc80007f1e0ff */
[----:B------:R-:W-:Y:S02]  /*2d9d0*/  LEA.HI.X.SX32 R0, R0, R26, 0x1, P0 ;  /* 0x0000001a00007211 */ /* 0x000fe400000f0eff */
[----:B------:R-:W-:-:S04]  /*2d9e0*/  LEA R2, P0, R3, R18, 0x2 ;  /* 0x0000001203027211 */ /* 0x000fc800078010ff */
[----:B------:R-:W-:Y:S01]  /*2d9f0*/  LEA.HI.X R3, R3, R19, R0, 0x2, P0 ;  /* 0x0000001303037211 */ /* 0x000fe200000f1400 */
[----:B------:R-:W-:-:S05]  /*2da00*/  IMAD.MOV.U32 R0, RZ, RZ, 0x7f800000 ;  /* 0x7f800000ff007424 */ /* 0x000fca00078e00ff */
[----:B------:R2:W-:Y:S02]  /*2da10*/  ST.E [R2.64], R0 ;  /* 0x0000000002007985 */ /* 0x0005e4000c101904 */
[----:B--2---:R-:W-:Y:S02]  /*2da20*/  IMAD.MOV.U32 R2, RZ, RZ, R10 ;  /* 0x000000ffff027224 */ /* 0x004fe400078e000a */
[----:B------:R-:W-:-:S04]  /*2da30*/  IMAD.MOV.U32 R3, RZ, RZ, 0x0 ;  /* 0x00000000ff037424 */ /* 0x000fc800078e00ff */
[----:B------:R-:W-:Y:S05]  /*2da40*/  RET.REL.NODEC R2 `(_ZN5flash16flash_fwd_kernelI23Flash_fwd_kernel_traitsILi32ELi128ELi128ELi4ELb0ELb0EN7cutlass10bfloat16_tE19Flash_kernel_traitsILi32ELi128ELi128ELi4ES3_EELb1ELb1ELb0ELb1ELb0ELb0ELb0ELb1EEEvNS_16Flash_fwd_paramsE) ;  /* 0xfffd25b002007950 */ /* 0x000fea0003c3ffff */
.L_x_516:
[----:B------:R-:W-:Y:S01]  /*2da50*/  IMAD.MOV.U32 R0, RZ, RZ, R181 ;  /* 0x000000ffff007224 */ /* 0x000fe200078e00b5 */
[----:B--2---:R-:W-:Y:S02]  /*2da60*/  MOV R3, 0x2 ;  /* 0x0000000200037802 */ /* 0x004fe40000000f00 */
[----:B------:R-:W-:Y:S02]  /*2da70*/  MOV R2, 0x2da90 ;  /* 0x0002da9000027802 */ /* 0x000fe40000000f00 */
[----:B-----5:R-:W-:Y:S05]  /*2da80*/  CALL.REL.NOINC `($__internal_0_$__cuda_sm70_shflsync_bfly_p) ;  /* 0x0000023000007944 */ /* 0x020fea0003c00000 */
[----:B------:R-:W-:Y:S01]  /*2da90*/  MOV R0, R9 ;  /* 0x0000000900007202 */ /* 0x000fe20000000f00 */
[----:B------:R-:W-:Y:S05]  /*2daa0*/  BRA `(.L_x_545) ;  /* 0xffffd90000007947 */ /* 0x000fea000383ffff */
.L_x_517:
[----:B------:R-:W-:Y:S01]  /*2dab0*/  IMAD.MOV.U32 R0, RZ, RZ, R4 ;  /* 0x000000ffff007224 */ /* 0x000fe200078e0004 */
[----:B--2---:R-:W-:Y:S02]  /*2dac0*/  MOV R3, 0x1 ;  /* 0x0000000100037802 */ /* 0x004fe40000000f00 */
[----:B------:R-:W-:Y:S02]  /*2dad0*/  MOV R2, 0x2daf0 ;  /* 0x0002daf000027802 */ /* 0x000fe40000000f00 */
[----:B-1---5:R-:W-:Y:S05]  /*2dae0*/  CALL.REL.NOINC `($__internal_0_$__cuda_sm70_shflsync_bfly_p) ;  /* 0x000001d000007944 */ /* 0x022fea0003c00000 */
[----:B------:R-:W-:Y:S01]  /*2daf0*/  FADD.FTZ R33, R4, R9 ;  /* 0x0000000904217221 */ /* 0x000fe20000010000 */
[----:B------:R-:W-:Y:S02]  /*2db00*/  MOV R0, R182 ;  /* 0x000000b600007202 */ /* 0x000fe40000000f00 */
[----:B------:R-:W-:-:S02]  /*2db10*/  MOV R3, 0x2 ;  /* 0x0000000200037802 */ /* 0x000fc40000000f00 */
[----:B------:R-:W-:Y:S02]  /*2db20*/  MOV R2, 0x2db40 ;  /* 0x0002db4000027802 */ /* 0x000fe40000000f00 */
[----:B------:R-:W-:Y:S05]  /*2db30*/  CALL.REL.NOINC `($__internal_0_$__cuda_sm70_shflsync_bfly_p) ;  /* 0x0000018000007944 */ /* 0x000fea0003c00000 */
[----:B------:R-:W-:Y:S01]  /*2db40*/  FADD.FTZ R0, R182, R9 ;  /* 0x00000009b6007221 */ /* 0x000fe20000010000 */
[----:B------:R-:W-:Y:S02]  /*2db50*/  MOV R3, 0x1 ;  /* 0x0000000100037802 */ /* 0x000fe40000000f00 */
[----:B------:R-:W-:Y:S02]  /*2db60*/  MOV R2, 0x2db80 ;  /* 0x0002db8000027802 */ /* 0x000fe40000000f00 */
[----:B------:R-:W-:Y:S05]  /*2db70*/  CALL.REL.NOINC `($__internal_0_$__cuda_sm70_shflsync_bfly_p) ;  /* 0x0000014000007944 */ /* 0x000fea0003c00000 */
[----:B------:R-:W-:Y:S01]  /*2db80*/  FADD.FTZ R32, R0, R9 ;  /* 0x0000000900207221 */ /* 0x000fe20000010000 */
[----:B------:R-:W-:Y:S02]  /*2db90*/  MOV R0, R183 ;  /* 0x000000b700007202 */ /* 0x000fe40000000f00 */
[----:B------:R-:W-:Y:S02]  /*2dba0*/  MOV R3, 0x2 ;  /* 0x0000000200037802 */ /* 0x000fe40000000f00 */
[----:B------:R-:W-:Y:S02]  /*2dbb0*/  MOV R2, 0x2dbd0 ;  /* 0x0002dbd000027802 */ /* 0x000fe40000000f00 */
[----:B------:R-:W-:Y:S05]  /*2dbc0*/  CALL.REL.NOINC `($__internal_0_$__cuda_sm70_shflsync_bfly_p) ;  /* 0x000000f000007944 */ /* 0x000fea0003c00000 */
[----:B------:R-:W-:Y:S01]  /*2dbd0*/  FADD.FTZ R30, R183, R9 ;  /* 0x00000009b71e7221 */ /* 0x000fe20000010000 */
[----:B------:R-:W-:Y:S02]  /*2dbe0*/  MOV R3, 0x1 ;  /* 0x0000000100037802 */ /* 0x000fe40000000f00 */
[----:B------:R-:W-:-:S02]  /*2dbf0*/  MOV R2, 0x2dc20 ;  /* 0x0002dc2000027802 */ /* 0x000fc40000000f00 */
[----:B------:R-:W-:Y:S02]  /*2dc00*/  MOV R0, R30 ;  /* 0x0000001e00007202 */ /* 0x000fe40000000f00 */
        /* <DEDUP_REMOVED lines=8> */
[----:B------:R-:W-:Y:S02]  /*2dc90*/  MOV R2, 0x2dcb0 ;  /* 0x0002dcb000027802 */ /* 0x000fe40000000f00 */
[----:B------:R-:W-:Y:S05]  /*2dca0*/  CALL.REL.NOINC `($__internal_0_$__cuda_sm70_shflsync_bfly_p) ;  /* 0x0000001000007944 */ /* 0x000fea0003c00000 */
[----:B------:R-:W-:Y:S05]  /*2dcb0*/  BRA `(.L_x_546) ;  /* 0xffffd7e000007947 */ /* 0x000fea000383ffff */
        .weak           $__internal_0_$__cuda_sm70_shflsync_bfly_p
        .type           $__internal_0_$__cuda_sm70_shflsync_bfly_p,@function
        .size           $__internal_0_$__cuda_sm70_shflsync_bfly_p,(.L_x_607 - $__internal_0_$__cuda_sm70_shflsync_bfly_p)
$__internal_0_$__cuda_sm70_shflsync_bfly_p:
[----:B------:R-:W-:Y:S04]  /*2dcc0*/  WARPSYNC R5 ;  /* 0x0000000500007348 */ /* 0x000fe80003800000 */
[----:B------:R1:W2:Y:S02]  /*2dcd0*/  SHFL.BFLY PT, R9, R0, R3, R7 ;  /* 0x0c00000300097389 */ /* 0x0002a400000e0007 */
[----:B-1----:R-:W-:-:S04]  /*2dce0*/  MOV R3, 0x0 ;  /* 0x0000000000037802 */ /* 0x002fc80000000f00 */
[----:B--2---:R-:W-:Y:S05]  /*2dcf0*/  RET.REL.NODEC R2 `(_ZN5flash16flash_fwd_kernelI23Flash_fwd_kernel_traitsILi32ELi128ELi128ELi4ELb0ELb0EN7cutlass10bfloat16_tE19Flash_kernel_traitsILi32ELi128ELi128ELi4ES3_EELb1ELb1ELb0ELb1ELb0ELb0ELb0ELb1EEEvNS_16Flash_fwd_paramsE) ;  /* 0xfffd230002007950 */ /* 0x004fea0003c3ffff */
.L_x_547:
        /* <DEDUP_REMOVED lines=16> */
.L_x_607:


//--------------------- .text._ZN5flash16flash_fwd_kernelI23Flash_fwd_kernel_traitsILi32ELi128ELi128ELi4ELb0ELb0EN7cutlass10bfloat16_tE19Flash_kernel_traitsILi32ELi128ELi128ELi4ES3_EELb0ELb1ELb0ELb1ELb0ELb0ELb1ELb0EEEvNS_16Flash_fwd_paramsE --------------------------
	.section	.text._ZN5flash16flash_fwd_kernelI23Flash_fwd_kernel_traitsILi32ELi128ELi128ELi4ELb0ELb0EN7cutlass10bfloat16_tE19Flash_kernel_traitsILi32ELi128ELi128ELi4ES3_EELb0ELb1ELb0ELb1ELb0ELb0ELb1ELb0EEEvNS_16Flash_fwd_paramsE,"ax",@progbits
	.sectioninfo	@"SHI_REGISTERS=255"
	.align	128
        .global         _ZN5flash16flash_fwd_kernelI23Flash_fwd_kernel_traitsILi32ELi128ELi128ELi4ELb0ELb0EN7cutlass10bfloat16_tE19Flash_kernel_traitsILi32ELi128ELi128ELi4ES3_EELb0ELb1ELb0ELb1ELb0ELb0ELb1ELb0EEEvNS_16Flash_fwd_paramsE
        .type           _ZN5flash16flash_fwd_kernelI23Flash_fwd_kernel_traitsILi32ELi128ELi128ELi4ELb0ELb0EN7cutlass10bfloat16_tE19Flash_kernel_traitsILi32ELi128ELi128ELi4ES3_EELb0ELb1ELb0ELb1ELb0ELb0ELb1ELb0EEEvNS_16Flash_fwd_paramsE,@function
        .size           _ZN5flash16flash_fwd_kernelI23Flash_fwd_kernel_traitsILi32ELi128ELi128ELi4ELb0ELb0EN7cutlass10bfloat16_tE19Flash_kernel_traitsILi32ELi128ELi128ELi4ES3_EELb0ELb1ELb0ELb1ELb0ELb0ELb1ELb0EEEvNS_16Flash_fwd_paramsE,(.L_x_621 - _ZN5flash16flash_fwd_kernelI23Flash_fwd_kernel_traitsILi32ELi128ELi128ELi4ELb0ELb0EN7cutlass10bfloat16_tE19Flash_kernel_traitsILi32ELi128ELi128ELi4ES3_EELb0ELb1ELb0ELb1ELb0ELb0ELb1ELb0EEEvNS_16Flash_fwd_paramsE)
        .other          _ZN5flash16flash_fwd_kernelI23Flash_fwd_kernel_traitsILi32ELi128ELi128ELi4ELb0ELb0EN7cutlass10bfloat16_tE19Flash_kernel_traitsILi32ELi128ELi128ELi4ES3_EELb0ELb1ELb0ELb1ELb0ELb0ELb1ELb0EEEvNS_16Flash_fwd_paramsE,@"STO_CUDA_ENTRY STV_DEFAULT"
_ZN5flash16flash_fwd_kernelI23Flash_fwd_kernel_traitsILi32ELi128ELi128ELi4ELb0ELb0EN7cutlass10bfloat16_tE19Flash_kernel_traitsILi32ELi128ELi128ELi4ES3_EELb0ELb1ELb0ELb1ELb0ELb0ELb1ELb0EEEvNS_16Flash_fwd_paramsE:
.text._ZN5flash16flash_fwd_kernelI23Flash_fwd_kernel_traitsILi32ELi128ELi128ELi4ELb0ELb0EN7cutlass10bfloat16_tE19Flash_kernel_traitsILi32ELi128ELi128ELi4ES3_EELb0ELb1ELb0ELb1ELb0ELb0ELb1ELb0EEEvNS_16Flash_fwd_paramsE:
[----:B------:R-:W-:Y:S02]  /*0000*/  MOV R1, c[0x0][0x28] ;  /* 0x00000a0000017a02 */ /* 0x000fe40000000f00 */
[----:B------:R-:W1:Y:S01]  /*0010*/  S2UR UR6, SR_CTAID.Y ;  /* 0x00000000000679c3 */ /* 0x000e620000002600 */
[----:B------:R-:W-:Y:S01]  /*0020*/  ULDC.64 UR4, c[0x0][0x240] ;  /* 0x0000900000047ab9 */ /* 0x000fe20000000a00 */
[----:B------:R-:W-:Y:S01]  /*0030*/  IADD3 R1, R1, -0x28, RZ ;  /* 0xffffffd801017810 */ /* 0x000fe20007ffe0ff */
        /* <DEDUP_REMOVED lines=20> */
[----:B------:R1:W2:Y:S01]  /*0180*/  @P2 LDG.E R4, [R2.64] ;  /* 0x0000001202042981 */ /* 0x0002a2000c1e1900 */
[----:B------:R-:W-:-:S03]  /*0190*/  ULDC.64 UR8, c[0x0][0x248] ;  /* 0x0000920000087ab9 */ /* 0x000fc60000000a00 */
[----:B------:R1:W3:Y:S01]  /*01a0*/  @P2 LDG.E R0, [R2.64+0x4] ;  /* 0x0000041202002981 */ /* 0x0002e2000c1e1900 */
[----:B------:R-:W-:Y:S01]  /*01b0*/  PLOP3.LUT P1, PT, PT, PT, UP1, 0x80, 0x0 ;  /* 0x000000000000781c */ /* 0x000fe20003f2f018 */
[----:B------:R-:W-:Y:S01]  /*01c0*/  UIMAD.WIDE UR8, UR6, UR7, UR8 ;  /* 0x00000007060872a5 */ /* 0x000fe2000f8e0208 */
[----:B-1----:R-:W-:Y:S02]  /*01d0*/  IMAD.U32 R2, RZ, RZ, UR4 ;  /* 0x00000004ff027e24 */ /* 0x002fe4000f8e00ff */
[----:B------:R-:W-:-:S05]  /*01e0*/  IMAD.U32 R3, RZ, RZ, UR5 ;  /* 0x00000005ff037e24 */ /* 0x000fca000f8e00ff */
[----:B------:R1:W4:Y:S01]  /*01f0*/  @P0 LDG.E R2, [R2.64] ;  /* 0x0000001202020981 */ /* 0x000322000c1e1900 */
[----:B------:R-:W-:Y:S02]  /*0200*/  IMAD.U32 R6, RZ, RZ, UR8 ;  /* 0x00000008ff067e24 */ /* 0x000fe4000f8e00ff */
[----:B------:R-:W-:-:S05]  /*0210*/  IMAD.U32 R7, RZ, RZ, UR9 ;  /* 0x00000009ff077e24 */ /* 0x000fca000f8e00ff */
[----:B-1----:R-:W5:Y:S01]  /*0220*/  @!P1 LDG.E R3, [R6.64] ;  /* 0x0000001206039981 */ /* 0x002f62000c1e1900 */
        /* <DEDUP_REMOVED lines=9> */
[----:B------:R-:W-:Y:S01]  /*02c0*/  ISETP.NE.AND.EX P0, PT, RZ, c[0x0][0x24c], PT, P0 ;  /* 0x00009300ff007a0c */ /* 0x000fe20003f05300 */
[----:B--2---:R-:W-:-:S07]  /*02d0*/  @UP2 UIADD3 UR17, UR17, -UR15, URZ ;  /* 0x8000000f11112290 */ /* 0x004fce000fffe03f */
[----:B------:R-:W-:Y:S01]  /*02e0*/  @!UP2 ULDC UR17, c[0x0][0x214] ;  /* 0x000085000011aab9 */ /* 0x000fe20000000800 */
[----:B-----5:R3:W2:Y:S04]  /*02f0*/  @!P1 R2UR UR14, R3 ;  /* 0x00000000030e93c2 */ /* 0x0206a800000e0000 */
[----:B--234-:R-:W-:Y:S05]  /*0300*/  @!P0 BRA `(.L_x_548) ;  /* 0x0000007000008947 */ /* 0x01cfea0003800000 */
[----:B-1----:R-:W-:-:S13]  /*0310*/  PLOP3.LUT P0, PT, PT, PT, UP3, 0x80, 0x0 ;  /* 0x000000000000781c */ /* 0x002fda0003f0f038 */
[----:B------:R-:W2:Y:S04]  /*0320*/  @P0 LDG.E R0, [R6.64+0x4] ;  /* 0x0000041206000981 */ /* 0x000ea8000c1e1900 */
[----:B------:R-:W3:Y:S01]  /*0330*/  @!P0 LDG.E R6, [R6.64] ;  /* 0x0000001206068981 */ /* 0x000ee2000c1e1900 */
[----:B--2---:R-:W1:Y:S02]  /*0340*/  @P0 R2UR UR8, R0 ;  /* 0x00000000000803c2 */ /* 0x004e6400000e0000 */
[----:B-1----:R-:W-:-:S11]  /*0350*/  @UP3 UIADD3 UR8, UR8, -UR14, URZ ;  /* 0x8000000e08083290 */ /* 0x002fd6000fffe03f */
[----:B---3--:R1:W2:Y:S02]  /*0360*/  @!P0 R2UR UR8, R6 ;  /* 0x00000000060883c2 */ /* 0x0082a400000e0000 */
[----:B-12---:R-:W-:Y:S05]  /*0370*/  BRA `(.L_x_549) ;  /* 0x0000001000007947 */ /* 0x006fea0003800000 */
.L_x_548:
[----:B-1----:R-:W-:Y:S02]  /*0380*/  ULDC UR8, c[0x0][0x218] ;  /* 0x0000860000087ab9 */ /* 0x002fe40000000800 */
.L_x_549:
        /* <DEDUP_REMOVED lines=71> */
.L_x_551:
        /* <DEDUP_REMOVED lines=43> */
.L_x_552:
        /* <DEDUP_REMOVED lines=19> */
[----:B------:R-:W-:-:S02]  /*0be0*/  SHF.R.S32.HI R237, RZ, 0x1f, R236 ;  /* 0x0000001fffed7819 */ /* 0x000fc400000114ec */
[----:B------:R-:W-:Y:S02]  /*0bf0*/  LOP3.LUT R2, R0, 0x18, R236, 0xf8, !PT ;  /* 0x0000001800027812 */ /* 0x000fe400078ef8ec */
[----:B------:R-:W-:Y:S01]  /*0c00*/  SHF.R.U32.HI R0, RZ, 0x3, R0 ;  /* 0x00000003ff007819 */ /* 0x000fe20000011600 */
[----:B------:R2:W-:Y:S01]  /*0c10*/  STL.64 [R1+0x10], R236 ;  /* 0x000010ec01007387 */ /* 0x0005e20000100a00 */
[----:B------:R-:W-:Y:S02]  /*0c20*/  LOP3.LUT R219, R219, 0x7fffffe, RZ, 0xc0, !PT ;  /* 0x07fffffedbdb7812 */ /* 0x000fe400078ec0ff */
[----:B------:R-:W-:Y:S02]  /*0c30*/  LOP3.LUT R0, R2, R0, RZ, 0x3c, !PT ;  /* 0x0000000002007212 */ /* 0x000fe400078e3cff */
[----:B------:R-:W-:Y:S01]  /*0c40*/  IADD3 R2, P0, R236, UR8, RZ ;  /* 0x00000008ec027c10 */ /* 0x000fe2000ff1e0ff */
[----:B------:R-:W-:Y:S01]  /*0c50*/  UIADD3 UR8, -UR7, UR17, URZ ;  /* 0x0000001107087290 */ /* 0x000fe2000fffe13f */
[----:B------:R-:W-:Y:S01]  /*0c60*/  IMAD.IADD R219, R24, 0x1, -R219 ;  /* 0x0000000118db7824 */ /* 0x000fe200078e0adb */
[----:B------:R-:W-:-:S02]  /*0c70*/  SHF.R.S32.HI R25, RZ, 0x1f, R24 ;  /* 0x0000001fff197819 */ /* 0x000fc40000011418 */
[----:B------:R-:W-:Y:S01]  /*0c80*/  IADD3.X R3, R237, UR11, RZ, P0, !PT ;  /* 0x0000000bed037c10 */ /* 0x000fe200087fe4ff */
[----:B------:R-:W-:Y:S01]  /*0c90*/  IMAD R219, R6, 0x8, R219 ;  /* 0x0000000806db7824 */ /* 0x000fe200078e02db */
[----:B------:R-:W-:Y:S01]  /*0ca0*/  ISETP.GE.AND P0, PT, R24, UR8, PT ;  /* 0x0000000818007c0c */ /* 0x000fe2000bf06270 */
[----:B------:R-:W-:Y:S01]  /*0cb0*/  IMAD.WIDE R16, R16, 0x80, R24 ;  /* 0x0000008010107825 */ /* 0x000fe200078e0218 */
[----:B------:R-:W-:-:S03]  /*0cc0*/  SHF.R.S32.HI R22, RZ, 0x1f, R20 ;  /* 0x0000001fff167819 */ /* 0x000fc60000011414 */
[----:B-1----:R-:W-:-:S04]  /*0cd0*/  IMAD.WIDE.U32 R8, R8, c[0x0][0x1a8], R2 ;  /* 0x00006a0008087a25 */ /* 0x002fc800078e0002 */
[----:B------:R-:W-:Y:S01]  /*0ce0*/  IMAD.U32 R219, R219, 0x20, R0 ;  /* 0x00000020dbdb7824 */ /* 0x000fe200078e0000 */
[----:B------:R-:W-:-:S03]  /*0cf0*/  IADD3 R15, R9, UR4, RZ ;  /* 0x00000004090f7c10 */ /* 0x000fc6000fffe0ff */
        /* <DEDUP_REMOVED lines=18> */
.L_x_554:
[----:B------:R-:W-:Y:S05]  /*0e20*/  BSYNC B0 ;  /* 0x0000000000007941 */ /* 0x000fea0003800000 */
.L_x_553:
[----:B---3--:R-:W-:Y:S01]  /*0e30*/  IADD3 R5, R24, 0x20, RZ ;  /* 0x0000002018057810 */ /* 0x008fe20007ffe0ff */
        /* <DEDUP_REMOVED lines=20> */
.L_x_556:
[----:B------:R-:W-:Y:S05]  /*0f80*/  BSYNC B0 ;  /* 0x0000000000007941 */ /* 0x000fea0003800000 */
.L_x_555:
[----:B------:R-:W-:Y:S01]  /*0f90*/  IADD3 R4, R24, 0x40, RZ ;  /* 0x0000004018047810 */ /* 0x000fe20007ffe0ff */
[----:B------:R-:W-:Y:S03]  /*0fa0*/  BSSY B0, `(.L_x_557) ;  /* 0x0000014000007945 */ /* 0x000fe60003800000 */
[----:B------:R-:W-:-:S13]  /*0fb0*/  ISETP.GE.AND P0, PT, R4, UR8, PT ;  /* 0x0000000804007c0c */ /* 0x000fda000bf06270 */
[----:B------:R-:W-:Y:S05]  /*0fc0*/  @P0 BRA `(.L_x_558) ;  /* 0x0000011000000947 */ /* 0x000fea0003800000 */
[----:B------:R-:W-:-:S13]  /*0fd0*/  ISETP.GE.AND P0, PT, R236, c[0x0][0x220], PT ;  /* 0x00008800ec007a0c */ /* 0x000fda0003f06270 */
[----:B------:R1:W-:Y:S01]  /*0fe0*/  @P0 STS.128 [R219+0x1000], RZ ;  /* 0x001000ffdb000388 */ /* 0x0003e20000000c00 */
[----:B------:R-:W-:Y:S05]  /*0ff0*/  @P0 BRA `(.L_x_558) ;  /* 0x000000e000000947 */ /* 0x000fea0003800000 */
[----:B----4-:R-:W-:Y:S01]  /*1000*/  IADD3 R2, P0, R16, 0x40, RZ ;  /* 0x0000004010027810 */ /* 0x010fe20007f1e0ff */
        /* <DEDUP_REMOVED lines=13> */
.L_x_558:
[----:B------:R-:W-:Y:S05]  /*10e0*/  BSYNC B0 ;  /* 0x0000000000007941 */ /* 0x000fea0003800000 */
.L_x_557:
[----:B----4-:R-:W-:Y:S01]  /*10f0*/  IADD3 R2, R24, 0x60, RZ ;  /* 0x0000006018027810 */ /* 0x010fe20007ffe0ff */
        /* <DEDUP_REMOVED lines=23> */
.L_x_560:
[----:B------:R-:W-:Y:S05]  /*1270*/  BSYNC B0 ;  /* 0x0000000000007941 */ /* 0x000fea0003800000 */
.L_x_559:
[----:B------:R-:W-:Y:S01]  /*1280*/  IMAD R3, R25, c[0x0][0x198], RZ ;  /* 0x0000660019037a24 */ /* 0x000fe200078e02ff */
[-C--:B------:R-:W-:Y:S01]  /*1290*/  LEA.HI R7, R7, R212.reuse, RZ, 0x4 ;  /* 0x000000d407077211 */ /* 0x080fe200078f20ff */
[----:B------:R-:W-:Y:S01]  /*12a0*/  IMAD R0, R25, c[0x0][0x1a0], RZ ;  /* 0x0000680019007a24 */ /* 0x000fe200078e02ff */
[----:B------:R-:W-:Y:S01]  /*12b0*/  LOP3.LUT R18, R18, 0xffffffe0, RZ, 0xc0, !PT ;  /* 0xffffffe012127812 */ /* 0x000fe200078ec0ff */
[--C-:B------:R-:W-:Y:S01]  /*12c0*/  IMAD.WIDE.U32 R16, R24, c[0x0][0x198], R236.reuse ;  /* 0x0000660018107a25 */ /* 0x100fe200078e00ec */
[----:B------:R-:W-:Y:S01]  /*12d0*/  LOP3.LUT R9, R7, 0xfffffff0, RZ, 0xc0, !PT ;  /* 0xfffffff007097812 */ /* 0x000fe200078ec0ff */
[----:B------:R-:W-:Y:S01]  /*12e0*/  BSSY B0, `(.L_x_561) ;  /* 0x0000033000007945 */ /* 0x000fe20003800000 */
[----:B------:R-:W-:Y:S01]  /*12f0*/  IADD3 R18, -R18, R212, RZ ;  /* 0x000000d412127210 */ /* 0x000fe20007ffe1ff */
[----:B-1----:R-:W-:Y:S01]  /*1300*/  IMAD.WIDE.U32 R14, R24, c[0x0][0x1a0], R236 ;  /* 0x00006800180e7a25 */ /* 0x002fe200078e00ec */
[----:B------:R-:W-:-:S03]  /*1310*/  IADD3 R16, P1, R16, UR10, RZ ;  /* 0x0000000a10107c10 */ /* 0x000fc6000ff3e0ff */
[----:B------:R-:W-:Y:S01]  /*1320*/  IMAD R3, R24, c[0x0][0x19c], R3 ;  /* 0x0000670018037a24 */ /* 0x000fe200078e0203 */
[----:B------:R-:W-:Y:S01]  /*1330*/  IADD3 R14, P0, R14, UR24, RZ ;  /* 0x000000180e0e7c10 */ /* 0x000fe2000ff1e0ff */
[----:B------:R-:W-:Y:S01]  /*1340*/  IMAD R0, R24, c[0x0][0x1a4], R0 ;  /* 0x0000690018007a24 */ /* 0x000fe200078e0200 */
[----:B------:R-:W-:Y:S01]  /*1350*/  UIADD3 UR24, UR22, -0x1, URZ ;  /* 0xffffffff16187890 */ /* 0x000fe2000fffe03f */
[----:B------:R-:W-:Y:S01]  /*1360*/  IMAD.IADD R9, R212, 0x1, -R9 ;  /* 0x00000001d4097824 */ /* 0x000fe200078e0a09 */
[----:B------:R-:W-:Y:S02]  /*1370*/  IADD3.X R17, R17, UR9, R3, P1, !PT ;  /* 0x0000000911117c10 */ /* 0x000fe40008ffe403 */
[----:B------:R-:W-:Y:S01]  /*1380*/  IADD3.X R15, R15, UR14, R0, P0, !PT ;  /* 0x0000000e0f0f7c10 */ /* 0x000fe200087fe400 */
[----:B------:R-:W-:Y:S01]  /*1390*/  IMAD R0, R22, c[0x0][0x1b0], RZ ;  /* 0x00006c0016007a24 */ /* 0x000fe200078e02ff */
[----:B------:R-:W-:Y:S01]  /*13a0*/  LEA.HI R8, R9, R9, RZ, 0x1 ;  /* 0x0000000909087211 */ /* 0x000fe200078f08ff */
[C---:B------:R-:W-:Y:S01]  /*13b0*/  IMAD.WIDE.U32 R28, R20.reuse, c[0x0][0x1b0], R16 ;  /* 0x00006c00141c7a25 */ /* 0x040fe200078e0010 */
[----:B------:R-:W-:Y:S01]  /*13c0*/  UIMAD UR21, UR24, -0x80, UR23 ;  /* 0xffffff80181578a4 */ /* 0x000fe2000f8e0217 */
[----:B------:R-:W-:Y:S01]  /*13d0*/  MOV R16, UR24 ;  /* 0x0000001800107c02 */ /* 0x000fe20008000f00 */
[----:B------:R-:W-:Y:S01]  /*13e0*/  USHF.R.S32.HI UR14, URZ, 0x1f, UR24 ;  /* 0x0000001f3f0e7899 */ /* 0x000fe20008011418 */
[----:B------:R-:W-:Y:S01]  /*13f0*/  IMAD R0, R20, c[0x0][0x1b4], R0 ;  /* 0x00006d0014007a24 */ /* 0x000fe200078e0200 */
[----:B------:R-:W-:Y:S01]  /*1400*/  SHF.R.S32.HI R3, RZ, 0x1, R8 ;  /* 0x00000001ff037819 */ /* 0x000fe20000011408 */
[----:B------:R-:W-:Y:S01]  /*1410*/  IMAD.MOV.U32 R234, RZ, RZ, R28 ;  /* 0x000000ffffea7224 */ /* 0x000fe200078e001c */
[----:B------:R-:W-:Y:S01]  /*1420*/  SHF.R.S32.HI R12, RZ, 0x1f, R8 ;  /* 0x0000001fff0c7819 */ /* 0x000fe20000011408 */
[----:B------:R1:W-:Y:S01]  /*1430*/  STL.64 [R1], R28 ;  /* 0x0000001c01007387 */ /* 0x0003e20000100a00 */
[----:B------:R-:W-:Y:S01]  /*1440*/  IADD3 R235, R29, R0, RZ ;  /* 0x000000001deb7210 */ /* 0x000fe20007ffe0ff */
[----:B------:R-:W-:Y:S01]  /*1450*/  UIMAD UR4, UR25, UR24, URZ ;  /* 0x00000018190472a4 */ /* 0x000fe2000f8e023f */
[----:B------:R-:W-:Y:S01]  /*1460*/  LEA.HI R12, R12, R3, RZ, 0x2 ;  /* 0x000000030c0c7211 */ /* 0x000fe200078f10ff */
[----:B------:R-:W-:Y:S01]  /*1470*/  IMAD R22, R22, c[0x0][0x1b8], RZ ;  /* 0x00006e0016167a24 */ /* 0x000fe200078e02ff */
[----:B------:R-:W-:Y:S01]  /*1480*/  ISETP.GE.AND P0, PT, R24, UR21, PT ;  /* 0x0000001518007c0c */ /* 0x000fe2000bf06270 */
[----:B------:R1:W-:Y:S01]  /*1490*/  STL.64 [R1+0x8], R234 ;  /* 0x000008ea01007387 */ /* 0x0003e20000100a00 */
[----:B------:R-:W-:Y:S01]  /*14a0*/  LOP3.LUT R12, R12, 0xfffffffc, RZ, 0xc0, !PT ;  /* 0xfffffffc0c0c7812 */ /* 0x000fe200078ec0ff */
[----:B------:R-:W-:Y:S01]  /*14b0*/  UIMAD UR4, UR14, UR26, UR4 ;  /* 0x0000001a0e0472a4 */ /* 0x000fe2000f8e0204 */
[----:B------:R-:W-:-:S04]  /*14c0*/  IMAD.WIDE.U32 R16, R16, UR26, R234 ;  /* 0x0000001a10107c25 */ /* 0x000fc8000f8e00ea */
[----:B------:R-:W-:Y:S01]  /*14d0*/  IMAD.IADD R12, R3, 0x1, -R12 ;  /* 0x00000001030c7824 */ /* 0x000fe200078e0a0c */
[----:B------:R-:W-:Y:S01]  /*14e0*/  IADD3 R27, R17, UR4, RZ ;  /* 0x00000004111b7c10 */ /* 0x000fe2000fffe0ff */
[----:B------:R-:W-:Y:S02]  /*14f0*/  IMAD R22, R20, c[0x0][0x1bc], R22 ;  /* 0x00006f0014167a24 */ /* 0x000fe400078e0216 */
[----:B------:R-:W-:Y:S01]  /*1500*/  IMAD.MOV.U32 R3, RZ, RZ, 0x10 ;  /* 0x00000010ff037424 */ /* 0x000fe200078e00ff */
[----:B------:R-:W-:Y:S01]  /*1510*/  LOP3.LUT P1, RZ, R12, 0x2, RZ, 0xc0, !PT ;  /* 0x000000020cff7812 */ /* 0x000fe2000782c0ff */
        /* <DEDUP_REMOVED lines=15> */
.L_x_562:
[----:B------:R-:W-:Y:S05]  /*1610*/  BSYNC B0 ;  /* 0x0000000000007941 */ /* 0x000fea0003800000 */
.L_x_561:
        /* <DEDUP_REMOVED lines=18> */
.L_x_564:
[----:B------:R-:W-:Y:S05]  /*1740*/  BSYNC B0 ;  /* 0x0000000000007941 */ /* 0x000fea0003800000 */
.L_x_563:
        /* <DEDUP_REMOVED lines=17> */
.L_x_566:
[----:B------:R-:W-:Y:S05]  /*1860*/  BSYNC B0 ;  /* 0x0000000000007941 */ /* 0x000fea0003800000 */
.L_x_565:
        /* <DEDUP_REMOVED lines=18> */
.L_x_568:
[----:B------:R-:W-:Y:S05]  /*1990*/  BSYNC B0 ;  /* 0x0000000000007941 */ /* 0x000fea0003800000 */
.L_x_567:
        /* <DEDUP_REMOVED lines=11> */
[----:B-1----:R-:W-:Y:S01]  /*1a50*/  LOP3.LUT R15, R10, 0xfffffff8, RZ, 0xc0, !PT ;  /* 0xfffffff80a0f7812 */ /* 0x002fe200078ec0ff */
[----:B------:R-:W-:Y:S01]  /*1a60*/  @UP1 UIMAD UR5, UR6, UR5, UR28 ;  /* 0x00000005060512a4 */ /* 0x000fe2000f8e021c */
[----:B------:R-:W-:-:S04]  /*1a70*/  DEPBAR.LE SB0, 0x0 ;  /* 0x000080000000791a */ /* 0x000fc80000000000 */
[----:B------:R-:W-:Y:S02]  /*1a80*/  ULDC UR4, c[0x0][0x318] ;  /* 0x0000c60000047ab9 */ /* 0x000fe40000000800 */
[----:B------:R-:W-:Y:S02]  /*1a90*/  @UP1 ULEA UR28, UP0, UR30, UR4, 0x2 ;  /* 0x000000041e1c1291 */ /* 0x000fe4000f80103f */
[----:B------:R-:W-:Y:S02]  /*1aa0*/  @UP1 UIADD3 UR5, UR31, UR5, URZ ;  /* 0x000000051f051290 */ /* 0x000fe4000fffe03f */
[----:B------:R-:W-:Y:S02]  /*1ab0*/  ULDC UR4, c[0x0][0x31c] ;  /* 0x0000c70000047ab9 */ /* 0x000fe40000000800 */
[----:B------:R-:W-:Y:S01]  /*1ac0*/  @UP1 ULEA.HI.X UR29, UR30, UR4, UR5, 0x2, UP0 ;  /* 0x000000041e1d1291 */ /* 0x000fe200080f1405 */
[----:B------:R-:W-:-:S05]  /*1ad0*/  IMAD.U32 R16, RZ, RZ, UR28 ;  /* 0x0000001cff107e24 */ /* 0x000fca000f8e00ff */
[----:B------:R-:W-:-:S05]  /*1ae0*/  IMAD.U32 R17, RZ, RZ, UR29 ;  /* 0x0000001dff117e24 */ /* 0x000fca000f8e00ff */
[----:B------:R1:W5:Y:S01]  /*1af0*/  @P0 LDG.E R16, [R16.64] ;  /* 0x0000001210100981 */ /* 0x000362000c1e1900 */
[----:B------:R-:W5:Y:S01]  /*1b00*/  @P0 MUFU.RCP R14, c[0x0][0x238] ;  /* 0x00008e00000e0b08 */ /* 0x000f620000001000 */
[----:B------:R-:W-:Y:S01]  /*1b10*/  LOP3.LUT R10, R8, 0x7fffffe, RZ, 0xc0, !PT ;  /* 0x07fffffe080a7812 */ /* 0x000fe200078ec0ff */
[----:B------:R-:W-:Y:S01]  /*1b20*/  IMAD.IADD R15, R212, 0x1, -R15 ;  /* 0x00000001d40f7824 */ /* 0x000fe200078e0a0f */
[----:B------:R-:W-:Y:S01]  /*1b30*/  SHF.R.S32.HI R8, RZ, 0x1f, R9 ;  /* 0x0000001fff087819 */ /* 0x000fe20000011409 */
[----:B------:R-:W-:Y:S01]  /*1b40*/  IMAD.SHL.U32 R12, R12, 0x40, RZ ;  /* 0x000000400c0c7824 */ /* 0x000fe200078e00ff */
[----:B------:R-:W-:Y:S01]  /*1b50*/  SHF.R.S32.HI R217, RZ, 0x1f, R6 ;  /* 0x0000001fffd97819 */ /* 0x000fe20000011406 */
[----:B------:R-:W-:Y:S01]  /*1b60*/  IMAD.IADD R10, R9, 0x1, -R10 ;  /* 0x00000001090a7824 */ /* 0x000fe200078e0a0a */
[----:B------:R-:W-:Y:S01]  /*1b70*/  LEA.HI R9, R8, R9, RZ, 0x3 ;  /* 0x0000000908097211 */ /* 0x000fe200078f18ff */
[----:B------:R-:W-:Y:S01]  /*1b80*/  IMAD.SHL.U32 R206, R13, 0x8, RZ ;  /* 0x000000080dce7824 */ /* 0x000fe200078e00ff */
[----:B------:R-:W-:Y:S01]  /*1b90*/  LEA.HI R8, R15, R15, RZ, 0x1 ;  /* 0x0000000f0f087211 */ /* 0x000fe200078f08ff */
[----:B------:R-:W-:Y:S01]  /*1ba0*/  IMAD.MOV.U32 R22, RZ, RZ, R20 ;  /* 0x000000ffff167224 */ /* 0x000fe200078e0014 */
[----:B------:R-:W-:Y:S01]  /*1bb0*/  LEA.HI R217, R217, R6, RZ, 0x2 ;  /* 0x00000006d9d97211 */ /* 0x000fe200078f10ff */
[----:B------:R-:W-:Y:S01]  /*1bc0*/  IMAD.SHL.U32 R9, R9, 0x20, RZ ;  /* 0x0000002009097824 */ /* 0x000fe200078e00ff */
[----:B------:R-:W-:Y:S01]  /*1bd0*/  ISETP.GE.AND P1, PT, R24, UR21, PT ;  /* 0x0000001518007c0c */ /* 0x000fe2000bf26270 */
[----:B------:R-:W-:Y:S01]  /*1be0*/  BAR.SYNC.DEFER_BLOCKING 0x0 ;  /* 0x0000000000007b1d */ /* 0x000fe20000010000 */
[----:B------:R-:W-:Y:S01]  /*1bf0*/  LOP3.LUT R217, R217, 0xfffffffc, RZ, 0xc0, !PT ;  /* 0xfffffffcd9d97812 */ /* 0x000fe200078ec0ff */
[----:B------:R-:W-:Y:S01]  /*1c00*/  IMAD.U32 R193, RZ, RZ, UR23 ;  /* 0x00000017ffc17e24 */ /* 0x000fe2000f8e00ff */
[----:B------:R-:W-:Y:S01]  /*1c10*/  LOP3.LUT R9, R9, 0xffffff00, RZ, 0xc0, !PT ;  /* 0xffffff0009097812 */ /* 0x000fe200078ec0ff */
[----:B------:R-:W-:Y:S01]  /*1c20*/  IMAD.SHL.U32 R212, R212, 0x2, RZ ;  /* 0x00000002d4d47824 */ /* 0x000fe200078e00ff */
[----:B------:R-:W-:Y:S01]  /*1c30*/  SHF.R.S32.HI R218, RZ, 0x1f, R18 ;  /* 0x0000001fffda7819 */ /* 0x000fe20000011412 */
[----:B------:R-:W-:Y:S01]  /*1c40*/  IMAD.IADD R217, R6, 0x1, -R217 ;  /* 0x0000000106d97824 */ /* 0x000fe200078e0ad9 */
[----:B------:R-:W-:Y:S01]  /*1c50*/  BSSY B0, `(.L_x_569) ;  /* 0x000003d000007945 */ /* 0x000fe20003800000 */
[----:B------:R-:W-:Y:S01]  /*1c60*/  IMAD R132, R10, 0x20, R9 ;  /* 0x000000200a847824 */ /* 0x000fe200078e0209 */
[----:B------:R-:W-:-:S02]  /*1c70*/  LEA.HI R218, R218, R18, RZ, 0x2 ;  /* 0x00000012dada7211 */ /* 0x000fc400078f10ff */
[----:B-1----:R-:W-:Y:S02]  /*1c80*/  SHF.R.S32.HI R17, RZ, 0x4, R7 ;  /* 0x00000004ff117819 */ /* 0x002fe40000011407 */
[----:B------:R-:W-:Y:S02]  /*1c90*/  SHF.R.S32.HI R218, RZ, 0x2, R218 ;  /* 0x00000002ffda7819 */ /* 0x000fe400000114da */
[----:B------:R-:W-:Y:S02]  /*1ca0*/  LEA.HI R11, R7, R17, RZ, 0x1 ;  /* 0x00000011070b7211 */ /* 0x000fe400078f08ff */
[----:B------:R-:W-:Y:S02]  /*1cb0*/  LOP3.LUT R7, R8, 0x7fffffe, RZ, 0xc0, !PT ;  /* 0x07fffffe08077812 */ /* 0x000fe400078ec0ff */
[----:B------:R-:W-:Y:S02]  /*1cc0*/  LOP3.LUT R11, R11, 0xfffffffe, RZ, 0xc0, !PT ;  /* 0xfffffffe0b0b7812 */ /* 0x000fe400078ec0ff */
[----:B------:R-:W-:Y:S01]  /*1cd0*/  SHF.R.S32.HI R8, RZ, 0x1, R8 ;  /* 0x00000001ff087819 */ /* 0x000fe20000011408 */
[----:B------:R-:W-:Y:S01]  /*1ce0*/  IMAD.IADD R7, R15, 0x1, -R7 ;  /* 0x000000010f077824 */ /* 0x000fe200078e0a07 */
[C---:B------:R-:W-:Y:S01]  /*1cf0*/  LEA R15, R6.reuse, UR7, 0x4 ;  /* 0x00000007060f7c11 */ /* 0x040fe2000f8e20ff */
[----:B------:R-:W-:Y:S01]  /*1d00*/  IMAD.IADD R11, R17, 0x1, -R11 ;  /* 0x00000001110b7824 */ /* 0x000fe200078e0a0b */
[----:B------:R1:W-:Y:S01]  /*1d10*/  @P1 STS [R219+0x4000], RZ ;  /* 0x004000ffdb001388 */ /* 0x0003e20000000800 */
[----:B------:R-:W-:Y:S01]  /*1d20*/  IMAD R6, R6, 0x200, R9 ;  /* 0x0000020006067824 */ /* 0x000fe200078e0209 */
[----:B------:R-:W-:Y:S01]  /*1d30*/  ULDC.64 UR6, c[0x0][0x1a0] ;  /* 0x0000680000067ab9 */ /* 0x000fe20000000a00 */
[----:B------:R-:W-:Y:S01]  /*1d40*/  IMAD.SHL.U32 R9, R8, 0x40, RZ ;  /* 0x0000004008097824 */ /* 0x000fe200078e00ff */
[----:B------:R1:W-:Y:S01]  /*1d50*/  @P1 STS [R219+0x4004], RZ ;  /* 0x004004ffdb001388 */ /* 0x0003e20000000800 */
[----:B------:R-:W-:Y:S01]  /*1d60*/  IMAD.SHL.U32 R207, R11, 0x8, RZ ;  /* 0x000000080bcf7824 */ /* 0x000fe200078e00ff */
[----:B------:R-:W-:Y:S01]  /*1d70*/  USHF.L.U64.HI UR11, UR6, UR11, UR7 ;  /* 0x0000000b060b7299 */ /* 0x000fe20008010207 */
[----:B------:R-:W-:Y:S01]  /*1d80*/  IADD3 R15, R15, 0x1, R218 ;  /* 0x000000010f0f7810 */ /* 0x000fe20007ffe0da */
[----:B------:R1:W-:Y:S01]  /*1d90*/  @P1 STS.64 [R219+0x4008], RZ ;  /* 0x004008ffdb001388 */ /* 0x0003e20000000a00 */
[----:B------:R-:W-:Y:S01]  /*1da0*/  LOP3.LUT R9, R9, 0xc0, RZ, 0xc0, !PT ;  /* 0x000000c009097812 */ /* 0x000fe200078ec0ff */
[----:B------:R-:W-:Y:S01]  /*1db0*/  USHF.L.U32 UR12, UR6, 0x7, URZ ;  /* 0x00000007060c7899 */ /* 0x000fe2000800063f */
[----:B------:R-:W-:Y:S01]  /*1dc0*/  IADD3 R193, R193, -UR17, R15 ;  /* 0x80000011c1c17c10 */ /* 0x000fe2000fffe00f */
[----:B------:R-:W-:Y:S01]  /*1dd0*/  UIMAD UR4, UR11, UR24, URZ ;  /* 0x000000180b0472a4 */ /* 0x000fe2000f8e023f */
[----:B------:R-:W-:Y:S01]  /*1de0*/  LOP3.LUT R206, R9, 0x8, R206, 0xf8, !PT ;  /* 0x0000000809ce7812 */ /* 0x000fe200078ef8ce */
[----:B------:R-:W-:Y:S01]  /*1df0*/  IMAD R6, R10, 0x20, R6 ;  /* 0x000000200a067824 */ /* 0x000fe200078e0206 */
[----:B------:R-:W-:Y:S01]  /*1e00*/  SHF.R.U32.HI R9, RZ, 0x3, R9 ;  /* 0x00000003ff097819 */ /* 0x000fe20000011609 */
[----:B------:R-:W-:Y:S01]  /*1e10*/  UIMAD UR14, UR14, UR12, UR4 ;  /* 0x0000000c0e0e72a4 */ /* 0x000fe2000f8e0204 */
[----:B------:R-:W-:Y:S01]  /*1e20*/  IMAD R7, R11, 0x8, R7 ;  /* 0x000000080b077824 */ /* 0x000fe200078e0207 */
[----:B------:R-:W-:Y:S01]  /*1e30*/  LOP3.LUT R212, R212, 0x6, RZ, 0xc0, !PT ;  /* 0x00000006d4d47812 */ /* 0x000fe200078ec0ff */
[----:B------:R-:W-:Y:S01]  /*1e40*/  UMOV UR4, URZ ;  /* 0x0000003f00047c82 */ /* 0x000fe20008000000 */
[----:B------:R-:W-:-:S02]  /*1e50*/  LOP3.LUT R206, R206, R9, RZ, 0x3c, !PT ;  /* 0x00000009cece7212 */ /* 0x000fc400078e3cff */
[----:B------:R-:W-:-:S03]  /*1e60*/  IADD3 R193, R193, c[0x0][0x2e8], RZ ;  /* 0x0000ba00c1c17a10 */ /* 0x000fc60007ffe0ff */
[----:B------:R-:W-:Y:S02]  /*1e70*/  IMAD.U32 R206, R7, 0x20, R206 ;  /* 0x0000002007ce7824 */ /* 0x000fe400078e00ce */
[----:B-----5:R-:W-:-:S04]  /*1e80*/  @P0 FMUL.FTZ R14, R16, R14 ;  /* 0x0000000e100e0220 */ /* 0x020fc80000410000 */
[----:B------:R-:W5:Y:S01]  /*1e90*/  @P0 R2UR UR5, R14 ;  /* 0x000000000e0503c2 */ /* 0x000f6200000e0000 */
[----:B------:R-:W-:Y:S02]  /*1ea0*/  LOP3.LUT P0, RZ, R8, 0x2, RZ, 0xc0, !PT ;  /* 0x0000000208ff7812 */ /* 0x000fe4000780c0ff */
[----:B------:R-:W-:Y:S02]  /*1eb0*/  LOP3.LUT R8, R12, 0xc0, RZ, 0xc0, !PT ;  /* 0x000000c00c087812 */ /* 0x000fe400078ec0ff */
[----:B------:R-:W-:Y:S02]  /*1ec0*/  SEL R3, R3, 0xfffffff0, !P0 ;  /* 0xfffffff003037807 */ /* 0x000fe40004000000 */
[----:B------:R-:W-:Y:S02]  /*1ed0*/  LOP3.LUT R207, R8, 0x8, R207, 0xf8, !PT ;  /* 0x0000000808cf7812 */ /* 0x000fe400078ef8cf */
[----:B------:R-:W-:-:S04]  /*1ee0*/  SHF.R.U32.HI R8, RZ, 0x3, R8 ;  /* 0x00000003ff087819 */ /* 0x000fc80000011608 */
[----:B------:R-:W-:Y:S01]  /*1ef0*/  LOP3.LUT R207, R207, R8, RZ, 0x3c, !PT ;  /* 0x00000008cfcf7212 */ /* 0x000fe200078e3cff */
[----:B------:R-:W-:-:S04]  /*1f00*/  IMAD.U32 R8, RZ, RZ, UR24 ;  /* 0x00000018ff087e24 */ /* 0x000fc8000f8e00ff */
[----:B------:R-:W-:-:S04]  /*1f10*/  IMAD.WIDE.U32 R8, R8, UR12, R22 ;  /* 0x0000000c08087c25 */ /* 0x000fc8000f8e0016 */
[----:B------:R-:W-:Y:S01]  /*1f20*/  IMAD.IADD R132, R207, 0x1, R132 ;  /* 0x00000001cf847824 */ /* 0x000fe200078e0284 */
[----:B------:R-:W-:Y:S01]  /*1f30*/  IADD3 R11, R9, UR14, RZ ;  /* 0x0000000e090b7c10 */ /* 0x000fe2000fffe0ff */
[----:B-----5:R-:W-:Y:S01]  /*1f40*/  @UP1 UMOV UR4, UR5 ;  /* 0x0000000500041c82 */ /* 0x020fe20008000000 */
[----:B------:R-:W-:Y:S01]  /*1f50*/  IMAD.IADD R207, R207, 0x1, R6 ;  /* 0x00000001cfcf7824 */ /* 0x000fe200078e0206 */
        /* <DEDUP_REMOVED lines=12> */
.L_x_570:
[----:B-1----:R-:W-:Y:S05]  /*2020*/  BSYNC B0 ;  /* 0x0000000000007941 */ /* 0x002fea0003800000 */
.L_x_569:
        /* <DEDUP_REMOVED lines=18> */
.L_x_572:
[----:B------:R-:W-:Y:S05]  /*2150*/  BSYNC B0 ;  /* 0x0000000000007941 */ /* 0x000fea0003800000 */
.L_x_571:
        /* <DEDUP_REMOVED lines=18> */
.L_x_574:
[----:B------:R-:W-:Y:S05]  /*2280*/  BSYNC B0 ;  /* 0x0000000000007941 */ /* 0x000fea0003800000 */
.L_x_573:
        /* <DEDUP_REMOVED lines=19> */
.L_x_576:
[----:B------:R-:W-:Y:S05]  /*23c0*/  BSYNC B0 ;  /* 0x0000000000007941 */ /* 0x000fea0003800000 */
.L_x_575:
[----:B------:R-:W-:Y:S01]  /*23d0*/  IMAD.SHL.U32 R207, R207, 0x2, RZ ;  /* 0x00000002cfcf7824 */ /* 0x000fe200078e00ff */
[----:B------:R-:W0:Y:S01]  /*23e0*/  LDGDEPBAR ;  /* 0x00000000000079af */ /* 0x000e220000000000 */
[----:B------:R-:W-:Y:S01]  /*23f0*/  IMAD.SHL.U32 R206, R206, 0x2, RZ ;  /* 0x00000002cece7824 */ /* 0x000fe200078e00ff */
[----:B------:R-:W-:Y:S01]  /*2400*/  UISETP.GE.AND UP0, UPT, UR22, 0x2, UPT ;  /* 0x000000021600788c */ /* 0x000fe2000bf06270 */
[----:B------:R-:W-:Y:S01]  /*2410*/  IMAD R205, R0, 0x2, R207 ;  /* 0x0000000200cd7824 */ /* 0x000fe200078e02cf */
[----:B------:R-:W-:Y:S01]  /*2420*/  LDSM.16.M88.4 R56, [R207] ;  /* 0x00000000cf38783b */ /* 0x000fe20000000200 */
[C---:B------:R-:W-:Y:S01]  /*2430*/  IMAD R68, R3.reuse, 0x2, R206 ;  /* 0x0000000203447824 */ /* 0x040fe200078e02ce */
[----:B------:R-:W-:Y:S01]  /*2440*/  IADD3 R2, R206, 0x2000, RZ ;  /* 0x00002000ce027810 */ /* 0x000fe20007ffe0ff */
[----:B------:R-:W-:Y:S01]  /*2450*/  IMAD.U32 R186, RZ, RZ, UR24 ;  /* 0x00000018ffba7e24 */ /* 0x000fe2000f8e00ff */
[----:B------:R-:W5:Y:S03]  /*2460*/  LDSM.16.M88.4 R128, [R206+0x2000] ;  /* 0x00200000ce80783b */ /* 0x000f660000000200 */
[----:B------:R-:W-:Y:S01]  /*2470*/  IMAD R186, R186, 0x80, R212 ;  /* 0x00000080baba7824 */ /* 0x000fe200078e02d4 */
[----:B------:R-:W1:Y:S01]  /*2480*/  LDSM.16.M88.4 R36, [R207+0x1000] ;  /* 0x00100000cf24783b */ /* 0x000e620000000200 */
[----:B------:R-:W-:Y:S01]  /*2490*/  IMAD R204, R3, 0x2, R2 ;  /* 0x0000000203cc7824 */ /* 0x000fe200078e0202 */
[----:B------:R-:W-:Y:S01]  /*24a0*/  IADD3 R3, R193, 0x40, RZ ;  /* 0x00000040c1037810 */ /* 0x000fe20007ffe0ff */
[----:B------:R-:W-:Y:S01]  /*24b0*/  I2F R135, R186 ;  /* 0x000000ba00877306 */ /* 0x000fe20000201400 */
[----:B-1----:R-:W-:Y:S01]  /*24c0*/  LDSM.16.M88.4 R12, [R205] ;  /* 0x00000000cd0c783b */ /* 0x002fe20000000200 */
[----:B------:R-:W-:-:S02]  /*24d0*/  IADD3 R159, R186, 0x1, RZ ;  /* 0x00000001ba9f7810 */ /* 0x000fc40007ffe0ff */
[C---:B------:R-:W-:Y:S01]  /*24e0*/  IADD3 R157, R186.reuse, 0x8, RZ ;  /* 0x00000008ba9d7810 */ /* 0x040fe20007ffe0ff */
[----:B------:R-:W1:Y:S01]  /*24f0*/  LDSM.16.M88.4 R124, [R68+0x2000] ;  /* 0x00200000447c783b */ /* 0x000e620000000200 */
[----:B------:R-:W-:Y:S02]  /*2500*/  IADD3 R155, R186, 0x9, RZ ;  /* 0x00000009ba9b7810 */ /* 0x000fe40007ffe0ff */
[----:B------:R-:W-:Y:S01]  /*2510*/  I2F R158, R159 ;  /* 0x0000009f009e7306 */ /* 0x000fe20000201400 */
[----:B------:R-:W2:Y:S01]  /*2520*/  LDSM.16.M88.4 R52, [R205+0x1000] ;  /* 0x00100000cd34783b */ /* 0x000ea20000000200 */
[----:B------:R-:W-:Y:S02]  /*2530*/  IMNMX R3, R3, UR23, PT ;  /* 0x0000001703037c17 */ /* 0x000fe4000b800200 */
[----:B------:R-:W-:Y:S01]  /*2540*/  IADD3 R2, R193, 0x48, RZ ;  /* 0x00000048c1027810 */ /* 0x000fe20007ffe0ff */
[----:B------:R-:W3:Y:S01]  /*2550*/  LDSM.16.M88.4 R120, [R206+0x2400] ;  /* 0x00240000ce78783b */ /* 0x000ee20000000200 */
[----:B------:R-:W-:-:S02]  /*2560*/  ISETP.GE.AND P3, PT, R159, R3, PT ;  /* 0x000000039f00720c */ /* 0x000fc40003f66270 */
[----:B------:R-:W-:Y:S01]  /*2570*/  I2F R156, R157 ;  /* 0x0000009d009c7306 */ /* 0x000fe20000201400 */
[----:B------:R-:W-:Y:S01]  /*2580*/  LDSM.16.M88.4 R116, [R68+0x2400] ;  /* 0x002400004474783b */ /* 0x000fe20000000200 */
[----:B------:R-:W-:Y:S02]  /*2590*/  IADD3 R153, R186, 0x10, RZ ;  /* 0x00000010ba997810 */ /* 0x000fe40007ffe0ff */
[----:B------:R-:W-:Y:S01]  /*25a0*/  IMNMX R2, R2, UR23, PT ;  /* 0x0000001702027c17 */ /* 0x000fe2000b800200 */
[----:B------:R-:W-:Y:S01]  /*25b0*/  LDSM.16.M88.4 R112, [R206+0x2800] ;  /* 0x00280000ce70783b */ /* 0x000fe20000000200 */
[C---:B------:R-:W-:Y:S02]  /*25c0*/  IADD3 R149, R186.reuse, 0x18, RZ ;  /* 0x00000018ba957810 */ /* 0x040fe40007ffe0ff */
[----:B------:R-:W-:Y:S01]  /*25d0*/  I2F R154, R155 ;  /* 0x0000009b009a7306 */ /* 0x000fe20000201400 */
[----:B------:R-:W-:Y:S01]  /*25e0*/  LDSM.16.M88.4 R108, [R68+0x2800] ;  /* 0x00280000446c783b */ /* 0x000fe20000000200 */
[----:B------:R-:W-:-:S02]  /*25f0*/  IADD3 R151, R186, 0x11, RZ ;  /* 0x00000011ba977810 */ /* 0x000fc40007ffe0ff */
[C---:B------:R-:W-:Y:S01]  /*2600*/  IADD3 R147, R186.reuse, 0x19, RZ ;  /* 0x00000019ba937810 */ /* 0x040fe20007ffe0ff */
[----:B------:R-:W-:Y:S01]  /*2610*/  LDSM.16.M88.4 R104, [R206+0x2c00] ;  /* 0x002c0000ce68783b */ /* 0x000fe20000000200 */
[C---:B------:R-:W-:Y:S02]  /*2620*/  IADD3 R145, R186.reuse, 0x20, RZ ;  /* 0x00000020ba917810 */ /* 0x040fe40007ffe0ff */
[----:B------:R-:W-:Y:S01]  /*2630*/  I2F R152, R153 ;  /* 0x0000009900987306 */ /* 0x000fe20000201400 */
[-C--:B-----5:R-:W-:Y:S01]  /*2640*/  HMMA.16816.F32.BF16 R16, R56, R128.reuse, RZ ;  /* 0x000000803810723c */ /* 0x0a0fe200000418ff */
[----:B------:R-:W-:Y:S01]  /*2650*/  LDSM.16.M88.4 R100, [R68+0x2c00] ;  /* 0x002c00004464783b */ /* 0x000fe20000000200 */
[C---:B------:R-:W-:Y:S02]  /*2660*/  IADD3 R143, R186.reuse, 0x21, RZ ;  /* 0x00000021ba8f7810 */ /* 0x040fe40007ffe0ff */
[C---:B------:R-:W-:Y:S01]  /*2670*/  IADD3 R141, R186.reuse, 0x28, RZ ;  /* 0x00000028ba8d7810 */ /* 0x040fe20007ffe0ff */
[----:B------:R-:W-:Y:S01]  /*2680*/  LDSM.16.M88.4 R96, [R206+0x3000] ;  /* 0x00300000ce60783b */ /* 0x000fe20000000200 */
[C---:B------:R-:W-:Y:S01]  /*2690*/  IADD3 R139, R186.reuse, 0x29, RZ ;  /* 0x00000029ba8b7810 */ /* 0x040fe20007ffe0ff */
[----:B------:R-:W-:Y:S01]  /*26a0*/  I2F R148, R149 ;  /* 0x0000009500947306 */ /* 0x000fe20000201400 */
[----:B------:R-:W-:Y:S01]  /*26b0*/  HMMA.16816.F32.BF16 R4, R36, R128, RZ ;  /* 0x000000802404723c */ /* 0x000fe200000418ff */
[----:B------:R-:W-:Y:S01]  /*26c0*/  LDSM.16.M88.4 R88, [R68+0x3000] ;  /* 0x003000004458783b */ /* 0x000fe20000000200 */
[----:B------:R-:W-:-:S02]  /*26d0*/  IADD3 R137, R186, 0x30, RZ ;  /* 0x00000030ba897810 */ /* 0x000fc40007ffe0ff */
[C---:B------:R-:W-:Y:S01]  /*26e0*/  IADD3 R134, R186.reuse, 0x31, RZ ;  /* 0x00000031ba867810 */ /* 0x040fe20007ffe0ff */
[----:B------:R-:W5:Y:S01]  /*26f0*/  LDSM.16.M88.4 R92, [R206+0x3400] ;  /* 0x00340000ce5c783b */ /* 0x000f620000000200 */
[C---:B------:R-:W-:Y:S01]  /*2700*/  IADD3 R160, R186.reuse, 0x38, RZ ;  /* 0x00000038baa07810 */ /* 0x040fe20007ffe0ff */
[----:B------:R-:W-:Y:S01]  /*2710*/  I2F R150, R151 ;  /* 0x0000009700967306 */ /* 0x000fe20000201400 */
[----:B------:R-:W-:Y:S01]  /*2720*/  HMMA.16816.F32.BF16 R32, R36, R130, RZ ;  /* 0x000000822420723c */ /* 0x000fe200000418ff */
[----:B------:R-:W4:Y:S01]  /*2730*/  LDSM.16.M88.4 R84, [R68+0x3400] ;  /* 0x003400004454783b */ /* 0x000f220000000200 */
[C---:B------:R-:W-:Y:S02]  /*2740*/  IADD3 R180, R186.reuse, 0x39, RZ ;  /* 0x00000039bab47810 */ /* 0x040fe40007ffe0ff */
[C---:B------:R-:W-:Y:S01]  /*2750*/  IADD3 R178, R186.reuse, 0x40, RZ ;  /* 0x00000040bab27810 */ /* 0x040fe20007ffe0ff */
[----:B------:R-:W4:Y:S01]  /*2760*/  LDSM.16.M88.4 R80, [R206+0x3800] ;  /* 0x00380000ce50783b */ /* 0x000f220000000200 */
[C---:B------:R-:W-:Y:S01]  /*2770*/  IADD3 R176, R186.reuse, 0x41, RZ ;  /* 0x00000041bab07810 */ /* 0x040fe20007ffe0ff */
[----:B------:R-:W-:Y:S01]  /*2780*/  I2F R146, R147 ;  /* 0x0000009300927306 */ /* 0x000fe20000201400 */
[----:B-1----:R-:W-:Y:S01]  /*2790*/  HMMA.16816.F32.BF16 R16, R12, R124, R16 ;  /* 0x0000007c0c10723c */ /* 0x002fe20000041810 */
[----:B------:R-:W-:Y:S01]  /*27a0*/  LDSM.16.M88.4 R76, [R206+0x3c00] ;  /* 0x003c0000ce4c783b */ /* 0x000fe20000000200 */
[----:B------:R-:W-:-:S02]  /*27b0*/  IADD3 R174, R186, 0x48, RZ ;  /* 0x00000048baae7810 */ /* 0x000fc40007ffe0ff */
[C---:B------:R-:W-:Y:S01]  /*27c0*/  IADD3 R172, R186.reuse, 0x49, RZ ;  /* 0x00000049baac7810 */ /* 0x040fe20007ffe0ff */
[----:B------:R-:W1:Y:S01]  /*27d0*/  LDSM.16.M88.4 R72, [R68+0x3800] ;  /* 0x003800004448783b */ /* 0x000e620000000200 */
[C---:B------:R-:W-:Y:S01]  /*27e0*/  IADD3 R170, R186.reuse, 0x50, RZ ;  /* 0x00000050baaa7810 */ /* 0x040fe20007ffe0ff */
[----:B------:R-:W-:Y:S01]  /*27f0*/  I2F R144, R145 ;  /* 0x0000009100907306 */ /* 0x000fe20000201400 */
[----:B--2---:R-:W-:Y:S01]  /*2800*/  HMMA.16816.F32.BF16 R4, R52, R124, R4 ;  /* 0x0000007c3404723c */ /* 0x004fe20000041804 */
[----:B------:R-:W2:Y:S01]  /*2810*/  LDSM.16.M88.4 R68, [R68+0x3c00] ;  /* 0x003c00004444783b */ /* 0x000ea20000000200 */
[----:B------:R-:W-:Y:S01]  /*2820*/  IADD3 R168, R186, 0x51, RZ ;  /* 0x00000051baa87810 */ /* 0x000fe20007ffe0ff */
[----:B------:R-:W-:-:S04]  /*2830*/  DEPBAR.LE SB0, 0x0 ;  /* 0x000080000000791a */ /* 0x000fc80000000000 */
[----:B------:R-:W-:Y:S01]  /*2840*/  I2F R142, R143 ;  /* 0x0000008f008e7306 */ /* 0x000fe20000201400 */
[-C--:B---3--:R-:W-:Y:S01]  /*2850*/  HMMA.16816.F32.BF16 R8, R36, R120.reuse, RZ ;  /* 0x000000782408723c */ /* 0x088fe200000418ff */
[C---:B------:R-:W-:Y:S02]  /*2860*/  IADD3 R166, R186.reuse, 0x58, RZ ;  /* 0x00000058baa67810 */ /* 0x040fe40007ffe0ff */
[C---:B------:R-:W-:Y:S02]  /*2870*/  IADD3 R164, R186.reuse, 0x59, RZ ;  /* 0x00000059baa47810 */ /* 0x040fe40007ffe0ff */
[----:B------:R-:W-:Y:S02]  /*2880*/  IADD3 R162, R186, 0x60, RZ ;  /* 0x00000060baa27810 */ /* 0x000fe40007ffe0ff */
[----:B------:R-:W-:Y:S01]  /*2890*/  I2F R140, R141 ;  /* 0x0000008d008c7306 */ /* 0x000fe20000201400 */
[----:B------:R-:W-:Y:S01]  /*28a0*/  HMMA.16816.F32.BF16 R24, R56, R120, RZ ;  /* 0x000000783818723c */ /* 0x000fe200000418ff */
[----:B------:R-:W-:Y:S01]  /*28b0*/  FMUL.FTZ R16, R16, c[0x0][0x2ec] ;  /* 0x0000bb0010107a20 */ /* 0x000fe20000410000 */
[C---:B------:R-:W-:Y:S01]  /*28c0*/  IADD3 R185, R186.reuse, 0x61, RZ ;  /* 0x00000061bab97810 */ /* 0x040fe20007ffe0ff */
[----:B------:R-:W-:Y:S01]  /*28d0*/  FMUL.FTZ R17, R17, c[0x0][0x2ec] ;  /* 0x0000bb0011117a20 */ /* 0x000fe20000410000 */
[----:B------:R-:W-:Y:S01]  /*28e0*/  IADD3 R192, R186, 0x68, RZ ;  /* 0x00000068bac07810 */ /* 0x000fe20007ffe0ff */
[----:B------:R-:W-:Y:S01]  /*28f0*/  FMUL.FTZ R18, R18, c[0x0][0x2ec] ;  /* 0x0000bb0012127a20 */ /* 0x000fe20000410000 */
[----:B------:R-:W-:Y:S01]  /*2900*/  IADD3 R188, R186, 0x69, RZ ;  /* 0x00000069babc7810 */ /* 0x000fe20007ffe0ff */
[----:B------:R-:W-:Y:S01]  /*2910*/  FMUL.FTZ R19, R19, c[0x0][0x2ec] ;  /* 0x0000bb0013137a20 */ /* 0x000fe20000410000 */
[----:B------:R-:W-:Y:S01]  /*2920*/  MUFU.TANH R125, R16 ;  /* 0x00000010007d7308 */ /* 0x000fe20000002400 */
[----:B------:R-:W-:Y:S01]  /*2930*/  FMUL.FTZ R4, R4, c[0x0][0x2ec] ;  /* 0x0000bb0004047a20 */ /* 0x000fe20000410000 */
[----:B-----5:R-:W-:Y:S01]  /*2940*/  HMMA.16816.F32.BF16 R40, R36, R92, RZ ;  /* 0x0000005c2428723c */ /* 0x020fe200000418ff */
[----:B------:R-:W-:Y:S01]  /*2950*/  FMUL.FTZ R5, R5, c[0x0][0x2ec] ;  /* 0x0000bb0005057a20 */ /* 0x000fe20000410000 */
[----:B------:R-:W-:Y:S01]  /*2960*/  IADD3 R183, R186, 0x70, RZ ;  /* 0x00000070bab77810 */ /* 0x000fe20007ffe0ff */
[----:B------:R-:W-:Y:S01]  /*2970*/  FMUL.FTZ R6, R6, c[0x0][0x2ec] ;  /* 0x0000bb0006067a20 */ /* 0x000fe20000410000 */
[C---:B------:R-:W-:Y:S01]  /*2980*/  IADD3 R190, R186.reuse, 0x71, RZ ;  /* 0x00000071babe7810 */ /* 0x040fe20007ffe0ff */
[----:B------:R-:W-:Y:S01]  /*2990*/  FMUL.FTZ R7, R7, c[0x0][0x2ec] ;  /* 0x0000bb0007077a20 */ /* 0x000fe20000410000 */
[----:B------:R-:W-:Y:S01]  /*29a0*/  MUFU.TANH R196, R17 ;  /* 0x0000001100c47308 */ /* 0x000fe20000002400 */
[C---:B------:R-:W-:Y:S01]  /*29b0*/  ISETP.GE.AND P4, PT, R186.reuse, R3, PT ;  /* 0x00000003ba00720c */ /* 0x040fe20003f86270 */
[----:B------:R-:W-:Y:S01]  /*29c0*/  HMMA.16816.F32.BF16 R8, R52, R116, R8 ;  /* 0x000000743408723c */ /* 0x000fe20000041808 */
[----:B------:R-:W-:-:S05]  /*29d0*/  ISETP.GE.AND P2, PT, R186, R2, PT ;  /* 0x00000002ba00720c */ /* 0x000fca0003f46270 */
[----:B------:R-:W3:Y:S02]  /*29e0*/  MUFU.TANH R124, R18 ;  /* 0x00000012007c7308 */ /* 0x000ee40000002400 */
[----:B------:R-:W-:Y:S06]  /*29f0*/  HMMA.16816.F32.BF16 R24, R12, R116, R24 ;  /* 0x000000740c18723c */ /* 0x000fec0000041818 */
[----:B------:R5:W-:Y:S02]  /*2a00*/  MUFU.TANH R197, R19 ;  /* 0x0000001300c57308 */ /* 0x000be40000002400 */
[----:B----4-:R-:W-:Y:S06]  /*2a10*/  HMMA.16816.F32.BF16 R40, R52, R84, R40 ;  /* 0x000000543428723c */ /* 0x010fec0000041828 */
[----:B------:R-:W-:Y:S01]  /*2a20*/  MUFU.TANH R194, R4 ;  /* 0x0000000400c27308 */ /* 0x000fe20000002400 */
[----:B---3--:R-:W-:Y:S01]  /*2a30*/  FFMA.FTZ R124, R135, UR4, R124 ;  /* 0x00000004877c7c23 */ /* 0x008fe2000801007c */
[----:B------:R-:W-:Y:S01]  /*2a40*/  HMMA.16816.F32.BF16 R64, R56, R80, RZ ;  /* 0x000000503840723c */ /* 0x000fe200000418ff */
[----:B------:R-:W-:-:S02]  /*2a50*/  FMUL.FTZ R8, R8, c[0x0][0x2ec] ;  /* 0x0000bb0008087a20 */ /* 0x000fc40000410000 */
[----:B------:R-:W-:Y:S02]  /*2a60*/  FMUL.FTZ R9, R9, c[0x0][0x2ec] ;  /* 0x0000bb0009097a20 */ /* 0x000fe40000410000 */
[----:B------:R-:W-:Y:S01]  /*2a70*/  FMUL.FTZ R10, R10, c[0x0][0x2ec] ;  /* 0x0000bb000a0a7a20 */ /* 0x000fe20000410000 */
[----:B------:R-:W-:Y:S01]  /*2a80*/  MUFU.TANH R198, R5 ;  /* 0x0000000500c67308 */ /* 0x000fe20000002400 */
[----:B------:R-:W-:Y:S01]  /*2a90*/  FMUL.FTZ R11, R11, c[0x0][0x2ec] ;  /* 0x0000bb000b0b7a20 */ /* 0x000fe20000410000 */
[C---:B-----5:R-:W-:Y:S01]  /*2aa0*/  HMMA.16816.F32.BF16 R16, R36.reuse, R112, RZ ;  /* 0x000000702410723c */ /* 0x060fe200000418ff */
[----:B------:R-:W-:Y:S02]  /*2ab0*/  FMUL.FTZ R24, R24, c[0x0][0x2ec] ;  /* 0x0000bb0018187a20 */ /* 0x000fe40000410000 */
[----:B------:R-:W-:Y:S02]  /*2ac0*/  FMUL.FTZ R25, R25, c[0x0][0x2ec] ;  /* 0x0000bb0019197a20 */ /* 0x000fe40000410000 */
[----:B------:R-:W-:Y:S01]  /*2ad0*/  FMUL.FTZ R26, R26, c[0x0][0x2ec] ;  /* 0x0000bb001a1a7a20 */ /* 0x000fe20000410000 */
[----:B------:R-:W3:Y:S01]  /*2ae0*/  MUFU.TANH R195, R6 ;  /* 0x0000000600c37308 */ /* 0x000ee20000002400 */
[----:B------:R-:W-:Y:S01]  /*2af0*/  FMUL.FTZ R27, R27, c[0x0][0x2ec] ;  /* 0x0000bb001b1b7a20 */ /* 0x000fe20000410000 */
[----:B------:R-:W-:Y:S01]  /*2b00*/  HMMA.16816.F32.BF16 R60, R36, R80, RZ ;  /* 0x00000050243c723c */ /* 0x000fe200000418ff */
[----:B------:R-:W-:-:S02]  /*2b10*/  FMUL.FTZ R40, R40, c[0x0][0x2ec] ;  /* 0x0000bb0028287a20 */ /* 0x000fc40000410000 */
[----:B------:R-:W-:Y:S02]  /*2b20*/  FMUL.FTZ R41, R41, c[0x0][0x2ec] ;  /* 0x0000bb0029297a20 */ /* 0x000fe40000410000 */
[----:B------:R-:W-:Y:S01]  /*2b30*/  FMUL.FTZ R42, R42, c[0x0][0x2ec] ;  /* 0x0000bb002a2a7a20 */ /* 0x000fe20000410000 */
[----:B------:R4:W-:Y:S01]  /*2b40*/  MUFU.TANH R116, R7 ;  /* 0x0000000700747308 */ /* 0x0009e20000002400 */
[----:B------:R-:W-:Y:S01]  /*2b50*/  FMUL.FTZ R43, R43, c[0x0][0x2ec] ;  /* 0x0000bb002b2b7a20 */ /* 0x000fe20000410000 */
[----:B------:R-:W-:Y:S06]  /*2b60*/  HMMA.16816.F32.BF16 R128, R56, R130, RZ ;  /* 0x000000823880723c */ /* 0x000fec00000418ff */
[----:B------:R-:W-:Y:S01]  /*2b70*/  MUFU.TANH R202, R8 ;  /* 0x0000000800ca7308 */ /* 0x000fe20000002400 */
[----:B---3--:R-:W-:Y:S01]  /*2b80*/  FFMA.FTZ R195, R135, UR4, R195 ;  /* 0x0000000487c37c23 */ /* 0x008fe200080100c3 */
[----:B------:R-:W-:Y:S06]  /*2b90*/  HMMA.16816.F32.BF16 R16, R52, R108, R16 ;  /* 0x0000006c3410723c */ /* 0x000fec0000041810 */
[----:B------:R-:W-:Y:S02]  /*2ba0*/  MUFU.TANH R203, R9 ;  /* 0x0000000900cb7308 */ /* 0x000fe40000002400 */
[----:B----4-:R-:W-:Y:S06]  /*2bb0*/  HMMA.16816.F32.BF16 R4, R56, R112, RZ ;  /* 0x000000703804723c */ /* 0x010fec00000418ff */
[----:B------:R-:W-:Y:S02]  /*2bc0*/  MUFU.TANH R208, R10 ;  /* 0x0000000a00d07308 */ /* 0x000fe40000002400 */
[-C--:B-1----:R-:W-:Y:S06]  /*2bd0*/  HMMA.16816.F32.BF16 R64, R12, R72.reuse, R64 ;  /* 0x000000480c40723c */ /* 0x082fec0000041840 */
[----:B------:R-:W-:Y:S02]  /*2be0*/  MUFU.TANH R117, R24 ;  /* 0x0000001800757308 */ /* 0x000fe40000002400 */
[----:B------:R-:W-:Y:S01]  /*2bf0*/  FMUL.FTZ R16, R16, c[0x0][0x2ec] ;  /* 0x0000bb0010107a20 */ /* 0x000fe20000410000 */
[----:B------:R-:W-:Y:S01]  /*2c00*/  HMMA.16816.F32.BF16 R60, R52, R72, R60 ;  /* 0x00000048343c723c */ /* 0x000fe2000004183c */
[----:B------:R-:W-:-:S02]  /*2c10*/  FMUL.FTZ R17, R17, c[0x0][0x2ec] ;  /* 0x0000bb0011117a20 */ /* 0x000fc40000410000 */
[----:B------:R-:W-:Y:S02]  /*2c20*/  FMUL.FTZ R18, R18, c[0x0][0x2ec] ;  /* 0x0000bb0012127a20 */ /* 0x000fe40000410000 */
[----:B------:R-:W-:Y:S01]  /*2c30*/  MUFU.TANH R199, R25 ;  /* 0x0000001900c77308 */ /* 0x000fe20000002400 */
[----:B------:R-:W-:Y:S02]  /*2c40*/  FMUL.FTZ R19, R19, c[0x0][0x2ec] ;  /* 0x0000bb0013137a20 */ /* 0x000fe40000410000 */
[----:B------:R-:W-:Y:S05]  /*2c50*/  HMMA.16816.F32.BF16 R4, R12, R108, R4 ;  /* 0x0000006c0c04723c */ /* 0x000fea0000041804 */
[----:B------:R1:W-:Y:S02]  /*2c60*/  MUFU.TANH R108, R11 ;  /* 0x0000000b006c7308 */ /* 0x0003e40000002400 */
[----:B------:R-:W-:Y:S01]  /*2c70*/  FMUL.FTZ R64, R64, c[0x0][0x2ec] ;  /* 0x0000bb0040407a20 */ /* 0x000fe20000410000 */
[C---:B------:R-:W-:Y:S05]  /*2c80*/  HMMA.16816.F32.BF16 R28, R36.reuse, R122, RZ ;  /* 0x0000007a241c723c */ /* 0x040fea00000418ff */
[----:B------:R-:W-:Y:S03]  /*2c90*/  MUFU.TANH R200, R26 ;  /* 0x0000001a00c87308 */ /* 0x000fe60000002400 */
[----:B------:R-:W-:Y:S01]  /*2ca0*/  HMMA.16816.F32.BF16 R48, R36, R98, RZ ;  /* 0x000000622430723c */ /* 0x000fe200000418ff */
[----:B------:R-:W-:-:S02]  /*2cb0*/  FMUL.FTZ R62, R62, c[0x0][0x2ec] ;  /* 0x0000bb003e3e7a20 */ /* 0x000fc40000410000 */
[----:B------:R-:W-:Y:S02]  /*2cc0*/  FMUL.FTZ R60, R60, c[0x0][0x2ec] ;  /* 0x0000bb003c3c7a20 */ /* 0x000fe40000410000 */
[----:B------:R3:W-:Y:S01]  /*2cd0*/  MUFU.TANH R201, R27 ;  /* 0x0000001b00c97308 */ /* 0x0007e20000002400 */
[----:B------:R-:W-:Y:S02]  /*2ce0*/  FMUL.FTZ R61, R61, c[0x0][0x2ec] ;  /* 0x0000bb003d3d7a20 */ /* 0x000fe40000410000 */
[----:B-1----:R-:W-:Y:S01]  /*2cf0*/  HMMA.16816.F32.BF16 R8, R56, R104, RZ ;  /* 0x000000683808723c */ /* 0x002fe200000418ff */
[----:B------:R-:W-:Y:S02]  /*2d00*/  FMUL.FTZ R4, R4, c[0x0][0x2ec] ;  /* 0x0000bb0004047a20 */ /* 0x000fe40000410000 */
[----:B------:R-:W-:Y:S02]  /*2d10*/  FMUL.FTZ R5, R5, c[0x0][0x2ec] ;  /* 0x0000bb0005057a20 */ /* 0x000fe40000410000 */
[----:B------:R-:W-:Y:S01]  /*2d20*/  FMUL.FTZ R6, R6, c[0x0][0x2ec] ;  /* 0x0000bb0006067a20 */ /* 0x000fe20000410000 */
[----:B------:R-:W1:Y:S01]  /*2d30*/  MUFU.TANH R109, R4 ;  /* 0x00000004006d7308 */ /* 0x000e620000002400 */
[----:B------:R-:W-:Y:S01]  /*2d40*/  FMUL.FTZ R7, R7, c[0x0][0x2ec] ;  /* 0x0000bb0007077a20 */ /* 0x000fe20000410000 */
[----:B------:R-:W-:Y:S01]  /*2d50*/  HMMA.16816.F32.BF16 R44, R36, R94, RZ ;  /* 0x0000005e242c723c */ /* 0x000fe200000418ff */
[----:B------:R-:W-:-:S05]  /*2d60*/  FMUL.FTZ R63, R63, c[0x0][0x2ec] ;  /* 0x0000bb003f3f7a20 */ /* 0x000fca0000410000 */
[----:B------:R-:W-:Y:S02]  /*2d70*/  MUFU.TANH R209, R5 ;  /* 0x0000000500d17308 */ /* 0x000fe40000002400 */
[----:B---3--:R-:W-:Y:S06]  /*2d80*/  HMMA.16816.F32.BF16 R24, R36, R104, RZ ;  /* 0x000000682418723c */ /* 0x008fec00000418ff */
[----:B------:R-:W-:Y:S01]  /*2d90*/  MUFU.TANH R210, R6 ;  /* 0x0000000600d27308 */ /* 0x000fe20000002400 */
[----:B-1----:R-:W-:Y:S01]  /*2da0*/  FFMA.FTZ R109, R144, UR4, R109 ;  /* 0x00000004906d7c23 */ /* 0x002fe2000801006d */
[----:B------:R-:W-:Y:S06]  /*2db0*/  HMMA.16816.F32.BF16 R8, R12, R100, R8 ;  /* 0x000000640c08723c */ /* 0x000fec0000041808 */
[----:B------:R1:W-:Y:S02]  /*2dc0*/  MUFU.TANH R211, R7 ;  /* 0x0000000700d37308 */ /* 0x0003e40000002400 */
[----:B------:R-:W-:Y:S06]  /*2dd0*/  HMMA.16816.F32.BF16 R120, R56, R122, RZ ;  /* 0x0000007a3878723c */ /* 0x000fec00000418ff */
[----:B------:R-:W-:Y:S02]  /*2de0*/  MUFU.TANH R213, R16 ;  /* 0x0000001000d57308 */ /* 0x000fe40000002400 */
[----:B------:R-:W-:Y:S06]  /*2df0*/  HMMA.16816.F32.BF16 R24, R52, R100, R24 ;  /* 0x000000643418723c */ /* 0x000fec0000041818 */
[----:B------:R-:W-:Y:S02]  /*2e00*/  MUFU.TANH R214, R17 ;  /* 0x0000001100d67308 */ /* 0x000fe40000002400 */
[----:B-1----:R-:W-:Y:S01]  /*2e10*/  HMMA.16816.F32.BF16 R4, R56, R96, RZ ;  /* 0x000000603804723c */ /* 0x002fe200000418ff */
[----:B------:R-:W-:-:S02]  /*2e20*/  FMUL.FTZ R8, R8, c[0x0][0x2ec] ;  /* 0x0000bb0008087a20 */ /* 0x000fc40000410000 */
[----:B------:R-:W-:Y:S02]  /*2e30*/  FMUL.FTZ R9, R9, c[0x0][0x2ec] ;  /* 0x0000bb0009097a20 */ /* 0x000fe40000410000 */
[----:B------:R-:W-:Y:S01]  /*2e40*/  FMUL.FTZ R10, R10, c[0x0][0x2ec] ;  /* 0x0000bb000a0a7a20 */ /* 0x000fe20000410000 */
[----:B------:R-:W-:Y:S01]  /*2e50*/  MUFU.TANH R215, R18 ;  /* 0x0000001200d77308 */ /* 0x000fe20000002400 */
[----:B------:R-:W-:Y:S01]  /*2e60*/  FMUL.FTZ R11, R11, c[0x0][0x2ec] ;  /* 0x0000bb000b0b7a20 */ /* 0x000fe20000410000 */
[-C--:B------:R-:W-:Y:S06]  /*2e70*/  HMMA.16816.F32.BF16 R128, R12, R126.reuse, R128 ;  /* 0x0000007e0c80723c */ /* 0x080fec0000041880 */
[----:B------:R-:W1:Y:S02]  /*2e80*/  MUFU.TANH R216, R19 ;  /* 0x0000001300d87308 */ /* 0x000e640000002400 */
[----:B------:R-:W-:Y:S01]  /*2e90*/  FMUL.FTZ R24, R24, c[0x0][0x2ec] ;  /* 0x0000bb0018187a20 */ /* 0x000fe20000410000 */
[----:B------:R-:W-:Y:S01]  /*2ea0*/  HMMA.16816.F32.BF16 R32, R52, R126, R32 ;  /* 0x0000007e3420723c */ /* 0x000fe20000041820 */
[----:B------:R-:W-:-:S02]  /*2eb0*/  FMUL.FTZ R25, R25, c[0x0][0x2ec] ;  /* 0x0000bb0019197a20 */ /* 0x000fc40000410000 */
[----:B------:R-:W-:Y:S02]  /*2ec0*/  FMUL.FTZ R26, R26, c[0x0][0x2ec] ;  /* 0x0000bb001a1a7a20 */ /* 0x000fe40000410000 */
[----:B------:R-:W-:Y:S01]  /*2ed0*/  MUFU.TANH R100, R8 ;  /* 0x0000000800647308 */ /* 0x000fe20000002400 */
[----:B------:R-:W-:Y:S02]  /*2ee0*/  FMUL.FTZ R27, R27, c[0x0][0x2ec] ;  /* 0x0000bb001b1b7a20 */ /* 0x000fe40000410000 */
[----:B------:R-:W-:Y:S05]  /*2ef0*/  HMMA.16816.F32.BF16 R4, R12, R88, R4 ;  /* 0x000000580c04723c */ /* 0x000fea0000041804 */
[----:B------:R-:W-:Y:S01]  /*2f00*/  MUFU.TANH R101, R9 ;  /* 0x0000000900657308 */ /* 0x000fe20000002400 */
[----:B-1----:R-:W-:-:S02]  /*2f10*/  FFMA.FTZ R216, R142, UR4, R216 ;  /* 0x000000048ed87c23 */ /* 0x002fc400080100d8 */
[----:B------:R-:W-:Y:S01]  /*2f20*/  HMMA.16816.F32.BF16 R16, R36, R96, RZ ;  /* 0x000000602410723c */ /* 0x000fe200000418ff */
[----:B------:R-:W-:-:S04]  /*2f30*/  FMUL.FTZ R128, R128, c[0x0][0x2ec] ;  /* 0x0000bb0080807a20 */ /* 0x000fc80000410000 */
[----:B------:R-:W-:Y:S03]  /*2f40*/  MUFU.TANH R220, R10 ;  /* 0x0000000a00dc7308 */ /* 0x000fe60000002400 */
[----:B------:R-:W-:Y:S01]  /*2f50*/  HMMA.16816.F32.BF16 R96, R56, R98, RZ ;  /* 0x000000623860723c */ /* 0x000fe200000418ff */
[----:B------:R-:W-:Y:S02]  /*2f60*/  FMUL.FTZ R32, R32, c[0x0][0x2ec] ;  /* 0x0000bb0020207a20 */ /* 0x000fe40000410000 */
[----:B------:R-:W-:Y:S02]  /*2f70*/  FMUL.FTZ R34, R34, c[0x0][0x2ec] ;  /* 0x0000bb0022227a20 */ /* 0x000fe40000410000 */
[----:B------:R1:W-:Y:S01]  /*2f80*/  MUFU.TANH R221, R11 ;  /* 0x0000000b00dd7308 */ /* 0x0003e20000002400 */
[----:B------:R-:W-:Y:S02]  /*2f90*/  FMUL.FTZ R33, R33, c[0x0][0x2ec] ;  /* 0x0000bb0021217a20 */ /* 0x000fe40000410000 */
[----:B------:R-:W-:Y:S01]  /*2fa0*/  FMUL.FTZ R4, R4, c[0x0][0x2ec] ;  /* 0x0000bb0004047a20 */ /* 0x000fe20000410000 */
[----:B------:R-:W-:Y:S01]  /*2fb0*/  HMMA.16816.F32.BF16 R120, R12, R118, R120 ;  /* 0x000000760c78723c */ /* 0x000fe20000041878 */
[----:B------:R-:W-:-:S02]  /*2fc0*/  FMUL.FTZ R5, R5, c[0x0][0x2ec] ;  /* 0x0000bb0005057a20 */ /* 0x000fc40000410000 */
[----:B------:R-:W-:Y:S01]  /*2fd0*/  FMUL.FTZ R6, R6, c[0x0][0x2ec] ;  /* 0x0000bb0006067a20 */ /* 0x000fe20000410000 */
[----:B------:R-:W-:Y:S01]  /*2fe0*/  MUFU.TANH R222, R24 ;  /* 0x0000001800de7308 */ /* 0x000fe20000002400 */
[----:B------:R-:W-:Y:S02]  /*2ff0*/  FMUL.FTZ R7, R7, c[0x0][0x2ec] ;  /* 0x0000bb0007077a20 */ /* 0x000fe40000410000 */
[----:B------:R-:W-:Y:S01]  /*3000*/  FMUL.FTZ R35, R35, c[0x0][0x2ec] ;  /* 0x0000bb0023237a20 */ /* 0x000fe20000410000 */
[----:B------:R-:W-:Y:S04]  /*3010*/  HMMA.16816.F32.BF16 R16, R52, R88, R16 ;  /* 0x000000583410723c */ /* 0x000fe80000041810 */
[----:B------:R-:W-:Y:S04]  /*3020*/  MUFU.TANH R223, R25 ;  /* 0x0000001900df7308 */ /* 0x000fe80000002400 */
[C---:B-1----:R-:W-:Y:S04]  /*3030*/  HMMA.16816.F32.BF16 R8, R56.reuse, R92, RZ ;  /* 0x0000005c3808723c */ /* 0x042fe800000418ff */
[----:B------:R-:W-:Y:S04]  /*3040*/  MUFU.TANH R224, R26 ;  /* 0x0000001a00e07308 */ /* 0x000fe80000002400 */
[----:B------:R-:W-:Y:S01]  /*3050*/  HMMA.16816.F32.BF16 R92, R56, R94, RZ ;  /* 0x0000005e385c723c */ /* 0x000fe200000418ff */
[----:B------:R-:W-:-:S03]  /*3060*/  FMUL.FTZ R123, R123, c[0x0][0x2ec] ;  /* 0x0000bb007b7b7a20 */ /* 0x000fc60000410000 */
[----:B------:R1:W-:Y:S04]  /*3070*/  MUFU.TANH R225, R27 ;  /* 0x0000001b00e17308 */ /* 0x0003e80000002400 */
[----:B------:R-:W-:Y:S01]  /*3080*/  FMUL.FTZ R16, R16, c[0x0][0x2ec] ;  /* 0x0000bb0010107a20 */ /* 0x000fe20000410000 */
[----:B------:R-:W-:Y:S01]  /*3090*/  HMMA.16816.F32.BF16 R96, R12, R90, R96 ;  /* 0x0000005a0c60723c */ /* 0x000fe20000041860 */
[----:B------:R-:W-:Y:S02]  /*30a0*/  FMUL.FTZ R17, R17, c[0x0][0x2ec] ;  /* 0x0000bb0011117a20 */ /* 0x000fe40000410000 */
[----:B------:R-:W-:Y:S01]  /*30b0*/  MUFU.TANH R88, R4 ;  /* 0x0000000400587308 */ /* 0x000fe20000002400 */
[----:B------:R-:W-:Y:S02]  /*30c0*/  FMUL.FTZ R18, R18, c[0x0][0x2ec] ;  /* 0x0000bb0012127a20 */ /* 0x000fe40000410000 */
[----:B------:R-:W-:-:S02]  /*30d0*/  FMUL.FTZ R19, R19, c[0x0][0x2ec] ;  /* 0x0000bb0013137a20 */ /* 0x000fc40000410000 */
[----:B------:R-:W-:Y:S03]  /*30e0*/  HMMA.16816.F32.BF16 R8, R12, R84, R8 ;  /* 0x000000540c08723c */ /* 0x000fe60000041808 */
[----:B------:R-:W-:Y:S05]  /*30f0*/  MUFU.TANH R89, R5 ;  /* 0x0000000500597308 */ /* 0x000fea0000002400 */
[----:B-1----:R-:W-:Y:S03]  /*3100*/  HMMA.16816.F32.BF16 R24, R56, R76, RZ ;  /* 0x0000004c3818723c */ /* 0x002fe600000418ff */
[----:B------:R-:W-:Y:S05]  /*3110*/  MUFU.TANH R85, R6 ;  /* 0x0000000600557308 */ /* 0x000fea0000002400 */
[----:B------:R-:W-:Y:S01]  /*3120*/  HMMA.16816.F32.BF16 R92, R12, R86, R92 ;  /* 0x000000560c5c723c */ /* 0x000fe2000004185c */
[----:B------:R-:W-:-:S02]  /*3130*/  FMUL.FTZ R96, R96, c[0x0][0x2ec] ;  /* 0x0000bb0060607a20 */ /* 0x000fc40000410000 */
[----:B------:R1:W-:Y:S01]  /*3140*/  MUFU.TANH R84, R7 ;  /* 0x0000000700547308 */ /* 0x0003e20000002400 */
[----:B------:R-:W-:-:S04]  /*3150*/  FMUL.FTZ R99, R99, c[0x0][0x2ec] ;  /* 0x0000bb0063637a20 */ /* 0x000fc80000410000 */
[----:B------:R-:W-:Y:S01]  /*3160*/  FMUL.FTZ R8, R8, c[0x0][0x2ec] ;  /* 0x0000bb0008087a20 */ /* 0x000fe20000410000 */
[----:B------:R-:W-:Y:S01]  /*3170*/  HMMA.16816.F32.BF16 R28, R52, R118, R28 ;  /* 0x00000076341c723c */ /* 0x000fe2000004181c */
[----:B------:R-:W-:Y:S01]  /*3180*/  FMUL.FTZ R9, R9, c[0x0][0x2ec] ;  /* 0x0000bb0009097a20 */ /* 0x000fe20000410000 */
[----:B------:R-:W-:Y:S01]  /*3190*/  MUFU.TANH R227, R16 ;  /* 0x0000001000e37308 */ /* 0x000fe20000002400 */
[----:B------:R-:W-:Y:S02]  /*31a0*/  FMUL.FTZ R10, R10, c[0x0][0x2ec] ;  /* 0x0000bb000a0a7a20 */ /* 0x000fe40000410000 */
[----:B------:R-:W-:-:S03]  /*31b0*/  FMUL.FTZ R11, R11, c[0x0][0x2ec] ;  /* 0x0000bb000b0b7a20 */ /* 0x000fc60000410000 */
[----:B--2---:R-:W-:Y:S02]  /*31c0*/  HMMA.16816.F32.BF16 R24, R12, R68, R24 ;  /* 0x000000440c18723c */ /* 0x004fe40000041818 */
[----:B------:R-:W-:Y:S05]  /*31d0*/  MUFU.TANH R226, R17 ;  /* 0x0000001100e27308 */ /* 0x000fea0000002400 */
[----:B------:R-:W-:Y:S01]  /*31e0*/  FMUL.FTZ R92, R92, c[0x0][0x2ec] ;  /* 0x0000bb005c5c7a20 */ /* 0x000fe20000410000 */
[----:B-1----:R-:W-:Y:S01]  /*31f0*/  HMMA.16816.F32.BF16 R4, R36, R76, RZ ;  /* 0x0000004c2404723c */ /* 0x002fe200000418ff */
[----:B------:R-:W-:Y:S01]  /*3200*/  FMUL.FTZ R94, R94, c[0x0][0x2ec] ;  /* 0x0000bb005e5e7a20 */ /* 0x000fe20000410000 */
[----:B------:R-:W-:Y:S01]  /*3210*/  MUFU.TANH R76, R18 ;  /* 0x00000012004c7308 */ /* 0x000fe20000002400 */
[----:B------:R-:W-:-:S05]  /*3220*/  FMUL.FTZ R93, R93, c[0x0][0x2ec] ;  /* 0x0000bb005d5d7a20 */ /* 0x000fca0000410000 */
[C---:B------:R-:W-:Y:S01]  /*3230*/  HMMA.16816.F32.BF16 R48, R52.reuse, R90, R48 ;  /* 0x0000005a3430723c */ /* 0x040fe20000041830 */
[----:B------:R-:W-:Y:S01]  /*3240*/  FMUL.FTZ R28, R28, c[0x0][0x2ec] ;  /* 0x0000bb001c1c7a20 */ /* 0x000fe20000410000 */
[----:B------:R1:W-:Y:S01]  /*3250*/  MUFU.TANH R77, R19 ;  /* 0x00000013004d7308 */ /* 0x0003e20000002400 */
[----:B------:R-:W-:Y:S02]  /*3260*/  FMUL.FTZ R31, R31, c[0x0][0x2ec] ;  /* 0x0000bb001f1f7a20 */ /* 0x000fe40000410000 */
[----:B------:R-:W-:Y:S02]  /*3270*/  FMUL.FTZ R30, R30, c[0x0][0x2ec] ;  /* 0x0000bb001e1e7a20 */ /* 0x000fe40000410000 */
[----:B------:R-:W-:Y:S01]  /*3280*/  FMUL.FTZ R29, R29, c[0x0][0x2ec] ;  /* 0x0000bb001d1d7a20 */ /* 0x000fe20000410000 */
[----:B------:R-:W-:Y:S01]  /*3290*/  HMMA.16816.F32.BF16 R44, R52, R86, R44 ;  /* 0x00000056342c723c */ /* 0x000fe2000004182c */
[----:B------:R-:W-:Y:S01]  /*32a0*/  FMUL.FTZ R26, R26, c[0x0][0x2ec] ;  /* 0x0000bb001a1a7a20 */ /* 0x000fe20000410000 */
[----:B------:R-:W-:Y:S01]  /*32b0*/  MUFU.TANH R72, R8 ;  /* 0x0000000800487308 */ /* 0x000fe20000002400 */
[----:B------:R-:W-:-:S02]  /*32c0*/  FFMA.FTZ R90, R152, UR4, R117 ;  /* 0x00000004985a7c23 */ /* 0x000fc40008010075 */
[----:B------:R-:W-:Y:S02]  /*32d0*/  FMUL.FTZ R24, R24, c[0x0][0x2ec] ;  /* 0x0000bb0018187a20 */ /* 0x000fe40000410000 */
[----:B------:R-:W-:Y:S01]  /*32e0*/  FFMA.FTZ R86, R158, UR4, R197 ;  /* 0x000000049e567c23 */ /* 0x000fe200080100c5 */
[----:B------:R-:W-:Y:S01]  /*32f0*/  HMMA.16816.F32.BF16 R4, R52, R68, R4 ;  /* 0x000000443404723c */ /* 0x000fe20000041804 */
[----:B------:R-:W-:Y:S01]  /*3300*/  FMUL.FTZ R25, R25, c[0x0][0x2ec] ;  /* 0x0000bb0019197a20 */ /* 0x000fe20000410000 */
[----:B------:R-:W-:Y:S06]  /*3310*/  MUFU.TANH R73, R9 ;  /* 0x0000000900497308 */ /* 0x000fec0000002400 */
[----:B-1----:R-:W-:Y:S01]  /*3320*/  HMMA.16816.F32.BF16 R16, R36, R114, RZ ;  /* 0x000000722410723c */ /* 0x002fe200000418ff */
[----:B------:R-:W-:Y:S01]  /*3330*/  FMUL.FTZ R48, R48, c[0x0][0x2ec] ;  /* 0x0000bb0030307a20 */ /* 0x000fe20000410000 */
[----:B------:R-:W-:Y:S01]  /*3340*/  MUFU.TANH R228, R10 ;  /* 0x0000000a00e47308 */ /* 0x000fe20000002400 */
[----:B------:R-:W-:-:S02]  /*3350*/  FMUL.FTZ R49, R49, c[0x0][0x2ec] ;  /* 0x0000bb0031317a20 */ /* 0x000fc40000410000 */
[----:B------:R-:W-:-:S03]  /*3360*/  FMUL.FTZ R51, R51, c[0x0][0x2ec] ;  /* 0x0000bb0033337a20 */ /* 0x000fc60000410000 */
[----:B------:R-:W-:Y:S01]  /*3370*/  HMMA.16816.F32.BF16 R112, R56, R114, RZ ;  /* 0x000000723870723c */ /* 0x000fe200000418ff */
[----:B------:R-:W-:Y:S01]  /*3380*/  FMUL.FTZ R46, R46, c[0x0][0x2ec] ;  /* 0x0000bb002e2e7a20 */ /* 0x000fe20000410000 */
[----:B------:R1:W-:Y:S01]  /*3390*/  MUFU.TANH R69, R11 ;  /* 0x0000000b00457308 */ /* 0x0003e20000002400 */
[----:B------:R-:W-:-:S05]  /*33a0*/  FMUL.FTZ R47, R47, c[0x0][0x2ec] ;  /* 0x0000bb002f2f7a20 */ /* 0x000fca0000410000 */
[----:B------:R-:W-:Y:S02]  /*33b0*/  FMUL.FTZ R4, R4, c[0x0][0x2ec] ;  /* 0x0000bb0004047a20 */ /* 0x000fe40000410000 */
[----:B------:R-:W-:Y:S01]  /*33c0*/  MUFU.TANH R230, R40 ;  /* 0x0000002800e67308 */ /* 0x000fe20000002400 */
[----:B------:R-:W-:Y:S02]  /*33d0*/  FMUL.FTZ R6, R6, c[0x0][0x2ec] ;  /* 0x0000bb0006067a20 */ /* 0x000fe40000410000 */
[----:B------:R-:W-:Y:S02]  /*33e0*/  FMUL.FTZ R7, R7, c[0x0][0x2ec] ;  /* 0x0000bb0007077a20 */ /* 0x000fe40000410000 */
[----:B------:R-:W-:Y:S01]  /*33f0*/  FMUL.FTZ R5, R5, c[0x0][0x2ec] ;  /* 0x0000bb0005057a20 */ /* 0x000fe20000410000 */
[----:B------:R-:W-:Y:S02]  /*3400*/  HMMA.16816.F32.BF16 R16, R52, R110, R16 ;  /* 0x0000006e3410723c */ /* 0x000fe40000041810 */
[----:B------:R-:W-:Y:S06]  /*3410*/  MUFU.TANH R229, R41 ;  /* 0x0000002900e57308 */ /* 0x000fec0000002400 */
[-C--:B-1----:R-:W-:Y:S02]  /*3420*/  HMMA.16816.F32.BF16 R8, R36, R106.reuse, RZ ;  /* 0x0000006a2408723c */ /* 0x082fe400000418ff */
[----:B------:R-:W-:Y:S06]  /*3430*/  MUFU.TANH R232, R42 ;  /* 0x0000002a00e87308 */ /* 0x000fec0000002400 */
[----:B------:R-:W-:Y:S02]  /*3440*/  HMMA.16816.F32.BF16 R104, R56, R106, RZ ;  /* 0x0000006a3868723c */ /* 0x000fe400000418ff */
[----:B------:R1:W-:Y:S06]  /*3450*/  MUFU.TANH R231, R43 ;  /* 0x0000002b00e77308 */ /* 0x0003ec0000002400 */
[----:B------:R-:W-:Y:S01]  /*3460*/  HMMA.16816.F32.BF16 R112, R12, R110, R112 ;  /* 0x0000006e0c70723c */ /* 0x000fe20000041870 */
[----:B------:R-:W-:Y:S01]  /*3470*/  FMUL.FTZ R16, R16, c[0x0][0x2ec] ;  /* 0x0000bb0010107a20 */ /* 0x000fe20000410000 */
[----:B------:R-:W-:Y:S01]  /*3480*/  MUFU.TANH R128, R128 ;  /* 0x0000008000807308 */ /* 0x000fe20000002400 */
[----:B------:R-:W-:-:S05]  /*3490*/  FMUL.FTZ R17, R17, c[0x0][0x2ec] ;  /* 0x0000bb0011117a20 */ /* 0x000fca0000410000 */
[----:B------:R-:W-:Y:S02]  /*34a0*/  HMMA.16816.F32.BF16 R8, R52, R102, R8 ;  /* 0x000000663408723c */ /* 0x000fe40000041808 */
[----:B------:R-:W2:Y:S06]  /*34b0*/  MUFU.TANH R32, R32 ;  /* 0x0000002000207308 */ /* 0x000eac0000002400 */
[-C--:B-1----:R-:W-:Y:S02]  /*34c0*/  HMMA.16816.F32.BF16 R40, R36, R82.reuse, RZ ;  /* 0x000000522428723c */ /* 0x082fe400000418ff */
[----:B------:R-:W1:Y:S06]  /*34d0*/  MUFU.TANH R34, R34 ;  /* 0x0000002200227308 */ /* 0x000e6c0000002400 */
[----:B------:R-:W-:Y:S01]  /*34e0*/  HMMA.16816.F32.BF16 R80, R56, R82, RZ ;  /* 0x000000523850723c */ /* 0x000fe200000418ff */
[----:B------:R-:W-:Y:S01]  /*34f0*/  FMUL.FTZ R111, R114, c[0x0][0x2ec] ;  /* 0x0000bb00726f7a20 */ /* 0x000fe20000410000 */
[----:B------:R-:W3:Y:S01]  /*3500*/  MUFU.TANH R33, R33 ;  /* 0x0000002100217308 */ /* 0x000ee20000002400 */
[----:B--2---:R-:W-:-:S02]  /*3510*/  FFMA.FTZ R32, R156, UR4, R32 ;  /* 0x000000049c207c23 */ /* 0x004fc40008010020 */
[----:B------:R-:W-:Y:S02]  /*3520*/  FMUL.FTZ R114, R113, c[0x0][0x2ec] ;  /* 0x0000bb0071727a20 */ /* 0x000fe40000410000 */
[----:B------:R-:W-:Y:S01]  /*3530*/  FMUL.FTZ R113, R115, c[0x0][0x2ec] ;  /* 0x0000bb0073717a20 */ /* 0x000fe20000410000 */
[-C--:B------:R-:W-:Y:S01]  /*3540*/  HMMA.16816.F32.BF16 R56, R56, R78.reuse, RZ ;  /* 0x0000004e3838723c */ /* 0x080fe200000418ff */
[----:B------:R-:W-:Y:S01]  /*3550*/  FMUL.FTZ R118, R8, c[0x0][0x2ec] ;  /* 0x0000bb0008767a20 */ /* 0x000fe20000410000 */
[----:B------:R-:W2:Y:S01]  /*3560*/  MUFU.TANH R35, R35 ;  /* 0x0000002300237308 */ /* 0x000ea20000002400 */
[----:B-1----:R-:W-:Y:S02]  /*3570*/  FFMA.FTZ R34, R156, UR4, R34 ;  /* 0x000000049c227c23 */ /* 0x002fe40008010022 */
[----:B------:R-:W-:Y:S02]  /*3580*/  FMUL.FTZ R10, R10, c[0x0][0x2ec] ;  /* 0x0000bb000a0a7a20 */ /* 0x000fe40000410000 */
[----:B------:R-:W-:Y:S01]  /*3590*/  FMUL.FTZ R11, R11, c[0x0][0x2ec] ;  /* 0x0000bb000b0b7a20 */ /* 0x000fe20000410000 */
[----:B------:R-:W-:Y:S01]  /*35a0*/  HMMA.16816.F32.BF16 R36, R36, R78, RZ ;  /* 0x0000004e2424723c */ /* 0x000fe200000418ff */
[----:B---3--:R-:W-:Y:S01]  /*35b0*/  FFMA.FTZ R33, R154, UR4, R33 ;  /* 0x000000049a217c23 */ /* 0x008fe20008010021 */
[----:B------:R-:W1:Y:S05]  /*35c0*/  MUFU.TANH R28, R28 ;  /* 0x0000001c001c7308 */ /* 0x000e6a0000002400 */
[----:B------:R-:W-:Y:S01]  /*35d0*/  IADD3 R78, R186, 0x79, RZ ;  /* 0x00000079ba4e7810 */ /* 0x000fe20007ffe0ff */
[C---:B------:R-:W-:Y:S01]  /*35e0*/  HMMA.16816.F32.BF16 R104, R12.reuse, R102, R104 ;  /* 0x000000660c68723c */ /* 0x040fe20000041868 */
[----:B--2---:R-:W-:Y:S01]  /*35f0*/  FFMA.FTZ R35, R154, UR4, R35 ;  /* 0x000000049a237c23 */ /* 0x004fe20008010023 */
[----:B------:R2:W-:Y:S05]  /*3600*/  MUFU.TANH R102, R16 ;  /* 0x0000001000667308 */ /* 0x0005ea0000002400 */
[----:B------:R-:W-:Y:S01]  /*3610*/  FFMA.FTZ R103, R152, UR4, R200 ;  /* 0x0000000498677c23 */ /* 0x000fe200080100c8 */
[----:B------:R-:W-:Y:S02]  /*3620*/  HMMA.16816.F32.BF16 R80, R12, R74, R80 ;  /* 0x0000004a0c50723c */ /* 0x000fe40000041850 */
[----:B------:R3:W-:Y:S01]  /*3630*/  MUFU.TANH R91, R17 ;  /* 0x00000011005b7308 */ /* 0x0007e20000002400 */
[----:B-1----:R-:W-:-:S05]  /*3640*/  FFMA.FTZ R28, R148, UR4, R28 ;  /* 0x00000004941c7c23 */ /* 0x002fca000801001c */
[----:B------:R-:W-:Y:S01]  /*3650*/  HMMA.16816.F32.BF16 R56, R12, R70, R56 ;  /* 0x000000460c38723c */ /* 0x000fe20000041838 */
[----:B--2---:R-:W-:Y:S01]  /*3660*/  FMUL.FTZ R16, R129, c[0x0][0x2ec] ;  /* 0x0000bb0081107a20 */ /* 0x004fe20000410000 */
[----:B------:R1:W-:Y:S01]  /*3670*/  MUFU.TANH R79, R31 ;  /* 0x0000001f004f7308 */ /* 0x0003e20000002400 */
[----:B------:R-:W-:-:S04]  /*3680*/  FFMA.FTZ R129, R150, UR4, R199 ;  /* 0x0000000496817c23 */ /* 0x000fc800080100c7 */
[----:B------:R-:W-:Y:S01]  /*3690*/  FMUL.FTZ R14, R130, c[0x0][0x2ec] ;  /* 0x0000bb00820e7a20 */ /* 0x000fe20000410000 */
[C---:B------:R-:W-:Y:S01]  /*36a0*/  HMMA.16816.F32.BF16 R40, R52.reuse, R74, R40 ;  /* 0x0000004a3428723c */ /* 0x040fe20000041828 */
[C---:B------:R-:W-:Y:S02]  /*36b0*/  FFMA.FTZ R13, R158.reuse, UR4, R198 ;  /* 0x000000049e0d7c23 */ /* 0x040fe400080100c6 */
[----:B------:R-:W-:Y:S01]  /*36c0*/  FMUL.FTZ R15, R131, c[0x0][0x2ec] ;  /* 0x0000bb00830f7a20 */ /* 0x000fe20000410000 */
[----:B------:R-:W2:Y:S01]  /*36d0*/  MUFU.TANH R16, R16 ;  /* 0x0000001000107308 */ /* 0x000ea20000002400 */
[----:B------:R-:W-:Y:S01]  /*36e0*/  FFMA.FTZ R12, R158, UR4, R116 ;  /* 0x000000049e0c7c23 */ /* 0x000fe20008010074 */
[----:B------:R-:W-:Y:S01]  /*36f0*/  FSEL R13, R13, -INF , !P3 ;  /* 0xff8000000d0d7808 */ /* 0x000fe20005800000 */
[----:B------:R-:W-:Y:S01]  /*3700*/  FFMA.FTZ R74, R156, UR4, R128 ;  /* 0x000000049c4a7c23 */ /* 0x000fe20008010080 */
[----:B------:R-:W-:Y:S01]  /*3710*/  HMMA.16816.F32.BF16 R36, R52, R70, R36 ;  /* 0x000000463424723c */ /* 0x000fe20000041824 */
[----:B---3--:R-:W-:-:S02]  /*3720*/  FMUL.FTZ R17, R18, c[0x0][0x2ec] ;  /* 0x0000bb0012117a20 */ /* 0x008fc40000410000 */
[----:B------:R-:W-:Y:S01]  /*3730*/  FMUL.FTZ R18, R19, c[0x0][0x2ec] ;  /* 0x0000bb0013127a20 */ /* 0x000fe20000410000 */
[----:B------:R-:W3:Y:S01]  /*3740*/  MUFU.TANH R14, R14 ;  /* 0x0000000e000e7308 */ /* 0x000ee20000002400 */
[----:B-1----:R-:W-:Y:S02]  /*3750*/  FMUL.FTZ R31, R121, c[0x0][0x2ec] ;  /* 0x0000bb00791f7a20 */ /* 0x002fe40000410000 */
[----:B------:R-:W-:Y:S01]  /*3760*/  FFMA.FTZ R70, R158, UR4, R196 ;  /* 0x000000049e467c23 */ /* 0x000fe200080100c4 */
[----:B------:R-:W-:Y:S01]  /*3770*/  IADD3 R55, R186, 0x78, RZ ;  /* 0x00000078ba377810 */ /* 0x000fe20007ffe0ff */
[----:B------:R-:W-:Y:S02]  /*3780*/  FFMA.FTZ R71, R152, UR4, R202 ;  /* 0x0000000498477c23 */ /* 0x000fe400080100ca */
[----:B------:R-:W-:Y:S01]  /*3790*/  FFMA.FTZ R196, R150, UR4, R201 ;  /* 0x0000000496c47c23 */ /* 0x000fe200080100c9 */
[----:B------:R1:W-:Y:S01]  /*37a0*/  MUFU.TANH R52, R26 ;  /* 0x0000001a00347308 */ /* 0x0003e20000002400 */
[----:B--2---:R-:W-:-:S02]  /*37b0*/  FFMA.FTZ R16, R154, UR4, R16 ;  /* 0x000000049a107c23 */ /* 0x004fc40008010010 */
[----:B------:R-:W-:Y:S02]  /*37c0*/  FFMA.FTZ R201, R142, UR4, R209 ;  /* 0x000000048ec97c23 */ /* 0x000fe400080100d1 */
[----:B------:R-:W-:Y:S02]  /*37d0*/  FFMA.FTZ R102, R140, UR4, R102 ;  /* 0x000000048c667c23 */ /* 0x000fe40008010066 */
[----:B------:R-:W-:Y:S01]  /*37e0*/  FMUL.FTZ R107, R107, c[0x0][0x2ec] ;  /* 0x0000bb006b6b7a20 */ /* 0x000fe20000410000 */
[----:B------:R2:W-:Y:S01]  /*37f0*/  MUFU.TANH R53, R6 ;  /* 0x0000000600357308 */ /* 0x0005e20000002400 */
[----:B---3--:R-:W-:Y:S02]  /*3800*/  FFMA.FTZ R14, R156, UR4, R14 ;  /* 0x000000049c0e7c23 */ /* 0x008fe4000801000e */
[----:B------:R-:W-:Y:S02]  /*3810*/  FMUL.FTZ R42, R42, c[0x0][0x2ec] ;  /* 0x0000bb002a2a7a20 */ /* 0x000fe40000410000 */
[----:B------:R-:W-:-:S02]  /*3820*/  FMUL.FTZ R41, R41, c[0x0][0x2ec] ;  /* 0x0000bb0029297a20 */ /* 0x000fc40000410000 */
[----:B------:R-:W-:Y:S01]  /*3830*/  FMUL.FTZ R80, R80, c[0x0][0x2ec] ;  /* 0x0000bb0050507a20 */ /* 0x000fe20000410000 */
[----:B------:R-:W3:Y:S01]  /*3840*/  MUFU.TANH R15, R15 ;  /* 0x0000000f000f7308 */ /* 0x000ee20000002400 */
[----:B-1----:R-:W-:Y:S02]  /*3850*/  FMUL.FTZ R26, R27, c[0x0][0x2ec] ;  /* 0x0000bb001b1a7a20 */ /* 0x002fe40000410000 */
[----:B------:R-:W-:Y:S02]  /*3860*/  FMUL.FTZ R82, R82, c[0x0][0x2ec] ;  /* 0x0000bb0052527a20 */ /* 0x000fe40000410000 */
[----:B------:R-:W-:Y:S02]  /*3870*/  FMUL.FTZ R81, R81, c[0x0][0x2ec] ;  /* 0x0000bb0051517a20 */ /* 0x000fe40000410000 */
[----:B------:R-:W-:Y:S01]  /*3880*/  FMUL.FTZ R83, R83, c[0x0][0x2ec] ;  /* 0x0000bb0053537a20 */ /* 0x000fe20000410000 */
[----:B------:R1:W-:Y:S01]  /*3890*/  MUFU.TANH R27, R4 ;  /* 0x00000004001b7308 */ /* 0x0003e20000002400 */
[----:B--2---:R-:W-:Y:S01]  /*38a0*/  IMNMX R6, R193, UR23, PT ;  /* 0x00000017c1067c17 */ /* 0x004fe2000b800200 */
[----:B------:R-:W-:-:S02]  /*38b0*/  FMUL.FTZ R36, R36, c[0x0][0x2ec] ;  /* 0x0000bb0024247a20 */ /* 0x000fc40000410000 */
[----:B------:R-:W-:Y:S01]  /*38c0*/  FMUL.FTZ R37, R37, c[0x0][0x2ec] ;  /* 0x0000bb0025257a20 */ /* 0x000fe20000410000 */
[CC--:B------:R-:W-:Y:S01]  /*38d0*/  ISETP.GE.AND P6, PT, R159.reuse, R6.reuse, PT ;  /* 0x000000069f00720c */ /* 0x0c0fe20003fc6270 */
[----:B------:R-:W-:Y:S01]  /*38e0*/  FMUL.FTZ R38, R38, c[0x0][0x2ec] ;  /* 0x0000bb0026267a20 */ /* 0x000fe20000410000 */
[----:B------:R-:W-:Y:S01]  /*38f0*/  ISETP.GE.AND P1, PT, R186, R6, PT ;  /* 0x00000006ba00720c */ /* 0x000fe20003f26270 */
[----:B---3--:R-:W-:Y:S01]  /*3900*/  FFMA.FTZ R15, R154, UR4, R15 ;  /* 0x000000049a0f7c23 */ /* 0x008fe2000801000f */
[----:B------:R-:W-:Y:S01]  /*3910*/  FSEL R70, R70, -INF , !P6 ;  /* 0xff80000046467808 */ /* 0x000fe20007000000 */
[----:B------:R2:W-:Y:S01]  /*3920*/  MUFU.TANH R19, R17 ;  /* 0x0000001100137308 */ /* 0x0005e20000002400 */
[----:B------:R-:W-:Y:S01]  /*3930*/  ISETP.GE.AND P6, PT, R159, R2, PT ;  /* 0x000000029f00720c */ /* 0x000fe20003fc6270 */
[----:B------:R-:W-:Y:S02]  /*3940*/  FMUL.FTZ R57, R57, c[0x0][0x2ec] ;  /* 0x0000bb0039397a20 */ /* 0x000fe40000410000 */
[----:B------:R-:W-:Y:S01]  /*3950*/  FMUL.FTZ R58, R58, c[0x0][0x2ec] ;  /* 0x0000bb003a3a7a20 */ /* 0x000fe20000410000 */
[----:B------:R-:W-:Y:S01]  /*3960*/  FSEL R12, R12, -INF , !P6 ;  /* 0xff8000000c0c7808 */ /* 0x000fe20007000000 */
[----:B------:R-:W-:Y:S01]  /*3970*/  FMUL.FTZ R59, R59, c[0x0][0x2ec] ;  /* 0x0000bb003b3b7a20 */ /* 0x000fe20000410000 */
[----:B-1----:R-:W-:Y:S01]  /*3980*/  IADD3 R4, R193, 0x8, RZ ;  /* 0x00000008c1047810 */ /* 0x002fe20007ffe0ff */
[----:B------:R-:W1:Y:S01]  /*3990*/  MUFU.TANH R30, R30 ;  /* 0x0000001e001e7308 */ /* 0x000e620000002400 */
[----:B------:R-:W-:Y:S01]  /*39a0*/  ISETP.GE.AND P6, PT, R157, R3, PT ;  /* 0x000000039d00720c */ /* 0x000fe20003fc6270 */
[----:B------:R-:W-:Y:S01]  /*39b0*/  FFMA.FTZ R193, R150, UR4, R203 ;  /* 0x0000000496c17c23 */ /* 0x000fe200080100cb */
[----:B------:R-:W-:Y:S01]  /*39c0*/  IMNMX R4, R4, UR23, PT ;  /* 0x0000001704047c17 */ /* 0x000fe2000b800200 */
[----:B------:R-:W-:-:S03]  /*39d0*/  FMUL.FTZ R39, R39, c[0x0][0x2ec] ;  /* 0x0000bb0027277a20 */ /* 0x000fc60000410000 */
[-C--:B------:R-:W-:Y:S01]  /*39e0*/  ISETP.GE.AND P3, PT, R157, R4.reuse, PT ;  /* 0x000000049d00720c */ /* 0x080fe20003f66270 */
[----:B--2---:R-:W-:Y:S01]  /*39f0*/  FMUL.FTZ R17, R122, c[0x0][0x2ec] ;  /* 0x0000bb007a117a20 */ /* 0x004fe20000410000 */
[----:B------:R-:W-:Y:S01]  /*3a00*/  ISETP.GE.AND P5, PT, R159, R4, PT ;  /* 0x000000049f00720c */ /* 0x000fe20003fa6270 */
[----:B------:R-:W2:Y:S01]  /*3a10*/  MUFU.TANH R31, R31 ;  /* 0x0000001f001f7308 */ /* 0x000ea20000002400 */
[----:B------:R-:W-:Y:S02]  /*3a20*/  FSEL R87, R14, -INF , !P3 ;  /* 0xff8000000e577808 */ /* 0x000fe40005800000 */
[-C--:B------:R-:W-:Y:S02]  /*3a30*/  ISETP.GE.AND P3, PT, R155, R6.reuse, PT ;  /* 0x000000069b00720c */ /* 0x080fe40003f66270 */
[----:B------:R-:W-:Y:S01]  /*3a40*/  FSEL R86, R86, -INF , !P5 ;  /* 0xff80000056567808 */ /* 0x000fe20006800000 */
[----:B-1----:R-:W-:Y:S01]  /*3a50*/  FFMA.FTZ R30, R148, UR4, R30 ;  /* 0x00000004941e7c23 */ /* 0x002fe2000801001e */
[----:B------:R-:W-:Y:S01]  /*3a60*/  FSEL R75, R16, -INF , !P3 ;  /* 0xff800000104b7808 */ /* 0x000fe20005800000 */
[----:B------:R-:W-:Y:S01]  /*3a70*/  FMUL.FTZ R16, R120, c[0x0][0x2ec] ;  /* 0x0000bb0078107a20 */ /* 0x000fe20000410000 */
[----:B------:R-:W-:Y:S01]  /*3a80*/  ISETP.GE.AND P5, PT, R157, R6, PT ;  /* 0x000000069d00720c */ /* 0x000fe20003fa6270 */
[----:B------:R-:W1:Y:S01]  /*3a90*/  MUFU.TANH R29, R29 ;  /* 0x0000001d001d7308 */ /* 0x000e620000002400 */
[----:B------:R-:W-:Y:S01]  /*3aa0*/  FSEL R14, R32, -INF , !P6 ;  /* 0xff800000200e7808 */ /* 0x000fe20007000000 */
[----:B------:R-:W-:Y:S01]  /*3ab0*/  FFMA.FTZ R32, R152, UR4, R208 ;  /* 0x0000000498207c23 */ /* 0x000fe200080100d0 */
[----:B------:R-:W-:-:S02]  /*3ac0*/  FSEL R74, R74, -INF , !P5 ;  /* 0xff8000004a4a7808 */ /* 0x000fc40006800000 */
[----:B------:R-:W-:Y:S01]  /*3ad0*/  ISETP.GE.AND P5, PT, R157, R2, PT ;  /* 0x000000029d00720c */ /* 0x000fe20003fa6270 */
[----:B--2---:R-:W-:Y:S01]  /*3ae0*/  FFMA.FTZ R198, R146, UR4, R31 ;  /* 0x0000000492c67c23 */ /* 0x004fe2000801001f */
[CC--:B------:R-:W-:Y:S01]  /*3af0*/  ISETP.GE.AND P6, PT, R155.reuse, R4.reuse, PT ;  /* 0x000000049b00720c */ /* 0x0c0fe20003fc6270 */
[----:B------:R-:W2:Y:S01]  /*3b00*/  MUFU.TANH R16, R16 ;  /* 0x0000001000107308 */ /* 0x000ea20000002400 */
[----:B------:R-:W-:Y:S02]  /*3b10*/  FSEL R34, R34, -INF , !P5 ;  /* 0xff80000022227808 */ /* 0x000fe40006800000 */
[-C--:B------:R-:W-:Y:S02]  /*3b20*/  ISETP.GE.AND P5, PT, R155, R3.reuse, PT ;  /* 0x000000039b00720c */ /* 0x080fe40003fa6270 */
[----:B------:R-:W-:Y:S02]  /*3b30*/  FSEL R8, R15, -INF , !P6 ;  /* 0xff8000000f087808 */ /* 0x000fe40007000000 */
[----:B------:R-:W-:Y:S01]  /*3b40*/  FSEL R15, R33, -INF , !P5 ;  /* 0xff800000210f7808 */ /* 0x000fe20006800000 */
[----:B------:R-:W-:Y:S01]  /*3b50*/  FFMA.FTZ R33, R150, UR4, R108 ;  /* 0x0000000496217c23 */ /* 0x000fe2000801006c */
[----:B------:R-:W-:Y:S01]  /*3b60*/  ISETP.GE.AND P5, PT, R153, R4, PT ;  /* 0x000000049900720c */ /* 0x000fe20003fa6270 */
[----:B------:R-:W3:Y:S01]  /*3b70*/  MUFU.TANH R17, R17 ;  /* 0x0000001100117308 */ /* 0x000ee20000002400 */
[----:B------:R-:W-:Y:S01]  /*3b80*/  ISETP.GE.AND P3, PT, R155, R2, PT ;  /* 0x000000029b00720c */ /* 0x000fe20003f66270 */
[----:B-1----:R-:W-:Y:S01]  /*3b90*/  FFMA.FTZ R29, R146, UR4, R29 ;  /* 0x00000004921d7c23 */ /* 0x002fe2000801001d */
[----:B------:R-:W-:Y:S01]  /*3ba0*/  FSEL R103, R103, -INF , !P5 ;  /* 0xff80000067677808 */ /* 0x000fe20006800000 */
[----:B------:R-:W-:Y:S01]  /*3bb0*/  FMUL.FTZ R108, R9, c[0x0][0x2ec] ;  /* 0x0000bb00096c7a20 */ /* 0x000fe20000410000 */
[----:B------:R-:W-:Y:S01]  /*3bc0*/  ISETP.GE.AND P5, PT, R151, R6, PT ;  /* 0x000000069700720c */ /* 0x000fe20003fa6270 */
[----:B--2---:R-:W-:Y:S01]  /*3bd0*/  FFMA.FTZ R197, R148, UR4, R16 ;  /* 0x0000000494c57c23 */ /* 0x004fe20008010010 */
[----:B------:R-:W-:Y:S01]  /*3be0*/  FSEL R35, R35, -INF , !P3 ;  /* 0xff80000023237808 */ /* 0x000fe20005800000 */
[----:B------:R-:W1:Y:S01]  /*3bf0*/  MUFU.TANH R16, R123 ;  /* 0x0000007b00107308 */ /* 0x000e620000002400 */
[----:B------:R-:W-:-:S02]  /*3c00*/  ISETP.GE.AND P3, PT, R153, R3, PT ;  /* 0x000000039900720c */ /* 0x000fc40003f66270 */
[----:B------:R-:W-:Y:S02]  /*3c10*/  FSEL R129, R129, -INF , !P5 ;  /* 0xff80000081817808 */ /* 0x000fe40006800000 */
[----:B------:R-:W-:Y:S02]  /*3c20*/  ISETP.GE.AND P5, PT, R151, R2, PT ;  /* 0x000000029700720c */ /* 0x000fe40003fa6270 */
[----:B------:R-:W-:Y:S01]  /*3c30*/  FSEL R71, R71, -INF , !P3 ;  /* 0xff80000047477808 */ /* 0x000fe20005800000 */
[----:B------:R-:W-:Y:S01]  /*3c40*/  MUFU.TANH R119, R10 ;  /* 0x0000000a00777308 */ /* 0x000fe20000002400 */
[----:B------:R-:W-:Y:S01]  /*3c50*/  ISETP.GE.AND P3, PT, R151, R4, PT ;  /* 0x000000049700720c */ /* 0x000fe20003f66270 */
[----:B---3--:R-:W-:Y:S01]  /*3c60*/  FFMA.FTZ R17, R148, UR4, R17 ;  /* 0x0000000494117c23 */ /* 0x008fe20008010011 */
[----:B------:R-:W-:Y:S02]  /*3c70*/  FSEL R33, R33, -INF , !P5 ;  /* 0xff80000021217808 */ /* 0x000fe40006800000 */
[----:B------:R-:W-:-:S02]  /*3c80*/  ISETP.GE.AND P6, PT, R153, R6, PT ;  /* 0x000000069900720c */ /* 0x000fc40003fc6270 */
[C---:B------:R-:W-:Y:S01]  /*3c90*/  ISETP.GE.AND P5, PT, R149.reuse, R3, PT ;  /* 0x000000039500720c */ /* 0x040fe20003fa6270 */
[----:B-1----:R-:W-:Y:S01]  /*3ca0*/  FFMA.FTZ R16, R146, UR4, R16 ;  /* 0x0000000492107c23 */ /* 0x002fe20008010010 */
[----:B------:R-:W-:Y:S01]  /*3cb0*/  FSEL R196, R196, -INF , !P3 ;  /* 0xff800000c4c47808 */ /* 0x000fe20005800000 */
[----:B------:R1:W-:Y:S01]  /*3cc0*/  MUFU.TANH R117, R11 ;  /* 0x0000000b00757308 */ /* 0x0003e20000002400 */
[----:B------:R-:W-:Y:S02]  /*3cd0*/  FSEL R90, R90, -INF , !P6 ;  /* 0xff8000005a5a7808 */ /* 0x000fe40007000000 */
[----:B------:R-:W-:Y:S02]  /*3ce0*/  ISETP.GE.AND P3, PT, R149, R6, PT ;  /* 0x000000069500720c */ /* 0x000fe40003f66270 */
[----:B------:R-:W-:Y:S01]  /*3cf0*/  FSEL R110, R28, -INF , !P5 ;  /* 0xff8000001c6e7808 */ /* 0x000fe20006800000 */
[----:B------:R-:W-:Y:S01]  /*3d00*/  FFMA.FTZ R28, R142, UR4, R214 ;  /* 0x000000048e1c7c23 */ /* 0x000fe200080100d6 */
[----:B------:R-:W-:Y:S01]  /*3d10*/  ISETP.GE.AND P6, PT, R153, R2, PT ;  /* 0x000000029900720c */ /* 0x000fe20003fc6270 */
[----:B------:R-:W2:Y:S01]  /*3d20*/  MUFU.TANH R111, R111 ;  /* 0x0000006f006f7308 */ /* 0x000ea20000002400 */
[----:B------:R-:W-:-:S02]  /*3d30*/  ISETP.GE.AND P5, PT, R147, R4, PT ;  /* 0x000000049300720c */ /* 0x000fc40003fa6270 */
[----:B------:R-:W-:Y:S02]  /*3d40*/  FSEL R197, R197, -INF , !P3 ;  /* 0xff800000c5c57808 */ /* 0x000fe40005800000 */
[----:B------:R-:W-:Y:S02]  /*3d50*/  FSEL R32, R32, -INF , !P6 ;  /* 0xff80000020207808 */ /* 0x000fe40007000000 */
[----:B------:R-:W-:Y:S01]  /*3d60*/  ISETP.GE.AND P3, PT, R149, R2, PT ;  /* 0x000000029500720c */ /* 0x000fe20003f66270 */
[----:B-1----:R-:W-:Y:S01]  /*3d70*/  FFMA.FTZ R11, R144, UR4, R210 ;  /* 0x00000004900b7c23 */ /* 0x002fe200080100d2 */
[----:B------:R-:W-:Y:S01]  /*3d80*/  FSEL R10, R16, -INF , !P5 ;  /* 0xff800000100a7808 */ /* 0x000fe20006800000 */
[----:B------:R-:W-:Y:S01]  /*3d90*/  FMUL.FTZ R16, R112, c[0x0][0x2ec] ;  /* 0x0000bb0070107a20 */ /* 0x000fe20000410000 */
[-C--:B------:R-:W-:Y:S01]  /*3da0*/  ISETP.GE.AND P6, PT, R151, R3.reuse, PT ;  /* 0x000000039700720c */ /* 0x080fe20003fc6270 */
[----:B------:R-:W1:Y:S01]  /*3db0*/  I2F R138, R139 ;  /* 0x0000008b008a7306 */ /* 0x000e620000201400 */
[----:B------:R-:W-:Y:S01]  /*3dc0*/  FSEL R31, R30, -INF , !P3 ;  /* 0xff8000001e1f7808 */ /* 0x000fe20005800000 */
[----:B------:R-:W-:Y:S01]  /*3dd0*/  FFMA.FTZ R30, R146, UR4, R79 ;  /* 0x00000004921e7c23 */ /* 0x000fe2000801004f */
[----:B------:R-:W-:Y:S01]  /*3de0*/  FSEL R193, R193, -INF , !P6 ;  /* 0xff800000c1c17808 */ /* 0x000fe20007000000 */
[----:B--2---:R-:W-:Y:S01]  /*3df0*/  FFMA.FTZ R111, R140, UR4, R111 ;  /* 0x000000048c6f7c23 */ /* 0x004fe2000801006f */
[----:B------:R-:W-:-:S02]  /*3e00*/  ISETP.GE.AND P3, PT, R147, R3, PT ;  /* 0x000000039300720c */ /* 0x000fc40003f66270 */
[-C--:B------:R-:W-:Y:S01]  /*3e10*/  ISETP.GE.AND P6, PT, R149, R4.reuse, PT ;  /* 0x000000049500720c */ /* 0x080fe20003fc6270 */
[----:B------:R-:W2:Y:S01]  /*3e20*/  MUFU.TANH R16, R16 ;  /* 0x0000001000107308 */ /* 0x000ea20000002400 */
[----:B------:R-:W-:Y:S01]  /*3e30*/  FSEL R79, R29, -INF , !P3 ;  /* 0xff8000001d4f7808 */ /* 0x000fe20005800000 */
[C---:B------:R-:W-:Y:S01]  /*3e40*/  FFMA.FTZ R29, R144.reuse, UR4, R213 ;  /* 0x00000004901d7c23 */ /* 0x040fe200080100d5 */
[----:B------:R-:W-:Y:S01]  /*3e50*/  FSEL R9, R17, -INF , !P6 ;  /* 0xff80000011097808 */ /* 0x000fe20007000000 */
[----:B------:R-:W-:Y:S01]  /*3e60*/  FFMA.FTZ R17, R144, UR4, R215 ;  /* 0x0000000490117c23 */ /* 0x000fe200080100d7 */
[----:B------:R-:W-:Y:S02]  /*3e70*/  ISETP.GE.AND P3, PT, R145, R4, PT ;  /* 0x000000049100720c */ /* 0x000fe40003f66270 */
[-C--:B------:R-:W-:Y:S01]  /*3e80*/  ISETP.GE.AND P6, PT, R147, R6.reuse, PT ;  /* 0x000000069300720c */ /* 0x080fe20003fc6270 */
[----:B------:R-:W3:Y:S01]  /*3e90*/  MUFU.TANH R113, R113 ;  /* 0x0000007100717308 */ /* 0x000ee20000002400 */
[----:B------:R-:W-:Y:S01]  /*3ea0*/  ISETP.GE.AND P5, PT, R145, R6, PT ;  /* 0x000000069100720c */ /* 0x000fe20003fa6270 */
[----:B-1----:R-:W-:Y:S01]  /*3eb0*/  FFMA.FTZ R91, R138, UR4, R91 ;  /* 0x000000048a5b7c23 */ /* 0x002fe2000801005b */
[----:B------:R-:W-:-:S02]  /*3ec0*/  FSEL R11, R11, -INF , !P3 ;  /* 0xff8000000b0b7808 */ /* 0x000fc40005800000 */
[----:B------:R-:W-:Y:S02]  /*3ed0*/  FSEL R198, R198, -INF , !P6 ;  /* 0xff800000c6c67808 */ /* 0x000fe40007000000 */
[----:B------:R-:W-:Y:S01]  /*3ee0*/  ISETP.GE.AND P3, PT, R143, R6, PT ;  /* 0x000000068f00720c */ /* 0x000fe20003f66270 */
[----:B------:R-:W-:Y:S01]  /*3ef0*/  MUFU.TANH R114, R114 ;  /* 0x0000007200727308 */ /* 0x000fe20000002400 */
[-C--:B------:R-:W-:Y:S01]  /*3f00*/  ISETP.GE.AND P6, PT, R147, R2.reuse, PT ;  /* 0x000000029300720c */ /* 0x080fe20003fc6270 */
[----:B--2---:R-:W-:Y:S01]  /*3f10*/  FFMA.FTZ R202, R140, UR4, R16 ;  /* 0x000000048cca7c23 */ /* 0x004fe20008010010 */
[----:B------:R-:W-:Y:S01]  /*3f20*/  FSEL R200, R109, -INF , !P5 ;  /* 0xff8000006dc87808 */ /* 0x000fe20006800000 */
[----:B------:R-:W-:Y:S01]  /*3f30*/  FFMA.FTZ R109, R142, UR4, R211 ;  /* 0x000000048e6d7c23 */ /* 0x000fe200080100d3 */
[-C--:B------:R-:W-:Y:S01]  /*3f40*/  ISETP.GE.AND P5, PT, R145, R2.reuse, PT ;  /* 0x000000029100720c */ /* 0x080fe20003fa6270 */
[----:B------:R-:W-:Y:S01]  /*3f50*/  FFMA.FTZ R140, R140, UR4, R19 ;  /* 0x000000048c8c7c23 */ /* 0x000fe20008010013 */
[----:B------:R-:W-:Y:S01]  /*3f60*/  FSEL R201, R201, -INF , !P3 ;  /* 0xff800000c9c97808 */ /* 0x000fe20005800000 */
[----:B------:R-:W1:Y:S01]  /*3f70*/  MUFU.TANH R18, R18 ;  /* 0x0000001200127308 */ /* 0x000e620000002400 */
[----:B------:R-:W-:Y:S01]  /*3f80*/  FSEL R30, R30, -INF , !P6 ;  /* 0xff8000001e1e7808 */ /* 0x000fe20007000000 */
[----:B---3--:R-:W-:Y:S01]  /*3f90*/  FFMA.FTZ R113, R138, UR4, R113 ;  /* 0x000000048a717c23 */ /* 0x008fe20008010071 */
[----:B------:R-:W-:-:S02]  /*3fa0*/  ISETP.GE.AND P3, PT, R143, R2, PT ;  /* 0x000000028f00720c */ /* 0x000fc40003f66270 */
[-C--:B------:R-:W-:Y:S02]  /*3fb0*/  ISETP.GE.AND P6, PT, R145, R3.reuse, PT ;  /* 0x000000039100720c */ /* 0x080fe40003fc6270 */
[----:B------:R-:W-:Y:S01]  /*3fc0*/  FSEL R17, R17, -INF , !P5 ;  /* 0xff80000011117808 */ /* 0x000fe20006800000 */
[----:B------:R-:W2:Y:S01]  /*3fd0*/  I2F R136, R137 ;  /* 0x0000008900887306 */ /* 0x000ea20000201400 */
[-C--:B------:R-:W-:Y:S02]  /*3fe0*/  ISETP.GE.AND P5, PT, R143, R3.reuse, PT ;  /* 0x000000038f00720c */ /* 0x080fe40003fa6270 */
[----:B------:R-:W-:Y:S02]  /*3ff0*/  FSEL R16, R216, -INF , !P3 ;  /* 0xff800000d8107808 */ /* 0x000fe40005800000 */
[----:B------:R-:W-:Y:S02]  /*4000*/  FSEL R29, R29, -INF , !P6 ;  /* 0xff8000001d1d7808 */ /* 0x000fe40007000000 */
[----:B------:R-:W-:Y:S01]  /*4010*/  ISETP.GE.AND P3, PT, R141, R3, PT ;  /* 0x000000038d00720c */ /* 0x000fe20003f66270 */
[----:B------:R-:W3:Y:S01]  /*4020*/  I2F R133, R134 ;  /* 0x0000008600857306 */ /* 0x000ee20000201400 */
[----:B------:R-:W-:Y:S01]  /*4030*/  ISETP.GE.AND P6, PT, R143, R4, PT ;  /* 0x000000048f00720c */ /* 0x000fe20003fc6270 */
[----:B-1----:R-:W-:Y:S01]  /*4040*/  FFMA.FTZ R116, R138, UR4, R18 ;  /* 0x000000048a747c23 */ /* 0x002fe20008010012 */
[----:B------:R-:W-:-:S02]  /*4050*/  FSEL R28, R28, -INF , !P5 ;  /* 0xff8000001c1c7808 */ /* 0x000fc40006800000 */
[-C--:B------:R-:W-:Y:S02]  /*4060*/  ISETP.GE.AND P5, PT, R141, R4.reuse, PT ;  /* 0x000000048d00720c */ /* 0x080fe40003fa6270 */
[----:B------:R-:W-:Y:S01]  /*4070*/  FSEL R19, R102, -INF , !P3 ;  /* 0xff80000066137808 */ /* 0x000fe20005800000 */
[----:B------:R1:W-:Y:S01]  /*4080*/  MUFU.TANH R112, R48 ;  /* 0x0000003000707308 */ /* 0x0003e20000002400 */
[----:B------:R-:W-:Y:S01]  /*4090*/  FSEL R109, R109, -INF , !P6 ;  /* 0xff8000006d6d7808 */ /* 0x000fe20007000000 */
[----:B--2---:R-:W-:Y:S01]  /*40a0*/  FFMA.FTZ R120, R136, UR4, R222 ;  /* 0x0000000488787c23 */ /* 0x004fe200080100de */
[----:B------:R-:W-:Y:S02]  /*40b0*/  ISETP.GE.AND P3, PT, R139, R4, PT ;  /* 0x000000048b00720c */ /* 0x000fe40003f66270 */
[-C--:B------:R-:W-:Y:S02]  /*40c0*/  ISETP.GE.AND P6, PT, R141, R6.reuse, PT ;  /* 0x000000068d00720c */ /* 0x080fe40003fc6270 */
[----:B------:R-:W-:Y:S01]  /*40d0*/  FSEL R115, R111, -INF , !P5 ;  /* 0xff8000006f737808 */ /* 0x000fe20006800000 */
[----:B------:R2:W-:Y:S01]  /*40e0*/  MUFU.TANH R102, R49 ;  /* 0x0000003100667308 */ /* 0x0005e20000002400 */
[----:B------:R-:W-:Y:S01]  /*40f0*/  ISETP.GE.AND P5, PT, R139, R6, PT ;  /* 0x000000068b00720c */ /* 0x000fe20003fa6270 */
[C---:B---3--:R-:W-:Y:S01]  /*4100*/  FFMA.FTZ R199, R133.reuse, UR4, R221 ;  /* 0x0000000485c77c23 */ /* 0x048fe200080100dd */
[----:B------:R-:W-:Y:S01]  /*4110*/  FSEL R202, R202, -INF , !P6 ;  /* 0xff800000caca7808 */ /* 0x000fe20007000000 */
[----:B------:R-:W-:Y:S01]  /*4120*/  FFMA.FTZ R121, R133, UR4, R223 ;  /* 0x0000000485797c23 */ /* 0x000fe200080100df */
[----:B------:R-:W-:Y:S01]  /*4130*/  ISETP.GE.AND P6, PT, R141, R2, PT ;  /* 0x000000028d00720c */ /* 0x000fe20003fc6270 */
[----:B------:R-:W-:Y:S01]  /*4140*/  FFMA.FTZ R101, R133, UR4, R101 ;  /* 0x0000000485657c23 */ /* 0x000fe20008010065 */
[----:B------:R-:W-:Y:S01]  /*4150*/  ISETP.GE.AND P0, PT, R186, R4, PT ;  /* 0x00000004ba00720c */ /* 0x000fe20003f06270 */
[----:B-1----:R-:W-:Y:S01]  /*4160*/  FFMA.FTZ R48, R138, UR4, R114 ;  /* 0x000000048a307c23 */ /* 0x002fe20008010072 */
[----:B------:R-:W1:Y:S01]  /*4170*/  I2F R181, R160 ;  /* 0x000000a000b57306 */ /* 0x000e620000201400 */
[----:B------:R-:W-:Y:S01]  /*4180*/  FSEL R111, R140, -INF , !P6 ;  /* 0xff8000008c6f7808 */ /* 0x000fe20007000000 */
[----:B------:R-:W-:Y:S01]  /*4190*/  FFMA.FTZ R186, R136, UR4, R224 ;  /* 0x0000000488ba7c23 */ /* 0x000fe200080100e0 */
[----:B------:R-:W-:Y:S01]  /*41a0*/  ISETP.GE.AND P6, PT, R139, R3, PT ;  /* 0x000000038b00720c */ /* 0x000fe20003fc6270 */
[----:B------:R-:W-:Y:S01]  /*41b0*/  FFMA.FTZ R131, R133, UR4, R225 ;  /* 0x0000000485837c23 */ /* 0x000fe200080100e1 */
[----:B------:R-:W-:Y:S01]  /*41c0*/  FSEL R48, R48, -INF , !P5 ;  /* 0xff80000030307808 */ /* 0x000fe20006800000 */
[----:B--2---:R-:W-:Y:S01]  /*41d0*/  FMUL.FTZ R49, R104, c[0x0][0x2ec] ;  /* 0x0000bb0068317a20 */ /* 0x004fe20000410000 */
[----:B------:R-:W-:Y:S01]  /*41e0*/  FSEL R104, R113, -INF , !P3 ;  /* 0xff80000071687808 */ /* 0x000fe20005800000 */
[----:B------:R-:W2:Y:S01]  /*41f0*/  I2F R179, R180 ;  /* 0x000000b400b37306 */ /* 0x000ea20000201400 */
[----:B------:R-:W-:-:S02]  /*4200*/  ISETP.GE.AND P5, PT, R139, R2, PT ;  /* 0x000000028b00720c */ /* 0x000fc40003fa6270 */
[----:B------:R-:W-:Y:S01]  /*4210*/  FSEL R18, R91, -INF , !P6 ;  /* 0xff8000005b127808 */ /* 0x000fe20007000000 */
[----:B------:R-:W-:Y:S01]  /*4220*/  FMUL.FTZ R91, R105, c[0x0][0x2ec] ;  /* 0x0000bb00695b7a20 */ /* 0x000fe20000410000 */
[----:B------:R-:W-:Y:S01]  /*4230*/  FSEL R116, R116, -INF , !P5 ;  /* 0xff80000074747808 */ /* 0x000fe20006800000 */
[----:B------:R-:W-:Y:S01]  /*4240*/  FFMA.FTZ R105, R136, UR4, R220 ;  /* 0x0000000488697c23 */ /* 0x000fe200080100dc */
[C---:B------:R-:W-:Y:S01]  /*4250*/  ISETP.GE.AND P5, PT, R137.reuse, R3, PT ;  /* 0x000000038900720c */ /* 0x040fe20003fa6270 */
[----:B------:R3:W4:Y:S01]  /*4260*/  MUFU.TANH R113, R49 ;  /* 0x0000003100717308 */ /* 0x0007220000002400 */
[----:B------:R-:W-:Y:S01]  /*4270*/  ISETP.GE.AND P3, PT, R137, R6, PT ;  /* 0x000000068900720c */ /* 0x000fe20003f66270 */
[----:B-1----:R-:W-:Y:S01]  /*4280*/  FFMA.FTZ R119, R181, UR4, R119 ;  /* 0x00000004b5777c23 */ /* 0x002fe20008010077 */
[----:B------:R-:W-:Y:S02]  /*4290*/  FSEL R120, R120, -INF , !P5 ;  /* 0xff80000078787808 */ /* 0x000fe40006800000 */
[----:B------:R-:W-:-:S02]  /*42a0*/  ISETP.GE.AND P5, PT, R134, R4, PT ;  /* 0x000000048600720c */ /* 0x000fc40003fa6270 */
[----:B------:R-:W-:Y:S01]  /*42b0*/  ISETP.GE.AND P6, PT, R137, R4, PT ;  /* 0x000000048900720c */ /* 0x000fe20003fc6270 */
[----:B------:R-:W1:Y:S01]  /*42c0*/  MUFU.TANH R108, R108 ;  /* 0x0000006c006c7308 */ /* 0x000e620000002400 */
[----:B------:R-:W-:Y:S01]  /*42d0*/  FSEL R199, R199, -INF , !P5 ;  /* 0xff800000c7c77808 */ /* 0x000fe20006800000 */
[----:B--2---:R-:W-:Y:S01]  /*42e0*/  FFMA.FTZ R117, R179, UR4, R117 ;  /* 0x00000004b3757c23 */ /* 0x004fe20008010075 */
[-C--:B------:R-:W-:Y:S02]  /*42f0*/  ISETP.GE.AND P5, PT, R160, R6.reuse, PT ;  /* 0x00000006a000720c */ /* 0x080fe40003fa6270 */
[----:B------:R-:W-:Y:S02]  /*4300*/  FSEL R105, R105, -INF , !P6 ;  /* 0xff80000069697808 */ /* 0x000fe40007000000 */
[----:B------:R-:W-:Y:S01]  /*4310*/  ISETP.GE.AND P6, PT, R134, R6, PT ;  /* 0x000000068600720c */ /* 0x000fe20003fc6270 */
[----:B---3--:R-:W-:Y:S01]  /*4320*/  FFMA.FTZ R49, R136, UR4, R100 ;  /* 0x0000000488317c23 */ /* 0x008fe20008010064 */
[----:B------:R-:W2:Y:S01]  /*4330*/  I2F R177, R178 ;  /* 0x000000b200b17306 */ /* 0x000ea20000201400 */
[----:B------:R-:W-:Y:S01]  /*4340*/  FMUL.FTZ R100, R106, c[0x0][0x2ec] ;  /* 0x0000bb006a647a20 */ /* 0x000fe20000410000 */
[----:B------:R-:W-:Y:S01]  /*4350*/  FSEL R203, R101, -INF , !P6 ;  /* 0xff80000065cb7808 */ /* 0x000fe20007000000 */
[----:B----4-:R-:W-:Y:S01]  /*4360*/  FFMA.FTZ R113, R181, UR4, R113 ;  /* 0x00000004b5717c23 */ /* 0x010fe20008010071 */
[----:B------:R-:W-:Y:S01]  /*4370*/  FSEL R49, R49, -INF , !P3 ;  /* 0xff80000031317808 */ /* 0x000fe20005800000 */
[----:B------:R-:W-:Y:S01]  /*4380*/  FMUL.FTZ R106, R50, c[0x0][0x2ec] ;  /* 0x0000bb00326a7a20 */ /* 0x000fe20000410000 */
[----:B------:R-:W-:Y:S01]  /*4390*/  ISETP.GE.AND P3, PT, R137, R2, PT ;  /* 0x000000028900720c */ /* 0x000fe20003f66270 */
[----:B-1----:R-:W-:Y:S01]  /*43a0*/  FFMA.FTZ R108, R179, UR4, R108 ;  /* 0x00000004b36c7c23 */ /* 0x002fe2000801006c */
[----:B------:R-:W1:Y:S01]  /*43b0*/  MUFU.TANH R100, R100 ;  /* 0x0000006400647308 */ /* 0x000e620000002400 */
[----:B------:R-:W-:-:S02]  /*43c0*/  FSEL R50, R113, -INF , !P5 ;  /* 0xff80000071327808 */ /* 0x000fc40006800000 */
[----:B------:R-:W-:Y:S02]  /*43d0*/  ISETP.GE.AND P5, PT, R160, R2, PT ;  /* 0x00000002a000720c */ /* 0x000fe40003fa6270 */
[----:B------:R-:W-:Y:S02]  /*43e0*/  FSEL R186, R186, -INF , !P3 ;  /* 0xff800000baba7808 */ /* 0x000fe40005800000 */
[-C--:B------:R-:W-:Y:S01]  /*43f0*/  ISETP.GE.AND P3, PT, R134, R3.reuse, PT ;  /* 0x000000038600720c */ /* 0x080fe20003f66270 */
[----:B------:R-:W3:Y:S01]  /*4400*/  MUFU.TANH R118, R118 ;  /* 0x0000007600767308 */ /* 0x000ee20000002400 */
[----:B------:R-:W-:Y:S01]  /*4410*/  FSEL R141, R119, -INF , !P5 ;  /* 0xff800000778d7808 */ /* 0x000fe20006800000 */
[C---:B--2---:R-:W-:Y:S01]  /*4420*/  FFMA.FTZ R85, R177.reuse, UR4, R85 ;  /* 0x00000004b1557c23 */ /* 0x044fe20008010055 */
[----:B------:R-:W-:Y:S01]  /*4430*/  ISETP.GE.AND P5, PT, R180, R3, PT ;  /* 0x00000003b400720c */ /* 0x000fe20003fa6270 */
[----:B------:R-:W-:Y:S01]  /*4440*/  FFMA.FTZ R156, R177, UR4, R76 ;  /* 0x00000004b19c7c23 */ /* 0x000fe2000801004c */
[----:B------:R-:W-:Y:S01]  /*4450*/  FSEL R121, R121, -INF , !P3 ;  /* 0xff80000079797808 */ /* 0x000fe20005800000 */
[----:B------:R-:W-:Y:S01]  /*4460*/  FFMA.FTZ R146, R177, UR4, R227 ;  /* 0x00000004b1927c23 */ /* 0x000fe200080100e3 */
[----:B------:R-:W-:Y:S01]  /*4470*/  ISETP.GE.AND P3, PT, R160, R4, PT ;  /* 0x00000004a000720c */ /* 0x000fe20003f66270 */
[----:B------:R-:W2:Y:S01]  /*4480*/  MUFU.TANH R91, R91 ;  /* 0x0000005b005b7308 */ /* 0x000ea20000002400 */
[----:B-1----:R-:W-:Y:S01]  /*4490*/  FFMA.FTZ R100, R181, UR4, R100 ;  /* 0x00000004b5647c23 */ /* 0x002fe20008010064 */
[----:B------:R-:W-:-:S02]  /*44a0*/  FSEL R126, R108, -INF , !P5 ;  /* 0xff8000006c7e7808 */ /* 0x000fc40006800000 */
[----:B------:R-:W-:Y:S02]  /*44b0*/  ISETP.GE.AND P5, PT, R178, R4, PT ;  /* 0x00000004b200720c */ /* 0x000fe40003fa6270 */
[----:B------:R-:W-:Y:S02]  /*44c0*/  ISETP.GE.AND P6, PT, R134, R2, PT ;  /* 0x000000028600720c */ /* 0x000fe40003fc6270 */
[----:B------:R-:W1:Y:S01]  /*44d0*/  MUFU.TANH R107, R107 ;  /* 0x0000006b006b7308 */ /* 0x000e620000002400 */
[----:B---3--:R-:W-:Y:S01]  /*44e0*/  FFMA.FTZ R118, R181, UR4, R118 ;  /* 0x00000004b5767c23 */ /* 0x008fe20008010076 */
[----:B------:R-:W-:Y:S01]  /*44f0*/  FSEL R181, R100, -INF , !P3 ;  /* 0xff80000064b57808 */ /* 0x000fe20005800000 */
[----:B------:R-:W-:Y:S01]  /*4500*/  FMUL.FTZ R100, R44, c[0x0][0x2ec] ;  /* 0x0000bb002c647a20 */ /* 0x000fe20000410000 */
[----:B------:R-:W-:Y:S02]  /*4510*/  ISETP.GE.AND P3, PT, R180, R6, PT ;  /* 0x00000006b400720c */ /* 0x000fe40003f66270 */
[----:B------:R-:W-:-:S02]  /*4520*/  FSEL R76, R85, -INF , !P5 ;  /* 0xff800000554c7808 */ /* 0x000fc40006800000 */
[----:B------:R-:W3:Y:S01]  /*4530*/  I2F R175, R176 ;  /* 0x000000b000af7306 */ /* 0x000ee20000201400 */
[----:B--2---:R-:W-:Y:S01]  /*4540*/  FFMA.FTZ R91, R179, UR4, R91 ;  /* 0x00000004b35b7c23 */ /* 0x004fe2000801005b */
[----:B------:R-:W-:Y:S02]  /*4550*/  FSEL R131, R131, -INF , !P6 ;  /* 0xff80000083837808 */ /* 0x000fe40007000000 */
[-C--:B------:R-:W-:Y:S02]  /*4560*/  ISETP.GE.AND P6, PT, R160, R3.reuse, PT ;  /* 0x00000003a000720c */ /* 0x080fe40003fc6270 */
[----:B------:R-:W-:Y:S01]  /*4570*/  FSEL R44, R91, -INF , !P3 ;  /* 0xff8000005b2c7808 */ /* 0x000fe20005800000 */
[----:B------:R-:W-:Y:S01]  /*4580*/  FMUL.FTZ R91, R45, c[0x0][0x2ec] ;  /* 0x0000bb002d5b7a20 */ /* 0x000fe20000410000 */
[----:B------:R-:W2:Y:S01]  /*4590*/  I2F R173, R174 ;  /* 0x000000ae00ad7306 */ /* 0x000ea20000201400 */
[----:B------:R-:W-:Y:S01]  /*45a0*/  ISETP.GE.AND P3, PT, R180, R2, PT ;  /* 0x00000002b400720c */ /* 0x000fe20003f66270 */
[----:B------:R-:W-:Y:S01]  /*45b0*/  FFMA.FTZ R45, R177, UR4, R88 ;  /* 0x00000004b12d7c23 */ /* 0x000fe20008010058 */
[----:B------:R-:W-:Y:S01]  /*45c0*/  FSEL R123, R118, -INF , !P6 ;  /* 0xff800000767b7808 */ /* 0x000fe20007000000 */
[----:B------:R-:W-:Y:S01]  /*45d0*/  FMUL.FTZ R88, R98, c[0x0][0x2ec] ;  /* 0x0000bb0062587a20 */ /* 0x000fe20000410000 */
[----:B------:R-:W-:Y:S01]  /*45e0*/  FSEL R137, R117, -INF , !P3 ;  /* 0xff80000075897808 */ /* 0x000fe20005800000 */
[----:B-1----:R-:W-:Y:S01]  /*45f0*/  FFMA.FTZ R107, R179, UR4, R107 ;  /* 0x00000004b36b7c23 */ /* 0x002fe2000801006b */
[----:B------:R-:W-:Y:S01]  /*4600*/  ISETP.GE.AND P3, PT, R178, R3, PT ;  /* 0x00000003b200720c */ /* 0x000fe20003f66270 */
[----:B------:R1:W4:Y:S01]  /*4610*/  MUFU.TANH R85, R96 ;  /* 0x0000006000557308 */ /* 0x0003220000002400 */
[-C--:B------:R-:W-:Y:S01]  /*4620*/  ISETP.GE.AND P6, PT, R180, R4.reuse, PT ;  /* 0x00000004b400720c */ /* 0x080fe20003fc6270 */
[C---:B---3--:R-:W-:Y:S01]  /*4630*/  FFMA.FTZ R84, R175.reuse, UR4, R84 ;  /* 0x00000004af547c23 */ /* 0x048fe20008010054 */
[----:B------:R-:W-:Y:S01]  /*4640*/  FSEL R146, R146, -INF , !P3 ;  /* 0xff80000092927808 */ /* 0x000fe20005800000 */
[C---:B------:R-:W-:Y:S01]  /*4650*/  FFMA.FTZ R155, R175.reuse, UR4, R77 ;  /* 0x00000004af9b7c23 */ /* 0x040fe2000801004d */
[----:B------:R-:W-:Y:S01]  /*4660*/  ISETP.GE.AND P3, PT, R176, R4, PT ;  /* 0x00000004b000720c */ /* 0x000fe20003f66270 */
[----:B------:R-:W-:Y:S01]  /*4670*/  FFMA.FTZ R148, R175, UR4, R226 ;  /* 0x00000004af947c23 */ /* 0x000fe200080100e2 */
[----:B------:R-:W-:Y:S01]  /*4680*/  FSEL R179, R107, -INF , !P6 ;  /* 0xff8000006bb37808 */ /* 0x000fe20007000000 */
[----:B------:R-:W3:Y:S01]  /*4690*/  MUFU.TANH R88, R88 ;  /* 0x0000005800587308 */ /* 0x000ee20000002400 */
[----:B------:R-:W-:Y:S01]  /*46a0*/  ISETP.GE.AND P6, PT, R178, R6, PT ;  /* 0x00000006b200720c */ /* 0x000fe20003fc6270 */
[----:B--2---:R-:W-:Y:S01]  /*46b0*/  FFMA.FTZ R112, R173, UR4, R112 ;  /* 0x00000004ad707c23 */ /* 0x004fe20008010070 */
[----:B------:R-:W-:-:S02]  /*46c0*/  FSEL R77, R84, -INF , !P3 ;  /* 0xff800000544d7808 */ /* 0x000fc40005800000 */
[----:B------:R-:W-:Y:S02]  /*46d0*/  ISETP.GE.AND P3, PT, R174, R6, PT ;  /* 0x00000006ae00720c */ /* 0x000fe40003f66270 */
[----:B------:R-:W-:Y:S01]  /*46e0*/  FSEL R45, R45, -INF , !P6 ;  /* 0xff8000002d2d7808 */ /* 0x000fe20007000000 */
[----:B-1----:R-:W-:Y:S01]  /*46f0*/  FMUL.FTZ R96, R97, c[0x0][0x2ec] ;  /* 0x0000bb0061607a20 */ /* 0x002fe20000410000 */
[----:B------:R-:W1:Y:S01]  /*4700*/  MUFU.TANH R106, R106 ;  /* 0x0000006a006a7308 */ /* 0x000e620000002400 */
[C---:B----4-:R-:W-:Y:S01]  /*4710*/  FFMA.FTZ R85, R173.reuse, UR4, R85 ;  /* 0x00000004ad557c23 */ /* 0x050fe20008010055 */
[----:B------:R-:W-:Y:S02]  /*4720*/  ISETP.GE.AND P6, PT, R178, R2, PT ;  /* 0x00000002b200720c */ /* 0x000fe40003fc6270 */
[----:B------:R-:W-:Y:S02]  /*4730*/  ISETP.GE.AND P5, PT, R176, R6, PT ;  /* 0x00000006b000720c */ /* 0x000fe40003fa6270 */
[----:B------:R-:W-:Y:S01]  /*4740*/  FSEL R156, R156, -INF , !P6 ;  /* 0xff8000009c9c7808 */ /* 0x000fe20007000000 */
[----:B---3--:R-:W-:Y:S01]  /*4750*/  FFMA.FTZ R84, R173, UR4, R88 ;  /* 0x00000004ad547c23 */ /* 0x008fe20008010058 */
[----:B------:R-:W2:Y:S01]  /*4760*/  I2F R171, R172 ;  /* 0x000000ac00ab7306 */ /* 0x000ea20000201400 */
[----:B------:R-:W-:-:S04]  /*4770*/  ISETP.GE.AND P6, PT, R176, R3, PT ;  /* 0x00000003b000720c */ /* 0x000fc80003fc6270 */
[----:B------:R-:W-:Y:S02]  /*4780*/  FSEL R148, R148, -INF , !P6 ;  /* 0xff80000094947808 */ /* 0x000fe40007000000 */
[----:B------:R-:W-:Y:S01]  /*4790*/  ISETP.GE.AND P6, PT, R174, R4, PT ;  /* 0x00000004ae00720c */ /* 0x000fe20003fc6270 */
[----:B------:R-:W-:Y:S01]  /*47a0*/  MUFU.TANH R96, R96 ;  /* 0x0000006000607308 */ /* 0x000fe20000002400 */
[----:B-1----:R-:W-:Y:S02]  /*47b0*/  FFMA.FTZ R106, R173, UR4, R106 ;  /* 0x00000004ad6a7c23 */ /* 0x002fe4000801006a */
[----:B------:R-:W-:Y:S02]  /*47c0*/  FSEL R84, R84, -INF , !P6 ;  /* 0xff80000054547808 */ /* 0x000fe40007000000 */
[----:B------:R-:W-:-:S03]  /*47d0*/  ISETP.GE.AND P6, PT, R172, R6, PT ;  /* 0x00000006ac00720c */ /* 0x000fc60003fc6270 */
[----:B------:R1:W-:Y:S01]  /*47e0*/  MUFU.TANH R101, R51 ;  /* 0x0000003300657308 */ /* 0x0003e20000002400 */
[----:B--2---:R-:W-:-:S07]  /*47f0*/  FFMA.FTZ R102, R171, UR4, R102 ;  /* 0x00000004ab667c23 */ /* 0x004fce0008010066 */
[----:B------:R-:W2:Y:S01]  /*4800*/  I2F R167, R168 ;  /* 0x000000a800a77306 */ /* 0x000ea20000201400 */
[----:B-1----:R-:W-:Y:S01]  /*4810*/  FFMA.FTZ R51, R175, UR4, R89 ;  /* 0x00000004af337c23 */ /* 0x002fe20008010059 */
[----:B------:R-:W-:-:S06]  /*4820*/  FSEL R89, R85, -INF , !P3 ;  /* 0xff80000055597808 */ /* 0x000fcc0005800000 */
[----:B------:R-:W1:Y:S01]  /*4830*/  I2F R169, R170 ;  /* 0x000000aa00a97306 */ /* 0x000e620000201400 */
[-C--:B------:R-:W-:Y:S02]  /*4840*/  ISETP.GE.AND P3, PT, R174, R2.reuse, PT ;  /* 0x00000002ae00720c */ /* 0x080fe40003f66270 */
[----:B------:R-:W-:Y:S02]  /*4850*/  FSEL R51, R51, -INF , !P5 ;  /* 0xff80000033337808 */ /* 0x000fe40006800000 */
[----:B------:R-:W-:Y:S01]  /*4860*/  ISETP.GE.AND P5, PT, R176, R2, PT ;  /* 0x00000002b000720c */ /* 0x000fe20003fa6270 */
[----:B--2---:R-:W-:Y:S01]  /*4870*/  FFMA.FTZ R88, R167, UR4, R73 ;  /* 0x00000004a7587c23 */ /* 0x004fe20008010049 */
[----:B------:R-:W-:Y:S01]  /*4880*/  FSEL R157, R106, -INF , !P3 ;  /* 0xff8000006a9d7808 */ /* 0x000fe20005800000 */
[----:B------:R-:W2:Y:S01]  /*4890*/  MUFU.TANH R85, R99 ;  /* 0x0000006300557308 */ /* 0x000ea20000002400 */
[----:B------:R-:W-:Y:S01]  /*48a0*/  FSEL R155, R155, -INF , !P5 ;  /* 0xff8000009b9b7808 */ /* 0x000fe20006800000 */
[C---:B------:R-:W-:Y:S01]  /*48b0*/  FFMA.FTZ R152, R167.reuse, UR4, R231 ;  /* 0x00000004a7987c23 */ /* 0x040fe200080100e7 */
[-C--:B------:R-:W-:Y:S01]  /*48c0*/  ISETP.GE.AND P3, PT, R172, R3.reuse, PT ;  /* 0x00000003ac00720c */ /* 0x080fe20003f66270 */
[----:B------:R-:W-:Y:S01]  /*48d0*/  FFMA.FTZ R160, R167, UR4, R229 ;  /* 0x00000004a7a07c23 */ /* 0x000fe200080100e5 */
[----:B------:R-:W-:-:S02]  /*48e0*/  ISETP.GE.AND P5, PT, R174, R3, PT ;  /* 0x00000003ae00720c */ /* 0x000fc40003fa6270 */
[----:B------:R-:W-:Y:S01]  /*48f0*/  FSEL R153, R102, -INF , !P3 ;  /* 0xff80000066997808 */ /* 0x000fe20005800000 */
[----:B------:R3:W-:Y:S01]  /*4900*/  MUFU.TANH R97, R46 ;  /* 0x0000002e00617308 */ /* 0x0007e20000002400 */
[----:B------:R-:W-:Y:S01]  /*4910*/  FSEL R151, R112, -INF , !P5 ;  /* 0xff80000070977808 */ /* 0x000fe20006800000 */
[C---:B-1----:R-:W-:Y:S01]  /*4920*/  FFMA.FTZ R230, R169.reuse, UR4, R230 ;  /* 0x00000004a9e67c23 */ /* 0x042fe200080100e6 */
[-C--:B------:R-:W-:Y:S01]  /*4930*/  ISETP.GE.AND P3, PT, R170, R4.reuse, PT ;  /* 0x00000004aa00720c */ /* 0x080fe20003f66270 */
[----:B------:R-:W-:Y:S01]  /*4940*/  FFMA.FTZ R154, R169, UR4, R232 ;  /* 0x00000004a99a7c23 */ /* 0x000fe200080100e8 */
[----:B------:R-:W-:-:S03]  /*4950*/  ISETP.GE.AND P5, PT, R172, R4, PT ;  /* 0x00000004ac00720c */ /* 0x000fc60003fa6270 */
[----:B------:R1:W-:Y:S01]  /*4960*/  MUFU.TANH R73, R94 ;  /* 0x0000005e00497308 */ /* 0x0003e20000002400 */
[----:B--2---:R-:W-:-:S05]  /*4970*/  FFMA.FTZ R85, R171, UR4, R85 ;  /* 0x00000004ab557c23 */ /* 0x004fca0008010055 */
[----:B------:R-:W-:Y:S01]  /*4980*/  FSEL R85, R85, -INF , !P5 ;  /* 0xff80000055557808 */ /* 0x000fe20006800000 */
[C---:B---3--:R-:W-:Y:S01]  /*4990*/  FFMA.FTZ R46, R171.reuse, UR4, R96 ;  /* 0x00000004ab2e7c23 */ /* 0x048fe20008010060 */
[----:B------:R-:W2:Y:S01]  /*49a0*/  I2F R165, R166 ;  /* 0x000000a600a57306 */ /* 0x000ea20000201400 */
[----:B------:R-:W-:Y:S01]  /*49b0*/  FFMA.FTZ R171, R171, UR4, R101 ;  /* 0x00000004abab7c23 */ /* 0x000fe20008010065 */
[----:B------:R-:W-:Y:S02]  /*49c0*/  ISETP.GE.AND P5, PT, R170, R6, PT ;  /* 0x00000006aa00720c */ /* 0x000fe40003fa6270 */
[----:B------:R-:W-:Y:S02]  /*49d0*/  FSEL R46, R46, -INF , !P6 ;  /* 0xff8000002e2e7808 */ /* 0x000fe40007000000 */
[----:B------:R-:W-:Y:S01]  /*49e0*/  ISETP.GE.AND P6, PT, R172, R2, PT ;  /* 0x00000002ac00720c */ /* 0x000fe20003fc6270 */
[----:B-1----:R-:W-:Y:S01]  /*49f0*/  FMUL.FTZ R94, R95, c[0x0][0x2ec] ;  /* 0x0000bb005f5e7a20 */ /* 0x002fe20000410000 */
[----:B------:R1:W-:Y:S02]  /*4a00*/  MUFU.TANH R96, R47 ;  /* 0x0000002f00607308 */ /* 0x0003e40000002400 */
[----:B------:R-:W-:-:S02]  /*4a10*/  FSEL R171, R171, -INF , !P6 ;  /* 0xff800000abab7808 */ /* 0x000fc40007000000 */
[----:B------:R-:W-:-:S04]  /*4a20*/  ISETP.GE.AND P6, PT, R170, R3, PT ;  /* 0x00000003aa00720c */ /* 0x000fc80003fc6270 */
[----:B------:R-:W3:Y:S01]  /*4a30*/  MUFU.TANH R92, R92 ;  /* 0x0000005c005c7308 */ /* 0x000ee20000002400 */
[C---:B--2---:R-:W-:Y:S02]  /*4a40*/  FFMA.FTZ R97, R165.reuse, UR4, R97 ;  /* 0x00000004a5617c23 */ /* 0x044fe40008010061 */
[----:B------:R-:W-:-:S05]  /*4a50*/  FFMA.FTZ R73, R165, UR4, R73 ;  /* 0x00000004a5497c23 */ /* 0x000fca0008010049 */
[----:B------:R-:W2:Y:S01]  /*4a60*/  MUFU.TANH R100, R100 ;  /* 0x0000006400647308 */ /* 0x000ea20000002400 */
[C---:B-1----:R-:W-:Y:S02]  /*4a70*/  FFMA.FTZ R47, R169.reuse, UR4, R72 ;  /* 0x00000004a92f7c23 */ /* 0x042fe40008010048 */
[----:B------:R-:W-:Y:S01]  /*4a80*/  FFMA.FTZ R72, R169, UR4, R228 ;  /* 0x00000004a9487c23 */ /* 0x000fe200080100e4 */
[----:B------:R-:W-:Y:S02]  /*4a90*/  FSEL R169, R230, -INF , !P6 ;  /* 0xff800000e6a97808 */ /* 0x000fe40007000000 */
[----:B------:R-:W-:Y:S02]  /*4aa0*/  ISETP.GE.AND P6, PT, R168, R4, PT ;  /* 0x00000004a800720c */ /* 0x000fe40003fc6270 */
[----:B------:R-:W1:Y:S01]  /*4ab0*/  I2F R163, R164 ;  /* 0x000000a400a37306 */ /* 0x000e620000201400 */
[----:B------:R-:W-:Y:S01]  /*4ac0*/  FSEL R72, R72, -INF , !P3 ;  /* 0xff80000048487808 */ /* 0x000fe20005800000 */
[----:B---3--:R-:W-:Y:S01]  /*4ad0*/  FFMA.FTZ R92, R165, UR4, R92 ;  /* 0x00000004a55c7c23 */ /* 0x008fe2000801005c */
[----:B------:R-:W-:-:S02]  /*4ae0*/  ISETP.GE.AND P3, PT, R168, R6, PT ;  /* 0x00000006a800720c */ /* 0x000fc40003f66270 */
[----:B------:R-:W-:Y:S02]  /*4af0*/  FSEL R47, R47, -INF , !P5 ;  /* 0xff8000002f2f7808 */ /* 0x000fe40006800000 */
[----:B------:R-:W-:Y:S01]  /*4b00*/  ISETP.GE.AND P5, PT, R170, R2, PT ;  /* 0x00000002aa00720c */ /* 0x000fe20003fa6270 */
[----:B------:R-:W3:Y:S01]  /*4b10*/  MUFU.TANH R94, R94 ;  /* 0x0000005e005e7308 */ /* 0x000ee20000002400 */
[----:B--2---:R-:W-:Y:S02]  /*4b20*/  FFMA.FTZ R100, R165, UR4, R100 ;  /* 0x00000004a5647c23 */ /* 0x004fe40008010064 */
[----:B------:R-:W-:Y:S02]  /*4b30*/  FSEL R154, R154, -INF , !P5 ;  /* 0xff8000009a9a7808 */ /* 0x000fe40006800000 */
[----:B------:R-:W-:-:S03]  /*4b40*/  ISETP.GE.AND P5, PT, R168, R3, PT ;  /* 0x00000003a800720c */ /* 0x000fc60003fa6270 */
[----:B------:R2:W-:Y:S01]  /*4b50*/  MUFU.TANH R68, R64 ;  /* 0x0000004000447308 */ /* 0x0005e20000002400 */
[----:B------:R-:W-:Y:S01]  /*4b60*/  FSEL R160, R160, -INF , !P5 ;  /* 0xff800000a0a07808 */ /* 0x000fe20006800000 */
[----:B-1----:R-:W-:Y:S01]  /*4b70*/  FFMA.FTZ R96, R163, UR4, R96 ;  /* 0x00000004a3607c23 */ /* 0x002fe20008010060 */
[----:B------:R-:W-:-:S05]  /*4b80*/  ISETP.GE.AND P5, PT, R166, R4, PT ;  /* 0x00000004a600720c */ /* 0x000fca0003fa6270 */
[----:B------:R-:W1:Y:S01]  /*4b90*/  MUFU.TANH R91, R91 ;  /* 0x0000005b005b7308 */ /* 0x000e620000002400 */
[----:B---3--:R-:W-:Y:S02]  /*4ba0*/  FFMA.FTZ R94, R163, UR4, R94 ;  /* 0x00000004a35e7c23 */ /* 0x008fe4000801005e */
[----:B--2---:R-:W-:-:S05]  /*4bb0*/  FMUL.FTZ R64, R65, c[0x0][0x2ec] ;  /* 0x0000bb0041407a20 */ /* 0x004fca0000410000 */
[----:B------:R2:W-:Y:S01]  /*4bc0*/  MUFU.TANH R98, R93 ;  /* 0x0000005d00627308 */ /* 0x0005e20000002400 */
[----:B------:R-:W-:Y:S02]  /*4bd0*/  FMUL.FTZ R65, R66, c[0x0][0x2ec] ;  /* 0x0000bb0042417a20 */ /* 0x000fe40000410000 */
[----:B------:R-:W-:Y:S02]  /*4be0*/  FMUL.FTZ R66, R67, c[0x0][0x2ec] ;  /* 0x0000bb0043427a20 */ /* 0x000fe40000410000 */
[----:B-1----:R-:W-:-:S03]  /*4bf0*/  FFMA.FTZ R158, R163, UR4, R91 ;  /* 0x00000004a39e7c23 */ /* 0x002fc6000801005b */
[----:B------:R-:W-:Y:S01]  /*4c00*/  I2F R161, R162 ;  /* 0x000000a200a17306 */ /* 0x000fe20000201400 */
[----:B--2---:R-:W-:Y:S01]  /*4c10*/  FFMA.FTZ R93, R167, UR4, R69 ;  /* 0x00000004a75d7c23 */ /* 0x004fe20008010045 */
[----:B------:R-:W-:-:S06]  /*4c20*/  FSEL R69, R88, -INF , !P3 ;  /* 0xff80000058457808 */ /* 0x000fcc0005800000 */
[----:B------:R-:W1:Y:S01]  /*4c30*/  MUFU.TANH R65, R65 ;  /* 0x0000004100417308 */ /* 0x000e620000002400 */
[----:B------:R-:W-:Y:S02]  /*4c40*/  ISETP.GE.AND P3, PT, R168, R2, PT ;  /* 0x00000002a800720c */ /* 0x000fe40003f66270 */
[----:B------:R-:W-:Y:S01]  /*4c50*/  FSEL R88, R93, -INF , !P6 ;  /* 0xff8000005d587808 */ /* 0x000fe20007000000 */
[----:B------:R-:W-:Y:S01]  /*4c60*/  FMUL.FTZ R93, R40, c[0x0][0x2ec] ;  /* 0x0000bb00285d7a20 */ /* 0x000fe20000410000 */
[----:B------:R-:W-:Y:S02]  /*4c70*/  ISETP.GE.AND P6, PT, R166, R6, PT ;  /* 0x00000006a600720c */ /* 0x000fe40003fc6270 */
[----:B------:R-:W-:Y:S01]  /*4c80*/  FSEL R152, R152, -INF , !P3 ;  /* 0xff80000098987808 */ /* 0x000fe20005800000 */
[----:B------:R-:W2:Y:S01]  /*4c90*/  MUFU.TANH R62, R62 ;  /* 0x0000003e003e7308 */ /* 0x000ea20000002400 */
[----:B------:R-:W-:Y:S02]  /*4ca0*/  ISETP.GE.AND P3, PT, R166, R3, PT ;  /* 0x00000003a600720c */ /* 0x000fe40003f66270 */
[----:B------:R-:W-:-:S02]  /*4cb0*/  FSEL R40, R92, -INF , !P6 ;  /* 0xff8000005c287808 */ /* 0x000fc40007000000 */
[----:B------:R-:W-:Y:S02]  /*4cc0*/  ISETP.GE.AND P6, PT, R166, R2, PT ;  /* 0x00000002a600720c */ /* 0x000fe40003fc6270 */
[----:B------:R-:W-:Y:S01]  /*4cd0*/  FSEL R159, R100, -INF , !P3 ;  /* 0xff800000649f7808 */ /* 0x000fe20005800000 */
[----:B------:R-:W3:Y:S01]  /*4ce0*/  MUFU.TANH R60, R60 ;  /* 0x0000003c003c7308 */ /* 0x000ee20000002400 */
[C---:B------:R-:W-:Y:S01]  /*4cf0*/  ISETP.GE.AND P3, PT, R164.reuse, R4, PT ;  /* 0x00000004a400720c */ /* 0x040fe20003f66270 */
[----:B-1----:R-:W-:Y:S01]  /*4d00*/  FFMA.FTZ R65, R161, UR4, R65 ;  /* 0x00000004a1417c23 */ /* 0x002fe20008010041 */
[----:B------:R-:W-:Y:S02]  /*4d10*/  FSEL R149, R97, -INF , !P6 ;  /* 0xff80000061957808 */ /* 0x000fe40007000000 */
[----:B------:R-:W-:Y:S02]  /*4d20*/  ISETP.GE.AND P6, PT, R164, R3, PT ;  /* 0x00000003a400720c */ /* 0x000fe40003fc6270 */
[----:B------:R-:W-:Y:S01]  /*4d30*/  FSEL R117, R94, -INF , !P3 ;  /* 0xff8000005e757808 */ /* 0x000fe20005800000 */
[----:B------:R-:W-:Y:S01]  /*4d40*/  I2F R184, R185 ;  /* 0x000000b900b87306 */ /* 0x000fe20000201400 */
[----:B------:R-:W-:Y:S01]  /*4d50*/  ISETP.GE.AND P3, PT, R162, R6, PT ;  /* 0x00000006a200720c */ /* 0x000fe20003f66270 */
[----:B--2---:R-:W-:Y:S01]  /*4d60*/  FFMA.FTZ R62, R161, UR4, R62 ;  /* 0x00000004a13e7c23 */ /* 0x004fe2000801003e */
[----:B------:R-:W-:-:S02]  /*4d70*/  FSEL R158, R158, -INF , !P6 ;  /* 0xff8000009e9e7808 */ /* 0x000fc40007000000 */
[----:B------:R-:W-:-:S03]  /*4d80*/  ISETP.GE.AND P6, PT, R162, R4, PT ;  /* 0x00000004a200720c */ /* 0x000fc60003fc6270 */
[----:B------:R-:W1:Y:S01]  /*4d90*/  MUFU.TANH R64, R64 ;  /* 0x0000004000407308 */ /* 0x000e620000002400 */
[----:B---3--:R-:W-:-:S07]  /*4da0*/  FFMA.FTZ R145, R161, UR4, R60 ;  /* 0x00000004a1917c23 */ /* 0x008fce000801003c */
[----:B------:R2:W-:Y:S08]  /*4db0*/  MUFU.TANH R91, R42 ;  /* 0x0000002a005b7308 */ /* 0x0005f00000002400 */
[----:B------:R3:W-:Y:S01]  /*4dc0*/  MUFU.TANH R92, R93 ;  /* 0x0000005d005c7308 */ /* 0x0007e20000002400 */
[----:B-1----:R-:W-:Y:S02]  /*4dd0*/  FFMA.FTZ R64, R184, UR4, R64 ;  /* 0x00000004b8407c23 */ /* 0x002fe40008010040 */
[----:B--2---:R-:W-:-:S05]  /*4de0*/  FFMA.FTZ R42, R161, UR4, R68 ;  /* 0x00000004a12a7c23 */ /* 0x004fca0008010044 */
[----:B------:R-:W1:Y:S01]  /*4df0*/  MUFU.TANH R66, R66 ;  /* 0x0000004200427308 */ /* 0x000e620000002400 */
[----:B------:R-:W-:Y:S02]  /*4e00*/  FSEL R161, R65, -INF , !P6 ;  /* 0xff80000041a17808 */ /* 0x000fe40007000000 */
[-C--:B------:R-:W-:Y:S02]  /*4e10*/  ISETP.GE.AND P6, PT, R185, R6.reuse, PT ;  /* 0x00000006b900720c */ /* 0x080fe40003fc6270 */
[----:B------:R-:W-:Y:S02]  /*4e20*/  FSEL R42, R42, -INF , !P3 ;  /* 0xff8000002a2a7808 */ /* 0x000fe40005800000 */
[----:B---3--:R-:W-:Y:S01]  /*4e30*/  FSEL R93, R73, -INF , !P5 ;  /* 0xff800000495d7808 */ /* 0x008fe20006800000 */
[----:B------:R-:W2:Y:S01]  /*4e40*/  MUFU.TANH R61, R61 ;  /* 0x0000003d003d7308 */ /* 0x000ea20000002400 */
[----:B------:R-:W-:Y:S02]  /*4e50*/  ISETP.GE.AND P5, PT, R164, R6, PT ;  /* 0x00000006a400720c */ /* 0x000fe40003fa6270 */
[----:B------:R-:W-:-:S02]  /*4e60*/  ISETP.GE.AND P3, PT, R162, R2, PT ;  /* 0x00000002a200720c */ /* 0x000fc40003f66270 */
[----:B------:R-:W-:Y:S01]  /*4e70*/  FSEL R68, R64, -INF , !P6 ;  /* 0xff80000040447808 */ /* 0x000fe20007000000 */
[----:B------:R-:W-:Y:S01]  /*4e80*/  FMUL.FTZ R64, R43, c[0x0][0x2ec] ;  /* 0x0000bb002b407a20 */ /* 0x000fe20000410000 */
[----:B------:R-:W-:Y:S01]  /*4e90*/  FSEL R140, R62, -INF , !P3 ;  /* 0xff8000003e8c7808 */ /* 0x000fe20005800000 */
[----:B------:R3:W-:Y:S01]  /*4ea0*/  MUFU.TANH R73, R41 ;  /* 0x0000002900497308 */ /* 0x0007e20000002400 */
[----:B-1----:R-:W-:Y:S01]  /*4eb0*/  FFMA.FTZ R66, R184, UR4, R66 ;  /* 0x00000004b8427c23 */ /* 0x002fe20008010042 */
[C---:B------:R-:W-:Y:S02]  /*4ec0*/  ISETP.GE.AND P3, PT, R185.reuse, R3, PT ;  /* 0x00000003b900720c */ /* 0x040fe40003f66270 */
[----:B------:R-:W-:-:S04]  /*4ed0*/  ISETP.GE.AND P6, PT, R185, R2, PT ;  /* 0x00000002b900720c */ /* 0x000fc80003fc6270 */
[----:B------:R-:W1:Y:S01]  /*4ee0*/  I2F R191, R192 ;  /* 0x000000c000bf7306 */ /* 0x000e620000201400 */
[----:B--2---:R-:W-:-:S05]  /*4ef0*/  FFMA.FTZ R61, R184, UR4, R61 ;  /* 0x00000004b83d7c23 */ /* 0x004fca000801003d */
[----:B------:R-:W-:Y:S01]  /*4f00*/  FSEL R144, R61, -INF , !P3 ;  /* 0xff8000003d907808 */ /* 0x000fe20005800000 */
[----:B---3--:R-:W-:Y:S01]  /*4f10*/  FFMA.FTZ R41, R163, UR4, R98 ;  /* 0x00000004a3297c23 */ /* 0x008fe20008010062 */
[----:B------:R-:W2:Y:S01]  /*4f20*/  MUFU.TANH R80, R80 ;  /* 0x0000005000507308 */ /* 0x000ea20000002400 */
[----:B------:R-:W-:-:S03]  /*4f30*/  ISETP.GE.AND P3, PT, R192, R4, PT ;  /* 0x00000004c000720c */ /* 0x000fc60003f66270 */
[----:B------:R-:W-:Y:S02]  /*4f40*/  FSEL R41, R41, -INF , !P5 ;  /* 0xff80000029297808 */ /* 0x000fe40006800000 */
[----:B------:R-:W-:Y:S01]  /*4f50*/  ISETP.GE.AND P5, PT, R164, R2, PT ;  /* 0x00000002a400720c */ /* 0x000fe20003fa6270 */
[C---:B-1----:R-:W-:Y:S01]  /*4f60*/  FFMA.FTZ R91, R191.reuse, UR4, R91 ;  /* 0x00000004bf5b7c23 */ /* 0x042fe2000801005b */
[----:B------:R-:W1:Y:S01]  /*4f70*/  MUFU.TANH R62, R82 ;  /* 0x00000052003e7308 */ /* 0x000e620000002400 */
[----:B------:R-:W-:Y:S01]  /*4f80*/  FFMA.FTZ R92, R191, UR4, R92 ;  /* 0x00000004bf5c7c23 */ /* 0x000fe2000801005c */
[----:B------:R-:W-:Y:S02]  /*4f90*/  FSEL R147, R96, -INF , !P5 ;  /* 0xff80000060937808 */ /* 0x000fe40006800000 */
[----:B------:R-:W-:-:S04]  /*4fa0*/  ISETP.GE.AND P5, PT, R162, R3, PT ;  /* 0x00000003a200720c */ /* 0x000fc80003fa6270 */
[----:B------:R-:W3:Y:S01]  /*4fb0*/  MUFU.TANH R63, R63 ;  /* 0x0000003f003f7308 */ /* 0x000ee20000002400 */
[----:B------:R-:W-:Y:S01]  /*4fc0*/  FSEL R145, R145, -INF , !P5 ;  /* 0xff80000091917808 */ /* 0x000fe20006800000 */
[----:B--2---:R-:W-:Y:S01]  /*4fd0*/  FFMA.FTZ R43, R191, UR4, R80 ;  /* 0x00000004bf2b7c23 */ /* 0x004fe20008010050 */
[----:B------:R-:W-:-:S04]  /*4fe0*/  ISETP.GE.AND P5, PT, R185, R4, PT ;  /* 0x00000004b900720c */ /* 0x000fc80003fa6270 */
[----:B------:R-:W-:Y:S01]  /*4ff0*/  FSEL R162, R66, -INF , !P5 ;  /* 0xff80000042a27808 */ /* 0x000fe20006800000 */
[----:B------:R-:W2:Y:S01]  /*5000*/  I2F R187, R188 ;  /* 0x000000bc00bb7306 */ /* 0x000ea20000201400 */
[----:B------:R-:W-:Y:S01]  /*5010*/  ISETP.GE.AND P5, PT, R192, R6, PT ;  /* 0x00000006c000720c */ /* 0x000fe20003fa6270 */
[----:B-1----:R-:W-:-:S03]  /*5020*/  FFMA.FTZ R62, R191, UR4, R62 ;  /* 0x00000004bf3e7c23 */ /* 0x002fc6000801003e */
[----:B------:R-:W-:Y:S02]  /*5030*/  FSEL R43, R43, -INF , !P5 ;  /* 0xff8000002b2b7808 */ /* 0x000fe40006800000 */
[----:B------:R-:W-:Y:S01]  /*5040*/  ISETP.GE.AND P5, PT, R192, R2, PT ;  /* 0x00000002c000720c */ /* 0x000fe20003fa6270 */
[----:B------:R-:W-:Y:S01]  /*5050*/  MUFU.TANH R60, R81 ;  /* 0x00000051003c7308 */ /* 0x000fe20000002400 */
[----:B---3--:R-:W-:Y:S01]  /*5060*/  FFMA.FTZ R139, R184, UR4, R63 ;  /* 0x00000004b88b7c23 */ /* 0x008fe2000801003f */
[----:B------:R-:W-:Y:S02]  /*5070*/  FSEL R150, R62, -INF , !P3 ;  /* 0xff8000003e967808 */ /* 0x000fe40005800000 */
[C---:B------:R-:W-:Y:S02]  /*5080*/  ISETP.GE.AND P3, PT, R188.reuse, R6, PT ;  /* 0x00000006bc00720c */ /* 0x040fe40003f66270 */
[----:B------:R-:W-:Y:S02]  /*5090*/  FSEL R138, R91, -INF , !P5 ;  /* 0xff8000005b8a7808 */ /* 0x000fe40006800000 */
[----:B------:R-:W1:Y:S01]  /*50a0*/  I2F R182, R183 ;  /* 0x000000b700b67306 */ /* 0x000e620000201400 */
[----:B--2---:R-:W-:Y:S01]  /*50b0*/  FFMA.FTZ R73, R187, UR4, R73 ;  /* 0x00000004bb497c23 */ /* 0x004fe20008010049 */
[----:B------:R-:W-:-:S02]  /*50c0*/  ISETP.GE.AND P5, PT, R188, R3, PT ;  /* 0x00000003bc00720c */ /* 0x000fc40003fa6270 */
[----:B------:R-:W-:Y:S02]  /*50d0*/  FSEL R139, R139, -INF , !P6 ;  /* 0xff8000008b8b7808 */ /* 0x000fe40007000000 */
[----:B------:R-:W-:Y:S02]  /*50e0*/  FSEL R142, R73, -INF , !P5 ;  /* 0xff800000498e7808 */ /* 0x000fe40006800000 */
[----:B------:R-:W-:Y:S01]  /*50f0*/  MUFU.TANH R24, R24 ;  /* 0x0000001800187308 */ /* 0x000fe20000002400 */
[----:B------:R-:W-:Y:S02]  /*5100*/  ISETP.GE.AND P5, PT, R183, R4, PT ;  /* 0x00000004b700720c */ /* 0x000fe40003fa6270 */
[----:B------:R-:W-:-:S04]  /*5110*/  ISETP.GE.AND P6, PT, R192, R3, PT ;  /* 0x00000003c000720c */ /* 0x000fc80003fc6270 */
[----:B------:R-:W-:Y:S01]  /*5120*/  FSEL R143, R92, -INF , !P6 ;  /* 0xff8000005c8f7808 */ /* 0x000fe20007000000 */
[----:B------:R-:W2:Y:S01]  /*5130*/  MUFU.TANH R64, R64 ;  /* 0x0000004000407308 */ /* 0x000ea20000002400 */
[----:B-1----:R-:W-:Y:S01]  /*5140*/  FFMA.FTZ R52, R182, UR4, R52 ;  /* 0x00000004b6347c23 */ /* 0x002fe20008010034 */
[----:B------:R-:W-:Y:S01]  /*5150*/  ISETP.GE.AND P6, PT, R188, R4, PT ;  /* 0x00000004bc00720c */ /* 0x000fe20003fc6270 */
[C---:B------:R-:W-:Y:S02]  /*5160*/  FFMA.FTZ R27, R182.reuse, UR4, R27 ;  /* 0x00000004b61b7c23 */ /* 0x040fe4000801001b */
[----:B------:R-:W-:Y:S01]  /*5170*/  FFMA.FTZ R53, R182, UR4, R53 ;  /* 0x00000004b6357c23 */ /* 0x000fe20008010035 */
[----:B------:R-:W-:Y:S02]  /*5180*/  FSEL R113, R52, -INF , !P5 ;  /* 0xff80000034717808 */ /* 0x000fe40006800000 */
[----:B------:R-:W-:Y:S01]  /*5190*/  I2F R189, R190 ;  /* 0x000000be00bd7306 */ /* 0x000fe20000201400 */
[----:B------:R-:W-:-:S07]  /*51a0*/  ISETP.GE.AND P5, PT, R190, R6, PT ;  /* 0x00000006be00720c */ /* 0x000fce0003fa6270 */
[----:B------:R-:W1:Y:S01]  /*51b0*/  MUFU.TANH R7, R7 ;  /* 0x0000000700077308 */ /* 0x000e620000002400 */
[----:B--2---:R-:W-:-:S07]  /*51c0*/  FFMA.FTZ R64, R187, UR4, R64 ;  /* 0x00000004bb407c23 */ /* 0x004fce0008010040 */
[----:B------:R-:W2:Y:S08]  /*51d0*/  MUFU.TANH R25, R25 ;  /* 0x0000001900197308 */ /* 0x000eb00000002400 */
[----:B------:R-:W3:Y:S01]  /*51e0*/  MUFU.TANH R63, R83 ;  /* 0x00000053003f7308 */ /* 0x000ee20000002400 */
[----:B-1----:R-:W-:-:S07]  /*51f0*/  FFMA.FTZ R119, R189, UR4, R7 ;  /* 0x00000004bd777c23 */ /* 0x002fce0008010007 */
[----:B------:R1:W-:Y:S01]  /*5200*/  MUFU.TANH R61, R36 ;  /* 0x00000024003d7308 */ /* 0x0003e20000002400 */
[----:B--2---:R-:W-:-:S07]  /*5210*/  FFMA.FTZ R25, R189, UR4, R25 ;  /* 0x00000004bd197c23 */ /* 0x004fce0008010019 */
[----:B------:R-:W2:Y:S01]  /*5220*/  MUFU.TANH R26, R26 ;  /* 0x0000001a001a7308 */ /* 0x000ea20000002400 */
[----:B---3--:R-:W-:-:S05]  /*5230*/  FFMA.FTZ R63, R187, UR4, R63 ;  /* 0x00000004bb3f7c23 */ /* 0x008fca000801003f */
[----:B------:R-:W-:Y:S01]  /*5240*/  FSEL R133, R63, -INF , !P6 ;  /* 0xff8000003f857808 */ /* 0x000fe20007000000 */
[----:B-1----:R-:W-:Y:S01]  /*5250*/  FFMA.FTZ R36, R187, UR4, R60 ;  /* 0x00000004bb247c23 */ /* 0x002fe2000801003c */
[----:B------:R-:W1:Y:S01]  /*5260*/  I2F R54, R55 ;  /* 0x0000003700367306 */ /* 0x000e620000201400 */
[----:B------:R-:W-:-:S03]  /*5270*/  ISETP.GE.AND P6, PT, R183, R6, PT ;  /* 0x00000006b700720c */ /* 0x000fc60003fc6270 */
[----:B------:R-:W-:Y:S02]  /*5280*/  FSEL R36, R36, -INF , !P3 ;  /* 0xff80000024247808 */ /* 0x000fe40005800000 */
[----:B------:R-:W-:Y:S01]  /*5290*/  ISETP.GE.AND P3, PT, R188, R2, PT ;  /* 0x00000002bc00720c */ /* 0x000fe20003f66270 */
[----:B--2---:R-:W-:Y:S01]  /*52a0*/  FFMA.FTZ R26, R189, UR4, R26 ;  /* 0x00000004bd1a7c23 */ /* 0x004fe2000801001a */
[----:B------:R2:W-:Y:S02]  /*52b0*/  MUFU.TANH R60, R37 ;  /* 0x00000025003c7308 */ /* 0x0005e40000002400 */
[----:B------:R-:W-:Y:S01]  /*52c0*/  FSEL R136, R64, -INF , !P3 ;  /* 0xff80000040887808 */ /* 0x000fe20005800000 */
[----:B------:R-:W-:Y:S01]  /*52d0*/  BAR.SYNC.DEFER_BLOCKING 0x0 ;  /* 0x0000000000007b1d */ /* 0x000fe20000010000 */
[----:B------:R-:W-:-:S04]  /*52e0*/  ISETP.GE.AND P3, PT, R183, R3, PT ;  /* 0x00000003b700720c */ /* 0x000fc80003f66270 */
[----:B------:R-:W-:Y:S01]  /*52f0*/  FSEL R134, R27, -INF , !P3 ;  /* 0xff8000001b867808 */ /* 0x000fe20005800000 */
[----:B------:R-:W3:Y:S01]  /*5300*/  I2F R67, R78 ;  /* 0x0000004e00437306 */ /* 0x000ee20000201400 */
[----:B------:R-:W-:Y:S01]  /*5310*/  FSEL R27, R25, -INF , !P5 ;  /* 0xff800000191b7808 */ /* 0x000fe20006800000 */
[----:B-1----:R-:W-:Y:S01]  /*5320*/  FFMA.FTZ R61, R54, UR4, R61 ;  /* 0x00000004363d7c23 */ /* 0x002fe2000801003d */
[C---:B------:R-:W-:Y:S02]  /*5330*/  ISETP.GE.AND P3, PT, R190.reuse, R4, PT ;  /* 0x00000004be00720c */ /* 0x040fe40003f66270 */
[----:B------:R-:W-:Y:S01]  /*5340*/  ISETP.GE.AND P5, PT, R190, R2, PT ;  /* 0x00000002be00720c */ /* 0x000fe20003fa6270 */
[----:B--2---:R-:W-:Y:S02]  /*5350*/  FFMA.FTZ R37, R182, UR4, R24 ;  /* 0x00000004b6257c23 */ /* 0x004fe40008010018 */
[----:B------:R-:W1:Y:S01]  /*5360*/  MUFU.TANH R7, R57 ;  /* 0x0000003900077308 */ /* 0x000e620000002400 */
[----:B------:R-:W-:-:S02]  /*5370*/  FSEL R112, R26, -INF , !P3 ;  /* 0xff8000001a707808 */ /* 0x000fc40005800000 */
[----:B------:R-:W-:Y:S02]  /*5380*/  ISETP.GE.AND P3, PT, R55, R6, PT ;  /* 0x000000063700720c */ /* 0x000fe40003f66270 */
[----:B------:R-:W-:Y:S02]  /*5390*/  FSEL R37, R37, -INF , !P6 ;  /* 0xff80000025257808 */ /* 0x000fe40007000000 */
[----:B------:R-:W-:Y:S01]  /*53a0*/  ISETP.GE.AND P6, PT, R183, R2, PT ;  /* 0x00000002b700720c */ /* 0x000fe20003fc6270 */
[----:B------:R2:W4:Y:S01]  /*53b0*/  MUFU.TANH R24, R38 ;  /* 0x0000002600187308 */ /* 0x0005220000002400 */
[----:B------:R-:W-:Y:S01]  /*53c0*/  FSEL R119, R119, -INF , !P5 ;  /* 0xff80000077777808 */ /* 0x000fe20006800000 */
[----:B---3--:R-:W-:Y:S01]  /*53d0*/  FFMA.FTZ R60, R67, UR4, R60 ;  /* 0x00000004433c7c23 */ /* 0x008fe2000801003c */
[----:B------:R-:W-:Y:S02]  /*53e0*/  FSEL R122, R53, -INF , !P6 ;  /* 0xff800000357a7808 */ /* 0x000fe40007000000 */
[----:B------:R-:W-:-:S02]  /*53f0*/  ISETP.GE.AND P6, PT, R190, R3, PT ;  /* 0x00000003be00720c */ /* 0x000fc40003fc6270 */
[----:B------:R-:W-:Y:S01]  /*5400*/  ISETP.GE.AND P5, PT, R55, R3, PT ;  /* 0x000000033700720c */ /* 0x000fe20003fa6270 */
[----:B------:R-:W3:Y:S01]  /*5410*/  MUFU.TANH R5, R5 ;  /* 0x0000000500057308 */ /* 0x000ee20000002400 */
[----:B-1----:R-:W-:Y:S01]  /*5420*/  FFMA.FTZ R26, R67, UR4, R7 ;  /* 0x00000004431a7c23 */ /* 0x002fe20008010007 */
[----:B------:R-:W-:Y:S02]  /*5430*/  FSEL R7, R124, -INF , !P0 ;  /* 0xff8000007c077808 */ /* 0x000fe40004000000 */
[----:B------:R-:W-:Y:S02]  /*5440*/  PLOP3.LUT P0, PT, PT, PT, UP0, 0x80, 0x0 ;  /* 0x000000000000781c */ /* 0x000fe40003f0f008 */
[----:B------:R-:W-:Y:S01]  /*5450*/  FSEL R127, R61, -INF , !P5 ;  /* 0xff8000003d7f7808 */ /* 0x000fe20006800000 */
[----:B--2---:R-:W-:Y:S01]  /*5460*/  FMUL.FTZ R38, R56, c[0x0][0x2ec] ;  /* 0x0000bb0038267a20 */ /* 0x004fe20000410000 */
[----:B------:R-:W1:Y:S01]  /*5470*/  MUFU.TANH R25, R58 ;  /* 0x0000003a00197308 */ /* 0x000e620000002400 */
[----:B----4-:R-:W-:Y:S01]  /*5480*/  FFMA.FTZ R118, R54, UR4, R24 ;  /* 0x0000000436767c23 */ /* 0x010fe20008010018 */
[----:B------:R-:W-:Y:S01]  /*5490*/  ISETP.GE.AND P5, PT, R78, R4, PT ;  /* 0x000000044e00720c */ /* 0x000fe20003fa6270 */
[----:B---3--:R-:W-:-:S05]  /*54a0*/  FFMA.FTZ R5, R189, UR4, R5 ;  /* 0x00000004bd057c23 */ /* 0x008fca0008010005 */
[----:B------:R-:W2:Y:S01]  /*54b0*/  MUFU.TANH R38, R38 ;  /* 0x0000002600267308 */ /* 0x000ea20000002400 */
[----:B------:R-:W-:Y:S02]  /*54c0*/  FSEL R128, R5, -INF , !P6 ;  /* 0xff80000005807808 */ /* 0x000fe40007000000 */
[----:B------:R-:W-:-:S05]  /*54d0*/  ISETP.GE.AND P6, PT, R55, R4, PT ;  /* 0x000000043700720c */ /* 0x000fca0003fc6270 */
[----:B------:R-:W3:Y:S01]  /*54e0*/  MUFU.TANH R59, R59 ;  /* 0x0000003b003b7308 */ /* 0x000ee20000002400 */
[----:B-1----:R-:W-:-:S05]  /*54f0*/  FFMA.FTZ R25, R54, UR4, R25 ;  /* 0x0000000436197c23 */ /* 0x002fca0008010019 */
[----:B------:R-:W-:Y:S01]  /*5500*/  FSEL R108, R25, -INF , !P6 ;  /* 0xff800000196c7808 */ /* 0x000fe20007000000 */
[----:B------:R-:W-:Y:S01]  /*5510*/  FFMA.FTZ R25, R135, UR4, R194 ;  /* 0x0000000487197c23 */ /* 0x000fe200080100c2 */
[----:B------:R1:W4:Y:S01]  /*5520*/  MUFU.TANH R24, R39 ;  /* 0x0000002700187308 */ /* 0x0003220000002400 */
[----:B--2---:R-:W-:Y:S01]  /*5530*/  FFMA.FTZ R38, R54, UR4, R38 ;  /* 0x0000000436267c23 */ /* 0x004fe20008010026 */
[----:B------:R-:W-:Y:S02]  /*5540*/  ISETP.GE.AND P6, PT, R78, R6, PT ;  /* 0x000000064e00720c */ /* 0x000fe40003fc6270 */
[----:B------:R-:W-:Y:S02]  /*5550*/  FSEL R25, R25, -INF , !P4 ;  /* 0xff80000019197808 */ /* 0x000fe40006000000 */
[----:B------:R-:W-:Y:S02]  /*5560*/  FSEL R5, R38, -INF , !P3 ;  /* 0xff80000026057808 */ /* 0x000fe40005800000 */
[----:B------:R-:W-:Y:S01]  /*5570*/  ISETP.GE.AND P3, PT, R55, R2, PT ;  /* 0x000000023700720c */ /* 0x000fe20003f66270 */
[----:B---3--:R-:W-:Y:S01]  /*5580*/  FFMA.FTZ R59, R67, UR4, R59 ;  /* 0x00000004433b7c23 */ /* 0x008fe2000801003b */
[----:B------:R-:W-:-:S02]  /*5590*/  FSEL R26, R26, -INF , !P6 ;  /* 0xff8000001a1a7808 */ /* 0x000fc40007000000 */
[----:B------:R-:W-:Y:S02]  /*55a0*/  FSEL R118, R118, -INF , !P3 ;  /* 0xff80000076767808 */ /* 0x000fe40005800000 */
[C---:B------:R-:W-:Y:S01]  /*55b0*/  ISETP.GE.AND P3, PT, R78.reuse, R3, PT ;  /* 0x000000034e00720c */ /* 0x040fe20003f66270 */
[----:B-1----:R-:W-:Y:S01]  /*55c0*/  FFMA.FTZ R39, R135, UR4, R125 ;  /* 0x0000000487277c23 */ /* 0x002fe2000801007d */
[----:B------:R-:W-:Y:S01]  /*55d0*/  FSEL R106, R59, -INF , !P5 ;  /* 0xff8000003b6a7808 */ /* 0x000fe20006800000 */
[----:B----4-:R-:W-:Y:S01]  /*55e0*/  FFMA.FTZ R114, R67, UR4, R24 ;  /* 0x0000000443727c23 */ /* 0x010fe20008010018 */
[----:B------:R-:W-:Y:S02]  /*55f0*/  FSEL R24, R195, -INF , !P2 ;  /* 0xff800000c3187808 */ /* 0x000fe40005000000 */
[----:B------:R-:W-:Y:S02]  /*5600*/  FSEL R39, R39, -INF , !P1 ;  /* 0xff80000027277808 */ /* 0x000fe40004800000 */
[----:B------:R-:W-:-:S02]  /*5610*/  ISETP.GE.AND P1, PT, R78, R2, PT ;  /* 0x000000024e00720c */ /* 0x000fc40003f26270 */
        /* <DEDUP_REMOVED lines=8> */
[----:B------:R-:W-:Y:S02]  /*56a0*/  IMAD.U32 R38, RZ, RZ, UR20 ;  /* 0x00000014ff267e24 */ /* 0x000fe4000f8e00ff */
        /* <DEDUP_REMOVED lines=14> */
[C---:B------:R-:W-:Y:S02]  /*5790*/  @!P1 LEA R60, P3, R53.reuse, c[0x0][0x168], 0x1 ;  /* 0x00005a00353c9a11 */ /* 0x040fe400078608ff */
        /* <DEDUP_REMOVED lines=32> */
.L_x_579:
[----:B------:R-:W-:Y:S05]  /*59a0*/  BSYNC B0 ;  /* 0x0000000000007941 */ /* 0x000fea0003800000 */
.L_x_578:
[----:B------:R-:W0:Y:S02]  /*59b0*/  LDGDEPBAR ;  /* 0x00000000000079af */ /* 0x000e240000000000 */
.L_x_577:
[----:B--2---:R-:W-:Y:S01]  /*59c0*/  FMNMX.FTZ R52, R39, R70, !PT ;  /* 0x0000004627347209 */ /* 0x004fe20007810000 */
[----:B------:R-:W-:Y:S01]  /*59d0*/  UMOV UR20, UR24 ;  /* 0x0000001800147c82 */ /* 0x000fe20008000000 */
[----:B------:R-:W-:Y:S02]  /*59e0*/  SHF.L.U32 R252, R132, 0x1, RZ ;  /* 0x0000000184fc7819 */ /* 0x000fe400000006ff */
[----:B------:R-:W-:Y:S02]  /*59f0*/  FMNMX.FTZ R52, R74, R52, !PT ;  /* 0x000000344a347209 */ /* 0x000fe40007810000 */
[----:B------:R-:W-:Y:S01]  /*5a00*/  LEA R164, R0, R252, 0x1 ;  /* 0x000000fc00a47211 */ /* 0x000fe200078e08ff */
[----:B------:R-:W-:Y:S01]  /*5a10*/  LDSM.16.MT88.4 R228, [R252+0x4000] ;  /* 0x00400000fce4783b */ /* 0x000fe20000004200 */
[----:B------:R-:W-:-:S03]  /*5a20*/  FMNMX.FTZ R52, R75, R52, !PT ;  /* 0x000000344b347209 */ /* 0x000fc60007810000 */
[----:B------:R-:W-:Y:S01]  /*5a30*/  STL [R1+0x18], R164 ;  /* 0x000018a401007387 */ /* 0x000fe20000100800 */
        /* <DEDUP_REMOVED lines=37> */
[--C-:B-1----:R-:W-:Y:S02]  /*5c90*/  FFMA.FTZ R61, R44, c[0x0][0x23c], -R38.reuse ;  /* 0x00008f002c3d7a23 */ /* 0x102fe40000010826 */
        /* <DEDUP_REMOVED lines=37> */
[----:B------:R-:W1:Y:S01]  /*5ef0*/  MUFU.EX2 R101, R101 ;  /* 0x0000006500657308 */ /* 0x000e620000000800 */
        /* <DEDUP_REMOVED lines=13> */
[----:B------:R-:W2:Y:S01]  /*5fd0*/  MUFU.EX2 R91, R91 ;  /* 0x0000005b005b7308 */ /* 0x000ea20000000800 */
[----:B-1----:R-:W-:Y:S01]  /*5fe0*/  F2FP.BF16.PACK_AB R220, R101, R102 ;  /* 0x0000006665dc723e */ /* 0x002fe200000010ff */
[--C-:B------:R-:W-:Y:S01]  /*5ff0*/  FFMA.FTZ R63, R203, c[0x0][0x23c], -R38.reuse ;  /* 0x00008f00cb3f7a23 */ /* 0x100fe20000010826 */
[----:B------:R-:W-:Y:S01]  /*6000*/  FMNMX.FTZ R39, R76, R39, !PT ;  /* 0x000000274c277209 */ /* 0x000fe20007810000 */
[----:B------:R-:W-:Y:S02]  /*6010*/  FFMA.FTZ R54, R40, c[0x0][0x23c], -R38 ;  /* 0x00008f0028367a23 */ /* 0x000fe40000010826 */
[----:B------:R-:W-:Y:S01]  /*6020*/  FADD.FTZ R101, R102, R101 ;  /* 0x0000006566657221 */ /* 0x000fe20000010000 */
[----:B------:R-:W-:Y:S01]  /*6030*/  FMNMX.FTZ R39, R77, R39, !PT ;  /* 0x000000274d277209 */ /* 0x000fe20007810000 */
[----:B------:R-:W1:Y:S03]  /*6040*/  MUFU.EX2 R82, R82 ;  /* 0x0000005200527308 */ /* 0x000e660000000800 */
[----:B------:R-:W-:-:S04]  /*6050*/  FMNMX.FTZ R39, R84, R39, !PT ;  /* 0x0000002754277209 */ /* 0x000fc80007810000 */
[----:B------:R-:W-:Y:S01]  /*6060*/  FMNMX.FTZ R39, R85, R39, !PT ;  /* 0x0000002755277209 */ /* 0x000fe20007810000 */
[----:B------:R-:W3:Y:S01]  /*6070*/  MUFU.EX2 R75, R75 ;  /* 0x0000004b004b7308 */ /* 0x000ee20000000800 */
[----:B--2---:R-:W-:Y:S01]  /*6080*/  F2FP.BF16.PACK_AB R222, R91, R100 ;  /* 0x000000645bde723e */ /* 0x004fe200000010ff */
[----:B------:R-:W-:Y:S01]  /*6090*/  FADD.FTZ R100, R100, R101 ;  /* 0x0000006564647221 */ /* 0x000fe20000010000 */
[----:B------:R-:W-:-:S03]  /*60a0*/  FMNMX.FTZ R39, R72, R39, !PT ;  /* 0x0000002748277209 */ /* 0x000fc60007810000 */
[----:B------:R-:W-:Y:S01]  /*60b0*/  FADD.FTZ R100, R91, R100 ;  /* 0x000000645b647221 */ /* 0x000fe20000010000 */
[----:B------:R-:W-:Y:S01]  /*60c0*/  FMNMX.FTZ R39, R88, R39, !PT ;  /* 0x0000002758277209 */ /* 0x000fe20007810000 */
[----:B------:R-:W2:Y:S02]  /*60d0*/  MUFU.EX2 R74, R74 ;  /* 0x0000004a004a7308 */ /* 0x000ea40000000800 */
[----:B------:R-:W-:Y:S01]  /*60e0*/  FADD.FTZ R100, R83, R100 ;  /* 0x0000006453647221 */ /* 0x000fe20000010000 */
[----:B------:R-:W-:-:S03]  /*60f0*/  FMNMX.FTZ R39, R93, R39, !PT ;  /* 0x000000275d277209 */ /* 0x000fc60007810000 */
[----:B-1----:R-:W-:Y:S01]  /*6100*/  FADD.FTZ R100, R82, R100 ;  /* 0x0000006452647221 */ /* 0x002fe20000010000 */
[----:B------:R-:W-:Y:S01]  /*6110*/  FMNMX.FTZ R39, R117, R39, !PT ;  /* 0x0000002775277209 */ /* 0x000fe20007810000 */
[----:B------:R-:W1:Y:S02]  /*6120*/  MUFU.EX2 R70, R70 ;  /* 0x0000004600467308 */ /* 0x000e640000000800 */
[----:B---3--:R-:W-:Y:S01]  /*6130*/  FADD.FTZ R100, R75, R100 ;  /* 0x000000644b647221 */ /* 0x008fe20000010000 */
[----:B------:R-:W-:-:S04]  /*6140*/  FMNMX.FTZ R39, R161, R39, !PT ;  /* 0x00000027a1277209 */ /* 0x000fc80007810000 */
[----:B------:R-:W-:Y:S01]  /*6150*/  FMNMX.FTZ R39, R162, R39, !PT ;  /* 0x00000027a2277209 */ /* 0x000fe20007810000 */
[----:B------:R-:W3:Y:S01]  /*6160*/  MUFU.EX2 R67, R67 ;  /* 0x0000004300437308 */ /* 0x000ee20000000800 */
[----:B--2---:R-:W-:Y:S02]  /*6170*/  FADD.FTZ R100, R74, R100 ;  /* 0x000000644a647221 */ /* 0x004fe40000010000 */
[----:B------:R-:W-:-:S04]  /*6180*/  FMNMX.FTZ R39, R150, R39, !PT ;  /* 0x0000002796277209 */ /* 0x000fc80007810000 */
[----:B------:R-:W-:Y:S01]  /*6190*/  FMNMX.FTZ R39, R133, R39, !PT ;  /* 0x0000002785277209 */ /* 0x000fe20007810000 */
[----:B------:R-:W2:Y:S01]  /*61a0*/  MUFU.EX2 R66, R66 ;  /* 0x0000004200427308 */ /* 0x000ea20000000800 */
[----:B-1----:R-:W-:Y:S02]  /*61b0*/  FADD.FTZ R100, R70, R100 ;  /* 0x0000006446647221 */ /* 0x002fe40000010000 */
[----:B------:R-:W-:-:S04]  /*61c0*/  FMNMX.FTZ R39, R113, R39, !PT ;  /* 0x0000002771277209 */ /* 0x000fc80007810000 */
[----:B------:R-:W-:Y:S01]  /*61d0*/  FMNMX.FTZ R39, R112, R39, !PT ;  /* 0x0000002770277209 */ /* 0x000fe20007810000 */
[----:B------:R-:W1:Y:S01]  /*61e0*/  MUFU.EX2 R65, R65 ;  /* 0x0000004100417308 */ /* 0x000e620000000800 */
[----:B---3--:R-:W-:Y:S02]  /*61f0*/  FADD.FTZ R100, R67, R100 ;  /* 0x0000006443647221 */ /* 0x008fe40000010000 */
[----:B------:R-:W-:-:S04]  /*6200*/  FMNMX.FTZ R39, R108, R39, !PT ;  /* 0x000000276c277209 */ /* 0x000fc80007810000 */
[----:B------:R-:W-:Y:S01]  /*6210*/  FMNMX.FTZ R39, R106, R39, !PT ;  /* 0x000000276a277209 */ /* 0x000fe20007810000 */
[----:B------:R-:W3:Y:S01]  /*6220*/  MUFU.EX2 R64, R64 ;  /* 0x0000004000407308 */ /* 0x000ee20000000800 */
[----:B--2---:R-:W-:-:S03]  /*6230*/  FADD.FTZ R100, R66, R100 ;  /* 0x0000006442647221 */ /* 0x004fc60000010000 */
[----:B------:R-:W2:Y:S04]  /*6240*/  SHFL.BFLY PT, R44, R39, 0x2, 0x1f ;  /* 0x0c401f00272c7f89 */ /* 0x000ea800000e0000 */
[----:B------:R-:W4:Y:S01]  /*6250*/  MUFU.EX2 R63, R63 ;  /* 0x0000003f003f7308 */ /* 0x000f220000000800 */
[----:B-1----:R-:W-:-:S07]  /*6260*/  FADD.FTZ R100, R65, R100 ;  /* 0x0000006441647221 */ /* 0x002fce0000010000 */
[----:B------:R-:W1:Y:S01]  /*6270*/  MUFU.EX2 R62, R62 ;  /* 0x0000003e003e7308 */ /* 0x000e620000000800 */
[----:B---3--:R-:W-:-:S07]  /*6280*/  FADD.FTZ R100, R64, R100 ;  /* 0x0000006440647221 */ /* 0x008fce0000010000 */
[----:B------:R-:W3:Y:S01]  /*6290*/  MUFU.EX2 R61, R61 ;  /* 0x0000003d003d7308 */ /* 0x000ee20000000800 */
[----:B----4-:R-:W-:Y:S01]  /*62a0*/  FADD.FTZ R100, R63, R100 ;  /* 0x000000643f647221 */ /* 0x010fe20000010000 */
[----:B--2---:R-:W-:Y:S02]  /*62b0*/  FMNMX.FTZ R44, R39, R44, !PT ;  /* 0x0000002c272c7209 */ /* 0x004fe40007810000 */
[----:B------:R-:W-:-:S04]  /*62c0*/  FMNMX.FTZ R39, R25, R13, !PT ;  /* 0x0000000d19277209 */ /* 0x000fc80007810000 */
[----:B------:R-:W2:Y:S01]  /*62d0*/  MUFU.EX2 R60, R60 ;  /* 0x0000003c003c7308 */ /* 0x000ea20000000800 */
[----:B------:R-:W4:Y:S01]  /*62e0*/  SHFL.BFLY PT, R129, R44, 0x1, 0x1f ;  /* 0x0c201f002c817f89 */ /* 0x000f2200000e0000 */
[----:B------:R-:W-:Y:S01]  /*62f0*/  FMNMX.FTZ R36, R14, R39, !PT ;  /* 0x000000270e247209 */ /* 0x000fe20007810000 */
[----:B-1----:R-:W-:-:S03]  /*6300*/  FADD.FTZ R100, R62, R100 ;  /* 0x000000643e647221 */ /* 0x002fc60000010000 */
[----:B------:R-:W-:Y:S02]  /*6310*/  FMNMX.FTZ R36, R15, R36, !PT ;  /* 0x000000240f247209 */ /* 0x000fe40007810000 */
[----:B------:R-:W1:Y:S01]  /*6320*/  MUFU.EX2 R59, R59 ;  /* 0x0000003b003b7308 */ /* 0x000e620000000800 */
[----:B---3--:R-:W-:Y:S01]  /*6330*/  FADD.FTZ R100, R61, R100 ;  /* 0x000000643d647221 */ /* 0x008fe20000010000 */
[----:B------:R-:W-:-:S04]  /*6340*/  FMNMX.FTZ R36, R71, R36, !PT ;  /* 0x0000002447247209 */ /* 0x000fc80007810000 */
[----:B------:R-:W-:Y:S02]  /*6350*/  FMNMX.FTZ R36, R193, R36, !PT ;  /* 0x00000024c1247209 */ /* 0x000fe40007810000 */
[----:B------:R-:W3:Y:S01]  /*6360*/  MUFU.EX2 R58, R58 ;  /* 0x0000003a003a7308 */ /* 0x000ee20000000800 */
[----:B--2---:R-:W-:Y:S01]  /*6370*/  FADD.FTZ R100, R60, R100 ;  /* 0x000000643c647221 */ /* 0x004fe20000010000 */
[----:B------:R-:W-:-:S04]  /*6380*/  FMNMX.FTZ R36, R110, R36, !PT ;  /* 0x000000246e247209 */ /* 0x000fc80007810000 */
[----:B------:R-:W-:Y:S02]  /*6390*/  FMNMX.FTZ R36, R79, R36, !PT ;  /* 0x000000244f247209 */ /* 0x000fe40007810000 */
[----:B------:R-:W2:Y:S01]  /*63a0*/  MUFU.EX2 R57, R57 ;  /* 0x0000003900397308 */ /* 0x000ea20000000800 */
[----:B----4-:R-:W-:Y:S01]  /*63b0*/  FMNMX.FTZ R129, R44, R129, !PT ;  /* 0x000000812c817209 */ /* 0x010fe20007810000 */
[----:B-1----:R-:W-:Y:S01]  /*63c0*/  FADD.FTZ R100, R59, R100 ;  /* 0x000000643b647221 */ /* 0x002fe20000010000 */
[----:B------:R-:W-:Y:S02]  /*63d0*/  FMNMX.FTZ R36, R29, R36, !PT ;  /* 0x000000241d247209 */ /* 0x000fe40007810000 */
[C---:B------:R-:W-:Y:S01]  /*63e0*/  FSETP.NEU.FTZ.AND P1, PT, R129.reuse, -INF , PT ;  /* 0xff8000008100780b */ /* 0x040fe20003f3d000 */
[----:B------:R-:W-:Y:S01]  /*63f0*/  FMUL.FTZ R107, R129, c[0x0][0x23c] ;  /* 0x00008f00816b7a20 */ /* 0x000fe20000410000 */
[----:B------:R-:W-:Y:S01]  /*6400*/  FMNMX.FTZ R27, R28, R36, !PT ;  /* 0x000000241c1b7209 */ /* 0x000fe20007810000 */
[----:B------:R-:W1:Y:S01]  /*6410*/  MUFU.EX2 R56, R56 ;  /* 0x0000003800387308 */ /* 0x000e620000000800 */
[----:B---3--:R-:W-:-:S02]  /*6420*/  FADD.FTZ R100, R58, R100 ;  /* 0x000000643a647221 */ /* 0x008fc40000010000 */
[----:B------:R-:W-:Y:S02]  /*6430*/  FSEL R107, R107, RZ, P1 ;  /* 0x000000ff6b6b7208 */ /* 0x000fe40000800000 */
[----:B------:R-:W-:-:S03]  /*6440*/  FMNMX.FTZ R27, R19, R27, !PT ;  /* 0x0000001b131b7209 */ /* 0x000fc60007810000 */
        /* <DEDUP_REMOVED lines=48> */
[----:B------:R-:W4:Y:S01]  /*6750*/  MUFU.EX2 R89, R89 ;  /* 0x0000005900597308 */ /* 0x000f220000000800 */
[----:B------:R-:W-:Y:S01]  /*6760*/  FMNMX.FTZ R9, R157, R7, !PT ;  /* 0x000000079d097209 */ /* 0x000fe20007810000 */
[--C-:B------:R-:W-:Y:S01]  /*6770*/  FFMA.FTZ R117, R117, c[0x0][0x23c], -R107.reuse ;  /* 0x00008f0075757a23 */ /* 0x100fe2000001086b */
[----:B------:R-:W-:Y:S01]  /*6780*/  FMNMX.FTZ R5, R158, R5, !PT ;  /* 0x000000059e057209 */ /* 0x000fe20007810000 */
[--C-:B------:R-:W-:Y:S01]  /*6790*/  FFMA.FTZ R162, R162, c[0x0][0x23c], -R107.reuse ;  /* 0x00008f00a2a27a23 */ /* 0x100fe2000001086b */
[----:B------:R-:W-:Y:S01]  /*67a0*/  FMNMX.FTZ R9, R171, R9, !PT ;  /* 0x00000009ab097209 */ /* 0x000fe20007810000 */
[--C-:B------:R-:W-:Y:S01]  /*67b0*/  FFMA.FTZ R150, R150, c[0x0][0x23c], -R107.reuse ;  /* 0x00008f0096967a23 */ /* 0x100fe2000001086b */
[----:B------:R-:W-:Y:S01]  /*67c0*/  FMNMX.FTZ R5, R145, R5, !PT ;  /* 0x0000000591057209 */ /* 0x000fe20007810000 */
[----:B------:R-:W5:Y:S01]  /*67d0*/  MUFU.EX2 R81, R81 ;  /* 0x0000005100517308 */ /* 0x000f620000000800 */
[----:B------:R-:W-:Y:S01]  /*67e0*/  FMNMX.FTZ R9, R154, R9, !PT ;  /* 0x000000099a097209 */ /* 0x000fe20007810000 */
[----:B--2---:R-:W-:Y:S01]  /*67f0*/  FADD.FTZ R100, R57, R100 ;  /* 0x0000006439647221 */ /* 0x004fe20000010000 */
[----:B------:R-:W-:Y:S01]  /*6800*/  FMNMX.FTZ R5, R144, R5, !PT ;  /* 0x0000000590057209 */ /* 0x000fe20007810000 */
[----:B------:R-:W-:Y:S01]  /*6810*/  FFMA.FTZ R209, R106, c[0x0][0x23c], -R107 ;  /* 0x00008f006ad17a23 */ /* 0x000fe2000001086b */
[----:B------:R-:W-:Y:S01]  /*6820*/  FMNMX.FTZ R9, R152, R9, !PT ;  /* 0x0000000998097209 */ /* 0x000fe20007810000 */
[----:B-1----:R-:W-:Y:S01]  /*6830*/  FADD.FTZ R100, R56, R100 ;  /* 0x0000006438647221 */ /* 0x002fe20000010000 */
[----:B------:R-:W-:Y:S01]  /*6840*/  FMNMX.FTZ R5, R143, R5, !PT ;  /* 0x000000058f057209 */ /* 0x000fe20007810000 */
[----:B------:R-:W1:Y:S01]  /*6850*/  MUFU.EX2 R80, R80 ;  /* 0x0000005000507308 */ /* 0x000e620000000800 */
[----:B------:R-:W-:-:S02]  /*6860*/  FMNMX.FTZ R9, R149, R9, !PT ;  /* 0x0000000995097209 */ /* 0x000fc40007810000 */
[----:B------:R-:W-:Y:S02]  /*6870*/  FMNMX.FTZ R5, R142, R5, !PT ;  /* 0x000000058e057209 */ /* 0x000fe40007810000 */
[----:B------:R-:W-:Y:S02]  /*6880*/  FMNMX.FTZ R9, R147, R9, !PT ;  /* 0x0000000993097209 */ /* 0x000fe40007810000 */
[----:B------:R-:W-:Y:S01]  /*6890*/  FMNMX.FTZ R5, R134, R5, !PT ;  /* 0x0000000586057209 */ /* 0x000fe20007810000 */
[----:B------:R-:W2:Y:S01]  /*68a0*/  MUFU.EX2 R73, R73 ;  /* 0x0000004900497308 */ /* 0x000ea20000000800 */
        /* <DEDUP_REMOVED lines=8> */
[----:B---3--:R-:W-:Y:S01]  /*6930*/  F2FP.BF16.PACK_AB R221, R98, R99 ;  /* 0x0000006362dd723e */ /* 0x008fe200000010ff */
[----:B------:R-:W3:Y:S01]  /*6940*/  SHFL.BFLY PT, R7, R5, 0x2, 0x1f ;  /* 0x0c401f0005077f89 */ /* 0x000ee200000e0000 */
[----:B------:R-:W-:Y:S01]  /*6950*/  FMNMX.FTZ R9, R122, R9, !PT ;  /* 0x000000097a097209 */ /* 0x000fe20007810000 */
[----:B------:R-:W1:Y:S01]  /*6960*/  MUFU.EX2 R68, R68 ;  /* 0x0000004400447308 */ /* 0x000e620000000800 */
[----:B----4-:R-:W-:Y:S01]  /*6970*/  F2FP.BF16.PACK_AB R223, R89, R90 ;  /* 0x0000005a59df723e */ /* 0x010fe200000010ff */
[----:B------:R-:W-:Y:S01]  /*6980*/  FADD.FTZ R98, R99, R98 ;  /* 0x0000006263627221 */ /* 0x000fe20000010000 */
[----:B------:R-:W-:-:S03]  /*6990*/  FMNMX.FTZ R9, R119, R9, !PT ;  /* 0x0000000977097209 */ /* 0x000fc60007810000 */
[----:B------:R-:W-:Y:S01]  /*69a0*/  FADD.FTZ R98, R90, R98 ;  /* 0x000000625a627221 */ /* 0x000fe20000010000 */
[----:B------:R-:W-:Y:S01]  /*69b0*/  FMNMX.FTZ R9, R118, R9, !PT ;  /* 0x0000000976097209 */ /* 0x000fe20007810000 */
[----:B------:R-:W-:Y:S01]  /*69c0*/  HMMA.16816.F32.BF16 R232, R220, R228, RZ ;  /* 0x000000e4dce8723c */ /* 0x000fe200000418ff */
[----:B------:R-:W4:Y:S01]  /*69d0*/  MUFU.EX2 R44, R44 ;  /* 0x0000002c002c7308 */ /* 0x000f220000000800 */
[----:B------:R-:W-:Y:S01]  /*69e0*/  FADD.FTZ R98, R89, R98 ;  /* 0x0000006259627221 */ /* 0x000fe20000010000 */
[----:B------:R-:W-:-:S03]  /*69f0*/  FMNMX.FTZ R9, R114, R9, !PT ;  /* 0x0000000972097209 */ /* 0x000fc60007810000 */
[----:B-----5:R-:W-:Y:S02]  /*6a00*/  FADD.FTZ R98, R81, R98 ;  /* 0x0000006251627221 */ /* 0x020fe40000010000 */
[----:B------:R-:W5:Y:S01]  /*6a10*/  SHFL.BFLY PT, R8, R9, 0x2, 0x1f ;  /* 0x0c401f0009087f89 */ /* 0x000f6200000e0000 */
[----:B------:R-:W4:Y:S01]  /*6a20*/  MUFU.EX2 R43, R43 ;  /* 0x0000002b002b7308 */ /* 0x000f220000000800 */
[----:B-1----:R-:W-:Y:S01]  /*6a30*/  FADD.FTZ R98, R80, R98 ;  /* 0x0000006250627221 */ /* 0x002fe20000010000 */
[----:B---3--:R-:W-:-:S03]  /*6a40*/  FMNMX.FTZ R5, R5, R7, !PT ;  /* 0x0000000705057209 */ /* 0x008fc60007810000 */
[----:B--2---:R-:W-:-:S03]  /*6a50*/  FADD.FTZ R98, R73, R98 ;  /* 0x0000006249627221 */ /* 0x004fc60000010000 */
[----:B------:R-:W1:Y:S01]  /*6a60*/  MUFU.EX2 R42, R42 ;  /* 0x0000002a002a7308 */ /* 0x000e620000000800 */
[----:B------:R-:W2:Y:S01]  /*6a70*/  SHFL.BFLY PT, R7, R5, 0x1, 0x1f ;  /* 0x0c201f0005077f89 */ /* 0x000ea200000e0000 */
[----:B------:R-:W-:-:S04]  /*6a80*/  FADD.FTZ R98, R69, R98 ;  /* 0x0000006245627221 */ /* 0x000fc80000010000 */
[----:B------:R-:W-:Y:S02]  /*6a90*/  FADD.FTZ R98, R68, R98 ;  /* 0x0000006244627221 */ /* 0x000fe40000010000 */
[----:B------:R-:W3:Y:S02]  /*6aa0*/  MUFU.EX2 R41, R41 ;  /* 0x0000002900297308 */ /* 0x000ee40000000800 */
[----:B----4-:R-:W-:Y:S01]  /*6ab0*/  FADD.FTZ R98, R44, R98 ;  /* 0x000000622c627221 */ /* 0x010fe20000010000 */
[----:B-----5:R-:W-:Y:S01]  /*6ac0*/  FMNMX.FTZ R9, R9, R8, !PT ;  /* 0x0000000809097209 */ /* 0x020fe20007810000 */
[----:B------:R-:W-:-:S04]  /*6ad0*/  FFMA.FTZ R8, R72, c[0x0][0x23c], -R107 ;  /* 0x00008f0048087a23 */ /* 0x000fc8000001086b */
[----:B------:R-:W4:Y:S01]  /*6ae0*/  MUFU.EX2 R40, R40 ;  /* 0x0000002800287308 */ /* 0x000f220000000800 */
[----:B------:R-:W-:Y:S01]  /*6af0*/  FADD.FTZ R98, R43, R98 ;  /* 0x000000622b627221 */ /* 0x000fe20000010000 */
[----:B------:R-:W5:Y:S03]  /*6b00*/  SHFL.BFLY PT, R26, R9, 0x1, 0x1f ;  /* 0x0c201f00091a7f89 */ /* 0x000f6600000e0000 */
[----:B-1----:R-:W-:-:S03]  /*6b10*/  FADD.FTZ R98, R42, R98 ;  /* 0x000000622a627221 */ /* 0x002fc60000010000 */
[----:B------:R-:W-:Y:S01]  /*6b20*/  MUFU.EX2 R39, R39 ;  /* 0x0000002700277308 */ /* 0x000fe20000000800 */
[----:B--2---:R-:W-:Y:S01]  /*6b30*/  FMNMX.FTZ R5, R5, R7, !PT ;  /* 0x0000000705057209 */ /* 0x004fe20007810000 */
[----:B------:R-:W-:Y:S02]  /*6b40*/  FFMA.FTZ R7, R88, c[0x0][0x23c], -R107 ;  /* 0x00008f0058077a23 */ /* 0x000fe4000001086b */
[----:B---3--:R-:W-:Y:S01]  /*6b50*/  FADD.FTZ R98, R41, R98 ;  /* 0x0000006229627221 */ /* 0x008fe20000010000 */
[C---:B------:R-:W-:Y:S01]  /*6b60*/  FSETP.NEU.FTZ.AND P1, PT, R5.reuse, -INF , PT ;  /* 0xff8000000500780b */ /* 0x040fe20003f3d000 */
[----:B------:R-:W-:Y:S02]  /*6b70*/  FMUL.FTZ R125, R5, c[0x0][0x23c] ;  /* 0x00008f00057d7a20 */ /* 0x000fe40000410000 */
[----:B------:R-:W-:Y:S01]  /*6b80*/  MUFU.EX2 R38, R38 ;  /* 0x0000002600267308 */ /* 0x000fe20000000800 */
[----:B----4-:R-:W-:Y:S02]  /*6b90*/  FADD.FTZ R98, R40, R98 ;  /* 0x0000006228627221 */ /* 0x010fe40000010000 */
[----:B------:R-:W-:-:S05]  /*6ba0*/  FSEL R125, R125, RZ, P1 ;  /* 0x000000ff7d7d7208 */ /* 0x000fca0000800000 */
[--C-:B------:R-:W-:Y:S01]  /*6bb0*/  FFMA.FTZ R96, R13, c[0x0][0x23c], -R125.reuse ;  /* 0x00008f000d607a23 */ /* 0x100fe2000001087d */
[----:B------:R-:W-:Y:S01]  /*6bc0*/  MUFU.EX2 R37, R37 ;  /* 0x0000002500257308 */ /* 0x000fe20000000800 */
[--C-:B------:R-:W-:Y:S01]  /*6bd0*/  FFMA.FTZ R88, R14, c[0x0][0x23c], -R125.reuse ;  /* 0x00008f000e587a23 */ /* 0x100fe2000001087d */
[----:B-----5:R-:W-:Y:S01]  /*6be0*/  FMNMX.FTZ R9, R9, R26, !PT ;  /* 0x0000001a09097209 */ /* 0x020fe20007810000 */
[--C-:B------:R-:W-:Y:S02]  /*6bf0*/  FFMA.FTZ R87, R15, c[0x0][0x23c], -R125.reuse ;  /* 0x00008f000f577a23 */ /* 0x100fe4000001087d */
[--C-:B------:R-:W-:Y:S01]  /*6c00*/  FFMA.FTZ R97, R25, c[0x0][0x23c], -R125.reuse ;  /* 0x00008f0019617a23 */ /* 0x100fe2000001087d */
[C---:B------:R-:W-:Y:S01]  /*6c10*/  FSETP.NEU.FTZ.AND P1, PT, R9.reuse, -INF , PT ;  /* 0xff8000000900780b */ /* 0x040fe20003f3d000 */
[----:B------:R-:W-:Y:S01]  /*6c20*/  FMUL.FTZ R115, R9, c[0x0][0x23c] ;  /* 0x00008f0009737a20 */ /* 0x000fe20000410000 */
[----:B------:R-:W-:Y:S01]  /*6c30*/  MUFU.EX2 R96, R96 ;  /* 0x0000006000607308 */ /* 0x000fe20000000800 */
[----:B------:R-:W-:-:S02]  /*6c40*/  FFMA.FTZ R86, R71, c[0x0][0x23c], -R125 ;  /* 0x00008f0047567a23 */ /* 0x000fc4000001087d */
[--C-:B------:R-:W-:Y:S01]  /*6c50*/  FFMA.FTZ R72, R79, c[0x0][0x23c], -R125.reuse ;  /* 0x00008f004f487a23 */ /* 0x100fe2000001087d */
[----:B------:R-:W-:Y:S01]  /*6c60*/  FSEL R115, R115, RZ, P1 ;  /* 0x000000ff73737208 */ /* 0x000fe20000800000 */
[--C-:B------:R-:W-:Y:S02]  /*6c70*/  FFMA.FTZ R78, R193, c[0x0][0x23c], -R125.reuse ;  /* 0x00008f00c14e7a23 */ /* 0x100fe4000001087d */
[----:B------:R-:W-:Y:S01]  /*6c80*/  FFMA.FTZ R77, R110, c[0x0][0x23c], -R125 ;  /* 0x00008f006e4d7a23 */ /* 0x000fe2000001087d */
[----:B------:R-:W1:Y:S01]  /*6c90*/  MUFU.EX2 R97, R97 ;  /* 0x0000006100617308 */ /* 0x000e620000000800 */
[--C-:B------:R-:W-:Y:S02]  /*6ca0*/  FFMA.FTZ R103, R12, c[0x0][0x23c], -R115.reuse ;  /* 0x00008f000c677a23 */ /* 0x100fe40000010873 */
[----:B------:R-:W2:Y:S01]  /*6cb0*/  LDSM.16.MT88.4 R12, [R164+0x4000] ;  /* 0x00400000a40c783b */ /* 0x000ea20000004200 */
[--C-:B------:R-:W-:Y:S02]  /*6cc0*/  FFMA.FTZ R95, R24, c[0x0][0x23c], -R115.reuse ;  /* 0x00008f00185f7a23 */ /* 0x100fe40000010873 */
[--C-:B------:R-:W-:Y:S01]  /*6cd0*/  FFMA.FTZ R92, R34, c[0x0][0x23c], -R115.reuse ;  /* 0x00008f00225c7a23 */ /* 0x100fe20000010873 */
[----:B------:R-:W-:Y:S01]  /*6ce0*/  LDSM.16.MT88.4 R24, [R164+0x4400] ;  /* 0x00440000a418783b */ /* 0x000fe20000004200 */
[--C-:B------:R-:W-:Y:S01]  /*6cf0*/  FFMA.FTZ R85, R35, c[0x0][0x23c], -R115.reuse ;  /* 0x00008f0023557a23 */ /* 0x100fe20000010873 */
[----:B------:R-:W-:Y:S01]  /*6d00*/  MUFU.EX2 R88, R88 ;  /* 0x0000005800587308 */ /* 0x000fe20000000800 */
[----:B------:R-:W-:-:S02]  /*6d10*/  FFMA.FTZ R84, R32, c[0x0][0x23c], -R115 ;  /* 0x00008f0020547a23 */ /* 0x000fc40000010873 */
[--C-:B------:R-:W-:Y:S02]  /*6d20*/  FFMA.FTZ R76, R33, c[0x0][0x23c], -R115.reuse ;  /* 0x00008f00214c7a23 */ /* 0x100fe40000010873 */
[----:B------:R-:W3:Y:S01]  /*6d30*/  LDSM.16.MT88.4 R32, [R252+0x4400] ;  /* 0x00440000fc20783b */ /* 0x000ee20000004200 */
[--C-:B------:R-:W-:Y:S01]  /*6d40*/  FFMA.FTZ R79, R31, c[0x0][0x23c], -R115.reuse ;  /* 0x00008f001f4f7a23 */ /* 0x100fe20000010873 */
[----:B-1----:R-:W-:Y:S01]  /*6d50*/  F2FP.BF16.PACK_AB R236, R96, R97 ;  /* 0x0000006160ec723e */ /* 0x002fe200000010ff */
[----:B------:R-:W1:Y:S01]  /*6d60*/  MUFU.EX2 R87, R87 ;  /* 0x0000005700577308 */ /* 0x000e620000000800 */
[----:B------:R-:W-:Y:S02]  /*6d70*/  FFMA.FTZ R71, R30, c[0x0][0x23c], -R115 ;  /* 0x00008f001e477a23 */ /* 0x000fe40000010873 */
[--C-:B------:R-:W-:Y:S02]  /*6d80*/  FFMA.FTZ R94, R29, c[0x0][0x23c], -R125.reuse ;  /* 0x00008f001d5e7a23 */ /* 0x100fe4000001087d */
[----:B------:R-:W-:-:S02]  /*6d90*/  FFMA.FTZ R93, R28, c[0x0][0x23c], -R125 ;  /* 0x00008f001c5d7a23 */ /* 0x000fc4000001087d */
[--C-:B------:R-:W-:Y:S01]  /*6da0*/  FFMA.FTZ R104, R19, c[0x0][0x23c], -R125.reuse ;  /* 0x00008f0013687a23 */ /* 0x100fe2000001087d */
[----:B------:R-:W-:Y:S01]  /*6db0*/  MUFU.EX2 R95, R95 ;  /* 0x0000005f005f7308 */ /* 0x000fe20000000800 */
[----:B------:R-:W-:Y:S01]  /*6dc0*/  FFMA.FTZ R105, R18, c[0x0][0x23c], -R125 ;  /* 0x00008f0012697a23 */ /* 0x000fe2000001087d */
[----:B------:R-:W4:Y:S01]  /*6dd0*/  LDSM.16.MT88.4 R28, [R252+0x4800] ;  /* 0x00480000fc1c783b */ /* 0x000f220000004200 */
[--C-:B------:R-:W-:Y:S02]  /*6de0*/  FFMA.FTZ R110, R17, c[0x0][0x23c], -R115.reuse ;  /* 0x00008f00116e7a23 */ /* 0x100fe40000010873 */
[--C-:B------:R-:W-:Y:S02]  /*6df0*/  FFMA.FTZ R109, R16, c[0x0][0x23c], -R115.reuse ;  /* 0x00008f00106d7a23 */ /* 0x100fe40000010873 */
[----:B------:R-:W5:Y:S01]  /*6e00*/  LDSM.16.MT88.4 R16, [R164+0x4800] ;  /* 0x00480000a410783b */ /* 0x000f620000004200 */
[----:B------:R-:W3:Y:S01]  /*6e10*/  MUFU.EX2 R103, R103 ;  /* 0x0000006700677308 */ /* 0x000ee20000000800 */
[----:B-1----:R-:W-:Y:S01]  /*6e20*/  F2FP.BF16.PACK_AB R238, R87, R88 ;  /* 0x0000005857ee723e */ /* 0x002fe200000010ff */
[----:B------:R-:W-:-:S02]  /*6e30*/  FFMA.FTZ R111, R111, c[0x0][0x23c], -R115 ;  /* 0x00008f006f6f7a23 */ /* 0x000fc40000010873 */
[----:B------:R-:W-:Y:S02]  /*6e40*/  FFMA.FTZ R116, R116, c[0x0][0x23c], -R115 ;  /* 0x00008f0074747a23 */ /* 0x000fe40000010873 */
[--C-:B------:R-:W-:Y:S02]  /*6e50*/  FFMA.FTZ R120, R120, c[0x0][0x23c], -R125.reuse ;  /* 0x00008f0078787a23 */ /* 0x100fe4000001087d */
[----:B------:R-:W-:Y:S01]  /*6e60*/  MUFU.EX2 R92, R92 ;  /* 0x0000005c005c7308 */ /* 0x000fe20000000800 */
[--C-:B------:R-:W-:Y:S01]  /*6e70*/  FFMA.FTZ R121, R121, c[0x0][0x23c], -R125.reuse ;  /* 0x00008f0079797a23 */ /* 0x100fe2000001087d */
[----:B--2---:R-:W-:Y:S01]  /*6e80*/  HMMA.16816.F32.BF16 R224, R220, R12, RZ ;  /* 0x0000000cdce0723c */ /* 0x004fe200000418ff */
[--C-:B------:R-:W-:Y:S02]  /*6e90*/  FFMA.FTZ R123, R123, c[0x0][0x23c], -R125.reuse ;  /* 0x00008f007b7b7a23 */ /* 0x100fe4000001087d */
[----:B------:R-:W-:Y:S02]  /*6ea0*/  FFMA.FTZ R126, R126, c[0x0][0x23c], -R125 ;  /* 0x00008f007e7e7a23 */ /* 0x000fe4000001087d */
[--C-:B------:R-:W-:Y:S01]  /*6eb0*/  FFMA.FTZ R132, R186, c[0x0][0x23c], -R115.reuse ;  /* 0x00008f00ba847a23 */ /* 0x100fe20000010873 */
[----:B------:R-:W1:Y:S01]  /*6ec0*/  MUFU.EX2 R85, R85 ;  /* 0x0000005500557308 */ /* 0x000e620000000800 */
[----:B---3--:R-:W-:Y:S01]  /*6ed0*/  F2FP.BF16.PACK_AB R237, R103, R95 ;  /* 0x0000005f67ed723e */ /* 0x008fe200000010ff */
[----:B------:R-:W-:-:S02]  /*6ee0*/  FFMA.FTZ R131, R131, c[0x0][0x23c], -R115 ;  /* 0x00008f0083837a23 */ /* 0x000fc40000010873 */
[--C-:B------:R-:W-:Y:S02]  /*6ef0*/  FFMA.FTZ R135, R141, c[0x0][0x23c], -R115.reuse ;  /* 0x00008f008d877a23 */ /* 0x100fe40000010873 */
[----:B------:R-:W-:Y:S02]  /*6f00*/  FFMA.FTZ R137, R137, c[0x0][0x23c], -R115 ;  /* 0x00008f0089897a23 */ /* 0x000fe40000010873 */
        /* <DEDUP_REMOVED lines=14> */
[--C-:B------:R-:W-:Y:S02]  /*6ff0*/  FFMA.FTZ R163, R169, c[0x0][0x23c], -R125.reuse ;  /* 0x00008f00a9a37a23 */ /* 0x100fe4000001087d */
[--C-:B------:R-:W-:Y:S01]  /*7000*/  FFMA.FTZ R160, R160, c[0x0][0x23c], -R125.reuse ;  /* 0x00008f00a0a07a23 */ /* 0x100fe2000001087d */
[----:B------:R-:W-:Y:S01]  /*7010*/  HMMA.16816.F32.BF16 R240, R236, R12, RZ ;  /* 0x0000000cecf0723c */ /* 0x000fe200000418ff */
[--C-:B------:R-:W-:Y:S01]  /*7020*/  FFMA.FTZ R159, R159, c[0x0][0x23c], -R125.reuse ;  /* 0x00008f009f9f7a23 */ /* 0x100fe2000001087d */
[----:B------:R-:W-:Y:S01]  /*7030*/  MUFU.EX2 R72, R72 ;  /* 0x0000004800487308 */ /* 0x000fe20000000800 */
[----:B------:R-:W-:-:S02]  /*7040*/  FFMA.FTZ R158, R158, c[0x0][0x23c], -R125 ;  /* 0x00008f009e9e7a23 */ /* 0x000fc4000001087d */
[--C-:B------:R-:W-:Y:S02]  /*7050*/  FFMA.FTZ R154, R154, c[0x0][0x23c], -R115.reuse ;  /* 0x00008f009a9a7a23 */ /* 0x100fe40000010873 */
[----:B-1----:R-:W-:Y:S01]  /*7060*/  F2FP.BF16.PACK_AB R12, R78, R86 ;  /* 0x000000564e0c723e */ /* 0x002fe200000010ff */
[C---:B------:R-:W-:Y:S01]  /*7070*/  HMMA.16816.F32.BF16 R244, R236.reuse, R230, RZ ;  /* 0x000000e6ecf4723c */ /* 0x040fe200000418ff */
[--C-:B------:R-:W-:Y:S01]  /*7080*/  FFMA.FTZ R152, R152, c[0x0][0x23c], -R115.reuse ;  /* 0x00008f0098987a23 */ /* 0x100fe20000010873 */
[----:B------:R-:W1:Y:S01]  /*7090*/  MUFU.EX2 R84, R84 ;  /* 0x0000005400547308 */ /* 0x000e620000000800 */
[--C-:B------:R-:W-:Y:S02]  /*70a0*/  FFMA.FTZ R149, R149, c[0x0][0x23c], -R115.reuse ;  /* 0x00008f0095957a23 */ /* 0x100fe40000010873 */
[----:B------:R-:W-:Y:S02]  /*70b0*/  FFMA.FTZ R147, R147, c[0x0][0x23c], -R115 ;  /* 0x00008f0093937a23 */ /* 0x000fe40000010873 */
[----:B------:R-:W-:Y:S01]  /*70c0*/  FADD.FTZ R96, R97, R96 ;  /* 0x0000006061607221 */ /* 0x000fe20000010000 */
[----:B------:R-:W-:Y:S01]  /*70d0*/  HMMA.16816.F32.BF16 R236, R236, R14, RZ ;  /* 0x0000000eecec723c */ /* 0x000fe200000418ff */
[----:B------:R-:W-:Y:S01]  /*70e0*/  FADD.FTZ R95, R95, R103 ;  /* 0x000000675f5f7221 */ /* 0x000fe20000010000 */
[----:B------:R-:W2:Y:S01]  /*70f0*/  MUFU.EX2 R76, R76 ;  /* 0x0000004c004c7308 */ /* 0x000ea20000000800 */
[----:B------:R-:W-:-:S02]  /*7100*/  FADD.FTZ R96, R88, R96 ;  /* 0x0000006058607221 */ /* 0x000fc40000010000 */
[----:B------:R-:W-:Y:S02]  /*7110*/  FADD.FTZ R95, R92, R95 ;  /* 0x0000005f5c5f7221 */ /* 0x000fe40000010000 */
[----:B------:R-:W-:Y:S01]  /*7120*/  FADD.FTZ R96, R87, R96 ;  /* 0x0000006057607221 */ /* 0x000fe20000010000 */
[C---:B------:R-:W-:Y:S01]  /*7130*/  HMMA.16816.F32.BF16 R228, R220.reuse, R230, RZ ;  /* 0x000000e6dce4723c */ /* 0x040fe200000418ff */
[----:B------:R-:W-:Y:S01]  /*7140*/  FADD.FTZ R95, R85, R95 ;  /* 0x0000005f555f7221 */ /* 0x000fe20000010000 */
[----:B------:R-:W3:Y:S01]  /*7150*/  MUFU.EX2 R79, R79 ;  /* 0x0000004f004f7308 */ /* 0x000ee20000000800 */
[----:B------:R-:W-:Y:S02]  /*7160*/  FADD.FTZ R96, R86, R96 ;  /* 0x0000006056607221 */ /* 0x000fe40000010000 */
[----:B-1----:R-:W-:Y:S02]  /*7170*/  FADD.FTZ R95, R84, R95 ;  /* 0x0000005f545f7221 */ /* 0x002fe40000010000 */
[----:B------:R-:W-:Y:S01]  /*7180*/  FADD.FTZ R96, R78, R96 ;  /* 0x000000604e607221 */ /* 0x000fe20000010000 */
[----:B------:R-:W-:Y:S01]  /*7190*/  HMMA.16816.F32.BF16 R220, R220, R14, RZ ;  /* 0x0000000edcdc723c */ /* 0x000fe200000418ff */
[----:B------:R-:W-:Y:S01]  /*71a0*/  FFMA.FTZ R145, R145, c[0x0][0x23c], -R125 ;  /* 0x00008f0091917a23 */ /* 0x000fe2000001087d */
[----:B------:R-:W1:Y:S01]  /*71b0*/  MUFU.EX2 R71, R71 ;  /* 0x0000004700477308 */ /* 0x000e620000000800 */
[C---:B--2---:R-:W-:Y:S01]  /*71c0*/  F2FP.BF16.PACK_AB R13, R76.reuse, R84 ;  /* 0x000000544c0d723e */ /* 0x044fe200000010ff */
[----:B------:R-:W-:-:S02]  /*71d0*/  FADD.FTZ R95, R76, R95 ;  /* 0x0000005f4c5f7221 */ /* 0x000fc40000010000 */
[----:B------:R-:W-:Y:S01]  /*71e0*/  FADD.FTZ R96, R77, R96 ;  /* 0x000000604d607221 */ /* 0x000fe20000010000 */
[----:B------:R-:W-:Y:S01]  /*71f0*/  F2FP.BF16.PACK_AB R14, R72, R77 ;  /* 0x0000004d480e723e */ /* 0x000fe200000010ff */
[----:B------:R-:W-:Y:S02]  /*7200*/  FFMA.FTZ R144, R144, c[0x0][0x23c], -R125 ;  /* 0x00008f0090907a23 */ /* 0x000fe4000001087d */
[----:B------:R-:W2:Y:S01]  /*7210*/  MUFU.EX2 R94, R94 ;  /* 0x0000005e005e7308 */ /* 0x000ea20000000800 */
[----:B---3--:R-:W-:Y:S02]  /*7220*/  FADD.FTZ R95, R79, R95 ;  /* 0x0000005f4f5f7221 */ /* 0x008fe40000010000 */
[----:B------:R-:W-:Y:S02]  /*7230*/  FADD.FTZ R96, R72, R96 ;  /* 0x0000006048607221 */ /* 0x000fe40000010000 */
[--C-:B------:R-:W-:Y:S02]  /*7240*/  FFMA.FTZ R143, R143, c[0x0][0x23c], -R125.reuse ;  /* 0x00008f008f8f7a23 */ /* 0x100fe4000001087d */
[----:B------:R-:W-:Y:S01]  /*7250*/  FFMA.FTZ R142, R142, c[0x0][0x23c], -R125 ;  /* 0x00008f008e8e7a23 */ /* 0x000fe2000001087d */
[C---:B-1----:R-:W-:Y:S01]  /*7260*/  F2FP.BF16.PACK_AB R15, R71.reuse, R79 ;  /* 0x0000004f470f723e */ /* 0x042fe200000010ff */
[----:B------:R-:W1:Y:S01]  /*7270*/  MUFU.EX2 R93, R93 ;  /* 0x0000005d005d7308 */ /* 0x000e620000000800 */
[----:B------:R-:W-:-:S02]  /*7280*/  FADD.FTZ R95, R71, R95 ;  /* 0x0000005f475f7221 */ /* 0x000fc40000010000 */
[--C-:B------:R-:W-:Y:S02]  /*7290*/  FFMA.FTZ R140, R140, c[0x0][0x23c], -R115.reuse ;  /* 0x00008f008c8c7a23 */ /* 0x100fe40000010873 */
[----:B------:R-:W-:Y:S01]  /*72a0*/  FFMA.FTZ R139, R139, c[0x0][0x23c], -R115 ;  /* 0x00008f008b8b7a23 */ /* 0x000fe20000010873 */
[C---:B------:R-:W-:Y:S01]  /*72b0*/  HMMA.16816.F32.BF16 R248, R12.reuse, R32, R248 ;  /* 0x000000200cf8723c */ /* 0x040fe200000418f8 */
[----:B--2---:R-:W-:Y:S01]  /*72c0*/  FADD.FTZ R96, R94, R96 ;  /* 0x000000605e607221 */ /* 0x004fe20000010000 */
[----:B------:R-:W2:Y:S01]  /*72d0*/  MUFU.EX2 R104, R104 ;  /* 0x0000006800687308 */ /* 0x000ea20000000800 */
[----:B------:R-:W-:Y:S02]  /*72e0*/  FADD.FTZ R98, R39, R98 ;  /* 0x0000006227627221 */ /* 0x000fe40000010000 */
[--C-:B------:R-:W-:Y:S02]  /*72f0*/  FFMA.FTZ R128, R128, c[0x0][0x23c], -R125.reuse ;  /* 0x00008f0080807a23 */ /* 0x100fe4000001087d */
[----:B------:R-:W-:Y:S01]  /*7300*/  FADD.FTZ R98, R38, R98 ;  /* 0x0000006226627221 */ /* 0x000fe20000010000 */
[----:B------:R-:W-:Y:S01]  /*7310*/  HMMA.16816.F32.BF16 R240, R12, R24, R240 ;  /* 0x000000180cf0723c */ /* 0x000fe200000418f0 */
[----:B------:R-:W-:Y:S01]  /*7320*/  FFMA.FTZ R127, R127, c[0x0][0x23c], -R125 ;  /* 0x00008f007f7f7a23 */ /* 0x000fe2000001087d */
[----:B------:R-:W3:Y:S01]  /*7330*/  MUFU.EX2 R105, R105 ;  /* 0x0000006900697308 */ /* 0x000ee20000000800 */
[----:B-1----:R-:W-:-:S02]  /*7340*/  FADD.FTZ R96, R93, R96 ;  /* 0x000000605d607221 */ /* 0x002fc40000010000 */
[----:B------:R-:W-:Y:S02]  /*7350*/  FADD.FTZ R98, R37, R98 ;  /* 0x0000006225627221 */ /* 0x000fe40000010000 */
[----:B------:R-:W-:Y:S01]  /*7360*/  FFMA.FTZ R210, R124, c[0x0][0x23c], -R125 ;  /* 0x00008f007cd27a23 */ /* 0x000fe2000001087d */
[C---:B------:R-:W-:Y:S01]  /*7370*/  HMMA.16816.F32.BF16 R244, R12.reuse, R34, R244 ;  /* 0x000000220cf4723c */ /* 0x040fe200000418f4 */
[--C-:B------:R-:W-:Y:S01]  /*7380*/  FFMA.FTZ R122, R122, c[0x0][0x23c], -R115.reuse ;  /* 0x00008f007a7a7a23 */ /* 0x100fe20000010873 */
[----:B------:R-:W1:Y:S01]  /*7390*/  MUFU.EX2 R110, R110 ;  /* 0x0000006e006e7308 */ /* 0x000e620000000800 */
[----:B--2---:R-:W-:Y:S02]  /*73a0*/  FADD.FTZ R96, R104, R96 ;  /* 0x0000006068607221 */ /* 0x004fe40000010000 */
[--C-:B------:R-:W-:Y:S02]  /*73b0*/  FFMA.FTZ R119, R119, c[0x0][0x23c], -R115.reuse ;  /* 0x00008f0077777a23 */ /* 0x100fe40000010873 */
[--C-:B------:R-:W-:Y:S01]  /*73c0*/  FFMA.FTZ R118, R118, c[0x0][0x23c], -R115.reuse ;  /* 0x00008f0076767a23 */ /* 0x100fe20000010873 */
[----:B------:R-:W-:Y:S01]  /*73d0*/  HMMA.16816.F32.BF16 R236, R12, R26, R236 ;  /* 0x0000001a0cec723c */ /* 0x000fe200000418ec */
[----:B------:R-:W-:Y:S01]  /*73e0*/  FFMA.FTZ R211, R114, c[0x0][0x23c], -R115 ;  /* 0x00008f0072d37a23 */ /* 0x000fe20000010873 */
[----:B------:R-:W2:Y:S01]  /*73f0*/  MUFU.EX2 R109, R109 ;  /* 0x0000006d006d7308 */ /* 0x000ea20000000800 */
[----:B---3--:R-:W-:-:S04]  /*7400*/  FADD.FTZ R96, R105, R96 ;  /* 0x0000006069607221 */ /* 0x008fc80000010000 */
[----:B------:R-:W-:Y:S02]  /*7410*/  F2FP.BF16.PACK_AB R12, R82, R83 ;  /* 0x00000053520c723e */ /* 0x000fe400000010ff */
[----:B------:R-:W-:Y:S01]  /*7420*/  F2FP.BF16.PACK_AB R13, R80, R81 ;  /* 0x00000051500d723e */ /* 0x000fe200000010ff */
[----:B------:R-:W3:Y:S01]  /*7430*/  MUFU.EX2 R111, R111 ;  /* 0x0000006f006f7308 */ /* 0x000ee20000000800 */
[----:B------:R-:W-:Y:S01]  /*7440*/  F2FP.BF16.PACK_AB R14, R74, R75 ;  /* 0x0000004b4a0e723e */ /* 0x000fe200000010ff */
[----:B-1----:R-:W-:Y:S01]  /*7450*/  FADD.FTZ R95, R110, R95 ;  /* 0x0000005f6e5f7221 */ /* 0x002fe20000010000 */
[----:B------:R-:W-:-:S05]  /*7460*/  F2FP.BF16.PACK_AB R15, R69, R73 ;  /* 0x00000049450f723e */ /* 0x000fca00000010ff */
[----:B------:R-:W1:Y:S01]  /*7470*/  MUFU.EX2 R116, R116 ;  /* 0x0000007400747308 */ /* 0x000e620000000800 */
[----:B--2---:R-:W-:Y:S01]  /*7480*/  FADD.FTZ R95, R109, R95 ;  /* 0x0000005f6d5f7221 */ /* 0x004fe20000010000 */
[C---:B------:R-:W-:Y:S06]  /*7490*/  HMMA.16816.F32.BF16 R232, R12.reuse, R32, R232 ;  /* 0x000000200ce8723c */ /* 0x040fec00000418e8 */
[----:B------:R-:W2:Y:S01]  /*74a0*/  MUFU.EX2 R120, R120 ;  /* 0x0000007800787308 */ /* 0x000ea20000000800 */
[----:B---3--:R-:W-:Y:S01]  /*74b0*/  FADD.FTZ R95, R111, R95 ;  /* 0x0000005f6f5f7221 */ /* 0x008fe20000010000 */
[C---:B------:R-:W-:Y:S06]  /*74c0*/  HMMA.16816.F32.BF16 R224, R12.reuse, R24, R224 ;  /* 0x000000180ce0723c */ /* 0x040fec00000418e0 */
[----:B------:R-:W3:Y:S01]  /*74d0*/  MUFU.EX2 R121, R121 ;  /* 0x0000007900797308 */ /* 0x000ee20000000800 */
[----:B-1----:R-:W-:Y:S01]  /*74e0*/  FADD.FTZ R95, R116, R95 ;  /* 0x0000005f745f7221 */ /* 0x002fe20000010000 */
[C---:B------:R-:W-:Y:S01]  /*74f0*/  HMMA.16816.F32.BF16 R228, R12.reuse, R34, R228 ;  /* 0x000000220ce4723c */ /* 0x040fe200000418e4 */
[----:B------:R-:W1:Y:S05]  /*7500*/  LDSM.16.MT88.4 R32, [R252+0x4c00] ;  /* 0x004c0000fc20783b */ /* 0x000e6a0000004200 */
[----:B------:R-:W4:Y:S01]  /*7510*/  MUFU.EX2 R123, R123 ;  /* 0x0000007b007b7308 */ /* 0x000f220000000800 */
[----:B--2---:R-:W-:Y:S01]  /*7520*/  FADD.FTZ R96, R120, R96 ;  /* 0x0000006078607221 */ /* 0x004fe20000010000 */
[----:B------:R-:W-:Y:S01]  /*7530*/  HMMA.16816.F32.BF16 R220, R12, R26, R220 ;  /* 0x0000001a0cdc723c */ /* 0x000fe200000418dc */
[----:B------:R-:W2:Y:S05]  /*7540*/  LDSM.16.MT88.4 R24, [R164+0x4c00] ;  /* 0x004c0000a418783b */ /* 0x000eaa0000004200 */
[----:B------:R-:W5:Y:S01]  /*7550*/  MUFU.EX2 R126, R126 ;  /* 0x0000007e007e7308 */ /* 0x000f620000000800 */
[----:B------:R-:W-:Y:S01]  /*7560*/  F2FP.BF16.PACK_AB R12, R93, R94 ;  /* 0x0000005e5d0c723e */ /* 0x000fe200000010ff */
[----:B---3--:R-:W-:Y:S01]  /*7570*/  FADD.FTZ R96, R121, R96 ;  /* 0x0000006079607221 */ /* 0x008fe20000010000 */
[----:B------:R-:W-:-:S02]  /*7580*/  F2FP.BF16.PACK_AB R13, R109, R110 ;  /* 0x0000006e6d0d723e */ /* 0x000fc400000010ff */
[----:B------:R-:W-:Y:S02]  /*7590*/  F2FP.BF16.PACK_AB R14, R105, R104 ;  /* 0x00000068690e723e */ /* 0x000fe400000010ff */
[----:B------:R-:W-:Y:S01]  /*75a0*/  F2FP.BF16.PACK_AB R15, R116, R111 ;  /* 0x0000006f740f723e */ /* 0x000fe200000010ff */
[----:B------:R-:W3:Y:S01]  /*75b0*/  MUFU.EX2 R132, R132 ;  /* 0x0000008400847308 */ /* 0x000ee20000000800 */
[----:B----4-:R-:W-:-:S05]  /*75c0*/  FADD.FTZ R96, R123, R96 ;  /* 0x000000607b607221 */ /* 0x010fca0000010000 */
[----:B------:R-:W-:Y:S02]  /*75d0*/  HMMA.16816.F32.BF16 R248, R12, R28, R248 ;  /* 0x0000001c0cf8723c */ /* 0x000fe400000418f8 */
[----:B------:R-:W4:Y:S01]  /*75e0*/  MUFU.EX2 R131, R131 ;  /* 0x0000008300837308 */ /* 0x000f220000000800 */
[----:B-----5:R-:W-:-:S05]  /*75f0*/  FADD.FTZ R96, R126, R96 ;  /* 0x000000607e607221 */ /* 0x020fca0000010000 */
[----:B------:R-:W-:Y:S02]  /*7600*/  HMMA.16816.F32.BF16 R240, R12, R16, R240 ;  /* 0x000000100cf0723c */ /* 0x000fe400000418f0 */
[----:B------:R-:W5:Y:S01]  /*7610*/  MUFU.EX2 R135, R135 ;  /* 0x0000008700877308 */ /* 0x000f620000000800 */
[----:B---3--:R-:W-:-:S05]  /*7620*/  FADD.FTZ R95, R132, R95 ;  /* 0x0000005f845f7221 */ /* 0x008fca0000010000 */
[----:B------:R-:W-:Y:S02]  /*7630*/  HMMA.16816.F32.BF16 R244, R12, R30, R244 ;  /* 0x0000001e0cf4723c */ /* 0x000fe400000418f4 */
[----:B------:R-:W3:Y:S01]  /*7640*/  MUFU.EX2 R137, R137 ;  /* 0x0000008900897308 */ /* 0x000ee20000000800 */
[----:B----4-:R-:W-:-:S05]  /*7650*/  FADD.FTZ R95, R131, R95 ;  /* 0x0000005f835f7221 */ /* 0x010fca0000010000 */
[----:B------:R-:W-:Y:S02]  /*7660*/  HMMA.16816.F32.BF16 R236, R12, R18, R236 ;  /* 0x000000120cec723c */ /* 0x000fe400000418ec */
[----:B------:R-:W4:Y:S01]  /*7670*/  MUFU.EX2 R146, R146 ;  /* 0x0000009200927308 */ /* 0x000f220000000800 */
[----:B-----5:R-:W-:-:S04]  /*7680*/  FADD.FTZ R95, R135, R95 ;  /* 0x0000005f875f7221 */ /* 0x020fc80000010000 */
[----:B------:R-:W-:Y:S02]  /*7690*/  F2FP.BF16.PACK_AB R12, R67, R70 ;  /* 0x00000046430c723e */ /* 0x000fe400000010ff */
[----:B------:R-:W-:Y:S01]  /*76a0*/  F2FP.BF16.PACK_AB R13, R44, R68 ;  /* 0x000000442c0d723e */ /* 0x000fe200000010ff */
[----:B------:R-:W5:Y:S01]  /*76b0*/  MUFU.EX2 R148, R148 ;  /* 0x0000009400947308 */ /* 0x000f620000000800 */
[----:B------:R-:W-:Y:S01]  /*76c0*/  F2FP.BF16.PACK_AB R14, R65, R66 ;  /* 0x00000042410e723e */ /* 0x000fe200000010ff */
[----:B---3--:R-:W-:Y:S01]  /*76d0*/  FADD.FTZ R95, R137, R95 ;  /* 0x0000005f895f7221 */ /* 0x008fe20000010000 */
[----:B------:R-:W-:-:S05]  /*76e0*/  F2FP.BF16.PACK_AB R15, R42, R43 ;  /* 0x0000002b2a0f723e */ /* 0x000fca00000010ff */
[----:B------:R-:W3:Y:S01]  /*76f0*/  MUFU.EX2 R151, R151 ;  /* 0x0000009700977308 */ /* 0x000ee20000000800 */
[----:B----4-:R-:W-:Y:S01]  /*7700*/  FADD.FTZ R96, R146, R96 ;  /* 0x0000006092607221 */ /* 0x010fe20000010000 */
[C---:B------:R-:W-:Y:S06]  /*7710*/  HMMA.16816.F32.BF16 R232, R12.reuse, R28, R232 ;  /* 0x0000001c0ce8723c */ /* 0x040fec00000418e8 */
[----:B------:R-:W4:Y:S01]  /*7720*/  MUFU.EX2 R153, R153 ;  /* 0x0000009900997308 */ /* 0x000f220000000800 */
[----:B-----5:R-:W-:Y:S01]  /*7730*/  FADD.FTZ R96, R148, R96 ;  /* 0x0000006094607221 */ /* 0x020fe20000010000 */
[C---:B------:R-:W-:Y:S01]  /*7740*/  HMMA.16816.F32.BF16 R228, R12.reuse, R30, R228 ;  /* 0x0000001e0ce4723c */ /* 0x040fe200000418e4 */
[----:B------:R-:W5:Y:S05]  /*7750*/  LDSM.16.MT88.4 R28, [R252+0x5000] ;  /* 0x00500000fc1c783b */ /* 0x000f6a0000004200 */
[----:B------:R-:W1:Y:S01]  /*7760*/  MUFU.EX2 R156, R156 ;  /* 0x0000009c009c7308 */ /* 0x000e620000000800 */
[----:B---3--:R-:W-:Y:S01]  /*7770*/  FADD.FTZ R96, R151, R96 ;  /* 0x0000006097607221 */ /* 0x008fe20000010000 */
[C---:B------:R-:W-:Y:S06]  /*7780*/  HMMA.16816.F32.BF16 R224, R12.reuse, R16, R224 ;  /* 0x000000100ce0723c */ /* 0x040fec00000418e0 */
[----:B------:R-:W3:Y:S01]  /*7790*/  MUFU.EX2 R155, R155 ;  /* 0x0000009b009b7308 */ /* 0x000ee20000000800 */
[----:B----4-:R-:W-:Y:S01]  /*77a0*/  FADD.FTZ R96, R153, R96 ;  /* 0x0000006099607221 */ /* 0x010fe20000010000 */
[----:B------:R-:W-:Y:S01]  /*77b0*/  HMMA.16816.F32.BF16 R220, R12, R18, R220 ;  /* 0x000000120cdc723c */ /* 0x000fe200000418dc */
[----:B------:R-:W4:Y:S05]  /*77c0*/  LDSM.16.MT88.4 R16, [R164+0x5000] ;  /* 0x00500000a410783b */ /* 0x000f2a0000004200 */
[----:B------:R-:W2:Y:S01]  /*77d0*/  MUFU.EX2 R157, R157 ;  /* 0x0000009d009d7308 */ /* 0x000ea20000000800 */
[----:B------:R-:W-:Y:S01]  /*77e0*/  F2FP.BF16.PACK_AB R12, R121, R120 ;  /* 0x00000078790c723e */ /* 0x000fe200000010ff */
[----:B-1----:R-:W-:Y:S01]  /*77f0*/  FADD.FTZ R95, R156, R95 ;  /* 0x0000005f9c5f7221 */ /* 0x002fe20000010000 */
[----:B------:R-:W-:-:S02]  /*7800*/  F2FP.BF16.PACK_AB R13, R131, R132 ;  /* 0x00000084830d723e */ /* 0x000fc400000010ff */
[----:B------:R-:W-:Y:S02]  /*7810*/  F2FP.BF16.PACK_AB R14, R126, R123 ;  /* 0x0000007b7e0e723e */ /* 0x000fe400000010ff */
[----:B------:R-:W-:Y:S01]  /*7820*/  F2FP.BF16.PACK_AB R15, R137, R135 ;  /* 0x00000087890f723e */ /* 0x000fe200000010ff */
[----:B------:R-:W1:Y:S01]  /*7830*/  MUFU.EX2 R161, R161 ;  /* 0x000000a100a17308 */ /* 0x000e620000000800 */
[----:B---3--:R-:W-:-:S05]  /*7840*/  FADD.FTZ R95, R155, R95 ;  /* 0x0000005f9b5f7221 */ /* 0x008fca0000010000 */
[----:B------:R-:W-:Y:S02]  /*7850*/  HMMA.16816.F32.BF16 R248, R12, R32, R248 ;  /* 0x000000200cf8723c */ /* 0x000fe400000418f8 */
[----:B------:R-:W3:Y:S01]  /*7860*/  MUFU.EX2 R36, R36 ;  /* 0x0000002400247308 */ /* 0x000ee20000000800 */
[----:B--2---:R-:W-:-:S05]  /*7870*/  FADD.FTZ R95, R157, R95 ;  /* 0x0000005f9d5f7221 */ /* 0x004fca0000010000 */
[----:B------:R-:W-:Y:S02]  /*7880*/  HMMA.16816.F32.BF16 R244, R12, R34, R244 ;  /* 0x000000220cf4723c */ /* 0x000fe400000418f4 */
[----:B------:R-:W2:Y:S01]  /*7890*/  MUFU.EX2 R11, R11 ;  /* 0x0000000b000b7308 */ /* 0x000ea20000000800 */
[----:B-1----:R-:W-:-:S05]  /*78a0*/  FADD.FTZ R95, R161, R95 ;  /* 0x0000005fa15f7221 */ /* 0x002fca0000010000 */
[----:B------:R-:W-:Y:S02]  /*78b0*/  HMMA.16816.F32.BF16 R240, R12, R24, R240 ;  /* 0x000000180cf0723c */ /* 0x000fe400000418f0 */
[----:B------:R-:W1:Y:S01]  /*78c0*/  MUFU.EX2 R10, R10 ;  /* 0x0000000a000a7308 */ /* 0x000e620000000800 */
[----:B---3--:R-:W-:-:S05]  /*78d0*/  FADD.FTZ R98, R36, R98 ;  /* 0x0000006224627221 */ /* 0x008fca0000010000 */
[----:B------:R-:W-:Y:S02]  /*78e0*/  HMMA.16816.F32.BF16 R236, R12, R26, R236 ;  /* 0x0000001a0cec723c */ /* 0x000fe400000418ec */
[----:B------:R-:W3:Y:S01]  /*78f0*/  MUFU.EX2 R163, R163 ;  /* 0x000000a300a37308 */ /* 0x000ee20000000800 */
[----:B--2---:R-:W-:-:S04]  /*7900*/  FADD.FTZ R98, R11, R98 ;  /* 0x000000620b627221 */ /* 0x004fc80000010000 */
[----:B------:R-:W-:Y:S02]  /*7910*/  F2FP.BF16.PACK_AB R12, R63, R64 ;  /* 0x000000403f0c723e */ /* 0x000fe400000010ff */
[----:B------:R-:W-:Y:S01]  /*7920*/  F2FP.BF16.PACK_AB R13, R40, R41 ;  /* 0x00000029280d723e */ /* 0x000fe200000010ff */
[----:B------:R-:W2:Y:S01]  /*7930*/  MUFU.EX2 R160, R160 ;  /* 0x000000a000a07308 */ /* 0x000ea20000000800 */
[----:B------:R-:W-:Y:S01]  /*7940*/  F2FP.BF16.PACK_AB R14, R61, R62 ;  /* 0x0000003e3d0e723e */ /* 0x000fe200000010ff */
[----:B-1----:R-:W-:Y:S01]  /*7950*/  FADD.FTZ R98, R10, R98 ;  /* 0x000000620a627221 */ /* 0x002fe20000010000 */
[----:B------:R-:W-:-:S05]  /*7960*/  F2FP.BF16.PACK_AB R15, R38, R39 ;  /* 0x00000027260f723e */ /* 0x000fca00000010ff */
[----:B------:R-:W1:Y:S01]  /*7970*/  MUFU.EX2 R159, R159 ;  /* 0x0000009f009f7308 */ /* 0x000e620000000800 */
[----:B---3--:R-:W-:Y:S01]  /*7980*/  FADD.FTZ R96, R163, R96 ;  /* 0x00000060a3607221 */ /* 0x008fe20000010000 */
[C---:B------:R-:W-:Y:S06]  /*7990*/  HMMA.16816.F32.BF16 R232, R12.reuse, R32, R232 ;  /* 0x000000200ce8723c */ /* 0x040fec00000418e8 */
[----:B------:R-:W3:Y:S01]  /*79a0*/  MUFU.EX2 R158, R158 ;  /* 0x0000009e009e7308 */ /* 0x000ee20000000800 */
[----:B--2---:R-:W-:Y:S01]  /*79b0*/  FADD.FTZ R96, R160, R96 ;  /* 0x00000060a0607221 */ /* 0x004fe20000010000 */
[C---:B------:R-:W-:Y:S01]  /*79c0*/  HMMA.16816.F32.BF16 R228, R12.reuse, R34, R228 ;  /* 0x000000220ce4723c */ /* 0x040fe200000418e4 */
[----:B------:R-:W2:Y:S05]  /*79d0*/  LDSM.16.MT88.4 R32, [R252+0x5400] ;  /* 0x00540000fc20783b */ /* 0x000eaa0000004200 */
[----:B------:R-:W4:Y:S01]  /*79e0*/  MUFU.EX2 R154, R154 ;  /* 0x0000009a009a7308 */ /* 0x000f220000000800 */
[----:B-1----:R-:W-:Y:S01]  /*79f0*/  FADD.FTZ R96, R159, R96 ;  /* 0x000000609f607221 */ /* 0x002fe20000010000 */
[C---:B------:R-:W-:Y:S06]  /*7a00*/  HMMA.16816.F32.BF16 R224, R12.reuse, R24, R224 ;  /* 0x000000180ce0723c */ /* 0x040fec00000418e0 */
[----:B------:R-:W1:Y:S01]  /*7a10*/  MUFU.EX2 R152, R152 ;  /* 0x0000009800987308 */ /* 0x000e620000000800 */
[----:B---3--:R-:W-:Y:S01]  /*7a20*/  FADD.FTZ R96, R158, R96 ;  /* 0x000000609e607221 */ /* 0x008fe20000010000 */
[----:B------:R-:W-:Y:S01]  /*7a30*/  HMMA.16816.F32.BF16 R220, R12, R26, R220 ;  /* 0x0000001a0cdc723c */ /* 0x000fe200000418dc */
[----:B------:R-:W3:Y:S05]  /*7a40*/  LDSM.16.MT88.4 R24, [R164+0x5400] ;  /* 0x00540000a418783b */ /* 0x000eea0000004200 */
[----:B------:R-:W2:Y:S01]  /*7a50*/  MUFU.EX2 R149, R149 ;  /* 0x0000009500957308 */ /* 0x000ea20000000800 */
[----:B------:R-:W-:Y:S01]  /*7a60*/  F2FP.BF16.PACK_AB R12, R148, R146 ;  /* 0x00000092940c723e */ /* 0x000fe200000010ff */
[----:B----4-:R-:W-:Y:S01]  /*7a70*/  FADD.FTZ R95, R154, R95 ;  /* 0x0000005f9a5f7221 */ /* 0x010fe20000010000 */
[----:B------:R-:W-:-:S02]  /*7a80*/  F2FP.BF16.PACK_AB R13, R155, R156 ;  /* 0x0000009c9b0d723e */ /* 0x000fc400000010ff */
[----:B------:R-:W-:Y:S02]  /*7a90*/  F2FP.BF16.PACK_AB R14, R153, R151 ;  /* 0x00000097990e723e */ /* 0x000fe400000010ff */
[----:B------:R-:W-:Y:S01]  /*7aa0*/  F2FP.BF16.PACK_AB R15, R161, R157 ;  /* 0x0000009da10f723e */ /* 0x000fe200000010ff */
[----:B------:R-:W4:Y:S01]  /*7ab0*/  MUFU.EX2 R147, R147 ;  /* 0x0000009300937308 */ /* 0x000f220000000800 */
[----:B-1----:R-:W-:-:S05]  /*7ac0*/  FADD.FTZ R95, R152, R95 ;  /* 0x0000005f985f7221 */ /* 0x002fca0000010000 */
[----:B-----5:R-:W-:Y:S02]  /*7ad0*/  HMMA.16816.F32.BF16 R248, R12, R28, R248 ;  /* 0x0000001c0cf8723c */ /* 0x020fe400000418f8 */
[----:B------:R-:W1:Y:S01]  /*7ae0*/  MUFU.EX2 R55, R55 ;  /* 0x0000003700377308 */ /* 0x000e620000000800 */
[----:B--2---:R-:W-:-:S05]  /*7af0*/  FADD.FTZ R95, R149, R95 ;  /* 0x0000005f955f7221 */ /* 0x004fca0000010000 */
[----:B------:R-:W-:Y:S02]  /*7b00*/  HMMA.16816.F32.BF16 R244, R12, R30, R244 ;  /* 0x0000001e0cf4723c */ /* 0x000fe400000418f4 */
[----:B------:R-:W2:Y:S01]  /*7b10*/  MUFU.EX2 R54, R54 ;  /* 0x0000003600367308 */ /* 0x000ea20000000800 */
[----:B----4-:R-:W-:-:S05]  /*7b20*/  FADD.FTZ R95, R147, R95 ;  /* 0x0000005f935f7221 */ /* 0x010fca0000010000 */
[----:B------:R-:W-:Y:S02]  /*7b30*/  HMMA.16816.F32.BF16 R240, R12, R16, R240 ;  /* 0x000000100cf0723c */ /* 0x000fe400000418f0 */
[----:B------:R-:W4:Y:S01]  /*7b40*/  MUFU.EX2 R53, R53 ;  /* 0x0000003500357308 */ /* 0x000f220000000800 */
[----:B-1----:R-:W-:-:S05]  /*7b50*/  FADD.FTZ R100, R55, R100 ;  /* 0x0000006437647221 */ /* 0x002fca0000010000 */
[----:B------:R-:W-:Y:S02]  /*7b60*/  HMMA.16816.F32.BF16 R236, R12, R18, R236 ;  /* 0x000000120cec723c */ /* 0x000fe400000418ec */
[----:B------:R-:W1:Y:S01]  /*7b70*/  MUFU.EX2 R8, R8 ;  /* 0x0000000800087308 */ /* 0x000e620000000800 */
[----:B--2---:R-:W-:-:S04]  /*7b80*/  FADD.FTZ R100, R54, R100 ;  /* 0x0000006436647221 */ /* 0x004fc80000010000 */
[----:B------:R-:W-:Y:S02]  /*7b90*/  F2FP.BF16.PACK_AB R12, R59, R60 ;  /* 0x0000003c3b0c723e */ /* 0x000fe400000010ff */
[----:B------:R-:W-:Y:S01]  /*7ba0*/  F2FP.BF16.PACK_AB R13, R36, R37 ;  /* 0x00000025240d723e */ /* 0x000fe200000010ff */
[----:B------:R-:W2:Y:S01]  /*7bb0*/  MUFU.EX2 R7, R7 ;  /* 0x0000000700077308 */ /* 0x000ea20000000800 */
[----:B------:R-:W-:Y:S01]  /*7bc0*/  F2FP.BF16.PACK_AB R14, R57, R58 ;  /* 0x0000003a390e723e */ /* 0x000fe200000010ff */
[----:B----4-:R-:W-:Y:S01]  /*7bd0*/  FADD.FTZ R100, R53, R100 ;  /* 0x0000006435647221 */ /* 0x010fe20000010000 */
[----:B------:R-:W-:-:S05]  /*7be0*/  F2FP.BF16.PACK_AB R15, R10, R11 ;  /* 0x0000000b0a0f723e */ /* 0x000fca00000010ff */
[----:B------:R-:W4:Y:S01]  /*7bf0*/  MUFU.EX2 R0, R0 ;  /* 0x0000000000007308 */ /* 0x000f220000000800 */
[----:B-1----:R-:W-:Y:S01]  /*7c00*/  FADD.FTZ R98, R8, R98 ;  /* 0x0000006208627221 */ /* 0x002fe20000010000 */
[C---:B------:R-:W-:Y:S06]  /*7c10*/  HMMA.16816.F32.BF16 R232, R12.reuse, R28, R232 ;  /* 0x0000001c0ce8723c */ /* 0x040fec00000418e8 */
[----:B------:R-:W1:Y:S01]  /*7c20*/  MUFU.EX2 R117, R117 ;  /* 0x0000007500757308 */ /* 0x000e620000000800 */
[----:B--2---:R-:W-:Y:S01]  /*7c30*/  FADD.FTZ R98, R7, R98 ;  /* 0x0000006207627221 */ /* 0x004fe20000010000 */
[C---:B------:R-:W-:Y:S01]  /*7c40*/  HMMA.16816.F32.BF16 R228, R12.reuse, R30, R228 ;  /* 0x0000001e0ce4723c */ /* 0x040fe200000418e4 */
[----:B------:R-:W-:Y:S05]  /*7c50*/  LDSM.16.MT88.4 R28, [R164+0x5800] ;  /* 0x00580000a41c783b */ /* 0x000fea0000004200 */
[----:B------:R-:W2:Y:S01]  /*7c60*/  MUFU.EX2 R145, R145 ;  /* 0x0000009100917308 */ /* 0x000ea20000000800 */
[----:B----4-:R-:W-:Y:S01]  /*7c70*/  FADD.FTZ R98, R0, R98 ;  /* 0x0000006200627221 */ /* 0x010fe20000010000 */
[C---:B------:R-:W-:Y:S06]  /*7c80*/  HMMA.16816.F32.BF16 R224, R12.reuse, R16, R224 ;  /* 0x000000100ce0723c */ /* 0x040fec00000418e0 */
[----:B------:R-:W4:Y:S01]  /*7c90*/  MUFU.EX2 R144, R144 ;  /* 0x0000009000907308 */ /* 0x000f220000000800 */
[----:B-1----:R-:W-:Y:S01]  /*7ca0*/  FADD.FTZ R98, R117, R98 ;  /* 0x0000006275627221 */ /* 0x002fe20000010000 */
[----:B------:R-:W-:Y:S01]  /*7cb0*/  HMMA.16816.F32.BF16 R220, R12, R18, R220 ;  /* 0x000000120cdc723c */ /* 0x000fe200000418dc */
[----:B------:R-:W1:Y:S05]  /*7cc0*/  LDSM.16.MT88.4 R16, [R252+0x5800] ;  /* 0x00580000fc10783b */ /* 0x000e6a0000004200 */
[----:B------:R-:W5:Y:S01]  /*7cd0*/  MUFU.EX2 R143, R143 ;  /* 0x0000008f008f7308 */ /* 0x000f620000000800 */
[----:B------:R-:W-:Y:S01]  /*7ce0*/  F2FP.BF16.PACK_AB R12, R160, R163 ;  /* 0x000000a3a00c723e */ /* 0x000fe200000010ff */
[----:B--2---:R-:W-:Y:S01]  /*7cf0*/  FADD.FTZ R96, R145, R96 ;  /* 0x0000006091607221 */ /* 0x004fe20000010000 */
[----:B------:R-:W-:-:S02]  /*7d00*/  F2FP.BF16.PACK_AB R13, R152, R154 ;  /* 0x0000009a980d723e */ /* 0x000fc400000010ff */
[----:B------:R-:W-:Y:S02]  /*7d10*/  F2FP.BF16.PACK_AB R14, R158, R159 ;  /* 0x0000009f9e0e723e */ /* 0x000fe400000010ff */
[----:B------:R-:W-:Y:S01]  /*7d20*/  F2FP.BF16.PACK_AB R15, R147, R149 ;  /* 0x00000095930f723e */ /* 0x000fe200000010ff */
[----:B------:R-:W2:Y:S01]  /*7d30*/  MUFU.EX2 R142, R142 ;  /* 0x0000008e008e7308 */ /* 0x000ea20000000800 */
[----:B----4-:R-:W-:-:S05]  /*7d40*/  FADD.FTZ R96, R144, R96 ;  /* 0x0000006090607221 */ /* 0x010fca0000010000 */
[----:B------:R-:W-:Y:S02]  /*7d50*/  HMMA.16816.F32.BF16 R248, R12, R32, R248 ;  /* 0x000000200cf8723c */ /* 0x000fe400000418f8 */
[----:B------:R-:W4:Y:S01]  /*7d60*/  MUFU.EX2 R140, R140 ;  /* 0x0000008c008c7308 */ /* 0x000f220000000800 */
[----:B-----5:R-:W-:-:S05]  /*7d70*/  FADD.FTZ R96, R143, R96 ;  /* 0x000000608f607221 */ /* 0x020fca0000010000 */
[----:B------:R-:W-:Y:S02]  /*7d80*/  HMMA.16816.F32.BF16 R244, R12, R34, R244 ;  /* 0x000000220cf4723c */ /* 0x000fe400000418f4 */
[----:B------:R-:W5:Y:S01]  /*7d90*/  MUFU.EX2 R139, R139 ;  /* 0x0000008b008b7308 */ /* 0x000f620000000800 */
[----:B--2---:R-:W-:-:S05]  /*7da0*/  FADD.FTZ R96, R142, R96 ;  /* 0x000000608e607221 */ /* 0x004fca0000010000 */
[----:B---3--:R-:W-:Y:S02]  /*7db0*/  HMMA.16816.F32.BF16 R240, R12, R24, R240 ;  /* 0x000000180cf0723c */ /* 0x008fe400000418f0 */
[----:B------:R-:W2:Y:S01]  /*7dc0*/  MUFU.EX2 R52, R52 ;  /* 0x0000003400347308 */ /* 0x000ea20000000800 */
[----:B----4-:R-:W-:-:S05]  /*7dd0*/  FADD.FTZ R95, R140, R95 ;  /* 0x0000005f8c5f7221 */ /* 0x010fca0000010000 */
[----:B------:R-:W-:Y:S02]  /*7de0*/  HMMA.16816.F32.BF16 R236, R12, R26, R236 ;  /* 0x0000001a0cec723c */ /* 0x000fe400000418ec */
[----:B------:R-:W3:Y:S01]  /*7df0*/  MUFU.EX2 R51, R51 ;  /* 0x0000003300337308 */ /* 0x000ee20000000800 */
[----:B-----5:R-:W-:-:S04]  /*7e00*/  FADD.FTZ R95, R139, R95 ;  /* 0x0000005f8b5f7221 */ /* 0x020fc80000010000 */
[----:B------:R-:W-:Y:S02]  /*7e10*/  F2FP.BF16.PACK_AB R12, R55, R56 ;  /* 0x00000038370c723e */ /* 0x000fe400000010ff */
[----:B------:R-:W-:Y:S01]  /*7e20*/  F2FP.BF16.PACK_AB R13, R7, R8 ;  /* 0x00000008070d723e */ /* 0x000fe200000010ff */
[----:B------:R-:W4:Y:S01]  /*7e30*/  MUFU.EX2 R50, R50 ;  /* 0x0000003200327308 */ /* 0x000f220000000800 */
[----:B------:R-:W-:Y:S01]  /*7e40*/  F2FP.BF16.PACK_AB R14, R53, R54 ;  /* 0x00000036350e723e */ /* 0x000fe200000010ff */
[----:B--2---:R-:W-:Y:S01]  /*7e50*/  FADD.FTZ R100, R52, R100 ;  /* 0x0000006434647221 */ /* 0x004fe20000010000 */
[----:B------:R-:W-:-:S05]  /*7e60*/  F2FP.BF16.PACK_AB R15, R117, R0 ;  /* 0x00000000750f723e */ /* 0x000fca00000010ff */
[----:B------:R-:W2:Y:S01]  /*7e70*/  MUFU.EX2 R49, R49 ;  /* 0x0000003100317308 */ /* 0x000ea20000000800 */
[----:B---3--:R-:W-:Y:S01]  /*7e80*/  FADD.FTZ R100, R51, R100 ;  /* 0x0000006433647221 */ /* 0x008fe20000010000 */
[C---:B------:R-:W-:Y:S06]  /*7e90*/  HMMA.16816.F32.BF16 R232, R12.reuse, R32, R232 ;  /* 0x000000200ce8723c */ /* 0x040fec00000418e8 */
[----:B------:R-:W3:Y:S01]  /*7ea0*/  MUFU.EX2 R141, R141 ;  /* 0x0000008d008d7308 */ /* 0x000ee20000000800 */
[--C-:B------:R-:W-:Y:S01]  /*7eb0*/  FFMA.FTZ R32, R138, c[0x0][0x23c], -R115.reuse ;  /* 0x00008f008a207a23 */ /* 0x100fe20000010873 */
[----:B------:R-:W-:Y:S01]  /*7ec0*/  HMMA.16816.F32.BF16 R228, R12, R34, R228 ;  /* 0x000000220ce4723c */ /* 0x000fe200000418e4 */
[----:B------:R-:W-:-:S02]  /*7ed0*/  FFMA.FTZ R33, R136, c[0x0][0x23c], -R115 ;  /* 0x00008f0088217a23 */ /* 0x000fc40000010873 */
[----:B----4-:R-:W-:-:S03]  /*7ee0*/  FADD.FTZ R100, R50, R100 ;  /* 0x0000006432647221 */ /* 0x010fc60000010000 */
[----:B------:R-:W4:Y:S01]  /*7ef0*/  MUFU.EX2 R32, R32 ;  /* 0x0000002000207308 */ /* 0x000f220000000800 */
[----:B------:R-:W-:Y:S01]  /*7f00*/  FFMA.FTZ R34, R133, c[0x0][0x23c], -R107 ;  /* 0x00008f0085227a23 */ /* 0x000fe2000001086b */
[----:B------:R-:W-:Y:S01]  /*7f10*/  HMMA.16816.F32.BF16 R224, R12, R24, R224 ;  /* 0x000000180ce0723c */ /* 0x000fe200000418e0 */
[----:B------:R-:W-:Y:S02]  /*7f20*/  FFMA.FTZ R35, R134, c[0x0][0x23c], -R125 ;  /* 0x00008f0086237a23 */ /* 0x000fe4000001087d */
[----:B--2---:R-:W-:-:S03]  /*7f30*/  FADD.FTZ R100, R49, R100 ;  /* 0x0000006431647221 */ /* 0x004fc60000010000 */
[----:B------:R-:W2:Y:S01]  /*7f40*/  MUFU.EX2 R33, R33 ;  /* 0x0000002100217308 */ /* 0x000ea20000000800 */
[----:B---3--:R-:W-:Y:S01]  /*7f50*/  FADD.FTZ R98, R141, R98 ;  /* 0x000000628d627221 */ /* 0x008fe20000010000 */
[----:B------:R-:W-:Y:S01]  /*7f60*/  HMMA.16816.F32.BF16 R220, R12, R26, R220 ;  /* 0x0000001a0cdc723c */ /* 0x000fe200000418dc */
[----:B------:R-:W3:Y:S05]  /*7f70*/  LDSM.16.MT88.4 R24, [R252+0x5c00] ;  /* 0x005c0000fc18783b */ /* 0x000eea0000004200 */
[----:B------:R-:W5:Y:S01]  /*7f80*/  MUFU.EX2 R162, R162 ;  /* 0x000000a200a27308 */ /* 0x000f620000000800 */
[----:B------:R-:W-:Y:S01]  /*7f90*/  F2FP.BF16.PACK_AB R12, R144, R145 ;  /* 0x00000091900c723e */ /* 0x000fe200000010ff */
[----:B----4-:R-:W-:Y:S01]  /*7fa0*/  FADD.FTZ R95, R32, R95 ;  /* 0x0000005f205f7221 */ /* 0x010fe20000010000 */
[----:B------:R-:W-:-:S02]  /*7fb0*/  F2FP.BF16.PACK_AB R13, R139, R140 ;  /* 0x0000008c8b0d723e */ /* 0x000fc400000010ff */
[----:B------:R-:W-:-:S03]  /*7fc0*/  F2FP.BF16.PACK_AB R14, R142, R143 ;  /* 0x0000008f8e0e723e */ /* 0x000fc600000010ff */
[----:B------:R-:W4:Y:S01]  /*7fd0*/  MUFU.EX2 R150, R150 ;  /* 0x0000009600967308 */ /* 0x000f220000000800 */
[C---:B--2---:R-:W-:Y:S01]  /*7fe0*/  F2FP.BF16.PACK_AB R15, R33.reuse, R32 ;  /* 0x00000020210f723e */ /* 0x044fe200000010ff */
[----:B------:R-:W-:-:S06]  /*7ff0*/  FADD.FTZ R95, R33, R95 ;  /* 0x0000005f215f7221 */ /* 0x000fcc0000010000 */
[----:B------:R-:W2:Y:S01]  /*8000*/  MUFU.EX2 R34, R34 ;  /* 0x0000002200227308 */ /* 0x000ea20000000800 */
[----:B-1----:R-:W-:Y:S01]  /*8010*/  HMMA.16816.F32.BF16 R248, R12, R16, R248 ;  /* 0x000000100cf8723c */ /* 0x002fe200000418f8 */
[----:B-----5:R-:W-:-:S06]  /*8020*/  FADD.FTZ R98, R162, R98 ;  /* 0x00000062a2627221 */ /* 0x020fcc0000010000 */
[----:B------:R-:W1:Y:S01]  /*8030*/  MUFU.EX2 R35, R35 ;  /* 0x0000002300237308 */ /* 0x000e620000000800 */
[----:B------:R-:W-:Y:S01]  /*8040*/  HMMA.16816.F32.BF16 R244, R12, R18, R244 ;  /* 0x000000120cf4723c */ /* 0x000fe200000418f4 */
[----:B----4-:R-:W-:-:S06]  /*8050*/  FADD.FTZ R98, R150, R98 ;  /* 0x0000006296627221 */ /* 0x010fcc0000010000 */
[----:B------:R-:W4:Y:S01]  /*8060*/  MUFU.EX2 R128, R128 ;  /* 0x0000008000807308 */ /* 0x000f220000000800 */
[----:B------:R-:W-:Y:S01]  /*8070*/  HMMA.16816.F32.BF16 R240, R12, R28, R240 ;  /* 0x0000001c0cf0723c */ /* 0x000fe200000418f0 */
[----:B--2---:R-:W-:-:S06]  /*8080*/  FADD.FTZ R98, R34, R98 ;  /* 0x0000006222627221 */ /* 0x004fcc0000010000 */
[----:B------:R-:W2:Y:S01]  /*8090*/  MUFU.EX2 R127, R127 ;  /* 0x0000007f007f7308 */ /* 0x000ea20000000800 */
[----:B------:R-:W-:Y:S01]  /*80a0*/  HMMA.16816.F32.BF16 R236, R12, R30, R236 ;  /* 0x0000001e0cec723c */ /* 0x000fe200000418ec */
[----:B-1----:R-:W-:-:S06]  /*80b0*/  FADD.FTZ R96, R35, R96 ;  /* 0x0000006023607221 */ /* 0x002fcc0000010000 */
[----:B------:R-:W-:Y:S01]  /*80c0*/  F2FP.BF16.PACK_AB R12, R51, R52 ;  /* 0x00000034330c723e */ /* 0x000fe200000010ff */
[----:B------:R-:W-:Y:S01]  /*80d0*/  MUFU.EX2 R210, R210 ;  /* 0x000000d200d27308 */ /* 0x000fe20000000800 */
[----:B------:R-:W-:Y:S01]  /*80e0*/  F2FP.BF16.PACK_AB R13, R162, R141 ;  /* 0x0000008da20d723e */ /* 0x000fe200000010ff */
[----:B----4-:R-:W-:Y:S01]  /*80f0*/  FADD.FTZ R96, R128, R96 ;  /* 0x0000006080607221 */ /* 0x010fe20000010000 */
[----:B------:R-:W-:Y:S02]  /*8100*/  F2FP.BF16.PACK_AB R14, R49, R50 ;  /* 0x00000032310e723e */ /* 0x000fe400000010ff */
[----:B------:R-:W-:Y:S01]  /*8110*/  F2FP.BF16.PACK_AB R15, R34, R150 ;  /* 0x00000096220f723e */ /* 0x000fe200000010ff */
[----:B--2---:R-:W-:Y:S02]  /*8120*/  FADD.FTZ R96, R127, R96 ;  /* 0x000000607f607221 */ /* 0x004fe40000010000 */
[----:B------:R-:W1:Y:S04]  /*8130*/  MUFU.EX2 R122, R122 ;  /* 0x0000007a007a7308 */ /* 0x000e680000000800 */
[C---:B------:R-:W-:Y:S04]  /*8140*/  HMMA.16816.F32.BF16 R232, R12.reuse, R16, R232 ;  /* 0x000000100ce8723c */ /* 0x040fe800000418e8 */
[----:B------:R-:W2:Y:S04]  /*8150*/  MUFU.EX2 R119, R119 ;  /* 0x0000007700777308 */ /* 0x000ea80000000800 */
[----:B------:R-:W-:Y:S01]  /*8160*/  HMMA.16816.F32.BF16 R228, R12, R18, R228 ;  /* 0x000000120ce4723c */ /* 0x000fe200000418e4 */
[----:B------:R-:W4:Y:S03]  /*8170*/  LDSM.16.MT88.4 R16, [R164+0x5c00] ;  /* 0x005c0000a410783b */ /* 0x000f260000004200 */
[----:B------:R-:W5:Y:S01]  /*8180*/  MUFU.EX2 R118, R118 ;  /* 0x0000007600767308 */ /* 0x000f620000000800 */
[----:B-1----:R-:W-:-:S03]  /*8190*/  FADD.FTZ R95, R122, R95 ;  /* 0x0000005f7a5f7221 */ /* 0x002fc60000010000 */
[C---:B------:R-:W-:Y:S04]  /*81a0*/  HMMA.16816.F32.BF16 R224, R12.reuse, R28, R224 ;  /* 0x0000001c0ce0723c */ /* 0x040fe800000418e0 */
[----:B------:R-:W1:Y:S01]  /*81b0*/  MUFU.EX2 R211, R211 ;  /* 0x000000d300d37308 */ /* 0x000e620000000800 */
[----:B--2---:R-:W-:Y:S02]  /*81c0*/  FADD.FTZ R95, R119, R95 ;  /* 0x0000005f775f7221 */ /* 0x004fe40000010000 */
[--C-:B------:R-:W-:Y:S01]  /*81d0*/  FFMA.FTZ R28, R113, c[0x0][0x23c], -R107.reuse ;  /* 0x00008f00711c7a23 */ /* 0x100fe2000001086b */
[----:B------:R-:W-:Y:S01]  /*81e0*/  HMMA.16816.F32.BF16 R220, R12, R30, R220 ;  /* 0x0000001e0cdc723c */ /* 0x000fe200000418dc */
[----:B------:R-:W-:-:S03]  /*81f0*/  FFMA.FTZ R29, R112, c[0x0][0x23c], -R107 ;  /* 0x00008f00701d7a23 */ /* 0x000fc6000001086b */
[----:B------:R-:W2:Y:S01]  /*8200*/  MUFU.EX2 R48, R48 ;  /* 0x0000003000307308 */ /* 0x000ea20000000800 */
[----:B-----5:R-:W-:Y:S02]  /*8210*/  FADD.FTZ R95, R118, R95 ;  /* 0x0000005f765f7221 */ /* 0x020fe40000010000 */
[----:B------:R-:W-:Y:S01]  /*8220*/  FFMA.FTZ R30, R108, c[0x0][0x23c], -R107 ;  /* 0x00008f006c1e7a23 */ /* 0x000fe2000001086b */
[----:B------:R-:W-:Y:S02]  /*8230*/  F2FP.BF16.PACK_AB R12, R128, R35 ;  /* 0x00000023800c723e */ /* 0x000fe400000010ff */
[----:B------:R-:W-:Y:S02]  /*8240*/  F2FP.BF16.PACK_AB R13, R119, R122 ;  /* 0x0000007a770d723e */ /* 0x000fe400000010ff */
[----:B------:R-:W5:Y:S01]  /*8250*/  MUFU.EX2 R28, R28 ;  /* 0x0000001c001c7308 */ /* 0x000f620000000800 */
[C---:B------:R-:W-:Y:S01]  /*8260*/  F2FP.BF16.PACK_AB R14, R210.reuse, R127 ;  /* 0x0000007fd20e723e */ /* 0x040fe200000010ff */
[----:B------:R-:W-:Y:S01]  /*8270*/  FADD.FTZ R210, R210, R96 ;  /* 0x00000060d2d27221 */ /* 0x000fe20000010000 */
[C---:B-1----:R-:W-:Y:S01]  /*8280*/  F2FP.BF16.PACK_AB R15, R211.reuse, R118 ;  /* 0x00000076d30f723e */ /* 0x042fe200000010ff */
[----:B------:R-:W-:-:S04]  /*8290*/  FADD.FTZ R211, R211, R95 ;  /* 0x0000005fd3d37221 */ /* 0x000fc80000010000 */
[----:B------:R-:W1:Y:S01]  /*82a0*/  MUFU.EX2 R47, R47 ;  /* 0x0000002f002f7308 */ /* 0x000e620000000800 */
[----:B--2---:R-:W-:Y:S01]  /*82b0*/  FADD.FTZ R100, R48, R100 ;  /* 0x0000006430647221 */ /* 0x004fe20000010000 */
[C---:B---3--:R-:W-:Y:S06]  /*82c0*/  HMMA.16816.F32.BF16 R248, R12.reuse, R24, R248 ;  /* 0x000000180cf8723c */ /* 0x048fec00000418f8 */
[----:B------:R-:W2:Y:S01]  /*82d0*/  MUFU.EX2 R46, R46 ;  /* 0x0000002e002e7308 */ /* 0x000ea20000000800 */
[----:B-----5:R-:W-:Y:S01]  /*82e0*/  FADD.FTZ R98, R28, R98 ;  /* 0x000000621c627221 */ /* 0x020fe20000010000 */
[C---:B------:R-:W-:Y:S06]  /*82f0*/  HMMA.16816.F32.BF16 R244, R12.reuse, R26, R244 ;  /* 0x0000001a0cf4723c */ /* 0x040fec00000418f4 */
[----:B------:R-:W3:Y:S01]  /*8300*/  MUFU.EX2 R45, R45 ;  /* 0x0000002d002d7308 */ /* 0x000ee20000000800 */
[C---:B-1----:R-:W-:Y:S01]  /*8310*/  FADD.FTZ R100, R47.reuse, R100 ;  /* 0x000000642f647221 */ /* 0x042fe20000010000 */
[C---:B----4-:R-:W-:Y:S06]  /*8320*/  HMMA.16816.F32.BF16 R240, R12.reuse, R16, R240 ;  /* 0x000000100cf0723c */ /* 0x050fec00000418f0 */
[----:B------:R-:W1:Y:S01]  /*8330*/  MUFU.EX2 R29, R29 ;  /* 0x0000001d001d7308 */ /* 0x000e620000000800 */
[----:B--2---:R-:W-:Y:S01]  /*8340*/  FADD.FTZ R100, R46, R100 ;  /* 0x000000642e647221 */ /* 0x004fe20000010000 */
[----:B------:R-:W-:Y:S06]  /*8350*/  HMMA.16816.F32.BF16 R236, R12, R18, R236 ;  /* 0x000000120cec723c */ /* 0x000fec00000418ec */
[----:B------:R-:W2:Y:S01]  /*8360*/  MUFU.EX2 R30, R30 ;  /* 0x0000001e001e7308 */ /* 0x000ea20000000800 */
[----:B------:R-:W-:Y:S01]  /*8370*/  F2FP.BF16.PACK_AB R12, R47, R48 ;  /* 0x000000302f0c723e */ /* 0x000fe200000010ff */
[C---:B---3--:R-:W-:Y:S01]  /*8380*/  FADD.FTZ R208, R45.reuse, R100 ;  /* 0x000000642dd07221 */ /* 0x048fe20000010000 */
[----:B------:R-:W-:-:S05]  /*8390*/  F2FP.BF16.PACK_AB R14, R45, R46 ;  /* 0x0000002e2d0e723e */ /* 0x000fca00000010ff */
[----:B------:R-:W3:Y:S01]  /*83a0*/  MUFU.EX2 R209, R209 ;  /* 0x000000d100d17308 */ /* 0x000ee20000000800 */
[C---:B-1----:R-:W-:Y:S01]  /*83b0*/  F2FP.BF16.PACK_AB R13, R29.reuse, R28 ;  /* 0x0000001c1d0d723e */ /* 0x042fe200000010ff */
[----:B------:R-:W-:-:S04]  /*83c0*/  FADD.FTZ R98, R29, R98 ;  /* 0x000000621d627221 */ /* 0x000fc80000010000 */
[----:B--2---:R-:W-:Y:S01]  /*83d0*/  FADD.FTZ R98, R30, R98 ;  /* 0x000000621e627221 */ /* 0x004fe20000010000 */
[----:B---3--:R-:W-:-:S03]  /*83e0*/  F2FP.BF16.PACK_AB R15, R209, R30 ;  /* 0x0000001ed10f723e */ /* 0x008fc600000010ff */
[----:B------:R-:W-:-:S04]  /*83f0*/  FADD.FTZ R209, R209, R98 ;  /* 0x00000062d1d17221 */ /* 0x000fc80000010000 */
[C---:B------:R-:W-:Y:S08]  /*8400*/  HMMA.16816.F32.BF16 R232, R12.reuse, R24, R232 ;  /* 0x000000180ce8723c */ /* 0x040ff000000418e8 */
[C---:B------:R-:W-:Y:S08]  /*8410*/  HMMA.16816.F32.BF16 R228, R12.reuse, R26, R228 ;  /* 0x0000001a0ce4723c */ /* 0x040ff000000418e4 */
[C---:B------:R-:W-:Y:S08]  /*8420*/  HMMA.16816.F32.BF16 R224, R12.reuse, R16, R224 ;  /* 0x000000100ce0723c */ /* 0x040ff000000418e0 */
[----:B------:R-:W-:Y:S01]  /*8430*/  HMMA.16816.F32.BF16 R220, R12, R18, R220 ;  /* 0x000000120cdc723c */ /* 0x000fe200000418dc */
[----:B------:R-:W-:Y:S11]  /*8440*/  @!P0 BRA `(.L_x_580) ;  /* 0x0000688000008947 */ /* 0x000ff60003800000 */
[----:B------:R-:W2:Y:S01]  /*8450*/  LDL.64 R164, [R1+0x10] ;  /* 0x0000100001a47983 */ /* 0x000ea20000100a00 */
[----:B------:R-:W-:Y:S01]  /*8460*/  UIADD3 UR20, UR22, -0x2, URZ ;  /* 0xfffffffe16147890 */ /* 0x000fe2000fffe03f */
[----:B------:R-:W-:Y:S01]  /*8470*/  IMAD.U32 R8, RZ, RZ, UR6 ;  /* 0x00000006ff087e24 */ /* 0x000fe2000f8e00ff */
[----:B------:R-:W-:-:S04]  /*8480*/  DEPBAR.LE SB0, 0x0 ;  /* 0x000080000000791a */ /* 0x000fc80000000000 */
[----:B------:R-:W-:Y:S01]  /*8490*/  USHF.R.S32.HI UR7, URZ, 0x1f, UR20 ;  /* 0x0000001f3f077899 */ /* 0x000fe20008011414 */
[----:B------:R-:W-:Y:S01]  /*84a0*/  IMAD.U32 R18, RZ, RZ, UR20 ;  /* 0x00000014ff127e24 */ /* 0x000fe2000f8e00ff */
[----:B------:R-:W-:Y:S01]  /*84b0*/  UIMAD UR5, UR11, UR20, URZ ;  /* 0x000000140b0572a4 */ /* 0x000fe2000f8e023f */
[----:B------:R-:W-:Y:S01]  /*84c0*/  IMAD.U32 R7, RZ, RZ, UR6 ;  /* 0x00000006ff077e24 */ /* 0x000fe2000f8e00ff */
[----:B------:R-:W-:Y:S01]  /*84d0*/  UISETP.GE.AND UP0, UPT, UR22, 0x3, UPT ;  /* 0x000000031600788c */ /* 0x000fe2000bf06270 */
[----:B------:R-:W-:Y:S01]  /*84e0*/  IMAD.WIDE.U32 R18, R18, UR12, R22 ;  /* 0x0000000c12127c25 */ /* 0x000fe2000f8e0016 */
[----:B------:R-:W-:-:S03]  /*84f0*/  UIMAD UR5, UR7, UR12, UR5 ;  /* 0x0000000c070572a4 */ /* 0x000fc6000f8e0205 */
[----:B------:R-:W-:Y:S02]  /*8500*/  IMAD.U32 R103, RZ, RZ, UR20 ;  /* 0x00000014ff677e24 */ /* 0x000fe4000f8e00ff */
[----:B------:R-:W-:Y:S01]  /*8510*/  IMAD.U32 R96, RZ, RZ, UR20 ;  /* 0x00000014ff607e24 */ /* 0x000fe2000f8e00ff */
[----:B------:R-:W-:Y:S01]  /*8520*/  IADD3 R19, R19, UR5, RZ ;  /* 0x0000000513137c10 */ /* 0x000fe2000fffe0ff */
[--C-:B------:R-:W-:Y:S02]  /*8530*/  IMAD R103, R103, 0x80, R212.reuse ;  /* 0x0000008067677824 */ /* 0x100fe400078e02d4 */
[----:B------:R-:W-:Y:S02]  /*8540*/  IMAD R96, R96, 0x80, R212 ;  /* 0x0000008060607824 */ /* 0x000fe400078e02d4 */
[----:B------:R-:W-:Y:S01]  /*8550*/  I2F R84, R103 ;  /* 0x0000006700547306 */ /* 0x000fe20000201400 */
[C---:B------:R-:W-:Y:S02]  /*8560*/  IADD3 R65, R103.reuse, 0x1, RZ ;  /* 0x0000000167417810 */ /* 0x040fe40007ffe0ff */
[----:B------:R-:W-:-:S02]  /*8570*/  IADD3 R63, R103, 0x8, RZ ;  /* 0x00000008673f7810 */ /* 0x000fc40007ffe0ff */
[C---:B------:R-:W-:Y:S02]  /*8580*/  ISETP.GE.AND P6, PT, R65.reuse, R4, PT ;  /* 0x000000044100720c */ /* 0x040fe40003fc6270 */
[C---:B------:R-:W-:Y:S01]  /*8590*/  ISETP.GE.AND P4, PT, R65.reuse, R3, PT ;  /* 0x000000034100720c */ /* 0x040fe20003f86270 */
[----:B------:R-:W-:Y:S01]  /*85a0*/  I2F R64, R65 ;  /* 0x0000004100407306 */ /* 0x000fe20000201400 */
[----:B------:R-:W-:Y:S02]  /*85b0*/  ISETP.GE.AND P5, PT, R65, R2, PT ;  /* 0x000000024100720c */ /* 0x000fe40003fa6270 */
[C---:B------:R-:W-:Y:S02]  /*85c0*/  IADD3 R60, R103.reuse, 0x9, RZ ;  /* 0x00000009673c7810 */ /* 0x040fe40007ffe0ff */
[----:B------:R-:W-:Y:S02]  /*85d0*/  IADD3 R132, R103, 0x10, RZ ;  /* 0x0000001067847810 */ /* 0x000fe40007ffe0ff */
[----:B------:R-:W-:Y:S01]  /*85e0*/  ISETP.GE.AND P3, PT, R63, R6, PT ;  /* 0x000000063f00720c */ /* 0x000fe20003f66270 */
[----:B------:R-:W-:Y:S01]  /*85f0*/  I2F R61, R65 ;  /* 0x00000041003d7306 */ /* 0x000fe20000201400 */
[----:B------:R-:W-:-:S02]  /*8600*/  IADD3 R127, R103, 0x11, RZ ;  /* 0x00000011677f7810 */ /* 0x000fc40007ffe0ff */
[C---:B------:R-:W-:Y:S02]  /*8610*/  IADD3 R123, R103.reuse, 0x19, RZ ;  /* 0x00000019677b7810 */ /* 0x040fe40007ffe0ff */
[C---:B------:R-:W-:Y:S02]  /*8620*/  IADD3 R125, R103.reuse, 0x18, RZ ;  /* 0x00000018677d7810 */ /* 0x040fe40007ffe0ff */
[C---:B------:R-:W-:Y:S01]  /*8630*/  IADD3 R121, R103.reuse, 0x20, RZ ;  /* 0x0000002067797810 */ /* 0x040fe20007ffe0ff */
[----:B------:R-:W-:Y:S01]  /*8640*/  I2F R62, R63 ;  /* 0x0000003f003e7306 */ /* 0x000fe20000201400 */
[C---:B------:R-:W-:Y:S02]  /*8650*/  IADD3 R119, R103.reuse, 0x21, RZ ;  /* 0x0000002167777810 */ /* 0x040fe40007ffe0ff */
[C---:B------:R-:W-:Y:S02]  /*8660*/  IADD3 R116, R103.reuse, 0x28, RZ ;  /* 0x0000002867747810 */ /* 0x040fe40007ffe0ff */
[----:B------:R-:W-:-:S02]  /*8670*/  IADD3 R114, R103, 0x29, RZ ;  /* 0x0000002967727810 */ /* 0x000fc40007ffe0ff */
[C---:B------:R-:W-:Y:S01]  /*8680*/  IADD3 R108, R103.reuse, 0x30, RZ ;  /* 0x00000030676c7810 */ /* 0x040fe20007ffe0ff */
[----:B------:R-:W-:Y:S01]  /*8690*/  I2F R134, R63 ;  /* 0x0000003f00867306 */ /* 0x000fe20000201400 */
[C---:B------:R-:W-:Y:S02]  /*86a0*/  IADD3 R105, R103.reuse, 0x31, RZ ;  /* 0x0000003167697810 */ /* 0x040fe40007ffe0ff */
[C---:B------:R-:W-:Y:S02]  /*86b0*/  IADD3 R104, R103.reuse, 0x38, RZ ;  /* 0x0000003867687810 */ /* 0x040fe40007ffe0ff */
[C---:B------:R-:W-:Y:S02]  /*86c0*/  IADD3 R100, R103.reuse, 0x39, RZ ;  /* 0x0000003967647810 */ /* 0x040fe40007ffe0ff */
[C---:B------:R-:W-:Y:S01]  /*86d0*/  IADD3 R98, R103.reuse, 0x40, RZ ;  /* 0x0000004067627810 */ /* 0x040fe20007ffe0ff */
[----:B------:R-:W-:Y:S01]  /*86e0*/  I2F R135, R60 ;  /* 0x0000003c00877306 */ /* 0x000fe20000201400 */
[----:B------:R-:W-:-:S02]  /*86f0*/  IADD3 R95, R103, 0x41, RZ ;  /* 0x00000041675f7810 */ /* 0x000fc40007ffe0ff */
[C---:B------:R-:W-:Y:S02]  /*8700*/  IADD3 R93, R103.reuse, 0x48, RZ ;  /* 0x00000048675d7810 */ /* 0x040fe40007ffe0ff */
[C---:B------:R-:W-:Y:S02]  /*8710*/  IADD3 R91, R103.reuse, 0x49, RZ ;  /* 0x00000049675b7810 */ /* 0x040fe40007ffe0ff */
[C---:B------:R-:W-:Y:S01]  /*8720*/  IADD3 R86, R103.reuse, 0x50, RZ ;  /* 0x0000005067567810 */ /* 0x040fe20007ffe0ff */
[----:B------:R-:W-:Y:S01]  /*8730*/  I2F R131, R132 ;  /* 0x0000008400837306 */ /* 0x000fe20000201400 */
[----:B------:R-:W-:Y:S02]  /*8740*/  IADD3 R82, R103, 0x51, RZ ;  /* 0x0000005167527810 */ /* 0x000fe40007ffe0ff */
[C---:B------:R-:W-:Y:S02]  /*8750*/  IADD3 R79, R96.reuse, 0x58, RZ ;  /* 0x00000058604f7810 */ /* 0x040fe40007ffe0ff */
[----:B------:R-:W-:-:S02]  /*8760*/  IADD3 R78, R96, 0x59, RZ ;  /* 0x00000059604e7810 */ /* 0x000fc40007ffe0ff */
[C---:B------:R-:W-:Y:S01]  /*8770*/  IADD3 R76, R96.reuse, 0x60, RZ ;  /* 0x00000060604c7810 */ /* 0x040fe20007ffe0ff */
[----:B------:R-:W-:Y:S01]  /*8780*/  I2F R128, R60 ;  /* 0x0000003c00807306 */ /* 0x000fe20000201400 */
[C---:B------:R-:W-:Y:S02]  /*8790*/  IADD3 R73, R96.reuse, 0x61, RZ ;  /* 0x0000006160497810 */ /* 0x040fe40007ffe0ff */
[C---:B------:R-:W-:Y:S02]  /*87a0*/  IADD3 R71, R96.reuse, 0x68, RZ ;  /* 0x0000006860477810 */ /* 0x040fe40007ffe0ff */
[----:B------:R-:W-:-:S03]  /*87b0*/  IADD3 R69, R96, 0x69, RZ ;  /* 0x0000006960457810 */ /* 0x000fc60007ffe0ff */
[----:B------:R-:W-:Y:S08]  /*87c0*/  I2F R109, R127 ;  /* 0x0000007f006d7306 */ /* 0x000ff00000201400 */
        /* <DEDUP_REMOVED lines=25> */
[----:B------:R-:W-:Y:S01]  /*8960*/  I2F R74, R78 ;  /* 0x0000004e004a7306 */ /* 0x000fe20000201400 */
[----:B------:R-:W-:Y:S01]  /*8970*/  BAR.SYNC.DEFER_BLOCKING 0x0 ;  /* 0x0000000000007b1d */ /* 0x000fe20000010000 */
[----:B--2---:R-:W-:-:S06]  /*8980*/  ISETP.GE.AND P1, PT, R164, c[0x0][0x220], PT ;  /* 0x00008800a4007a0c */ /* 0x004fcc0003f26270 */
[----:B------:R-:W-:Y:S08]  /*8990*/  I2F R72, R76 ;  /* 0x0000004c00487306 */ /* 0x000ff00000201400 */
[----:B------:R-:W-:Y:S01]  /*89a0*/  I2F R70, R73 ;  /* 0x0000004900467306 */ /* 0x000fe20000201400 */
[----:B------:R-:W-:Y:S01]  /*89b0*/  @!P1 IMAD.MOV.U32 R0, RZ, RZ, c[0x0][0x1a4] ;  /* 0x00006900ff009624 */ /* 0x000fe200078e00ff */
[----:B------:R-:W-:-:S02]  /*89c0*/  @!P1 LEA R8, P0, R8, R18, 0x6 ;  /* 0x0000001208089211 */ /* 0x000fc400078030ff */
[C---:B------:R-:W-:Y:S02]  /*89d0*/  @!P1 LEA R14, P2, R18.reuse, c[0x0][0x170], 0x1 ;  /* 0x00005c00120e9a11 */ /* 0x040fe400078408ff */
[----:B------:R-:W-:Y:S01]  /*89e0*/  @!P1 LEA.HI.X R7, R7, R19, R0, 0x6, P0 ;  /* 0x0000001307079211 */ /* 0x000fe200000f3400 */
[----:B------:R-:W-:Y:S01]  /*89f0*/  IMAD.U32 R0, RZ, RZ, UR6 ;  /* 0x00000006ff007e24 */ /* 0x000fe2000f8e00ff */
[C---:B------:R-:W-:Y:S01]  /*8a00*/  @!P1 IADD3 R13, P0, R18.reuse, UR14, RZ ;  /* 0x0000000e120d9c10 */ /* 0x040fe2000ff1e0ff */
[----:B------:R-:W-:Y:S01]  /*8a10*/  @P1 STS [R219+0x4000], RZ ;  /* 0x004000ffdb001388 */ /* 0x000fe20000000800 */
[--C-:B------:R-:W-:Y:S01]  /*8a20*/  @!P1 LEA.HI.X R15, R18, c[0x0][0x174], R19.reuse, 0x1, P2 ;  /* 0x00005d00120f9a11 */ /* 0x100fe200010f0c13 */
[----:B------:R-:W-:Y:S01]  /*8a30*/  I2F R68, R71 ;  /* 0x0000004700447306 */ /* 0x000fe20000201400 */
[----:B------:R-:W-:Y:S01]  /*8a40*/  @!P1 IADD3.X R11, R19, UR13, RZ, P0, !PT ;  /* 0x0000000d130b9c10 */ /* 0x000fe200087fe4ff */
[----:B------:R-:W-:Y:S01]  /*8a50*/  @!P1 IMAD.WIDE.U32 R18, R0, 0x60, R18 ;  /* 0x0000006000129825 */ /* 0x000fe200078e0012 */
[C---:B------:R-:W-:Y:S01]  /*8a60*/  @!P1 LEA R12, P2, R13.reuse, c[0x0][0x170], 0x1 ;  /* 0x00005c000d0c9a11 */ /* 0x040fe200078408ff */
[----:B------:R-:W-:Y:S01]  /*8a70*/  @P1 STS [R219+0x4004], RZ ;  /* 0x004004ffdb001388 */ /* 0x000fe20000000800 */
[C---:B------:R-:W-:Y:S01]  /*8a80*/  @!P1 LEA R10, P0, R8.reuse, c[0x0][0x170], 0x1 ;  /* 0x00005c00080a9a11 */ /* 0x040fe200078008ff */
[----:B------:R-:W-:Y:S01]  /*8a90*/  @!P1 IMAD.MOV.U32 R0, RZ, RZ, c[0x0][0x1a4] ;  /* 0x00006900ff009624 */ /* 0x000fe200078e00ff */
[----:B------:R-:W-:Y:S01]  /*8aa0*/  @!P1 LEA.HI.X R13, R13, c[0x0][0x174], R11, 0x1, P2 ;  /* 0x00005d000d0d9a11 */ /* 0x000fe200010f0c0b */
[----:B------:R-:W-:Y:S01]  /*8ab0*/  @P1 STS.64 [R219+0x4008], RZ ;  /* 0x004008ffdb001388 */ /* 0x000fe20000000a00 */
[----:B------:R-:W-:Y:S01]  /*8ac0*/  @!P1 LEA.HI.X R11, R8, c[0x0][0x174], R7, 0x1, P0 ;  /* 0x00005d00080b9a11 */ /* 0x000fe200000f0c07 */
[----:B------:R-:W-:Y:S01]  /*8ad0*/  @!P1 IMAD R0, R0, 0x60, RZ ;  /* 0x0000006000009824 */ /* 0x000fe200078e02ff */
[----:B------:R-:W-:Y:S01]  /*8ae0*/  @!P1 LEA R16, P0, R18, c[0x0][0x170], 0x1 ;  /* 0x00005c0012109a11 */ /* 0x000fe200078008ff */
[----:B------:R-:W-:Y:S01]  /*8af0*/  @!PT LDS RZ, [RZ] ;  /* 0x00000000fffff984 */ /* 0x000fe20000000800 */
[----:B------:R-:W-:Y:S01]  /*8b00*/  @!PT LDS RZ, [RZ] ;  /* 0x00000000fffff984 */ /* 0x000fe20000000800 */
[----:B------:R-:W-:Y:S01]  /*8b10*/  @!PT LDS RZ, [RZ] ;  /* 0x00000000fffff984 */ /* 0x000fe20000000800 */
[----:B------:R1:W-:Y:S01]  /*8b20*/  @!P1 LDGSTS.E.BYPASS.LTC128B.128 [R219+0x4000], [R14.64] ;  /* 0x040000000edb9fae */ /* 0x0003e2000b901d52 */
[----:B------:R-:W-:Y:S01]  /*8b30*/  ISETP.GE.AND P2, PT, R65, R6, PT ;  /* 0x000000064100720c */ /* 0x000fe20003f46270 */
[----:B------:R-:W-:Y:S01]  /*8b40*/  @!P1 IMAD.IADD R0, R0, 0x1, R19 ;  /* 0x0000000100009824 */ /* 0x000fe200078e0213 */
[----:B------:R-:W-:Y:S01]  /*8b50*/  IADD3 R8, R96, 0x71, RZ ;  /* 0x0000007160087810 */ /* 0x000fe20007ffe0ff */
[----:B------:R-:W-:Y:S03]  /*8b60*/  @P1 STS.128 [R219+0x4800], RZ ;  /* 0x004800ffdb001388 */ /* 0x000fe60000000c00 */
[----:B------:R-:W-:Y:S01]  /*8b70*/  @!P1 LEA.HI.X R17, R18, c[0x0][0x174], R0, 0x1, P0 ;  /* 0x00005d0012119a11 */ /* 0x000fe200000f0c00 */
[----:B------:R-:W-:Y:S01]  /*8b80*/  @!PT LDS RZ, [RZ] ;  /* 0x00000000fffff984 */ /* 0x000fe20000000800 */
[----:B------:R-:W-:Y:S01]  /*8b90*/  @!PT LDS RZ, [RZ] ;  /* 0x00000000fffff984 */ /* 0x000fe20000000800 */
[----:B------:R-:W-:Y:S01]  /*8ba0*/  @!PT LDS RZ, [RZ] ;  /* 0x00000000fffff984 */ /* 0x000fe20000000800 */
[----:B------:R1:W-:Y:S01]  /*8bb0*/  @!P1 LDGSTS.E.BYPASS.LTC128B.128 [R219+0x4800], [R12.64] ;  /* 0x048000000cdb9fae */ /* 0x0003e2000b901d52 */
[----:B------:R-:W-:Y:S01]  /*8bc0*/  ISETP.GE.AND P0, PT, R63, R4, PT ;  /* 0x000000043f00720c */ /* 0x000fe20003f06270 */
[----:B------:R-:W-:Y:S02]  /*8bd0*/  I2F R0, R8 ;  /* 0x0000000800007306 */ /* 0x000fe40000201400 */
        /* <DEDUP_REMOVED lines=11> */
[----:B------:R-:W4:Y:S04]  /*8c90*/  LDSM.16.M88.4 R32, [R207] ;  /* 0x00000000cf20783b */ /* 0x000f280000000200 */
[----:B-1----:R-:W1:Y:S04]  /*8ca0*/  LDSM.16.M88.4 R12, [R207+0x1000] ;  /* 0x00100000cf0c783b */ /* 0x002e680000000200 */
[----:B------:R-:W-:Y:S01]  /*8cb0*/  LDSM.16.M88.4 R52, [R204] ;  /* 0x00000000cc34783b */ /* 0x000fe20000000200 */
[----:B--2---:R-:W-:-:S03]  /*8cc0*/  IADD3 R11, R96, 0x70, RZ ;  /* 0x00000070600b7810 */ /* 0x004fc60007ffe0ff */
[----:B------:R-:W-:Y:S01]  /*8cd0*/  LDSM.16.M88.4 R36, [R205] ;  /* 0x00000000cd24783b */ /* 0x000fe20000000200 */
[----:B------:R-:W-:Y:S03]  /*8ce0*/  I2F R10, R69 ;  /* 0x00000045000a7306 */ /* 0x000fe60000201400 */
[----:B------:R-:W-:Y:S04]  /*8cf0*/  LDSM.16.M88.4 R40, [R206+0x2400] ;  /* 0x00240000ce28783b */ /* 0x000fe80000000200 */
[----:B---3--:R-:W2:Y:S01]  /*8d00*/  LDSM.16.M88.4 R16, [R205+0x1000] ;  /* 0x00100000cd10783b */ /* 0x008ea20000000200 */
[----:B------:R-:W-:Y:S03]  /*8d10*/  I2F R7, R11 ;  /* 0x0000000b00077306 */ /* 0x000fe60000201400 */
[----:B------:R-:W3:Y:S04]  /*8d20*/  LDSM.16.M88.4 R56, [R204+0x400] ;  /* 0x00040000cc38783b */ /* 0x000ee80000000200 */
[----:B------:R-:W0:Y:S01]  /*8d30*/  LDGDEPBAR ;  /* 0x00000000000079af */ /* 0x000e220000000000 */
[-C--:B----4-:R-:W-:Y:S08]  /*8d40*/  HMMA.16816.F32.BF16 R44, R32, R28.reuse, RZ ;  /* 0x0000001c202c723c */ /* 0x090ff000000418ff */
[C---:B-1----:R-:W-:Y:S08]  /*8d50*/  HMMA.16816.F32.BF16 R24, R12.reuse, R28, RZ ;  /* 0x0000001c0c18723c */ /* 0x042ff000000418ff */
[-C--:B------:R-:W-:Y:S08]  /*8d60*/  HMMA.16816.F32.BF16 R48, R12, R30.reuse, RZ ;  /* 0x0000001e0c30723c */ /* 0x080ff000000418ff */
[----:B------:R-:W-:Y:S08]  /*8d70*/  HMMA.16816.F32.BF16 R28, R32, R30, RZ ;  /* 0x0000001e201c723c */ /* 0x000ff000000418ff */
[C---:B--2---:R-:W-:Y:S08]  /*8d80*/  HMMA.16816.F32.BF16 R24, R16.reuse, R52, R24 ;  /* 0x000000341018723c */ /* 0x044ff00000041818 */
[-C--:B------:R-:W-:Y:S08]  /*8d90*/  HMMA.16816.F32.BF16 R48, R16, R54.reuse, R48 ;  /* 0x000000361030723c */ /* 0x080ff00000041830 */
[C---:B------:R-:W-:Y:S08]  /*8da0*/  HMMA.16816.F32.BF16 R28, R36.reuse, R54, R28 ;  /* 0x00000036241c723c */ /* 0x040ff0000004181c */
[----:B------:R-:W-:Y:S01]  /*8db0*/  FMUL.FTZ R25, R25, c[0x0][0x2ec] ;  /* 0x0000bb0019197a20 */ /* 0x000fe20000410000 */
[----:B------:R-:W-:Y:S01]  /*8dc0*/  HMMA.16816.F32.BF16 R44, R36, R52, R44 ;  /* 0x00000034242c723c */ /* 0x000fe2000004182c */
[----:B------:R-:W-:Y:S01]  /*8dd0*/  FMUL.FTZ R27, R27, c[0x0][0x2ec] ;  /* 0x0000bb001b1b7a20 */ /* 0x000fe20000410000 */
[----:B------:R-:W-:Y:S01]  /*8de0*/  LDSM.16.M88.4 R52, [R204+0x800] ;  /* 0x00080000cc34783b */ /* 0x000fe20000000200 */
[----:B------:R-:W-:Y:S01]  /*8df0*/  FMUL.FTZ R24, R24, c[0x0][0x2ec] ;  /* 0x0000bb0018187a20 */ /* 0x000fe20000410000 */
[----:B------:R-:W1:Y:S01]  /*8e00*/  MUFU.TANH R143, R25 ;  /* 0x00000019008f7308 */ /* 0x000e620000002400 */
        /* <DEDUP_REMOVED lines=9> */
[----:B------:R-:W2:Y:S01]  /*8ea0*/  MUFU.TANH R87, R24 ;  /* 0x0000001800577308 */ /* 0x000ea20000002400 */
[----:B------:R-:W-:Y:S02]  /*8eb0*/  FMUL.FTZ R31, R31, c[0x0][0x2ec] ;  /* 0x0000bb001f1f7a20 */ /* 0x000fe40000410000 */
[----:B-1----:R-:W-:Y:S02]  /*8ec0*/  FFMA.FTZ R143, R61, UR4, R143 ;  /* 0x000000043d8f7c23 */ /* 0x002fe4000801008f */
[----:B------:R-:W-:Y:S02]  /*8ed0*/  FMUL.FTZ R44, R44, c[0x0][0x2ec] ;  /* 0x0000bb002c2c7a20 */ /* 0x000fe40000410000 */
[----:B------:R-:W-:Y:S01]  /*8ee0*/  FMUL.FTZ R45, R45, c[0x0][0x2ec] ;  /* 0x0000bb002d2d7a20 */ /* 0x000fe20000410000 */
[----:B------:R1:W-:Y:S01]  /*8ef0*/  MUFU.TANH R88, R26 ;  /* 0x0000001a00587308 */ /* 0x0003e20000002400 */
[----:B------:R-:W-:Y:S01]  /*8f00*/  FMUL.FTZ R46, R46, c[0x0][0x2ec] ;  /* 0x0000bb002e2e7a20 */ /* 0x000fe20000410000 */
[----:B------:R-:W-:Y:S01]  /*8f10*/  FSEL R170, R143, -INF , !P4 ;  /* 0xff8000008faa7808 */ /* 0x000fe20006000000 */
[----:B------:R-:W-:Y:S01]  /*8f20*/  FMUL.FTZ R47, R47, c[0x0][0x2ec] ;  /* 0x0000bb002f2f7a20 */ /* 0x000fe20000410000 */
[----:B------:R-:W-:-:S04]  /*8f30*/  ISETP.GE.AND P4, PT, R60, R6, PT ;  /* 0x000000063c00720c */ /* 0x000fc80003f86270 */
[----:B------:R-:W4:Y:S01]  /*8f40*/  MUFU.TANH R140, R48 ;  /* 0x00000030008c7308 */ /* 0x000f220000002400 */
[----:B--2---:R-:W-:Y:S01]  /*8f50*/  FFMA.FTZ R87, R75, UR4, R87 ;  /* 0x000000044b577c23 */ /* 0x004fe20008010057 */
[----:B-1----:R-:W-:Y:S06]  /*8f60*/  HMMA.16816.F32.BF16 R24, R12, R40, RZ ;  /* 0x000000280c18723c */ /* 0x002fec00000418ff */
[----:B------:R-:W1:Y:S01]  /*8f70*/  MUFU.TANH R136, R49 ;  /* 0x0000003100887308 */ /* 0x000e620000002400 */
[----:B----4-:R-:W-:-:S07]  /*8f80*/  FFMA.FTZ R140, R134, UR4, R140 ;  /* 0x00000004868c7c23 */ /* 0x010fce000801008c */
[----:B------:R-:W2:Y:S08]  /*8f90*/  MUFU.TANH R142, R50 ;  /* 0x00000032008e7308 */ /* 0x000eb00000002400 */
[----:B------:R4:W5:Y:S01]  /*8fa0*/  MUFU.TANH R138, R51 ;  /* 0x00000033008a7308 */ /* 0x0009620000002400 */
[----:B-1----:R-:W-:Y:S01]  /*8fb0*/  FFMA.FTZ R136, R128, UR4, R136 ;  /* 0x0000000480887c23 */ /* 0x002fe20008010088 */
[----:B---3--:R-:W-:Y:S06]  /*8fc0*/  HMMA.16816.F32.BF16 R24, R16, R56, R24 ;  /* 0x000000381018723c */ /* 0x008fec0000041818 */
[----:B------:R-:W1:Y:S01]  /*8fd0*/  MUFU.TANH R168, R28 ;  /* 0x0000001c00a87308 */ /* 0x000e620000002400 */
[----:B--2---:R-:W-:-:S07]  /*8fe0*/  FFMA.FTZ R142, R134, UR4, R142 ;  /* 0x00000004868e7c23 */ /* 0x004fce000801008e */
[----:B------:R-:W2:Y:S01]  /*8ff0*/  MUFU.TANH R157, R29 ;  /* 0x0000001d009d7308 */ /* 0x000ea20000002400 */
[----:B----4-:R-:W-:Y:S01]  /*9000*/  HMMA.16816.F32.BF16 R48, R12, R42, RZ ;  /* 0x0000002a0c30723c */ /* 0x010fe200000418ff */
[----:B-----5:R-:W-:-:S06]  /*9010*/  FFMA.FTZ R138, R128, UR4, R138 ;  /* 0x00000004808a7c23 */ /* 0x020fcc000801008a */
[----:B------:R-:W3:Y:S01]  /*9020*/  MUFU.TANH R171, R30 ;  /* 0x0000001e00ab7308 */ /* 0x000ee20000002400 */
[----:B-1----:R-:W-:-:S05]  /*9030*/  FFMA.FTZ R62, R62, UR4, R168 ;  /* 0x000000043e3e7c23 */ /* 0x002fca00080100a8 */
[----:B------:R-:W-:Y:S01]  /*9040*/  FSEL R183, R62, -INF , !P3 ;  /* 0xff8000003eb77808 */ /* 0x000fe20005800000 */
[----:B------:R-:W-:Y:S01]  /*9050*/  FMUL.FTZ R24, R24, c[0x0][0x2ec] ;  /* 0x0000bb0018187a20 */ /* 0x000fe20000410000 */
[----:B------:R1:W4:Y:S01]  /*9060*/  MUFU.TANH R166, R31 ;  /* 0x0000001f00a67308 */ /* 0x0003220000002400 */
[----:B------:R-:W-:Y:S01]  /*9070*/  FMUL.FTZ R25, R25, c[0x0][0x2ec] ;  /* 0x0000bb0019197a20 */ /* 0x000fe20000410000 */
[----:B------:R-:W-:Y:S01]  /*9080*/  ISETP.GE.AND P3, PT, R60, R3, PT ;  /* 0x000000033c00720c */ /* 0x000fe20003f66270 */
[----:B------:R-:W-:Y:S02]  /*9090*/  FMUL.FTZ R26, R26, c[0x0][0x2ec] ;  /* 0x0000bb001a1a7a20 */ /* 0x000fe40000410000 */
[----:B------:R-:W-:Y:S02]  /*90a0*/  FMUL.FTZ R27, R27, c[0x0][0x2ec] ;  /* 0x0000bb001b1b7a20 */ /* 0x000fe40000410000 */
[----:B--2---:R-:W-:Y:S01]  /*90b0*/  FFMA.FTZ R135, R135, UR4, R157 ;  /* 0x0000000487877c23 */ /* 0x004fe2000801009d */
[----:B------:R-:W-:Y:S01]  /*90c0*/  MUFU.TANH R89, R44 ;  /* 0x0000002c00597308 */ /* 0x000fe20000002400 */
[----:B------:R-:W-:Y:S01]  /*90d0*/  HMMA.16816.F32.BF16 R48, R16, R58, R48 ;  /* 0x0000003a1030723c */ /* 0x000fe20000041830 */
[----:B---3--:R-:W-:-:S02]  /*90e0*/  FFMA.FTZ R171, R134, UR4, R171 ;  /* 0x0000000486ab7c23 */ /* 0x008fc400080100ab */
[----:B------:R-:W-:Y:S02]  /*90f0*/  FSEL R186, R135, -INF , !P4 ;  /* 0xff80000087ba7808 */ /* 0x000fe40006000000 */
[----:B------:R-:W-:Y:S01]  /*9100*/  ISETP.GE.AND P4, PT, R132, R3, PT ;  /* 0x000000038400720c */ /* 0x000fe20003f86270 */
[----:B-1----:R-:W1:Y:S01]  /*9110*/  LDSM.16.M88.4 R28, [R206+0x2800] ;  /* 0x00280000ce1c783b */ /* 0x002e620000000200 */
[----:B------:R-:W2:Y:S01]  /*9120*/  MUFU.TANH R66, R45 ;  /* 0x0000002d00427308 */ /* 0x000ea20000002400 */
[----:B------:R-:W-:Y:S01]  /*9130*/  FSEL R176, R171, -INF , !P0 ;  /* 0xff800000abb07808 */ /* 0x000fe20004000000 */
[----:B----4-:R-:W-:Y:S01]  /*9140*/  FFMA.FTZ R166, R128, UR4, R166 ;  /* 0x0000000480a67c23 */ /* 0x010fe200080100a6 */
[----:B------:R-:W-:-:S05]  /*9150*/  ISETP.GE.AND P0, PT, R60, R2, PT ;  /* 0x000000023c00720c */ /* 0x000fca0003f06270 */
[----:B------:R-:W-:Y:S08]  /*9160*/  MUFU.TANH R85, R46 ;  /* 0x0000002e00557308 */ /* 0x000ff00000002400 */
[----:B------:R3:W4:Y:S01]  /*9170*/  MUFU.TANH R133, R47 ;  /* 0x0000002f00857308 */ /* 0x0007220000002400 */
[----:B------:R-:W-:Y:S02]  /*9180*/  FMUL.FTZ R48, R48, c[0x0][0x2ec] ;  /* 0x0000bb0030307a20 */ /* 0x000fe40000410000 */
[----:B------:R-:W-:-:S02]  /*9190*/  FMUL.FTZ R49, R49, c[0x0][0x2ec] ;  /* 0x0000bb0031317a20 */ /* 0x000fc40000410000 */
[----:B------:R-:W-:Y:S02]  /*91a0*/  FMUL.FTZ R50, R50, c[0x0][0x2ec] ;  /* 0x0000bb0032327a20 */ /* 0x000fe40000410000 */
[----:B------:R-:W-:Y:S01]  /*91b0*/  FMUL.FTZ R51, R51, c[0x0][0x2ec] ;  /* 0x0000bb0033337a20 */ /* 0x000fe20000410000 */
[----:B------:R-:W5:Y:S01]  /*91c0*/  MUFU.TANH R169, R24 ;  /* 0x0000001800a97308 */ /* 0x000f620000002400 */
[----:B--2---:R-:W-:Y:S02]  /*91d0*/  FFMA.FTZ R182, R64, UR4, R66 ;  /* 0x0000000440b67c23 */ /* 0x004fe40008010042 */
[----:B------:R-:W-:Y:S03]  /*91e0*/  LDSM.16.M88.4 R64, [R206+0x3400] ;  /* 0x00340000ce40783b */ /* 0x000fe60000000200 */
[----:B------:R-:W-:Y:S01]  /*91f0*/  FSEL R182, R182, -INF , !P2 ;  /* 0xff800000b6b67808 */ /* 0x000fe20005000000 */
[----:B---3--:R-:W-:Y:S01]  /*9200*/  HMMA.16816.F32.BF16 R44, R32, R40, RZ ;  /* 0x00000028202c723c */ /* 0x008fe200000418ff */
[----:B------:R-:W2:Y:S01]  /*9210*/  MUFU.TANH R145, R25 ;  /* 0x0000001900917308 */ /* 0x000ea20000002400 */
[----:B----4-:R-:W-:Y:S01]  /*9220*/  FFMA.FTZ R133, R61, UR4, R133 ;  /* 0x000000043d857c23 */ /* 0x010fe20008010085 */
[----:B------:R-:W-:-:S04]  /*9230*/  ISETP.GE.AND P2, PT, R63, R3, PT ;  /* 0x000000033f00720c */ /* 0x000fc80003f46270 */
[----:B------:R-:W-:Y:S01]  /*9240*/  FSEL R177, R133, -INF , !P6 ;  /* 0xff80000085b17808 */ /* 0x000fe20007000000 */
[----:B------:R-:W-:Y:S01]  /*9250*/  HMMA.16816.F32.BF16 R40, R32, R42, RZ ;  /* 0x0000002a2028723c */ /* 0x000fe200000418ff */
[----:B------:R-:W-:Y:S01]  /*9260*/  MUFU.TANH R172, R26 ;  /* 0x0000001a00ac7308 */ /* 0x000fe20000002400 */
[----:B------:R-:W-:Y:S01]  /*9270*/  FFMA.FTZ R133, R61, UR4, R147 ;  /* 0x000000043d857c23 */ /* 0x000fe20008010093 */
[----:B------:R-:W-:Y:S01]  /*9280*/  ISETP.GE.AND P6, PT, R63, R2, PT ;  /* 0x000000023f00720c */ /* 0x000fe20003fc6270 */
[----:B-----5:R-:W-:Y:S01]  /*9290*/  FFMA.FTZ R169, R107, UR4, R169 ;  /* 0x000000046ba97c23 */ /* 0x020fe200080100a9 */
[----:B------:R-:W-:Y:S02]  /*92a0*/  FSEL R171, R140, -INF , !P2 ;  /* 0xff8000008cab7808 */ /* 0x000fe40005000000 */
[----:B------:R-:W-:Y:S02]  /*92b0*/  FSEL R133, R133, -INF , !P5 ;  /* 0xff80000085857808 */ /* 0x000fe40006800000 */
[----:B------:R1:W-:Y:S01]  /*92c0*/  MUFU.TANH R150, R27 ;  /* 0x0000001b00967308 */ /* 0x0003e20000002400 */
[----:B------:R-:W-:Y:S01]  /*92d0*/  ISETP.GE.AND P5, PT, R60, R4, PT ;  /* 0x000000043c00720c */ /* 0x000fe20003fa6270 */
[----:B--2---:R-:W-:Y:S01]  /*92e0*/  FFMA.FTZ R145, R109, UR4, R145 ;  /* 0x000000046d917c23 */ /* 0x004fe20008010091 */
[----:B------:R-:W-:Y:S01]  /*92f0*/  LDSM.16.M88.4 R60, [R204+0x1400] ;  /* 0x00140000cc3c783b */ /* 0x000fe20000000200 */
[----:B------:R-:W-:-:S02]  /*9300*/  ISETP.GE.AND P2, PT, R132, R6, PT ;  /* 0x000000068400720c */ /* 0x000fc40003f46270 */
[----:B------:R-:W-:Y:S01]  /*9310*/  FSEL R168, R142, -INF , !P6 ;  /* 0xff8000008ea87808 */ /* 0x000fe20007000000 */
[C---:B------:R-:W-:Y:S01]  /*9320*/  HMMA.16816.F32.BF16 R44, R36.reuse, R56, R44 ;  /* 0x00000038242c723c */ /* 0x040fe2000004182c */
[----:B------:R-:W2:Y:S01]  /*9330*/  MUFU.TANH R148, R48 ;  /* 0x0000003000947308 */ /* 0x000ea20000002400 */
[-C--:B------:R-:W-:Y:S02]  /*9340*/  ISETP.GE.AND P6, PT, R132, R4.reuse, PT ;  /* 0x000000048400720c */ /* 0x080fe40003fc6270 */
[----:B------:R-:W-:Y:S02]  /*9350*/  FSEL R179, R166, -INF , !P5 ;  /* 0xff800000a6b37808 */ /* 0x000fe40006800000 */
[----:B------:R-:W-:Y:S02]  /*9360*/  FSEL R166, R138, -INF , !P0 ;  /* 0xff8000008aa67808 */ /* 0x000fe40004000000 */
[----:B------:R-:W-:Y:S01]  /*9370*/  HMMA.16816.F32.BF16 R40, R36, R58, R40 ;  /* 0x0000003a2428723c */ /* 0x000fe20000041828 */
[----:B------:R-:W3:Y:S01]  /*9380*/  MUFU.TANH R137, R49 ;  /* 0x0000003100897308 */ /* 0x000ee20000002400 */
[----:B------:R-:W-:Y:S01]  /*9390*/  LDSM.16.M88.4 R56, [R204+0xc00] ;  /* 0x000c0000cc38783b */ /* 0x000fe20000000200 */
[----:B------:R-:W-:-:S02]  /*93a0*/  ISETP.GE.AND P0, PT, R127, R4, PT ;  /* 0x000000047f00720c */ /* 0x000fc40003f06270 */
[----:B------:R-:W-:-:S03]  /*93b0*/  ISETP.GE.AND P5, PT, R132, R2, PT ;  /* 0x000000028400720c */ /* 0x000fc60003fa6270 */
[----:B-1----:R-:W-:Y:S01]  /*93c0*/  HMMA.16816.F32.BF16 R24, R12, R28, RZ ;  /* 0x0000001c0c18723c */ /* 0x002fe200000418ff */
[----:B------:R-:W-:Y:S01]  /*93d0*/  MUFU.TANH R141, R50 ;  /* 0x00000032008d7308 */ /* 0x000fe20000002400 */
[----:B--2---:R-:W-:-:S06]  /*93e0*/  FFMA.FTZ R148, R111, UR4, R148 ;  /* 0x000000046f947c23 */ /* 0x004fcc0008010094 */
[----:B------:R-:W-:Y:S01]  /*93f0*/  FMUL.FTZ R44, R44, c[0x0][0x2ec] ;  /* 0x0000bb002c2c7a20 */ /* 0x000fe20000410000 */
[----:B------:R1:W-:Y:S01]  /*9400*/  MUFU.TANH R139, R51 ;  /* 0x00000033008b7308 */ /* 0x0003e20000002400 */
[----:B------:R-:W-:Y:S02]  /*9410*/  FMUL.FTZ R45, R45, c[0x0][0x2ec] ;  /* 0x0000bb002d2d7a20 */ /* 0x000fe40000410000 */
[----:B------:R-:W-:Y:S02]  /*9420*/  FMUL.FTZ R46, R46, c[0x0][0x2ec] ;  /* 0x0000bb002e2e7a20 */ /* 0x000fe40000410000 */
[----:B------:R-:W-:Y:S02]  /*9430*/  FMUL.FTZ R47, R47, c[0x0][0x2ec] ;  /* 0x0000bb002f2f7a20 */ /* 0x000fe40000410000 */
[----:B------:R-:W-:Y:S01]  /*9440*/  FMUL.FTZ R40, R40, c[0x0][0x2ec] ;  /* 0x0000bb0028287a20 */ /* 0x000fe20000410000 */
[----:B------:R-:W2:Y:S01]  /*9450*/  MUFU.TANH R158, R44 ;  /* 0x0000002c009e7308 */ /* 0x000ea20000002400 */
[----:B------:R-:W-:-:S02]  /*9460*/  FMUL.FTZ R41, R41, c[0x0][0x2ec] ;  /* 0x0000bb0029297a20 */ /* 0x000fc40000410000 */
[----:B------:R-:W-:Y:S02]  /*9470*/  FMUL.FTZ R42, R42, c[0x0][0x2ec] ;  /* 0x0000bb002a2a7a20 */ /* 0x000fe40000410000 */
[----:B------:R-:W-:Y:S02]  /*9480*/  FMUL.FTZ R43, R43, c[0x0][0x2ec] ;  /* 0x0000bb002b2b7a20 */ /* 0x000fe40000410000 */
[----:B------:R-:W-:Y:S01]  /*9490*/  HMMA.16816.F32.BF16 R24, R16, R52, R24 ;  /* 0x000000341018723c */ /* 0x000fe20000041818 */
[----:B-1----:R-:W1:Y:S01]  /*94a0*/  LDSM.16.M88.4 R48, [R206+0x2c00] ;  /* 0x002c0000ce30783b */ /* 0x002e620000000200 */
[----:B------:R-:W-:Y:S01]  /*94b0*/  MUFU.TANH R181, R40 ;  /* 0x0000002800b57308 */ /* 0x000fe20000002400 */
[----:B---3--:R-:W-:Y:S02]  /*94c0*/  FFMA.FTZ R137, R112, UR4, R137 ;  /* 0x0000000470897c23 */ /* 0x008fe40008010089 */
[----:B--2---:R-:W-:-:S05]  /*94d0*/  FFMA.FTZ R158, R131, UR4, R158 ;  /* 0x00000004839e7c23 */ /* 0x004fca000801009e */
[----:B------:R-:W-:Y:S01]  /*94e0*/  MUFU.TANH R156, R41 ;  /* 0x00000029009c7308 */ /* 0x000fe20000002400 */
[----:B------:R-:W-:Y:S02]  /*94f0*/  FSEL R187, R158, -INF , !P2 ;  /* 0xff8000009ebb7808 */ /* 0x000fe40005000000 */
[----:B------:R-:W-:-:S05]  /*9500*/  ISETP.GE.AND P2, PT, R127, R3, PT ;  /* 0x000000037f00720c */ /* 0x000fca0003f46270 */
[----:B------:R-:W2:Y:S06]  /*9510*/  MUFU.TANH R174, R42 ;  /* 0x0000002a00ae7308 */ /* 0x000eac0000002400 */
[----:B------:R-:W-:Y:S02]  /*9520*/  FMUL.FTZ R24, R24, c[0x0][0x2ec] ;  /* 0x0000bb0018187a20 */ /* 0x000fe40000410000 */
[----:B------:R3:W4:Y:S01]  /*9530*/  MUFU.TANH R161, R43 ;  /* 0x0000002b00a17308 */ /* 0x0007220000002400 */
[----:B------:R-:W-:Y:S02]  /*9540*/  FMUL.FTZ R25, R25, c[0x0][0x2ec] ;  /* 0x0000bb0019197a20 */ /* 0x000fe40000410000 */
[----:B------:R-:W-:-:S02]  /*9550*/  FMUL.FTZ R26, R26, c[0x0][0x2ec] ;  /* 0x0000bb001a1a7a20 */ /* 0x000fc40000410000 */
[----:B------:R-:W-:-:S03]  /*9560*/  FMUL.FTZ R27, R27, c[0x0][0x2ec] ;  /* 0x0000bb001b1b7a20 */ /* 0x000fc60000410000 */
[----:B------:R-:W5:Y:S01]  /*9570*/  MUFU.TANH R154, R45 ;  /* 0x0000002d009a7308 */ /* 0x000f620000002400 */
[C---:B--2---:R-:W-:Y:S02]  /*9580*/  FFMA.FTZ R174, R111.reuse, UR4, R174 ;  /* 0x000000046fae7c23 */ /* 0x044fe400080100ae */
[----:B------:R-:W-:Y:S01]  /*9590*/  FFMA.FTZ R111, R111, UR4, R141 ;  /* 0x000000046f6f7c23 */ /* 0x000fe2000801008d */
[----:B---3--:R-:W-:Y:S04]  /*95a0*/  HMMA.16816.F32.BF16 R40, R12, R30, RZ ;  /* 0x0000001e0c28723c */ /* 0x008fe800000418ff */
[----:B------:R-:W2:Y:S01]  /*95b0*/  MUFU.TANH R162, R46 ;  /* 0x0000002e00a27308 */ /* 0x000ea20000002400 */
[C---:B----4-:R-:W-:Y:S02]  /*95c0*/  FFMA.FTZ R161, R112.reuse, UR4, R161 ;  /* 0x0000000470a17c23 */ /* 0x050fe400080100a1 */
[----:B------:R-:W-:-:S02]  /*95d0*/  FFMA.FTZ R112, R112, UR4, R139 ;  /* 0x0000000470707c23 */ /* 0x000fc4000801008b */
[----:B-----5:R-:W-:-:S03]  /*95e0*/  FFMA.FTZ R126, R126, UR4, R154 ;  /* 0x000000047e7e7c23 */ /* 0x020fc6000801009a */
[----:B------:R-:W3:Y:S08]  /*95f0*/  MUFU.TANH R146, R47 ;  /* 0x0000002f00927308 */ /* 0x000ef00000002400 */
[----:B------:R-:W4:Y:S01]  /*9600*/  MUFU.TANH R188, R24 ;  /* 0x0000001800bc7308 */ /* 0x000f220000002400 */
[C---:B--2---:R-:W-:Y:S02]  /*9610*/  FFMA.FTZ R162, R107.reuse, UR4, R162 ;  /* 0x000000046ba27c23 */ /* 0x044fe400080100a2 */
[----:B------:R-:W-:Y:S01]  /*9620*/  FFMA.FTZ R107, R107, UR4, R172 ;  /* 0x000000046b6b7c23 */ /* 0x000fe200080100ac */
[----:B------:R-:W-:Y:S04]  /*9630*/  HMMA.16816.F32.BF16 R40, R16, R54, R40 ;  /* 0x000000361028723c */ /* 0x000fe80000041828 */
[----:B------:R-:W-:Y:S01]  /*9640*/  MUFU.TANH R152, R25 ;  /* 0x0000001900987308 */ /* 0x000fe20000002400 */
[----:B---3--:R-:W-:Y:S01]  /*9650*/  FFMA.FTZ R146, R109, UR4, R146 ;  /* 0x000000046d927c23 */ /* 0x008fe20008010092 */
[----:B------:R-:W-:Y:S01]  /*9660*/  FSEL R107, R107, -INF , !P5 ;  /* 0xff8000006b6b7808 */ /* 0x000fe20006800000 */
[----:B------:R-:W-:Y:S01]  /*9670*/  FFMA.FTZ R109, R109, UR4, R150 ;  /* 0x000000046d6d7c23 */ /* 0x000fe20008010096 */
[----:B------:R-:W-:-:S02]  /*9680*/  ISETP.GE.AND P5, PT, R125, R4, PT ;  /* 0x000000047d00720c */ /* 0x000fc40003fa6270 */
[----:B------:R-:W-:Y:S01]  /*9690*/  FSEL R180, R146, -INF , !P0 ;  /* 0xff80000092b47808 */ /* 0x000fe20004000000 */
[----:B------:R-:W-:Y:S01]  /*96a0*/  HMMA.16816.F32.BF16 R44, R32, R28, RZ ;  /* 0x0000001c202c723c */ /* 0x000fe200000418ff */
[----:B------:R-:W-:Y:S01]  /*96b0*/  MUFU.TANH R197, R26 ;  /* 0x0000001a00c57308 */ /* 0x000fe20000002400 */
[----:B----4-:R-:W-:Y:S01]  /*96c0*/  FFMA.FTZ R188, R118, UR4, R188 ;  /* 0x0000000476bc7c23 */ /* 0x010fe200080100bc */
[----:B------:R-:W-:-:S04]  /*96d0*/  ISETP.GE.AND P0, PT, R125, R2, PT ;  /* 0x000000027d00720c */ /* 0x000fc80003f06270 */
[----:B------:R-:W-:Y:S01]  /*96e0*/  FSEL R111, R111, -INF , !P0 ;  /* 0xff8000006f6f7808 */ /* 0x000fe20004000000 */
[----:B------:R-:W-:Y:S01]  /*96f0*/  HMMA.16816.F32.BF16 R28, R32, R30, RZ ;  /* 0x0000001e201c723c */ /* 0x000fe200000418ff */
[----:B------:R1:W-:Y:S01]  /*9700*/  MUFU.TANH R164, R27 ;  /* 0x0000001b00a47308 */ /* 0x0003e20000002400 */
[----:B------:R-:W-:-:S03]  /*9710*/  ISETP.GE.AND P0, PT, R121, R4, PT ;  /* 0x000000047900720c */ /* 0x000fc60003f06270 */
[----:B------:R-:W-:Y:S02]  /*9720*/  FMUL.FTZ R40, R40, c[0x0][0x2ec] ;  /* 0x0000bb0028287a20 */ /* 0x000fe40000410000 */
[----:B------:R-:W-:Y:S02]  /*9730*/  FMUL.FTZ R41, R41, c[0x0][0x2ec] ;  /* 0x0000bb0029297a20 */ /* 0x000fe40000410000 */
[----:B------:R-:W-:Y:S01]  /*9740*/  FMUL.FTZ R42, R42, c[0x0][0x2ec] ;  /* 0x0000bb002a2a7a20 */ /* 0x000fe20000410000 */
[----:B------:R-:W-:Y:S01]  /*9750*/  MUFU.TANH R159, R40 ;  /* 0x00000028009f7308 */ /* 0x000fe20000002400 */
[----:B------:R-:W-:-:S05]  /*9760*/  FMUL.FTZ R43, R43, c[0x0][0x2ec] ;  /* 0x0000bb002b2b7a20 */ /* 0x000fca0000410000 */
[C---:B------:R-:W-:Y:S02]  /*9770*/  HMMA.16816.F32.BF16 R44, R36.reuse, R52, R44 ;  /* 0x00000034242c723c */ /* 0x040fe4000004182c */
[----:B------:R-:W-:Y:S06]  /*9780*/  MUFU.TANH R144, R41 ;  /* 0x0000002900907308 */ /* 0x000fec0000002400 */
[----:B------:R-:W-:Y:S02]  /*9790*/  HMMA.16816.F32.BF16 R28, R36, R54, R28 ;  /* 0x00000036241c723c */ /* 0x000fe4000004181c */
[----:B------:R-:W2:Y:S06]  /*97a0*/  MUFU.TANH R155, R42 ;  /* 0x0000002a009b7308 */ /* 0x000eac0000002400 */
[-C--:B-1----:R-:W-:Y:S02]  /*97b0*/  HMMA.16816.F32.BF16 R24, R32, R48.reuse, RZ ;  /* 0x000000302018723c */ /* 0x082fe400000418ff */
[----:B------:R1:W3:Y:S06]  /*97c0*/  MUFU.TANH R151, R43 ;  /* 0x0000002b00977308 */ /* 0x0002ec0000002400 */
[----:B------:R-:W-:Y:S01]  /*97d0*/  HMMA.16816.F32.BF16 R52, R12, R48, RZ ;  /* 0x000000300c34723c */ /* 0x000fe200000418ff */
[----:B------:R-:W-:-:S02]  /*97e0*/  FMUL.FTZ R44, R44, c[0x0][0x2ec] ;  /* 0x0000bb002c2c7a20 */ /* 0x000fc40000410000 */
[----:B------:R-:W-:Y:S02]  /*97f0*/  FMUL.FTZ R45, R45, c[0x0][0x2ec] ;  /* 0x0000bb002d2d7a20 */ /* 0x000fe40000410000 */
[----:B------:R-:W-:Y:S01]  /*9800*/  FMUL.FTZ R46, R46, c[0x0][0x2ec] ;  /* 0x0000bb002e2e7a20 */ /* 0x000fe20000410000 */
[----:B------:R-:W-:Y:S01]  /*9810*/  MUFU.TANH R160, R44 ;  /* 0x0000002c00a07308 */ /* 0x000fe20000002400 */
[----:B------:R-:W-:Y:S02]  /*9820*/  FMUL.FTZ R47, R47, c[0x0][0x2ec] ;  /* 0x0000bb002f2f7a20 */ /* 0x000fe40000410000 */
[----:B------:R-:W-:Y:S02]  /*9830*/  FMUL.FTZ R28, R28, c[0x0][0x2ec] ;  /* 0x0000bb001c1c7a20 */ /* 0x000fe40000410000 */
[----:B------:R-:W-:Y:S02]  /*9840*/  FMUL.FTZ R29, R29, c[0x0][0x2ec] ;  /* 0x0000bb001d1d7a20 */ /* 0x000fe40000410000 */
[----:B------:R-:W-:Y:S01]  /*9850*/  FMUL.FTZ R30, R30, c[0x0][0x2ec] ;  /* 0x0000bb001e1e7a20 */ /* 0x000fe20000410000 */
[----:B-1----:R-:W-:Y:S01]  /*9860*/  HMMA.16816.F32.BF16 R40, R12, R50, RZ ;  /* 0x000000320c28723c */ /* 0x002fe200000418ff */
[----:B------:R-:W-:Y:S01]  /*9870*/  FMUL.FTZ R31, R31, c[0x0][0x2ec] ;  /* 0x0000bb001f1f7a20 */ /* 0x000fe20000410000 */
[----:B------:R-:W1:Y:S01]  /*9880*/  MUFU.TANH R199, R28 ;  /* 0x0000001c00c77308 */ /* 0x000e620000002400 */
[----:B--2---:R-:W-:-:S02]  /*9890*/  FFMA.FTZ R128, R113, UR4, R155 ;  /* 0x0000000471807c23 */ /* 0x004fc4000801009b */
[----:B---3--:R-:W-:-:S03]  /*98a0*/  FFMA.FTZ R132, R110, UR4, R151 ;  /* 0x000000046e847c23 */ /* 0x008fc60008010097 */
[-C--:B------:R-:W-:Y:S02]  /*98b0*/  HMMA.16816.F32.BF16 R24, R36, R56.reuse, R24 ;  /* 0x000000382418723c */ /* 0x080fe40000041818 */
[----:B------:R-:W-:Y:S06]  /*98c0*/  MUFU.TANH R163, R29 ;  /* 0x0000001d00a37308 */ /* 0x000fec0000002400 */
[----:B------:R-:W-:Y:S02]  /*98d0*/  HMMA.16816.F32.BF16 R52, R16, R56, R52 ;  /* 0x000000381034723c */ /* 0x000fe40000041834 */
[----:B------:R-:W-:Y:S01]  /*98e0*/  MUFU.TANH R201, R30 ;  /* 0x0000001e00c97308 */ /* 0x000fe20000002400 */
[----:B-1----:R-:W-:-:S05]  /*98f0*/  FFMA.FTZ R199, R113, UR4, R199 ;  /* 0x0000000471c77c23 */ /* 0x002fca00080100c7 */
[----:B------:R-:W-:Y:S02]  /*9900*/  HMMA.16816.F32.BF16 R40, R16, R58, R40 ;  /* 0x0000003a1028723c */ /* 0x000fe40000041828 */
[----:B------:R1:W-:Y:S06]  /*9910*/  MUFU.TANH R196, R31 ;  /* 0x0000001f00c47308 */ /* 0x0003ec0000002400 */
[----:B------:R-:W-:Y:S01]  /*9920*/  FMUL.FTZ R24, R24, c[0x0][0x2ec] ;  /* 0x0000bb0018187a20 */ /* 0x000fe20000410000 */
[----:B------:R-:W-:Y:S01]  /*9930*/  HMMA.16816.F32.BF16 R48, R32, R50, RZ ;  /* 0x000000322030723c */ /* 0x000fe200000418ff */
[----:B------:R-:W-:Y:S01]  /*9940*/  FMUL.FTZ R25, R25, c[0x0][0x2ec] ;  /* 0x0000bb0019197a20 */ /* 0x000fe20000410000 */
[----:B------:R-:W2:Y:S01]  /*9950*/  MUFU.TANH R153, R45 ;  /* 0x0000002d00997308 */ /* 0x000ea20000002400 */
[----:B------:R-:W-:-:S02]  /*9960*/  FMUL.FTZ R26, R26, c[0x0][0x2ec] ;  /* 0x0000bb001a1a7a20 */ /* 0x000fc40000410000 */
[----:B------:R-:W-:Y:S02]  /*9970*/  FMUL.FTZ R27, R27, c[0x0][0x2ec] ;  /* 0x0000bb001b1b7a20 */ /* 0x000fe40000410000 */
[----:B------:R-:W-:Y:S01]  /*9980*/  FMUL.FTZ R52, R52, c[0x0][0x2ec] ;  /* 0x0000bb0034347a20 */ /* 0x000fe20000410000 */
[----:B-1----:R-:W1:Y:S02]  /*9990*/  LDSM.16.M88.4 R28, [R206+0x3000] ;  /* 0x00300000ce1c783b */ /* 0x002e640000000200 */
[----:B------:R-:W-:Y:S01]  /*99a0*/  MUFU.TANH R190, R24 ;  /* 0x0000001800be7308 */ /* 0x000fe20000002400 */
[----:B------:R-:W-:Y:S02]  /*99b0*/  FMUL.FTZ R53, R53, c[0x0][0x2ec] ;  /* 0x0000bb0035357a20 */ /* 0x000fe40000410000 */
[----:B------:R-:W-:Y:S02]  /*99c0*/  FMUL.FTZ R54, R54, c[0x0][0x2ec] ;  /* 0x0000bb0036367a20 */ /* 0x000fe40000410000 */
[----:B------:R-:W-:-:S02]  /*99d0*/  FMUL.FTZ R40, R40, c[0x0][0x2ec] ;  /* 0x0000bb0028287a20 */ /* 0x000fc40000410000 */
[----:B------:R-:W-:Y:S01]  /*99e0*/  FMUL.FTZ R41, R41, c[0x0][0x2ec] ;  /* 0x0000bb0029297a20 */ /* 0x000fe20000410000 */
[----:B------:R-:W3:Y:S01]  /*99f0*/  MUFU.TANH R189, R25 ;  /* 0x0000001900bd7308 */ /* 0x000ee20000002400 */
[----:B------:R-:W-:Y:S02]  /*9a00*/  FMUL.FTZ R42, R42, c[0x0][0x2ec] ;  /* 0x0000bb002a2a7a20 */ /* 0x000fe40000410000 */
[----:B------:R-:W-:Y:S02]  /*9a10*/  FMUL.FTZ R43, R43, c[0x0][0x2ec] ;  /* 0x0000bb002b2b7a20 */ /* 0x000fe40000410000 */
[----:B------:R-:W-:Y:S01]  /*9a20*/  FMUL.FTZ R55, R55, c[0x0][0x2ec] ;  /* 0x0000bb0037377a20 */ /* 0x000fe20000410000 */
[----:B------:R-:W-:Y:S01]  /*9a30*/  HMMA.16816.F32.BF16 R48, R36, R58, R48 ;  /* 0x0000003a2430723c */ /* 0x000fe20000041830 */
[----:B--2---:R-:W-:Y:S01]  /*9a40*/  FFMA.FTZ R153, R117, UR4, R153 ;  /* 0x0000000475997c23 */ /* 0x004fe20008010099 */
[----:B------:R-:W-:Y:S01]  /*9a50*/  MUFU.TANH R194, R26 ;  /* 0x0000001a00c27308 */ /* 0x000fe20000002400 */
[----:B------:R-:W-:-:S07]  /*9a60*/  FFMA.FTZ R196, R110, UR4, R196 ;  /* 0x000000046ec47c23 */ /* 0x000fce00080100c4 */
[----:B------:R2:W-:Y:S01]  /*9a70*/  MUFU.TANH R167, R27 ;  /* 0x0000001b00a77308 */ /* 0x0005e20000002400 */
[----:B---3--:R-:W-:-:S07]  /*9a80*/  FFMA.FTZ R189, R102, UR4, R189 ;  /* 0x0000000466bd7c23 */ /* 0x008fce00080100bd */
[----:B------:R-:W3:Y:S06]  /*9a90*/  MUFU.TANH R165, R46 ;  /* 0x0000002e00a57308 */ /* 0x000eec0000002400 */
[----:B------:R-:W-:Y:S01]  /*9aa0*/  FMUL.FTZ R49, R49, c[0x0][0x2ec] ;  /* 0x0000bb0031317a20 */ /* 0x000fe20000410000 */
[----:B--2---:R-:W2:Y:S01]  /*9ab0*/  LDSM.16.M88.4 R24, [R204+0x1000] ;  /* 0x00100000cc18783b */ /* 0x004ea20000000200 */
[----:B------:R1:W-:Y:S01]  /*9ac0*/  MUFU.TANH R149, R47 ;  /* 0x0000002f00957308 */ /* 0x0003e20000002400 */
[----:B------:R-:W-:Y:S02]  /*9ad0*/  FMUL.FTZ R51, R51, c[0x0][0x2ec] ;  /* 0x0000bb0033337a20 */ /* 0x000fe40000410000 */
[----:B------:R-:W-:-:S02]  /*9ae0*/  FMUL.FTZ R48, R48, c[0x0][0x2ec] ;  /* 0x0000bb0030307a20 */ /* 0x000fc40000410000 */
[----:B------:R-:W-:Y:S02]  /*9af0*/  FMUL.FTZ R50, R50, c[0x0][0x2ec] ;  /* 0x0000bb0032327a20 */ /* 0x000fe40000410000 */
[----:B---3--:R-:W-:Y:S01]  /*9b00*/  FFMA.FTZ R165, R118, UR4, R165 ;  /* 0x0000000476a57c23 */ /* 0x008fe200080100a5 */
[----:B------:R-:W-:Y:S01]  /*9b10*/  MUFU.TANH R200, R40 ;  /* 0x0000002800c87308 */ /* 0x000fe20000002400 */
[----:B-1----:R-:W-:Y:S07]  /*9b20*/  HMMA.16816.F32.BF16 R44, R32, R28, RZ ;  /* 0x0000001c202c723c */ /* 0x002fee00000418ff */
[----:B------:R-:W-:Y:S08]  /*9b30*/  MUFU.TANH R193, R41 ;  /* 0x0000002900c17308 */ /* 0x000ff00000002400 */
[----:B------:R-:W-:Y:S08]  /*9b40*/  MUFU.TANH R213, R42 ;  /* 0x0000002a00d57308 */ /* 0x000ff00000002400 */
[----:B------:R1:W-:Y:S01]  /*9b50*/  MUFU.TANH R191, R43 ;  /* 0x0000002b00bf7308 */ /* 0x0003e20000002400 */
[----:B--2---:R-:W-:Y:S07]  /*9b60*/  HMMA.16816.F32.BF16 R44, R36, R24, R44 ;  /* 0x00000018242c723c */ /* 0x004fee000004182c */
[----:B------:R-:W-:Y:S01]  /*9b70*/  MUFU.TANH R203, R52 ;  /* 0x0000003400cb7308 */ /* 0x000fe20000002400 */
[----:B-1----:R-:W-:Y:S07]  /*9b80*/  HMMA.16816.F32.BF16 R40, R12, R30, RZ ;  /* 0x0000001e0c28723c */ /* 0x002fee00000418ff */
[----:B------:R-:W-:Y:S08]  /*9b90*/  MUFU.TANH R195, R53 ;  /* 0x0000003500c37308 */ /* 0x000ff00000002400 */
[----:B------:R-:W1:Y:S01]  /*9ba0*/  MUFU.TANH R214, R54 ;  /* 0x0000003600d67308 */ /* 0x000e620000002400 */
[----:B------:R-:W-:-:S07]  /*9bb0*/  FMUL.FTZ R44, R44, c[0x0][0x2ec] ;  /* 0x0000bb002c2c7a20 */ /* 0x000fce0000410000 */
[----:B------:R2:W-:Y:S01]  /*9bc0*/  MUFU.TANH R192, R55 ;  /* 0x0000003700c07308 */ /* 0x0005e20000002400 */
[----:B------:R-:W-:Y:S02]  /*9bd0*/  FMUL.FTZ R45, R45, c[0x0][0x2ec] ;  /* 0x0000bb002d2d7a20 */ /* 0x000fe40000410000 */
[----:B------:R-:W-:Y:S02]  /*9be0*/  FMUL.FTZ R46, R46, c[0x0][0x2ec] ;  /* 0x0000bb002e2e7a20 */ /* 0x000fe40000410000 */
[----:B------:R-:W-:Y:S01]  /*9bf0*/  FMUL.FTZ R47, R47, c[0x0][0x2ec] ;  /* 0x0000bb002f2f7a20 */ /* 0x000fe20000410000 */
[----:B------:R-:W-:Y:S02]  /*9c00*/  HMMA.16816.F32.BF16 R40, R16, R26, R40 ;  /* 0x0000001a1028723c */ /* 0x000fe40000041828 */
[----:B------:R-:W-:Y:S01]  /*9c10*/  MUFU.TANH R215, R44 ;  /* 0x0000002c00d77308 */ /* 0x000fe20000002400 */
[----:B-1----:R-:W-:Y:S02]  /*9c20*/  FFMA.FTZ R146, R106, UR4, R214 ;  /* 0x000000046a927c23 */ /* 0x002fe400080100d6 */
[----:B------:R-:W-:-:S03]  /*9c30*/  FFMA.FTZ R139, R102, UR4, R195 ;  /* 0x00000004668b7c23 */ /* 0x000fc600080100c3 */
[----:B--2---:R-:W-:Y:S02]  /*9c40*/  HMMA.16816.F32.BF16 R52, R12, R28, RZ ;  /* 0x0000001c0c34723c */ /* 0x004fe400000418ff */
[----:B------:R-:W-:Y:S08]  /*9c50*/  MUFU.TANH R198, R45 ;  /* 0x0000002d00c67308 */ /* 0x000ff00000002400 */
[----:B------:R-:W-:Y:S06]  /*9c60*/  MUFU.TANH R216, R46 ;  /* 0x0000002e00d87308 */ /* 0x000fec0000002400 */
[----:B------:R-:W-:-:S02]  /*9c70*/  FMUL.FTZ R40, R40, c[0x0][0x2ec] ;  /* 0x0000bb0028287a20 */ /* 0x000fc40000410000 */
[----:B------:R1:W-:Y:S01]  /*9c80*/  MUFU.TANH R202, R47 ;  /* 0x0000002f00ca7308 */ /* 0x0003e20000002400 */
[----:B------:R-:W-:Y:S02]  /*9c90*/  FMUL.FTZ R41, R41, c[0x0][0x2ec] ;  /* 0x0000bb0029297a20 */ /* 0x000fe40000410000 */
[----:B------:R-:W-:Y:S02]  /*9ca0*/  FMUL.FTZ R42, R42, c[0x0][0x2ec] ;  /* 0x0000bb002a2a7a20 */ /* 0x000fe40000410000 */
[----:B------:R-:W-:Y:S01]  /*9cb0*/  FMUL.FTZ R43, R43, c[0x0][0x2ec] ;  /* 0x0000bb002b2b7a20 */ /* 0x000fe20000410000 */
[----:B------:R-:W-:Y:S02]  /*9cc0*/  HMMA.16816.F32.BF16 R52, R16, R24, R52 ;  /* 0x000000181034723c */ /* 0x000fe40000041834 */
[----:B------:R-:W2:Y:S06]  /*9cd0*/  MUFU.TANH R24, R40 ;  /* 0x0000002800187308 */ /* 0x000eac0000002400 */
[----:B-1----:R-:W-:Y:S02]  /*9ce0*/  HMMA.16816.F32.BF16 R44, R32, R30, RZ ;  /* 0x0000001e202c723c */ /* 0x002fe400000418ff */
[----:B------:R-:W-:Y:S01]  /*9cf0*/  MUFU.TANH R134, R41 ;  /* 0x0000002900867308 */ /* 0x000fe20000002400 */
[----:B--2---:R-:W-:-:S07]  /*9d00*/  IMAD.MOV.U32 R157, RZ, RZ, R24 ;  /* 0x000000ffff9d7224 */ /* 0x004fce00078e0018 */
[----:B------:R-:W1:Y:S01]  /*9d10*/  MUFU.TANH R135, R42 ;  /* 0x0000002a00877308 */ /* 0x000e620000002400 */
[----:B------:R-:W-:Y:S05]  /*9d20*/  HMMA.16816.F32.BF16 R28, R32, R64, RZ ;  /* 0x00000040201c723c */ /* 0x000fea00000418ff */
[----:B------:R-:W-:Y:S02]  /*9d30*/  FMUL.FTZ R52, R52, c[0x0][0x2ec] ;  /* 0x0000bb0034347a20 */ /* 0x000fe40000410000 */
[----:B------:R2:W3:Y:S01]  /*9d40*/  MUFU.TANH R131, R43 ;  /* 0x0000002b00837308 */ /* 0x0004e20000002400 */
[----:B------:R-:W-:Y:S02]  /*9d50*/  FMUL.FTZ R53, R53, c[0x0][0x2ec] ;  /* 0x0000bb0035357a20 */ /* 0x000fe40000410000 */
[----:B------:R-:W-:-:S02]  /*9d60*/  FMUL.FTZ R54, R54, c[0x0][0x2ec] ;  /* 0x0000bb0036367a20 */ /* 0x000fc40000410000 */
[----:B------:R-:W-:Y:S01]  /*9d70*/  FMUL.FTZ R55, R55, c[0x0][0x2ec] ;  /* 0x0000bb0037377a20 */ /* 0x000fe20000410000 */
[----:B------:R-:W-:Y:S01]  /*9d80*/  HMMA.16816.F32.BF16 R44, R36, R26, R44 ;  /* 0x0000001a242c723c */ /* 0x000fe2000004182c */
[----:B------:R-:W4:Y:S01]  /*9d90*/  LDSM.16.M88.4 R24, [R206+0x3800] ;  /* 0x00380000ce18783b */ /* 0x000f220000000200 */
[----:B------:R-:W-:Y:S01]  /*9da0*/  MUFU.TANH R57, R49 ;  /* 0x0000003100397308 */ /* 0x000fe20000002400 */
[----:B-1----:R-:W-:Y:S02]  /*9db0*/  FFMA.FTZ R135, R92, UR4, R135 ;  /* 0x000000045c877c23 */ /* 0x002fe40008010087 */
[----:B------:R-:W-:-:S03]  /*9dc0*/  FFMA.FTZ R134, R90, UR4, R134 ;  /* 0x000000045a867c23 */ /* 0x000fc60008010086 */
[----:B--2---:R-:W-:Y:S02]  /*9dd0*/  HMMA.16816.F32.BF16 R40, R12, R64, RZ ;  /* 0x000000400c28723c */ /* 0x004fe400000418ff */
[----:B------:R-:W1:Y:S01]  /*9de0*/  MUFU.TANH R56, R52 ;  /* 0x0000003400387308 */ /* 0x000e620000002400 */
[----:B---3--:R-:W-:-:S04]  /*9df0*/  FFMA.FTZ R131, R90, UR4, R131 ;  /* 0x000000045a837c23 */ /* 0x008fc80008010083 */
[----:B------:R-:W-:Y:S01]  /*9e00*/  FFMA.FTZ R65, R124, UR4, R181 ;  /* 0x000000047c417c23 */ /* 0x000fe200080100b5 */
[----:B------:R-:W-:Y:S02]  /*9e10*/  HMMA.16816.F32.BF16 R28, R36, R60, R28 ;  /* 0x0000003c241c723c */ /* 0x000fe4000004181c */
[----:B------:R-:W2:Y:S01]  /*9e20*/  MUFU.TANH R178, R51 ;  /* 0x0000003300b27308 */ /* 0x000ea20000002400 */
[----:B------:R-:W-:Y:S02]  /*9e30*/  FSEL R181, R174, -INF , !P5 ;  /* 0xff800000aeb57808 */ /* 0x000fe40006800000 */
[----:B------:R-:W-:-:S03]  /*9e40*/  ISETP.GE.AND P5, PT, R123, R2, PT ;  /* 0x000000027b00720c */ /* 0x000fc60003fa6270 */
[----:B------:R-:W-:Y:S01]  /*9e50*/  FMUL.FTZ R44, R44, c[0x0][0x2ec] ;  /* 0x0000bb002c2c7a20 */ /* 0x000fe20000410000 */
[----:B------:R-:W-:Y:S01]  /*9e60*/  FSEL R112, R112, -INF , !P5 ;  /* 0xff80000070707808 */ /* 0x000fe20006800000 */
[----:B------:R-:W3:Y:S01]  /*9e70*/  MUFU.TANH R173, R53 ;  /* 0x0000003500ad7308 */ /* 0x000ee20000002400 */
[----:B-1----:R-:W-:Y:S01]  /*9e80*/  IMAD.MOV.U32 R150, RZ, RZ, R56 ;  /* 0x000000ffff967224 */ /* 0x002fe200078e0038 */
[----:B------:R-:W-:Y:S01]  /*9e90*/  ISETP.GE.AND P5, PT, R119, R4, PT ;  /* 0x000000047700720c */ /* 0x000fe20003fa6270 */
[----:B------:R-:W-:Y:S02]  /*9ea0*/  FMUL.FTZ R45, R45, c[0x0][0x2ec] ;  /* 0x0000bb002d2d7a20 */ /* 0x000fe40000410000 */
[----:B------:R-:W-:Y:S01]  /*9eb0*/  FMUL.FTZ R46, R46, c[0x0][0x2ec] ;  /* 0x0000bb002e2e7a20 */ /* 0x000fe20000410000 */
[----:B------:R-:W-:Y:S02]  /*9ec0*/  HMMA.16816.F32.BF16 R40, R16, R60, R40 ;  /* 0x0000003c1028723c */ /* 0x000fe40000041828 */
[----:B------:R-:W1:Y:S01]  /*9ed0*/  MUFU.TANH R175, R54 ;  /* 0x0000003600af7308 */ /* 0x000e620000002400 */
[----:B------:R-:W-:-:S02]  /*9ee0*/  FMUL.FTZ R47, R47, c[0x0][0x2ec] ;  /* 0x0000bb002f2f7a20 */ /* 0x000fc40000410000 */
[----:B--2---:R-:W-:Y:S01]  /*9ef0*/  IMAD.MOV.U32 R158, RZ, RZ, R178 ;  /* 0x000000ffff9e7224 */ /* 0x004fe200078e00b2 */
[----:B------:R-:W-:Y:S01]  /*9f00*/  FSEL R178, R162, -INF , !P6 ;  /* 0xff800000a2b27808 */ /* 0x000fe20007000000 */
[----:B------:R-:W-:Y:S01]  /*9f10*/  FFMA.FTZ R60, R122, UR4, R156 ;  /* 0x000000047a3c7c23 */ /* 0x000fe2000801009c */
[C---:B------:R-:W-:Y:S02]  /*9f20*/  ISETP.GE.AND P6, PT, R127.reuse, R2, PT ;  /* 0x000000027f00720c */ /* 0x040fe40003fc6270 */
[----:B------:R2:W5:Y:S01]  /*9f30*/  MUFU.TANH R147, R55 ;  /* 0x0000003700937308 */ /* 0x0005620000002400 */
[----:B------:R-:W-:Y:S02]  /*9f40*/  IMAD.MOV.U32 R156, RZ, RZ, R57 ;  /* 0x000000ffff9c7224 */ /* 0x000fe400078e0039 */
[----:B------:R-:W-:Y:S01]  /*9f50*/  LDSM.16.M88.4 R56, [R206+0x3c00] ;  /* 0x003c0000ce38783b */ /* 0x000fe20000000200 */
[----:B---3--:R-:W-:Y:S01]  /*9f60*/  IMAD.MOV.U32 R143, RZ, RZ, R173 ;  /* 0x000000ffff8f7224 */ /* 0x008fe200078e00ad */
[----:B------:R-:W-:Y:S01]  /*9f70*/  FSEL R173, R136, -INF , !P3 ;  /* 0xff80000088ad7808 */ /* 0x000fe20005800000 */
[----:B------:R-:W-:Y:S01]  /*9f80*/  FMUL.FTZ R28, R28, c[0x0][0x2ec] ;  /* 0x0000bb001c1c7a20 */ /* 0x000fe20000410000 */
[-C--:B------:R-:W-:Y:S01]  /*9f90*/  ISETP.GE.AND P3, PT, R127, R6.reuse, PT ;  /* 0x000000067f00720c */ /* 0x080fe20003f66270 */
[----:B------:R-:W-:Y:S01]  /*9fa0*/  MUFU.TANH R136, R44 ;  /* 0x0000002c00887308 */ /* 0x000fe20000002400 */
[----:B-1----:R-:W-:Y:S01]  /*9fb0*/  IMAD.MOV.U32 R162, RZ, RZ, R175 ;  /* 0x000000ffffa27224 */ /* 0x002fe200078e00af */
[----:B------:R-:W-:Y:S01]  /*9fc0*/  FSEL R175, R169, -INF , !P4 ;  /* 0xff800000a9af7808 */ /* 0x000fe20006000000 */
[----:B------:R-:W-:Y:S01]  /*9fd0*/  FMUL.FTZ R29, R29, c[0x0][0x2ec] ;  /* 0x0000bb001d1d7a20 */ /* 0x000fe20000410000 */
[----:B------:R-:W-:Y:S01]  /*9fe0*/  FSEL R169, R145, -INF , !P2 ;  /* 0xff80000091a97808 */ /* 0x000fe20005000000 */
[----:B------:R-:W-:Y:S01]  /*9ff0*/  FMUL.FTZ R30, R30, c[0x0][0x2ec] ;  /* 0x0000bb001e1e7a20 */ /* 0x000fe20000410000 */
[-C--:B------:R-:W-:Y:S01]  /*a000*/  ISETP.GE.AND P2, PT, R123, R6.reuse, PT ;  /* 0x000000067b00720c */ /* 0x080fe20003f46270 */
[----:B------:R-:W-:Y:S01]  /*a010*/  FMUL.FTZ R31, R31, c[0x0][0x2ec] ;  /* 0x0000bb001f1f7a20 */ /* 0x000fe20000410000 */
[----:B--2---:R-:W1:Y:S01]  /*a020*/  LDSM.16.M88.4 R52, [R204+0x1800] ;  /* 0x00180000cc34783b */ /* 0x004e620000000200 */
[----:B------:R-:W-:Y:S01]  /*a030*/  MUFU.TANH R127, R45 ;  /* 0x0000002d007f7308 */ /* 0x000fe20000002400 */
[C---:B------:R-:W-:Y:S01]  /*a040*/  ISETP.GE.AND P4, PT, R125.reuse, R6, PT ;  /* 0x000000067d00720c */ /* 0x040fe20003f86270 */
[----:B------:R-:W-:Y:S01]  /*a050*/  FMUL.FTZ R40, R40, c[0x0][0x2ec] ;  /* 0x0000bb0028287a20 */ /* 0x000fe20000410000 */
[----:B------:R-:W-:Y:S01]  /*a060*/  FSEL R64, R126, -INF , !P3 ;  /* 0xff8000007e407808 */ /* 0x000fe20005800000 */
[----:B------:R-:W-:Y:S01]  /*a070*/  FFMA.FTZ R126, R118, UR4, R197 ;  /* 0x00000004767e7c23 */ /* 0x000fe200080100c5 */
[-C--:B------:R-:W-:Y:S01]  /*a080*/  ISETP.GE.AND P3, PT, R125, R3.reuse, PT ;  /* 0x000000037d00720c */ /* 0x080fe20003f66270 */
[----:B------:R-:W-:Y:S01]  /*a090*/  FMUL.FTZ R41, R41, c[0x0][0x2ec] ;  /* 0x0000bb0029297a20 */ /* 0x000fe20000410000 */
[----:B------:R-:W-:Y:S01]  /*a0a0*/  FSEL R60, R60, -INF , !P2 ;  /* 0xff8000003c3c7808 */ /* 0x000fe20005000000 */
[----:B------:R-:W-:Y:S01]  /*a0b0*/  MUFU.TANH R142, R46 ;  /* 0x0000002e008e7308 */ /* 0x000fe20000002400 */
[----:B------:R-:W-:Y:S01]  /*a0c0*/  FSEL R109, R109, -INF , !P6 ;  /* 0xff8000006d6d7808 */ /* 0x000fe20007000000 */
[----:B------:R-:W-:Y:S01]  /*a0d0*/  FMUL.FTZ R42, R42, c[0x0][0x2ec] ;  /* 0x0000bb002a2a7a20 */ /* 0x000fe20000410000 */
[----:B------:R-:W-:Y:S01]  /*a0e0*/  FSEL R65, R65, -INF , !P4 ;  /* 0xff80000041417808 */ /* 0x000fe20006000000 */
[----:B------:R-:W-:Y:S01]  /*a0f0*/  FMUL.FTZ R43, R43, c[0x0][0x2ec] ;  /* 0x0000bb002b2b7a20 */ /* 0x000fe20000410000 */
[-C--:B------:R-:W-:Y:S01]  /*a100*/  ISETP.GE.AND P2, PT, R121, R3.reuse, PT ;  /* 0x000000037900720c */ /* 0x080fe20003f46270 */
[----:B------:R-:W-:Y:S01]  /*a110*/  FFMA.FTZ R61, R120, UR4, R160 ;  /* 0x00000004783d7c23 */ /* 0x000fe200080100a0 */
[C---:B------:R-:W-:Y:S01]  /*a120*/  ISETP.GE.AND P6, PT, R123.reuse, R4, PT ;  /* 0x000000047b00720c */ /* 0x040fe20003fc6270 */
[----:B------:R4:W-:Y:S01]  /*a130*/  MUFU.TANH R138, R47 ;  /* 0x0000002f008a7308 */ /* 0x0009e20000002400 */
[-C--:B------:R-:W-:Y:S01]  /*a140*/  ISETP.GE.AND P4, PT, R123, R3.reuse, PT ;  /* 0x000000037b00720c */ /* 0x080fe20003f86270 */
[----:B------:R-:W-:Y:S01]  /*a150*/  FFMA.FTZ R125, R115, UR4, R164 ;  /* 0x00000004737d7c23 */ /* 0x000fe200080100a4 */
[----:B------:R-:W-:Y:S01]  /*a160*/  FSEL R172, R148, -INF , !P3 ;  /* 0xff80000094ac7808 */ /* 0x000fe20005800000 */
[----:B------:R-:W-:Y:S01]  /*a170*/  FFMA.FTZ R120, R113, UR4, R159 ;  /* 0x0000000471787c23 */ /* 0x000fe2000801009f */
[----:B------:R-:W-:Y:S01]  /*a180*/  FSEL R117, R188, -INF , !P2 ;  /* 0xff800000bc757808 */ /* 0x000fe20005000000 */
[----:B------:R-:W-:Y:S01]  /*a190*/  FFMA.FTZ R188, R115, UR4, R149 ;  /* 0x0000000473bc7c23 */ /* 0x000fe20008010095 */
[----:B------:R-:W-:Y:S01]  /*a1a0*/  FSEL R174, R137, -INF , !P4 ;  /* 0xff80000089ae7808 */ /* 0x000fe20006000000 */
[----:B------:R-:W2:Y:S01]  /*a1b0*/  MUFU.TANH R184, R48 ;  /* 0x0000003000b87308 */ /* 0x000ea20000002400 */
[-C--:B------:R-:W-:Y:S01]  /*a1c0*/  ISETP.GE.AND P4, PT, R119, R6.reuse, PT ;  /* 0x000000067700720c */ /* 0x080fe20003f86270 */
[----:B------:R-:W-:Y:S01]  /*a1d0*/  FFMA.FTZ R123, R110, UR4, R144 ;  /* 0x000000046e7b7c23 */ /* 0x000fe20008010090 */
[-C--:B------:R-:W-:Y:S01]  /*a1e0*/  ISETP.GE.AND P3, PT, R121, R6.reuse, PT ;  /* 0x000000067900720c */ /* 0x080fe20003f66270 */
[----:B------:R-:W-:Y:S01]  /*a1f0*/  FFMA.FTZ R137, R106, UR4, R203 ;  /* 0x000000046a897c23 */ /* 0x000fe200080100cb */
[----:B------:R-:W-:Y:S01]  /*a200*/  FSEL R197, R153, -INF , !P4 ;  /* 0xff80000099c57808 */ /* 0x000fe20006000000 */
[----:B------:R-:W-:Y:S01]  /*a210*/  FFMA.FTZ R145, R102, UR4, R192 ;  /* 0x0000000466917c23 */ /* 0x000fe200080100c0 */
[----:B------:R-:W-:Y:S01]  /*a220*/  FSEL R188, R188, -INF , !P5 ;  /* 0xff800000bcbc7808 */ /* 0x000fe20006800000 */
[----:B----4-:R-:W-:Y:S01]  /*a230*/  HMMA.16816.F32.BF16 R44, R32, R24, RZ ;  /* 0x00000018202c723c */ /* 0x010fe200000418ff */
[----:B------:R3:W4:Y:S01]  /*a240*/  MUFU.TANH R185, R50 ;  /* 0x0000003200b97308 */ /* 0x0007220000002400 */
[----:B------:R-:W-:Y:S01]  /*a250*/  ISETP.GE.AND P2, PT, R116, R6, PT ;  /* 0x000000067400720c */ /* 0x000fe20003f46270 */
[----:B-----5:R-:W-:Y:S01]  /*a260*/  FFMA.FTZ R147, R94, UR4, R147 ;  /* 0x000000045e937c23 */ /* 0x020fe20008010093 */
[C---:B------:R-:W-:Y:S01]  /*a270*/  ISETP.GE.AND P4, PT, R116.reuse, R3, PT ;  /* 0x000000037400720c */ /* 0x040fe20003f86270 */
[----:B------:R-:W-:Y:S01]  /*a280*/  FFMA.FTZ R162, R97, UR4, R162 ;  /* 0x0000000461a27c23 */ /* 0x000fe200080100a2 */
[-C--:B------:R-:W-:Y:S01]  /*a290*/  ISETP.GE.AND P5, PT, R116, R2.reuse, PT ;  /* 0x000000027400720c */ /* 0x080fe20003fa6270 */
[----:B------:R-:W-:Y:S01]  /*a2a0*/  FFMA.FTZ R164, R92, UR4, R157 ;  /* 0x000000045ca47c23 */ /* 0x000fe2000801009d */
[----:B------:R-:W-:Y:S01]  /*a2b0*/  FSEL R61, R61, -INF , !P3 ;  /* 0xff8000003d3d7808 */ /* 0x000fe20005800000 */
[----:B--2---:R-:W-:Y:S01]  /*a2c0*/  IMAD.MOV.U32 R148, RZ, RZ, R184 ;  /* 0x000000ffff947224 */ /* 0x004fe200078e00b8 */
[----:B------:R-:W-:Y:S01]  /*a2d0*/  FSEL R184, R161, -INF , !P6 ;  /* 0xff800000a1b87808 */ /* 0x000fe20007000000 */
[----:B------:R-:W-:Y:S01]  /*a2e0*/  MUFU.TANH R124, R28 ;  /* 0x0000001c007c7308 */ /* 0x000fe20000002400 */
[----:B------:R-:W-:-:S02]  /*a2f0*/  ISETP.GE.AND P6, PT, R121, R2, PT ;  /* 0x000000027900720c */ /* 0x000fc40003fc6270 */
[----:B------:R-:W-:Y:S02]  /*a300*/  ISETP.GE.AND P3, PT, R119, R3, PT ;  /* 0x000000037700720c */ /* 0x000fe40003f66270 */
[----:B------:R-:W-:Y:S01]  /*a310*/  FSEL R126, R126, -INF , !P6 ;  /* 0xff8000007e7e7808 */ /* 0x000fe20007000000 */
[----:B---3--:R-:W2:Y:S01]  /*a320*/  LDSM.16.M88.4 R48, [R204+0x1c00] ;  /* 0x001c0000cc30783b */ /* 0x008ea20000000200 */
[----:B------:R-:W-:Y:S01]  /*a330*/  ISETP.GE.AND P6, PT, R116, R4, PT ;  /* 0x000000047400720c */ /* 0x000fe20003fc6270 */
[----:B------:R-:W-:Y:S01]  /*a340*/  MUFU.TANH R122, R29 ;  /* 0x0000001d007a7308 */ /* 0x000fe20000002400 */
[----:B----4-:R-:W-:Y:S01]  /*a350*/  IMAD.MOV.U32 R140, RZ, RZ, R185 ;  /* 0x000000ffff8c7224 */ /* 0x010fe200078e00b9 */
[----:B------:R-:W-:Y:S01]  /*a360*/  FSEL R185, R165, -INF , !P0 ;  /* 0xff800000a5b97808 */ /* 0x000fe20004000000 */
[----:B------:R-:W-:-:S04]  /*a370*/  DEPBAR.LE SB0, 0x0 ;  /* 0x000080000000791a */ /* 0x000fc80000000000 */
[----:B------:R-:W-:Y:S01]  /*a380*/  ISETP.GE.AND P0, PT, R119, R2, PT ;  /* 0x000000027700720c */ /* 0x000fe20003f06270 */
[----:B------:R-:W-:Y:S01]  /*a390*/  MUFU.TANH R141, R30 ;  /* 0x0000001e008d7308 */ /* 0x000fe20000002400 */
[----:B------:R-:W-:Y:S01]  /*a3a0*/  FFMA.FTZ R119, R115, UR4, R152 ;  /* 0x0000000473777c23 */ /* 0x000fe20008010098 */
[----:B------:R-:W-:Y:S01]  /*a3b0*/  FSEL R199, R199, -INF , !P2 ;  /* 0xff800000c7c77808 */ /* 0x000fe20005000000 */
[----:B------:R-:W-:Y:S01]  /*a3c0*/  FFMA.FTZ R115, R113, UR4, R201 ;  /* 0x0000000471737c23 */ /* 0x000fe200080100c9 */
[----:B------:R-:W-:Y:S02]  /*a3d0*/  FSEL R125, R125, -INF , !P0 ;  /* 0xff8000007d7d7808 */ /* 0x000fe40004000000 */
[----:B------:R-:W-:Y:S02]  /*a3e0*/  FSEL R119, R119, -INF , !P3 ;  /* 0xff80000077777808 */ /* 0x000fe40005800000 */
[----:B------:R1:W-:Y:S01]  /*a3f0*/  MUFU.TANH R121, R31 ;  /* 0x0000001f00797308 */ /* 0x0003e20000002400 */
[----:B------:R-:W-:-:S02]  /*a400*/  FSEL R115, R115, -INF , !P6 ;  /* 0xff80000073737808 */ /* 0x000fc40007000000 */
[C---:B------:R-:W-:Y:S02]  /*a410*/  ISETP.GE.AND P3, PT, R114.reuse, R6, PT ;  /* 0x000000067200720c */ /* 0x040fe40003f66270 */
[C---:B------:R-:W-:Y:S02]  /*a420*/  ISETP.GE.AND P0, PT, R114.reuse, R4, PT ;  /* 0x000000047200720c */ /* 0x040fe40003f06270 */
[C---:B------:R-:W-:Y:S01]  /*a430*/  ISETP.GE.AND P2, PT, R114.reuse, R3, PT ;  /* 0x000000037200720c */ /* 0x040fe20003f46270 */
[----:B------:R-:W3:Y:S01]  /*a440*/  MUFU.TANH R154, R40 ;  /* 0x00000028009a7308 */ /* 0x000ee20000002400 */
[----:B------:R-:W-:Y:S02]  /*a450*/  ISETP.GE.AND P6, PT, R114, R2, PT ;  /* 0x000000027200720c */ /* 0x000fe40003fc6270 */
[----:B------:R-:W-:Y:S02]  /*a460*/  FSEL R128, R128, -INF , !P5 ;  /* 0xff80000080807808 */ /* 0x000fe40006800000 */
[----:B------:R-:W-:-:S02]  /*a470*/  ISETP.GE.AND P5, PT, R108, R4, PT ;  /* 0x000000046c00720c */ /* 0x000fc40003fa6270 */
[----:B------:R-:W-:Y:S01]  /*a480*/  FSEL R196, R196, -INF , !P0 ;  /* 0xff800000c4c47808 */ /* 0x000fe20004000000 */
[----:B-1----:R-:W-:Y:S01]  /*a490*/  HMMA.16816.F32.BF16 R28, R36, R52, R44 ;  /* 0x00000034241c723c */ /* 0x002fe2000004182c */
[----:B------:R-:W-:Y:S01]  /*a4a0*/  MUFU.TANH R118, R41 ;  /* 0x0000002900767308 */ /* 0x000fe20000002400 */
[----:B------:R-:W-:Y:S02]  /*a4b0*/  FSEL R123, R123, -INF , !P2 ;  /* 0xff8000007b7b7808 */ /* 0x000fe40005000000 */
[----:B------:R-:W-:Y:S02]  /*a4c0*/  FSEL R132, R132, -INF , !P6 ;  /* 0xff80000084847808 */ /* 0x000fe40007000000 */
[----:B------:R-:W-:Y:S02]  /*a4d0*/  ISETP.GE.AND P0, PT, R108, R2, PT ;  /* 0x000000026c00720c */ /* 0x000fe40003f06270 */
[----:B------:R-:W-:Y:S01]  /*a4e0*/  HMMA.16816.F32.BF16 R44, R12, R24, RZ ;  /* 0x000000180c2c723c */ /* 0x000fe200000418ff */
[----:B------:R-:W1:Y:S01]  /*a4f0*/  MUFU.TANH R149, R42 ;  /* 0x0000002a00957308 */ /* 0x000e620000002400 */
[----:B------:R-:W-:Y:S01]  /*a500*/  ISETP.GE.AND P2, PT, R105, R6, PT ;  /* 0x000000066900720c */ /* 0x000fe20003f46270 */
[----:B---3--:R-:W-:Y:S01]  /*a510*/  FFMA.FTZ R154, R83, UR4, R154 ;  /* 0x00000004539a7c23 */ /* 0x008fe2000801009a */
[----:B------:R-:W-:-:S02]  /*a520*/  ISETP.GE.AND P6, PT, R105, R4, PT ;  /* 0x000000046900720c */ /* 0x000fc40003fc6270 */
[----:B------:R-:W-:Y:S01]  /*a530*/  FSEL R120, R120, -INF , !P4 ;  /* 0xff80000078787808 */ /* 0x000fe20006000000 */
[C---:B------:R-:W-:Y:S01]  /*a540*/  FFMA.FTZ R24, R99.reuse, UR4, R156 ;  /* 0x0000000463187c23 */ /* 0x040fe2000801009c */
[----:B------:R-:W-:Y:S01]  /*a550*/  ISETP.GE.AND P4, PT, R108, R6, PT ;  /* 0x000000066c00720c */ /* 0x000fe20003f86270 */
[----:B------:R-:W3:Y:S01]  /*a560*/  MUFU.TANH R116, R43 ;  /* 0x0000002b00747308 */ /* 0x000ee20000002400 */
[----:B------:R-:W-:Y:S01]  /*a570*/  FSEL R146, R146, -INF , !P0 ;  /* 0xff80000092927808 */ /* 0x000fe20004000000 */
[----:B------:R-:W-:Y:S01]  /*a580*/  IMAD.MOV.U32 R156, RZ, RZ, R150 ;  /* 0x000000ffff9c7224 */ /* 0x000fe200078e0096 */
[----:B------:R-:W-:Y:S01]  /*a590*/  ISETP.GE.AND P0, PT, R104, R4, PT ;  /* 0x000000046800720c */ /* 0x000fe20003f06270 */
[----:B------:R-:W-:Y:S01]  /*a5a0*/  FFMA.FTZ R150, R99, UR4, R191 ;  /* 0x0000000463967c23 */ /* 0x000fe200080100bf */
[----:B------:R-:W-:Y:S01]  /*a5b0*/  IADD3 R191, R96, 0x79, RZ ;  /* 0x0000007960bf7810 */ /* 0x000fe20007ffe0ff */
[----:B------:R-:W-:Y:S02]  /*a5c0*/  FFMA.FTZ R156, R97, UR4, R156 ;  /* 0x00000004619c7c23 */ /* 0x000fe4000801009c */
[----:B------:R-:W-:-:S02]  /*a5d0*/  FMUL.FTZ R28, R28, c[0x0][0x2ec] ;  /* 0x0000bb001c1c7a20 */ /* 0x000fc40000410000 */
[----:B------:R-:W-:Y:S02]  /*a5e0*/  FMUL.FTZ R29, R29, c[0x0][0x2ec] ;  /* 0x0000bb001d1d7a20 */ /* 0x000fe40000410000 */
[----:B------:R-:W-:Y:S01]  /*a5f0*/  FMUL.FTZ R30, R30, c[0x0][0x2ec] ;  /* 0x0000bb001e1e7a20 */ /* 0x000fe20000410000 */
[----:B------:R-:W-:Y:S01]  /*a600*/  MUFU.TANH R152, R28 ;  /* 0x0000001c00987308 */ /* 0x000fe20000002400 */
[----:B------:R-:W-:Y:S01]  /*a610*/  FMUL.FTZ R31, R31, c[0x0][0x2ec] ;  /* 0x0000bb001f1f7a20 */ /* 0x000fe20000410000 */
[----:B------:R-:W-:Y:S01]  /*a620*/  HMMA.16816.F32.BF16 R44, R16, R52, R44 ;  /* 0x00000034102c723c */ /* 0x000fe2000004182c */
[----:B-1----:R-:W-:Y:S02]  /*a630*/  FFMA.FTZ R149, R83, UR4, R149 ;  /* 0x0000000453957c23 */ /* 0x002fe40008010095 */
[----:B---3--:R-:W-:Y:S02]  /*a640*/  FFMA.FTZ R80, R80, UR4, R116 ;  /* 0x0000000450507c23 */ /* 0x008fe40008010074 */
[----:B------:R-:W-:Y:S01]  /*a650*/  FFMA.FTZ R118, R81, UR4, R118 ;  /* 0x0000000451767c23 */ /* 0x000fe20008010076 */
[----:B------:R-:W1:Y:S01]  /*a660*/  MUFU.TANH R153, R29 ;  /* 0x0000001d00997308 */ /* 0x000e620000002400 */
[----:B------:R-:W-:Y:S01]  /*a670*/  FFMA.FTZ R52, R110, UR4, R163 ;  /* 0x000000046e347c23 */ /* 0x000fe200080100a3 */
[----:B------:R-:W-:Y:S01]  /*a680*/  HMMA.16816.F32.BF16 R40, R32, R56, RZ ;  /* 0x000000382028723c */ /* 0x000fe200000418ff */
[----:B------:R-:W-:-:S02]  /*a690*/  FFMA.FTZ R53, R106, UR4, R190 ;  /* 0x000000046a357c23 */ /* 0x000fc400080100be */
[----:B------:R-:W-:Y:S01]  /*a6a0*/  FFMA.FTZ R190, R106, UR4, R194 ;  /* 0x000000046abe7c23 */ /* 0x000fe200080100c2 */
[----:B------:R-:W-:Y:S01]  /*a6b0*/  FSEL R52, R52, -INF , !P3 ;  /* 0xff80000034347808 */ /* 0x000fe20005800000 */
[----:B------:R-:W-:Y:S01]  /*a6c0*/  FFMA.FTZ R106, R102, UR4, R167 ;  /* 0x00000004666a7c23 */ /* 0x000fe200080100a7 */
[----:B------:R-:W3:Y:S01]  /*a6d0*/  MUFU.TANH R113, R30 ;  /* 0x0000001e00717308 */ /* 0x000ee20000002400 */
[-C--:B------:R-:W-:Y:S02]  /*a6e0*/  ISETP.GE.AND P3, PT, R108, R3.reuse, PT ;  /* 0x000000036c00720c */ /* 0x080fe40003f66270 */
[----:B------:R-:W-:Y:S02]  /*a6f0*/  FSEL R190, R190, -INF , !P5 ;  /* 0xff800000bebe7808 */ /* 0x000fe40006800000 */
[----:B------:R-:W-:Y:S02]  /*a700*/  ISETP.GE.AND P5, PT, R105, R2, PT ;  /* 0x000000026900720c */ /* 0x000fe40003fa6270 */
[----:B------:R-:W-:Y:S01]  /*a710*/  FSEL R137, R137, -INF , !P3 ;  /* 0xff80000089897808 */ /* 0x000fe20005800000 */
[----:B------:R4:W5:Y:S01]  /*a720*/  MUFU.TANH R144, R31 ;  /* 0x0000001f00907308 */ /* 0x0009620000002400 */
[----:B------:R-:W-:Y:S01]  /*a730*/  FSEL R194, R189, -INF , !P2 ;  /* 0xff800000bdc27808 */ /* 0x000fe20005000000 */
[----:B------:R-:W-:Y:S01]  /*a740*/  FMUL.FTZ R44, R44, c[0x0][0x2ec] ;  /* 0x0000bb002c2c7a20 */ /* 0x000fe20000410000 */
[----:B------:R-:W-:Y:S01]  /*a750*/  FSEL R106, R106, -INF , !P6 ;  /* 0xff8000006a6a7808 */ /* 0x000fe20007000000 */
[----:B------:R-:W-:Y:S01]  /*a760*/  FMUL.FTZ R45, R45, c[0x0][0x2ec] ;  /* 0x0000bb002d2d7a20 */ /* 0x000fe20000410000 */
[----:B------:R-:W-:Y:S01]  /*a770*/  ISETP.GE.AND P3, PT, R104, R6, PT ;  /* 0x000000066800720c */ /* 0x000fe20003f66270 */
[----:B------:R-:W-:Y:S01]  /*a780*/  FMUL.FTZ R46, R46, c[0x0][0x2ec] ;  /* 0x0000bb002e2e7a20 */ /* 0x000fe20000410000 */
[CC--:B------:R-:W-:Y:S01]  /*a790*/  ISETP.GE.AND P2, PT, R104.reuse, R3.reuse, PT ;  /* 0x000000036800720c */ /* 0x0c0fe20003f46270 */
[----:B------:R-:W-:Y:S01]  /*a7a0*/  FMUL.FTZ R47, R47, c[0x0][0x2ec] ;  /* 0x0000bb002f2f7a20 */ /* 0x000fe20000410000 */
[----:B------:R-:W-:Y:S01]  /*a7b0*/  ISETP.GE.AND P6, PT, R104, R2, PT ;  /* 0x000000026800720c */ /* 0x000fe20003fc6270 */
[----:B--2---:R-:W-:Y:S01]  /*a7c0*/  HMMA.16816.F32.BF16 R40, R36, R48, R40 ;  /* 0x000000302428723c */ /* 0x004fe20000041828 */
[----:B------:R-:W-:Y:S01]  /*a7d0*/  FFMA.FTZ R104, R101, UR4, R140 ;  /* 0x0000000465687c23 */ /* 0x000fe2000801008c */
[----:B------:R-:W-:Y:S01]  /*a7e0*/  FSEL R53, R53, -INF , !P4 ;  /* 0xff80000035357808 */ /* 0x000fe20006000000 */
[----:B------:R-:W-:Y:S01]  /*a7f0*/  FFMA.FTZ R140, R101, UR4, R200 ;  /* 0x00000004658c7c23 */ /* 0x000fe200080100c8 */
[-C--:B------:R-:W-:Y:S01]  /*a800*/  ISETP.GE.AND P4, PT, R105, R3.reuse, PT ;  /* 0x000000036900720c */ /* 0x080fe20003f86270 */
[----:B------:R-:W-:Y:S01]  /*a810*/  MUFU.TANH R110, R44 ;  /* 0x0000002c006e7308 */ /* 0x000fe20000002400 */
[----:B------:R-:W-:Y:S01]  /*a820*/  FSEL R145, R145, -INF , !P5 ;  /* 0xff80000091917808 */ /* 0x000fe20006800000 */
[----:B------:R-:W-:Y:S01]  /*a830*/  FFMA.FTZ R189, R99, UR4, R158 ;  /* 0x0000000463bd7c23 */ /* 0x000fe2000801009e */
[----:B----4-:R-:W-:Y:S01]  /*a840*/  HMMA.16816.F32.BF16 R28, R12, R56, RZ ;  /* 0x000000380c1c723c */ /* 0x010fe200000418ff */
[-C--:B------:R-:W-:Y:S01]  /*a850*/  ISETP.GE.AND P5, PT, R100, R6.reuse, PT ;  /* 0x000000066400720c */ /* 0x080fe20003fa6270 */
[----:B------:R-:W-:Y:S01]  /*a860*/  IMAD.MOV.U32 R158, RZ, RZ, R143 ;  /* 0x000000ffff9e7224 */ /* 0x000fe200078e008f */
[----:B------:R-:W-:Y:S01]  /*a870*/  FSEL R139, R139, -INF , !P4 ;  /* 0xff8000008b8b7808 */ /* 0x000fe20006000000 */
[----:B------:R-:W-:Y:S01]  /*a880*/  FFMA.FTZ R143, R99, UR4, R193 ;  /* 0x00000004638f7c23 */ /* 0x000fe200080100c1 */
[----:B------:R-:W-:Y:S01]  /*a890*/  FSEL R104, R104, -INF , !P0 ;  /* 0xff80000068687808 */ /* 0x000fe20004000000 */
[----:B------:R-:W2:Y:S01]  /*a8a0*/  MUFU.TANH R114, R45 ;  /* 0x0000002d00727308 */ /* 0x000ea20000002400 */
[C---:B------:R-:W-:Y:S01]  /*a8b0*/  FFMA.FTZ R56, R101.reuse, UR4, R148 ;  /* 0x0000000465387c23 */ /* 0x040fe20008010094 */
[----:B------:R-:W-:Y:S01]  /*a8c0*/  FSEL R140, R140, -INF , !P2 ;  /* 0xff8000008c8c7808 */ /* 0x000fe20005000000 */
[----:B------:R-:W-:Y:S01]  /*a8d0*/  FFMA.FTZ R148, R101, UR4, R213 ;  /* 0x0000000465947c23 */ /* 0x000fe200080100d5 */
[----:B------:R-:W-:Y:S01]  /*a8e0*/  ISETP.GE.AND P4, PT, R103, R6, PT ;  /* 0x000000066700720c */ /* 0x000fe20003f86270 */
[----:B------:R-:W-:Y:S01]  /*a8f0*/  FFMA.FTZ R165, R94, UR4, R158 ;  /* 0x000000045ea57c23 */ /* 0x000fe2000801009e */
[----:B------:R-:W-:Y:S01]  /*a900*/  FSEL R56, R56, -INF , !P3 ;  /* 0xff80000038387808 */ /* 0x000fe20005800000 */
[----:B-1----:R-:W-:Y:S01]  /*a910*/  FFMA.FTZ R153, R70, UR4, R153 ;  /* 0x0000000446997c23 */ /* 0x002fe20008010099 */
[----:B------:R-:W-:Y:S01]  /*a920*/  ISETP.GE.AND P3, PT, R100, R4, PT ;  /* 0x000000046400720c */ /* 0x000fe20003f66270 */
[----:B------:R-:W1:Y:S01]  /*a930*/  MUFU.TANH R57, R46 ;  /* 0x0000002e00397308 */ /* 0x000e620000002400 */
[----:B------:R-:W-:Y:S01]  /*a940*/  FMUL.FTZ R40, R40, c[0x0][0x2ec] ;  /* 0x0000bb0028287a20 */ /* 0x000fe20000410000 */
[CC--:B------:R-:W-:Y:S01]  /*a950*/  ISETP.GE.AND P0, PT, R100.reuse, R3.reuse, PT ;  /* 0x000000036400720c */ /* 0x0c0fe20003f06270 */
[----:B------:R-:W-:Y:S01]  /*a960*/  FMUL.FTZ R41, R41, c[0x0][0x2ec] ;  /* 0x0000bb0029297a20 */ /* 0x000fe20000410000 */
[----:B------:R-:W-:Y:S01]  /*a970*/  ISETP.GE.AND P2, PT, R100, R2, PT ;  /* 0x000000026400720c */ /* 0x000fe20003f46270 */
[----:B------:R-:W-:Y:S01]  /*a980*/  FMUL.FTZ R42, R42, c[0x0][0x2ec] ;  /* 0x0000bb002a2a7a20 */ /* 0x000fe20000410000 */
[----:B------:R-:W-:Y:S01]  /*a990*/  FSEL R148, R148, -INF , !P6 ;  /* 0xff80000094947808 */ /* 0x000fe20007000000 */
[----:B---3--:R-:W-:Y:S01]  /*a9a0*/  FFMA.FTZ R113, R72, UR4, R113 ;  /* 0x0000000448717c23 */ /* 0x008fe20008010071 */
[----:B------:R3:W4:Y:S01]  /*a9b0*/  MUFU.TANH R103, R47 ;  /* 0x0000002f00677308 */ /* 0x0007220000002400 */
[----:B------:R-:W-:Y:S01]  /*a9c0*/  HMMA.16816.F32.BF16 R28, R16, R48, R28 ;  /* 0x00000030101c723c */ /* 0x000fe2000004181c */
[----:B------:R-:W-:Y:S01]  /*a9d0*/  FSEL R189, R189, -INF , !P3 ;  /* 0xff800000bdbd7808 */ /* 0x000fe20005800000 */
[C---:B-----5:R-:W-:Y:S01]  /*a9e0*/  FFMA.FTZ R144, R70.reuse, UR4, R144 ;  /* 0x0000000446907c23 */ /* 0x060fe20008010090 */
[----:B------:R-:W-:Y:S01]  /*a9f0*/  FSEL R143, R143, -INF , !P0 ;  /* 0xff8000008f8f7808 */ /* 0x000fe20004000000 */
[----:B--2---:R-:W-:Y:S01]  /*aa00*/  FFMA.FTZ R114, R70, UR4, R114 ;  /* 0x0000000446727c23 */ /* 0x004fe20008010072 */
[----:B------:R-:W-:Y:S01]  /*aa10*/  ISETP.GE.AND P6, PT, R98, R6, PT ;  /* 0x000000066200720c */ /* 0x000fe20003fc6270 */
[----:B------:R-:W-:Y:S01]  /*aa20*/  FFMA.FTZ R110, R72, UR4, R110 ;  /* 0x00000004486e7c23 */ /* 0x000fe2000801006e */
[----:B------:R-:W-:Y:S01]  /*aa30*/  FSEL R48, R24, -INF , !P5 ;  /* 0xff80000018307808 */ /* 0x000fe20006800000 */
[----:B------:R-:W-:Y:S01]  /*aa40*/  MUFU.TANH R100, R40 ;  /* 0x0000002800647308 */ /* 0x000fe20000002400 */
[----:B------:R-:W-:Y:S01]  /*aa50*/  FMUL.FTZ R24, R43, c[0x0][0x2ec] ;  /* 0x0000bb002b187a20 */ /* 0x000fe20000410000 */
[C---:B------:R-:W-:Y:S01]  /*aa60*/  ISETP.GE.AND P5, PT, R98.reuse, R4, PT ;  /* 0x000000046200720c */ /* 0x040fe20003fa6270 */
[C---:B------:R-:W-:Y:S01]  /*aa70*/  FFMA.FTZ R49, R97.reuse, UR4, R215 ;  /* 0x0000000461317c23 */ /* 0x040fe200080100d7 */
[----:B------:R-:W-:Y:S01]  /*aa80*/  ISETP.GE.AND P3, PT, R98, R3, PT ;  /* 0x000000036200720c */ /* 0x000fe20003f66270 */
[----:B-1----:R-:W-:Y:S01]  /*aa90*/  FFMA.FTZ R57, R72, UR4, R57 ;  /* 0x0000000448397c23 */ /* 0x002fe20008010039 */
[----:B------:R-:W-:Y:S01]  /*aaa0*/  ISETP.GE.AND P0, PT, R98, R2, PT ;  /* 0x000000026200720c */ /* 0x000fe20003f06270 */
[----:B---3--:R-:W-:Y:S01]  /*aab0*/  HMMA.16816.F32.BF16 R44, R12, R66, RZ ;  /* 0x000000420c2c723c */ /* 0x008fe200000418ff */
[----:B------:R-:W1:Y:S01]  /*aac0*/  MUFU.TANH R102, R41 ;  /* 0x0000002900667308 */ /* 0x000e620000002400 */
[----:B------:R-:W-:Y:S01]  /*aad0*/  FFMA.FTZ R98, R97, UR4, R216 ;  /* 0x0000000461627c23 */ /* 0x000fe200080100d8 */
[----:B------:R-:W-:Y:S01]  /*aae0*/  FSEL R150, R150, -INF , !P2 ;  /* 0xff80000096967808 */ /* 0x000fe20005000000 */
[----:B------:R-:W-:Y:S01]  /*aaf0*/  FFMA.FTZ R97, R92, UR4, R142 ;  /* 0x000000045c617c23 */ /* 0x000fe2000801008e */
[----:B------:R-:W-:Y:S01]  /*ab00*/  FSEL R49, R49, -INF , !P6 ;  /* 0xff80000031317808 */ /* 0x000fe20007000000 */
[----:B----4-:R-:W-:Y:S01]  /*ab10*/  FFMA.FTZ R103, R70, UR4, R103 ;  /* 0x0000000446677c23 */ /* 0x010fe20008010067 */
[----:B------:R-:W-:-:S02]  /*ab20*/  FSEL R98, R98, -INF , !P5 ;  /* 0xff80000062627808 */ /* 0x000fc40006800000 */
[----:B------:R-:W2:Y:S01]  /*ab30*/  MUFU.TANH R101, R42 ;  /* 0x0000002a00657308 */ /* 0x000ea20000002400 */
[----:B------:R-:W-:Y:S01]  /*ab40*/  FMUL.FTZ R28, R28, c[0x0][0x2ec] ;  /* 0x0000bb001c1c7a20 */ /* 0x000fe20000410000 */
[C---:B------:R-:W-:Y:S01]  /*ab50*/  IADD3 R108, R96.reuse, 0x78, RZ ;  /* 0x00000078606c7810 */ /* 0x040fe20007ffe0ff */
[----:B------:R-:W-:Y:S01]  /*ab60*/  FMUL.FTZ R29, R29, c[0x0][0x2ec] ;  /* 0x0000bb001d1d7a20 */ /* 0x000fe20000410000 */
[----:B------:R-:W-:Y:S01]  /*ab70*/  ISETP.GE.AND P2, PT, R96, R4, PT ;  /* 0x000000046000720c */ /* 0x000fe20003f46270 */
[----:B------:R-:W-:Y:S01]  /*ab80*/  FMUL.FTZ R30, R30, c[0x0][0x2ec] ;  /* 0x0000bb001e1e7a20 */ /* 0x000fe20000410000 */
[C---:B------:R-:W-:Y:S02]  /*ab90*/  ISETP.GE.AND P6, PT, R96.reuse, R3, PT ;  /* 0x000000036000720c */ /* 0x040fe40003fc6270 */
[----:B------:R-:W-:Y:S01]  /*aba0*/  ISETP.GE.AND P5, PT, R96, R2, PT ;  /* 0x000000026000720c */ /* 0x000fe20003fa6270 */
[----:B------:R3:W4:Y:S01]  /*abb0*/  MUFU.TANH R99, R24 ;  /* 0x0000001800637308 */ /* 0x0007220000002400 */
[----:B------:R-:W-:Y:S01]  /*abc0*/  FFMA.FTZ R96, R94, UR4, R202 ;  /* 0x000000045e607c23 */ /* 0x000fe200080100ca */
[----:B------:R-:W-:Y:S01]  /*abd0*/  FSEL R156, R156, -INF , !P3 ;  /* 0xff8000009c9c7808 */ /* 0x000fe20005800000 */
[----:B-1----:R-:W-:Y:S01]  /*abe0*/  FFMA.FTZ R102, R0, UR4, R102 ;  /* 0x0000000400667c23 */ /* 0x002fe20008010066 */
[----:B------:R-:W-:-:S02]  /*abf0*/  ISETP.GE.AND P3, PT, R95, R6, PT ;  /* 0x000000065f00720c */ /* 0x000fc40003f66270 */
[----:B------:R-:W-:Y:S01]  /*ac00*/  HMMA.16816.F32.BF16 R44, R16, R62, R44 ;  /* 0x0000003e102c723c */ /* 0x000fe2000004182c */
[----:B------:R-:W-:Y:S01]  /*ac10*/  FSEL R162, R162, -INF , !P0 ;  /* 0xff800000a2a27808 */ /* 0x000fe20004000000 */
[----:B------:R-:W-:Y:S01]  /*ac20*/  MUFU.TANH R192, R28 ;  /* 0x0000001c00c07308 */ /* 0x000fe20000002400 */
[----:B------:R-:W-:Y:S01]  /*ac30*/  ISETP.GE.AND P0, PT, R95, R4, PT ;  /* 0x000000045f00720c */ /* 0x000fe20003f06270 */
[----:B--2---:R-:W-:-:S03]  /*ac40*/  FFMA.FTZ R101, R7, UR4, R101 ;  /* 0x0000000407657c23 */ /* 0x004fc60008010065 */
[----:B------:R-:W-:Y:S01]  /*ac50*/  FSEL R96, R96, -INF , !P0 ;  /* 0xff80000060607808 */ /* 0x000fe20004000000 */
[----:B------:R-:W-:Y:S01]  /*ac60*/  HMMA.16816.F32.BF16 R40, R32, R66, RZ ;  /* 0x000000422028723c */ /* 0x000fe200000418ff */
[----:B------:R-:W-:Y:S01]  /*ac70*/  ISETP.GE.AND P0, PT, R95, R2, PT ;  /* 0x000000025f00720c */ /* 0x000fe20003f06270 */
[----:B---3--:R-:W-:Y:S01]  /*ac80*/  FMUL.FTZ R24, R31, c[0x0][0x2ec] ;  /* 0x0000bb001f187a20 */ /* 0x008fe20000410000 */
[----:B------:R-:W-:Y:S01]  /*ac90*/  I2F R105, R108 ;  /* 0x0000006c00697306 */ /* 0x000fe20000201400 */
[----:B----4-:R-:W-:Y:S01]  /*aca0*/  FFMA.FTZ R99, R0, UR4, R99 ;  /* 0x0000000400637c23 */ /* 0x010fe20008010063 */
[----:B------:R-:W-:Y:S02]  /*acb0*/  FSEL R161, R147, -INF , !P0 ;  /* 0xff80000093a17808 */ /* 0x000fe40004000000 */
[----:B------:R-:W-:Y:S01]  /*acc0*/  FFMA.FTZ R66, R94, UR4, R198 ;  /* 0x000000045e427c23 */ /* 0x000fe200080100c6 */
[----:B------:R-:W-:-:S03]  /*acd0*/  ISETP.GE.AND P0, PT, R93, R4, PT ;  /* 0x000000045d00720c */ /* 0x000fc60003f06270 */
[----:B------:R-:W1:Y:S01]  /*ace0*/  MUFU.TANH R94, R30 ;  /* 0x0000001e005e7308 */ /* 0x000e620000002400 */
[----:B------:R-:W-:Y:S02]  /*acf0*/  FSEL R66, R66, -INF , !P3 ;  /* 0xff80000042427808 */ /* 0x000fe40005800000 */
[----:B------:R-:W-:Y:S02]  /*ad00*/  ISETP.GE.AND P3, PT, R95, R3, PT ;  /* 0x000000035f00720c */ /* 0x000fe40003f66270 */
[----:B------:R-:W-:Y:S01]  /*ad10*/  FSEL R97, R97, -INF , !P0 ;  /* 0xff80000061617808 */ /* 0x000fe20004000000 */
[----:B------:R-:W-:Y:S01]  /*ad20*/  FMUL.FTZ R95, R44, c[0x0][0x2ec] ;  /* 0x0000bb002c5f7a20 */ /* 0x000fe20000410000 */
[----:B------:R-:W-:Y:S01]  /*ad30*/  FSEL R165, R165, -INF , !P3 ;  /* 0xff800000a5a57808 */ /* 0x000fe20005800000 */
[----:B------:R-:W-:Y:S01]  /*ad40*/  FFMA.FTZ R44, R90, UR4, R127 ;  /* 0x000000045a2c7c23 */ /* 0x000fe2000801007f */
[C---:B------:R-:W-:Y:S01]  /*ad50*/  ISETP.GE.AND P3, PT, R93.reuse, R6, PT ;  /* 0x000000065d00720c */ /* 0x040fe20003f66270 */
[----:B------:R-:W-:Y:S01]  /*ad60*/  FMUL.FTZ R46, R46, c[0x0][0x2ec] ;  /* 0x0000bb002e2e7a20 */ /* 0x000fe20000410000 */
[----:B------:R-:W-:Y:S01]  /*ad70*/  ISETP.GE.AND P0, PT, R93, R2, PT ;  /* 0x000000025d00720c */ /* 0x000fe20003f06270 */
[----:B------:R-:W-:Y:S01]  /*ad80*/  FMUL.FTZ R45, R45, c[0x0][0x2ec] ;  /* 0x0000bb002d2d7a20 */ /* 0x000fe20000410000 */
[----:B------:R-:W-:Y:S01]  /*ad90*/  HMMA.16816.F32.BF16 R40, R36, R62, R40 ;  /* 0x0000003e2428723c */ /* 0x000fe20000041828 */
[----:B------:R2:W3:Y:S01]  /*ada0*/  MUFU.TANH R63, R29 ;  /* 0x0000001d003f7308 */ /* 0x0004e20000002400 */
[----:B------:R-:W-:Y:S01]  /*adb0*/  FSEL R160, R135, -INF , !P0 ;  /* 0xff80000087a07808 */ /* 0x000fe20004000000 */
[----:B------:R-:W-:Y:S01]  /*adc0*/  FMUL.FTZ R47, R47, c[0x0][0x2ec] ;  /* 0x0000bb002f2f7a20 */ /* 0x000fe20000410000 */
[----:B------:R-:W-:Y:S01]  /*add0*/  ISETP.GE.AND P0, PT, R91, R4, PT ;  /* 0x000000045b00720c */ /* 0x000fe20003f06270 */
[----:B-1----:R-:W-:-:S02]  /*ade0*/  FFMA.FTZ R94, R7, UR4, R94 ;  /* 0x00000004075e7c23 */ /* 0x002fc4000801005e */
[----:B------:R-:W-:Y:S02]  /*adf0*/  FFMA.FTZ R62, R92, UR4, R136 ;  /* 0x000000045c3e7c23 */ /* 0x000fe40008010088 */
[----:B------:R-:W-:Y:S01]  /*ae00*/  FFMA.FTZ R92, R90, UR4, R138 ;  /* 0x000000045a5c7c23 */ /* 0x000fe2000801008a */
[----:B------:R-:W-:Y:S02]  /*ae10*/  I2F R67, R191 ;  /* 0x000000bf00437306 */ /* 0x000fe40000201400 */
[----:B------:R-:W-:Y:S02]  /*ae20*/  FSEL R62, R62, -INF , !P3 ;  /* 0xff8000003e3e7808 */ /* 0x000fe40005800000 */
[----:B------:R-:W-:Y:S02]  /*ae30*/  ISETP.GE.AND P3, PT, R93, R3, PT ;  /* 0x000000035d00720c */ /* 0x000fe40003f66270 */
[----:B------:R-:W-:Y:S01]  /*ae40*/  FSEL R92, R92, -INF , !P0 ;  /* 0xff8000005c5c7808 */ /* 0x000fe20004000000 */
[----:B--2---:R-:W-:Y:S01]  /*ae50*/  HMMA.16816.F32.BF16 R28, R32, R26, RZ ;  /* 0x0000001a201c723c */ /* 0x004fe200000418ff */
[----:B------:R-:W-:Y:S01]  /*ae60*/  FSEL R164, R164, -INF , !P3 ;  /* 0xff800000a4a47808 */ /* 0x000fe20005800000 */
[----:B------:R1:W2:Y:S01]  /*ae70*/  MUFU.TANH R93, R24 ;  /* 0x00000018005d7308 */ /* 0x0002a20000002400 */
[C---:B------:R-:W-:Y:S01]  /*ae80*/  ISETP.GE.AND P3, PT, R91.reuse, R6, PT ;  /* 0x000000065b00720c */ /* 0x040fe20003f66270 */
[----:B---3--:R-:W-:Y:S01]  /*ae90*/  FFMA.FTZ R63, R0, UR4, R63 ;  /* 0x00000004003f7c23 */ /* 0x008fe2000801003f */
[----:B------:R-:W-:-:S02]  /*aea0*/  ISETP.GE.AND P0, PT, R91, R2, PT ;  /* 0x000000025b00720c */ /* 0x000fc40003f06270 */
[----:B------:R-:W-:Y:S01]  /*aeb0*/  FSEL R44, R44, -INF , !P3 ;  /* 0xff8000002c2c7808 */ /* 0x000fe20005800000 */
[----:B------:R-:W-:Y:S01]  /*aec0*/  HMMA.16816.F32.BF16 R32, R32, R58, RZ ;  /* 0x0000003a2020723c */ /* 0x000fe200000418ff */
[-C--:B------:R-:W-:Y:S01]  /*aed0*/  ISETP.GE.AND P3, PT, R91, R3.reuse, PT ;  /* 0x000000035b00720c */ /* 0x080fe20003f66270 */
[----:B------:R-:W-:Y:S01]  /*aee0*/  FMUL.FTZ R90, R40, c[0x0][0x2ec] ;  /* 0x0000bb00285a7a20 */ /* 0x000fe20000410000 */
[----:B------:R-:W-:Y:S01]  /*aef0*/  FSEL R159, R131, -INF , !P0 ;  /* 0xff800000839f7808 */ /* 0x000fe20004000000 */
[C---:B------:R-:W-:Y:S01]  /*af00*/  FFMA.FTZ R40, R83.reuse, UR4, R124 ;  /* 0x0000000453287c23 */ /* 0x040fe2000801007c */
[----:B------:R-:W-:Y:S01]  /*af10*/  FSEL R163, R134, -INF , !P3 ;  /* 0xff80000086a37808 */ /* 0x000fe20005800000 */
[----:B------:R-:W-:Y:S01]  /*af20*/  FFMA.FTZ R91, R83, UR4, R141 ;  /* 0x00000004535b7c23 */ /* 0x000fe2000801008d */
[C---:B------:R-:W-:Y:S01]  /*af30*/  ISETP.GE.AND P3, PT, R86.reuse, R6, PT ;  /* 0x000000065600720c */ /* 0x040fe20003f66270 */
[----:B------:R-:W-:Y:S01]  /*af40*/  FMUL.FTZ R41, R41, c[0x0][0x2ec] ;  /* 0x0000bb0029297a20 */ /* 0x000fe20000410000 */
[----:B------:R-:W-:Y:S01]  /*af50*/  ISETP.GE.AND P0, PT, R86, R4, PT ;  /* 0x000000045600720c */ /* 0x000fe20003f06270 */
[----:B------:R-:W3:Y:S01]  /*af60*/  MUFU.TANH R90, R90 ;  /* 0x0000005a005a7308 */ /* 0x000ee20000002400 */
[----:B------:R-:W-:Y:S01]  /*af70*/  FSEL R40, R40, -INF , !P3 ;  /* 0xff80000028287808 */ /* 0x000fe20005800000 */
[----:B-1----:R-:W-:Y:S01]  /*af80*/  HMMA.16816.F32.BF16 R24, R12, R26, RZ ;  /* 0x0000001a0c18723c */ /* 0x002fe200000418ff */
[----:B------:R-:W-:Y:S01]  /*af90*/  ISETP.GE.AND P3, PT, R86, R3, PT ;  /* 0x000000035600720c */ /* 0x000fe20003f66270 */
[----:B------:R-:W-:Y:S01]  /*afa0*/  FMUL.FTZ R43, R43, c[0x0][0x2ec] ;  /* 0x0000bb002b2b7a20 */ /* 0x000fe20000410000 */
[----:B------:R-:W-:Y:S01]  /*afb0*/  FSEL R91, R91, -INF , !P0 ;  /* 0xff8000005b5b7808 */ /* 0x000fe20004000000 */
[----:B--2---:R-:W-:Y:S01]  /*afc0*/  FFMA.FTZ R93, R0, UR4, R93 ;  /* 0x00000004005d7c23 */ /* 0x004fe2000801005d */
[----:B------:R-:W-:Y:S01]  /*afd0*/  ISETP.GE.AND P0, PT, R86, R2, PT ;  /* 0x000000025600720c */ /* 0x000fe20003f06270 */
[----:B------:R-:W1:Y:S01]  /*afe0*/  MUFU.TANH R95, R95 ;  /* 0x0000005f005f7308 */ /* 0x000e620000002400 */
[----:B------:R-:W-:Y:S01]  /*aff0*/  FSEL R157, R154, -INF , !P3 ;  /* 0xff8000009a9d7808 */ /* 0x000fe20005800000 */
[----:B------:R-:W-:Y:S01]  /*b000*/  HMMA.16816.F32.BF16 R28, R36, R54, R28 ;  /* 0x00000036241c723c */ /* 0x000fe2000004181c */
[----:B------:R-:W-:-:S02]  /*b010*/  ISETP.GE.AND P3, PT, R82, R6, PT ;  /* 0x000000065200720c */ /* 0x000fc40003f66270 */
[----:B------:R-:W-:Y:S02]  /*b020*/  FSEL R151, R149, -INF , !P0 ;  /* 0xff80000095977808 */ /* 0x000fe40004000000 */
[----:B------:R-:W-:Y:S01]  /*b030*/  ISETP.GE.AND P0, PT, R82, R4, PT ;  /* 0x000000045200720c */ /* 0x000fe20003f06270 */
[----:B------:R2:W4:Y:S02]  /*b040*/  MUFU.TANH R86, R41 ;  /* 0x0000002900567308 */ /* 0x0005240000002400 */
[----:B------:R-:W-:Y:S06]  /*b050*/  HMMA.16816.F32.BF16 R32, R36, R50, R32 ;  /* 0x000000322420723c */ /* 0x000fec0000041820 */
[----:B------:R-:W5:Y:S01]  /*b060*/  MUFU.TANH R43, R43 ;  /* 0x0000002b002b7308 */ /* 0x000f620000002400 */
[----:B---3--:R-:W-:Y:S01]  /*b070*/  FFMA.FTZ R37, R77, UR4, R90 ;  /* 0x000000044d257c23 */ /* 0x008fe2000801005a */
[----:B------:R-:W-:Y:S01]  /*b080*/  HMMA.16816.F32.BF16 R12, R12, R58, RZ ;  /* 0x0000003a0c0c723c */ /* 0x000fe200000418ff */
[----:B------:R-:W-:-:S02]  /*b090*/  FFMA.FTZ R36, R72, UR4, R152 ;  /* 0x0000000448247c23 */ /* 0x000fc40008010098 */
[----:B-1----:R-:W-:Y:S02]  /*b0a0*/  FFMA.FTZ R95, R77, UR4, R95 ;  /* 0x000000044d5f7c23 */ /* 0x002fe4000801005f */
[----:B--2---:R-:W-:Y:S01]  /*b0b0*/  FFMA.FTZ R41, R81, UR4, R122 ;  /* 0x0000000451297c23 */ /* 0x004fe2000801007a */
[----:B------:R-:W1:Y:S02]  /*b0c0*/  MUFU.TANH R46, R46 ;  /* 0x0000002e002e7308 */ /* 0x000e640000002400 */
[----:B------:R-:W-:Y:S01]  /*b0d0*/  FMUL.FTZ R29, R29, c[0x0][0x2ec] ;  /* 0x0000bb001d1d7a20 */ /* 0x000fe20000410000 */
[C---:B------:R-:W-:Y:S01]  /*b0e0*/  HMMA.16816.F32.BF16 R24, R16.reuse, R54, R24 ;  /* 0x000000361018723c */ /* 0x040fe20000041818 */
[----:B------:R-:W-:Y:S01]  /*b0f0*/  FMUL.FTZ R28, R28, c[0x0][0x2ec] ;  /* 0x0000bb001c1c7a20 */ /* 0x000fe20000410000 */
[----:B------:R-:W-:Y:S01]  /*b100*/  FSEL R41, R41, -INF , !P3 ;  /* 0xff80000029297808 */ /* 0x000fe20005800000 */
[----:B------:R-:W-:Y:S01]  /*b110*/  FMUL.FTZ R58, R42, c[0x0][0x2ec] ;  /* 0x0000bb002a3a7a20 */ /* 0x000fe20000410000 */
[----:B------:R-:W-:Y:S01]  /*b120*/  ISETP.GE.AND P3, PT, R82, R2, PT ;  /* 0x000000025200720c */ /* 0x000fe20003f66270 */
[----:B------:R-:W-:Y:S01]  /*b130*/  FFMA.FTZ R42, R84, UR4, R89 ;  /* 0x00000004542a7c23 */ /* 0x000fe20008010059 */
[----:B------:R-:W2:Y:S01]  /*b140*/  MUFU.TANH R29, R29 ;  /* 0x0000001d001d7308 */ /* 0x000ea20000002400 */
[----:B----4-:R-:W-:Y:S01]  /*b150*/  FFMA.FTZ R39, R74, UR4, R86 ;  /* 0x000000044a277c23 */ /* 0x010fe20008010056 */
[----:B------:R-:W-:Y:S01]  /*b160*/  FSEL R149, R80, -INF , !P3 ;  /* 0xff80000050957808 */ /* 0x000fe20005800000 */
[----:B------:R-:W-:Y:S01]  /*b170*/  FMUL.FTZ R80, R32, c[0x0][0x2ec] ;  /* 0x0000bb0020507a20 */ /* 0x000fe20000410000 */
[----:B------:R-:W-:Y:S01]  /*b180*/  FSEL R42, R42, -INF , !P4 ;  /* 0xff8000002a2a7808 */ /* 0x000fe20006000000 */
[----:B------:R-:W-:Y:S01]  /*b190*/  FMUL.FTZ R31, R31, c[0x0][0x2ec] ;  /* 0x0000bb001f1f7a20 */ /* 0x000fe20000410000 */
[-C--:B------:R-:W-:Y:S01]  /*b1a0*/  ISETP.GE.AND P4, PT, R82, R3.reuse, PT ;  /* 0x000000035200720c */ /* 0x080fe20003f86270 */
[----:B-----5:R-:W-:Y:S01]  /*b1b0*/  FFMA.FTZ R43, R74, UR4, R43 ;  /* 0x000000044a2b7c23 */ /* 0x020fe2000801002b */
[----:B------:R3:W4:Y:S01]  /*b1c0*/  MUFU.TANH R38, R28 ;  /* 0x0000001c00267308 */ /* 0x0007220000002400 */
[-C--:B------:R-:W-:Y:S01]  /*b1d0*/  ISETP.GE.AND P3, PT, R76, R6.reuse, PT ;  /* 0x000000064c00720c */ /* 0x080fe20003f66270 */
[----:B------:R-:W-:Y:S01]  /*b1e0*/  FMUL.FTZ R55, R35, c[0x0][0x2ec] ;  /* 0x0000bb0023377a20 */ /* 0x000fe20000410000 */
[----:B------:R-:W-:Y:S01]  /*b1f0*/  FSEL R155, R118, -INF , !P4 ;  /* 0xff800000769b7808 */ /* 0x000fe20006000000 */
[----:B------:R-:W-:Y:S01]  /*b200*/  HMMA.16816.F32.BF16 R12, R16, R50, R12 ;  /* 0x00000032100c723c */ /* 0x000fe2000004180c */
[-C--:B------:R-:W-:Y:S01]  /*b210*/  ISETP.GE.AND P4, PT, R78, R6.reuse, PT ;  /* 0x000000064e00720c */ /* 0x080fe20003f86270 */
[----:B-1----:R-:W-:Y:S01]  /*b220*/  FFMA.FTZ R46, R77, UR4, R46 ;  /* 0x000000044d2e7c23 */ /* 0x002fe2000801002e */
[----:B------:R-:W-:Y:S01]  /*b230*/  FSEL R36, R36, -INF , !P3 ;  /* 0xff80000024247808 */ /* 0x000fe20005800000 */
[----:B------:R-:W-:Y:S01]  /*b240*/  MUFU.TANH R80, R80 ;  /* 0x0000005000507308 */ /* 0x000fe20000002400 */
[----:B--2---:R-:W-:Y:S01]  /*b250*/  FFMA.FTZ R59, R10, UR4, R29 ;  /* 0x000000040a3b7c23 */ /* 0x004fe2000801001d */
[----:B------:R-:W-:Y:S01]  /*b260*/  FSEL R39, R39, -INF , !P4 ;  /* 0xff80000027277808 */ /* 0x000fe20006000000 */
[----:B------:R-:W-:Y:S01]  /*b270*/  FFMA.FTZ R29, R7, UR4, R100 ;  /* 0x00000004071d7c23 */ /* 0x000fe20008010064 */
[-C--:B------:R-:W-:Y:S01]  /*b280*/  ISETP.GE.AND P4, PT, R71, R6.reuse, PT ;  /* 0x000000064700720c */ /* 0x080fe20003f86270 */
[----:B------:R-:W-:Y:S01]  /*b290*/  FMUL.FTZ R24, R24, c[0x0][0x2ec] ;  /* 0x0000bb0018187a20 */ /* 0x000fe20000410000 */
[-C--:B------:R-:W-:Y:S01]  /*b2a0*/  ISETP.GE.AND P3, PT, R69, R6.reuse, PT ;  /* 0x000000064500720c */ /* 0x080fe20003f66270 */
[----:B------:R-:W-:Y:S01]  /*b2b0*/  FMUL.FTZ R17, R25, c[0x0][0x2ec] ;  /* 0x0000bb0019117a20 */ /* 0x000fe20000410000 */
[----:B------:R-:W1:Y:S01]  /*b2c0*/  MUFU.TANH R58, R58 ;  /* 0x0000003a003a7308 */ /* 0x000e620000002400 */
[----:B---3--:R-:W-:Y:S01]  /*b2d0*/  FFMA.FTZ R28, R81, UR4, R121 ;  /* 0x00000004511c7c23 */ /* 0x008fe20008010079 */
[----:B------:R-:W-:Y:S01]  /*b2e0*/  FSEL R16, R87, -INF , !P6 ;  /* 0xff80000057107808 */ /* 0x000fe20007000000 */
[----:B----4-:R-:W-:Y:S01]  /*b2f0*/  FFMA.FTZ R38, R68, UR4, R38 ;  /* 0x0000000444267c23 */ /* 0x010fe20008010026 */
[----:B------:R-:W-:Y:S01]  /*b300*/  ISETP.GE.AND P6, PT, R76, R3, PT ;  /* 0x000000034c00720c */ /* 0x000fe20003fc6270 */
[----:B------:R-:W-:Y:S01]  /*b310*/  FMUL.FTZ R81, R30, c[0x0][0x2ec] ;  /* 0x0000bb001e517a20 */ /* 0x000fe20000410000 */
[----:B------:R-:W-:Y:S01]  /*b320*/  FSEL R28, R28, -INF , !P0 ;  /* 0xff8000001c1c7808 */ /* 0x000fe20004000000 */
[----:B------:R-:W-:Y:S01]  /*b330*/  FMUL.FTZ R18, R26, c[0x0][0x2ec] ;  /* 0x0000bb001a127a20 */ /* 0x000fe20000410000 */
[-C--:B------:R-:W-:Y:S01]  /*b340*/  ISETP.GE.AND P0, PT, R79, R6.reuse, PT ;  /* 0x000000064f00720c */ /* 0x080fe20003f06270 */
[----:B------:R2:W3:Y:S01]  /*b350*/  MUFU.TANH R54, R31 ;  /* 0x0000001f00367308 */ /* 0x0004e20000002400 */
[----:B------:R-:W-:Y:S01]  /*b360*/  FSEL R38, R38, -INF , !P4 ;  /* 0xff80000026267808 */ /* 0x000fe20006000000 */
[----:B------:R-:W-:Y:S01]  /*b370*/  FMUL.FTZ R19, R27, c[0x0][0x2ec] ;  /* 0x0000bb001b137a20 */ /* 0x000fe20000410000 */
[----:B------:R-:W-:Y:S01]  /*b380*/  FSEL R37, R37, -INF , !P0 ;  /* 0xff80000025257808 */ /* 0x000fe20004000000 */
[----:B------:R-:W-:Y:S01]  /*b390*/  FMUL.FTZ R12, R12, c[0x0][0x2ec] ;  /* 0x0000bb000c0c7a20 */ /* 0x000fe20000410000 */
[-C--:B------:R-:W-:Y:S01]  /*b3a0*/  ISETP.GE.AND P0, PT, R73, R6.reuse, PT ;  /* 0x000000064900720c */ /* 0x080fe20003f06270 */
[----:B------:R-:W-:Y:S01]  /*b3b0*/  FMUL.FTZ R14, R14, c[0x0][0x2ec] ;  /* 0x0000bb000e0e7a20 */ /* 0x000fe20000410000 */
[----:B------:R-:W-:Y:S01]  /*b3c0*/  FSEL R30, R59, -INF , !P3 ;  /* 0xff8000003b1e7808 */ /* 0x000fe20005800000 */
[----:B-1----:R-:W-:Y:S01]  /*b3d0*/  FFMA.FTZ R58, R77, UR4, R58 ;  /* 0x000000044d3a7c23 */ /* 0x002fe2000801003a */
[----:B------:R-:W-:Y:S01]  /*b3e0*/  FSEL R32, R153, -INF , !P0 ;  /* 0xff80000099207808 */ /* 0x000fe20004000000 */
[----:B------:R1:W4:Y:S01]  /*b3f0*/  MUFU.TANH R59, R81 ;  /* 0x00000051003b7308 */ /* 0x0003220000002400 */
[-C--:B------:R-:W-:Y:S01]  /*b400*/  ISETP.GE.AND P0, PT, R11, R6.reuse, PT ;  /* 0x000000060b00720c */ /* 0x080fe20003f06270 */
[----:B------:R-:W-:Y:S01]  /*b410*/  FMUL.FTZ R15, R15, c[0x0][0x2ec] ;  /* 0x0000bb000f0f7a20 */ /* 0x000fe20000410000 */
[-C--:B------:R-:W-:Y:S01]  /*b420*/  ISETP.GE.AND P4, PT, R8, R6.reuse, PT ;  /* 0x000000060800720c */ /* 0x080fe20003f86270 */
[----:B------:R-:W-:Y:S01]  /*b430*/  FMUL.FTZ R13, R13, c[0x0][0x2ec] ;  /* 0x0000bb000d0d7a20 */ /* 0x000fe20000410000 */
[----:B------:R-:W-:Y:S01]  /*b440*/  FSEL R29, R29, -INF , !P0 ;  /* 0xff8000001d1d7808 */ /* 0x000fe20004000000 */
[----:B--2---:R-:W-:Y:S01]  /*b450*/  FFMA.FTZ R31, R75, UR4, R85 ;  /* 0x000000044b1f7c23 */ /* 0x004fe20008010055 */
[-C--:B------:R-:W-:Y:S01]  /*b460*/  ISETP.GE.AND P3, PT, R108, R6.reuse, PT ;  /* 0x000000066c00720c */ /* 0x080fe20003f66270 */
[----:B------:R-:W2:Y:S01]  /*b470*/  MUFU.TANH R45, R45 ;  /* 0x0000002d002d7308 */ /* 0x000ea20000002400 */
[----:B------:R-:W-:Y:S01]  /*b480*/  ISETP.GE.AND P0, PT, R191, R6, PT ;  /* 0x00000006bf00720c */ /* 0x000fe20003f06270 */
[----:B------:R-:W-:Y:S01]  /*b490*/  FMUL.FTZ R6, R33, c[0x0][0x2ec] ;  /* 0x0000bb0021067a20 */ /* 0x000fe20000410000 */
[----:B------:R-:W-:Y:S01]  /*b4a0*/  FSEL R31, R31, -INF , !P2 ;  /* 0xff8000001f1f7808 */ /* 0x000fe20005000000 */
[----:B------:R-:W-:Y:S01]  /*b4b0*/  FFMA.FTZ R33, R105, UR4, R80 ;  /* 0x0000000469217c23 */ /* 0x000fe20008010050 */
[-C--:B------:R-:W-:Y:S01]  /*b4c0*/  ISETP.GE.AND P2, PT, R76, R4.reuse, PT ;  /* 0x000000044c00720c */ /* 0x080fe20003f46270 */
[----:B---3--:R-:W-:Y:S01]  /*b4d0*/  FFMA.FTZ R54, R10, UR4, R54 ;  /* 0x000000040a367c23 */ /* 0x008fe20008010036 */
[----:B------:R-:W-:Y:S01]  /*b4e0*/  FSEL R142, R110, -INF , !P6 ;  /* 0xff8000006e8e7808 */ /* 0x000fe20007000000 */
[----:B-1----:R-:W-:Y:S01]  /*b4f0*/  FMUL.FTZ R81, R34, c[0x0][0x2ec] ;  /* 0x0000bb0022517a20 */ /* 0x002fe20000410000 */
[----:B------:R-:W-:Y:S01]  /*b500*/  FSEL R33, R33, -INF , !P3 ;  /* 0xff80000021217808 */ /* 0x000fe20005800000 */
[----:B------:R1:W3:Y:S01]  /*b510*/  MUFU.TANH R35, R6 ;  /* 0x0000000600237308 */ /* 0x0002e20000002400 */
[-C--:B------:R-:W-:Y:S01]  /*b520*/  ISETP.GE.AND P3, PT, R78, R4.reuse, PT ;  /* 0x000000044e00720c */ /* 0x080fe20003f66270 */
[----:B----4-:R-:W-:Y:S01]  /*b530*/  FFMA.FTZ R59, R68, UR4, R59 ;  /* 0x00000004443b7c23 */ /* 0x010fe2000801003b */
[----:B------:R-:W-:Y:S01]  /*b540*/  FSEL R34, R102, -INF , !P4 ;  /* 0xff80000066227808 */ /* 0x000fe20006000000 */
[----:B------:R-:W-:Y:S01]  /*b550*/  FFMA.FTZ R121, R7, UR4, R192 ;  /* 0x0000000407797c23 */ /* 0x000fe200080100c0 */
[----:B------:R-:W-:Y:S01]  /*b560*/  FSEL R167, R43, -INF , !P3 ;  /* 0xff8000002ba77808 */ /* 0x000fe20005800000 */
[----:B--2---:R-:W-:Y:S01]  /*b570*/  FFMA.FTZ R45, R74, UR4, R45 ;  /* 0x000000044a2d7c23 */ /* 0x004fe2000801002d */
[----:B------:R-:W-:Y:S01]  /*b580*/  ISETP.GE.AND P4, PT, R79, R4, PT ;  /* 0x000000044f00720c */ /* 0x000fe20003f86270 */
[----:B------:R-:W2:Y:S01]  /*b590*/  MUFU.TANH R43, R81 ;  /* 0x00000051002b7308 */ /* 0x000ea20000002400 */
[----:B------:R-:W-:-:S02]  /*b5a0*/  FSEL R152, R113, -INF , !P2 ;  /* 0xff80000071987808 */ /* 0x000fc40005000000 */
[-C--:B------:R-:W-:Y:S02]  /*b5b0*/  ISETP.GE.AND P3, PT, R71, R4.reuse, PT ;  /* 0x000000044700720c */ /* 0x080fe40003f66270 */
[-C--:B------:R-:W-:Y:S02]  /*b5c0*/  ISETP.GE.AND P2, PT, R69, R4.reuse, PT ;  /* 0x000000044500720c */ /* 0x080fe40003f46270 */
[----:B------:R-:W-:Y:S01]  /*b5d0*/  FSEL R141, R59, -INF , !P3 ;  /* 0xff8000003b8d7808 */ /* 0x000fe20005800000 */
[----:B------:R-:W4:Y:S01]  /*b5e0*/  MUFU.TANH R24, R24 ;  /* 0x0000001800187308 */ /* 0x000f220000002400 */
[----:B-1----:R-:W-:Y:S01]  /*b5f0*/  FSEL R6, R58, -INF , !P4 ;  /* 0xff8000003a067808 */ /* 0x002fe20006000000 */
[----:B---3--:R-:W-:Y:S01]  /*b600*/  FFMA.FTZ R35, R67, UR4, R35 ;  /* 0x0000000443237c23 */ /* 0x008fe20008010023 */
[----:B------:R-:W-:Y:S02]  /*b610*/  ISETP.GE.AND P4, PT, R73, R4, PT ;  /* 0x000000044900720c */ /* 0x000fe40003f86270 */
[----:B------:R-:W-:-:S02]  /*b620*/  FSEL R122, R54, -INF , !P2 ;  /* 0xff800000367a7808 */ /* 0x000fc40005000000 */
[----:B------:R-:W-:Y:S01]  /*b630*/  FSEL R158, R144, -INF , !P4 ;  /* 0xff800000909e7808 */ /* 0x000fe20006000000 */
[----:B--2---:R-:W-:Y:S01]  /*b640*/  FFMA.FTZ R43, R105, UR4, R43 ;  /* 0x00000004692b7c23 */ /* 0x004fe2000801002b */
[-C--:B------:R-:W-:Y:S01]  /*b650*/  ISETP.GE.AND P4, PT, R11, R4.reuse, PT ;  /* 0x000000040b00720c */ /* 0x080fe20003f86270 */
[----:B------:R-:W1:Y:S01]  /*b660*/  MUFU.TANH R55, R55 ;  /* 0x0000003700377308 */ /* 0x000e620000002400 */
[-C--:B------:R-:W-:Y:S02]  /*b670*/  ISETP.GE.AND P3, PT, R8, R4.reuse, PT ;  /* 0x000000040800720c */ /* 0x080fe40003f66270 */
[----:B------:R-:W-:Y:S02]  /*b680*/  ISETP.GE.AND P2, PT, R108, R4, PT ;  /* 0x000000046c00720c */ /* 0x000fe40003f46270 */
[----:B------:R-:W-:Y:S01]  /*b690*/  FSEL R102, R101, -INF , !P4 ;  /* 0xff80000065667808 */ /* 0x000fe20006000000 */
[----:B----4-:R-:W-:Y:S01]  /*b6a0*/  FFMA.FTZ R24, R68, UR4, R24 ;  /* 0x0000000444187c23 */ /* 0x010fe20008010018 */
[----:B------:R-:W-:Y:S01]  /*b6b0*/  FSEL R101, R99, -INF , !P3 ;  /* 0xff80000063657808 */ /* 0x000fe20005800000 */
[----:B------:R-:W2:Y:S01]  /*b6c0*/  MUFU.TANH R17, R17 ;  /* 0x0000001100117308 */ /* 0x000ea20000002400 */
[----:B------:R-:W-:-:S02]  /*b6d0*/  FSEL R100, R43, -INF , !P2 ;  /* 0xff8000002b647808 */ /* 0x000fc40005000000 */
[CC--:B------:R-:W-:Y:S02]  /*b6e0*/  ISETP.GE.AND P3, PT, R79.reuse, R3.reuse, PT ;  /* 0x000000034f00720c */ /* 0x0c0fe40003f66270 */
[----:B------:R-:W-:Y:S02]  /*b6f0*/  ISETP.GE.AND P2, PT, R79, R2, PT ;  /* 0x000000024f00720c */ /* 0x000fe40003f46270 */
[----:B------:R-:W-:Y:S01]  /*b700*/  FSEL R35, R35, -INF , !P0 ;  /* 0xff80000023237808 */ /* 0x000fe20004000000 */
[----:B------:R-:W3:Y:S01]  /*b710*/  MUFU.TANH R43, R47 ;  /* 0x0000002f002b7308 */ /* 0x000ee20000002400 */
[----:B------:R-:W-:Y:S01]  /*b720*/  ISETP.GE.AND P0, PT, R78, R3, PT ;  /* 0x000000034e00720c */ /* 0x000fe20003f06270 */
[----:B-1----:R-:W-:Y:S01]  /*b730*/  FFMA.FTZ R55, R67, UR4, R55 ;  /* 0x0000000443377c23 */ /* 0x002fe20008010037 */
[----:B------:R-:W-:Y:S02]  /*b740*/  FSEL R154, R95, -INF , !P3 ;  /* 0xff8000005f9a7808 */ /* 0x000fe40005800000 */
[----:B------:R-:W-:-:S02]  /*b750*/  FSEL R147, R46, -INF , !P2 ;  /* 0xff8000002e937808 */ /* 0x000fc40005000000 */
[CC--:B------:R-:W-:Y:S01]  /*b760*/  ISETP.GE.AND P3, PT, R73.reuse, R3.reuse, PT ;  /* 0x000000034900720c */ /* 0x0c0fe20003f66270 */
[----:B------:R-:W1:Y:S01]  /*b770*/  MUFU.TANH R18, R18 ;  /* 0x0000001200127308 */ /* 0x000e620000002400 */
[----:B------:R-:W-:Y:S01]  /*b780*/  ISETP.GE.AND P2, PT, R73, R2, PT ;  /* 0x000000024900720c */ /* 0x000fe20003f46270 */
[----:B--2---:R-:W-:Y:S01]  /*b790*/  FFMA.FTZ R17, R10, UR4, R17 ;  /* 0x000000040a117c23 */ /* 0x004fe20008010011 */
[----:B------:R-:W-:Y:S02]  /*b7a0*/  FSEL R153, R45, -INF , !P0 ;  /* 0xff8000002d997808 */ /* 0x000fe40004000000 */
[-C--:B------:R-:W-:Y:S02]  /*b7b0*/  ISETP.GE.AND P0, PT, R71, R3.reuse, PT ;  /* 0x000000034700720c */ /* 0x080fe40003f06270 */
[----:B------:R-:W-:Y:S01]  /*b7c0*/  FSEL R138, R114, -INF , !P3 ;  /* 0xff800000728a7808 */ /* 0x000fe20005800000 */
[----:B------:R-:W2:Y:S01]  /*b7d0*/  MUFU.TANH R19, R19 ;  /* 0x0000001300137308 */ /* 0x000ea20000002400 */
[----:B------:R-:W-:Y:S01]  /*b7e0*/  FSEL R131, R103, -INF , !P2 ;  /* 0xff80000067837808 */ /* 0x000fe20005000000 */
[----:B---3--:R-:W-:Y:S01]  /*b7f0*/  FFMA.FTZ R43, R74, UR4, R43 ;  /* 0x000000044a2b7c23 */ /* 0x008fe2000801002b */
[----:B------:R-:W-:-:S02]  /*b800*/  ISETP.GE.AND P3, PT, R11, R3, PT ;  /* 0x000000030b00720c */ /* 0x000fc40003f66270 */
[----:B------:R-:W-:Y:S02]  /*b810*/  ISETP.GE.AND P2, PT, R11, R2, PT ;  /* 0x000000020b00720c */ /* 0x000fe40003f46270 */
[----:B------:R-:W-:Y:S01]  /*b820*/  ISETP.GE.AND P4, PT, R191, R4, PT ;  /* 0x00000004bf00720c */ /* 0x000fe20003f86270 */
[----:B------:R-:W3:Y:S01]  /*b830*/  MUFU.TANH R12, R12 ;  /* 0x0000000c000c7308 */ /* 0x000ee20000002400 */
[----:B------:R-:W-:Y:S01]  /*b840*/  FSEL R136, R24, -INF , !P0 ;  /* 0xff80000018887808 */ /* 0x000fe20004000000 */
[----:B------:R-:W-:Y:S01]  /*b850*/  FFMA.FTZ R4, R75, UR4, R88 ;  /* 0x000000044b047c23 */ /* 0x000fe20008010058 */
[----:B------:R-:W-:Y:S01]  /*b860*/  ISETP.GE.AND P0, PT, R8, R3, PT ;  /* 0x000000030800720c */ /* 0x000fe20003f06270 */
[----:B-1----:R-:W-:Y:S01]  /*b870*/  FFMA.FTZ R18, R68, UR4, R18 ;  /* 0x0000000444127c23 */ /* 0x002fe20008010012 */
[----:B------:R-:W-:Y:S02]  /*b880*/  FSEL R99, R55, -INF , !P4 ;  /* 0xff80000037637808 */ /* 0x000fe40006000000 */
[----:B------:R-:W-:Y:S01]  /*b890*/  FSEL R118, R63, -INF , !P0 ;  /* 0xff8000003f767808 */ /* 0x000fe20004000000 */
[----:B------:R-:W1:Y:S01]  /*b8a0*/  MUFU.TANH R11, R13 ;  /* 0x0000000d000b7308 */ /* 0x000e620000002400 */
[----:B------:R-:W-:Y:S01]  /*b8b0*/  FSEL R4, R4, -INF , !P5 ;  /* 0xff80000004047808 */ /* 0x000fe20006800000 */
[----:B--2---:R-:W-:Y:S01]  /*b8c0*/  FFMA.FTZ R19, R10, UR4, R19 ;  /* 0x000000040a137c23 */ /* 0x004fe20008010013 */
[----:B------:R-:W-:-:S02]  /*b8d0*/  PLOP3.LUT P0, PT, PT, PT, UP0, 0x80, 0x0 ;  /* 0x000000000000781c */ /* 0x000fc40003f0f008 */
[-C--:B------:R-:W-:Y:S02]  /*b8e0*/  ISETP.GE.AND P4, PT, R78, R2.reuse, PT ;  /* 0x000000024e00720c */ /* 0x080fe40003f86270 */
[-C--:B------:R-:W-:Y:S01]  /*b8f0*/  ISETP.GE.AND P5, PT, R76, R2.reuse, PT ;  /* 0x000000024c00720c */ /* 0x080fe20003fa6270 */
[----:B------:R-:W2:Y:S01]  /*b900*/  MUFU.TANH R14, R14 ;  /* 0x0000000e000e7308 */ /* 0x000ea20000002400 */
[----:B------:R-:W-:Y:S01]  /*b910*/  FSEL R144, R43, -INF , !P4 ;  /* 0xff8000002b907808 */ /* 0x000fe20006000000 */
[----:B---3--:R-:W-:Y:S01]  /*b920*/  FFMA.FTZ R12, R105, UR4, R12 ;  /* 0x00000004690c7c23 */ /* 0x008fe2000801000c */
[----:B------:R-:W-:Y:S02]  /*b930*/  FSEL R134, R57, -INF , !P5 ;  /* 0xff80000039867808 */ /* 0x000fe40006800000 */
[-C--:B------:R-:W-:Y:S02]  /*b940*/  ISETP.GE.AND P4, PT, R71, R2.reuse, PT ;  /* 0x000000024700720c */ /* 0x080fe40003f86270 */
[C---:B------:R-:W-:Y:S01]  /*b950*/  ISETP.GE.AND P6, PT, R69.reuse, R3, PT ;  /* 0x000000034500720c */ /* 0x040fe20003fc6270 */
[----:B------:R-:W3:Y:S01]  /*b960*/  MUFU.TANH R15, R15 ;  /* 0x0000000f000f7308 */ /* 0x000ee20000002400 */
[----:B------:R-:W-:Y:S01]  /*b970*/  ISETP.GE.AND P5, PT, R69, R2, PT ;  /* 0x000000024500720c */ /* 0x000fe20003fa6270 */
[----:B-1----:R-:W-:Y:S01]  /*b980*/  FFMA.FTZ R11, R67, UR4, R11 ;  /* 0x00000004430b7c23 */ /* 0x002fe2000801000b */
[----:B------:R-:W-:-:S02]  /*b990*/  FSEL R127, R18, -INF , !P4 ;  /* 0xff800000127f7808 */ /* 0x000fc40006000000 */
[----:B------:R-:W-:Y:S02]  /*b9a0*/  FSEL R135, R17, -INF , !P6 ;  /* 0xff80000011877808 */ /* 0x000fe40007000000 */
[----:B------:R-:W-:Y:S01]  /*b9b0*/  FSEL R124, R19, -INF , !P5 ;  /* 0xff800000137c7808 */ /* 0x000fe20006800000 */
[----:B--2---:R-:W-:Y:S01]  /*b9c0*/  FFMA.FTZ R14, R105, UR4, R14 ;  /* 0x00000004690e7c23 */ /* 0x004fe2000801000e */
[----:B------:R-:W-:Y:S02]  /*b9d0*/  FSEL R121, R121, -INF , !P3 ;  /* 0xff80000079797808 */ /* 0x000fe40005800000 */
[----:B------:R-:W-:Y:S01]  /*b9e0*/  FSEL R113, R94, -INF , !P2 ;  /* 0xff8000005e717808 */ /* 0x000fe20005000000 */
[----:B------:R-:W-:Y:S01]  /*b9f0*/  BAR.SYNC.DEFER_BLOCKING 0x0 ;  /* 0x0000000000007b1d */ /* 0x000fe20000010000 */
[----:B------:R-:W-:Y:S02]  /*ba00*/  ISETP.GE.AND P4, PT, R8, R2, PT ;  /* 0x000000020800720c */ /* 0x000fe40003f86270 */
[-C--:B------:R-:W-:Y:S01]  /*ba10*/  ISETP.GE.AND P6, PT, R108, R3.reuse, PT ;  /* 0x000000036c00720c */ /* 0x080fe20003fc6270 */
[----:B---3--:R-:W-:Y:S01]  /*ba20*/  FFMA.FTZ R15, R67, UR4, R15 ;  /* 0x00000004430f7c23 */ /* 0x008fe2000801000f */
[----:B------:R-:W-:-:S02]  /*ba30*/  ISETP.GE.AND P5, PT, R191, R3, PT ;  /* 0x00000003bf00720c */ /* 0x000fc40003fa6270 */
[-C--:B------:R-:W-:Y:S02]  /*ba40*/  ISETP.GE.AND P3, PT, R108, R2.reuse, PT ;  /* 0x000000026c00720c */ /* 0x080fe40003f66270 */
[----:B------:R-:W-:Y:S02]  /*ba50*/  ISETP.GE.AND P2, PT, R191, R2, PT ;  /* 0x00000002bf00720c */ /* 0x000fe40003f46270 */
[----:B------:R-:W-:Y:S02]  /*ba60*/  FSEL R110, R93, -INF , !P4 ;  /* 0xff8000005d6e7808 */ /* 0x000fe40006000000 */
[----:B------:R-:W-:Y:S02]  /*ba70*/  FSEL R116, R12, -INF , !P6 ;  /* 0xff8000000c747808 */ /* 0x000fe40007000000 */
[----:B------:R-:W-:Y:S02]  /*ba80*/  FSEL R114, R11, -INF , !P5 ;  /* 0xff8000000b727808 */ /* 0x000fe40006800000 */
[----:B------:R-:W-:-:S02]  /*ba90*/  FSEL R108, R14, -INF , !P3 ;  /* 0xff8000000e6c7808 */ /* 0x000fc40005800000 */
[----:B------:R-:W-:Y:S01]  /*baa0*/  FSEL R105, R15, -INF , !P2 ;  /* 0xff8000000f697808 */ /* 0x000fe20005000000 */
[----:B------:R-:W-:Y:S05]  /*bab0*/  @!P0 BRA `(.L_x_581) ;  /* 0x000003a000008947 */ /* 0x000fea0003800000 */
[----:B------:R-:W2:Y:S04]  /*bac0*/  LDL.64 R214, [R1] ;  /* 0x0000000001d67983 */ /* 0x000ea80000100a00 */
[----:B------:R-:W3:Y:S01]  /*bad0*/  LDL.64 R200, [R1+0x8] ;  /* 0x0000080001c87983 */ /* 0x000ee20000100a00 */
        /* <DEDUP_REMOVED lines=13> */
[----:B------:R-:W-:-:S06]  /*bbb0*/  UIADD3 UR5, UR25, UR5, URZ ;  /* 0x0000000519057290 */ /* 0x000fcc000fffe03f */
[----:B------:R-:W-:Y:S01]  /*bbc0*/  IMAD.U32 R2, RZ, RZ, UR5 ;  /* 0x00000005ff027e24 */ /* 0x000fe2000f8e00ff */
[----:B--2---:R-:W-:-:S04]  /*bbd0*/  LEA R10, P3, R10, R214, 0x7 ;  /* 0x000000d60a0a7211 */ /* 0x004fc800078638ff */
[----:B------:R-:W-:Y:S02]  /*bbe0*/  @!P1 IADD3 R7, P2, R10, UR10, RZ ;  /* 0x0000000a0a079c10 */ /* 0x000fe4000ff5e0ff */
[----:B---3--:R-:W-:Y:S01]  /*bbf0*/  LEA.HI.X R11, R3, R201, R2, 0x7, P3 ;  /* 0x000000c9030b7211 */ /* 0x008fe200018f3c02 */
[----:B------:R-:W-:Y:S01]  /*bc00*/  @!P1 IMAD.MOV.U32 R2, RZ, RZ, c[0x0][0x19c] ;  /* 0x00006700ff029624 */ /* 0x000fe200078e00ff */
        /* <DEDUP_REMOVED lines=35> */
.L_x_583:
[----:B------:R-:W-:Y:S05]  /*be40*/  BSYNC B0 ;  /* 0x0000000000007941 */ /* 0x000fea0003800000 */
.L_x_582:
[----:B------:R-:W0:Y:S02]  /*be50*/  LDGDEPBAR ;  /* 0x00000000000079af */ /* 0x000e240000000000 */
.L_x_581:
[----:B--2---:R-:W-:Y:S01]  /*be60*/  FMNMX.FTZ R2, R130, R42, !PT ;  /* 0x0000002a82027209 */ /* 0x004fe20007810000 */
[----:B------:R-:W2:Y:S01]  /*be70*/  LDL R191, [R1+0x18] ;  /* 0x0000180001bf7983 */ /* 0x000ea20000100800 */
[----:B------:R-:W-:Y:S01]  /*be80*/  FMNMX.FTZ R87, R9, R4, !PT ;  /* 0x0000000409577209 */ /* 0x000fe20007810000 */
[----:B------:R-:W-:Y:S01]  /*be90*/  @UP0 UIADD3 UR5, UR22, -0x3, URZ ;  /* 0xfffffffd16050890 */ /* 0x000fe2000fffe03f */
[----:B------:R-:W-:Y:S01]  /*bea0*/  FMNMX.FTZ R2, R182, R2, !PT ;  /* 0x00000002b6027209 */ /* 0x000fe20007810000 */
[----:B-1----:R-:W-:Y:S01]  /*beb0*/  LDSM.16.MT88.4 R12, [R252+0x4000] ;  /* 0x00400000fc0c783b */ /* 0x002fe20000004200 */
        /* <DEDUP_REMOVED lines=60> */
[----:B------:R-:W-:-:S03]  /*c280*/  FMNMX.FTZ R87, R105, R87, !PT ;  /* 0x0000005769577209 */ /* 0x000fc60007810000 */
[----:B------:R-:W1:Y:S02]  /*c290*/  SHFL.BFLY PT, R0, R2, 0x2, 0x1f ;  /* 0x0c401f0002007f89 */ /* 0x000e6400000e0000 */
[----:B-1----:R-:W-:Y:S02]  /*c2a0*/  FMNMX.FTZ R0, R2, R0, !PT ;  /* 0x0000000002007209 */ /* 0x002fe40007810000 */
        /* <DEDUP_REMOVED lines=8> */
[----:B-1----:R-:W-:Y:S02]  /*c330*/  FMNMX.FTZ R90, R0, R90, !PT ;  /* 0x0000005a005a7209 */ /* 0x002fe40007810000 */
[----:B------:R-:W-:Y:S02]  /*c340*/  FMNMX.FTZ R2, R184, R2, !PT ;  /* 0x00000002b8027209 */ /* 0x000fe40007810000 */
[C---:B------:R-:W-:Y:S01]  /*c350*/  FSETP.NEU.FTZ.AND P4, PT, R90.reuse, -INF , PT ;  /* 0xff8000005a00780b */ /* 0x040fe20003f9d000 */
[----:B------:R-:W-:Y:S01]  /*c360*/  FMUL.FTZ R0, R90, c[0x0][0x23c] ;  /* 0x00008f005a007a20 */ /* 0x000fe20000410000 */
[----:B------:R-:W-:-:S04]  /*c370*/  FMNMX.FTZ R2, R185, R2, !PT ;  /* 0x00000002b9027209 */ /* 0x000fc80007810000 */
[----:B------:R-:W-:Y:S02]  /*c380*/  FMNMX.FTZ R2, R188, R2, !PT ;  /* 0x00000002bc027209 */ /* 0x000fe40007810000 */
[----:B------:R-:W-:Y:S02]  /*c390*/  FSEL R0, R0, RZ, P4 ;  /* 0x000000ff00007208 */ /* 0x000fe40002000000 */
[----:B------:R-:W-:-:S03]  /*c3a0*/  FMNMX.FTZ R2, R115, R2, !PT ;  /* 0x0000000273027209 */ /* 0x000fc60007810000 */
        /* <DEDUP_REMOVED lines=48> */
[----:B------:R-:W1:Y:S01]  /*c6b0*/  MUFU.EX2 R84, R84 ;  /* 0x0000005400547308 */ /* 0x000e620000000800 */
[--C-:B------:R-:W-:Y:S01]  /*c6c0*/  FFMA.FTZ R60, R29, c[0x0][0x23c], -R0.reuse ;  /* 0x00008f001d3c7a23 */ /* 0x100fe20000010800 */
[----:B------:R-:W-:Y:S01]  /*c6d0*/  FMNMX.FTZ R2, R158, R2, !PT ;  /* 0x000000029e027209 */ /* 0x000fe20007810000 */
[----:B------:R-:W-:-:S02]  /*c6e0*/  FFMA.FTZ R59, R34, c[0x0][0x23c], -R0 ;  /* 0x00008f00223b7a23 */ /* 0x000fc40000010800 */
[--C-:B------:R-:W-:Y:S01]  /*c6f0*/  FFMA.FTZ R58, R33, c[0x0][0x23c], -R0.reuse ;  /* 0x00008f00213a7a23 */ /* 0x100fe20000010800 */
[----:B------:R-:W-:Y:S01]  /*c700*/  FMNMX.FTZ R2, R141, R2, !PT ;  /* 0x000000028d027209 */ /* 0x000fe20007810000 */
[----:B------:R-:W-:Y:S01]  /*c710*/  FFMA.FTZ R57, R35, c[0x0][0x23c], -R0 ;  /* 0x00008f0023397a23 */ /* 0x000fe20000010800 */
[----:B------:R-:W3:Y:S02]  /*c720*/  MUFU.EX2 R81, R81 ;  /* 0x0000005100517308 */ /* 0x000ee40000000800 */
[----:B------:R-:W-:-:S04]  /*c730*/  FMNMX.FTZ R2, R122, R2, !PT ;  /* 0x000000027a027209 */ /* 0x000fc80007810000 */
[----:B------:R-:W-:Y:S02]  /*c740*/  FMNMX.FTZ R2, R102, R2, !PT ;  /* 0x0000000266027209 */ /* 0x000fe40007810000 */
[----:B-1----:R-:W-:Y:S01]  /*c750*/  F2FP.BF16.PACK_AB R24, R83, R84 ;  /* 0x000000545318723e */ /* 0x002fe200000010ff */
[----:B------:R-:W-:Y:S01]  /*c760*/  MUFU.EX2 R80, R80 ;  /* 0x0000005000507308 */ /* 0x000fe20000000800 */
[----:B------:R-:W-:-:S04]  /*c770*/  FMNMX.FTZ R2, R101, R2, !PT ;  /* 0x0000000265027209 */ /* 0x000fc80007810000 */
[----:B------:R-:W-:Y:S02]  /*c780*/  FMNMX.FTZ R2, R100, R2, !PT ;  /* 0x0000000264027209 */ /* 0x000fe40007810000 */
[----:B---3--:R-:W-:Y:S01]  /*c790*/  F2FP.BF16.PACK_AB R26, R81, R82 ;  /* 0x00000052511a723e */ /* 0x008fe200000010ff */
[----:B------:R-:W-:Y:S01]  /*c7a0*/  MUFU.EX2 R79, R79 ;  /* 0x0000004f004f7308 */ /* 0x000fe20000000800 */
[----:B------:R-:W-:-:S05]  /*c7b0*/  FMNMX.FTZ R2, R99, R2, !PT ;  /* 0x0000000263027209 */ /* 0x000fca0007810000 */
[----:B------:R-:W1:Y:S02]  /*c7c0*/  SHFL.BFLY PT, R3, R2, 0x2, 0x1f ;  /* 0x0c401f0002037f89 */ /* 0x000e6400000e0000 */
[----:B------:R-:W-:Y:S08]  /*c7d0*/  MUFU.EX2 R78, R78 ;  /* 0x0000004e004e7308 */ /* 0x000ff00000000800 */
[----:B------:R-:W-:Y:S08]  /*c7e0*/  MUFU.EX2 R77, R77 ;  /* 0x0000004d004d7308 */ /* 0x000ff00000000800 */
[----:B------:R-:W-:Y:S01]  /*c7f0*/  MUFU.EX2 R76, R76 ;  /* 0x0000004c004c7308 */ /* 0x000fe20000000800 */
[----:B-1----:R-:W-:-:S02]  /*c800*/  FMNMX.FTZ R3, R2, R3, !PT ;  /* 0x0000000302037209 */ /* 0x002fc40007810000 */
[----:B------:R-:W-:-:S05]  /*c810*/  FMNMX.FTZ R2, R5, R16, !PT ;  /* 0x0000001005027209 */ /* 0x000fca0007810000 */
[----:B------:R-:W-:Y:S01]  /*c820*/  MUFU.EX2 R75, R75 ;  /* 0x0000004b004b7308 */ /* 0x000fe20000000800 */
[----:B------:R-:W1:Y:S01]  /*c830*/  SHFL.BFLY PT, R89, R3, 0x1, 0x1f ;  /* 0x0c201f0003597f89 */ /* 0x000e6200000e0000 */
[----:B------:R-:W-:-:S04]  /*c840*/  FMNMX.FTZ R2, R170, R2, !PT ;  /* 0x00000002aa027209 */ /* 0x000fc80007810000 */
[----:B------:R-:W-:Y:S02]  /*c850*/  FMNMX.FTZ R2, R171, R2, !PT ;  /* 0x00000002ab027209 */ /* 0x000fe40007810000 */
[----:B------:R-:W-:Y:S02]  /*c860*/  MUFU.EX2 R74, R74 ;  /* 0x0000004a004a7308 */ /* 0x000fe40000000800 */
[----:B------:R-:W-:-:S04]  /*c870*/  FMNMX.FTZ R2, R173, R2, !PT ;  /* 0x00000002ad027209 */ /* 0x000fc80007810000 */
[----:B------:R-:W-:Y:S02]  /*c880*/  FMNMX.FTZ R2, R175, R2, !PT ;  /* 0x00000002af027209 */ /* 0x000fe40007810000 */
[----:B------:R-:W-:Y:S02]  /*c890*/  MUFU.EX2 R73, R73 ;  /* 0x0000004900497308 */ /* 0x000fe40000000800 */
[----:B------:R-:W-:-:S04]  /*c8a0*/  FMNMX.FTZ R2, R169, R2, !PT ;  /* 0x00000002a9027209 */ /* 0x000fc80007810000 */
[----:B------:R-:W-:Y:S02]  /*c8b0*/  FMNMX.FTZ R2, R172, R2, !PT ;  /* 0x00000002ac027209 */ /* 0x000fe40007810000 */
[----:B------:R-:W-:Y:S01]  /*c8c0*/  MUFU.EX2 R72, R72 ;  /* 0x0000004800487308 */ /* 0x000fe20000000800 */
[----:B-1----:R-:W-:Y:S02]  /*c8d0*/  FMNMX.FTZ R89, R3, R89, !PT ;  /* 0x0000005903597209 */ /* 0x002fe40007810000 */
[----:B------:R-:W-:Y:S02]  /*c8e0*/  FMNMX.FTZ R0, R174, R2, !PT ;  /* 0x00000002ae007209 */ /* 0x000fe40007810000 */
[----:B------:R-:W1:Y:S01]  /*c8f0*/  SHFL.BFLY PT, R2, R87, 0x2, 0x1f ;  /* 0x0c401f0057027f89 */ /* 0x000e6200000e0000 */
[----:B------:R-:W-:Y:S01]  /*c900*/  FMUL.FTZ R103, R89, c[0x0][0x23c] ;  /* 0x00008f0059677a20 */ /* 0x000fe20000410000 */
[----:B------:R-:W-:Y:S01]  /*c910*/  FMNMX.FTZ R0, R117, R0, !PT ;  /* 0x0000000075007209 */ /* 0x000fe20007810000 */
[----:B------:R-:W-:Y:S01]  /*c920*/  MUFU.EX2 R71, R71 ;  /* 0x0000004700477308 */ /* 0x000fe20000000800 */
[----:B------:R-:W-:-:S02]  /*c930*/  FSETP.NEU.FTZ.AND P3, PT, R89, -INF , PT ;  /* 0xff8000005900780b */ /* 0x000fc40003f7d000 */
[----:B------:R-:W-:Y:S02]  /*c940*/  FMNMX.FTZ R0, R119, R0, !PT ;  /* 0x0000000077007209 */ /* 0x000fe40007810000 */
[----:B------:R-:W-:Y:S02]  /*c950*/  FSEL R103, R103, RZ, P3 ;  /* 0x000000ff67677208 */ /* 0x000fe40001800000 */
[----:B------:R-:W-:Y:S01]  /*c960*/  FMNMX.FTZ R0, R120, R0, !PT ;  /* 0x0000000078007209 */ /* 0x000fe20007810000 */
[----:B------:R-:W-:Y:S02]  /*c970*/  MUFU.EX2 R70, R70 ;  /* 0x0000004600467308 */ /* 0x000fe40000000800 */
        /* <DEDUP_REMOVED lines=9> */
[--C-:B------:R-:W-:Y:S01]  /*ca10*/  FFMA.FTZ R47, R115, c[0x0][0x23c], -R103.reuse ;  /* 0x00008f00732f7a23 */ /* 0x100fe20000010867 */
[----:B-1----:R-:W-:Y:S01]  /*ca20*/  FMNMX.FTZ R87, R87, R2, !PT ;  /* 0x0000000257577209 */ /* 0x002fe20007810000 */
[--C-:B------:R-:W-:Y:S01]  /*ca30*/  FFMA.FTZ R43, R104, c[0x0][0x23c], -R103.reuse ;  /* 0x00008f00682b7a23 */ /* 0x100fe20000010867 */
[----:B------:R-:W-:Y:S01]  /*ca40*/  FMNMX.FTZ R0, R140, R0, !PT ;  /* 0x000000008c007209 */ /* 0x000fe20007810000 */
[--C-:B------:R-:W-:Y:S01]  /*ca50*/  FFMA.FTZ R41, R98, c[0x0][0x23c], -R103.reuse ;  /* 0x00008f0062297a23 */ /* 0x100fe20000010867 */
[----:B------:R-:W-:Y:S01]  /*ca60*/  FSEL R98, R90, RZ, P4 ;  /* 0x000000ff5a627208 */ /* 0x000fe20002000000 */
[--C-:B------:R-:W-:Y:S01]  /*ca70*/  FFMA.FTZ R38, R92, c[0x0][0x23c], -R103.reuse ;  /* 0x00008f005c267a23 */ /* 0x100fe20000010867 */
[----:B------:R-:W-:Y:S01]  /*ca80*/  FMNMX.FTZ R0, R143, R0, !PT ;  /* 0x000000008f007209 */ /* 0x000fe20007810000 */
[--C-:B------:R-:W-:Y:S01]  /*ca90*/  FFMA.FTZ R93, R31, c[0x0][0x23c], -R103.reuse ;  /* 0x00008f001f5d7a23 */ /* 0x100fe20000010867 */
[----:B------:R-:W-:Y:S01]  /*caa0*/  FSEL R104, R89, RZ, P3 ;  /* 0x000000ff59687208 */ /* 0x000fe20001800000 */
[----:B------:R-:W-:Y:S01]  /*cab0*/  FADD.FTZ R98, R130, -R98 ;  /* 0x8000006282627221 */ /* 0x000fe20000010000 */
[----:B------:R-:W-:Y:S01]  /*cac0*/  FMNMX.FTZ R0, R156, R0, !PT ;  /* 0x000000009c007209 */ /* 0x000fe20007810000 */
[--C-:B------:R-:W-:Y:S01]  /*cad0*/  FFMA.FTZ R56, R177, c[0x0][0x23c], -R103.reuse ;  /* 0x00008f00b1387a23 */ /* 0x100fe20000010867 */
[----:B------:R-:W-:Y:S01]  /*cae0*/  MUFU.EX2 R47, R47 ;  /* 0x0000002f002f7308 */ /* 0x000fe20000000800 */
[----:B------:R-:W-:Y:S01]  /*caf0*/  FADD.FTZ R104, R129, -R104 ;  /* 0x8000006881687221 */ /* 0x000fe20000010000 */
[----:B------:R-:W-:Y:S01]  /*cb00*/  FMNMX.FTZ R0, R165, R0, !PT ;  /* 0x00000000a5007209 */ /* 0x000fe20007810000 */
[--C-:B------:R-:W-:Y:S01]  /*cb10*/  FFMA.FTZ R55, R176, c[0x0][0x23c], -R103.reuse ;  /* 0x00008f00b0377a23 */ /* 0x100fe20000010867 */
[-C--:B------:R-:W-:Y:S01]  /*cb20*/  MOV R129, R89.reuse ;  /* 0x0000005900817202 */ /* 0x080fe20000000f00 */
[--C-:B------:R-:W-:Y:S01]  /*cb30*/  FFMA.FTZ R54, R179, c[0x0][0x23c], -R103.reuse ;  /* 0x00008f00b3367a23 */ /* 0x100fe20000010867 */
[----:B------:R-:W-:Y:S01]  /*cb40*/  FMNMX.FTZ R0, R164, R0, !PT ;  /* 0x00000000a4007209 */ /* 0x000fe20007810000 */
[----:B------:R-:W-:Y:S01]  /*cb50*/  FMUL.FTZ R98, R98, c[0x0][0x23c] ;  /* 0x00008f0062627a20 */ /* 0x000fe20000410000 */
[----:B------:R-:W-:Y:S01]  /*cb60*/  MUFU.EX2 R93, R93 ;  /* 0x0000005d005d7308 */ /* 0x000fe20000000800 */
[----:B------:R-:W-:Y:S01]  /*cb70*/  FMUL.FTZ R104, R104, c[0x0][0x23c] ;  /* 0x00008f0068687a20 */ /* 0x000fe20000410000 */
[----:B------:R-:W-:Y:S01]  /*cb80*/  FMNMX.FTZ R0, R163, R0, !PT ;  /* 0x00000000a3007209 */ /* 0x000fe20007810000 */
[--C-:B------:R-:W-:Y:S01]  /*cb90*/  FFMA.FTZ R36, R28, c[0x0][0x23c], -R103.reuse ;  /* 0x00008f001c247a23 */ /* 0x100fe20000010867 */
[----:B------:R-:W-:Y:S01]  /*cba0*/  MOV R130, R90 ;  /* 0x0000005a00827202 */ /* 0x000fe20000000f00 */
[--C-:B------:R-:W-:Y:S01]  /*cbb0*/  FFMA.FTZ R53, R178, c[0x0][0x23c], -R103.reuse ;  /* 0x00008f00b2357a23 */ /* 0x100fe20000010867 */
[----:B------:R-:W-:Y:S01]  /*cbc0*/  FMNMX.FTZ R0, R157, R0, !PT ;  /* 0x000000009d007209 */ /* 0x000fe20007810000 */
[--C-:B------:R-:W-:Y:S01]  /*cbd0*/  FFMA.FTZ R52, R180, c[0x0][0x23c], -R103.reuse ;  /* 0x00008f00b4347a23 */ /* 0x100fe20000010867 */
[----:B------:R-:W-:Y:S01]  /*cbe0*/  MUFU.EX2 R56, R56 ;  /* 0x0000003800387308 */ /* 0x000fe20000000800 */
        /* <DEDUP_REMOVED lines=23> */
[----:B------:R-:W-:Y:S01]  /*cd60*/  FFMA.FTZ R100, R100, c[0x0][0x23c], -R103 ;  /* 0x00008f0064647a23 */ /* 0x000fe20000010867 */
[----:B------:R-:W-:-:S04]  /*cd70*/  FMNMX.FTZ R0, R135, R0, !PT ;  /* 0x0000000087007209 */ /* 0x000fc80007810000 */
[----:B------:R-:W-:Y:S02]  /*cd80*/  FMNMX.FTZ R0, R121, R0, !PT ;  /* 0x0000000079007209 */ /* 0x000fe40007810000 */
[----:B------:R-:W3:Y:S02]  /*cd90*/  MUFU.EX2 R104, R104 ;  /* 0x0000006800687308 */ /* 0x000ee40000000800 */
[----:B------:R-:W-:-:S04]  /*cda0*/  FMNMX.FTZ R0, R118, R0, !PT ;  /* 0x0000000076007209 */ /* 0x000fc80007810000 */
[----:B------:R-:W-:Y:S01]  /*cdb0*/  FMNMX.FTZ R0, R116, R0, !PT ;  /* 0x0000000074007209 */ /* 0x000fe20007810000 */
[----:B-1----:R-:W-:Y:S01]  /*cdc0*/  FMUL.FTZ R232, R232, R98 ;  /* 0x00000062e8e87220 */ /* 0x002fe20000410000 */
[----:B------:R-:W-:Y:S02]  /*cdd0*/  MUFU.EX2 R53, R53 ;  /* 0x0000003500357308 */ /* 0x000fe40000000800 */
[----:B------:R-:W-:Y:S01]  /*cde0*/  FMNMX.FTZ R0, R114, R0, !PT ;  /* 0x0000000072007209 */ /* 0x000fe20007810000 */
[-C--:B------:R-:W-:Y:S02]  /*cdf0*/  FMUL.FTZ R233, R233, R98.reuse ;  /* 0x00000062e9e97220 */ /* 0x080fe40000410000 */
[----:B------:R-:W-:Y:S02]  /*ce00*/  FMUL.FTZ R228, R228, R98 ;  /* 0x00000062e4e47220 */ /* 0x000fe40000410000 */
[----:B------:R-:W1:Y:S01]  /*ce10*/  SHFL.BFLY PT, R88, R0, 0x2, 0x1f ;  /* 0x0c401f0000587f89 */ /* 0x000e6200000e0000 */
[-C--:B---3--:R-:W-:Y:S01]  /*ce20*/  FMUL.FTZ R234, R234, R104.reuse ;  /* 0x00000068eaea7220 */ /* 0x088fe20000410000 */
[----:B------:R-:W3:Y:S01]  /*ce30*/  MUFU.EX2 R52, R52 ;  /* 0x0000003400347308 */ /* 0x000ee20000000800 */
[----:B------:R-:W-:-:S02]  /*ce40*/  FMUL.FTZ R235, R235, R104 ;  /* 0x00000068ebeb7220 */ /* 0x000fc40000410000 */
[----:B------:R-:W-:Y:S02]  /*ce50*/  FMUL.FTZ R229, R229, R98 ;  /* 0x00000062e5e57220 */ /* 0x000fe40000410000 */
[-C--:B------:R-:W-:Y:S02]  /*ce60*/  FMUL.FTZ R230, R230, R104.reuse ;  /* 0x00000068e6e67220 */ /* 0x080fe40000410000 */
[----:B------:R-:W-:Y:S01]  /*ce70*/  FMUL.FTZ R231, R231, R104 ;  /* 0x00000068e7e77220 */ /* 0x000fe20000410000 */
[----:B------:R-:W-:Y:S01]  /*ce80*/  MUFU.EX2 R51, R51 ;  /* 0x0000003300337308 */ /* 0x000fe20000000800 */
[-C--:B------:R-:W-:Y:S02]  /*ce90*/  FMUL.FTZ R224, R224, R98.reuse ;  /* 0x00000062e0e07220 */ /* 0x080fe40000410000 */
[----:B------:R-:W-:Y:S02]  /*cea0*/  FMUL.FTZ R225, R225, R98 ;  /* 0x00000062e1e17220 */ /* 0x000fe40000410000 */
[----:B------:R-:W-:-:S02]  /*ceb0*/  FMUL.FTZ R226, R226, R104 ;  /* 0x00000068e2e27220 */ /* 0x000fc40000410000 */
[----:B------:R-:W-:Y:S01]  /*cec0*/  FMUL.FTZ R227, R227, R104 ;  /* 0x00000068e3e37220 */ /* 0x000fe20000410000 */
[----:B------:R-:W4:Y:S01]  /*ced0*/  MUFU.EX2 R50, R50 ;  /* 0x0000003200327308 */ /* 0x000f220000000800 */
[-C--:B------:R-:W-:Y:S01]  /*cee0*/  FMUL.FTZ R220, R220, R98.reuse ;  /* 0x00000062dcdc7220 */ /* 0x080fe20000410000 */
[----:B---3--:R-:W-:Y:S01]  /*cef0*/  F2FP.BF16.PACK_AB R25, R52, R53 ;  /* 0x000000353419723e */ /* 0x008fe200000010ff */
[----:B------:R-:W-:Y:S02]  /*cf00*/  FMUL.FTZ R221, R221, R98 ;  /* 0x00000062dddd7220 */ /* 0x000fe40000410000 */
[----:B------:R-:W-:Y:S01]  /*cf10*/  FMUL.FTZ R222, R222, R104 ;  /* 0x00000068dede7220 */ /* 0x000fe20000410000 */
[----:B-1----:R-:W-:Y:S01]  /*cf20*/  FMNMX.FTZ R88, R0, R88, !PT ;  /* 0x0000005800587209 */ /* 0x002fe20007810000 */
[----:B------:R-:W-:Y:S01]  /*cf30*/  FMUL.FTZ R223, R223, R104 ;  /* 0x00000068dfdf7220 */ /* 0x000fe20000410000 */
[----:B------:R-:W-:Y:S03]  /*cf40*/  MUFU.EX2 R49, R49 ;  /* 0x0000003100317308 */ /* 0x000fe60000000800 */
[----:B------:R-:W1:Y:S01]  /*cf50*/  SHFL.BFLY PT, R0, R88, 0x1, 0x1f ;  /* 0x0c201f0058007f89 */ /* 0x000e6200000e0000 */
[----:B----4-:R-:W-:-:S04]  /*cf60*/  F2FP.BF16.PACK_AB R27, R50, R51 ;  /* 0x00000033321b723e */ /* 0x010fc800000010ff */
[----:B------:R-:W-:Y:S08]  /*cf70*/  MUFU.EX2 R48, R48 ;  /* 0x0000003000307308 */ /* 0x000ff00000000800 */
[----:B------:R-:W-:Y:S08]  /*cf80*/  MUFU.EX2 R46, R46 ;  /* 0x0000002e002e7308 */ /* 0x000ff00000000800 */
[----:B------:R-:W-:Y:S01]  /*cf90*/  MUFU.EX2 R45, R45 ;  /* 0x0000002d002d7308 */ /* 0x000fe20000000800 */
[----:B-1----:R-:W-:-:S02]  /*cfa0*/  FMNMX.FTZ R88, R88, R0, !PT ;  /* 0x0000000058587209 */ /* 0x002fc40007810000 */
[----:B------:R-:W1:Y:S02]  /*cfb0*/  SHFL.BFLY PT, R0, R87, 0x1, 0x1f ;  /* 0x0c201f0057007f89 */ /* 0x000e6400000e0000 */
[C---:B------:R-:W-:Y:S01]  /*cfc0*/  FSETP.NEU.FTZ.AND P2, PT, R88.reuse, -INF , PT ;  /* 0xff8000005800780b */ /* 0x040fe20003f5d000 */
[----:B------:R-:W-:Y:S02]  /*cfd0*/  FMUL.FTZ R115, R88, c[0x0][0x23c] ;  /* 0x00008f0058737a20 */ /* 0x000fe40000410000 */
[----:B------:R-:W-:Y:S03]  /*cfe0*/  MUFU.EX2 R43, R43 ;  /* 0x0000002b002b7308 */ /* 0x000fe60000000800 */
[----:B------:R-:W-:-:S05]  /*cff0*/  FSEL R115, R115, RZ, P2 ;  /* 0x000000ff73737208 */ /* 0x000fca0001000000 */
[----:B------:R-:W-:Y:S01]  /*d000*/  MUFU.EX2 R42, R42 ;  /* 0x0000002a002a7308 */ /* 0x000fe20000000800 */
[--C-:B------:R-:W-:Y:S02]  /*d010*/  FFMA.FTZ R92, R16, c[0x0][0x23c], -R115.reuse ;  /* 0x00008f00105c7a23 */ /* 0x100fe40000010873 */
[--C-:B------:R-:W-:Y:S01]  /*d020*/  FFMA.FTZ R34, R170, c[0x0][0x23c], -R115.reuse ;  /* 0x00008f00aa227a23 */ /* 0x100fe20000010873 */
[----:B------:R-:W-:Y:S01]  /*d030*/  LDSM.16.MT88.4 R16, [R252+0x4400] ;  /* 0x00440000fc10783b */ /* 0x000fe20000004200 */
[--C-:B------:R-:W-:Y:S02]  /*d040*/  FFMA.FTZ R33, R171, c[0x0][0x23c], -R115.reuse ;  /* 0x00008f00ab217a23 */ /* 0x100fe40000010873 */
[--C-:B------:R-:W-:Y:S01]  /*d050*/  FFMA.FTZ R32, R173, c[0x0][0x23c], -R115.reuse ;  /* 0x00008f00ad207a23 */ /* 0x100fe20000010873 */
[----:B------:R-:W-:Y:S01]  /*d060*/  MUFU.EX2 R92, R92 ;  /* 0x0000005c005c7308 */ /* 0x000fe20000000800 */
[--C-:B------:R-:W-:Y:S02]  /*d070*/  FFMA.FTZ R31, R175, c[0x0][0x23c], -R115.reuse ;  /* 0x00008f00af1f7a23 */ /* 0x100fe40000010873 */
[--C-:B------:R-:W-:Y:S01]  /*d080*/  FFMA.FTZ R30, R169, c[0x0][0x23c], -R115.reuse ;  /* 0x00008f00a91e7a23 */ /* 0x100fe20000010873 */
[----:B-1----:R-:W-:Y:S01]  /*d090*/  FMNMX.FTZ R87, R87, R0, !PT ;  /* 0x0000000057577209 */ /* 0x002fe20007810000 */
[----:B------:R-:W-:-:S02]  /*d0a0*/  FFMA.FTZ R29, R172, c[0x0][0x23c], -R115 ;  /* 0x00008f00ac1d7a23 */ /* 0x000fc40000010873 */
[--C-:B------:R-:W-:Y:S01]  /*d0b0*/  FFMA.FTZ R28, R174, c[0x0][0x23c], -R115.reuse ;  /* 0x00008f00ae1c7a23 */ /* 0x100fe20000010873 */
[C---:B------:R-:W-:Y:S01]  /*d0c0*/  FSETP.NEU.FTZ.AND P1, PT, R87.reuse, -INF , PT ;  /* 0xff8000005700780b */ /* 0x040fe20003f3d000 */
[----:B------:R-:W-:Y:S01]  /*d0d0*/  FMUL.FTZ R106, R87, c[0x0][0x23c] ;  /* 0x00008f00576a7a20 */ /* 0x000fe20000410000 */
[----:B------:R-:W1:Y:S01]  /*d0e0*/  MUFU.EX2 R34, R34 ;  /* 0x0000002200227308 */ /* 0x000e620000000800 */
[--C-:B------:R-:W-:Y:S02]  /*d0f0*/  FFMA.FTZ R117, R117, c[0x0][0x23c], -R115.reuse ;  /* 0x00008f0075757a23 */ /* 0x100fe40000010873 */
[--C-:B------:R-:W-:Y:S01]  /*d100*/  FFMA.FTZ R119, R119, c[0x0][0x23c], -R115.reuse ;  /* 0x00008f0077777a23 */ /* 0x100fe20000010873 */
[----:B------:R-:W-:Y:S01]  /*d110*/  FSEL R106, R106, RZ, P1 ;  /* 0x000000ff6a6a7208 */ /* 0x000fe20000800000 */
[--C-:B------:R-:W-:Y:S02]  /*d120*/  FFMA.FTZ R120, R120, c[0x0][0x23c], -R115.reuse ;  /* 0x00008f0078787a23 */ /* 0x100fe40000010873 */
[----:B------:R-:W-:Y:S01]  /*d130*/  FFMA.FTZ R123, R123, c[0x0][0x23c], -R115 ;  /* 0x00008f007b7b7a23 */ /* 0x000fe20000010873 */
[----:B------:R-:W-:Y:S01]  /*d140*/  MUFU.EX2 R33, R33 ;  /* 0x0000002100217308 */ /* 0x000fe20000000800 */
[--C-:B------:R-:W-:Y:S01]  /*d150*/  FFMA.FTZ R91, R4, c[0x0][0x23c], -R106.reuse ;  /* 0x00008f00045b7a23 */ /* 0x100fe2000001086a */
[----:B------:R-:W-:Y:S01]  /*d160*/  FSEL R4, R88, RZ, P2 ;  /* 0x000000ff58047208 */ /* 0x000fe20001000000 */
[----:B------:R-:W-:-:S02]  /*d170*/  FFMA.FTZ R3, R133, c[0x0][0x23c], -R106 ;  /* 0x00008f0085037a23 */ /* 0x000fc4000001086a */
[----:B------:R-:W-:Y:S02]  /*d180*/  FFMA.FTZ R2, R168, c[0x0][0x23c], -R106 ;  /* 0x00008f00a8027a23 */ /* 0x000fe4000001086a */
[----:B------:R-:W-:Y:S01]  /*d190*/  FADD.FTZ R4, R5, -R4 ;  /* 0x8000000405047221 */ /* 0x000fe20000010000 */
[----:B------:R-:W-:Y:S01]  /*d1a0*/  FSEL R5, R87, RZ, P1 ;  /* 0x000000ff57057208 */ /* 0x000fe20000800000 */
[--C-:B------:R-:W-:Y:S01]  /*d1b0*/  FFMA.FTZ R0, R166, c[0x0][0x23c], -R106.reuse ;  /* 0x00008f00a6007a23 */ /* 0x100fe2000001086a */
[----:B------:R-:W3:Y:S01]  /*d1c0*/  MUFU.EX2 R32, R32 ;  /* 0x0000002000207308 */ /* 0x000ee20000000800 */
[----:B------:R-:W-:Y:S01]  /*d1d0*/  FMUL.FTZ R4, R4, c[0x0][0x23c] ;  /* 0x00008f0004047a20 */ /* 0x000fe20000410000 */
[----:B-1----:R-:W-:Y:S01]  /*d1e0*/  F2FP.BF16.PACK_AB R8, R34, R92 ;  /* 0x0000005c2208723e */ /* 0x002fe200000010ff */
[----:B------:R-:W-:Y:S02]  /*d1f0*/  FADD.FTZ R5, R9, -R5 ;  /* 0x8000000509057221 */ /* 0x000fe40000010000 */
[----:B------:R-:W-:-:S02]  /*d200*/  FFMA.FTZ R107, R107, c[0x0][0x23c], -R106 ;  /* 0x00008f006b6b7a23 */ /* 0x000fc4000001086a */
[----:B------:R-:W-:Y:S01]  /*d210*/  FMUL.FTZ R5, R5, c[0x0][0x23c] ;  /* 0x00008f0005057a20 */ /* 0x000fe20000410000 */
[----:B------:R-:W1:Y:S01]  /*d220*/  MUFU.EX2 R97, R4 ;  /* 0x0000000400617308 */ /* 0x000e620000000800 */
[--C-:B------:R-:W-:Y:S02]  /*d230*/  FFMA.FTZ R109, R109, c[0x0][0x23c], -R106.reuse ;  /* 0x00008f006d6d7a23 */ /* 0x100fe4000001086a */
[--C-:B------:R-:W-:Y:S02]  /*d240*/  FFMA.FTZ R111, R111, c[0x0][0x23c], -R106.reuse ;  /* 0x00008f006f6f7a23 */ /* 0x100fe4000001086a */
[--C-:B------:R-:W-:Y:S02]  /*d250*/  FFMA.FTZ R112, R112, c[0x0][0x23c], -R106.reuse ;  /* 0x00008f0070707a23 */ /* 0x100fe4000001086a */
[--C-:B------:R-:W-:Y:S01]  /*d260*/  FFMA.FTZ R126, R126, c[0x0][0x23c], -R106.reuse ;  /* 0x00008f007e7e7a23 */ /* 0x100fe2000001086a */
[----:B------:R2:W4:Y:S01]  /*d270*/  MUFU.EX2 R96, R5 ;  /* 0x0000000500607308 */ /* 0x0005220000000800 */
[----:B---3--:R-:W-:Y:S01]  /*d280*/  F2FP.BF16.PACK_AB R10, R32, R33 ;  /* 0x00000021200a723e */ /* 0x008fe200000010ff */
[----:B------:R-:W-:-:S02]  /*d290*/  FFMA.FTZ R125, R125, c[0x0][0x23c], -R106 ;  /* 0x00008f007d7d7a23 */ /* 0x000fc4000001086a */
[--C-:B------:R-:W-:Y:S02]  /*d2a0*/  FFMA.FTZ R128, R128, c[0x0][0x23c], -R106.reuse ;  /* 0x00008f0080807a23 */ /* 0x100fe4000001086a */
[----:B------:R-:W-:Y:S02]  /*d2b0*/  FFMA.FTZ R132, R132, c[0x0][0x23c], -R106 ;  /* 0x00008f0084847a23 */ /* 0x000fe4000001086a */
[----:B------:R-:W-:Y:S01]  /*d2c0*/  MUFU.EX2 R91, R91 ;  /* 0x0000005b005b7308 */ /* 0x000fe20000000800 */
[-C--:B-1----:R-:W-:Y:S02]  /*d2d0*/  FMUL.FTZ R248, R248, R97.reuse ;  /* 0x00000061f8f87220 */ /* 0x082fe40000410000 */
[-C--:B------:R-:W-:Y:S02]  /*d2e0*/  FMUL.FTZ R249, R249, R97.reuse ;  /* 0x00000061f9f97220 */ /* 0x080fe40000410000 */
[-C--:B------:R-:W-:Y:S02]  /*d2f0*/  FMUL.FTZ R244, R244, R97.reuse ;  /* 0x00000061f4f47220 */ /* 0x080fe40000410000 */
[----:B------:R-:W-:Y:S01]  /*d300*/  FMUL.FTZ R245, R245, R97 ;  /* 0x00000061f5f57220 */ /* 0x000fe20000410000 */
[----:B--2---:R-:W1:Y:S01]  /*d310*/  LDSM.16.MT88.4 R4, [R191+0x4000] ;  /* 0x00400000bf04783b */ /* 0x004e620000004200 */
[----:B------:R-:W2:Y:S01]  /*d320*/  MUFU.EX2 R3, R3 ;  /* 0x0000000300037308 */ /* 0x000ea20000000800 */
[----:B----4-:R-:W-:-:S02]  /*d330*/  FMUL.FTZ R250, R250, R96 ;  /* 0x00000060fafa7220 */ /* 0x010fc40000410000 */
[-C--:B------:R-:W-:Y:S02]  /*d340*/  FMUL.FTZ R251, R251, R96.reuse ;  /* 0x00000060fbfb7220 */ /* 0x080fe40000410000 */
[-C--:B------:R-:W-:Y:S02]  /*d350*/  FMUL.FTZ R246, R246, R96.reuse ;  /* 0x00000060f6f67220 */ /* 0x080fe40000410000 */
[-C--:B------:R-:W-:Y:S01]  /*d360*/  FMUL.FTZ R247, R247, R96.reuse ;  /* 0x00000060f7f77220 */ /* 0x080fe20000410000 */
[----:B------:R-:W-:Y:S01]  /*d370*/  MUFU.EX2 R2, R2 ;  /* 0x0000000200027308 */ /* 0x000fe20000000800 */
[-C--:B------:R-:W-:Y:S02]  /*d380*/  FMUL.FTZ R240, R240, R97.reuse ;  /* 0x00000061f0f07220 */ /* 0x080fe40000410000 */
[----:B------:R-:W-:Y:S02]  /*d390*/  FMUL.FTZ R241, R241, R97 ;  /* 0x00000061f1f17220 */ /* 0x000fe40000410000 */
[----:B------:R-:W-:-:S02]  /*d3a0*/  FMUL.FTZ R242, R242, R96 ;  /* 0x00000060f2f27220 */ /* 0x000fc40000410000 */
[-C--:B------:R-:W-:Y:S01]  /*d3b0*/  FMUL.FTZ R243, R243, R96.reuse ;  /* 0x00000060f3f37220 */ /* 0x080fe20000410000 */
[----:B------:R-:W3:Y:S01]  /*d3c0*/  MUFU.EX2 R0, R0 ;  /* 0x0000000000007308 */ /* 0x000ee20000000800 */
[----:B--2---:R-:W-:Y:S01]  /*d3d0*/  F2FP.BF16.PACK_AB R9, R3, R91 ;  /* 0x0000005b0309723e */ /* 0x004fe200000010ff */
[-C--:B------:R-:W-:Y:S02]  /*d3e0*/  FMUL.FTZ R236, R236, R97.reuse ;  /* 0x00000061ecec7220 */ /* 0x080fe40000410000 */
[----:B------:R-:W-:Y:S02]  /*d3f0*/  FMUL.FTZ R237, R237, R97 ;  /* 0x00000061eded7220 */ /* 0x000fe40000410000 */
[-C--:B------:R-:W-:Y:S02]  /*d400*/  FMUL.FTZ R238, R238, R96.reuse ;  /* 0x00000060eeee7220 */ /* 0x080fe40000410000 */
[----:B------:R-:W-:Y:S01]  /*d410*/  FMUL.FTZ R239, R239, R96 ;  /* 0x00000060efef7220 */ /* 0x000fe20000410000 */
[----:B------:R-:W-:Y:S01]  /*d420*/  MUFU.EX2 R31, R31 ;  /* 0x0000001f001f7308 */ /* 0x000fe20000000800 */
[----:B------:R-:W-:-:S02]  /*d430*/  FFMA.FTZ R137, R137, c[0x0][0x23c], -R115 ;  /* 0x00008f0089897a23 */ /* 0x000fc40000010873 */
[--C-:B------:R-:W-:Y:S02]  /*d440*/  FFMA.FTZ R139, R139, c[0x0][0x23c], -R115.reuse ;  /* 0x00008f008b8b7a23 */ /* 0x100fe40000010873 */
[--C-:B------:R-:W-:Y:S01]  /*d450*/  FFMA.FTZ R140, R140, c[0x0][0x23c], -R115.reuse ;  /* 0x00008f008c8c7a23 */ /* 0x100fe20000010873 */
[----:B---3--:R-:W-:Y:S02]  /*d460*/  F2FP.BF16.PACK_AB R11, R0, R2 ;  /* 0x00000002000b723e */ /* 0x008fe400000010ff */
[----:B------:R-:W2:Y:S01]  /*d470*/  MUFU.EX2 R30, R30 ;  /* 0x0000001e001e7308 */ /* 0x000ea20000000800 */
[----:B------:R-:W-:Y:S02]  /*d480*/  FFMA.FTZ R143, R143, c[0x0][0x23c], -R115 ;  /* 0x00008f008f8f7a23 */ /* 0x000fe40000010873 */
[--C-:B------:R-:W-:Y:S02]  /*d490*/  FFMA.FTZ R146, R146, c[0x0][0x23c], -R106.reuse ;  /* 0x00008f0092927a23 */ /* 0x100fe4000001086a */
[--C-:B------:R-:W-:Y:S01]  /*d4a0*/  FFMA.FTZ R145, R145, c[0x0][0x23c], -R106.reuse ;  /* 0x00008f0091917a23 */ /* 0x100fe2000001086a */
[----:B------:R-:W-:Y:S01]  /*d4b0*/  HMMA.16816.F32.BF16 R248, R8, R12, R248 ;  /* 0x0000000c08f8723c */ /* 0x000fe200000418f8 */
[--C-:B------:R-:W-:Y:S01]  /*d4c0*/  FFMA.FTZ R148, R148, c[0x0][0x23c], -R106.reuse ;  /* 0x00008f0094947a23 */ /* 0x100fe2000001086a */
[----:B------:R-:W-:Y:S01]  /*d4d0*/  MUFU.EX2 R29, R29 ;  /* 0x0000001d001d7308 */ /* 0x000fe20000000800 */
[----:B------:R-:W-:-:S02]  /*d4e0*/  FFMA.FTZ R150, R150, c[0x0][0x23c], -R106 ;  /* 0x00008f0096967a23 */ /* 0x000fc4000001086a */
[--C-:B------:R-:W-:Y:S02]  /*d4f0*/  FFMA.FTZ R156, R156, c[0x0][0x23c], -R115.reuse ;  /* 0x00008f009c9c7a23 */ /* 0x100fe40000010873 */
[--C-:B------:R-:W-:Y:S01]  /*d500*/  FFMA.FTZ R165, R165, c[0x0][0x23c], -R115.reuse ;  /* 0x00008f00a5a57a23 */ /* 0x100fe20000010873 */
[C---:B------:R-:W-:Y:S01]  /*d510*/  HMMA.16816.F32.BF16 R244, R8.reuse, R14, R244 ;  /* 0x0000000e08f4723c */ /* 0x040fe200000418f4 */
[--C-:B------:R-:W-:Y:S01]  /*d520*/  FFMA.FTZ R164, R164, c[0x0][0x23c], -R115.reuse ;  /* 0x00008f00a4a47a23 */ /* 0x100fe20000010873 */
[----:B------:R-:W-:Y:S01]  /*d530*/  MUFU.EX2 R28, R28 ;  /* 0x0000001c001c7308 */ /* 0x000fe20000000800 */
[----:B------:R-:W-:Y:S02]  /*d540*/  FFMA.FTZ R163, R163, c[0x0][0x23c], -R115 ;  /* 0x00008f00a3a37a23 */ /* 0x000fe40000010873 */
[--C-:B------:R-:W-:Y:S02]  /*d550*/  FFMA.FTZ R162, R162, c[0x0][0x23c], -R106.reuse ;  /* 0x00008f00a2a27a23 */ /* 0x100fe4000001086a */
[--C-:B------:R-:W-:Y:S01]  /*d560*/  FFMA.FTZ R161, R161, c[0x0][0x23c], -R106.reuse ;  /* 0x00008f00a1a17a23 */ /* 0x100fe2000001086a */
[----:B-1----:R-:W-:Y:S01]  /*d570*/  HMMA.16816.F32.BF16 R240, R8, R4, R240 ;  /* 0x0000000408f0723c */ /* 0x002fe200000418f0 */
[--C-:B------:R-:W-:Y:S01]  /*d580*/  FFMA.FTZ R160, R160, c[0x0][0x23c], -R106.reuse ;  /* 0x00008f00a0a07a23 */ /* 0x100fe2000001086a */
[----:B------:R-:W-:Y:S01]  /*d590*/  MUFU.EX2 R107, R107 ;  /* 0x0000006b006b7308 */ /* 0x000fe20000000800 */
[----:B------:R-:W-:-:S02]  /*d5a0*/  FFMA.FTZ R159, R159, c[0x0][0x23c], -R106 ;  /* 0x00008f009f9f7a23 */ /* 0x000fc4000001086a */
[----:B------:R-:W-:Y:S02]  /*d5b0*/  FFMA.FTZ R92, R210, R97, R92 ;  /* 0x00000061d25c7223 */ /* 0x000fe4000001005c */
[----:B------:R-:W-:Y:S01]  /*d5c0*/  FFMA.FTZ R91, R211, R96, R91 ;  /* 0x00000060d35b7223 */ /* 0x000fe2000001005b */
[----:B------:R-:W-:Y:S01]  /*d5d0*/  HMMA.16816.F32.BF16 R236, R8, R6, R236 ;  /* 0x0000000608ec723c */ /* 0x000fe200000418ec */
[--C-:B------:R-:W-:Y:S01]  /*d5e0*/  FFMA.FTZ R157, R157, c[0x0][0x23c], -R115.reuse ;  /* 0x00008f009d9d7a23 */ /* 0x100fe20000010873 */
[----:B------:R-:W1:Y:S01]  /*d5f0*/  MUFU.EX2 R109, R109 ;  /* 0x0000006d006d7308 */ /* 0x000e620000000800 */
[--C-:B------:R-:W-:Y:S02]  /*d600*/  FFMA.FTZ R155, R155, c[0x0][0x23c], -R115.reuse ;  /* 0x00008f009b9b7a23 */ /* 0x100fe40000010873 */
[----:B------:R-:W-:Y:S02]  /*d610*/  FFMA.FTZ R154, R154, c[0x0][0x23c], -R115 ;  /* 0x00008f009a9a7a23 */ /* 0x000fe40000010873 */
[----:B------:R-:W-:Y:S01]  /*d620*/  F2FP.BF16.PACK_AB R8, R94, R95 ;  /* 0x0000005f5e08723e */ /* 0x000fe200000010ff */
[----:B------:R-:W-:Y:S01]  /*d630*/  FFMA.FTZ R95, R208, R98, R95 ;  /* 0x00000062d05f7223 */ /* 0x000fe2000001005f */
[----:B------:R-:W-:Y:S01]  /*d640*/  F2FP.BF16.PACK_AB R9, R56, R93 ;  /* 0x0000005d3809723e */ /* 0x000fe200000010ff */
[----:B------:R-:W-:Y:S01]  /*d650*/  MUFU.EX2 R111, R111 ;  /* 0x0000006f006f7308 */ /* 0x000fe20000000800 */
[----:B------:R-:W-:Y:S01]  /*d660*/  F2FP.BF16.PACK_AB R10, R85, R86 ;  /* 0x00000056550a723e */ /* 0x000fe200000010ff */
[----:B------:R-:W-:Y:S01]  /*d670*/  FFMA.FTZ R93, R209, R104, R93 ;  /* 0x00000068d15d7223 */ /* 0x000fe2000001005d */
[----:B------:R-:W-:Y:S01]  /*d680*/  F2FP.BF16.PACK_AB R11, R54, R55 ;  /* 0x00000037360b723e */ /* 0x000fe200000010ff */
[----:B------:R-:W-:-:S02]  /*d690*/  FFMA.FTZ R153, R153, c[0x0][0x23c], -R115 ;  /* 0x00008f0099997a23 */ /* 0x000fc40000010873 */
[--C-:B------:R-:W-:Y:S02]  /*d6a0*/  FFMA.FTZ R151, R151, c[0x0][0x23c], -R106.reuse ;  /* 0x00008f0097977a23 */ /* 0x100fe4000001086a */
[----:B------:R-:W3:Y:S01]  /*d6b0*/  MUFU.EX2 R112, R112 ;  /* 0x0000007000707308 */ /* 0x000ee20000000800 */
[--C-:B------:R-:W-:Y:S01]  /*d6c0*/  FFMA.FTZ R149, R149, c[0x0][0x23c], -R106.reuse ;  /* 0x00008f0095957a23 */ /* 0x100fe2000001086a */
[C---:B------:R-:W-:Y:S01]  /*d6d0*/  HMMA.16816.F32.BF16 R232, R8.reuse, R12, R232 ;  /* 0x0000000c08e8723c */ /* 0x040fe200000418e8 */
[--C-:B------:R-:W-:Y:S02]  /*d6e0*/  FFMA.FTZ R147, R147, c[0x0][0x23c], -R106.reuse ;  /* 0x00008f0093937a23 */ /* 0x100fe4000001086a */
[----:B------:R-:W-:Y:S02]  /*d6f0*/  FFMA.FTZ R144, R144, c[0x0][0x23c], -R106 ;  /* 0x00008f0090907a23 */ /* 0x000fe4000001086a */
[----:B------:R-:W-:Y:S01]  /*d700*/  FADD.FTZ R95, R94, R95 ;  /* 0x0000005f5e5f7221 */ /* 0x000fe20000010000 */
[----:B------:R-:W-:Y:S01]  /*d710*/  MUFU.EX2 R117, R117 ;  /* 0x0000007500757308 */ /* 0x000fe20000000800 */
[----:B------:R-:W-:Y:S01]  /*d720*/  FADD.FTZ R93, R56, R93 ;  /* 0x0000005d385d7221 */ /* 0x000fe20000010000 */
[----:B------:R-:W-:Y:S01]  /*d730*/  HMMA.16816.F32.BF16 R228, R8, R14, R228 ;  /* 0x0000000e08e4723c */ /* 0x000fe200000418e4 */
[----:B------:R-:W4:Y:S01]  /*d740*/  LDSM.16.MT88.4 R12, [R191+0x4400] ;  /* 0x00440000bf0c783b */ /* 0x000f220000004200 */
[----:B------:R-:W-:-:S02]  /*d750*/  FADD.FTZ R92, R34, R92 ;  /* 0x0000005c225c7221 */ /* 0x000fc40000010000 */
[----:B------:R-:W-:Y:S02]  /*d760*/  FADD.FTZ R91, R3, R91 ;  /* 0x0000005b035b7221 */ /* 0x000fe40000010000 */
[----:B------:R-:W5:Y:S01]  /*d770*/  MUFU.EX2 R119, R119 ;  /* 0x0000007700777308 */ /* 0x000f620000000800 */
[----:B------:R-:W-:Y:S01]  /*d780*/  FADD.FTZ R95, R86, R95 ;  /* 0x0000005f565f7221 */ /* 0x000fe20000010000 */
[C---:B------:R-:W-:Y:S01]  /*d790*/  HMMA.16816.F32.BF16 R224, R8.reuse, R4, R224 ;  /* 0x0000000408e0723c */ /* 0x040fe200000418e0 */
[----:B------:R-:W-:Y:S02]  /*d7a0*/  FADD.FTZ R93, R55, R93 ;  /* 0x0000005d375d7221 */ /* 0x000fe40000010000 */
[----:B------:R-:W-:Y:S02]  /*d7b0*/  FADD.FTZ R92, R33, R92 ;  /* 0x0000005c215c7221 */ /* 0x000fe40000010000 */
[----:B------:R-:W-:Y:S01]  /*d7c0*/  FADD.FTZ R91, R2, R91 ;  /* 0x0000005b025b7221 */ /* 0x000fe20000010000 */
[----:B------:R-:W-:Y:S01]  /*d7d0*/  MUFU.EX2 R120, R120 ;  /* 0x0000007800787308 */ /* 0x000fe20000000800 */
[----:B--2---:R-:W-:Y:S01]  /*d7e0*/  F2FP.BF16.PACK_AB R4, R30, R31 ;  /* 0x0000001f1e04723e */ /* 0x004fe200000010ff */
[----:B------:R-:W-:Y:S01]  /*d7f0*/  HMMA.16816.F32.BF16 R220, R8, R6, R220 ;  /* 0x0000000608dc723c */ /* 0x000fe200000418dc */
[----:B-1----:R-:W-:Y:S01]  /*d800*/  F2FP.BF16.PACK_AB R5, R109, R107 ;  /* 0x0000006b6d05723e */ /* 0x002fe200000010ff */
[----:B------:R-:W1:Y:S01]  /*d810*/  LDSM.16.MT88.4 R8, [R252+0x4800] ;  /* 0x00480000fc08783b */ /* 0x000e620000004200 */
[----:B------:R-:W-:-:S02]  /*d820*/  FADD.FTZ R95, R85, R95 ;  /* 0x0000005f555f7221 */ /* 0x000fc40000010000 */
[----:B------:R-:W-:Y:S01]  /*d830*/  FADD.FTZ R93, R54, R93 ;  /* 0x0000005d365d7221 */ /* 0x000fe20000010000 */
[----:B------:R-:W-:Y:S01]  /*d840*/  MUFU.EX2 R123, R123 ;  /* 0x0000007b007b7308 */ /* 0x000fe20000000800 */
[----:B------:R-:W-:Y:S01]  /*d850*/  F2FP.BF16.PACK_AB R6, R28, R29 ;  /* 0x0000001d1c06723e */ /* 0x000fe200000010ff */
[-C--:B------:R-:W-:Y:S01]  /*d860*/  HMMA.16816.F32.BF16 R232, R24, R16.reuse, R232 ;  /* 0x0000001018e8723c */ /* 0x080fe200000418e8 */
[----:B---3--:R-:W-:Y:S01]  /*d870*/  F2FP.BF16.PACK_AB R7, R112, R111 ;  /* 0x0000006f7007723e */ /* 0x008fe200000010ff */
[----:B------:R-:W-:Y:S02]  /*d880*/  FADD.FTZ R92, R32, R92 ;  /* 0x0000005c205c7221 */ /* 0x000fe40000010000 */
[----:B------:R-:W-:Y:S02]  /*d890*/  FADD.FTZ R91, R0, R91 ;  /* 0x0000005b005b7221 */ /* 0x000fe40000010000 */
[----:B------:R-:W-:Y:S01]  /*d8a0*/  MUFU.EX2 R126, R126 ;  /* 0x0000007e007e7308 */ /* 0x000fe20000000800 */
[----:B------:R-:W-:Y:S01]  /*d8b0*/  FADD.FTZ R95, R84, R95 ;  /* 0x0000005f545f7221 */ /* 0x000fe20000010000 */
[----:B------:R-:W-:Y:S01]  /*d8c0*/  HMMA.16816.F32.BF16 R248, R4, R16, R248 ;  /* 0x0000001004f8723c */ /* 0x000fe200000418f8 */
[----:B------:R-:W-:-:S02]  /*d8d0*/  FADD.FTZ R93, R53, R93 ;  /* 0x0000005d355d7221 */ /* 0x000fc40000010000 */
[----:B------:R-:W-:Y:S02]  /*d8e0*/  FADD.FTZ R92, R31, R92 ;  /* 0x0000005c1f5c7221 */ /* 0x000fe40000010000 */
[----:B------:R-:W-:Y:S01]  /*d8f0*/  FADD.FTZ R91, R107, R91 ;  /* 0x0000005b6b5b7221 */ /* 0x000fe20000010000 */
[----:B------:R-:W2:Y:S01]  /*d900*/  MUFU.EX2 R125, R125 ;  /* 0x0000007d007d7308 */ /* 0x000ea20000000800 */
[----:B------:R-:W-:Y:S01]  /*d910*/  FADD.FTZ R95, R83, R95 ;  /* 0x0000005f535f7221 */ /* 0x000fe20000010000 */
[C---:B------:R-:W-:Y:S01]  /*d920*/  HMMA.16816.F32.BF16 R244, R4.reuse, R18, R244 ;  /* 0x0000001204f4723c */ /* 0x040fe200000418f4 */
[----:B------:R-:W-:Y:S02]  /*d930*/  FADD.FTZ R93, R52, R93 ;  /* 0x0000005d345d7221 */ /* 0x000fe40000010000 */
[----:B------:R-:W-:Y:S02]  /*d940*/  FADD.FTZ R92, R30, R92 ;  /* 0x0000005c1e5c7221 */ /* 0x000fe40000010000 */
[----:B------:R-:W-:Y:S01]  /*d950*/  FADD.FTZ R91, R109, R91 ;  /* 0x0000005b6d5b7221 */ /* 0x000fe20000010000 */
[----:B------:R-:W-:Y:S01]  /*d960*/  MUFU.EX2 R128, R128 ;  /* 0x0000008000807308 */ /* 0x000fe20000000800 */
[----:B------:R-:W-:Y:S01]  /*d970*/  FADD.FTZ R95, R82, R95 ;  /* 0x0000005f525f7221 */ /* 0x000fe20000010000 */
[----:B----4-:R-:W-:Y:S01]  /*d980*/  HMMA.16816.F32.BF16 R240, R4, R12, R240 ;  /* 0x0000000c04f0723c */ /* 0x010fe200000418f0 */
[----:B------:R-:W-:-:S02]  /*d990*/  FADD.FTZ R93, R51, R93 ;  /* 0x0000005d335d7221 */ /* 0x000fc40000010000 */
[----:B------:R-:W-:Y:S02]  /*d9a0*/  FADD.FTZ R92, R29, R92 ;  /* 0x0000005c1d5c7221 */ /* 0x000fe40000010000 */
[----:B------:R-:W-:Y:S01]  /*d9b0*/  FADD.FTZ R91, R111, R91 ;  /* 0x0000005b6f5b7221 */ /* 0x000fe20000010000 */
[----:B------:R-:W3:Y:S01]  /*d9c0*/  MUFU.EX2 R132, R132 ;  /* 0x0000008400847308 */ /* 0x000ee20000000800 */
[----:B------:R-:W-:Y:S01]  /*d9d0*/  FADD.FTZ R95, R81, R95 ;  /* 0x0000005f515f7221 */ /* 0x000fe20000010000 */
[----:B------:R-:W-:Y:S01]  /*d9e0*/  HMMA.16816.F32.BF16 R236, R4, R14, R236 ;  /* 0x0000000e04ec723c */ /* 0x000fe200000418ec */
[----:B------:R-:W4:Y:S01]  /*d9f0*/  LDSM.16.MT88.4 R4, [R191+0x4800] ;  /* 0x00480000bf04783b */ /* 0x000f220000004200 */
[----:B------:R-:W-:Y:S02]  /*da00*/  FADD.FTZ R93, R50, R93 ;  /* 0x0000005d325d7221 */ /* 0x000fe40000010000 */
[----:B------:R-:W-:Y:S02]  /*da10*/  FADD.FTZ R92, R28, R92 ;  /* 0x0000005c1c5c7221 */ /* 0x000fe40000010000 */
[----:B------:R-:W-:Y:S01]  /*da20*/  MUFU.EX2 R137, R137 ;  /* 0x0000008900897308 */ /* 0x000fe20000000800 */
[----:B------:R-:W-:Y:S01]  /*da30*/  FADD.FTZ R91, R112, R91 ;  /* 0x0000005b705b7221 */ /* 0x000fe20000010000 */
[----:B------:R-:W-:Y:S01]  /*da40*/  HMMA.16816.F32.BF16 R224, R24, R12, R224 ;  /* 0x0000000c18e0723c */ /* 0x000fe200000418e0 */
[----:B------:R-:W-:-:S02]  /*da50*/  FFMA.FTZ R133, R167, c[0x0][0x23c], -R103 ;  /* 0x00008f00a7857a23 */ /* 0x000fc40000010867 */
[----:B------:R-:W-:Y:S02]  /*da60*/  FADD.FTZ R95, R80, R95 ;  /* 0x0000005f505f7221 */ /* 0x000fe40000010000 */
[----:B------:R-:W-:Y:S01]  /*da70*/  FADD.FTZ R93, R49, R93 ;  /* 0x0000005d315d7221 */ /* 0x000fe20000010000 */
[----:B------:R-:W1:Y:S01]  /*da80*/  MUFU.EX2 R139, R139 ;  /* 0x0000008b008b7308 */ /* 0x000e620000000800 */
[----:B-----5:R-:W-:Y:S01]  /*da90*/  F2FP.BF16.PACK_AB R12, R119, R117 ;  /* 0x00000075770c723e */ /* 0x020fe200000010ff */
[C---:B------:R-:W-:Y:S01]  /*daa0*/  HMMA.16816.F32.BF16 R220, R24.reuse, R14, R220 ;  /* 0x0000000e18dc723c */ /* 0x040fe200000418dc */
[----:B--2---:R-:W-:Y:S01]  /*dab0*/  F2FP.BF16.PACK_AB R13, R125, R126 ;  /* 0x0000007e7d0d723e */ /* 0x004fe200000010ff */
[----:B------:R-:W-:Y:S02]  /*dac0*/  FADD.FTZ R92, R117, R92 ;  /* 0x0000005c755c7221 */ /* 0x000fe40000010000 */
[----:B------:R-:W-:Y:S02]  /*dad0*/  FADD.FTZ R91, R126, R91 ;  /* 0x0000005b7e5b7221 */ /* 0x000fe40000010000 */
[----:B------:R-:W-:Y:S01]  /*dae0*/  MUFU.EX2 R140, R140 ;  /* 0x0000008c008c7308 */ /* 0x000fe20000000800 */
[----:B------:R-:W-:Y:S01]  /*daf0*/  F2FP.BF16.PACK_AB R14, R123, R120 ;  /* 0x000000787b0e723e */ /* 0x000fe200000010ff */
[----:B------:R-:W-:Y:S01]  /*db00*/  HMMA.16816.F32.BF16 R228, R24, R18, R228 ;  /* 0x0000001218e4723c */ /* 0x000fe200000418e4 */
[----:B---3--:R-:W-:Y:S01]  /*db10*/  F2FP.BF16.PACK_AB R15, R132, R128 ;  /* 0x00000080840f723e */ /* 0x008fe200000010ff */
[----:B------:R-:W2:Y:S01]  /*db20*/  LDSM.16.MT88.4 R16, [R252+0x4c00] ;  /* 0x004c0000fc10783b */ /* 0x000ea20000004200 */
[----:B------:R-:W-:-:S02]  /*db30*/  FADD.FTZ R95, R79, R95 ;  /* 0x0000005f4f5f7221 */ /* 0x000fc40000010000 */
[C---:B------:R-:W-:Y:S01]  /*db40*/  FADD.FTZ R93, R48.reuse, R93 ;  /* 0x0000005d305d7221 */ /* 0x040fe20000010000 */
[----:B------:R-:W-:Y:S01]  /*db50*/  MUFU.EX2 R143, R143 ;  /* 0x0000008f008f7308 */ /* 0x000fe20000000800 */
[----:B------:R-:W-:Y:S01]  /*db60*/  F2FP.BF16.PACK_AB R24, R79, R80 ;  /* 0x000000504f18723e */ /* 0x000fe200000010ff */
[C---:B-1----:R-:W-:Y:S01]  /*db70*/  HMMA.16816.F32.BF16 R248, R12.reuse, R8, R248 ;  /* 0x000000080cf8723c */ /* 0x042fe200000418f8 */
[----:B------:R-:W-:Y:S01]  /*db80*/  F2FP.BF16.PACK_AB R25, R48, R49 ;  /* 0x000000313019723e */ /* 0x000fe200000010ff */
[----:B------:R-:W-:Y:S01]  /*db90*/  FADD.FTZ R92, R119, R92 ;  /* 0x0000005c775c7221 */ /* 0x000fe20000010000 */
[----:B------:R-:W-:Y:S01]  /*dba0*/  F2FP.BF16.PACK_AB R26, R77, R78 ;  /* 0x0000004e4d1a723e */ /* 0x000fe200000010ff */
[----:B------:R-:W-:Y:S01]  /*dbb0*/  FADD.FTZ R91, R125, R91 ;  /* 0x0000005b7d5b7221 */ /* 0x000fe20000010000 */
[----:B------:R-:W-:Y:S01]  /*dbc0*/  F2FP.BF16.PACK_AB R27, R46, R47 ;  /* 0x0000002f2e1b723e */ /* 0x000fe200000010ff */
[----:B------:R-:W-:Y:S01]  /*dbd0*/  MUFU.EX2 R146, R146 ;  /* 0x0000009200927308 */ /* 0x000fe20000000800 */
[----:B------:R-:W-:Y:S01]  /*dbe0*/  FADD.FTZ R95, R78, R95 ;  /* 0x0000005f4e5f7221 */ /* 0x000fe20000010000 */
[----:B------:R-:W-:Y:S01]  /*dbf0*/  HMMA.16816.F32.BF16 R244, R12, R10, R244 ;  /* 0x0000000a0cf4723c */ /* 0x000fe200000418f4 */
[----:B------:R-:W-:-:S02]  /*dc00*/  FADD.FTZ R93, R47, R93 ;  /* 0x0000005d2f5d7221 */ /* 0x000fc40000010000 */
[----:B------:R-:W-:Y:S02]  /*dc10*/  FADD.FTZ R92, R120, R92 ;  /* 0x0000005c785c7221 */ /* 0x000fe40000010000 */
[----:B------:R-:W-:Y:S01]  /*dc20*/  FADD.FTZ R91, R128, R91 ;  /* 0x0000005b805b7221 */ /* 0x000fe20000010000 */
[----:B------:R-:W1:Y:S01]  /*dc30*/  MUFU.EX2 R145, R145 ;  /* 0x0000009100917308 */ /* 0x000e620000000800 */
[--C-:B------:R-:W-:Y:S01]  /*dc40*/  FFMA.FTZ R142, R142, c[0x0][0x23c], -R115.reuse ;  /* 0x00008f008e8e7a23 */ /* 0x100fe20000010873 */
[C---:B----4-:R-:W-:Y:S01]  /*dc50*/  HMMA.16816.F32.BF16 R240, R12.reuse, R4, R240 ;  /* 0x000000040cf0723c */ /* 0x050fe200000418f0 */
[--C-:B------:R-:W-:Y:S02]  /*dc60*/  FFMA.FTZ R138, R138, c[0x0][0x23c], -R115.reuse ;  /* 0x00008f008a8a7a23 */ /* 0x100fe40000010873 */
[--C-:B------:R-:W-:Y:S02]  /*dc70*/  FFMA.FTZ R136, R136, c[0x0][0x23c], -R115.reuse ;  /* 0x00008f0088887a23 */ /* 0x100fe40000010873 */
[----:B------:R-:W-:Y:S01]  /*dc80*/  FFMA.FTZ R135, R135, c[0x0][0x23c], -R115 ;  /* 0x00008f0087877a23 */ /* 0x000fe20000010873 */
[----:B------:R-:W-:Y:S01]  /*dc90*/  MUFU.EX2 R148, R148 ;  /* 0x0000009400947308 */ /* 0x000fe20000000800 */
[--C-:B------:R-:W-:Y:S01]  /*dca0*/  FFMA.FTZ R134, R134, c[0x0][0x23c], -R106.reuse ;  /* 0x00008f0086867a23 */ /* 0x100fe2000001086a */
[----:B------:R-:W-:Y:S01]  /*dcb0*/  HMMA.16816.F32.BF16 R236, R12, R6, R236 ;  /* 0x000000060cec723c */ /* 0x000fe200000418ec */
[----:B------:R-:W3:Y:S01]  /*dcc0*/  LDSM.16.MT88.4 R12, [R191+0x4c00] ;  /* 0x004c0000bf0c783b */ /* 0x000ee20000004200 */
[----:B------:R-:W-:-:S02]  /*dcd0*/  FFMA.FTZ R131, R131, c[0x0][0x23c], -R106 ;  /* 0x00008f0083837a23 */ /* 0x000fc4000001086a */
[--C-:B------:R-:W-:Y:S02]  /*dce0*/  FFMA.FTZ R127, R127, c[0x0][0x23c], -R106.reuse ;  /* 0x00008f007f7f7a23 */ /* 0x100fe4000001086a */
[----:B------:R-:W4:Y:S01]  /*dcf0*/  MUFU.EX2 R150, R150 ;  /* 0x0000009600967308 */ /* 0x000f220000000800 */
[----:B------:R-:W-:Y:S01]  /*dd00*/  FFMA.FTZ R124, R124, c[0x0][0x23c], -R106 ;  /* 0x00008f007c7c7a23 */ /* 0x000fe2000001086a */
[C---:B------:R-:W-:Y:S01]  /*dd10*/  HMMA.16816.F32.BF16 R224, R24.reuse, R4, R224 ;  /* 0x0000000418e0723c */ /* 0x040fe200000418e0 */
[----:B------:R-:W-:Y:S02]  /*dd20*/  FADD.FTZ R95, R77, R95 ;  /* 0x0000005f4d5f7221 */ /* 0x000fe40000010000 */
[----:B------:R-:W-:Y:S02]  /*dd30*/  FADD.FTZ R93, R46, R93 ;  /* 0x0000005d2e5d7221 */ /* 0x000fe40000010000 */
[----:B------:R-:W-:Y:S01]  /*dd40*/  FADD.FTZ R92, R123, R92 ;  /* 0x0000005c7b5c7221 */ /* 0x000fe20000010000 */
[----:B------:R-:W5:Y:S01]  /*dd50*/  MUFU.EX2 R156, R156 ;  /* 0x0000009c009c7308 */ /* 0x000f620000000800 */
[----:B------:R-:W-:Y:S01]  /*dd60*/  F2FP.BF16.PACK_AB R4, R139, R137 ;  /* 0x000000898b04723e */ /* 0x000fe200000010ff */
[----:B------:R-:W-:Y:S01]  /*dd70*/  HMMA.16816.F32.BF16 R220, R24, R6, R220 ;  /* 0x0000000618dc723c */ /* 0x000fe200000418dc */
[----:B-1----:R-:W-:Y:S01]  /*dd80*/  F2FP.BF16.PACK_AB R5, R145, R146 ;  /* 0x000000929105723e */ /* 0x002fe200000010ff */
[----:B------:R-:W-:-:S02]  /*dd90*/  FADD.FTZ R91, R132, R91 ;  /* 0x0000005b845b7221 */ /* 0x000fc40000010000 */
[----:B------:R-:W-:Y:S02]  /*dda0*/  FADD.FTZ R95, R76, R95 ;  /* 0x0000005f4c5f7221 */ /* 0x000fe40000010000 */
[----:B------:R-:W-:Y:S01]  /*ddb0*/  MUFU.EX2 R165, R165 ;  /* 0x000000a500a57308 */ /* 0x000fe20000000800 */
[----:B------:R-:W-:Y:S01]  /*ddc0*/  F2FP.BF16.PACK_AB R6, R143, R140 ;  /* 0x0000008c8f06723e */ /* 0x000fe200000010ff */
[C---:B------:R-:W-:Y:S01]  /*ddd0*/  HMMA.16816.F32.BF16 R232, R24.reuse, R8, R232 ;  /* 0x0000000818e8723c */ /* 0x040fe200000418e8 */
[----:B----4-:R-:W-:Y:S01]  /*dde0*/  F2FP.BF16.PACK_AB R7, R150, R148 ;  /* 0x000000949607723e */ /* 0x010fe200000010ff */
[----:B------:R-:W-:Y:S02]  /*ddf0*/  FADD.FTZ R93, R45, R93 ;  /* 0x0000005d2d5d7221 */ /* 0x000fe40000010000 */
[----:B------:R-:W-:Y:S02]  /*de00*/  FADD.FTZ R92, R137, R92 ;  /* 0x0000005c895c7221 */ /* 0x000fe40000010000 */
[----:B------:R-:W-:Y:S01]  /*de10*/  MUFU.EX2 R164, R164 ;  /* 0x000000a400a47308 */ /* 0x000fe20000000800 */
[----:B------:R-:W-:Y:S01]  /*de20*/  FADD.FTZ R91, R146, R91 ;  /* 0x0000005b925b7221 */ /* 0x000fe20000010000 */
[----:B------:R-:W-:Y:S01]  /*de30*/  HMMA.16816.F32.BF16 R228, R24, R10, R228 ;  /* 0x0000000a18e4723c */ /* 0x000fe200000418e4 */
[----:B------:R-:W1:Y:S01]  /*de40*/  LDSM.16.MT88.4 R8, [R252+0x5000] ;  /* 0x00500000fc08783b */ /* 0x000e620000004200 */
[----:B------:R-:W-:-:S02]  /*de50*/  FADD.FTZ R95, R75, R95 ;  /* 0x0000005f4b5f7221 */ /* 0x000fc40000010000 */
[C---:B------:R-:W-:Y:S02]  /*de60*/  FADD.FTZ R93, R44.reuse, R93 ;  /* 0x0000005d2c5d7221 */ /* 0x040fe40000010000 */
[----:B------:R-:W-:Y:S01]  /*de70*/  MUFU.EX2 R163, R163 ;  /* 0x000000a300a37308 */ /* 0x000fe20000000800 */
[----:B------:R-:W-:Y:S01]  /*de80*/  F2FP.BF16.PACK_AB R24, R75, R76 ;  /* 0x0000004c4b18723e */ /* 0x000fe200000010ff */
[C---:B--2---:R-:W-:Y:S01]  /*de90*/  HMMA.16816.F32.BF16 R248, R4.reuse, R16, R248 ;  /* 0x0000001004f8723c */ /* 0x044fe200000418f8 */
[----:B------:R-:W-:Y:S01]  /*dea0*/  F2FP.BF16.PACK_AB R25, R44, R45 ;  /* 0x0000002d2c19723e */ /* 0x000fe200000010ff */
[----:B------:R-:W-:Y:S01]  /*deb0*/  FADD.FTZ R92, R139, R92 ;  /* 0x0000005c8b5c7221 */ /* 0x000fe20000010000 */
[----:B------:R-:W-:Y:S01]  /*dec0*/  F2FP.BF16.PACK_AB R26, R73, R74 ;  /* 0x0000004a491a723e */ /* 0x000fe200000010ff */
[----:B------:R-:W-:Y:S01]  /*ded0*/  FADD.FTZ R91, R145, R91 ;  /* 0x0000005b915b7221 */ /* 0x000fe20000010000 */
[----:B------:R-:W-:Y:S01]  /*dee0*/  F2FP.BF16.PACK_AB R27, R42, R43 ;  /* 0x0000002b2a1b723e */ /* 0x000fe200000010ff */
[----:B------:R-:W2:Y:S01]  /*def0*/  MUFU.EX2 R162, R162 ;  /* 0x000000a200a27308 */ /* 0x000ea20000000800 */
[----:B------:R-:W-:Y:S01]  /*df00*/  FADD.FTZ R95, R74, R95 ;  /* 0x0000005f4a5f7221 */ /* 0x000fe20000010000 */
[----:B------:R-:W-:Y:S01]  /*df10*/  HMMA.16816.F32.BF16 R244, R4, R18, R244 ;  /* 0x0000001204f4723c */ /* 0x000fe200000418f4 */
[----:B------:R-:W-:-:S02]  /*df20*/  FADD.FTZ R93, R43, R93 ;  /* 0x0000005d2b5d7221 */ /* 0x000fc40000010000 */
[----:B------:R-:W-:Y:S02]  /*df30*/  FADD.FTZ R92, R140, R92 ;  /* 0x0000005c8c5c7221 */ /* 0x000fe40000010000 */
[----:B------:R-:W-:Y:S01]  /*df40*/  FADD.FTZ R91, R148, R91 ;  /* 0x0000005b945b7221 */ /* 0x000fe20000010000 */
[----:B------:R-:W4:Y:S01]  /*df50*/  MUFU.EX2 R161, R161 ;  /* 0x000000a100a17308 */ /* 0x000f220000000800 */
[----:B------:R-:W-:Y:S01]  /*df60*/  FADD.FTZ R95, R73, R95 ;  /* 0x0000005f495f7221 */ /* 0x000fe20000010000 */
[C---:B---3--:R-:W-:Y:S01]  /*df70*/  HMMA.16816.F32.BF16 R240, R4.reuse, R12, R240 ;  /* 0x0000000c04f0723c */ /* 0x048fe200000418f0 */
[----:B------:R-:W-:Y:S02]  /*df80*/  FADD.FTZ R93, R42, R93 ;  /* 0x0000005d2a5d7221 */ /* 0x000fe40000010000 */
[----:B------:R-:W-:Y:S02]  /*df90*/  FADD.FTZ R92, R143, R92 ;  /* 0x0000005c8f5c7221 */ /* 0x000fe40000010000 */
[----:B------:R-:W-:Y:S01]  /*dfa0*/  FADD.FTZ R91, R150, R91 ;  /* 0x0000005b965b7221 */ /* 0x000fe20000010000 */
[----:B------:R-:W3:Y:S01]  /*dfb0*/  MUFU.EX2 R160, R160 ;  /* 0x000000a000a07308 */ /* 0x000ee20000000800 */
[----:B------:R-:W-:Y:S01]  /*dfc0*/  FADD.FTZ R95, R72, R95 ;  /* 0x0000005f485f7221 */ /* 0x000fe20000010000 */
[----:B------:R-:W-:Y:S01]  /*dfd0*/  HMMA.16816.F32.BF16 R236, R4, R14, R236 ;  /* 0x0000000e04ec723c */ /* 0x000fe200000418ec */
[----:B------:R-:W1:Y:S01]  /*dfe0*/  LDSM.16.MT88.4 R4, [R191+0x5000] ;  /* 0x00500000bf04783b */ /* 0x000e620000004200 */
[----:B-----5:R-:W-:-:S02]  /*dff0*/  FADD.FTZ R92, R156, R92 ;  /* 0x0000005c9c5c7221 */ /* 0x020fc40000010000 */
[----:B--2---:R-:W-:Y:S02]  /*e000*/  FADD.FTZ R91, R162, R91 ;  /* 0x0000005ba25b7221 */ /* 0x004fe40000010000 */
[----:B------:R-:W2:Y:S01]  /*e010*/  MUFU.EX2 R159, R159 ;  /* 0x0000009f009f7308 */ /* 0x000ea20000000800 */
[----:B------:R-:W-:Y:S01]  /*e020*/  FADD.FTZ R95, R71, R95 ;  /* 0x0000005f475f7221 */ /* 0x000fe20000010000 */
[C---:B------:R-:W-:Y:S01]  /*e030*/  HMMA.16816.F32.BF16 R224, R24.reuse, R12, R224 ;  /* 0x0000000c18e0723c */ /* 0x040fe200000418e0 */
[----:B------:R-:W-:Y:S02]  /*e040*/  FADD.FTZ R92, R165, R92 ;  /* 0x0000005ca55c7221 */ /* 0x000fe40000010000 */
[----:B----4-:R-:W-:Y:S02]  /*e050*/  FADD.FTZ R91, R161, R91 ;  /* 0x0000005ba15b7221 */ /* 0x010fe40000010000 */
[----:B------:R-:W-:Y:S01]  /*e060*/  FADD.FTZ R95, R70, R95 ;  /* 0x0000005f465f7221 */ /* 0x000fe20000010000 */
[----:B------:R-:W4:Y:S01]  /*e070*/  MUFU.EX2 R69, R69 ;  /* 0x0000004500457308 */ /* 0x000f220000000800 */
[----:B------:R-:W-:Y:S01]  /*e080*/  F2FP.BF16.PACK_AB R12, R165, R156 ;  /* 0x0000009ca50c723e */ /* 0x000fe200000010ff */
[----:B------:R-:W-:Y:S01]  /*e090*/  HMMA.16816.F32.BF16 R220, R24, R14, R220 ;  /* 0x0000000e18dc723c */ /* 0x000fe200000418dc */
[----:B------:R-:W-:Y:S01]  /*e0a0*/  F2FP.BF16.PACK_AB R13, R161, R162 ;  /* 0x000000a2a10d723e */ /* 0x000fe200000010ff */
[----:B------:R-:W-:-:S02]  /*e0b0*/  FADD.FTZ R92, R164, R92 ;  /* 0x0000005ca45c7221 */ /* 0x000fc40000010000 */
[----:B---3--:R-:W-:Y:S02]  /*e0c0*/  FADD.FTZ R91, R160, R91 ;  /* 0x0000005ba05b7221 */ /* 0x008fe40000010000 */
[----:B------:R-:W3:Y:S01]  /*e0d0*/  MUFU.EX2 R41, R41 ;  /* 0x0000002900297308 */ /* 0x000ee20000000800 */
[----:B------:R-:W-:Y:S01]  /*e0e0*/  F2FP.BF16.PACK_AB R14, R163, R164 ;  /* 0x000000a4a30e723e */ /* 0x000fe200000010ff */
[C---:B------:R-:W-:Y:S01]  /*e0f0*/  HMMA.16816.F32.BF16 R232, R24.reuse, R16, R232 ;  /* 0x0000001018e8723c */ /* 0x040fe200000418e8 */
[----:B--2---:R-:W-:Y:S01]  /*e100*/  F2FP.BF16.PACK_AB R15, R159, R160 ;  /* 0x000000a09f0f723e */ /* 0x004fe200000010ff */
[----:B------:R-:W-:Y:S02]  /*e110*/  FADD.FTZ R92, R163, R92 ;  /* 0x0000005ca35c7221 */ /* 0x000fe40000010000 */
[----:B------:R-:W-:Y:S02]  /*e120*/  FADD.FTZ R91, R159, R91 ;  /* 0x0000005b9f5b7221 */ /* 0x000fe40000010000 */
[----:B------:R-:W2:Y:S01]  /*e130*/  MUFU.EX2 R40, R40 ;  /* 0x0000002800287308 */ /* 0x000ea20000000800 */
[----:B----4-:R-:W-:Y:S01]  /*e140*/  FADD.FTZ R95, R69, R95 ;  /* 0x0000005f455f7221 */ /* 0x010fe20000010000 */
[----:B------:R-:W-:Y:S01]  /*e150*/  HMMA.16816.F32.BF16 R228, R24, R18, R228 ;  /* 0x0000001218e4723c */ /* 0x000fe200000418e4 */
[----:B------:R-:W4:Y:S01]  /*e160*/  LDSM.16.MT88.4 R16, [R252+0x5400] ;  /* 0x00540000fc10783b */ /* 0x000f220000004200 */
[----:B------:R-:W-:-:S02]  /*e170*/  FFMA.FTZ R121, R121, c[0x0][0x23c], -R115 ;  /* 0x00008f0079797a23 */ /* 0x000fc40000010873 */
[----:B------:R-:W-:Y:S02]  /*e180*/  FFMA.FTZ R118, R118, c[0x0][0x23c], -R115 ;  /* 0x00008f0076767a23 */ /* 0x000fe40000010873 */
[----:B------:R-:W5:Y:S01]  /*e190*/  MUFU.EX2 R39, R39 ;  /* 0x0000002700277308 */ /* 0x000f620000000800 */
[----:B------:R-:W-:Y:S01]  /*e1a0*/  F2FP.BF16.PACK_AB R24, R71, R72 ;  /* 0x000000484718723e */ /* 0x000fe200000010ff */
[C---:B-1----:R-:W-:Y:S01]  /*e1b0*/  HMMA.16816.F32.BF16 R248, R12.reuse, R8, R248 ;  /* 0x000000080cf8723c */ /* 0x042fe200000418f8 */
[----:B------:R-:W-:Y:S01]  /*e1c0*/  F2FP.BF16.PACK_AB R26, R69, R70 ;  /* 0x00000046451a723e */ /* 0x000fe200000010ff */
[----:B---3--:R-:W-:Y:S02]  /*e1d0*/  FADD.FTZ R93, R41, R93 ;  /* 0x0000005d295d7221 */ /* 0x008fe40000010000 */
[----:B------:R-:W-:Y:S02]  /*e1e0*/  FFMA.FTZ R116, R116, c[0x0][0x23c], -R115 ;  /* 0x00008f0074747a23 */ /* 0x000fe40000010873 */
[----:B------:R-:W1:Y:S01]  /*e1f0*/  MUFU.EX2 R38, R38 ;  /* 0x0000002600267308 */ /* 0x000e620000000800 */
[C---:B--2---:R-:W-:Y:S01]  /*e200*/  F2FP.BF16.PACK_AB R25, R40.reuse, R41 ;  /* 0x000000292819723e */ /* 0x044fe200000010ff */
[----:B------:R-:W-:Y:S01]  /*e210*/  HMMA.16816.F32.BF16 R244, R12, R10, R244 ;  /* 0x0000000a0cf4723c */ /* 0x000fe200000418f4 */
[----:B------:R-:W-:-:S02]  /*e220*/  FADD.FTZ R93, R40, R93 ;  /* 0x0000005d285d7221 */ /* 0x000fc40000010000 */
[----:B------:R-:W-:Y:S02]  /*e230*/  FFMA.FTZ R114, R114, c[0x0][0x23c], -R115 ;  /* 0x00008f0072727a23 */ /* 0x000fe40000010873 */
[--C-:B------:R-:W-:Y:S01]  /*e240*/  FFMA.FTZ R113, R113, c[0x0][0x23c], -R106.reuse ;  /* 0x00008f0071717a23 */ /* 0x100fe2000001086a */
[----:B------:R-:W2:Y:S01]  /*e250*/  MUFU.EX2 R157, R157 ;  /* 0x0000009d009d7308 */ /* 0x000ea20000000800 */
[----:B-----5:R-:W-:Y:S01]  /*e260*/  FADD.FTZ R93, R39, R93 ;  /* 0x0000005d275d7221 */ /* 0x020fe20000010000 */
[----:B------:R-:W-:Y:S01]  /*e270*/  HMMA.16816.F32.BF16 R240, R12, R4, R240 ;  /* 0x000000040cf0723c */ /* 0x000fe200000418f0 */
[----:B------:R-:W-:-:S05]  /*e280*/  FFMA.FTZ R110, R110, c[0x0][0x23c], -R106 ;  /* 0x00008f006e6e7a23 */ /* 0x000fca000001086a */
[----:B------:R-:W3:Y:S01]  /*e290*/  MUFU.EX2 R155, R155 ;  /* 0x0000009b009b7308 */ /* 0x000ee20000000800 */
[C---:B-1----:R-:W-:Y:S01]  /*e2a0*/  F2FP.BF16.PACK_AB R27, R38.reuse, R39 ;  /* 0x00000027261b723e */ /* 0x042fe200000010ff */
[----:B------:R-:W-:Y:S01]  /*e2b0*/  HMMA.16816.F32.BF16 R236, R12, R6, R236 ;  /* 0x000000060cec723c */ /* 0x000fe200000418ec */
[----:B------:R-:W1:Y:S01]  /*e2c0*/  LDSM.16.MT88.4 R12, [R191+0x5400] ;  /* 0x00540000bf0c783b */ /* 0x000e620000004200 */
[----:B------:R-:W-:-:S04]  /*e2d0*/  FADD.FTZ R93, R38, R93 ;  /* 0x0000005d265d7221 */ /* 0x000fc80000010000 */
[----:B------:R-:W5:Y:S01]  /*e2e0*/  MUFU.EX2 R154, R154 ;  /* 0x0000009a009a7308 */ /* 0x000f620000000800 */
[----:B--2---:R-:W-:Y:S01]  /*e2f0*/  FADD.FTZ R92, R157, R92 ;  /* 0x0000005c9d5c7221 */ /* 0x004fe20000010000 */
[C---:B------:R-:W-:Y:S06]  /*e300*/  HMMA.16816.F32.BF16 R224, R24.reuse, R4, R224 ;  /* 0x0000000418e0723c */ /* 0x040fec00000418e0 */
[----:B------:R-:W2:Y:S01]  /*e310*/  MUFU.EX2 R153, R153 ;  /* 0x0000009900997308 */ /* 0x000ea20000000800 */
[C---:B---3--:R-:W-:Y:S01]  /*e320*/  F2FP.BF16.PACK_AB R4, R155.reuse, R157 ;  /* 0x0000009d9b04723e */ /* 0x048fe200000010ff */
[----:B------:R-:W-:Y:S01]  /*e330*/  HMMA.16816.F32.BF16 R220, R24, R6, R220 ;  /* 0x0000000618dc723c */ /* 0x000fe200000418dc */
[----:B------:R-:W-:-:S05]  /*e340*/  FADD.FTZ R92, R155, R92 ;  /* 0x0000005c9b5c7221 */ /* 0x000fca0000010000 */
[----:B------:R-:W3:Y:S01]  /*e350*/  MUFU.EX2 R151, R151 ;  /* 0x0000009700977308 */ /* 0x000ee20000000800 */
[----:B-----5:R-:W-:Y:S01]  /*e360*/  FADD.FTZ R92, R154, R92 ;  /* 0x0000005c9a5c7221 */ /* 0x020fe20000010000 */
[C---:B------:R-:W-:Y:S06]  /*e370*/  HMMA.16816.F32.BF16 R232, R24.reuse, R8, R232 ;  /* 0x0000000818e8723c */ /* 0x040fec00000418e8 */
[----:B------:R-:W5:Y:S01]  /*e380*/  MUFU.EX2 R149, R149 ;  /* 0x0000009500957308 */ /* 0x000f620000000800 */
[C---:B--2---:R-:W-:Y:S01]  /*e390*/  F2FP.BF16.PACK_AB R6, R153.reuse, R154 ;  /* 0x0000009a9906723e */ /* 0x044fe200000010ff */
[----:B------:R-:W-:Y:S01]  /*e3a0*/  HMMA.16816.F32.BF16 R228, R24, R10, R228 ;  /* 0x0000000a18e4723c */ /* 0x000fe200000418e4 */
[----:B------:R-:W2:Y:S01]  /*e3b0*/  LDSM.16.MT88.4 R8, [R252+0x5800] ;  /* 0x00580000fc08783b */ /* 0x000ea20000004200 */
[----:B------:R-:W-:-:S04]  /*e3c0*/  FADD.FTZ R92, R153, R92 ;  /* 0x0000005c995c7221 */ /* 0x000fc80000010000 */
[----:B------:R-:W1:Y:S01]  /*e3d0*/  MUFU.EX2 R147, R147 ;  /* 0x0000009300937308 */ /* 0x000e620000000800 */
[----:B---3--:R-:W-:-:S07]  /*e3e0*/  FADD.FTZ R91, R151, R91 ;  /* 0x0000005b975b7221 */ /* 0x008fce0000010000 */
[----:B------:R-:W3:Y:S01]  /*e3f0*/  MUFU.EX2 R144, R144 ;  /* 0x0000009000907308 */ /* 0x000ee20000000800 */
[C---:B-----5:R-:W-:Y:S01]  /*e400*/  F2FP.BF16.PACK_AB R5, R149.reuse, R151 ;  /* 0x000000979505723e */ /* 0x060fe200000010ff */
[----:B------:R-:W-:-:S06]  /*e410*/  FADD.FTZ R91, R149, R91 ;  /* 0x0000005b955b7221 */ /* 0x000fcc0000010000 */
[----:B------:R-:W5:Y:S01]  /*e420*/  MUFU.EX2 R68, R68 ;  /* 0x0000004400447308 */ /* 0x000f620000000800 */
[----:B-1----:R-:W-:Y:S01]  /*e430*/  FADD.FTZ R91, R147, R91 ;  /* 0x0000005b935b7221 */ /* 0x002fe20000010000 */
[----:B---3--:R-:W-:-:S06]  /*e440*/  F2FP.BF16.PACK_AB R7, R144, R147 ;  /* 0x000000939007723e */ /* 0x008fcc00000010ff */
[----:B------:R-:W1:Y:S01]  /*e450*/  MUFU.EX2 R67, R67 ;  /* 0x0000004300437308 */ /* 0x000e620000000800 */
[----:B------:R-:W-:Y:S01]  /*e460*/  FADD.FTZ R91, R144, R91 ;  /* 0x0000005b905b7221 */ /* 0x000fe20000010000 */
[----:B----4-:R-:W-:Y:S01]  /*e470*/  HMMA.16816.F32.BF16 R248, R4, R16, R248 ;  /* 0x0000001004f8723c */ /* 0x010fe200000418f8 */
[----:B-----5:R-:W-:-:S05]  /*e480*/  FADD.FTZ R95, R68, R95 ;  /* 0x0000005f445f7221 */ /* 0x020fca0000010000 */
[----:B------:R-:W3:Y:S02]  /*e490*/  MUFU.EX2 R66, R66 ;  /* 0x0000004200427308 */ /* 0x000ee40000000800 */
[C---:B------:R-:W-:Y:S06]  /*e4a0*/  HMMA.16816.F32.BF16 R244, R4.reuse, R18, R244 ;  /* 0x0000001204f4723c */ /* 0x040fec00000418f4 */
[----:B------:R-:W4:Y:S01]  /*e4b0*/  MUFU.EX2 R65, R65 ;  /* 0x0000004100417308 */ /* 0x000f220000000800 */
[C---:B-1----:R-:W-:Y:S01]  /*e4c0*/  F2FP.BF16.PACK_AB R24, R67.reuse, R68 ;  /* 0x000000444318723e */ /* 0x042fe200000010ff */
[----:B------:R-:W-:Y:S01]  /*e4d0*/  FADD.FTZ R95, R67, R95 ;  /* 0x0000005f435f7221 */ /* 0x000fe20000010000 */
[----:B------:R-:W-:Y:S05]  /*e4e0*/  HMMA.16816.F32.BF16 R240, R4, R12, R240 ;  /* 0x0000000c04f0723c */ /* 0x000fea00000418f0 */
[----:B------:R-:W1:Y:S01]  /*e4f0*/  MUFU.EX2 R37, R37 ;  /* 0x0000002500257308 */ /* 0x000e620000000800 */
[----:B---3--:R-:W-:-:S02]  /*e500*/  FADD.FTZ R95, R66, R95 ;  /* 0x0000005f425f7221 */ /* 0x008fc40000010000 */
[----:B------:R-:W-:Y:S01]  /*e510*/  HMMA.16816.F32.BF16 R236, R4, R14, R236 ;  /* 0x0000000e04ec723c */ /* 0x000fe200000418ec */
[----:B------:R-:W3:Y:S04]  /*e520*/  LDSM.16.MT88.4 R4, [R191+0x5800] ;  /* 0x00580000bf04783b */ /* 0x000ee80000004200 */
[----:B------:R-:W5:Y:S01]  /*e530*/  MUFU.EX2 R36, R36 ;  /* 0x0000002400247308 */ /* 0x000f620000000800 */
[C---:B----4-:R-:W-:Y:S01]  /*e540*/  F2FP.BF16.PACK_AB R26, R65.reuse, R66 ;  /* 0x00000042411a723e */ /* 0x050fe200000010ff */
[----:B------:R-:W-:-:S06]  /*e550*/  FADD.FTZ R95, R65, R95 ;  /* 0x0000005f415f7221 */ /* 0x000fcc0000010000 */
[----:B------:R-:W4:Y:S01]  /*e560*/  MUFU.EX2 R35, R35 ;  /* 0x0000002300237308 */ /* 0x000f220000000800 */
[----:B-1----:R-:W-:-:S07]  /*e570*/  FADD.FTZ R93, R37, R93 ;  /* 0x0000005d255d7221 */ /* 0x002fce0000010000 */
[----:B------:R-:W1:Y:S01]  /*e580*/  MUFU.EX2 R133, R133 ;  /* 0x0000008500857308 */ /* 0x000e620000000800 */
[C---:B-----5:R-:W-:Y:S01]  /*e590*/  F2FP.BF16.PACK_AB R25, R36.reuse, R37 ;  /* 0x000000252419723e */ /* 0x060fe200000010ff */
[----:B------:R-:W-:-:S06]  /*e5a0*/  FADD.FTZ R93, R36, R93 ;  /* 0x0000005d245d7221 */ /* 0x000fcc0000010000 */
[----:B------:R-:W5:Y:S01]  /*e5b0*/  MUFU.EX2 R142, R142 ;  /* 0x0000008e008e7308 */ /* 0x000f620000000800 */
[----:B----4-:R-:W-:-:S07]  /*e5c0*/  FADD.FTZ R93, R35, R93 ;  /* 0x0000005d235d7221 */ /* 0x010fce0000010000 */
[----:B------:R-:W4:Y:S01]  /*e5d0*/  MUFU.EX2 R138, R138 ;  /* 0x0000008a008a7308 */ /* 0x000f220000000800 */
[C---:B-1----:R-:W-:Y:S01]  /*e5e0*/  F2FP.BF16.PACK_AB R27, R133.reuse, R35 ;  /* 0x00000023851b723e */ /* 0x042fe200000010ff */
[----:B------:R-:W-:-:S06]  /*e5f0*/  FADD.FTZ R93, R133, R93 ;  /* 0x0000005d855d7221 */ /* 0x000fcc0000010000 */
[----:B------:R-:W1:Y:S01]  /*e600*/  MUFU.EX2 R136, R136 ;  /* 0x0000008800887308 */ /* 0x000e620000000800 */
[----:B------:R-:W-:Y:S01]  /*e610*/  HMMA.16816.F32.BF16 R232, R24, R16, R232 ;  /* 0x0000001018e8723c */ /* 0x000fe200000418e8 */
[----:B-----5:R-:W-:-:S06]  /*e620*/  FADD.FTZ R92, R142, R92 ;  /* 0x0000005c8e5c7221 */ /* 0x020fcc0000010000 */
[----:B------:R-:W5:Y:S01]  /*e630*/  MUFU.EX2 R135, R135 ;  /* 0x0000008700877308 */ /* 0x000f620000000800 */
[----:B------:R-:W-:Y:S01]  /*e640*/  HMMA.16816.F32.BF16 R228, R24, R18, R228 ;  /* 0x0000001218e4723c */ /* 0x000fe200000418e4 */
[----:B------:R-:W2:Y:S01]  /*e650*/  LDSM.16.MT88.4 R16, [R252+0x5c00] ;  /* 0x005c0000fc10783b */ /* 0x000ea20000004200 */
[----:B----4-:R-:W-:-:S05]  /*e660*/  FADD.FTZ R92, R138, R92 ;  /* 0x0000005c8a5c7221 */ /* 0x010fca0000010000 */
[----:B------:R-:W4:Y:S01]  /*e670*/  MUFU.EX2 R134, R134 ;  /* 0x0000008600867308 */ /* 0x000f220000000800 */
[----:B------:R-:W-:Y:S01]  /*e680*/  HMMA.16816.F32.BF16 R224, R24, R12, R224 ;  /* 0x0000000c18e0723c */ /* 0x000fe200000418e0 */
[----:B-1----:R-:W-:-:S06]  /*e690*/  FADD.FTZ R92, R136, R92 ;  /* 0x0000005c885c7221 */ /* 0x002fcc0000010000 */
[----:B------:R-:W1:Y:S01]  /*e6a0*/  MUFU.EX2 R131, R131 ;  /* 0x0000008300837308 */ /* 0x000e620000000800 */
[----:B------:R-:W-:Y:S01]  /*e6b0*/  HMMA.16816.F32.BF16 R220, R24, R14, R220 ;  /* 0x0000000e18dc723c */ /* 0x000fe200000418dc */
[----:B------:R-:W-:Y:S01]  /*e6c0*/  F2FP.BF16.PACK_AB R12, R138, R142 ;  /* 0x0000008e8a0c723e */ /* 0x000fe200000010ff */
[----:B-----5:R-:W-:-:S05]  /*e6d0*/  FADD.FTZ R92, R135, R92 ;  /* 0x0000005c875c7221 */ /* 0x020fca0000010000 */
[----:B------:R-:W5:Y:S01]  /*e6e0*/  MUFU.EX2 R127, R127 ;  /* 0x0000007f007f7308 */ /* 0x000f620000000800 */
[----:B------:R-:W-:Y:S01]  /*e6f0*/  F2FP.BF16.PACK_AB R14, R135, R136 ;  /* 0x00000088870e723e */ /* 0x000fe200000010ff */
[----:B----4-:R-:W-:-:S06]  /*e700*/  FADD.FTZ R91, R134, R91 ;  /* 0x0000005b865b7221 */ /* 0x010fcc0000010000 */
[----:B------:R-:W4:Y:S01]  /*e710*/  MUFU.EX2 R124, R124 ;  /* 0x0000007c007c7308 */ /* 0x000f220000000800 */
[C---:B-1----:R-:W-:Y:S01]  /*e720*/  F2FP.BF16.PACK_AB R13, R131.reuse, R134 ;  /* 0x00000086830d723e */ /* 0x042fe200000010ff */
[----:B------:R-:W-:-:S06]  /*e730*/  FADD.FTZ R91, R131, R91 ;  /* 0x0000005b835b7221 */ /* 0x000fcc0000010000 */
[----:B------:R-:W1:Y:S01]  /*e740*/  MUFU.EX2 R64, R64 ;  /* 0x0000004000407308 */ /* 0x000e620000000800 */
[----:B-----5:R-:W-:-:S07]  /*e750*/  FADD.FTZ R91, R127, R91 ;  /* 0x0000005b7f5b7221 */ /* 0x020fce0000010000 */
[----:B------:R-:W5:Y:S01]  /*e760*/  MUFU.EX2 R63, R63 ;  /* 0x0000003f003f7308 */ /* 0x000f620000000800 */
[C---:B----4-:R-:W-:Y:S01]  /*e770*/  F2FP.BF16.PACK_AB R15, R124.reuse, R127 ;  /* 0x0000007f7c0f723e */ /* 0x050fe200000010ff */
[----:B------:R-:W-:-:S06]  /*e780*/  FADD.FTZ R91, R124, R91 ;  /* 0x0000005b7c5b7221 */ /* 0x000fcc0000010000 */
[----:B------:R-:W4:Y:S01]  /*e790*/  MUFU.EX2 R62, R62 ;  /* 0x0000003e003e7308 */ /* 0x000f220000000800 */
[----:B--2---:R-:W-:Y:S01]  /*e7a0*/  HMMA.16816.F32.BF16 R248, R12, R8, R248 ;  /* 0x000000080cf8723c */ /* 0x004fe200000418f8 */
[----:B-1----:R-:W-:-:S06]  /*e7b0*/  FADD.FTZ R95, R64, R95 ;  /* 0x0000005f405f7221 */ /* 0x002fcc0000010000 */
[----:B------:R-:W1:Y:S01]  /*e7c0*/  MUFU.EX2 R61, R61 ;  /* 0x0000003d003d7308 */ /* 0x000e620000000800 */
[----:B------:R-:W-:Y:S01]  /*e7d0*/  HMMA.16816.F32.BF16 R244, R12, R10, R244 ;  /* 0x0000000a0cf4723c */ /* 0x000fe200000418f4 */
[C---:B-----5:R-:W-:Y:S01]  /*e7e0*/  F2FP.BF16.PACK_AB R24, R63.reuse, R64 ;  /* 0x000000403f18723e */ /* 0x060fe200000010ff */
[----:B------:R-:W-:-:S05]  /*e7f0*/  FADD.FTZ R95, R63, R95 ;  /* 0x0000005f3f5f7221 */ /* 0x000fca0000010000 */
[----:B------:R-:W2:Y:S01]  /*e800*/  MUFU.EX2 R152, R152 ;  /* 0x0000009800987308 */ /* 0x000ea20000000800 */
[----:B---3--:R-:W-:Y:S01]  /*e810*/  HMMA.16816.F32.BF16 R240, R12, R4, R240 ;  /* 0x000000040cf0723c */ /* 0x008fe200000418f0 */
[----:B----4-:R-:W-:-:S06]  /*e820*/  FADD.FTZ R95, R62, R95 ;  /* 0x0000005f3e5f7221 */ /* 0x010fcc0000010000 */
[----:B------:R-:W3:Y:S01]  /*e830*/  MUFU.EX2 R158, R158 ;  /* 0x0000009e009e7308 */ /* 0x000ee20000000800 */
[----:B------:R-:W-:Y:S01]  /*e840*/  HMMA.16816.F32.BF16 R236, R12, R6, R236 ;  /* 0x000000060cec723c */ /* 0x000fe200000418ec */
[----:B------:R-:W4:Y:S01]  /*e850*/  LDSM.16.MT88.4 R12, [R191+0x5c00] ;  /* 0x005c0000bf0c783b */ /* 0x000f220000004200 */
[C---:B-1----:R-:W-:Y:S01]  /*e860*/  F2FP.BF16.PACK_AB R26, R61.reuse, R62 ;  /* 0x0000003e3d1a723e */ /* 0x042fe200000010ff */
[----:B------:R-:W-:-:S04]  /*e870*/  FADD.FTZ R95, R61, R95 ;  /* 0x0000005f3d5f7221 */ /* 0x000fc80000010000 */
[----:B------:R-:W1:Y:S01]  /*e880*/  MUFU.EX2 R141, R141 ;  /* 0x0000008d008d7308 */ /* 0x000e620000000800 */
[----:B--2---:R-:W-:-:S07]  /*e890*/  FADD.FTZ R93, R152, R93 ;  /* 0x0000005d985d7221 */ /* 0x004fce0000010000 */
[----:B------:R-:W2:Y:S01]  /*e8a0*/  MUFU.EX2 R122, R122 ;  /* 0x0000007a007a7308 */ /* 0x000ea20000000800 */
[C---:B---3--:R-:W-:Y:S01]  /*e8b0*/  F2FP.BF16.PACK_AB R25, R158.reuse, R152 ;  /* 0x000000989e19723e */ /* 0x048fe200000010ff */
[----:B------:R-:W-:-:S06]  /*e8c0*/  FADD.FTZ R93, R158, R93 ;  /* 0x0000005d9e5d7221 */ /* 0x000fcc0000010000 */
[----:B------:R-:W3:Y:S01]  /*e8d0*/  MUFU.EX2 R121, R121 ;  /* 0x0000007900797308 */ /* 0x000ee20000000800 */
[----:B-1----:R-:W-:Y:S01]  /*e8e0*/  FADD.FTZ R93, R141, R93 ;  /* 0x0000005d8d5d7221 */ /* 0x002fe20000010000 */
[----:B--2---:R-:W-:-:S06]  /*e8f0*/  F2FP.BF16.PACK_AB R27, R122, R141 ;  /* 0x0000008d7a1b723e */ /* 0x004fcc00000010ff */
[----:B------:R-:W1:Y:S01]  /*e900*/  MUFU.EX2 R118, R118 ;  /* 0x0000007600767308 */ /* 0x000e620000000800 */
[----:B------:R-:W-:Y:S01]  /*e910*/  FADD.FTZ R93, R122, R93 ;  /* 0x0000005d7a5d7221 */ /* 0x000fe20000010000 */
[----:B------:R-:W-:Y:S01]  /*e920*/  HMMA.16816.F32.BF16 R232, R24, R8, R232 ;  /* 0x0000000818e8723c */ /* 0x000fe200000418e8 */
[----:B---3--:R-:W-:-:S05]  /*e930*/  FADD.FTZ R92, R121, R92 ;  /* 0x0000005c795c7221 */ /* 0x008fca0000010000 */
[----:B------:R-:W2:Y:S01]  /*e940*/  MUFU.EX2 R116, R116 ;  /* 0x0000007400747308 */ /* 0x000ea20000000800 */
[----:B------:R-:W-:Y:S01]  /*e950*/  FFMA.FTZ R8, R108, c[0x0][0x23c], -R106 ;  /* 0x00008f006c087a23 */ /* 0x000fe2000001086a */
[----:B------:R-:W-:Y:S01]  /*e960*/  HMMA.16816.F32.BF16 R228, R24, R10, R228 ;  /* 0x0000000a18e4723c */ /* 0x000fe200000418e4 */
[----:B------:R-:W-:-:S05]  /*e970*/  MOV R9, R87 ;  /* 0x0000005700097202 */ /* 0x000fca0000000f00 */
[----:B------:R-:W3:Y:S01]  /*e980*/  MUFU.EX2 R114, R114 ;  /* 0x0000007200727308 */ /* 0x000ee20000000800 */
[----:B-1----:R-:W-:Y:S01]  /*e990*/  FADD.FTZ R92, R118, R92 ;  /* 0x0000005c765c7221 */ /* 0x002fe20000010000 */
[----:B------:R-:W-:Y:S01]  /*e9a0*/  @P0 MOV R9, R87 ;  /* 0x0000005700090202 */ /* 0x000fe20000000f00 */
[----:B------:R-:W-:Y:S01]  /*e9b0*/  FFMA.FTZ R10, R105, c[0x0][0x23c], -R106 ;  /* 0x00008f00690a7a23 */ /* 0x000fe2000001086a */
[----:B------:R-:W-:Y:S01]  /*e9c0*/  HMMA.16816.F32.BF16 R224, R24, R4, R224 ;  /* 0x0000000418e0723c */ /* 0x000fe200000418e0 */
[----:B------:R-:W-:-:S03]  /*e9d0*/  FFMA.FTZ R11, R99, c[0x0][0x23c], -R103 ;  /* 0x00008f00630b7a23 */ /* 0x000fc60000010867 */
[----:B------:R-:W1:Y:S01]  /*e9e0*/  MUFU.EX2 R113, R113 ;  /* 0x0000007100717308 */ /* 0x000e620000000800 */
[----:B--2---:R-:W-:Y:S02]  /*e9f0*/  FADD.FTZ R92, R116, R92 ;  /* 0x0000005c745c7221 */ /* 0x004fe40000010000 */
[----:B------:R-:W-:Y:S01]  /*ea00*/  FFMA.FTZ R4, R102, c[0x0][0x23c], -R103 ;  /* 0x00008f0066047a23 */ /* 0x000fe20000010867 */
[----:B------:R-:W-:Y:S01]  /*ea10*/  HMMA.16816.F32.BF16 R220, R24, R6, R220 ;  /* 0x0000000618dc723c */ /* 0x000fe200000418dc */
[----:B------:R-:W-:-:S03]  /*ea20*/  MOV R5, R88 ;  /* 0x0000005800057202 */ /* 0x000fc60000000f00 */
[----:B------:R-:W2:Y:S01]  /*ea30*/  MUFU.EX2 R110, R110 ;  /* 0x0000006e006e7308 */ /* 0x000ea20000000800 */
[----:B------:R-:W-:Y:S01]  /*ea40*/  @P0 MOV R5, R88 ;  /* 0x0000005800050202 */ /* 0x000fe20000000f00 */
[----:B---3--:R-:W-:Y:S01]  /*ea50*/  FADD.FTZ R210, R114, R92 ;  /* 0x0000005c72d27221 */ /* 0x008fe20000010000 */
[----:B------:R-:W-:Y:S02]  /*ea60*/  F2FP.BF16.PACK_AB R24, R118, R121 ;  /* 0x000000797618723e */ /* 0x000fe400000010ff */
[----:B------:R-:W-:-:S03]  /*ea70*/  F2FP.BF16.PACK_AB R26, R114, R116 ;  /* 0x00000074721a723e */ /* 0x000fc600000010ff */
[----:B------:R-:W3:Y:S01]  /*ea80*/  MUFU.EX2 R8, R8 ;  /* 0x0000000800087308 */ /* 0x000ee20000000800 */
[----:B-1----:R-:W-:-:S07]  /*ea90*/  FADD.FTZ R91, R113, R91 ;  /* 0x0000005b715b7221 */ /* 0x002fce0000010000 */
[----:B------:R-:W1:Y:S01]  /*eaa0*/  MUFU.EX2 R10, R10 ;  /* 0x0000000a000a7308 */ /* 0x000e620000000800 */
[C---:B--2---:R-:W-:Y:S01]  /*eab0*/  F2FP.BF16.PACK_AB R25, R110.reuse, R113 ;  /* 0x000000716e19723e */ /* 0x044fe200000010ff */
[----:B------:R-:W-:-:S06]  /*eac0*/  FADD.FTZ R91, R110, R91 ;  /* 0x0000005b6e5b7221 */ /* 0x000fcc0000010000 */
[----:B------:R-:W2:Y:S01]  /*ead0*/  MUFU.EX2 R60, R60 ;  /* 0x0000003c003c7308 */ /* 0x000ea20000000800 */
[----:B---3--:R-:W-:-:S07]  /*eae0*/  FADD.FTZ R91, R8, R91 ;  /* 0x0000005b085b7221 */ /* 0x008fce0000010000 */
[----:B------:R-:W3:Y:S01]  /*eaf0*/  MUFU.EX2 R4, R4 ;  /* 0x0000000400047308 */ /* 0x000ee20000000800 */
[C---:B-1----:R-:W-:Y:S01]  /*eb00*/  F2FP.BF16.PACK_AB R27, R10.reuse, R8 ;  /* 0x000000080a1b723e */ /* 0x042fe200000010ff */
[----:B------:R-:W-:-:S06]  /*eb10*/  FADD.FTZ R211, R10, R91 ;  /* 0x0000005b0ad37221 */ /* 0x000fcc0000010000 */
[----:B------:R-:W1:Y:S01]  /*eb20*/  MUFU.EX2 R59, R59 ;  /* 0x0000003b003b7308 */ /* 0x000e620000000800 */
[----:B--2---:R-:W-:Y:S01]  /*eb30*/  FADD.FTZ R95, R60, R95 ;  /* 0x0000005f3c5f7221 */ /* 0x004fe20000010000 */
[C---:B------:R-:W-:Y:S06]  /*eb40*/  HMMA.16816.F32.BF16 R248, R24.reuse, R16, R248 ;  /* 0x0000001018f8723c */ /* 0x040fec00000418f8 */
[----:B------:R-:W2:Y:S01]  /*eb50*/  MUFU.EX2 R58, R58 ;  /* 0x0000003a003a7308 */ /* 0x000ea20000000800 */
[----:B---3--:R-:W-:Y:S01]  /*eb60*/  FADD.FTZ R93, R4, R93 ;  /* 0x0000005d045d7221 */ /* 0x008fe20000010000 */
        /* <DEDUP_REMOVED lines=21> */
[----:B------:R-:W-:Y:S11]  /*ecc0*/  @P0 BRA `(.L_x_584) ;  /* 0x0000001000000947 */ /* 0x000ff60003800000 */
.L_x_580:
[----:B------:R-:W-:-:S12]  /*ecd0*/  UIADD3 UR5, UR20, -0x1, URZ ;  /* 0xffffffff14057890 */ /* 0x000fd8000fffe03f */
.L_x_584:
[----:B------:R-:W-:-:S13]  /*ece0*/  ISETP.LE.AND P0, PT, RZ, UR5, PT ;  /* 0x00000005ff007c0c */ /* 0x000fda000bf03270 */
[----:B------:R-:W-:Y:S05]  /*ecf0*/  @!P0 BRA `(.L_x_585) ;  /* 0x000057e000008947 */ /* 0x000fea0003800000 */
[----:B------:R-:W2:Y:S01]  /*ed00*/  LDL.64 R2, [R1+0x10] ;  /* 0x0000100001027983 */ /* 0x000ea20000100a00 */
[----:B------:R-:W-:Y:S01]  /*ed10*/  ULDC.64 UR6, c[0x0][0x1a0] ;  /* 0x0000680000067ab9 */ /* 0x000fe20000000a00 */
[----:B------:R-:W-:Y:S01]  /*ed20*/  IMAD.MOV.U32 R215, RZ, RZ, R129 ;  /* 0x000000ffffd77224 */ /* 0x000fe200078e0081 */
[----:B------:R-:W-:Y:S01]  /*ed30*/  USHF.L.U64.HI UR20, UR6, 0x6, UR7 ;  /* 0x0000000606147899 */ /* 0x000fe20008010207 */
[----:B------:R-:W-:Y:S01]  /*ed40*/  IMAD.MOV.U32 R216, RZ, RZ, R130 ;  /* 0x000000ffffd87224 */ /* 0x000fe200078e0082 */
[----:B------:R-:W-:Y:S01]  /*ed50*/  USHF.L.U32 UR21, UR6, 0x6, URZ ;  /* 0x0000000606157899 */ /* 0x000fe2000800063f */
[----:B------:R-:W-:Y:S01]  /*ed60*/  MOV R213, R9 ;  /* 0x0000000900d57202 */ /* 0x000fe20000000f00 */
[----:B------:R-:W-:Y:S01]  /*ed70*/  UIMAD.WIDE.U32 UR24, UR6, 0x60, URZ ;  /* 0x00000060061878a5 */ /* 0x000fe2000f8e003f */
[----:B------:R-:W-:Y:S01]  /*ed80*/  IMAD.MOV.U32 R214, RZ, RZ, R5 ;  /* 0x000000ffffd67224 */ /* 0x000fe200078e0005 */
[----:B------:R-:W-:-:S03]  /*ed90*/  UIMAD UR26, UR7, 0x60, URZ ;  /* 0x00000060071a78a4 */ /* 0x000fc6000f8e023f */
[----:B------:R-:W-:Y:S02]  /*eda0*/  ULDC.64 UR6, c[0x0][0x198] ;  /* 0x0000660000067ab9 */ /* 0x000fe40000000a00 */
[----:B------:R-:W-:Y:S02]  /*edb0*/  UIMAD.WIDE.U32 UR30, UR6, 0x60, URZ ;  /* 0x00000060061e78a5 */ /* 0x000fe4000f8e003f */
[----:B------:R-:W-:Y:S02]  /*edc0*/  UIMAD UR28, UR7, 0x60, URZ ;  /* 0x00000060071c78a4 */ /* 0x000fe4000f8e023f */
[----:B------:R-:W-:Y:S02]  /*edd0*/  USHF.L.U64.HI UR22, UR6, 0x6, UR7 ;  /* 0x0000000606167899 */ /* 0x000fe40008010207 */
[----:B------:R-:W-:Y:S02]  /*ede0*/  USHF.L.U32 UR27, UR6, 0x6, URZ ;  /* 0x00000006061b7899 */ /* 0x000fe4000800063f */
[----:B------:R-:W-:-:S02]  /*edf0*/  UIADD3 UR26, UR26, UR25, URZ ;  /* 0x000000191a1a7290 */ /* 0x000fc4000fffe03f */
[----:B------:R-:W-:Y:S01]  /*ee00*/  UIADD3 UR28, UR28, UR31, URZ ;  /* 0x0000001f1c1c7290 */ /* 0x000fe2000fffe03f */
[----:B--2---:R-:W-:Y:S02]  /*ee10*/  ISETP.GE.AND P1, PT, R2, c[0x0][0x220], PT ;  /* 0x0000880002007a0c */ /* 0x004fe40003f26270 */
[----:B------:R-:W-:Y:S02]  /*ee20*/  MOV R2, R20 ;  /* 0x0000001400027202 */ /* 0x000fe40000000f00 */
[----:B------:R-:W-:-:S05]  /*ee30*/  MOV R3, R23 ;  /* 0x0000001700037202 */ /* 0x000fca0000000f00 */
[----:B------:R1:W-:Y:S01]  /*ee40*/  STL.64 [R1+0x20], R2 ;  /* 0x0000200201007387 */ /* 0x0003e20000100a00 */
[----:B------:R-:W-:Y:S05]  /*ee50*/  BRA `(.L_x_586) ;  /* 0x0000034000007947 */ /* 0x000fea0003800000 */
.L_x_588:
[----:B------:R-:W2:Y:S01]  /*ee60*/  LDL.64 R196, [R1] ;  /* 0x0000000001c47983 */ /* 0x000ea20000100a00 */
        /* <DEDUP_REMOVED lines=15> */
[C---:B------:R-:W-:Y:S02]  /*ef60*/  @!P1 LEA R144, P6, R130.reuse, c[0x0][0x168], 0x1 ;  /* 0x00005a0082909a11 */ /* 0x040fe400078c08ff */
[----:B---3--:R-:W-:Y:S02]  /*ef70*/  LEA.HI.X R129, R131, R201, R129, 0x7, P3 ;  /* 0x000000c983817211 */ /* 0x008fe400018f3c81 */
[C---:B------:R-:W-:Y:S02]  /*ef80*/  @!P1 IADD3 R132, P4, R130.reuse, UR10, RZ ;  /* 0x0000000a82849c10 */ /* 0x040fe4000ff9e0ff */
[----:B------:R-:W-:Y:S02]  /*ef90*/  @!P1 LEA.HI.X R145, R130, c[0x0][0x16c], R129, 0x1, P6 ;  /* 0x00005b0082919a11 */ /* 0x000fe400030f0c81 */
[----:B------:R-:W-:Y:S02]  /*efa0*/  @!P1 LEA R142, P5, R132, c[0x0][0x168], 0x1 ;  /* 0x00005a00848e9a11 */ /* 0x000fe400078a08ff */
[C---:B------:R-:W-:Y:S01]  /*efb0*/  @!P1 IADD3.X R131, R129.reuse, UR9, RZ, P4, !PT ;  /* 0x0000000981839c10 */ /* 0x040fe2000a7fe4ff */
        /* <DEDUP_REMOVED lines=30> */
.L_x_586:
[----:B-1----:R-:W2:Y:S01]  /*f1a0*/  LDL.64 R2, [R1+0x20] ;  /* 0x0000200001027983 */ /* 0x002ea20000100a00 */
[----:B------:R-:W-:Y:S04]  /*f1b0*/  DEPBAR.LE SB0, 0x0 ;  /* 0x000080000000791a */ /* 0x000fe80000000000 */
[----:B------:R-:W-:Y:S01]  /*f1c0*/  MOV R8, UR5 ;  /* 0x0000000500087c02 */ /* 0x000fe20008000f00 */
[----:B------:R-:W-:Y:S01]  /*f1d0*/  BAR.SYNC.DEFER_BLOCKING 0x0 ;  /* 0x0000000000007b1d */ /* 0x000fe20000010000 */
[----:B------:R-:W-:Y:S02]  /*f1e0*/  USHF.R.S32.HI UR7, URZ, 0x1f, UR5 ;  /* 0x0000001f3f077899 */ /* 0x000fe40008011405 */
[----:B------:R-:W-:Y:S04]  /*f1f0*/  UIMAD UR6, UR11, UR5, URZ ;  /* 0x000000050b0672a4 */ /* 0x000fe8000f8e023f */
[----:B------:R-:W-:Y:S01]  /*f200*/  UIMAD UR6, UR7, UR12, UR6 ;  /* 0x0000000c070672a4 */ /* 0x000fe2000f8e0206 */
[----:B------:R-:W-:Y:S06]  /*f210*/  @P1 STS.64 [R219+0x4008], RZ ;  /* 0x004008ffdb001388 */ /* 0x000fec0000000a00 */
[----:B------:R-:W-:Y:S04]  /*f220*/  @P1 STS [R219+0x4000], RZ ;  /* 0x004000ffdb001388 */ /* 0x000fe80000000800 */
[----:B------:R-:W-:Y:S01]  /*f230*/  @P1 STS [R219+0x4004], RZ ;  /* 0x004004ffdb001388 */ /* 0x000fe20000000800 */
        /* <DEDUP_REMOVED lines=13> */
[----:B------:R-:W-:Y:S02]  /*f310*/  @!P1 IADD3.X R4, R0, UR20, RZ, P2, !PT ;  /* 0x0000001400049c10 */ /* 0x000fe400097fe4ff */
[C---:B------:R-:W-:Y:S01]  /*f320*/  @!P1 LEA R12, P2, R5.reuse, c[0x0][0x170], 0x1 ;  /* 0x00005c00050c9a11 */ /* 0x040fe200078408ff */
[----:B------:R-:W-:Y:S01]  /*f330*/  @P1 STS.128 [R219+0x4800], RZ ;  /* 0x004800ffdb001388 */ /* 0x000fe20000000c00 */
[----:B------:R-:W-:Y:S02]  /*f340*/  @!P1 IADD3 R7, P0, R8, UR24, RZ ;  /* 0x0000001808079c10 */ /* 0x000fe4000ff1e0ff */
[----:B------:R-:W-:Y:S02]  /*f350*/  @!P1 LEA.HI.X R13, R5, c[0x0][0x174], R4, 0x1, P2 ;  /* 0x00005d00050d9a11 */ /* 0x000fe400010f0c04 */
[----:B------:R-:W-:Y:S02]  /*f360*/  @!P1 IADD3.X R6, R0, UR26, RZ, P0, !PT ;  /* 0x0000001a00069c10 */ /* 0x000fe400087fe4ff */
[C---:B------:R-:W-:Y:S01]  /*f370*/  @!P1 LEA R10, P0, R7.reuse, c[0x0][0x170], 0x1 ;  /* 0x00005c00070a9a11 */ /* 0x040fe200078008ff */
[----:B------:R-:W-:Y:S01]  /*f380*/  @!PT LDS RZ, [RZ] ;  /* 0x00000000fffff984 */ /* 0x000fe20000000800 */
[----:B------:R-:W-:Y:S01]  /*f390*/  @!PT LDS RZ, [RZ] ;  /* 0x00000000fffff984 */ /* 0x000fe20000000800 */
[----:B------:R-:W-:Y:S01]  /*f3a0*/  @!PT LDS RZ, [RZ] ;  /* 0x00000000fffff984 */ /* 0x000fe20000000800 */
[----:B------:R2:W-:Y:S01]  /*f3b0*/  @!P1 LDGSTS.E.BYPASS.LTC128B.128 [R219+0x4800], [R14.64] ;  /* 0x048000000edb9fae */ /* 0x0005e2000b901d52 */
[----:B------:R-:W-:Y:S02]  /*f3c0*/  ISETP.LT.AND P2, PT, RZ, UR5, PT ;  /* 0x00000005ff007c0c */ /* 0x000fe4000bf41270 */
[----:B------:R-:W-:Y:S05]  /*f3d0*/  @!P1 LEA.HI.X R11, R7, c[0x0][0x174], R6, 0x1, P0 ;  /* 0x00005d00070b9a11 */ /* 0x000fea00000f0c06 */
        /* <DEDUP_REMOVED lines=11> */
[----:B------:R-:W4:Y:S08]  /*f490*/  LDSM.16.M88.4 R148, [R206+0x2000] ;  /* 0x00200000ce94783b */ /* 0x000f300000000200 */
[----:B------:R-:W3:Y:S08]  /*f4a0*/  LDSM.16.M88.4 R132, [R207+0x1000] ;  /* 0x00100000cf84783b */ /* 0x000ef00000000200 */
[----:B------:R-:W2:Y:S08]  /*f4b0*/  LDSM.16.M88.4 R200, [R206+0x2400] ;  /* 0x00240000cec8783b */ /* 0x000eb00000000200 */
[----:B------:R-:W-:Y:S08]  /*f4c0*/  LDSM.16.M88.4 R140, [R205] ;  /* 0x00000000cd8c783b */ /* 0x000ff00000000200 */
[----:B------:R-:W5:Y:S08]  /*f4d0*/  LDSM.16.M88.4 R120, [R204] ;  /* 0x00000000cc78783b */ /* 0x000f700000000200 */
[----:B------:R-:W1:Y:S01]  /*f4e0*/  LDSM.16.M88.4 R108, [R205+0x1000] ;  /* 0x00100000cd6c783b */ /* 0x000e620000000200 */
[-C--:B----4-:R-:W-:Y:S07]  /*f4f0*/  HMMA.16816.F32.BF16 R4, R136, R148.reuse, RZ ;  /* 0x000000948804723c */ /* 0x090fee00000418ff */
[----:B------:R-:W4:Y:S01]  /*f500*/  LDSM.16.M88.4 R196, [R204+0x400] ;  /* 0x00040000ccc4783b */ /* 0x000f220000000200 */
[----:B---3--:R-:W-:Y:S07]  /*f510*/  HMMA.16816.F32.BF16 R8, R132, R148, RZ ;  /* 0x000000948408723c */ /* 0x008fee00000418ff */
[----:B------:R-:W3:Y:S01]  /*f520*/  LDSM.16.M88.4 R192, [R206+0x2800] ;  /* 0x00280000cec0783b */ /* 0x000ee20000000200 */
[-C--:B--2---:R-:W-:Y:S07]  /*f530*/  HMMA.16816.F32.BF16 R12, R136, R200.reuse, RZ ;  /* 0x000000c8880c723c */ /* 0x084fee00000418ff */
[----:B------:R-:W-:Y:S01]  /*f540*/  LDSM.16.M88.4 R188, [R204+0x800] ;  /* 0x00080000ccbc783b */ /* 0x000fe20000000200 */
[----:B------:R-:W-:Y:S07]  /*f550*/  HMMA.16816.F32.BF16 R24, R132, R200, RZ ;  /* 0x000000c88418723c */ /* 0x000fee00000418ff */
[----:B------:R-:W2:Y:S01]  /*f560*/  LDSM.16.M88.4 R152, [R206+0x2c00] ;  /* 0x002c0000ce98783b */ /* 0x000ea20000000200 */
[-C--:B-----5:R-:W-:Y:S07]  /*f570*/  HMMA.16816.F32.BF16 R4, R140, R120.reuse, R4 ;  /* 0x000000788c04723c */ /* 0x0a0fee0000041804 */
[----:B------:R-:W5:Y:S01]  /*f580*/  LDSM.16.M88.4 R184, [R204+0xc00] ;  /* 0x000c0000ccb8783b */ /* 0x000f620000000200 */
[----:B-1----:R-:W-:Y:S07]  /*f590*/  HMMA.16816.F32.BF16 R8, R108, R120, R8 ;  /* 0x000000786c08723c */ /* 0x002fee0000041808 */
[----:B------:R-:W1:Y:S01]  /*f5a0*/  LDSM.16.M88.4 R180, [R206+0x3000] ;  /* 0x00300000ceb4783b */ /* 0x000e620000000200 */
[-C--:B----4-:R-:W-:Y:S07]  /*f5b0*/  HMMA.16816.F32.BF16 R12, R140, R196.reuse, R12 ;  /* 0x000000c48c0c723c */ /* 0x090fee000004180c */
[----:B------:R-:W-:Y:S01]  /*f5c0*/  LDSM.16.M88.4 R176, [R204+0x1000] ;  /* 0x00100000ccb0783b */ /* 0x000fe20000000200 */
[----:B------:R-:W-:Y:S01]  /*f5d0*/  FMUL.FTZ R3, R7, c[0x0][0x2ec] ;  /* 0x0000bb0007037a20 */ /* 0x000fe20000410000 */
[----:B------:R-:W-:Y:S04]  /*f5e0*/  HMMA.16816.F32.BF16 R24, R108, R196, R24 ;  /* 0x000000c46c18723c */ /* 0x000fe80000041818 */
[----:B------:R-:W-:Y:S02]  /*f5f0*/  FMUL.FTZ R0, R4, c[0x0][0x2ec] ;  /* 0x0000bb0004007a20 */ /* 0x000fe40000410000 */
[----:B------:R-:W-:Y:S01]  /*f600*/  LDSM.16.M88.4 R172, [R206+0x3400] ;  /* 0x00340000ceac783b */ /* 0x000fe20000000200 */
[----:B------:R-:W-:Y:S01]  /*f610*/  FMUL.FTZ R7, R9, c[0x0][0x2ec] ;  /* 0x0000bb0009077a20 */ /* 0x000fe20000410000 */
[C---:B---3--:R-:W-:Y:S02]  /*f620*/  HMMA.16816.F32.BF16 R36, R136.reuse, R192, RZ ;  /* 0x000000c08824723c */ /* 0x048fe400000418ff */
[----:B------:R-:W3:Y:S02]  /*f630*/  MUFU.TANH R0, R0 ;  /* 0x0000000000007308 */ /* 0x000ee40000002400 */
[----:B------:R-:W-:Y:S02]  /*f640*/  FMUL.FTZ R4, R10, c[0x0][0x2ec] ;  /* 0x0000bb000a047a20 */ /* 0x000fe40000410000 */
[----:B------:R-:W-:Y:S01]  /*f650*/  LDSM.16.M88.4 R168, [R204+0x1400] ;  /* 0x00140000cca8783b */ /* 0x000fe20000000200 */
[----:B------:R-:W-:Y:S01]  /*f660*/  FMUL.FTZ R9, R12, c[0x0][0x2ec] ;  /* 0x0000bb000c097a20 */ /* 0x000fe20000410000 */
[-C--:B--2---:R-:W-:Y:S01]  /*f670*/  HMMA.16816.F32.BF16 R28, R136, R152.reuse, RZ ;  /* 0x00000098881c723c */ /* 0x084fe200000418ff */
[----:B------:R-:W-:Y:S03]  /*f680*/  FMUL.FTZ R2, R5, c[0x0][0x2ec] ;  /* 0x0000bb0005027a20 */ /* 0x000fe60000410000 */
[----:B------:R2:W4:Y:S02]  /*f690*/  MUFU.TANH R17, R9 ;  /* 0x0000000900117308 */ /* 0x0005240000002400 */
[----:B------:R-:W3:Y:S02]  /*f6a0*/  LDSM.16.M88.4 R164, [R206+0x3800] ;  /* 0x00380000cea4783b */ /* 0x000ee40000000200 */
[----:B------:R-:W-:Y:S06]  /*f6b0*/  HMMA.16816.F32.BF16 R56, R132, R152, RZ ;  /* 0x000000988438723c */ /* 0x000fec00000418ff */
[----:B------:R1:W1:Y:S01]  /*f6c0*/  MUFU.TANH R5, R2 ;  /* 0x0000000200057308 */ /* 0x0002620000002400 */
[----:B------:R-:W4:Y:S01]  /*f6d0*/  LDSM.16.M88.4 R160, [R204+0x1800] ;  /* 0x00180000cca0783b */ /* 0x000f220000000200 */
[C---:B------:R-:W-:Y:S07]  /*f6e0*/  HMMA.16816.F32.BF16 R36, R140.reuse, R188, R36 ;  /* 0x000000bc8c24723c */ /* 0x040fee0000041824 */
[----:B------:R-:W0:Y:S01]  /*f6f0*/  LDGDEPBAR ;  /* 0x00000000000079af */ /* 0x000e220000000000 */
[----:B------:R-:W3:Y:S01]  /*f700*/  MUFU.TANH R7, R7 ;  /* 0x0000000700077308 */ /* 0x000ee20000002400 */
[-C--:B-----5:R-:W-:Y:S03]  /*f710*/  HMMA.16816.F32.BF16 R28, R140, R184.reuse, R28 ;  /* 0x000000b88c1c723c */ /* 0x0a0fe6000004181c */
[----:B--2---:R-:W-:Y:S03]  /*f720*/  FMUL.FTZ R9, R13, c[0x0][0x2ec] ;  /* 0x0000bb000d097a20 */ /* 0x004fe60000410000 */
[----:B------:R-:W2:Y:S02]  /*f730*/  LDSM.16.M88.4 R156, [R206+0x3c00] ;  /* 0x003c0000ce9c783b */ /* 0x000ea40000000200 */
[----:B------:R-:W-:Y:S01]  /*f740*/  HMMA.16816.F32.BF16 R56, R108, R184, R56 ;  /* 0x000000b86c38723c */ /* 0x000fe20000041838 */
[----:B------:R5:W2:Y:S03]  /*f750*/  MUFU.TANH R21, R9 ;  /* 0x0000000900157308 */ /* 0x000aa60000002400 */
[----:B-1----:R-:W-:Y:S02]  /*f760*/  FMUL.FTZ R2, R6, c[0x0][0x2ec] ;  /* 0x0000bb0006027a20 */ /* 0x002fe40000410000 */
[----:B------:R-:W1:Y:S02]  /*f770*/  LDSM.16.M88.4 R128, [R204+0x1c00] ;  /* 0x001c0000cc80783b */ /* 0x000e640000000200 */
[----:B------:R-:W-:Y:S03]  /*f780*/  HMMA.16816.F32.BF16 R44, R132, R180, RZ ;  /* 0x000000b4842c723c */ /* 0x000fe600000418ff */
[----:B------:R4:W1:Y:S05]  /*f790*/  MUFU.TANH R6, R3 ;  /* 0x0000000300067308 */ /* 0x00086a0000002400 */
[----:B---3--:R-:W-:Y:S01]  /*f7a0*/  HMMA.16816.F32.BF16 R60, R136, R164, RZ ;  /* 0x000000a4883c723c */ /* 0x008fe200000418ff */
[----:B------:R-:W-:Y:S04]  /*f7b0*/  DEPBAR.LE SB0, 0x0 ;  /* 0x000080000000791a */ /* 0x000fe80000000000 */
[----:B------:R-:W3:Y:S01]  /*f7c0*/  MUFU.TANH R2, R2 ;  /* 0x0000000200027308 */ /* 0x000ee20000002400 */
[----:B------:R-:W-:Y:S02]  /*f7d0*/  BAR.SYNC.DEFER_BLOCKING 0x0 ;  /* 0x0000000000007b1d */ /* 0x000fe40000010000 */
[----:B------:R-:W-:Y:S04]  /*f7e0*/  HMMA.16816.F32.BF16 R76, R132, R154, RZ ;  /* 0x0000009a844c723c */ /* 0x000fe800000418ff */
[----:B-----5:R-:W-:Y:S03]  /*f7f0*/  FMUL.FTZ R9, R14, c[0x0][0x2ec] ;  /* 0x0000bb000e097a20 */ /* 0x020fe60000410000 */
[----:B------:R-:W1:Y:S01]  /*f800*/  MUFU.TANH R4, R4 ;  /* 0x0000000400047308 */ /* 0x000e620000002400 */
[----:B------:R-:W-:Y:S05]  /*f810*/  HMMA.16816.F32.BF16 R44, R108, R176, R44 ;  /* 0x000000b06c2c723c */ /* 0x000fea000004182c */
[----:B----4-:R-:W-:Y:S02]  /*f820*/  FMUL.FTZ R3, R8, c[0x0][0x2ec] ;  /* 0x0000bb0008037a20 */ /* 0x010fe40000410000 */
[----:B------:R-:W-:Y:S01]  /*f830*/  FMUL.FTZ R8, R11, c[0x0][0x2ec] ;  /* 0x0000bb000b087a20 */ /* 0x000fe20000410000 */
[----:B------:R-:W-:Y:S01]  /*f840*/  HMMA.16816.F32.BF16 R60, R140, R160, R60 ;  /* 0x000000a08c3c723c */ /* 0x000fe2000004183c */
[----:B------:R4:W1:Y:S07]  /*f850*/  MUFU.TANH R18, R9 ;  /* 0x0000000900127308 */ /* 0x00086e0000002400 */
[----:B------:R-:W-:Y:S03]  /*f860*/  HMMA.16816.F32.BF16 R76, R108, R186, R76 ;  /* 0x000000ba6c4c723c */ /* 0x000fe6000004184c */
[----:B------:R-:W1:Y:S05]  /*f870*/  MUFU.TANH R3, R3 ;  /* 0x0000000300037308 */ /* 0x000e6a0000002400 */
[C---:B------:R-:W-:Y:S05]  /*f880*/  HMMA.16816.F32.BF16 R92, R132.reuse, R182, RZ ;  /* 0x000000b6845c723c */ /* 0x040fea00000418ff */
[----:B------:R-:W1:Y:S03]  /*f890*/  MUFU.TANH R8, R8 ;  /* 0x0000000800087308 */ /* 0x000e660000002400 */
[C---:B------:R-:W-:Y:S01]  /*f8a0*/  HMMA.16816.F32.BF16 R144, R132.reuse, R174, RZ ;  /* 0x000000ae8490723c */ /* 0x040fe200000418ff */
[----:B----4-:R-:W-:Y:S06]  /*f8b0*/  FMUL.FTZ R9, R15, c[0x0][0x2ec] ;  /* 0x0000bb000f097a20 */ /* 0x010fec0000410000 */
[----:B------:R4:W1:Y:S01]  /*f8c0*/  MUFU.TANH R22, R9 ;  /* 0x0000000900167308 */ /* 0x0008620000002400 */
[----:B------:R-:W-:Y:S08]  /*f8d0*/  HMMA.16816.F32.BF16 R12, R132, R192, RZ ;  /* 0x000000c0840c723c */ /* 0x000ff000000418ff */
[C---:B------:R-:W-:Y:S08]  /*f8e0*/  HMMA.16816.F32.BF16 R92, R108.reuse, R178, R92 ;  /* 0x000000b26c5c723c */ /* 0x040ff0000004185c */
[C---:B------:R-:W-:Y:S04]  /*f8f0*/  HMMA.16816.F32.BF16 R144, R108.reuse, R170, R144 ;  /* 0x000000aa6c90723c */ /* 0x040fe80000041890 */
[----:B----4-:R-:W-:Y:S04]  /*f900*/  FMUL.FTZ R9, R24, c[0x0][0x2ec] ;  /* 0x0000bb0018097a20 */ /* 0x010fe80000410000 */
[----:B------:R-:W-:Y:S01]  /*f910*/  HMMA.16816.F32.BF16 R12, R108, R188, R12 ;  /* 0x000000bc6c0c723c */ /* 0x000fe2000004180c */
[----:B------:R4:W1:Y:S07]  /*f920*/  MUFU.TANH R19, R9 ;  /* 0x0000000900137308 */ /* 0x00086e0000002400 */
[----:B------:R-:W-:Y:S08]  /*f930*/  HMMA.16816.F32.BF16 R124, R132, R166, RZ ;  /* 0x000000a6847c723c */ /* 0x000ff000000418ff */
[----:B------:R-:W-:Y:S04]  /*f940*/  HMMA.16816.F32.BF16 R152, R136, R154, RZ ;  /* 0x0000009a8898723c */ /* 0x000fe800000418ff */
[----:B----4-:R-:W-:Y:S04]  /*f950*/  FMUL.FTZ R9, R25, c[0x0][0x2ec] ;  /* 0x0000bb0019097a20 */ /* 0x010fe80000410000 */
[----:B------:R4:W1:Y:S08]  /*f960*/  MUFU.TANH R23, R9 ;  /* 0x0000000900177308 */ /* 0x0008700000002400 */
[----:B------:R-:W-:Y:S08]  /*f970*/  HMMA.16816.F32.BF16 R124, R108, R162, R124 ;  /* 0x000000a26c7c723c */ /* 0x000ff0000004187c */
[----:B------:R-:W-:Y:S05]  /*f980*/  HMMA.16816.F32.BF16 R152, R140, R186, R152 ;  /* 0x000000ba8c98723c */ /* 0x000fea0000041898 */
[----:B----4-:R-:W-:Y:S04]  /*f990*/  FMUL.FTZ R9, R26, c[0x0][0x2ec] ;  /* 0x0000bb001a097a20 */ /* 0x010fe80000410000 */
[----:B------:R4:W1:Y:S03]  /*f9a0*/  MUFU.TANH R20, R9 ;  /* 0x0000000900147308 */ /* 0x0008660000002400 */
[----:B----4-:R-:W-:Y:S07]  /*f9b0*/  FMUL.FTZ R9, R27, c[0x0][0x2ec] ;  /* 0x0000bb001b097a20 */ /* 0x010fee0000410000 */
[----:B------:R4:W1:Y:S02]  /*f9c0*/  MUFU.TANH R24, R9 ;  /* 0x0000000900187308 */ /* 0x0008640000002400 */
[----:B----4-:R-:W-:Y:S08]  /*f9d0*/  FMUL.FTZ R9, R36, c[0x0][0x2ec] ;  /* 0x0000bb0024097a20 */ /* 0x010ff00000410000 */
        /* <DEDUP_REMOVED lines=13> */
[----:B----4-:R-:W-:Y:S02]  /*fab0*/  FMUL.FTZ R9, R15, c[0x0][0x2ec] ;  /* 0x0000bb000f097a20 */ /* 0x010fe40000410000 */
[----:B------:R-:W-:Y:S06]  /*fac0*/  HMMA.16816.F32.BF16 R12, R136, R180, RZ ;  /* 0x000000b4880c723c */ /* 0x000fec00000418ff */
[----:B------:R4:W1:Y:S11]  /*fad0*/  MUFU.TANH R40, R9 ;  /* 0x0000000900287308 */ /* 0x0008760000002400 */
[----:B------:R-:W-:Y:S07]  /*fae0*/  @!UPT UIADD3 URZ, URZ, URZ, URZ ;  /* 0x0000003f3f3ff290 */ /* 0x000fee000fffe03f */
[----:B------:R-:W-:Y:S05]  /*faf0*/  HMMA.16816.F32.BF16 R12, R140, R176, R12 ;  /* 0x000000b08c0c723c */ /* 0x000fea000004180c */
[----:B----4-:R-:W-:Y:S04]  /*fb00*/  FMUL.FTZ R9, R28, c[0x0][0x2ec] ;  /* 0x0000bb001c097a20 */ /* 0x010fe80000410000 */
[----:B------:R4:W1:Y:S03]  /*fb10*/  MUFU.TANH R49, R9 ;  /* 0x0000000900317308 */ /* 0x0008660000002400 */
[----:B----4-:R-:W-:Y:S07]  /*fb20*/  FMUL.FTZ R9, R29, c[0x0][0x2ec] ;  /* 0x0000bb001d097a20 */ /* 0x010fee0000410000 */
        /* <DEDUP_REMOVED lines=10> */
[----:B----4-:R-:W-:Y:S02]  /*fbd0*/  FMUL.FTZ R9, R57, c[0x0][0x2ec] ;  /* 0x0000bb0039097a20 */ /* 0x010fe40000410000 */
[----:B------:R-:W-:Y:S05]  /*fbe0*/  FMUL.FTZ R57, R152, c[0x0][0x2ec] ;  /* 0x0000bb0098397a20 */ /* 0x000fea0000410000 */
[----:B------:R4:W1:Y:S10]  /*fbf0*/  MUFU.TANH R55, R9 ;  /* 0x0000000900377308 */ /* 0x0008740000002400 */
[----:B------:R-:W1:Y:S01]  /*fc00*/  MUFU.TANH R57, R57 ;  /* 0x0000003900397308 */ /* 0x000e620000002400 */
[----:B----4-:R-:W-:Y:S02]  /*fc10*/  FMUL.FTZ R9, R58, c[0x0][0x2ec] ;  /* 0x0000bb003a097a20 */ /* 0x010fe40000410000 */
[----:B------:R-:W-:Y:S07]  /*fc20*/  FMUL.FTZ R58, R153, c[0x0][0x2ec] ;  /* 0x0000bb00993a7a20 */ /* 0x000fee0000410000 */
        /* <DEDUP_REMOVED lines=21> */
[----:B--2---:R-:W-:Y:S06]  /*fd80*/  HMMA.16816.F32.BF16 R44, R136, R156, RZ ;  /* 0x0000009c882c723c */ /* 0x004fec00000418ff */
[----:B------:R2:W4:Y:S11]  /*fd90*/  MUFU.TANH R72, R9 ;  /* 0x0000000900487308 */ /* 0x0005360000002400 */
[----:B------:R-:W-:Y:S07]  /*fda0*/  @!UPT UIADD3 URZ, URZ, URZ, URZ ;  /* 0x0000003f3f3ff290 */ /* 0x000fee000fffe03f */
[----:B-1----:R-:W-:Y:S05]  /*fdb0*/  HMMA.16816.F32.BF16 R44, R140, R128, R44 ;  /* 0x000000808c2c723c */ /* 0x002fea000004182c */
[----:B--2---:R-:W-:Y:S04]  /*fdc0*/  FMUL.FTZ R9, R28, c[0x0][0x2ec] ;  /* 0x0000bb001c097a20 */ /* 0x004fe80000410000 */
[----:B------:R1:W2:Y:S11]  /*fdd0*/  MUFU.TANH R81, R9 ;  /* 0x0000000900517308 */ /* 0x0002b60000002400 */
[----:B------:R-:W-:Y:S04]  /*fde0*/  @!UPT UIADD3 URZ, URZ, URZ, URZ ;  /* 0x0000003f3f3ff290 */ /* 0x000fe8000fffe03f */
[----:B------:R-:W-:Y:S04]  /*fdf0*/  FMUL.FTZ R10, R44, c[0x0][0x2ec] ;  /* 0x0000bb002c0a7a20 */ /* 0x000fe80000410000 */
[----:B------:R5:W2:Y:S01]  /*fe00*/  MUFU.TANH R113, R10 ;  /* 0x0000000a00717308 */ /* 0x000aa20000002400 */
[----:B-1----:R-:W-:Y:S09]  /*fe10*/  FMUL.FTZ R9, R29, c[0x0][0x2ec] ;  /* 0x0000bb001d097a20 */ /* 0x002ff20000410000 */
[----:B------:R1:W1:Y:S01]  /*fe20*/  MUFU.TANH R85, R9 ;  /* 0x0000000900557308 */ /* 0x0002620000002400 */
[----:B-----5:R-:W-:Y:S02]  /*fe30*/  FMUL.FTZ R10, R125, c[0x0][0x2ec] ;  /* 0x0000bb007d0a7a20 */ /* 0x020fe40000410000 */
[----:B-1----:R-:W-:Y:S07]  /*fe40*/  FMUL.FTZ R9, R30, c[0x0][0x2ec] ;  /* 0x0000bb001e097a20 */ /* 0x002fee0000410000 */
[----:B------:R1:W1:Y:S02]  /*fe50*/  MUFU.TANH R82, R9 ;  /* 0x0000000900527308 */ /* 0x0002640000002400 */
[----:B-1----:R-:W-:Y:S02]  /*fe60*/  FMUL.FTZ R9, R31, c[0x0][0x2ec] ;  /* 0x0000bb001f097a20 */ /* 0x002fe40000410000 */
[----:B------:R-:W-:Y:S06]  /*fe70*/  HMMA.16816.F32.BF16 R28, R132, R164, RZ ;  /* 0x000000a4841c723c */ /* 0x000fec00000418ff */
[----:B------:R1:W1:Y:S11]  /*fe80*/  MUFU.TANH R86, R9 ;  /* 0x0000000900567308 */ /* 0x0002760000002400 */
[----:B------:R-:W-:Y:S07]  /*fe90*/  @!UPT UIADD3 URZ, URZ, URZ, URZ ;  /* 0x0000003f3f3ff290 */ /* 0x000fee000fffe03f */
[----:B------:R-:W-:Y:S05]  /*fea0*/  HMMA.16816.F32.BF16 R28, R108, R160, R28 ;  /* 0x000000a06c1c723c */ /* 0x000fea000004181c */
[----:B-1----:R-:W-:Y:S04]  /*feb0*/  FMUL.FTZ R9, R12, c[0x0][0x2ec] ;  /* 0x0000bb000c097a20 */ /* 0x002fe80000410000 */
[----:B------:R1:W1:Y:S03]  /*fec0*/  MUFU.TANH R83, R9 ;  /* 0x0000000900537308 */ /* 0x0002660000002400 */
[----:B-1----:R-:W-:Y:S07]  /*fed0*/  FMUL.FTZ R9, R13, c[0x0][0x2ec] ;  /* 0x0000bb000d097a20 */ /* 0x002fee0000410000 */
[----:B------:R1:W1:Y:S02]  /*fee0*/  MUFU.TANH R87, R9 ;  /* 0x0000000900577308 */ /* 0x0002640000002400 */
[----:B-1----:R-:W-:Y:S08]  /*fef0*/  FMUL.FTZ R9, R14, c[0x0][0x2ec] ;  /* 0x0000bb000e097a20 */ /* 0x002ff00000410000 */
        /* <DEDUP_REMOVED lines=24> */
[-C--:B------:R-:W-:Y:S06]  /*10080*/  HMMA.16816.F32.BF16 R28, R132, R150.reuse, RZ ;  /* 0x00000096841c723c */ /* 0x080fec00000418ff */
[----:B------:R1:W1:Y:S02]  /*10090*/  MUFU.TANH R104, R9 ;  /* 0x0000000900687308 */ /* 0x0002640000002400 */
[----:B------:R-:W-:Y:S11]  /*100a0*/  HMMA.16816.F32.BF16 R148, R136, R150, RZ ;  /* 0x000000968894723c */ /* 0x000ff600000418ff */
[----:B------:R-:W-:Y:S05]  /*100b0*/  @!UPT UIADD3 URZ, URZ, URZ, URZ ;  /* 0x0000003f3f3ff290 */ /* 0x000fea000fffe03f */
[-C--:B------:R-:W-:Y:S05]  /*100c0*/  HMMA.16816.F32.BF16 R28, R108, R122.reuse, R28 ;  /* 0x0000007a6c1c723c */ /* 0x080fea000004181c */
[----:B-1----:R-:W-:Y:S03]  /*100d0*/  FMUL.FTZ R9, R45, c[0x0][0x2ec] ;  /* 0x0000bb002d097a20 */ /* 0x002fe60000410000 */
[----:B------:R-:W-:Y:S01]  /*100e0*/  HMMA.16816.F32.BF16 R148, R140, R122, R148 ;  /* 0x0000007a8c94723c */ /* 0x000fe20000041894 */
[----:B------:R1:W1:Y:S11]  /*100f0*/  MUFU.TANH R117, R9 ;  /* 0x0000000900757308 */ /* 0x0002760000002400 */
[----:B------:R-:W-:Y:S04]  /*10100*/  @!UPT UIADD3 URZ, URZ, URZ, URZ ;  /* 0x0000003f3f3ff290 */ /* 0x000fe8000fffe03f */
[----:B------:R-:W-:Y:S06]  /*10110*/  FMUL.FTZ R11, R28, c[0x0][0x2ec] ;  /* 0x0000bb001c0b7a20 */ /* 0x000fec0000410000 */
[----:B------:R-:W2:Y:S01]  /*10120*/  MUFU.TANH R11, R11 ;  /* 0x0000000b000b7308 */ /* 0x000ea20000002400 */
[----:B-1----:R-:W-:Y:S09]  /*10130*/  FMUL.FTZ R9, R46, c[0x0][0x2ec] ;  /* 0x0000bb002e097a20 */ /* 0x002ff20000410000 */
[----:B------:R1:W1:Y:S02]  /*10140*/  MUFU.TANH R114, R9 ;  /* 0x0000000900727308 */ /* 0x0002640000002400 */
[----:B-1----:R-:W-:Y:S02]  /*10150*/  FMUL.FTZ R9, R47, c[0x0][0x2ec] ;  /* 0x0000bb002f097a20 */ /* 0x002fe40000410000 */
[C---:B------:R-:W-:Y:S06]  /*10160*/  HMMA.16816.F32.BF16 R44, R132.reuse, R202, RZ ;  /* 0x000000ca842c723c */ /* 0x040fec00000418ff */
[----:B------:R1:W1:Y:S02]  /*10170*/  MUFU.TANH R118, R9 ;  /* 0x0000000900767308 */ /* 0x0002640000002400 */
[----:B------:R-:W-:Y:S11]  /*10180*/  HMMA.16816.F32.BF16 R132, R132, R158, RZ ;  /* 0x0000009e8484723c */ /* 0x000ff600000418ff */
[----:B------:R-:W-:Y:S05]  /*10190*/  @!UPT UIADD3 URZ, URZ, URZ, URZ ;  /* 0x0000003f3f3ff290 */ /* 0x000fea000fffe03f */
[C---:B------:R-:W-:Y:S05]  /*101a0*/  HMMA.16816.F32.BF16 R44, R108.reuse, R198, R44 ;  /* 0x000000c66c2c723c */ /* 0x040fea000004182c */
[----:B-1----:R-:W-:Y:S03]  /*101b0*/  FMUL.FTZ R9, R12, c[0x0][0x2ec] ;  /* 0x0000bb000c097a20 */ /* 0x002fe60000410000 */
[----:B------:R-:W-:Y:S01]  /*101c0*/  HMMA.16816.F32.BF16 R132, R108, R130, R132 ;  /* 0x000000826c84723c */ /* 0x000fe20000041884 */
[----:B------:R1:W1:Y:S10]  /*101d0*/  MUFU.TANH R115, R9 ;  /* 0x0000000900737308 */ /* 0x0002740000002400 */
[----:B------:R5:W2:Y:S01]  /*101e0*/  MUFU.TANH R111, R10 ;  /* 0x0000000a006f7308 */ /* 0x000aa20000002400 */
[----:B-1----:R-:W-:Y:S02]  /*101f0*/  FMUL.FTZ R9, R13, c[0x0][0x2ec] ;  /* 0x0000bb000d097a20 */ /* 0x002fe40000410000 */
[----:B------:R-:W-:Y:S07]  /*10200*/  FMUL.FTZ R13, R124, c[0x0][0x2ec] ;  /* 0x0000bb007c0d7a20 */ /* 0x000fee0000410000 */
[----:B------:R1:W1:Y:S01]  /*10210*/  MUFU.TANH R119, R9 ;  /* 0x0000000900777308 */ /* 0x0002620000002400 */
[----:B-----5:R-:W-:Y:S09]  /*10220*/  FMUL.FTZ R10, R149, c[0x0][0x2ec] ;  /* 0x0000bb00950a7a20 */ /* 0x020ff20000410000 */
[----:B------:R-:W2:Y:S10]  /*10230*/  MUFU.TANH R107, R13 ;  /* 0x0000000d006b7308 */ /* 0x000eb40000002400 */
[----:B------:R5:W2:Y:S01]  /*10240*/  MUFU.TANH R13, R10 ;  /* 0x0000000a000d7308 */ /* 0x000aa20000002400 */
[----:B-1----:R-:W-:Y:S02]  /*10250*/  FMUL.FTZ R9, R14, c[0x0][0x2ec] ;  /* 0x0000bb000e097a20 */ /* 0x002fe40000410000 */
[----:B------:R-:W-:Y:S07]  /*10260*/  FMUL.FTZ R14, R132, c[0x0][0x2ec] ;  /* 0x0000bb00840e7a20 */ /* 0x000fee0000410000 */
[----:B------:R1:W1:Y:S10]  /*10270*/  MUFU.TANH R116, R9 ;  /* 0x0000000900747308 */ /* 0x0002740000002400 */
[----:B------:R2:W2:Y:S01]  /*10280*/  MUFU.TANH R123, R14 ;  /* 0x0000000e007b7308 */ /* 0x0004a20000002400 */
[----:B-----5:R-:W-:Y:S09]  /*10290*/  FMUL.FTZ R10, R150, c[0x0][0x2ec] ;  /* 0x0000bb00960a7a20 */ /* 0x020ff20000410000 */
[----:B------:R-:W3:Y:S01]  /*102a0*/  MUFU.TANH R10, R10 ;  /* 0x0000000a000a7308 */ /* 0x000ee20000002400 */
[----:B-1----:R-:W-:Y:S09]  /*102b0*/  FMUL.FTZ R9, R15, c[0x0][0x2ec] ;  /* 0x0000bb000f097a20 */ /* 0x002ff20000410000 */
[----:B------:R1:W1:Y:S01]  /*102c0*/  MUFU.TANH R120, R9 ;  /* 0x0000000900787308 */ /* 0x0002620000002400 */
[----:B--2---:R-:W-:Y:S09]  /*102d0*/  FMUL.FTZ R14, R151, c[0x0][0x2ec] ;  /* 0x0000bb00970e7a20 */ /* 0x004ff20000410000 */
[----:B------:R-:W2:Y:S01]  /*102e0*/  MUFU.TANH R14, R14 ;  /* 0x0000000e000e7308 */ /* 0x000ea20000002400 */
[----:B-1----:R-:W-:Y:S09]  /*102f0*/  FMUL.FTZ R9, R29, c[0x0][0x2ec] ;  /* 0x0000bb001d097a20 */ /* 0x002ff20000410000 */
[----:B------:R1:W1:Y:S02]  /*10300*/  MUFU.TANH R15, R9 ;  /* 0x00000009000f7308 */ /* 0x0002640000002400 */
[----:B-1----:R-:W-:Y:S08]  /*10310*/  FMUL.FTZ R9, R30, c[0x0][0x2ec] ;  /* 0x0000bb001e097a20 */ /* 0x002ff00000410000 */
        /* <DEDUP_REMOVED lines=14> */
[----:B------:R1:W1:Y:S10]  /*10400*/  MUFU.TANH R61, R58 ;  /* 0x0000003a003d7308 */ /* 0x0002740000002400 */
[----:B------:R5:W2:Y:S01]  /*10410*/  MUFU.TANH R47, R9 ;  /* 0x00000009002f7308 */ /* 0x000aa20000002400 */
[----:B-1----:R-:W-:Y:S09]  /*10420*/  FMUL.FTZ R58, R154, c[0x0][0x2ec] ;  /* 0x0000bb009a3a7a20 */ /* 0x002ff20000410000 */
[----:B------:R-:W1:Y:S01]  /*10430*/  MUFU.TANH R58, R58 ;  /* 0x0000003a003a7308 */ /* 0x000e620000002400 */
[----:B-----5:R-:W-:Y:S02]  /*10440*/  FMUL.FTZ R9, R62, c[0x0][0x2ec] ;  /* 0x0000bb003e097a20 */ /* 0x020fe40000410000 */
[----:B------:R-:W-:Y:S07]  /*10450*/  FMUL.FTZ R62, R155, c[0x0][0x2ec] ;  /* 0x0000bb009b3e7a20 */ /* 0x000fee0000410000 */
[----:B------:R5:W1:Y:S10]  /*10460*/  MUFU.TANH R44, R9 ;  /* 0x00000009002c7308 */ /* 0x000a740000002400 */
[----:B------:R-:W1:Y:S01]  /*10470*/  MUFU.TANH R62, R62 ;  /* 0x0000003e003e7308 */ /* 0x000e620000002400 */
[----:B-----5:R-:W-:Y:S09]  /*10480*/  FMUL.FTZ R9, R63, c[0x0][0x2ec] ;  /* 0x0000bb003f097a20 */ /* 0x020ff20000410000 */
[----:B------:R5:W1:Y:S02]  /*10490*/  MUFU.TANH R48, R9 ;  /* 0x0000000900307308 */ /* 0x000a640000002400 */
[----:B-----5:R-:W-:Y:S08]  /*104a0*/  FMUL.FTZ R9, R76, c[0x0][0x2ec] ;  /* 0x0000bb004c097a20 */ /* 0x020ff00000410000 */
        /* <DEDUP_REMOVED lines=21> */
[----:B-----5:R-:W-:Y:S02]  /*10600*/  FMUL.FTZ R9, R147, c[0x0][0x2ec] ;  /* 0x0000bb0093097a20 */ /* 0x020fe40000410000 */
[----:B------:R-:W-:Y:S06]  /*10610*/  HMMA.16816.F32.BF16 R144, R136, R202, RZ ;  /* 0x000000ca8890723c */ /* 0x000fec00000418ff */
[----:B------:R5:W1:Y:S11]  /*10620*/  MUFU.TANH R96, R9 ;  /* 0x0000000900607308 */ /* 0x000a760000002400 */
[----:B------:R-:W-:Y:S07]  /*10630*/  @!UPT UIADD3 URZ, URZ, URZ, URZ ;  /* 0x0000003f3f3ff290 */ /* 0x000fee000fffe03f */
[----:B------:R-:W-:Y:S05]  /*10640*/  HMMA.16816.F32.BF16 R144, R140, R198, R144 ;  /* 0x000000c68c90723c */ /* 0x000fea0000041890 */
[----:B-----5:R-:W-:Y:S04]  /*10650*/  FMUL.FTZ R9, R126, c[0x0][0x2ec] ;  /* 0x0000bb007e097a20 */ /* 0x020fe80000410000 */
[----:B------:R5:W1:Y:S11]  /*10660*/  MUFU.TANH R108, R9 ;  /* 0x00000009006c7308 */ /* 0x000a760000002400 */
[----:B------:R-:W-:Y:S04]  /*10670*/  @!UPT UIADD3 URZ, URZ, URZ, URZ ;  /* 0x0000003f3f3ff290 */ /* 0x000fe8000fffe03f */
[----:B------:R-:W-:Y:S02]  /*10680*/  FMUL.FTZ R26, R145, c[0x0][0x2ec] ;  /* 0x0000bb00911a7a20 */ /* 0x000fe40000410000 */
[----:B------:R-:W-:Y:S02]  /*10690*/  FMUL.FTZ R25, R144, c[0x0][0x2ec] ;  /* 0x0000bb0090197a20 */ /* 0x000fe40000410000 */
[----:B------:R1:W1:Y:S01]  /*106a0*/  MUFU.TANH R29, R26 ;  /* 0x0000001a001d7308 */ /* 0x0002620000002400 */
[----:B------:R-:W-:Y:S02]  /*106b0*/  FMUL.FTZ R30, R147, c[0x0][0x2ec] ;  /* 0x0000bb00931e7a20 */ /* 0x000fe40000410000 */
[----:B-----5:R-:W-:Y:S07]  /*106c0*/  FMUL.FTZ R9, R127, c[0x0][0x2ec] ;  /* 0x0000bb007f097a20 */ /* 0x020fee0000410000 */
[----:B------:R5:W2:Y:S10]  /*106d0*/  MUFU.TANH R112, R9 ;  /* 0x0000000900707308 */ /* 0x000ab40000002400 */
[----:B------:R-:W2:Y:S01]  /*106e0*/  MUFU.TANH R25, R25 ;  /* 0x0000001900197308 */ /* 0x000ea20000002400 */
[----:B-1----:R-:W-:Y:S02]  /*106f0*/  FMUL.FTZ R26, R146, c[0x0][0x2ec] ;  /* 0x0000bb00921a7a20 */ /* 0x002fe40000410000 */
[----:B------:R-:W-:Y:S07]  /*10700*/  HMMA.16816.F32.BF16 R144, R136, R174, RZ ;  /* 0x000000ae8890723c */ /* 0x000fee00000418ff */
[----:B------:R-:W1:Y:S01]  /*10710*/  MUFU.TANH R26, R26 ;  /* 0x0000001a001a7308 */ /* 0x000e620000002400 */
[----:B-----5:R-:W-:Y:S09]  /*10720*/  FMUL.FTZ R9, R133, c[0x0][0x2ec] ;  /* 0x0000bb0085097a20 */ /* 0x020ff20000410000 */
[----:B------:R5:W1:Y:S10]  /*10730*/  MUFU.TANH R127, R9 ;  /* 0x00000009007f7308 */ /* 0x000a740000002400 */
[----:B------:R-:W1:Y:S01]  /*10740*/  MUFU.TANH R30, R30 ;  /* 0x0000001e001e7308 */ /* 0x000e620000002400 */
[----:B------:R-:W-:Y:S05]  /*10750*/  HMMA.16816.F32.BF16 R144, R140, R170, R144 ;  /* 0x000000aa8c90723c */ /* 0x000fea0000041890 */
[----:B-----5:R-:W-:Y:S04]  /*10760*/  FMUL.FTZ R9, R134, c[0x0][0x2ec] ;  /* 0x0000bb0086097a20 */ /* 0x020fe80000410000 */
[----:B------:R5:W1:Y:S11]  /*10770*/  MUFU.TANH R124, R9 ;  /* 0x00000009007c7308 */ /* 0x000a760000002400 */
[----:B------:R-:W-:Y:S04]  /*10780*/  @!UPT UIADD3 URZ, URZ, URZ, URZ ;  /* 0x0000003f3f3ff290 */ /* 0x000fe8000fffe03f */
[----:B------:R-:W-:Y:S02]  /*10790*/  FMUL.FTZ R90, R145, c[0x0][0x2ec] ;  /* 0x0000bb00915a7a20 */ /* 0x000fe40000410000 */
[----:B------:R-:W-:Y:S02]  /*107a0*/  FMUL.FTZ R89, R144, c[0x0][0x2ec] ;  /* 0x0000bb0090597a20 */ /* 0x000fe40000410000 */
[----:B------:R1:W1:Y:S01]  /*107b0*/  MUFU.TANH R93, R90 ;  /* 0x0000005a005d7308 */ /* 0x0002620000002400 */
[----:B------:R-:W-:Y:S09]  /*107c0*/  FMUL.FTZ R94, R147, c[0x0][0x2ec] ;  /* 0x0000bb00935e7a20 */ /* 0x000ff20000410000 */
[----:B------:R-:W2:Y:S01]  /*107d0*/  MUFU.TANH R89, R89 ;  /* 0x0000005900597308 */ /* 0x000ea20000002400 */
[----:B-----5:R-:W-:Y:S02]  /*107e0*/  FMUL.FTZ R9, R135, c[0x0][0x2ec] ;  /* 0x0000bb0087097a20 */ /* 0x020fe40000410000 */
[----:B------:R-:W-:Y:S07]  /*107f0*/  HMMA.16816.F32.BF16 R132, R136, R194, RZ ;  /* 0x000000c28884723c */ /* 0x000fee00000418ff */
[----:B------:R5:W2:Y:S01]  /*10800*/  MUFU.TANH R128, R9 ;  /* 0x0000000900807308 */ /* 0x000aa20000002400 */
[----:B-1----:R-:W-:Y:S09]  /*10810*/  FMUL.FTZ R90, R146, c[0x0][0x2ec] ;  /* 0x0000bb00925a7a20 */ /* 0x002ff20000410000 */
[----:B------:R-:W1:Y:S07]  /*10820*/  MUFU.TANH R90, R90 ;  /* 0x0000005a005a7308 */ /* 0x000e6e0000002400 */
[----:B------:R-:W-:Y:S03]  /*10830*/  HMMA.16816.F32.BF16 R132, R140, R190, R132 ;  /* 0x000000be8c84723c */ /* 0x000fe60000041884 */
[----:B------:R-:W1:Y:S02]  /*10840*/  MUFU.TANH R94, R94 ;  /* 0x0000005e005e7308 */ /* 0x000e640000002400 */
[----:B-----5:R-:W-:Y:S03]  /*10850*/  FMUL.FTZ R9, R148, c[0x0][0x2ec] ;  /* 0x0000bb0094097a20 */ /* 0x020fe60000410000 */
[----:B------:R-:W-:Y:S05]  /*10860*/  HMMA.16816.F32.BF16 R148, R136, R182, RZ ;  /* 0x000000b68894723c */ /* 0x000fea00000418ff */
[----:B------:R-:W1:Y:S11]  /*10870*/  MUFU.TANH R9, R9 ;  /* 0x0000000900097308 */ /* 0x000e760000002400 */
[----:B------:R-:W-:Y:S02]  /*10880*/  FMUL.FTZ R42, R133, c[0x0][0x2ec] ;  /* 0x0000bb00852a7a20 */ /* 0x000fe40000410000 */
[----:B------:R-:W-:Y:S02]  /*10890*/  FMUL.FTZ R41, R132, c[0x0][0x2ec] ;  /* 0x0000bb0084297a20 */ /* 0x000fe40000410000 */
[----:B------:R5:W1:Y:S01]  /*108a0*/  MUFU.TANH R45, R42 ;  /* 0x0000002a002d7308 */ /* 0x000a620000002400 */
[----:B------:R-:W-:Y:S03]  /*108b0*/  FMUL.FTZ R46, R135, c[0x0][0x2ec] ;  /* 0x0000bb00872e7a20 */ /* 0x000fe60000410000 */
[----:B------:R-:W-:Y:S06]  /*108c0*/  HMMA.16816.F32.BF16 R148, R140, R178, R148 ;  /* 0x000000b28c94723c */ /* 0x000fec0000041894 */
[----:B------:R-:W1:Y:S10]  /*108d0*/  MUFU.TANH R41, R41 ;  /* 0x0000002900297308 */ /* 0x000e740000002400 */
[----:B------:R-:W1:Y:S01]  /*108e0*/  MUFU.TANH R46, R46 ;  /* 0x0000002e002e7308 */ /* 0x000e620000002400 */
[----:B-----5:R-:W-:Y:S02]  /*108f0*/  FMUL.FTZ R42, R134, c[0x0][0x2ec] ;  /* 0x0000bb00862a7a20 */ /* 0x020fe40000410000 */
[C---:B------:R-:W-:Y:S05]  /*10900*/  HMMA.16816.F32.BF16 R132, R136.reuse, R166, RZ ;  /* 0x000000a68884723c */ /* 0x040fea00000418ff */
[----:B------:R-:W-:Y:S02]  /*10910*/  FMUL.FTZ R74, R149, c[0x0][0x2ec] ;  /* 0x0000bb00954a7a20 */ /* 0x000fe40000410000 */
[----:B------:R-:W1:Y:S01]  /*10920*/  MUFU.TANH R42, R42 ;  /* 0x0000002a002a7308 */ /* 0x000e620000002400 */
[----:B------:R-:W-:Y:S04]  /*10930*/  FMUL.FTZ R73, R148, c[0x0][0x2ec] ;  /* 0x0000bb0094497a20 */ /* 0x000fe80000410000 */
[----:B------:R-:W-:Y:S01]  /*10940*/  FMUL.FTZ R78, R151, c[0x0][0x2ec] ;  /* 0x0000bb00974e7a20 */ /* 0x000fe20000410000 */
[----:B------:R-:W-:Y:S04]  /*10950*/  HMMA.16816.F32.BF16 R136, R136, R158, RZ ;  /* 0x0000009e8888723c */ /* 0x000fe800000418ff */
[----:B------:R5:W1:Y:S10]  /*10960*/  MUFU.TANH R77, R74 ;  /* 0x0000004a004d7308 */ /* 0x000a740000002400 */
[----:B------:R-:W1:Y:S01]  /*10970*/  MUFU.TANH R73, R73 ;  /* 0x0000004900497308 */ /* 0x000e620000002400 */
[C---:B------:R-:W-:Y:S09]  /*10980*/  HMMA.16816.F32.BF16 R132, R140.reuse, R162, R132 ;  /* 0x000000a28c84723c */ /* 0x040ff20000041884 */
[----:B------:R-:W-:Y:S01]  /*10990*/  HMMA.16816.F32.BF16 R136, R140, R130, R136 ;  /* 0x000000828c88723c */ /* 0x000fe20000041888 */
[----:B------:R-:W1:Y:S02]  /*109a0*/  MUFU.TANH R78, R78 ;  /* 0x0000004e004e7308 */ /* 0x000e640000002400 */
[----:B-----5:R-:W-:Y:S08]  /*109b0*/  FMUL.FTZ R74, R150, c[0x0][0x2ec] ;  /* 0x0000bb00964a7a20 */ /* 0x020ff00000410000 */
[----:B------:R-:W1:Y:S04]  /*109c0*/  MUFU.TANH R74, R74 ;  /* 0x0000004a004a7308 */ /* 0x000e680000002400 */
[----:B------:R-:W-:Y:S02]  /*109d0*/  FMUL.FTZ R106, R133, c[0x0][0x2ec] ;  /* 0x0000bb00856a7a20 */ /* 0x000fe40000410000 */
[----:B------:R-:W-:Y:S02]  /*109e0*/  FMUL.FTZ R105, R132, c[0x0][0x2ec] ;  /* 0x0000bb0084697a20 */ /* 0x000fe40000410000 */
[----:B------:R-:W-:Y:S02]  /*109f0*/  FMUL.FTZ R110, R135, c[0x0][0x2ec] ;  /* 0x0000bb00876e7a20 */ /* 0x000fe40000410000 */
[----:B------:R5:W1:Y:S03]  /*10a00*/  MUFU.TANH R109, R106 ;  /* 0x0000006a006d7308 */ /* 0x000a660000002400 */
[----:B------:R-:W-:Y:S02]  /*10a10*/  FMUL.FTZ R122, R137, c[0x0][0x2ec] ;  /* 0x0000bb00897a7a20 */ /* 0x000fe40000410000 */
[----:B------:R-:W-:Y:S02]  /*10a20*/  FMUL.FTZ R121, R136, c[0x0][0x2ec] ;  /* 0x0000bb0088797a20 */ /* 0x000fe40000410000 */
[----:B------:R-:W-:Y:S03]  /*10a30*/  FMUL.FTZ R126, R139, c[0x0][0x2ec] ;  /* 0x0000bb008b7e7a20 */ /* 0x000fe60000410000 */
[----:B------:R1:W1:Y:S10]  /*10a40*/  MUFU.TANH R125, R122 ;  /* 0x0000007a007d7308 */ /* 0x0002740000002400 */
[----:B------:R-:W2:Y:S01]  /*10a50*/  MUFU.TANH R105, R105 ;  /* 0x0000006900697308 */ /* 0x000ea20000002400 */
[----:B-----5:R-:W-:Y:S09]  /*10a60*/  FMUL.FTZ R106, R134, c[0x0][0x2ec] ;  /* 0x0000bb00866a7a20 */ /* 0x020ff20000410000 */
[----:B------:R-:W2:Y:S01]  /*10a70*/  MUFU.TANH R106, R106 ;  /* 0x0000006a006a7308 */ /* 0x000ea20000002400 */
[----:B-1----:R-:W-:Y:S09]  /*10a80*/  FMUL.FTZ R122, R138, c[0x0][0x2ec] ;  /* 0x0000bb008a7a7a20 */ /* 0x002ff20000410000 */
[----:B------:R-:W1:Y:S10]  /*10a90*/  MUFU.TANH R110, R110 ;  /* 0x0000006e006e7308 */ /* 0x000e740000002400 */
[----:B------:R-:W1:Y:S10]  /*10aa0*/  MUFU.TANH R121, R121 ;  /* 0x0000007900797308 */ /* 0x000e740000002400 */
[----:B------:R-:W1:Y:S10]  /*10ab0*/  MUFU.TANH R122, R122 ;  /* 0x0000007a007a7308 */ /* 0x000e740000002400 */
[----:B------:R-:W1:Y:S02]  /*10ac0*/  MUFU.TANH R126, R126 ;  /* 0x0000007e007e7308 */ /* 0x000e640000002400 */
[----:B-1234-:R-:W-:-:S05]  /*10ad0*/  @P2 BRA `(.L_x_588) ;  /* 0xffffe38000002947 */ /* 0x01efca000383ffff */
.L_x_587:
[----:B------:R-:W2:Y:S01]  /*10ae0*/  LDL R181, [R1+0x18] ;  /* 0x0000180001b57983 */ /* 0x000ea20000100800 */
[----:B------:R-:W-:Y:S01]  /*10af0*/  MOV R129, UR5 ;  /* 0x0000000500817c02 */ /* 0x000fe20008000f00 */
[----:B------:R-:W-:Y:S03]  /*10b00*/  UIADD3 UR5, UR5, -0x1, URZ ;  /* 0xffffffff05057890 */ /* 0x000fe6000fffe03f */
[----:B------:R-:W-:Y:S04]  /*10b10*/  LEA R147, R129, R212, 0x7 ;  /* 0x000000d481937211 */ /* 0x000fe800078e38ff */
[----:B------:R-:W3:Y:S01]  /*10b20*/  I2F R129, R147 ;  /* 0x0000009300817306 */ /* 0x000ee20000201400 */
[C---:B------:R-:W-:Y:S02]  /*10b30*/  IADD3 R130, R147.reuse, 0x1, RZ ;  /* 0x0000000193827810 */ /* 0x040fe40007ffe0ff */
[C---:B------:R-:W-:Y:S02]  /*10b40*/  IADD3 R131, R147.reuse, 0x8, RZ ;  /* 0x0000000893837810 */ /* 0x040fe40007ffe0ff */
[C---:B------:R-:W-:Y:S02]  /*10b50*/  IADD3 R132, R147.reuse, 0x9, RZ ;  /* 0x0000000993847810 */ /* 0x040fe40007ffe0ff */
[C---:B------:R-:W-:Y:S02]  /*10b60*/  IADD3 R133, R147.reuse, 0x10, RZ ;  /* 0x0000001093857810 */ /* 0x040fe40007ffe0ff */
[C---:B------:R-:W-:Y:S01]  /*10b70*/  IADD3 R134, R147.reuse, 0x11, RZ ;  /* 0x0000001193867810 */ /* 0x040fe20007ffe0ff */
[----:B------:R-:W4:Y:S01]  /*10b80*/  I2F R130, R130 ;  /* 0x0000008200827306 */ /* 0x000f220000201400 */
[C---:B------:R-:W-:Y:S02]  /*10b90*/  IADD3 R135, R147.reuse, 0x18, RZ ;  /* 0x0000001893877810 */ /* 0x040fe40007ffe0ff */
[C---:B------:R-:W-:Y:S02]  /*10ba0*/  IADD3 R136, R147.reuse, 0x19, RZ ;  /* 0x0000001993887810 */ /* 0x040fe40007ffe0ff */
[C---:B------:R-:W-:Y:S02]  /*10bb0*/  IADD3 R137, R147.reuse, 0x20, RZ ;  /* 0x0000002093897810 */ /* 0x040fe40007ffe0ff */
[C---:B-1----:R-:W-:Y:S02]  /*10bc0*/  IADD3 R138, R147.reuse, 0x21, RZ ;  /* 0x00000021938a7810 */ /* 0x042fe40007ffe0ff */
[C---:B------:R-:W-:Y:S01]  /*10bd0*/  IADD3 R139, R147.reuse, 0x28, RZ ;  /* 0x00000028938b7810 */ /* 0x040fe20007ffe0ff */
[----:B------:R-:W1:Y:S01]  /*10be0*/  I2F R131, R131 ;  /* 0x0000008300837306 */ /* 0x000e620000201400 */
[C---:B------:R-:W-:Y:S02]  /*10bf0*/  IADD3 R140, R147.reuse, 0x29, RZ ;  /* 0x00000029938c7810 */ /* 0x040fe40007ffe0ff */
[C---:B------:R-:W-:Y:S02]  /*10c00*/  IADD3 R141, R147.reuse, 0x30, RZ ;  /* 0x00000030938d7810 */ /* 0x040fe40007ffe0ff */
[C---:B------:R-:W-:Y:S02]  /*10c10*/  IADD3 R142, R147.reuse, 0x31, RZ ;  /* 0x00000031938e7810 */ /* 0x040fe40007ffe0ff */
[C---:B------:R-:W-:Y:S02]  /*10c20*/  IADD3 R143, R147.reuse, 0x38, RZ ;  /* 0x00000038938f7810 */ /* 0x040fe40007ffe0ff */
[C---:B------:R-:W-:Y:S01]  /*10c30*/  IADD3 R144, R147.reuse, 0x39, RZ ;  /* 0x0000003993907810 */ /* 0x040fe20007ffe0ff */
[----:B------:R-:W5:Y:S01]  /*10c40*/  I2F R132, R132 ;  /* 0x0000008400847306 */ /* 0x000f620000201400 */
[C---:B------:R-:W-:Y:S02]  /*10c50*/  IADD3 R145, R147.reuse, 0x40, RZ ;  /* 0x0000004093917810 */ /* 0x040fe40007ffe0ff */
[C---:B------:R-:W-:Y:S02]  /*10c60*/  IADD3 R148, R147.reuse, 0x48, RZ ;  /* 0x0000004893947810 */ /* 0x040fe40007ffe0ff */
[----:B------:R-:W-:Y:S05]  /*10c70*/  IADD3 R146, R147, 0x41, RZ ;  /* 0x0000004193927810 */ /* 0x000fea0007ffe0ff */
        /* <DEDUP_REMOVED lines=13> */
[----:B------:R-:W2:Y:S01]  /*10d50*/  I2F R146, R146 ;  /* 0x0000009200927306 */ /* 0x000ea20000201400 */
[C---:B---3--:R-:W-:Y:S02]  /*10d60*/  FFMA.FTZ R0, R129.reuse, UR4, R0 ;  /* 0x0000000481007c23 */ /* 0x048fe40008010000 */
[C---:B------:R-:W-:Y:S02]  /*10d70*/  FFMA.FTZ R2, R129.reuse, UR4, R2 ;  /* 0x0000000481027c23 */ /* 0x040fe40008010002 */
[C---:B------:R-:W-:Y:S02]  /*10d80*/  FFMA.FTZ R3, R129.reuse, UR4, R3 ;  /* 0x0000000481037c23 */ /* 0x040fe40008010003 */
[----:B------:R-:W-:Y:S01]  /*10d90*/  FFMA.FTZ R4, R129, UR4, R4 ;  /* 0x0000000481047c23 */ /* 0x000fe20008010004 */
[----:B------:R-:W-:Y:S01]  /*10da0*/  FMNMX.FTZ R149, R2, R215, !PT ;  /* 0x000000d702957209 */ /* 0x000fe20007810000 */
[C---:B----4-:R-:W-:Y:S01]  /*10db0*/  FFMA.FTZ R5, R130.reuse, UR4, R5 ;  /* 0x0000000482057c23 */ /* 0x050fe20008010005 */
[----:B------:R3:W4:Y:S01]  /*10dc0*/  I2F R129, R148 ;  /* 0x0000009400817306 */ /* 0x0007220000201400 */
[C---:B------:R-:W-:Y:S02]  /*10dd0*/  FFMA.FTZ R6, R130.reuse, UR4, R6 ;  /* 0x0000000482067c23 */ /* 0x040fe40008010006 */
[C---:B------:R-:W-:Y:S02]  /*10de0*/  FFMA.FTZ R7, R130.reuse, UR4, R7 ;  /* 0x0000000482077c23 */ /* 0x040fe40008010007 */
[----:B------:R-:W-:Y:S01]  /*10df0*/  FFMA.FTZ R8, R130, UR4, R8 ;  /* 0x0000000482087c23 */ /* 0x000fe20008010008 */
[----:B------:R-:W-:Y:S01]  /*10e00*/  IADD3 R130, R147, 0x49, RZ ;  /* 0x0000004993827810 */ /* 0x000fe20007ffe0ff */
[C---:B-1----:R-:W-:Y:S01]  /*10e10*/  FFMA.FTZ R9, R131.reuse, UR4, R9 ;  /* 0x0000000483097c23 */ /* 0x042fe20008010009 */
[----:B------:R-:W-:Y:S01]  /*10e20*/  FMNMX.FTZ R149, R6, R149, !PT ;  /* 0x0000009506957209 */ /* 0x000fe20007810000 */
[C---:B------:R-:W-:Y:S02]  /*10e30*/  FFMA.FTZ R10, R131.reuse, UR4, R10 ;  /* 0x00000004830a7c23 */ /* 0x040fe4000801000a */
[C---:B------:R-:W-:Y:S01]  /*10e40*/  FFMA.FTZ R11, R131.reuse, UR4, R11 ;  /* 0x00000004830b7c23 */ /* 0x040fe2000801000b */
[----:B------:R-:W1:Y:S01]  /*10e50*/  I2F R130, R130 ;  /* 0x0000008200827306 */ /* 0x000e620000201400 */
[----:B------:R-:W-:Y:S01]  /*10e60*/  FFMA.FTZ R12, R131, UR4, R12 ;  /* 0x00000004830c7c23 */ /* 0x000fe2000801000c */
[C---:B------:R-:W-:Y:S01]  /*10e70*/  IADD3 R131, R147.reuse, 0x50, RZ ;  /* 0x0000005093837810 */ /* 0x040fe20007ffe0ff */
[----:B-----5:R-:W-:Y:S01]  /*10e80*/  FFMA.FTZ R13, R132, UR4, R13 ;  /* 0x00000004840d7c23 */ /* 0x020fe2000801000d */
[----:B------:R-:W-:Y:S01]  /*10e90*/  FMNMX.FTZ R149, R10, R149, !PT ;  /* 0x000000950a957209 */ /* 0x000fe20007810000 */
[C---:B------:R-:W-:Y:S02]  /*10ea0*/  FFMA.FTZ R14, R132.reuse, UR4, R14 ;  /* 0x00000004840e7c23 */ /* 0x040fe4000801000e */
[C---:B------:R-:W-:Y:S02]  /*10eb0*/  FFMA.FTZ R15, R132.reuse, UR4, R15 ;  /* 0x00000004840f7c23 */ /* 0x040fe4000801000f */
[----:B------:R-:W-:Y:S01]  /*10ec0*/  FFMA.FTZ R16, R132, UR4, R16 ;  /* 0x0000000484107c23 */ /* 0x000fe20008010010 */
[----:B------:R-:W5:Y:S01]  /*10ed0*/  I2F R131, R131 ;  /* 0x0000008300837306 */ /* 0x000f620000201400 */
[----:B------:R-:W-:Y:S01]  /*10ee0*/  IADD3 R132, R147, 0x51, RZ ;  /* 0x0000005193847810 */ /* 0x000fe20007ffe0ff */
[C---:B------:R-:W-:Y:S01]  /*10ef0*/  FFMA.FTZ R17, R133.reuse, UR4, R17 ;  /* 0x0000000485117c23 */ /* 0x040fe20008010011 */
[----:B------:R-:W-:Y:S01]  /*10f00*/  FMNMX.FTZ R149, R14, R149, !PT ;  /* 0x000000950e957209 */ /* 0x000fe20007810000 */
[C---:B------:R-:W-:Y:S01]  /*10f10*/  FFMA.FTZ R18, R133.reuse, UR4, R18 ;  /* 0x0000000485127c23 */ /* 0x040fe20008010012 */
[----:B---3--:R-:W-:Y:S01]  /*10f20*/  FMNMX.FTZ R148, R0, R216, !PT ;  /* 0x000000d800947209 */ /* 0x008fe20007810000 */
[C---:B------:R-:W-:Y:S02]  /*10f30*/  FFMA.FTZ R19, R133.reuse, UR4, R19 ;  /* 0x0000000485137c23 */ /* 0x040fe40008010013 */
[----:B------:R-:W-:Y:S01]  /*10f40*/  FFMA.FTZ R20, R133, UR4, R20 ;  /* 0x0000000485147c23 */ /* 0x000fe20008010014 */
[----:B------:R-:W-:Y:S01]  /*10f50*/  IADD3 R133, R147, 0x58, RZ ;  /* 0x0000005893857810 */ /* 0x000fe20007ffe0ff */
[----:B------:R-:W3:Y:S01]  /*10f60*/  I2F R132, R132 ;  /* 0x0000008400847306 */ /* 0x000ee20000201400 */
[----:B------:R-:W-:Y:S01]  /*10f70*/  FFMA.FTZ R21, R134, UR4, R21 ;  /* 0x0000000486157c23 */ /* 0x000fe20008010015 */
[----:B------:R-:W-:Y:S01]  /*10f80*/  FMNMX.FTZ R149, R18, R149, !PT ;  /* 0x0000009512957209 */ /* 0x000fe20007810000 */
[C---:B------:R-:W-:Y:S01]  /*10f90*/  FFMA.FTZ R22, R134.reuse, UR4, R22 ;  /* 0x0000000486167c23 */ /* 0x040fe20008010016 */
[----:B------:R-:W-:Y:S01]  /*10fa0*/  FMNMX.FTZ R148, R5, R148, !PT ;  /* 0x0000009405947209 */ /* 0x000fe20007810000 */
[C---:B------:R-:W-:Y:S02]  /*10fb0*/  FFMA.FTZ R23, R134.reuse, UR4, R23 ;  /* 0x0000000486177c23 */ /* 0x040fe40008010017 */
[----:B------:R-:W-:Y:S01]  /*10fc0*/  FFMA.FTZ R24, R134, UR4, R24 ;  /* 0x0000000486187c23 */ /* 0x000fe20008010018 */
[----:B------:R-:W-:Y:S01]  /*10fd0*/  IADD3 R134, R147, 0x59, RZ ;  /* 0x0000005993867810 */ /* 0x000fe20007ffe0ff */
[C---:B------:R-:W-:Y:S01]  /*10fe0*/  FFMA.FTZ R25, R135.reuse, UR4, R25 ;  /* 0x0000000487197c23 */ /* 0x040fe20008010019 */
[----:B------:R-:W1:Y:S01]  /*10ff0*/  I2F R133, R133 ;  /* 0x0000008500857306 */ /* 0x000e620000201400 */
[----:B------:R-:W-:Y:S01]  /*11000*/  FMNMX.FTZ R149, R22, R149, !PT ;  /* 0x0000009516957209 */ /* 0x000fe20007810000 */
[----:B------:R-:W-:Y:S01]  /*11010*/  FFMA.FTZ R26, R135, UR4, R26 ;  /* 0x00000004871a7c23 */ /* 0x000fe2000801001a */
[----:B------:R-:W-:Y:S01]  /*11020*/  FMNMX.FTZ R148, R9, R148, !PT ;  /* 0x0000009409947209 */ /* 0x000fe20007810000 */
[C---:B------:R-:W-:Y:S02]  /*11030*/  FFMA.FTZ R27, R135.reuse, UR4, R27 ;  /* 0x00000004871b7c23 */ /* 0x040fe4000801001b */
[----:B------:R-:W-:Y:S01]  /*11040*/  FFMA.FTZ R28, R135, UR4, R28 ;  /* 0x00000004871c7c23 */ /* 0x000fe2000801001c */
[----:B------:R-:W-:Y:S01]  /*11050*/  IADD3 R135, R147, 0x60, RZ ;  /* 0x0000006093877810 */ /* 0x000fe20007ffe0ff */
[----:B------:R-:W-:Y:S01]  /*11060*/  FFMA.FTZ R29, R136, UR4, R29 ;  /* 0x00000004881d7c23 */ /* 0x000fe2000801001d */
[----:B------:R-:W-:Y:S01]  /*11070*/  FMNMX.FTZ R149, R26, R149, !PT ;  /* 0x000000951a957209 */ /* 0x000fe20007810000 */
[----:B------:R-:W1:Y:S01]  /*11080*/  I2F R134, R134 ;  /* 0x0000008600867306 */ /* 0x000e620000201400 */
[C---:B------:R-:W-:Y:S01]  /*11090*/  FFMA.FTZ R30, R136.reuse, UR4, R30 ;  /* 0x00000004881e7c23 */ /* 0x040fe2000801001e */
[----:B------:R-:W-:Y:S01]  /*110a0*/  FMNMX.FTZ R148, R13, R148, !PT ;  /* 0x000000940d947209 */ /* 0x000fe20007810000 */
[C---:B------:R-:W-:Y:S02]  /*110b0*/  FFMA.FTZ R31, R136.reuse, UR4, R31 ;  /* 0x00000004881f7c23 */ /* 0x040fe4000801001f */
[----:B------:R-:W-:Y:S01]  /*110c0*/  FFMA.FTZ R32, R136, UR4, R32 ;  /* 0x0000000488207c23 */ /* 0x000fe20008010020 */
[----:B------:R-:W-:Y:S01]  /*110d0*/  FMNMX.FTZ R149, R30, R149, !PT ;  /* 0x000000951e957209 */ /* 0x000fe20007810000 */
[----:B------:R-:W-:Y:S01]  /*110e0*/  FFMA.FTZ R33, R137, UR4, R33 ;  /* 0x0000000489217c23 */ /* 0x000fe20008010021 */
[----:B------:R-:W-:Y:S01]  /*110f0*/  IADD3 R136, R147, 0x61, RZ ;  /* 0x0000006193887810 */ /* 0x000fe20007ffe0ff */
[C---:B------:R-:W-:Y:S01]  /*11100*/  FFMA.FTZ R34, R137.reuse, UR4, R34 ;  /* 0x0000000489227c23 */ /* 0x040fe20008010022 */
[----:B------:R-:W1:Y:S01]  /*11110*/  I2F R135, R135 ;  /* 0x0000008700877306 */ /* 0x000e620000201400 */
        /* <DEDUP_REMOVED lines=9> */
[----:B------:R-:W1:Y:S01]  /*111b0*/  I2F R136, R136 ;  /* 0x0000008800887306 */ /* 0x000e620000201400 */
[----:B------:R-:W-:Y:S01]  /*111c0*/  FFMA.FTZ R40, R138, UR4, R40 ;  /* 0x000000048a287c23 */ /* 0x000fe20008010028 */
[----:B------:R-:W-:Y:S01]  /*111d0*/  FMNMX.FTZ R149, R38, R149, !PT ;  /* 0x0000009526957209 */ /* 0x000fe20007810000 */
[----:B------:R-:W-:Y:S01]  /*111e0*/  FFMA.FTZ R41, R139, UR4, R41 ;  /* 0x000000048b297c23 */ /* 0x000fe20008010029 */
[----:B------:R-:W-:Y:S01]  /*111f0*/  IADD3 R138, R147, 0x69, RZ ;  /* 0x00000069938a7810 */ /* 0x000fe20007ffe0ff */
[----:B------:R-:W-:Y:S01]  /*11200*/  FFMA.FTZ R42, R139, UR4, R42 ;  /* 0x000000048b2a7c23 */ /* 0x000fe2000801002a */
[----:B------:R-:W-:Y:S01]  /*11210*/  FMNMX.FTZ R148, R25, R148, !PT ;  /* 0x0000009419947209 */ /* 0x000fe20007810000 */
[C---:B------:R-:W-:Y:S02]  /*11220*/  FFMA.FTZ R43, R139.reuse, UR4, R43 ;  /* 0x000000048b2b7c23 */ /* 0x040fe4000801002b */
[----:B------:R-:W-:Y:S01]  /*11230*/  FFMA.FTZ R44, R139, UR4, R44 ;  /* 0x000000048b2c7c23 */ /* 0x000fe2000801002c */
[----:B------:R-:W1:Y:S01]  /*11240*/  I2F R137, R137 ;  /* 0x0000008900897306 */ /* 0x000e620000201400 */
        /* <DEDUP_REMOVED lines=8> */
[----:B------:R-:W-:Y:S01]  /*112d0*/  FFMA.FTZ R49, R141, UR4, R49 ;  /* 0x000000048d317c23 */ /* 0x000fe20008010031 */
[----:B------:R-:W-:Y:S01]  /*112e0*/  FMNMX.FTZ R148, R37, R148, !PT ;  /* 0x0000009425947209 */ /* 0x000fe20007810000 */
[C---:B------:R-:W-:Y:S02]  /*112f0*/  FFMA.FTZ R50, R141.reuse, UR4, R50 ;  /* 0x000000048d327c23 */ /* 0x040fe40008010032 */
[----:B------:R-:W-:Y:S01]  /*11300*/  FFMA.FTZ R51, R141, UR4, R51 ;  /* 0x000000048d337c23 */ /* 0x000fe20008010033 */
[----:B------:R-:W-:Y:S01]  /*11310*/  FMNMX.FTZ R148, R41, R148, !PT ;  /* 0x0000009429947209 */ /* 0x000fe20007810000 */
[----:B------:R-:W-:Y:S01]  /*11320*/  FFMA.FTZ R52, R141, UR4, R52 ;  /* 0x000000048d347c23 */ /* 0x000fe20008010034 */
[----:B------:R-:W-:Y:S01]  /*11330*/  FMNMX.FTZ R149, R50, R149, !PT ;  /* 0x0000009532957209 */ /* 0x000fe20007810000 */
[C---:B------:R-:W-:Y:S01]  /*11340*/  FFMA.FTZ R53, R142.reuse, UR4, R53 ;  /* 0x000000048e357c23 */ /* 0x040fe20008010035 */
[----:B------:R-:W-:Y:S01]  /*11350*/  FMNMX.FTZ R148, R45, R148, !PT ;  /* 0x000000942d947209 */ /* 0x000fe20007810000 */
[C---:B------:R-:W-:Y:S02]  /*11360*/  FFMA.FTZ R54, R142.reuse, UR4, R54 ;  /* 0x000000048e367c23 */ /* 0x040fe40008010036 */
        /* <DEDUP_REMOVED lines=11> */
[----:B--2---:R-:W-:Y:S01]  /*11420*/  LDSM.16.MT88.4 R140, [R181+0x4000] ;  /* 0x00400000b58c783b */ /* 0x004fe20000004200 */
        /* <DEDUP_REMOVED lines=8> */
[----:B------:R-:W-:Y:S01]  /*114b0*/  FFMA.FTZ R67, R145, UR4, R67 ;  /* 0x0000000491437c23 */ /* 0x000fe20008010043 */
        /* <DEDUP_REMOVED lines=9> */
[C---:B----4-:R-:W-:Y:S02]  /*11550*/  FFMA.FTZ R73, R129.reuse, UR4, R73 ;  /* 0x0000000481497c23 */ /* 0x050fe40008010049 */
[C---:B------:R-:W-:Y:S02]  /*11560*/  FFMA.FTZ R74, R129.reuse, UR4, R74 ;  /* 0x00000004814a7c23 */ /* 0x040fe4000801004a */
[----:B------:R-:W-:Y:S01]  /*11570*/  FFMA.FTZ R75, R129, UR4, R75 ;  /* 0x00000004814b7c23 */ /* 0x000fe2000801004b */
[----:B------:R-:W-:Y:S01]  /*11580*/  FMNMX.FTZ R148, R73, R148, !PT ;  /* 0x0000009449947209 */ /* 0x000fe20007810000 */
[----:B------:R-:W-:Y:S01]  /*11590*/  FFMA.FTZ R76, R129, UR4, R76 ;  /* 0x00000004814c7c23 */ /* 0x000fe2000801004c */
[----:B------:R-:W-:Y:S01]  /*115a0*/  FMNMX.FTZ R149, R74, R149, !PT ;  /* 0x000000954a957209 */ /* 0x000fe20007810000 */
[----:B------:R2:W4:Y:S01]  /*115b0*/  I2F R129, R138 ;  /* 0x0000008a00817306 */ /* 0x0005220000201400 */
[C---:B-1----:R-:W-:Y:S02]  /*115c0*/  FFMA.FTZ R77, R130.reuse, UR4, R77 ;  /* 0x00000004824d7c23 */ /* 0x042fe4000801004d */
[C---:B------:R-:W-:Y:S02]  /*115d0*/  FFMA.FTZ R78, R130.reuse, UR4, R78 ;  /* 0x00000004824e7c23 */ /* 0x040fe4000801004e */
[C---:B------:R-:W-:Y:S01]  /*115e0*/  FFMA.FTZ R79, R130.reuse, UR4, R79 ;  /* 0x00000004824f7c23 */ /* 0x040fe2000801004f */
[----:B------:R-:W-:Y:S01]  /*115f0*/  FMNMX.FTZ R148, R77, R148, !PT ;  /* 0x000000944d947209 */ /* 0x000fe20007810000 */
[----:B------:R-:W-:Y:S01]  /*11600*/  FFMA.FTZ R80, R130, UR4, R80 ;  /* 0x0000000482507c23 */ /* 0x000fe20008010050 */
[----:B------:R-:W-:Y:S01]  /*11610*/  IADD3 R130, R147, 0x70, RZ ;  /* 0x0000007093827810 */ /* 0x000fe20007ffe0ff */
[C---:B-----5:R-:W-:Y:S01]  /*11620*/  FFMA.FTZ R81, R131.reuse, UR4, R81 ;  /* 0x0000000483517c23 */ /* 0x060fe20008010051 */
[----:B------:R-:W-:Y:S01]  /*11630*/  FMNMX.FTZ R149, R78, R149, !PT ;  /* 0x000000954e957209 */ /* 0x000fe20007810000 */
[C---:B------:R-:W-:Y:S02]  /*11640*/  FFMA.FTZ R82, R131.reuse, UR4, R82 ;  /* 0x0000000483527c23 */ /* 0x040fe40008010052 */
[C---:B------:R-:W-:Y:S01]  /*11650*/  FFMA.FTZ R83, R131.reuse, UR4, R83 ;  /* 0x0000000483537c23 */ /* 0x040fe20008010053 */
[----:B------:R-:W1:Y:S01]  /*11660*/  I2F R130, R130 ;  /* 0x0000008200827306 */ /* 0x000e620000201400 */
[----:B------:R-:W-:Y:S01]  /*11670*/  FFMA.FTZ R84, R131, UR4, R84 ;  /* 0x0000000483547c23 */ /* 0x000fe20008010054 */
[----:B------:R-:W-:Y:S01]  /*11680*/  IADD3 R131, R147, 0x71, RZ ;  /* 0x0000007193837810 */ /* 0x000fe20007ffe0ff */
[C---:B---3--:R-:W-:Y:S01]  /*11690*/  FFMA.FTZ R85, R132.reuse, UR4, R85 ;  /* 0x0000000484557c23 */ /* 0x048fe20008010055 */
[----:B------:R-:W-:Y:S01]  /*116a0*/  FMNMX.FTZ R148, R81, R148, !PT ;  /* 0x0000009451947209 */ /* 0x000fe20007810000 */
[----:B------:R-:W-:Y:S01]  /*116b0*/  FFMA.FTZ R86, R132, UR4, R86 ;  /* 0x0000000484567c23 */ /* 0x000fe20008010056 */
[----:B------:R-:W-:Y:S01]  /*116c0*/  FMNMX.FTZ R149, R82, R149, !PT ;  /* 0x0000009552957209 */ /* 0x000fe20007810000 */
[C---:B------:R-:W-:Y:S01]  /*116d0*/  FFMA.FTZ R87, R132.reuse, UR4, R87 ;  /* 0x0000000484577c23 */ /* 0x040fe20008010057 */
[----:B------:R-:W-:Y:S01]  /*116e0*/  FMNMX.FTZ R148, R85, R148, !PT ;  /* 0x0000009455947209 */ /* 0x000fe20007810000 */
[----:B------:R-:W-:Y:S01]  /*116f0*/  FFMA.FTZ R88, R132, UR4, R88 ;  /* 0x0000000484587c23 */ /* 0x000fe20008010058 */
[----:B------:R-:W3:Y:S01]  /*11700*/  I2F R131, R131 ;  /* 0x0000008300837306 */ /* 0x000ee20000201400 */
[----:B------:R-:W-:Y:S01]  /*11710*/  IADD3 R132, R147, 0x78, RZ ;  /* 0x0000007893847810 */ /* 0x000fe20007ffe0ff */
[C---:B------:R-:W-:Y:S01]  /*11720*/  FFMA.FTZ R89, R133.reuse, UR4, R89 ;  /* 0x0000000485597c23 */ /* 0x040fe20008010059 */
[----:B------:R-:W-:Y:S01]  /*11730*/  FMNMX.FTZ R149, R86, R149, !PT ;  /* 0x0000009556957209 */ /* 0x000fe20007810000 */
[C---:B------:R-:W-:Y:S02]  /*11740*/  FFMA.FTZ R90, R133.reuse, UR4, R90 ;  /* 0x00000004855a7c23 */ /* 0x040fe4000801005a */
[----:B------:R-:W-:Y:S01]  /*11750*/  FFMA.FTZ R91, R133, UR4, R91 ;  /* 0x00000004855b7c23 */ /* 0x000fe2000801005b */
[----:B------:R-:W-:Y:S01]  /*11760*/  FMNMX.FTZ R148, R89, R148, !PT ;  /* 0x0000009459947209 */ /* 0x000fe20007810000 */
[----:B------:R-:W-:Y:S01]  /*11770*/  FFMA.FTZ R92, R133, UR4, R92 ;  /* 0x00000004855c7c23 */ /* 0x000fe2000801005c */
[----:B------:R-:W-:Y:S01]  /*11780*/  IADD3 R133, R147, 0x79, RZ ;  /* 0x0000007993857810 */ /* 0x000fe20007ffe0ff */
[----:B------:R-:W5:Y:S01]  /*11790*/  I2F R132, R132 ;  /* 0x0000008400847306 */ /* 0x000f620000201400 */
[----:B------:R-:W-:Y:S01]  /*117a0*/  LDSM.16.MT88.4 R144, [R181+0x4400] ;  /* 0x00440000b590783b */ /* 0x000fe20000004200 */
[----:B------:R-:W-:Y:S01]  /*117b0*/  FFMA.FTZ R93, R134, UR4, R93 ;  /* 0x00000004865d7c23 */ /* 0x000fe2000801005d */
[----:B------:R-:W-:Y:S01]  /*117c0*/  FMNMX.FTZ R149, R90, R149, !PT ;  /* 0x000000955a957209 */ /* 0x000fe20007810000 */
[C---:B------:R-:W-:Y:S02]  /*117d0*/  FFMA.FTZ R94, R134.reuse, UR4, R94 ;  /* 0x00000004865e7c23 */ /* 0x040fe4000801005e */
[C---:B------:R-:W-:Y:S01]  /*117e0*/  FFMA.FTZ R95, R134.reuse, UR4, R95 ;  /* 0x00000004865f7c23 */ /* 0x040fe2000801005f */
[----:B------:R-:W-:Y:S01]  /*117f0*/  FMNMX.FTZ R148, R93, R148, !PT ;  /* 0x000000945d947209 */ /* 0x000fe20007810000 */
[----:B------:R-:W-:Y:S01]  /*11800*/  FFMA.FTZ R96, R134, UR4, R96 ;  /* 0x0000000486607c23 */ /* 0x000fe20008010060 */
[----:B------:R-:W-:Y:S01]  /*11810*/  FMNMX.FTZ R149, R94, R149, !PT ;  /* 0x000000955e957209 */ /* 0x000fe20007810000 */
[----:B------:R-:W1:Y:S01]  /*11820*/  I2F R133, R133 ;  /* 0x0000008500857306 */ /* 0x000e620000201400 */
        /* <DEDUP_REMOVED lines=18> */
[----:B--2---:R-:W-:Y:S01]  /*11950*/  LDSM.16.MT88.4 R136, [R252+0x4000] ;  /* 0x00400000fc88783b */ /* 0x004fe20000004200 */
[C---:B----4-:R-:W-:Y:S02]  /*11960*/  FFMA.FTZ R109, R129.reuse, UR4, R109 ;  /* 0x00000004816d7c23 */ /* 0x050fe4000801006d */
[C---:B------:R-:W-:Y:S02]  /*11970*/  FFMA.FTZ R110, R129.reuse, UR4, R110 ;  /* 0x00000004816e7c23 */ /* 0x040fe4000801006e */
[----:B------:R-:W-:Y:S01]  /*11980*/  FFMA.FTZ R111, R129, UR4, R111 ;  /* 0x00000004816f7c23 */ /* 0x000fe2000801006f */
[----:B------:R-:W-:Y:S01]  /*11990*/  FMNMX.FTZ R148, R109, R148, !PT ;  /* 0x000000946d947209 */ /* 0x000fe20007810000 */
[----:B------:R-:W-:Y:S01]  /*119a0*/  FFMA.FTZ R112, R129, UR4, R112 ;  /* 0x0000000481707c23 */ /* 0x000fe20008010070 */
[----:B------:R-:W-:Y:S01]  /*119b0*/  FMNMX.FTZ R149, R110, R149, !PT ;  /* 0x000000956e957209 */ /* 0x000fe20007810000 */
[C---:B-1----:R-:W-:Y:S02]  /*119c0*/  FFMA.FTZ R113, R130.reuse, UR4, R113 ;  /* 0x0000000482717c23 */ /* 0x042fe40008010071 */
[C---:B------:R-:W-:Y:S02]  /*119d0*/  FFMA.FTZ R114, R130.reuse, UR4, R114 ;  /* 0x0000000482727c23 */ /* 0x040fe40008010072 */
[C---:B------:R-:W-:Y:S01]  /*119e0*/  FFMA.FTZ R115, R130.reuse, UR4, R115 ;  /* 0x0000000482737c23 */ /* 0x040fe20008010073 */
[----:B------:R-:W-:Y:S01]  /*119f0*/  FMNMX.FTZ R148, R113, R148, !PT ;  /* 0x0000009471947209 */ /* 0x000fe20007810000 */
[----:B------:R-:W-:Y:S01]  /*11a00*/  FFMA.FTZ R116, R130, UR4, R116 ;  /* 0x0000000482747c23 */ /* 0x000fe20008010074 */
[----:B------:R-:W-:Y:S01]  /*11a10*/  FMNMX.FTZ R129, R114, R149, !PT ;  /* 0x0000009572817209 */ /* 0x000fe20007810000 */
[C---:B---3--:R-:W-:Y:S02]  /*11a20*/  FFMA.FTZ R117, R131.reuse, UR4, R117 ;  /* 0x0000000483757c23 */ /* 0x048fe40008010075 */
[C---:B------:R-:W-:Y:S02]  /*11a30*/  FFMA.FTZ R118, R131.reuse, UR4, R118 ;  /* 0x0000000483767c23 */ /* 0x040fe40008010076 */
[----:B------:R-:W-:Y:S01]  /*11a40*/  FFMA.FTZ R119, R131, UR4, R119 ;  /* 0x0000000483777c23 */ /* 0x000fe20008010077 */
        /* <DEDUP_REMOVED lines=8> */
[----:B------:R-:W-:Y:S01]  /*11ad0*/  LDSM.16.MT88.4 R148, [R252+0x4400] ;  /* 0x00440000fc94783b */ /* 0x000fe20000004200 */
[C---:B------:R-:W-:Y:S01]  /*11ae0*/  FFMA.FTZ R125, R133.reuse, UR4, R125 ;  /* 0x00000004857d7c23 */ /* 0x040fe2000801007d */
[----:B------:R-:W-:Y:S01]  /*11af0*/  FMNMX.FTZ R129, R122, R129, !PT ;  /* 0x000000817a817209 */ /* 0x000fe20007810000 */
[C---:B------:R-:W-:Y:S02]  /*11b00*/  FFMA.FTZ R126, R133.reuse, UR4, R126 ;  /* 0x00000004857e7c23 */ /* 0x040fe4000801007e */
[----:B------:R-:W-:Y:S01]  /*11b10*/  FFMA.FTZ R127, R133, UR4, R127 ;  /* 0x00000004857f7c23 */ /* 0x000fe2000801007f */
        /* <DEDUP_REMOVED lines=11> */
[----:B------:R-:W-:Y:S01]  /*11bd0*/  FADD.FTZ R131, -R130, R216 ;  /* 0x000000d882837221 */ /* 0x000fe20000010100 */
[----:B------:R-:W-:Y:S02]  /*11be0*/  MOV R216, R130 ;  /* 0x0000008200d87202 */ /* 0x000fe40000000f00 */
[----:B--2---:R-:W-:Y:S01]  /*11bf0*/  FMNMX.FTZ R129, R132, R129, !PT ;  /* 0x0000008184817209 */ /* 0x004fe20007810000 */
[----:B------:R-:W-:Y:S04]  /*11c00*/  FMUL.FTZ R131, R131, c[0x0][0x23c] ;  /* 0x00008f0083837a20 */ /* 0x000fe80000410000 */
[----:B------:R1:W2:Y:S01]  /*11c10*/  MUFU.EX2 R132, R131 ;  /* 0x0000008300847308 */ /* 0x0002a20000000800 */
[----:B------:R-:W-:Y:S01]  /*11c20*/  FADD.FTZ R134, -R129, R215 ;  /* 0x000000d781867221 */ /* 0x000fe20000010100 */
[----:B------:R-:W-:Y:S03]  /*11c30*/  MOV R215, R129 ;  /* 0x0000008100d77202 */ /* 0x000fe60000000f00 */
[----:B------:R-:W-:Y:S06]  /*11c40*/  FMUL.FTZ R134, R134, c[0x0][0x23c] ;  /* 0x00008f0086867a20 */ /* 0x000fec0000410000 */
[----:B------:R-:W3:Y:S01]  /*11c50*/  MUFU.EX2 R134, R134 ;  /* 0x0000008600867308 */ /* 0x000ee20000000800 */
[----:B-1----:R-:W-:Y:S02]  /*11c60*/  FMUL.FTZ R131, R130, c[0x0][0x23c] ;  /* 0x00008f0082837a20 */ /* 0x002fe40000410000 */
[C---:B--2---:R-:W-:Y:S02]  /*11c70*/  FMUL.FTZ R232, R132.reuse, R232 ;  /* 0x000000e884e87220 */ /* 0x044fe40000410000 */
[C---:B------:R-:W-:Y:S01]  /*11c80*/  FMUL.FTZ R233, R132.reuse, R233 ;  /* 0x000000e984e97220 */ /* 0x040fe20000410000 */
[----:B------:R-:W-:Y:S01]  /*11c90*/  FSEL R131, R131, RZ, P0 ;  /* 0x000000ff83837208 */ /* 0x000fe20000000000 */
[C---:B------:R-:W-:Y:S01]  /*11ca0*/  FMUL.FTZ R228, R132.reuse, R228 ;  /* 0x000000e484e47220 */ /* 0x040fe20000410000 */
[----:B------:R-:W-:Y:S01]  /*11cb0*/  FSETP.NEU.FTZ.AND P0, PT, R129, -INF , PT ;  /* 0xff8000008100780b */ /* 0x000fe20003f1d000 */
[----:B------:R-:W-:Y:S02]  /*11cc0*/  FMUL.FTZ R229, R132, R229 ;  /* 0x000000e584e57220 */ /* 0x000fe40000410000 */
        /* <DEDUP_REMOVED lines=30> */
[C---:B---3--:R-:W-:Y:S02]  /*11eb0*/  FMUL.FTZ R234, R134.reuse, R234 ;  /* 0x000000ea86ea7220 */ /* 0x048fe40000410000 */
[C---:B------:R-:W-:Y:S02]  /*11ec0*/  FMUL.FTZ R235, R134.reuse, R235 ;  /* 0x000000eb86eb7220 */ /* 0x040fe40000410000 */
[C---:B------:R-:W-:Y:S01]  /*11ed0*/  FMUL.FTZ R230, R134.reuse, R230 ;  /* 0x000000e686e67220 */ /* 0x040fe20000410000 */
[----:B------:R-:W-:Y:S01]  /*11ee0*/  MUFU.EX2 R162, R162 ;  /* 0x000000a200a27308 */ /* 0x000fe20000000800 */
[----:B------:R-:W-:Y:S02]  /*11ef0*/  FMUL.FTZ R231, R134, R231 ;  /* 0x000000e786e77220 */ /* 0x000fe40000410000 */
[C---:B------:R-:W-:Y:S02]  /*11f00*/  FMUL.FTZ R224, R132.reuse, R224 ;  /* 0x000000e084e07220 */ /* 0x040fe40000410000 */
[----:B------:R-:W-:Y:S02]  /*11f10*/  FMUL.FTZ R225, R132, R225 ;  /* 0x000000e184e17220 */ /* 0x000fe40000410000 */
[C---:B------:R-:W-:Y:S02]  /*11f20*/  FMUL.FTZ R226, R134.reuse, R226 ;  /* 0x000000e286e27220 */ /* 0x040fe40000410000 */
[----:B------:R-:W-:Y:S01]  /*11f30*/  FMUL.FTZ R227, R134, R227 ;  /* 0x000000e386e37220 */ /* 0x000fe20000410000 */
[----:B------:R-:W-:Y:S01]  /*11f40*/  MUFU.EX2 R163, R163 ;  /* 0x000000a300a37308 */ /* 0x000fe20000000800 */
[C---:B------:R-:W-:Y:S02]  /*11f50*/  FMUL.FTZ R220, R132.reuse, R220 ;  /* 0x000000dc84dc7220 */ /* 0x040fe40000410000 */
[----:B------:R-:W-:Y:S02]  /*11f60*/  FMUL.FTZ R221, R132, R221 ;  /* 0x000000dd84dd7220 */ /* 0x000fe40000410000 */
[C---:B------:R-:W-:Y:S02]  /*11f70*/  FMUL.FTZ R222, R134.reuse, R222 ;  /* 0x000000de86de7220 */ /* 0x040fe40000410000 */
[----:B------:R-:W-:Y:S02]  /*11f80*/  FMUL.FTZ R223, R134, R223 ;  /* 0x000000df86df7220 */ /* 0x000fe40000410000 */
[--C-:B------:R-:W-:Y:S01]  /*11f90*/  FFMA.FTZ R157, R5, c[0x0][0x23c], -R131.reuse ;  /* 0x00008f00059d7a23 */ /* 0x100fe20000010883 */
[----:B------:R-:W-:Y:S01]  /*11fa0*/  MUFU.EX2 R164, R164 ;  /* 0x000000a400a47308 */ /* 0x000fe20000000800 */
[--C-:B------:R-:W-:Y:S01]  /*11fb0*/  FFMA.FTZ R156, R9, c[0x0][0x23c], -R131.reuse ;  /* 0x00008f00099c7a23 */ /* 0x100fe20000010883 */
[----:B------:R-:W-:Y:S01]  /*11fc0*/  FMNMX.FTZ R5, R3, R214, !PT ;  /* 0x000000d603057209 */ /* 0x000fe20007810000 */
[--C-:B------:R-:W-:Y:S02]  /*11fd0*/  FFMA.FTZ R0, R0, c[0x0][0x23c], -R131.reuse ;  /* 0x00008f0000007a23 */ /* 0x100fe40000010883 */
[--C-:B------:R-:W-:Y:S01]  /*11fe0*/  FFMA.FTZ R113, R113, c[0x0][0x23c], -R131.reuse ;  /* 0x00008f0071717a23 */ /* 0x100fe20000010883 */
[----:B------:R-:W-:Y:S01]  /*11ff0*/  FMNMX.FTZ R5, R7, R5, !PT ;  /* 0x0000000507057209 */ /* 0x000fe20007810000 */
[--C-:B------:R-:W-:Y:S02]  /*12000*/  FFMA.FTZ R117, R117, c[0x0][0x23c], -R131.reuse ;  /* 0x00008f0075757a23 */ /* 0x100fe40000010883 */
[--C-:B------:R-:W-:Y:S01]  /*12010*/  FFMA.FTZ R121, R121, c[0x0][0x23c], -R131.reuse ;  /* 0x00008f0079797a23 */ /* 0x100fe20000010883 */
[----:B------:R-:W-:Y:S01]  /*12020*/  MUFU.EX2 R0, R0 ;  /* 0x0000000000007308 */ /* 0x000fe20000000800 */
[----:B------:R-:W-:Y:S01]  /*12030*/  FMNMX.FTZ R5, R11, R5, !PT ;  /* 0x000000050b057209 */ /* 0x000fe20007810000 */
[----:B------:R-:W-:Y:S03]  /*12040*/  FFMA.FTZ R131, R125, c[0x0][0x23c], -R131 ;  /* 0x00008f007d837a23 */ /* 0x000fe60000010883 */
[----:B------:R-:W-:Y:S04]  /*12050*/  FMNMX.FTZ R5, R15, R5, !PT ;  /* 0x000000050f057209 */ /* 0x000fe80007810000 */
[----:B------:R-:W-:Y:S01]  /*12060*/  FMNMX.FTZ R5, R19, R5, !PT ;  /* 0x0000000513057209 */ /* 0x000fe20007810000 */
[----:B------:R-:W-:Y:S03]  /*12070*/  MUFU.EX2 R125, R131 ;  /* 0x00000083007d7308 */ /* 0x000fe60000000800 */
[----:B------:R-:W-:Y:S04]  /*12080*/  FMNMX.FTZ R5, R23, R5, !PT ;  /* 0x0000000517057209 */ /* 0x000fe80007810000 */
[----:B------:R-:W-:Y:S03]  /*12090*/  FMNMX.FTZ R5, R27, R5, !PT ;  /* 0x000000051b057209 */ /* 0x000fe60007810000 */
[----:B------:R-:W1:Y:S01]  /*120a0*/  MUFU.EX2 R157, R157 ;  /* 0x0000009d009d7308 */ /* 0x000e620000000800 */
[----:B------:R-:W-:Y:S04]  /*120b0*/  FMNMX.FTZ R5, R31, R5, !PT ;  /* 0x000000051f057209 */ /* 0x000fe80007810000 */
[----:B------:R-:W-:Y:S04]  /*120c0*/  FMNMX.FTZ R5, R35, R5, !PT ;  /* 0x0000000523057209 */ /* 0x000fe80007810000 */
[----:B------:R-:W-:Y:S01]  /*120d0*/  FMNMX.FTZ R5, R39, R5, !PT ;  /* 0x0000000527057209 */ /* 0x000fe20007810000 */
[----:B------:R-:W2:Y:S03]  /*120e0*/  MUFU.EX2 R156, R156 ;  /* 0x0000009c009c7308 */ /* 0x000ea60000000800 */
[----:B------:R-:W-:Y:S04]  /*120f0*/  FMNMX.FTZ R5, R43, R5, !PT ;  /* 0x000000052b057209 */ /* 0x000fe80007810000 */
[----:B------:R-:W-:Y:S03]  /*12100*/  FMNMX.FTZ R5, R47, R5, !PT ;  /* 0x000000052f057209 */ /* 0x000fe60007810000 */
[----:B------:R-:W-:Y:S01]  /*12110*/  MUFU.EX2 R45, R45 ;  /* 0x0000002d002d7308 */ /* 0x000fe20000000800 */
[----:B------:R-:W-:Y:S02]  /*12120*/  FMNMX.FTZ R5, R51, R5, !PT ;  /* 0x0000000533057209 */ /* 0x000fe40007810000 */
[----:B-1----:R-:W-:Y:S01]  /*12130*/  F2FP.BF16.PACK_AB R152, R157, R0 ;  /* 0x000000009d98723e */ /* 0x002fe200000010ff */
[----:B------:R-:W-:Y:S01]  /*12140*/  FFMA.FTZ R0, R208, R132, R0 ;  /* 0x00000084d0007223 */ /* 0x000fe20000010000 */
[----:B------:R-:W-:Y:S03]  /*12150*/  FMNMX.FTZ R5, R55, R5, !PT ;  /* 0x0000000537057209 */ /* 0x000fe60007810000 */
[----:B------:R-:W-:Y:S02]  /*12160*/  FADD.FTZ R0, R157, R0 ;  /* 0x000000009d007221 */ /* 0x000fe40000010000 */
[----:B------:R-:W-:Y:S01]  /*12170*/  MUFU.EX2 R49, R49 ;  /* 0x0000003100317308 */ /* 0x000fe20000000800 */
[----:B------:R-:W-:Y:S02]  /*12180*/  FMNMX.FTZ R5, R59, R5, !PT ;  /* 0x000000053b057209 */ /* 0x000fe40007810000 */
[----:B--2---:R-:W-:Y:S01]  /*12190*/  F2FP.BF16.PACK_AB R154, R135, R156 ;  /* 0x0000009c879a723e */ /* 0x004fe200000010ff */
[----:B------:R-:W-:Y:S01]  /*121a0*/  FADD.FTZ R0, R156, R0 ;  /* 0x000000009c007221 */ /* 0x000fe20000010000 */
        /* <DEDUP_REMOVED lines=24> */
[----:B------:R-:W-:Y:S01]  /*12330*/  FMNMX.FTZ R9, R127, R5, !PT ;  /* 0x000000057f097209 */ /* 0x000fe20007810000 */
[----:B------:R-:W-:Y:S04]  /*12340*/  FMUL.FTZ R5, R129, c[0x0][0x23c] ;  /* 0x00008f0081057a20 */ /* 0x000fe80000410000 */
[----:B------:R-:W1:Y:S01]  /*12350*/  SHFL.BFLY PT, R17, R9, 0x2, 0x1f ;  /* 0x0c401f0009117f89 */ /* 0x000e6200000e0000 */
[----:B------:R-:W-:Y:S03]  /*12360*/  FSEL R13, R5, RZ, P0 ;  /* 0x000000ff050d7208 */ /* 0x000fe60000000000 */
[----:B------:R-:W-:Y:S02]  /*12370*/  MUFU.EX2 R81, R81 ;  /* 0x0000005100517308 */ /* 0x000fe40000000800 */
        /* <DEDUP_REMOVED lines=11> */
[----:B-1----:R-:W-:Y:S01]  /*12430*/  FMNMX.FTZ R17, R9, R17, !PT ;  /* 0x0000001109117209 */ /* 0x002fe20007810000 */
[--C-:B------:R-:W-:Y:S02]  /*12440*/  FFMA.FTZ R50, R50, c[0x0][0x23c], -R13.reuse ;  /* 0x00008f0032327a23 */ /* 0x100fe4000001080d */
[--C-:B------:R-:W-:Y:S02]  /*12450*/  FFMA.FTZ R54, R54, c[0x0][0x23c], -R13.reuse ;  /* 0x00008f0036367a23 */ /* 0x100fe4000001080d */
[----:B------:R-:W1:Y:S01]  /*12460*/  SHFL.BFLY PT, R5, R17, 0x1, 0x1f ;  /* 0x0c201f0011057f89 */ /* 0x000e6200000e0000 */
        /* <DEDUP_REMOVED lines=17> */
[--C-:B------:R-:W-:Y:S01]  /*12580*/  FFMA.FTZ R110, R110, c[0x0][0x23c], -R13.reuse ;  /* 0x00008f006e6e7a23 */ /* 0x100fe2000001080d */
[C---:B------:R-:W-:Y:S01]  /*12590*/  FSETP.NEU.FTZ.AND P0, PT, R5.reuse, -INF , PT ;  /* 0xff8000000500780b */ /* 0x040fe20003f1d000 */
[--C-:B------:R-:W-:Y:S01]  /*125a0*/  FFMA.FTZ R165, R6, c[0x0][0x23c], -R13.reuse ;  /* 0x00008f0006a57a23 */ /* 0x100fe2000001080d */
[----:B------:R-:W-:Y:S01]  /*125b0*/  FMNMX.FTZ R6, R4, R213, !PT ;  /* 0x000000d504067209 */ /* 0x000fe20007810000 */
[--C-:B------:R-:W-:Y:S02]  /*125c0*/  FFMA.FTZ R2, R2, c[0x0][0x23c], -R13.reuse ;  /* 0x00008f0002027a23 */ /* 0x100fe4000001080d */
[----:B------:R-:W-:Y:S01]  /*125d0*/  MUFU.EX2 R170, R170 ;  /* 0x000000aa00aa7308 */ /* 0x000fe20000000800 */
[----:B------:R-:W-:Y:S01]  /*125e0*/  FMNMX.FTZ R9, R8, R6, !PT ;  /* 0x0000000608097209 */ /* 0x000fe20007810000 */
[----:B------:R-:W-:Y:S01]  /*125f0*/  FADD.FTZ R6, -R5, R214 ;  /* 0x000000d605067221 */ /* 0x000fe20000010100 */
[----:B------:R-:W-:Y:S01]  /*12600*/  MOV R214, R5 ;  /* 0x0000000500d67202 */ /* 0x000fe20000000f00 */
[--C-:B------:R-:W-:Y:S01]  /*12610*/  FFMA.FTZ R14, R14, c[0x0][0x23c], -R13.reuse ;  /* 0x00008f000e0e7a23 */ /* 0x100fe2000001080d */
[----:B------:R-:W-:Y:S01]  /*12620*/  FMNMX.FTZ R9, R12, R9, !PT ;  /* 0x000000090c097209 */ /* 0x000fe20007810000 */
[----:B------:R-:W-:Y:S02]  /*12630*/  FMUL.FTZ R6, R6, c[0x0][0x23c] ;  /* 0x00008f0006067a20 */ /* 0x000fe40000410000 */
[--C-:B------:R-:W-:Y:S01]  /*12640*/  FFMA.FTZ R114, R114, c[0x0][0x23c], -R13.reuse ;  /* 0x00008f0072727a23 */ /* 0x100fe2000001080d */
[----:B------:R-:W-:Y:S01]  /*12650*/  FMNMX.FTZ R9, R16, R9, !PT ;  /* 0x0000000910097209 */ /* 0x000fe20007810000 */
[----:B------:R1:W2:Y:S01]  /*12660*/  MUFU.EX2 R10, R6 ;  /* 0x00000006000a7308 */ /* 0x0002a20000000800 */
[--C-:B------:R-:W-:Y:S02]  /*12670*/  FFMA.FTZ R118, R118, c[0x0][0x23c], -R13.reuse ;  /* 0x00008f0076767a23 */ /* 0x100fe4000001080d */
[--C-:B------:R-:W-:Y:S02]  /*12680*/  FFMA.FTZ R122, R122, c[0x0][0x23c], -R13.reuse ;  /* 0x00008f007a7a7a23 */ /* 0x100fe4000001080d */
[----:B------:R-:W-:Y:S05]  /*12690*/  FFMA.FTZ R13, R126, c[0x0][0x23c], -R13 ;  /* 0x00008f007e0d7a23 */ /* 0x000fea000001080d */
[----:B------:R-:W-:Y:S10]  /*126a0*/  MUFU.EX2 R126, R13 ;  /* 0x0000000d007e7308 */ /* 0x000ff40000000800 */
[----:B------:R-:W-:Y:S01]  /*126b0*/  MUFU.EX2 R2, R2 ;  /* 0x0000000200027308 */ /* 0x000fe20000000800 */
[----:B-1----:R-:W-:Y:S01]  /*126c0*/  FMNMX.FTZ R6, R20, R9, !PT ;  /* 0x0000000914067209 */ /* 0x002fe20007810000 */
[C---:B--2---:R-:W-:Y:S02]  /*126d0*/  FMUL.FTZ R248, R10.reuse, R248 ;  /* 0x000000f80af87220 */ /* 0x044fe40000410000 */
[----:B------:R-:W-:Y:S01]  /*126e0*/  FMUL.FTZ R249, R10, R249 ;  /* 0x000000f90af97220 */ /* 0x000fe20000410000 */
[----:B------:R-:W-:Y:S01]  /*126f0*/  FMNMX.FTZ R6, R24, R6, !PT ;  /* 0x0000000618067209 */ /* 0x000fe20007810000 */
[C---:B------:R-:W-:Y:S04]  /*12700*/  FMUL.FTZ R244, R10.reuse, R244 ;  /* 0x000000f40af47220 */ /* 0x040fe80000410000 */
[----:B------:R-:W1:Y:S01]  /*12710*/  MUFU.EX2 R165, R165 ;  /* 0x000000a500a57308 */ /* 0x000e620000000800 */
[----:B------:R-:W-:Y:S01]  /*12720*/  FMUL.FTZ R245, R10, R245 ;  /* 0x000000f50af57220 */ /* 0x000fe20000410000 */
[----:B------:R-:W-:Y:S01]  /*12730*/  FMNMX.FTZ R6, R28, R6, !PT ;  /* 0x000000061c067209 */ /* 0x000fe20007810000 */
[C---:B------:R-:W-:Y:S02]  /*12740*/  FMUL.FTZ R240, R10.reuse, R240 ;  /* 0x000000f00af07220 */ /* 0x040fe40000410000 */
[----:B------:R-:W-:Y:S01]  /*12750*/  FMUL.FTZ R241, R10, R241 ;  /* 0x000000f10af17220 */ /* 0x000fe20000410000 */
[----:B------:R-:W-:Y:S01]  /*12760*/  FMNMX.FTZ R6, R32, R6, !PT ;  /* 0x0000000620067209 */ /* 0x000fe20007810000 */
[C---:B------:R-:W-:Y:S02]  /*12770*/  FMUL.FTZ R236, R10.reuse, R236 ;  /* 0x000000ec0aec7220 */ /* 0x040fe40000410000 */
[----:B------:R-:W-:Y:S01]  /*12780*/  FMUL.FTZ R237, R10, R237 ;  /* 0x000000ed0aed7220 */ /* 0x000fe20000410000 */
[----:B------:R-:W2:Y:S01]  /*12790*/  MUFU.EX2 R14, R14 ;  /* 0x0000000e000e7308 */ /* 0x000ea20000000800 */
[----:B------:R-:W-:Y:S04]  /*127a0*/  FMNMX.FTZ R6, R36, R6, !PT ;  /* 0x0000000624067209 */ /* 0x000fe80007810000 */
[----:B------:R-:W-:Y:S04]  /*127b0*/  FMNMX.FTZ R6, R40, R6, !PT ;  /* 0x0000000628067209 */ /* 0x000fe80007810000 */
[----:B------:R-:W-:Y:S01]  /*127c0*/  FMNMX.FTZ R6, R44, R6, !PT ;  /* 0x000000062c067209 */ /* 0x000fe20007810000 */
[----:B------:R-:W3:Y:S03]  /*127d0*/  MUFU.EX2 R171, R171 ;  /* 0x000000ab00ab7308 */ /* 0x000ee60000000800 */
[----:B------:R-:W-:Y:S02]  /*127e0*/  FMNMX.FTZ R6, R48, R6, !PT ;  /* 0x0000000630067209 */ /* 0x000fe40007810000 */
[----:B-1----:R-:W-:Y:S01]  /*127f0*/  F2FP.BF16.PACK_AB R153, R165, R2 ;  /* 0x00000002a599723e */ /* 0x002fe200000010ff */
[----:B------:R-:W-:Y:S01]  /*12800*/  FFMA.FTZ R2, R209, R134, R2 ;  /* 0x00000086d1027223 */ /* 0x000fe20000010002 */
[----:B------:R-:W-:Y:S03]  /*12810*/  FMNMX.FTZ R6, R52, R6, !PT ;  /* 0x0000000634067209 */ /* 0x000fe60007810000 */
[----:B------:R-:W1:Y:S01]  /*12820*/  MUFU.EX2 R172, R172 ;  /* 0x000000ac00ac7308 */ /* 0x000e620000000800 */
[----:B------:R-:W-:Y:S01]  /*12830*/  FMNMX.FTZ R6, R56, R6, !PT ;  /* 0x0000000638067209 */ /* 0x000fe20007810000 */
[----:B------:R-:W-:Y:S01]  /*12840*/  FADD.FTZ R2, R165, R2 ;  /* 0x00000002a5027221 */ /* 0x000fe20000010000 */
[----:B--2---:R-:W-:Y:S02]  /*12850*/  F2FP.BF16.PACK_AB R155, R14, R131 ;  /* 0x000000830e9b723e */ /* 0x004fe400000010ff */
[----:B------:R-:W-:Y:S01]  /*12860*/  FMNMX.FTZ R6, R60, R6, !PT ;  /* 0x000000063c067209 */ /* 0x000fe20007810000 */
[----:B------:R-:W-:Y:S04]  /*12870*/  FADD.FTZ R2, R131, R2 ;  /* 0x0000000283027221 */ /* 0x000fe80000010000 */
[----:B------:R-:W2:Y:S01]  /*12880*/  MUFU.EX2 R46, R46 ;  /* 0x0000002e002e7308 */ /* 0x000ea20000000800 */
[C---:B------:R-:W-:Y:S05]  /*12890*/  HMMA.16816.F32.BF16 R232, R152.reuse, R136, R232 ;  /* 0x0000008898e8723c */ /* 0x040fea00000418e8 */
[----:B------:R-:W-:Y:S01]  /*128a0*/  FMNMX.FTZ R6, R64, R6, !PT ;  /* 0x0000000640067209 */ /* 0x000fe20007810000 */
[----:B------:R-:W-:Y:S02]  /*128b0*/  FADD.FTZ R14, R14, R2 ;  /* 0x000000020e0e7221 */ /* 0x000fe40000010000 */
[C---:B------:R-:W-:Y:S01]  /*128c0*/  HMMA.16816.F32.BF16 R228, R152.reuse, R138, R228 ;  /* 0x0000008a98e4723c */ /* 0x040fe200000418e4 */
[----:B------:R-:W4:Y:S03]  /*128d0*/  MUFU.EX2 R50, R50 ;  /* 0x0000003200327308 */ /* 0x000f260000000800 */
[----:B------:R-:W-:Y:S01]  /*128e0*/  FMNMX.FTZ R6, R68, R6, !PT ;  /* 0x0000000644067209 */ /* 0x000fe20007810000 */
[----:B------:R-:W-:Y:S03]  /*128f0*/  FADD.FTZ R14, R166, R14 ;  /* 0x0000000ea60e7221 */ /* 0x000fe60000010000 */
[C---:B------:R-:W-:Y:S03]  /*12900*/  HMMA.16816.F32.BF16 R224, R152.reuse, R140, R224 ;  /* 0x0000008c98e0723c */ /* 0x040fe600000418e0 */
[----:B------:R-:W5:Y:S01]  /*12910*/  MUFU.EX2 R54, R54 ;  /* 0x0000003600367308 */ /* 0x000f620000000800 */
[----:B------:R-:W-:Y:S01]  /*12920*/  FMNMX.FTZ R6, R72, R6, !PT ;  /* 0x0000000648067209 */ /* 0x000fe20007810000 */
[----:B------:R-:W-:Y:S03]  /*12930*/  FADD.FTZ R14, R167, R14 ;  /* 0x0000000ea70e7221 */ /* 0x000fe60000010000 */
[----:B------:R-:W-:Y:S04]  /*12940*/  HMMA.16816.F32.BF16 R220, R152, R142, R220 ;  /* 0x0000008e98dc723c */ /* 0x000fe800000418dc */
[----:B------:R-:W-:Y:S01]  /*12950*/  FMNMX.FTZ R6, R76, R6, !PT ;  /* 0x000000064c067209 */ /* 0x000fe20007810000 */
[----:B------:R-:W1:Y:S01]  /*12960*/  MUFU.EX2 R58, R58 ;  /* 0x0000003a003a7308 */ /* 0x000e620000000800 */
[----:B------:R-:W-:Y:S01]  /*12970*/  FADD.FTZ R14, R168, R14 ;  /* 0x0000000ea80e7221 */ /* 0x000fe20000010000 */
[----:B------:R-:W-:Y:S01]  /*12980*/  F2FP.BF16.PACK_AB R152, R159, R158 ;  /* 0x0000009e9f98723e */ /* 0x000fe200000010ff */
[----:B------:R-:W-:Y:S01]  /*12990*/  FADD.FTZ R158, R158, R0 ;  /* 0x000000009e9e7221 */ /* 0x000fe20000010000 */
[----:B------:R-:W-:Y:S03]  /*129a0*/  F2FP.BF16.PACK_AB R154, R161, R160 ;  /* 0x000000a0a19a723e */ /* 0x000fe600000010ff */
[----:B------:R-:W-:Y:S01]  /*129b0*/  F2FP.BF16.PACK_AB R153, R167, R166 ;  /* 0x000000a6a799723e */ /* 0x000fe200000010ff */
[----:B------:R-:W-:Y:S01]  /*129c0*/  FADD.FTZ R158, R159, R158 ;  /* 0x0000009e9f9e7221 */ /* 0x000fe20000010000 */
[C---:B------:R-:W-:Y:S01]  /*129d0*/  F2FP.BF16.PACK_AB R155, R169.reuse, R168 ;  /* 0x000000a8a99b723e */ /* 0x040fe200000010ff */
[----:B------:R-:W1:Y:S01]  /*129e0*/  MUFU.EX2 R62, R62 ;  /* 0x0000003e003e7308 */ /* 0x000e620000000800 */
[----:B------:R-:W-:Y:S01]  /*129f0*/  FMNMX.FTZ R6, R80, R6, !PT ;  /* 0x0000000650067209 */ /* 0x000fe20007810000 */
[----:B------:R-:W-:Y:S02]  /*12a00*/  FADD.FTZ R158, R160, R158 ;  /* 0x0000009ea09e7221 */ /* 0x000fe40000010000 */
[----:B------:R-:W-:Y:S01]  /*12a10*/  FADD.FTZ R14, R169, R14 ;  /* 0x0000000ea90e7221 */ /* 0x000fe20000010000 */
[----:B------:R-:W-:Y:S01]  /*12a20*/  FMNMX.FTZ R6, R84, R6, !PT ;  /* 0x0000000654067209 */ /* 0x000fe20007810000 */
[C---:B------:R-:W-:Y:S03]  /*12a30*/  HMMA.16816.F32.BF16 R232, R152.reuse, R148, R232 ;  /* 0x0000009498e8723c */ /* 0x040fe600000418e8 */
[----:B------:R-:W-:Y:S01]  /*12a40*/  FMNMX.FTZ R6, R88, R6, !PT ;  /* 0x0000000658067209 */ /* 0x000fe20007810000 */
[----:B------:R-:W1:Y:S01]  /*12a50*/  MUFU.EX2 R66, R66 ;  /* 0x0000004200427308 */ /* 0x000e620000000800 */
[----:B------:R-:W-:Y:S02]  /*12a60*/  FADD.FTZ R158, R161, R158 ;  /* 0x0000009ea19e7221 */ /* 0x000fe40000010000 */
[----:B------:R-:W-:Y:S01]  /*12a70*/  FMNMX.FTZ R6, R92, R6, !PT ;  /* 0x000000065c067209 */ /* 0x000fe20007810000 */
[C---:B------:R-:W-:Y:S04]  /*12a80*/  HMMA.16816.F32.BF16 R228, R152.reuse, R150, R228 ;  /* 0x0000009698e4723c */ /* 0x040fe800000418e4 */
[----:B------:R-:W-:Y:S01]  /*12a90*/  FMNMX.FTZ R6, R96, R6, !PT ;  /* 0x0000000660067209 */ /* 0x000fe20007810000 */
[----:B------:R-:W-:Y:S01]  /*12aa0*/  FADD.FTZ R158, R162, R158 ;  /* 0x0000009ea29e7221 */ /* 0x000fe20000010000 */
[----:B------:R-:W2:Y:S01]  /*12ab0*/  MUFU.EX2 R70, R70 ;  /* 0x0000004600467308 */ /* 0x000ea20000000800 */
[----:B------:R-:W-:Y:S01]  /*12ac0*/  FADD.FTZ R14, R170, R14 ;  /* 0x0000000eaa0e7221 */ /* 0x000fe20000010000 */
[C---:B------:R-:W-:Y:S04]  /*12ad0*/  HMMA.16816.F32.BF16 R224, R152.reuse, R144, R224 ;  /* 0x0000009098e0723c */ /* 0x040fe800000418e0 */
[----:B------:R-:W-:Y:S01]  /*12ae0*/  FMNMX.FTZ R6, R100, R6, !PT ;  /* 0x0000000664067209 */ /* 0x000fe20007810000 */
[----:B------:R-:W-:Y:S02]  /*12af0*/  FADD.FTZ R158, R163, R158 ;  /* 0x0000009ea39e7221 */ /* 0x000fe40000010000 */
[----:B---3--:R-:W-:Y:S01]  /*12b00*/  FADD.FTZ R14, R171, R14 ;  /* 0x0000000eab0e7221 */ /* 0x008fe20000010000 */
[----:B------:R-:W3:Y:S01]  /*12b10*/  MUFU.EX2 R74, R74 ;  /* 0x0000004a004a7308 */ /* 0x000ee20000000800 */
[----:B------:R-:W-:Y:S01]  /*12b20*/  HMMA.16816.F32.BF16 R220, R152, R146, R220 ;  /* 0x0000009298dc723c */ /* 0x000fe200000418dc */
[----:B------:R-:W-:Y:S02]  /*12b30*/  LDSM.16.MT88.4 R152, [R252+0x4800] ;  /* 0x00480000fc98783b */ /* 0x000fe40000004200 */
[----:B------:R-:W-:Y:S01]  /*12b40*/  FMNMX.FTZ R6, R104, R6, !PT ;  /* 0x0000000668067209 */ /* 0x000fe20007810000 */
[----:B------:R-:W-:Y:S02]  /*12b50*/  FADD.FTZ R158, R164, R158 ;  /* 0x0000009ea49e7221 */ /* 0x000fe40000010000 */
[----:B-1----:R-:W-:Y:S01]  /*12b60*/  FADD.FTZ R14, R172, R14 ;  /* 0x0000000eac0e7221 */ /* 0x002fe20000010000 */
[----:B------:R-:W-:Y:S01]  /*12b70*/  FMNMX.FTZ R6, R108, R6, !PT ;  /* 0x000000066c067209 */ /* 0x000fe20007810000 */
[----:B------:R-:W-:Y:S01]  /*12b80*/  FADD.FTZ R158, R45, R158 ;  /* 0x0000009e2d9e7221 */ /* 0x000fe20000010000 */
[----:B------:R-:W1:Y:S03]  /*12b90*/  MUFU.EX2 R78, R78 ;  /* 0x0000004e004e7308 */ /* 0x000e660000000800 */
[----:B------:R-:W-:Y:S01]  /*12ba0*/  FMNMX.FTZ R6, R112, R6, !PT ;  /* 0x0000000670067209 */ /* 0x000fe20007810000 */
[----:B--2---:R-:W-:Y:S02]  /*12bb0*/  FADD.FTZ R14, R46, R14 ;  /* 0x0000000e2e0e7221 */ /* 0x004fe40000010000 */
[----:B------:R-:W-:Y:S01]  /*12bc0*/  FADD.FTZ R158, R49, R158 ;  /* 0x0000009e319e7221 */ /* 0x000fe20000010000 */
[----:B------:R-:W-:Y:S01]  /*12bd0*/  FMNMX.FTZ R6, R116, R6, !PT ;  /* 0x0000000674067209 */ /* 0x000fe20007810000 */
[----:B----4-:R-:W-:Y:S02]  /*12be0*/  FADD.FTZ R14, R50, R14 ;  /* 0x0000000e320e7221 */ /* 0x010fe40000010000 */
[----:B------:R-:W2:Y:S01]  /*12bf0*/  MUFU.EX2 R85, R85 ;  /* 0x0000005500557308 */ /* 0x000ea20000000800 */
[----:B------:R-:W-:Y:S01]  /*12c00*/  FMNMX.FTZ R6, R120, R6, !PT ;  /* 0x0000000678067209 */ /* 0x000fe20007810000 */
[----:B------:R-:W-:Y:S02]  /*12c10*/  FADD.FTZ R158, R53, R158 ;  /* 0x0000009e359e7221 */ /* 0x000fe40000010000 */
[----:B-----5:R-:W-:Y:S01]  /*12c20*/  FADD.FTZ R14, R54, R14 ;  /* 0x0000000e360e7221 */ /* 0x020fe20000010000 */
[----:B------:R-:W-:Y:S01]  /*12c30*/  FMNMX.FTZ R6, R124, R6, !PT ;  /* 0x000000067c067209 */ /* 0x000fe20007810000 */
[----:B------:R-:W-:Y:S02]  /*12c40*/  FADD.FTZ R158, R57, R158 ;  /* 0x0000009e399e7221 */ /* 0x000fe40000010000 */
[----:B------:R-:W-:Y:S01]  /*12c50*/  FADD.FTZ R14, R58, R14 ;  /* 0x0000000e3a0e7221 */ /* 0x000fe20000010000 */
[----:B------:R-:W-:Y:S01]  /*12c60*/  FMNMX.FTZ R9, R128, R6, !PT ;  /* 0x0000000680097209 */ /* 0x000fe20007810000 */
[----:B------:R-:W4:Y:S01]  /*12c70*/  MUFU.EX2 R89, R89 ;  /* 0x0000005900597308 */ /* 0x000f220000000800 */
[----:B------:R-:W-:Y:S02]  /*12c80*/  FADD.FTZ R158, R61, R158 ;  /* 0x0000009e3d9e7221 */ /* 0x000fe40000010000 */
[----:B------:R-:W-:Y:S01]  /*12c90*/  FADD.FTZ R14, R62, R14 ;  /* 0x0000000e3e0e7221 */ /* 0x000fe20000010000 */
[----:B------:R-:W5:Y:S01]  /*12ca0*/  SHFL.BFLY PT, R6, R9, 0x2, 0x1f ;  /* 0x0c401f0009067f89 */ /* 0x000f6200000e0000 */
[----:B------:R-:W-:Y:S02]  /*12cb0*/  FADD.FTZ R158, R65, R158 ;  /* 0x0000009e419e7221 */ /* 0x000fe40000010000 */
[----:B------:R-:W-:Y:S02]  /*12cc0*/  FADD.FTZ R14, R66, R14 ;  /* 0x0000000e420e7221 */ /* 0x000fe40000010000 */
[----:B------:R-:W-:Y:S01]  /*12cd0*/  FADD.FTZ R158, R69, R158 ;  /* 0x0000009e459e7221 */ /* 0x000fe20000010000 */
[----:B------:R-:W4:Y:S01]  /*12ce0*/  MUFU.EX2 R93, R93 ;  /* 0x0000005d005d7308 */ /* 0x000f220000000800 */
[----:B------:R-:W-:Y:S02]  /*12cf0*/  FADD.FTZ R14, R70, R14 ;  /* 0x0000000e460e7221 */ /* 0x000fe40000010000 */
[----:B------:R-:W-:Y:S02]  /*12d00*/  FADD.FTZ R158, R73, R158 ;  /* 0x0000009e499e7221 */ /* 0x000fe40000010000 */
[----:B---3--:R-:W-:Y:S02]  /*12d10*/  FADD.FTZ R14, R74, R14 ;  /* 0x0000000e4a0e7221 */ /* 0x008fe40000010000 */
[----:B------:R-:W-:Y:S02]  /*12d20*/  FADD.FTZ R158, R77, R158 ;  /* 0x0000009e4d9e7221 */ /* 0x000fe40000010000 */
[----:B-1----:R-:W-:Y:S01]  /*12d30*/  FADD.FTZ R14, R78, R14 ;  /* 0x0000000e4e0e7221 */ /* 0x002fe20000010000 */
[----:B------:R-:W1:Y:S01]  /*12d40*/  MUFU.EX2 R82, R82 ;  /* 0x0000005200527308 */ /* 0x000e620000000800 */
[----:B------:R-:W-:Y:S04]  /*12d50*/  FADD.FTZ R158, R81, R158 ;  /* 0x0000009e519e7221 */ /* 0x000fe80000010000 */
[----:B--2---:R-:W-:Y:S01]  /*12d60*/  FADD.FTZ R158, R85, R158 ;  /* 0x0000009e559e7221 */ /* 0x004fe20000010000 */
[----:B-----5:R-:W-:Y:S03]  /*12d70*/  FMNMX.FTZ R9, R9, R6, !PT ;  /* 0x0000000609097209 */ /* 0x020fe60007810000 */
[----:B----4-:R-:W-:Y:S01]  /*12d80*/  FADD.FTZ R158, R89, R158 ;  /* 0x0000009e599e7221 */ /* 0x010fe20000010000 */
[----:B------:R-:W2:Y:S01]  /*12d90*/  MUFU.EX2 R86, R86 ;  /* 0x0000005600567308 */ /* 0x000ea20000000800 */
[----:B------:R-:W3:Y:S02]  /*12da0*/  SHFL.BFLY PT, R6, R9, 0x1, 0x1f ;  /* 0x0c201f0009067f89 */ /* 0x000ee400000e0000 */
[----:B------:R-:W-:Y:S07]  /*12db0*/  FADD.FTZ R158, R93, R158 ;  /* 0x0000009e5d9e7221 */ /* 0x000fee0000010000 */
[----:B------:R-:W4:Y:S01]  /*12dc0*/  MUFU.EX2 R90, R90 ;  /* 0x0000005a005a7308 */ /* 0x000f220000000800 */
[----:B-1----:R-:W-:Y:S09]  /*12dd0*/  FADD.FTZ R14, R82, R14 ;  /* 0x0000000e520e7221 */ /* 0x002ff20000010000 */
[----:B------:R-:W-:Y:S01]  /*12de0*/  MUFU.EX2 R94, R94 ;  /* 0x0000005e005e7308 */ /* 0x000fe20000000800 */
[----:B--2---:R-:W-:Y:S01]  /*12df0*/  FADD.FTZ R14, R86, R14 ;  /* 0x0000000e560e7221 */ /* 0x004fe20000010000 */
[----:B---3--:R-:W-:Y:S01]  /*12e00*/  FMNMX.FTZ R9, R9, R6, !PT ;  /* 0x0000000609097209 */ /* 0x008fe20007810000 */
[----:B------:R-:W-:Y:S07]  /*12e10*/  FMUL.FTZ R6, R5, c[0x0][0x23c] ;  /* 0x00008f0005067a20 */ /* 0x000fee0000410000 */
[----:B------:R-:W-:Y:S01]  /*12e20*/  MUFU.EX2 R97, R97 ;  /* 0x0000006100617308 */ /* 0x000fe20000000800 */
[C---:B------:R-:W-:Y:S01]  /*12e30*/  FADD.FTZ R13, -R9.reuse, R213 ;  /* 0x000000d5090d7221 */ /* 0x040fe20000010100 */
[----:B------:R-:W-:Y:S01]  /*12e40*/  FSEL R6, R6, RZ, P0 ;  /* 0x000000ff06067208 */ /* 0x000fe20000000000 */
[----:B----4-:R-:W-:Y:S01]  /*12e50*/  FADD.FTZ R14, R90, R14 ;  /* 0x0000000e5a0e7221 */ /* 0x010fe20000010000 */
[----:B------:R-:W-:Y:S01]  /*12e60*/  FSETP.NEU.FTZ.AND P0, PT, R9, -INF , PT ;  /* 0xff8000000900780b */ /* 0x000fe20003f1d000 */
[----:B------:R-:W-:Y:S01]  /*12e70*/  FMUL.FTZ R13, R13, c[0x0][0x23c] ;  /* 0x00008f000d0d7a20 */ /* 0x000fe20000410000 */
[----:B------:R-:W-:Y:S01]  /*12e80*/  MOV R213, R9 ;  /* 0x0000000900d57202 */ /* 0x000fe20000000f00 */
[--C-:B------:R-:W-:Y:S03]  /*12e90*/  FFMA.FTZ R174, R23, c[0x0][0x23c], -R6.reuse ;  /* 0x00008f0017ae7a23 */ /* 0x100fe60000010806 */
        /* <DEDUP_REMOVED lines=12> */
[----:B------:R-:W-:Y:S01]  /*12f60*/  MUFU.EX2 R173, R173 ;  /* 0x000000ad00ad7308 */ /* 0x000fe20000000800 */
        /* <DEDUP_REMOVED lines=12> */
[----:B------:R-:W1:Y:S01]  /*13030*/  MUFU.EX2 R133, R133 ;  /* 0x0000008500857308 */ /* 0x000e620000000800 */
        /* <DEDUP_REMOVED lines=14> */
[----:B-1----:R-:W-:Y:S01]  /*13120*/  F2FP.BF16.PACK_AB R16, R133, R3 ;  /* 0x000000038510723e */ /* 0x002fe200000010ff */
        /* <DEDUP_REMOVED lines=11> */
[----:B------:R-:W-:Y:S01]  /*131e0*/  FFMA.FTZ R48, R48, c[0x0][0x23c], -R7 ;  /* 0x00008f0030307a23 */ /* 0x000fe20000010807 */
[----:B--2---:R-:W-:Y:S01]  /*131f0*/  F2FP.BF16.PACK_AB R18, R15, R11 ;  /* 0x0000000b0f12723e */ /* 0x004fe200000010ff */
[----:B------:R-:W-:Y:S02]  /*13200*/  FFMA.FTZ R3, R210, R10, R3 ;  /* 0x0000000ad2037223 */ /* 0x000fe40000010003 */
[--C-:B------:R-:W-:Y:S02]  /*13210*/  FFMA.FTZ R83, R83, c[0x0][0x23c], -R6.reuse ;  /* 0x00008f0053537a23 */ /* 0x100fe40000010806 */
[--C-:B------:R-:W-:Y:S01]  /*13220*/  FFMA.FTZ R87, R87, c[0x0][0x23c], -R6.reuse ;  /* 0x00008f0057577a23 */ /* 0x100fe20000010806 */
[----:B------:R-:W2:Y:S01]  /*13230*/  MUFU.EX2 R8, R8 ;  /* 0x0000000800087308 */ /* 0x000ea20000000800 */
[--C-:B------:R-:W-:Y:S02]  /*13240*/  FFMA.FTZ R91, R91, c[0x0][0x23c], -R6.reuse ;  /* 0x00008f005b5b7a23 */ /* 0x100fe40000010806 */
[----:B------:R-:W-:Y:S02]  /*13250*/  FFMA.FTZ R95, R95, c[0x0][0x23c], -R6 ;  /* 0x00008f005f5f7a23 */ /* 0x000fe40000010806 */
[--C-:B------:R-:W-:Y:S02]  /*13260*/  FFMA.FTZ R84, R84, c[0x0][0x23c], -R7.reuse ;  /* 0x00008f0054547a23 */ /* 0x100fe40000010807 */
[--C-:B------:R-:W-:Y:S02]  /*13270*/  FFMA.FTZ R88, R88, c[0x0][0x23c], -R7.reuse ;  /* 0x00008f0058587a23 */ /* 0x100fe40000010807 */
[--C-:B------:R-:W-:Y:S01]  /*13280*/  FFMA.FTZ R92, R92, c[0x0][0x23c], -R7.reuse ;  /* 0x00008f005c5c7a23 */ /* 0x100fe20000010807 */
[----:B------:R-:W3:Y:S01]  /*13290*/  MUFU.EX2 R12, R12 ;  /* 0x0000000c000c7308 */ /* 0x000ee20000000800 */
[----:B------:R-:W-:Y:S02]  /*132a0*/  FFMA.FTZ R96, R96, c[0x0][0x23c], -R7 ;  /* 0x00008f0060607a23 */ /* 0x000fe40000010807 */
[----:B------:R-:W-:Y:S01]  /*132b0*/  FADD.FTZ R3, R133, R3 ;  /* 0x0000000385037221 */ /* 0x000fe20000010000 */
[C---:B-1----:R-:W-:Y:S01]  /*132c0*/  F2FP.BF16.PACK_AB R17, R180.reuse, R4 ;  /* 0x00000004b411723e */ /* 0x042fe200000010ff */
[----:B------:R-:W-:Y:S02]  /*132d0*/  FFMA.FTZ R4, R211, R13, R4 ;  /* 0x0000000dd3047223 */ /* 0x000fe40000010004 */
[----:B------:R-:W-:Y:S02]  /*132e0*/  FADD.FTZ R11, R11, R3 ;  /* 0x000000030b0b7221 */ /* 0x000fe40000010000 */
[----:B------:R-:W-:Y:S01]  /*132f0*/  FADD.FTZ R4, R180, R4 ;  /* 0x00000004b4047221 */ /* 0x000fe20000010000 */
[----:B------:R-:W1:Y:S01]  /*13300*/  MUFU.EX2 R174, R174 ;  /* 0x000000ae00ae7308 */ /* 0x000e620000000800 */
[----:B------:R-:W-:Y:S02]  /*13310*/  FADD.FTZ R11, R15, R11 ;  /* 0x0000000b0f0b7221 */ /* 0x000fe40000010000 */
[----:B------:R-:W-:Y:S02]  /*13320*/  FFMA.FTZ R99, R99, c[0x0][0x23c], -R6 ;  /* 0x00008f0063637a23 */ /* 0x000fe40000010806 */
[----:B--2---:R-:W-:Y:S02]  /*13330*/  FADD.FTZ R4, R8, R4 ;  /* 0x0000000408047221 */ /* 0x004fe40000010000 */
[----:B------:R-:W-:Y:S02]  /*13340*/  FADD.FTZ R11, R173, R11 ;  /* 0x0000000bad0b7221 */ /* 0x000fe40000010000 */
[--C-:B------:R-:W-:Y:S01]  /*13350*/  FFMA.FTZ R103, R103, c[0x0][0x23c], -R6.reuse ;  /* 0x00008f0067677a23 */ /* 0x100fe20000010806 */
[----:B------:R-:W2:Y:S01]  /*13360*/  MUFU.EX2 R175, R175 ;  /* 0x000000af00af7308 */ /* 0x000ea20000000800 */
[--C-:B------:R-:W-:Y:S02]  /*13370*/  FFMA.FTZ R107, R107, c[0x0][0x23c], -R6.reuse ;  /* 0x00008f006b6b7a23 */ /* 0x100fe40000010806 */
[----:B------:R-:W-:Y:S01]  /*13380*/  FFMA.FTZ R111, R111, c[0x0][0x23c], -R6 ;  /* 0x00008f006f6f7a23 */ /* 0x000fe20000010806 */
[C---:B---3--:R-:W-:Y:S01]  /*13390*/  F2FP.BF16.PACK_AB R19, R12.reuse, R8 ;  /* 0x000000080c13723e */ /* 0x048fe200000010ff */
[----:B------:R-:W-:Y:S02]  /*133a0*/  FADD.FTZ R4, R12, R4 ;  /* 0x000000040c047221 */ /* 0x000fe40000010000 */
[--C-:B------:R-:W-:Y:S02]  /*133b0*/  FFMA.FTZ R100, R100, c[0x0][0x23c], -R7.reuse ;  /* 0x00008f0064647a23 */ /* 0x100fe40000010807 */
[----:B------:R-:W-:Y:S01]  /*133c0*/  FFMA.FTZ R104, R104, c[0x0][0x23c], -R7 ;  /* 0x00008f0068687a23 */ /* 0x000fe20000010807 */
[----:B------:R-:W3:Y:S01]  /*133d0*/  MUFU.EX2 R176, R176 ;  /* 0x000000b000b07308 */ /* 0x000ee20000000800 */
[C---:B------:R-:W-:Y:S05]  /*133e0*/  HMMA.16816.F32.BF16 R248, R16.reuse, R136, R248 ;  /* 0x0000008810f8723c */ /* 0x040fea00000418f8 */
[----:B-1----:R-:W-:Y:S02]  /*133f0*/  FADD.FTZ R11, R174, R11 ;  /* 0x0000000bae0b7221 */ /* 0x002fe40000010000 */
[--C-:B------:R-:W-:Y:S01]  /*13400*/  FFMA.FTZ R136, R20, c[0x0][0x23c], -R7.reuse ;  /* 0x00008f0014887a23 */ /* 0x100fe20000010807 */
[C---:B------:R-:W-:Y:S01]  /*13410*/  HMMA.16816.F32.BF16 R244, R16.reuse, R138, R244 ;  /* 0x0000008a10f4723c */ /* 0x040fe200000418f4 */
[----:B------:R-:W1:Y:S01]  /*13420*/  MUFU.EX2 R177, R177 ;  /* 0x000000b100b17308 */ /* 0x000e620000000800 */
[----:B------:R-:W4:Y:S02]  /*13430*/  LDSM.16.MT88.4 R20, [R181+0x4800] ;  /* 0x00480000b514783b */ /* 0x000f240000004200 */
[----:B------:R-:W-:Y:S01]  /*13440*/  FFMA.FTZ R137, R24, c[0x0][0x23c], -R7 ;  /* 0x00008f0018897a23 */ /* 0x000fe20000010807 */
[----:B------:R-:W-:Y:S01]  /*13450*/  F2FP.BF16.PACK_AB R24, R174, R173 ;  /* 0x000000adae18723e */ /* 0x000fe200000010ff */
[----:B--2---:R-:W-:Y:S02]  /*13460*/  FADD.FTZ R11, R175, R11 ;  /* 0x0000000baf0b7221 */ /* 0x004fe40000010000 */
[--C-:B------:R-:W-:Y:S01]  /*13470*/  FFMA.FTZ R138, R28, c[0x0][0x23c], -R7.reuse ;  /* 0x00008f001c8a7a23 */ /* 0x100fe20000010807 */
[C---:B------:R-:W-:Y:S01]  /*13480*/  HMMA.16816.F32.BF16 R240, R16.reuse, R140, R240 ;  /* 0x0000008c10f0723c */ /* 0x040fe200000418f0 */
[----:B------:R-:W-:Y:S01]  /*13490*/  LDSM.16.MT88.4 R28, [R181+0x4c00] ;  /* 0x004c0000b51c783b */ /* 0x000fe20000004200 */
[----:B------:R-:W2:Y:S01]  /*134a0*/  MUFU.EX2 R136, R136 ;  /* 0x0000008800887308 */ /* 0x000ea20000000800 */
[--C-:B------:R-:W-:Y:S02]  /*134b0*/  FFMA.FTZ R139, R32, c[0x0][0x23c], -R7.reuse ;  /* 0x00008f00208b7a23 */ /* 0x100fe40000010807 */
[--C-:B------:R-:W-:Y:S01]  /*134c0*/  FFMA.FTZ R115, R115, c[0x0][0x23c], -R6.reuse ;  /* 0x00008f0073737a23 */ /* 0x100fe20000010806 */
[----:B---3--:R-:W-:Y:S01]  /*134d0*/  F2FP.BF16.PACK_AB R26, R176, R175 ;  /* 0x000000afb01a723e */ /* 0x008fe200000010ff */
[--C-:B------:R-:W-:Y:S01]  /*134e0*/  FFMA.FTZ R140, R36, c[0x0][0x23c], -R7.reuse ;  /* 0x00008f00248c7a23 */ /* 0x100fe20000010807 */
[----:B------:R-:W-:Y:S01]  /*134f0*/  HMMA.16816.F32.BF16 R236, R16, R142, R236 ;  /* 0x0000008e10ec723c */ /* 0x000fe200000418ec */
[----:B------:R-:W-:Y:S03]  /*13500*/  LDSM.16.MT88.4 R36, [R181+0x5000] ;  /* 0x00500000b524783b */ /* 0x000fe60000004200 */
[----:B------:R-:W3:Y:S01]  /*13510*/  MUFU.EX2 R137, R137 ;  /* 0x0000008900897308 */ /* 0x000ee20000000800 */
[----:B------:R-:W-:Y:S02]  /*13520*/  FFMA.FTZ R141, R40, c[0x0][0x23c], -R7 ;  /* 0x00008f00288d7a23 */ /* 0x000fe40000010807 */
[----:B------:R-:W-:Y:S01]  /*13530*/  F2FP.BF16.PACK_AB R16, R163, R162 ;  /* 0x000000a2a310723e */ /* 0x000fe200000010ff */
[----:B------:R-:W-:Y:S01]  /*13540*/  FADD.FTZ R11, R176, R11 ;  /* 0x0000000bb00b7221 */ /* 0x000fe20000010000 */
[----:B------:R-:W-:Y:S03]  /*13550*/  LDSM.16.MT88.4 R40, [R181+0x5400] ;  /* 0x00540000b528783b */ /* 0x000fe60000004200 */
[----:B------:R-:W-:Y:S01]  /*13560*/  F2FP.BF16.PACK_AB R18, R45, R164 ;  /* 0x000000a42d12723e */ /* 0x000fe200000010ff */
[----:B-1----:R-:W-:Y:S01]  /*13570*/  FADD.FTZ R11, R177, R11 ;  /* 0x0000000bb10b7221 */ /* 0x002fe20000010000 */
[----:B------:R-:W1:Y:S01]  /*13580*/  MUFU.EX2 R138, R138 ;  /* 0x0000008a008a7308 */ /* 0x000e620000000800 */
[----:B------:R-:W-:Y:S01]  /*13590*/  F2FP.BF16.PACK_AB R17, R171, R170 ;  /* 0x000000aaab11723e */ /* 0x000fe200000010ff */
[----:B------:R-:W-:Y:S01]  /*135a0*/  FFMA.FTZ R119, R119, c[0x0][0x23c], -R6 ;  /* 0x00008f0077777a23 */ /* 0x000fe20000010806 */
[----:B------:R-:W-:Y:S01]  /*135b0*/  F2FP.BF16.PACK_AB R19, R46, R172 ;  /* 0x000000ac2e13723e */ /* 0x000fe200000010ff */
[----:B--2---:R-:W-:Y:S02]  /*135c0*/  FADD.FTZ R4, R136, R4 ;  /* 0x0000000488047221 */ /* 0x004fe40000010000 */
[--C-:B------:R-:W-:Y:S02]  /*135d0*/  FFMA.FTZ R123, R123, c[0x0][0x23c], -R6.reuse ;  /* 0x00008f007b7b7a23 */ /* 0x100fe40000010806 */
[----:B------:R-:W-:Y:S02]  /*135e0*/  FFMA.FTZ R6, R127, c[0x0][0x23c], -R6 ;  /* 0x00008f007f067a23 */ /* 0x000fe40000010806 */
[----:B------:R-:W2:Y:S01]  /*135f0*/  MUFU.EX2 R139, R139 ;  /* 0x0000008b008b7308 */ /* 0x000ea20000000800 */
[C---:B------:R-:W-:Y:S03]  /*13600*/  HMMA.16816.F32.BF16 R232, R16.reuse, R152, R232 ;  /* 0x0000009810e8723c */ /* 0x040fe600000418e8 */
[C---:B---3--:R-:W-:Y:S01]  /*13610*/  F2FP.BF16.PACK_AB R25, R137.reuse, R136 ;  /* 0x000000888919723e */ /* 0x048fe200000010ff */
[----:B------:R-:W-:Y:S02]  /*13620*/  FADD.FTZ R4, R137, R4 ;  /* 0x0000000489047221 */ /* 0x000fe40000010000 */
[----:B------:R-:W-:Y:S02]  /*13630*/  FADD.FTZ R14, R94, R14 ;  /* 0x0000000e5e0e7221 */ /* 0x000fe40000010000 */
[C---:B------:R-:W-:Y:S01]  /*13640*/  HMMA.16816.F32.BF16 R228, R16.reuse, R154, R228 ;  /* 0x0000009a10e4723c */ /* 0x040fe200000418e4 */
[----:B------:R-:W3:Y:S03]  /*13650*/  MUFU.EX2 R178, R178 ;  /* 0x000000b200b27308 */ /* 0x000ee60000000800 */
[----:B------:R-:W-:Y:S02]  /*13660*/  FADD.FTZ R158, R97, R158 ;  /* 0x0000009e619e7221 */ /* 0x000fe40000010000 */
[----:B-1----:R-:W-:Y:S02]  /*13670*/  FADD.FTZ R4, R138, R4 ;  /* 0x000000048a047221 */ /* 0x002fe40000010000 */
[C---:B----4-:R-:W-:Y:S03]  /*13680*/  HMMA.16816.F32.BF16 R224, R16.reuse, R20, R224 ;  /* 0x0000001410e0723c */ /* 0x050fe600000418e0 */
[----:B------:R-:W1:Y:S01]  /*13690*/  MUFU.EX2 R179, R179 ;  /* 0x000000b300b37308 */ /* 0x000e620000000800 */
[----:B------:R-:W-:Y:S01]  /*136a0*/  FADD.FTZ R158, R101, R158 ;  /* 0x0000009e659e7221 */ /* 0x000fe20000010000 */
[C---:B--2---:R-:W-:Y:S03]  /*136b0*/  F2FP.BF16.PACK_AB R27, R139.reuse, R138 ;  /* 0x0000008a8b1b723e */ /* 0x044fe600000010ff */
[----:B------:R-:W-:Y:S01]  /*136c0*/  HMMA.16816.F32.BF16 R220, R16, R22, R220 ;  /* 0x0000001610dc723c */ /* 0x000fe200000418dc */
[----:B------:R-:W2:Y:S03]  /*136d0*/  LDSM.16.MT88.4 R16, [R252+0x4c00] ;  /* 0x004c0000fc10783b */ /* 0x000ea60000004200 */
[----:B------:R-:W-:Y:S01]  /*136e0*/  FADD.FTZ R4, R139, R4 ;  /* 0x000000048b047221 */ /* 0x000fe20000010000 */
[----:B------:R-:W4:Y:S03]  /*136f0*/  MUFU.EX2 R47, R47 ;  /* 0x0000002f002f7308 */ /* 0x000f260000000800 */
[C---:B------:R-:W-:Y:S05]  /*13700*/  HMMA.16816.F32.BF16 R248, R24.reuse, R148, R248 ;  /* 0x0000009418f8723c */ /* 0x040fea00000418f8 */
[C---:B---3--:R-:W-:Y:S01]  /*13710*/  F2FP.BF16.PACK_AB R32, R178.reuse, R177 ;  /* 0x000000b1b220723e */ /* 0x048fe200000010ff */
[----:B------:R-:W-:Y:S01]  /*13720*/  FADD.FTZ R11, R178, R11 ;  /* 0x0000000bb20b7221 */ /* 0x000fe20000010000 */
[----:B------:R-:W3:Y:S01]  /*13730*/  MUFU.EX2 R140, R140 ;  /* 0x0000008c008c7308 */ /* 0x000ee20000000800 */
[C---:B------:R-:W-:Y:S04]  /*13740*/  HMMA.16816.F32.BF16 R244, R24.reuse, R150, R244 ;  /* 0x0000009618f4723c */ /* 0x040fe800000418f4 */
[----:B-1----:R-:W-:Y:S04]  /*13750*/  FADD.FTZ R11, R179, R11 ;  /* 0x0000000bb30b7221 */ /* 0x002fe80000010000 */
[C---:B------:R-:W-:Y:S01]  /*13760*/  HMMA.16816.F32.BF16 R240, R24.reuse, R144, R240 ;  /* 0x0000009018f0723c */ /* 0x040fe200000418f0 */
[----:B------:R-:W1:Y:S03]  /*13770*/  MUFU.EX2 R141, R141 ;  /* 0x0000008d008d7308 */ /* 0x000e660000000800 */
[C---:B----4-:R-:W-:Y:S01]  /*13780*/  F2FP.BF16.PACK_AB R34, R47.reuse, R179 ;  /* 0x000000b32f22723e */ /* 0x050fe200000010ff */
[----:B------:R-:W-:Y:S03]  /*13790*/  FADD.FTZ R11, R47, R11 ;  /* 0x0000000b2f0b7221 */ /* 0x000fe60000010000 */
[----:B------:R-:W-:Y:S03]  /*137a0*/  HMMA.16816.F32.BF16 R236, R24, R146, R236 ;  /* 0x0000009218ec723c */ /* 0x000fe600000418ec */
[----:B------:R-:W4:Y:S04]  /*137b0*/  MUFU.EX2 R44, R44 ;  /* 0x0000002c002c7308 */ /* 0x000f280000000800 */
[----:B------:R-:W-:Y:S01]  /*137c0*/  F2FP.BF16.PACK_AB R24, R53, R49 ;  /* 0x000000313518723e */ /* 0x000fe200000010ff */
[----:B---3--:R-:W-:Y:S01]  /*137d0*/  FADD.FTZ R4, R140, R4 ;  /* 0x000000048c047221 */ /* 0x008fe20000010000 */
[----:B------:R-:W-:Y:S03]  /*137e0*/  F2FP.BF16.PACK_AB R26, R61, R57 ;  /* 0x000000393d1a723e */ /* 0x000fe600000010ff */
[----:B------:R-:W-:Y:S01]  /*137f0*/  F2FP.BF16.PACK_AB R25, R54, R50 ;  /* 0x000000323619723e */ /* 0x000fe200000010ff */
[----:B------:R-:W3:Y:S01]  /*13800*/  MUFU.EX2 R48, R48 ;  /* 0x0000003000307308 */ /* 0x000ee20000000800 */
[----:B------:R-:W-:Y:S02]  /*13810*/  F2FP.BF16.PACK_AB R27, R62, R58 ;  /* 0x0000003a3e1b723e */ /* 0x000fe400000010ff */
[C---:B-1----:R-:W-:Y:S01]  /*13820*/  F2FP.BF16.PACK_AB R33, R141.reuse, R140 ;  /* 0x0000008c8d21723e */ /* 0x042fe200000010ff */
[----:B------:R-:W-:Y:S04]  /*13830*/  FADD.FTZ R4, R141, R4 ;  /* 0x000000048d047221 */ /* 0x000fe80000010000 */
[C---:B--2---:R-:W-:Y:S02]  /*13840*/  HMMA.16816.F32.BF16 R232, R24.reuse, R16, R232 ;  /* 0x0000001018e8723c */ /* 0x044fe400000418e8 */
[----:B------:R-:W1:Y:S01]  /*13850*/  MUFU.EX2 R51, R51 ;  /* 0x0000003300337308 */ /* 0x000e620000000800 */
[----:B----4-:R-:W-:Y:S05]  /*13860*/  FADD.FTZ R4, R44, R4 ;  /* 0x000000042c047221 */ /* 0x010fea0000010000 */
[C---:B------:R-:W-:Y:S04]  /*13870*/  HMMA.16816.F32.BF16 R228, R24.reuse, R18, R228 ;  /* 0x0000001218e4723c */ /* 0x040fe800000418e4 */
[----:B------:R-:W2:Y:S04]  /*13880*/  MUFU.EX2 R55, R55 ;  /* 0x0000003700377308 */ /* 0x000ea80000000800 */
[C---:B------:R-:W-:Y:S04]  /*13890*/  HMMA.16816.F32.BF16 R224, R24.reuse, R28, R224 ;  /* 0x0000001c18e0723c */ /* 0x040fe800000418e0 */
[C---:B---3--:R-:W-:Y:S01]  /*138a0*/  F2FP.BF16.PACK_AB R35, R48.reuse, R44 ;  /* 0x0000002c3023723e */ /* 0x048fe200000010ff */
[----:B------:R-:W-:Y:S01]  /*138b0*/  FADD.FTZ R4, R48, R4 ;  /* 0x0000000430047221 */ /* 0x000fe20000010000 */
[----:B------:R-:W3:Y:S02]  /*138c0*/  MUFU.EX2 R59, R59 ;  /* 0x0000003b003b7308 */ /* 0x000ee40000000800 */
[----:B------:R-:W-:Y:S01]  /*138d0*/  HMMA.16816.F32.BF16 R220, R24, R30, R220 ;  /* 0x0000001e18dc723c */ /* 0x000fe200000418dc */
[----:B------:R-:W4:Y:S03]  /*138e0*/  LDSM.16.MT88.4 R24, [R252+0x5000] ;  /* 0x00500000fc18783b */ /* 0x000f260000004200 */
[----:B-1----:R-:W-:Y:S04]  /*138f0*/  FADD.FTZ R11, R51, R11 ;  /* 0x0000000b330b7221 */ /* 0x002fe80000010000 */
[----:B------:R-:W1:Y:S01]  /*13900*/  MUFU.EX2 R63, R63 ;  /* 0x0000003f003f7308 */ /* 0x000e620000000800 */
[C---:B------:R-:W-:Y:S05]  /*13910*/  HMMA.16816.F32.BF16 R240, R32.reuse, R20, R240 ;  /* 0x0000001420f0723c */ /* 0x040fea00000418f0 */
[----:B--2---:R-:W-:Y:S02]  /*13920*/  FADD.FTZ R11, R55, R11 ;  /* 0x0000000b370b7221 */ /* 0x004fe40000010000 */
[----:B------:R-:W-:Y:S01]  /*13930*/  F2FP.BF16.PACK_AB R20, R69, R65 ;  /* 0x000000414514723e */ /* 0x000fe200000010ff */
[C---:B------:R-:W-:Y:S01]  /*13940*/  HMMA.16816.F32.BF16 R236, R32.reuse, R22, R236 ;  /* 0x0000001620ec723c */ /* 0x040fe200000418ec */
[----:B------:R-:W2:Y:S03]  /*13950*/  MUFU.EX2 R52, R52 ;  /* 0x0000003400347308 */ /* 0x000ea60000000800 */
[----:B------:R-:W-:Y:S01]  /*13960*/  F2FP.BF16.PACK_AB R21, R70, R66 ;  /* 0x000000424615723e */ /* 0x000fe200000010ff */
[----:B---3--:R-:W-:Y:S02]  /*13970*/  FADD.FTZ R11, R59, R11 ;  /* 0x0000000b3b0b7221 */ /* 0x008fe40000010000 */
[----:B------:R-:W-:Y:S01]  /*13980*/  F2FP.BF16.PACK_AB R22, R77, R73 ;  /* 0x000000494d16723e */ /* 0x000fe200000010ff */
[C---:B------:R-:W-:Y:S03]  /*13990*/  HMMA.16816.F32.BF16 R248, R32.reuse, R152, R248 ;  /* 0x0000009820f8723c */ /* 0x040fe600000418f8 */
[----:B------:R-:W3:Y:S01]  /*139a0*/  MUFU.EX2 R56, R56 ;  /* 0x0000003800387308 */ /* 0x000ee20000000800 */
[----:B------:R-:W-:Y:S01]  /*139b0*/  F2FP.BF16.PACK_AB R23, R78, R74 ;  /* 0x0000004a4e17723e */ /* 0x000fe200000010ff */
[----:B-1----:R-:W-:Y:S03]  /*139c0*/  FADD.FTZ R11, R63, R11 ;  /* 0x0000000b3f0b7221 */ /* 0x002fe60000010000 */
[----:B------:R-:W-:Y:S05]  /*139d0*/  HMMA.16816.F32.BF16 R244, R32, R154, R244 ;  /* 0x0000009a20f4723c */ /* 0x000fea00000418f4 */
[----:B------:R-:W1:Y:S02]  /*139e0*/  MUFU.EX2 R60, R60 ;  /* 0x0000003c003c7308 */ /* 0x000e640000000800 */
[----:B------:R-:W-:Y:S01]  /*139f0*/  F2FP.BF16.PACK_AB R32, R55, R51 ;  /* 0x000000333720723e */ /* 0x000fe200000010ff */
[C---:B----4-:R-:W-:Y:S05]  /*13a00*/  HMMA.16816.F32.BF16 R232, R20.reuse, R24, R232 ;  /* 0x0000001814e8723c */ /* 0x050fea00000418e8 */
[----:B------:R-:W-:Y:S01]  /*13a10*/  F2FP.BF16.PACK_AB R34, R63, R59 ;  /* 0x0000003b3f22723e */ /* 0x000fe200000010ff */
[----:B--2---:R-:W-:Y:S01]  /*13a20*/  FADD.FTZ R4, R52, R4 ;  /* 0x0000000434047221 */ /* 0x004fe20000010000 */
[----:B------:R-:W2:Y:S01]  /*13a30*/  MUFU.EX2 R64, R64 ;  /* 0x0000004000407308 */ /* 0x000ea20000000800 */
[C---:B------:R-:W-:Y:S04]  /*13a40*/  HMMA.16816.F32.BF16 R228, R20.reuse, R26, R228 ;  /* 0x0000001a14e4723c */ /* 0x040fe800000418e4 */
[C---:B---3--:R-:W-:Y:S01]  /*13a50*/  F2FP.BF16.PACK_AB R33, R56.reuse, R52 ;  /* 0x000000343821723e */ /* 0x048fe200000010ff */
[----:B------:R-:W-:Y:S03]  /*13a60*/  FADD.FTZ R4, R56, R4 ;  /* 0x0000000438047221 */ /* 0x000fe60000010000 */
[C---:B------:R-:W-:Y:S01]  /*13a70*/  HMMA.16816.F32.BF16 R224, R20.reuse, R36, R224 ;  /* 0x0000002414e0723c */ /* 0x040fe200000418e0 */
[----:B------:R-:W3:Y:S03]  /*13a80*/  MUFU.EX2 R67, R67 ;  /* 0x0000004300437308 */ /* 0x000ee60000000800 */
[----:B-1----:R-:W-:Y:S04]  /*13a90*/  FADD.FTZ R4, R60, R4 ;  /* 0x000000043c047221 */ /* 0x002fe80000010000 */
[----:B------:R-:W-:Y:S01]  /*13aa0*/  HMMA.16816.F32.BF16 R220, R20, R38, R220 ;  /* 0x0000002614dc723c */ /* 0x000fe200000418dc */
[----:B------:R-:W1:Y:S02]  /*13ab0*/  LDSM.16.MT88.4 R20, [R252+0x5400] ;  /* 0x00540000fc14783b */ /* 0x000e640000004200 */
[----:B------:R-:W4:Y:S01]  /*13ac0*/  MUFU.EX2 R71, R71 ;  /* 0x0000004700477308 */ /* 0x000f220000000800 */
[C---:B--2---:R-:W-:Y:S01]  /*13ad0*/  F2FP.BF16.PACK_AB R35, R64.reuse, R60 ;  /* 0x0000003c4023723e */ /* 0x044fe200000010ff */
[----:B------:R-:W-:Y:S08]  /*13ae0*/  FADD.FTZ R4, R64, R4 ;  /* 0x0000000440047221 */ /* 0x000ff00000010000 */
[----:B------:R-:W2:Y:S01]  /*13af0*/  MUFU.EX2 R75, R75 ;  /* 0x0000004b004b7308 */ /* 0x000ea20000000800 */
[C---:B------:R-:W-:Y:S05]  /*13b00*/  HMMA.16816.F32.BF16 R240, R32.reuse, R28, R240 ;  /* 0x0000001c20f0723c */ /* 0x040fea00000418f0 */
[----:B---3--:R-:W-:Y:S03]  /*13b10*/  FADD.FTZ R11, R67, R11 ;  /* 0x0000000b430b7221 */ /* 0x008fe60000010000 */
[C---:B------:R-:W-:Y:S01]  /*13b20*/  HMMA.16816.F32.BF16 R236, R32.reuse, R30, R236 ;  /* 0x0000001e20ec723c */ /* 0x040fe200000418ec */
[----:B------:R-:W3:Y:S01]  /*13b30*/  MUFU.EX2 R79, R79 ;  /* 0x0000004f004f7308 */ /* 0x000ee20000000800 */
[----:B------:R-:W-:Y:S02]  /*13b40*/  LDSM.16.MT88.4 R28, [R181+0x5800] ;  /* 0x00580000b51c783b */ /* 0x000fe40000004200 */
[----:B----4-:R-:W-:Y:S04]  /*13b50*/  FADD.FTZ R11, R71, R11 ;  /* 0x0000000b470b7221 */ /* 0x010fe80000010000 */
[C---:B------:R-:W-:Y:S03]  /*13b60*/  HMMA.16816.F32.BF16 R248, R32.reuse, R16, R248 ;  /* 0x0000001020f8723c */ /* 0x040fe600000418f8 */
[----:B------:R-:W4:Y:S04]  /*13b70*/  MUFU.EX2 R68, R68 ;  /* 0x0000004400447308 */ /* 0x000f280000000800 */
[----:B------:R-:W-:Y:S01]  /*13b80*/  F2FP.BF16.PACK_AB R16, R85, R81 ;  /* 0x000000515510723e */ /* 0x000fe200000010ff */
[----:B------:R-:W-:Y:S04]  /*13b90*/  HMMA.16816.F32.BF16 R244, R32, R18, R244 ;  /* 0x0000001220f4723c */ /* 0x000fe800000418f4 */
[----:B------:R-:W-:Y:S01]  /*13ba0*/  F2FP.BF16.PACK_AB R17, R86, R82 ;  /* 0x000000525611723e */ /* 0x000fe200000010ff */
[----:B------:R-:W5:Y:S01]  /*13bb0*/  MUFU.EX2 R72, R72 ;  /* 0x0000004800487308 */ /* 0x000f620000000800 */
[----:B--2---:R-:W-:Y:S01]  /*13bc0*/  FADD.FTZ R11, R75, R11 ;  /* 0x0000000b4b0b7221 */ /* 0x004fe20000010000 */
[----:B------:R-:W-:Y:S02]  /*13bd0*/  F2FP.BF16.PACK_AB R18, R93, R89 ;  /* 0x000000595d12723e */ /* 0x000fe400000010ff */
[----:B------:R-:W-:Y:S03]  /*13be0*/  F2FP.BF16.PACK_AB R19, R94, R90 ;  /* 0x0000005a5e13723e */ /* 0x000fe600000010ff */
[----:B------:R-:W-:Y:S01]  /*13bf0*/  F2FP.BF16.PACK_AB R32, R71, R67 ;  /* 0x000000434720723e */ /* 0x000fe200000010ff */
[C---:B---3--:R-:W-:Y:S01]  /*13c00*/  FADD.FTZ R11, R79.reuse, R11 ;  /* 0x0000000b4f0b7221 */ /* 0x048fe20000010000 */
[----:B------:R-:W-:Y:S01]  /*13c10*/  F2FP.BF16.PACK_AB R34, R79, R75 ;  /* 0x0000004b4f22723e */ /* 0x000fe200000010ff */
[----:B------:R-:W2:Y:S01]  /*13c20*/  MUFU.EX2 R76, R76 ;  /* 0x0000004c004c7308 */ /* 0x000ea20000000800 */
[C---:B-1----:R-:W-:Y:S05]  /*13c30*/  HMMA.16816.F32.BF16 R232, R16.reuse, R20, R232 ;  /* 0x0000001410e8723c */ /* 0x042fea00000418e8 */
[----:B----4-:R-:W-:Y:S03]  /*13c40*/  FADD.FTZ R4, R68, R4 ;  /* 0x0000000444047221 */ /* 0x010fe60000010000 */
[C---:B------:R-:W-:Y:S01]  /*13c50*/  HMMA.16816.F32.BF16 R228, R16.reuse, R22, R228 ;  /* 0x0000001610e4723c */ /* 0x040fe200000418e4 */
[----:B------:R-:W1:Y:S03]  /*13c60*/  MUFU.EX2 R80, R80 ;  /* 0x0000005000507308 */ /* 0x000e660000000800 */
[C---:B-----5:R-:W-:Y:S01]  /*13c70*/  F2FP.BF16.PACK_AB R33, R72.reuse, R68 ;  /* 0x000000444821723e */ /* 0x060fe200000010ff */
[----:B------:R-:W-:Y:S03]  /*13c80*/  FADD.FTZ R4, R72, R4 ;  /* 0x0000000448047221 */ /* 0x000fe60000010000 */
[C---:B------:R-:W-:Y:S03]  /*13c90*/  HMMA.16816.F32.BF16 R224, R16.reuse, R40, R224 ;  /* 0x0000002810e0723c */ /* 0x040fe600000418e0 */
[----:B------:R-:W3:Y:S01]  /*13ca0*/  MUFU.EX2 R105, R105 ;  /* 0x0000006900697308 */ /* 0x000ee20000000800 */
[----:B--2---:R-:W-:Y:S04]  /*13cb0*/  FADD.FTZ R4, R76, R4 ;  /* 0x000000044c047221 */ /* 0x004fe80000010000 */
[----:B------:R-:W-:Y:S01]  /*13cc0*/  HMMA.16816.F32.BF16 R220, R16, R42, R220 ;  /* 0x0000002a10dc723c */ /* 0x000fe200000418dc */
[----:B------:R-:W2:Y:S04]  /*13cd0*/  LDSM.16.MT88.4 R16, [R252+0x5800] ;  /* 0x00580000fc10783b */ /* 0x000ea80000004200 */
[----:B------:R-:W4:Y:S01]  /*13ce0*/  MUFU.EX2 R109, R109 ;  /* 0x0000006d006d7308 */ /* 0x000f220000000800 */
[C---:B-1----:R-:W-:Y:S01]  /*13cf0*/  F2FP.BF16.PACK_AB R35, R80.reuse, R76 ;  /* 0x0000004c5023723e */ /* 0x042fe200000010ff */
[----:B------:R-:W-:Y:S08]  /*13d00*/  FADD.FTZ R4, R80, R4 ;  /* 0x0000000450047221 */ /* 0x000ff00000010000 */
[----:B------:R-:W1:Y:S01]  /*13d10*/  MUFU.EX2 R98, R98 ;  /* 0x0000006200627308 */ /* 0x000e620000000800 */
[C---:B------:R-:W-:Y:S05]  /*13d20*/  HMMA.16816.F32.BF16 R248, R32.reuse, R24, R248 ;  /* 0x0000001820f8723c */ /* 0x040fea00000418f8 */
[----:B---3--:R-:W-:Y:S02]  /*13d30*/  FADD.FTZ R158, R105, R158 ;  /* 0x0000009e699e7221 */ /* 0x008fe40000010000 */
[----:B------:R-:W-:Y:S01]  /*13d40*/  F2FP.BF16.PACK_AB R24, R101, R97 ;  /* 0x000000616518723e */ /* 0x000fe200000010ff */
[C---:B------:R-:W-:Y:S01]  /*13d50*/  HMMA.16816.F32.BF16 R244, R32.reuse, R26, R244 ;  /* 0x0000001a20f4723c */ /* 0x040fe200000418f4 */
[----:B------:R-:W3:Y:S03]  /*13d60*/  MUFU.EX2 R102, R102 ;  /* 0x0000006600667308 */ /* 0x000ee60000000800 */
[C---:B----4-:R-:W-:Y:S03]  /*13d70*/  FADD.FTZ R158, R109.reuse, R158 ;  /* 0x0000009e6d9e7221 */ /* 0x050fe60000010000 */
[----:B------:R-:W-:Y:S01]  /*13d80*/  F2FP.BF16.PACK_AB R26, R109, R105 ;  /* 0x000000696d1a723e */ /* 0x000fe200000010ff */
[C---:B------:R-:W-:Y:S03]  /*13d90*/  HMMA.16816.F32.BF16 R240, R32.reuse, R36, R240 ;  /* 0x0000002420f0723c */ /* 0x040fe600000418f0 */
[----:B------:R-:W4:Y:S01]  /*13da0*/  MUFU.EX2 R106, R106 ;  /* 0x0000006a006a7308 */ /* 0x000f220000000800 */
[----:B-1----:R-:W-:Y:S04]  /*13db0*/  FADD.FTZ R14, R98, R14 ;  /* 0x0000000e620e7221 */ /* 0x002fe80000010000 */
[----:B------:R-:W-:Y:S01]  /*13dc0*/  HMMA.16816.F32.BF16 R236, R32, R38, R236 ;  /* 0x0000002620ec723c */ /* 0x000fe200000418ec */
[----:B------:R-:W1:Y:S04]  /*13dd0*/  LDSM.16.MT88.4 R32, [R252+0x5c00] ;  /* 0x005c0000fc20783b */ /* 0x000e680000004200 */
[----:B------:R-:W5:Y:S01]  /*13de0*/  MUFU.EX2 R110, R110 ;  /* 0x0000006e006e7308 */ /* 0x000f620000000800 */
[C---:B---3--:R-:W-:Y:S01]  /*13df0*/  F2FP.BF16.PACK_AB R25, R102.reuse, R98 ;  /* 0x000000626619723e */ /* 0x048fe200000010ff */
[----:B------:R-:W-:Y:S08]  /*13e00*/  FADD.FTZ R14, R102, R14 ;  /* 0x0000000e660e7221 */ /* 0x000ff00000010000 */
[----:B------:R-:W3:Y:S01]  /*13e10*/  MUFU.EX2 R83, R83 ;  /* 0x0000005300537308 */ /* 0x000ee20000000800 */
[----:B----4-:R-:W-:Y:S09]  /*13e20*/  FADD.FTZ R14, R106, R14 ;  /* 0x0000000e6a0e7221 */ /* 0x010ff20000010000 */
[----:B------:R-:W4:Y:S01]  /*13e30*/  MUFU.EX2 R87, R87 ;  /* 0x0000005700577308 */ /* 0x000f220000000800 */
[C---:B-----5:R-:W-:Y:S01]  /*13e40*/  F2FP.BF16.PACK_AB R27, R110.reuse, R106 ;  /* 0x0000006a6e1b723e */ /* 0x060fe200000010ff */
[----:B------:R-:W-:Y:S08]  /*13e50*/  FADD.FTZ R14, R110, R14 ;  /* 0x0000000e6e0e7221 */ /* 0x000ff00000010000 */
[----:B------:R-:W5:Y:S01]  /*13e60*/  MUFU.EX2 R91, R91 ;  /* 0x0000005b005b7308 */ /* 0x000f620000000800 */
[C---:B--2---:R-:W-:Y:S05]  /*13e70*/  HMMA.16816.F32.BF16 R232, R24.reuse, R16, R232 ;  /* 0x0000001018e8723c */ /* 0x044fea00000418e8 */
[----:B---3--:R-:W-:Y:S03]  /*13e80*/  FADD.FTZ R11, R83, R11 ;  /* 0x0000000b530b7221 */ /* 0x008fe60000010000 */
[C---:B------:R-:W-:Y:S01]  /*13e90*/  HMMA.16816.F32.BF16 R228, R24.reuse, R18, R228 ;  /* 0x0000001218e4723c */ /* 0x040fe200000418e4 */
[----:B------:R-:W2:Y:S03]  /*13ea0*/  MUFU.EX2 R95, R95 ;  /* 0x0000005f005f7308 */ /* 0x000ea60000000800 */
[C---:B----4-:R-:W-:Y:S01]  /*13eb0*/  F2FP.BF16.PACK_AB R36, R87.reuse, R83 ;  /* 0x000000535724723e */ /* 0x050fe200000010ff */
[----:B------:R-:W-:Y:S03]  /*13ec0*/  FADD.FTZ R11, R87, R11 ;  /* 0x0000000b570b7221 */ /* 0x000fe60000010000 */
[C---:B------:R-:W-:Y:S03]  /*13ed0*/  HMMA.16816.F32.BF16 R224, R24.reuse, R28, R224 ;  /* 0x0000001c18e0723c */ /* 0x040fe600000418e0 */
[----:B------:R-:W3:Y:S01]  /*13ee0*/  MUFU.EX2 R84, R84 ;  /* 0x0000005400547308 */ /* 0x000ee20000000800 */
[----:B-----5:R-:W-:Y:S04]  /*13ef0*/  FADD.FTZ R11, R91, R11 ;  /* 0x0000000b5b0b7221 */ /* 0x020fe80000010000 */
[----:B------:R-:W-:Y:S01]  /*13f00*/  HMMA.16816.F32.BF16 R220, R24, R30, R220 ;  /* 0x0000001e18dc723c */ /* 0x000fe200000418dc */
[----:B------:R-:W4:Y:S04]  /*13f10*/  LDSM.16.MT88.4 R24, [R181+0x5c00] ;  /* 0x005c0000b518783b */ /* 0x000f280000004200 */
[----:B------:R-:W5:Y:S01]  /*13f20*/  MUFU.EX2 R88, R88 ;  /* 0x0000005800587308 */ /* 0x000f620000000800 */
[C---:B--2---:R-:W-:Y:S01]  /*13f30*/  F2FP.BF16.PACK_AB R38, R95.reuse, R91 ;  /* 0x0000005b5f26723e */ /* 0x044fe200000010ff */
[----:B------:R-:W-:Y:S08]  /*13f40*/  FADD.FTZ R11, R95, R11 ;  /* 0x0000000b5f0b7221 */ /* 0x000ff00000010000 */
[----:B------:R-:W2:Y:S01]  /*13f50*/  MUFU.EX2 R92, R92 ;  /* 0x0000005c005c7308 */ /* 0x000ea20000000800 */
[----:B---3--:R-:W-:Y:S09]  /*13f60*/  FADD.FTZ R4, R84, R4 ;  /* 0x0000000454047221 */ /* 0x008ff20000010000 */
[----:B------:R-:W3:Y:S01]  /*13f70*/  MUFU.EX2 R96, R96 ;  /* 0x0000006000607308 */ /* 0x000ee20000000800 */
[C---:B-----5:R-:W-:Y:S01]  /*13f80*/  F2FP.BF16.PACK_AB R37, R88.reuse, R84 ;  /* 0x000000545825723e */ /* 0x060fe200000010ff */
[----:B------:R-:W-:Y:S08]  /*13f90*/  FADD.FTZ R4, R88, R4 ;  /* 0x0000000458047221 */ /* 0x000ff00000010000 */
[----:B------:R-:W5:Y:S01]  /*13fa0*/  MUFU.EX2 R113, R113 ;  /* 0x0000007100717308 */ /* 0x000f620000000800 */
[----:B--2---:R-:W-:Y:S09]  /*13fb0*/  FADD.FTZ R4, R92, R4 ;  /* 0x000000045c047221 */ /* 0x004ff20000010000 */
[----:B------:R-:W2:Y:S01]  /*13fc0*/  MUFU.EX2 R117, R117 ;  /* 0x0000007500757308 */ /* 0x000ea20000000800 */
[C---:B---3--:R-:W-:Y:S01]  /*13fd0*/  F2FP.BF16.PACK_AB R39, R96.reuse, R92 ;  /* 0x0000005c6027723e */ /* 0x048fe200000010ff */
[----:B------:R-:W-:Y:S08]  /*13fe0*/  FADD.FTZ R4, R96, R4 ;  /* 0x0000000460047221 */ /* 0x000ff00000010000 */
[----:B------:R-:W3:Y:S01]  /*13ff0*/  MUFU.EX2 R121, R121 ;  /* 0x0000007900797308 */ /* 0x000ee20000000800 */
[C---:B------:R-:W-:Y:S05]  /*14000*/  HMMA.16816.F32.BF16 R248, R36.reuse, R20, R248 ;  /* 0x0000001424f8723c */ /* 0x040fea00000418f8 */
[----:B-----5:R-:W-:Y:S03]  /*14010*/  FADD.FTZ R158, R113, R158 ;  /* 0x0000009e719e7221 */ /* 0x020fe60000010000 */
[C---:B------:R-:W-:Y:S01]  /*14020*/  HMMA.16816.F32.BF16 R244, R36.reuse, R22, R244 ;  /* 0x0000001624f4723c */ /* 0x040fe200000418f4 */
[----:B------:R-:W-:Y:S03]  /*14030*/  MUFU.EX2 R114, R114 ;  /* 0x0000007200727308 */ /* 0x000fe60000000800 */
[C---:B--2---:R-:W-:Y:S01]  /*14040*/  F2FP.BF16.PACK_AB R20, R117.reuse, R113 ;  /* 0x000000717514723e */ /* 0x044fe200000010ff */
[----:B------:R-:W-:Y:S03]  /*14050*/  FADD.FTZ R158, R117, R158 ;  /* 0x0000009e759e7221 */ /* 0x000fe60000010000 */
[C---:B------:R-:W-:Y:S03]  /*14060*/  HMMA.16816.F32.BF16 R240, R36.reuse, R40, R240 ;  /* 0x0000002824f0723c */ /* 0x040fe600000418f0 */
[----:B------:R-:W2:Y:S04]  /*14070*/  MUFU.EX2 R118, R118 ;  /* 0x0000007600767308 */ /* 0x000ea80000000800 */
[--C-:B------:R-:W-:Y:S01]  /*14080*/  FFMA.FTZ R40, R108, c[0x0][0x23c], -R7.reuse ;  /* 0x00008f006c287a23 */ /* 0x100fe20000010807 */
[----:B------:R-:W-:Y:S04]  /*14090*/  HMMA.16816.F32.BF16 R236, R36, R42, R236 ;  /* 0x0000002a24ec723c */ /* 0x000fe800000418ec */
[----:B---3--:R-:W-:Y:S01]  /*140a0*/  F2FP.BF16.PACK_AB R22, R125, R121 ;  /* 0x000000797d16723e */ /* 0x008fe200000010ff */
[----:B------:R-:W3:Y:S01]  /*140b0*/  MUFU.EX2 R122, R122 ;  /* 0x0000007a007a7308 */ /* 0x000ee20000000800 */
[----:B------:R-:W-:Y:S02]  /*140c0*/  FADD.FTZ R158, R121, R158 ;  /* 0x0000009e799e7221 */ /* 0x000fe40000010000 */
[--C-:B------:R-:W-:Y:S04]  /*140d0*/  FFMA.FTZ R36, R112, c[0x0][0x23c], -R7.reuse ;  /* 0x00008f0070247a23 */ /* 0x100fe80000010807 */
[--C-:B------:R-:W-:Y:S02]  /*140e0*/  FFMA.FTZ R37, R116, c[0x0][0x23c], -R7.reuse ;  /* 0x00008f0074257a23 */ /* 0x100fe40000010807 */
[--C-:B------:R-:W-:Y:S01]  /*140f0*/  FFMA.FTZ R38, R120, c[0x0][0x23c], -R7.reuse ;  /* 0x00008f0078267a23 */ /* 0x100fe20000010807 */
[----:B------:R-:W5:Y:S01]  /*14100*/  MUFU.EX2 R99, R99 ;  /* 0x0000006300637308 */ /* 0x000f620000000800 */
[--C-:B------:R-:W-:Y:S02]  /*14110*/  FFMA.FTZ R39, R124, c[0x0][0x23c], -R7.reuse ;  /* 0x00008f007c277a23 */ /* 0x100fe40000010807 */
[----:B------:R-:W-:Y:S01]  /*14120*/  FFMA.FTZ R7, R128, c[0x0][0x23c], -R7 ;  /* 0x00008f0080077a23 */ /* 0x000fe20000010807 */
[----:B--2---:R-:W-:Y:S01]  /*14130*/  F2FP.BF16.PACK_AB R21, R118, R114 ;  /* 0x000000727615723e */ /* 0x004fe200000010ff */
[----:B------:R-:W-:Y:S02]  /*14140*/  FADD.FTZ R14, R114, R14 ;  /* 0x0000000e720e7221 */ /* 0x000fe40000010000 */
[----:B------:R-:W-:Y:S02]  /*14150*/  FADD.FTZ R208, R125, R158 ;  /* 0x0000009e7dd07221 */ /* 0x000fe40000010000 */
[----:B------:R-:W-:Y:S01]  /*14160*/  FADD.FTZ R14, R118, R14 ;  /* 0x0000000e760e7221 */ /* 0x000fe20000010000 */
[----:B------:R-:W2:Y:S01]  /*14170*/  MUFU.EX2 R103, R103 ;  /* 0x0000006700677308 */ /* 0x000ea20000000800 */
[----:B---3--:R-:W-:Y:S02]  /*14180*/  F2FP.BF16.PACK_AB R23, R126, R122 ;  /* 0x0000007a7e17723e */ /* 0x008fe400000010ff */
[----:B------:R-:W-:Y:S04]  /*14190*/  FADD.FTZ R14, R122, R14 ;  /* 0x0000000e7a0e7221 */ /* 0x000fe80000010000 */
[----:B------:R-:W-:Y:S03]  /*141a0*/  FADD.FTZ R209, R126, R14 ;  /* 0x0000000e7ed17221 */ /* 0x000fe60000010000 */
[----:B------:R-:W3:Y:S01]  /*141b0*/  MUFU.EX2 R107, R107 ;  /* 0x0000006b006b7308 */ /* 0x000ee20000000800 */
[C---:B-1----:R-:W-:Y:S05]  /*141c0*/  HMMA.16816.F32.BF16 R232, R20.reuse, R32, R232 ;  /* 0x0000002014e8723c */ /* 0x042fea00000418e8 */
[----:B-----5:R-:W-:Y:S03]  /*141d0*/  FADD.FTZ R11, R99, R11 ;  /* 0x0000000b630b7221 */ /* 0x020fe60000010000 */
[C---:B------:R-:W-:Y:S01]  /*141e0*/  HMMA.16816.F32.BF16 R228, R20.reuse, R34, R228 ;  /* 0x0000002214e4723c */ /* 0x040fe200000418e4 */
[----:B------:R-:W1:Y:S03]  /*141f0*/  MUFU.EX2 R111, R111 ;  /* 0x0000006f006f7308 */ /* 0x000e660000000800 */
[----:B--2---:R-:W-:Y:S04]  /*14200*/  FADD.FTZ R11, R103, R11 ;  /* 0x0000000b670b7221 */ /* 0x004fe80000010000 */
[C---:B----4-:R-:W-:Y:S03]  /*14210*/  HMMA.16816.F32.BF16 R224, R20.reuse, R24, R224 ;  /* 0x0000001814e0723c */ /* 0x050fe600000418e0 */
[----:B------:R-:W2:Y:S01]  /*14220*/  MUFU.EX2 R100, R100 ;  /* 0x0000006400647308 */ /* 0x000ea20000000800 */
[----:B---3--:R-:W-:Y:S04]  /*14230*/  FADD.FTZ R11, R107, R11 ;  /* 0x0000000b6b0b7221 */ /* 0x008fe80000010000 */
[----:B------:R-:W-:Y:S05]  /*14240*/  HMMA.16816.F32.BF16 R220, R20, R26, R220 ;  /* 0x0000001a14dc723c */ /* 0x000fea00000418dc */
[----:B------:R-:W3:Y:S02]  /*14250*/  MUFU.EX2 R104, R104 ;  /* 0x0000006800687308 */ /* 0x000ee40000000800 */
[----:B------:R-:W-:Y:S02]  /*14260*/  F2FP.BF16.PACK_AB R20, R103, R99 ;  /* 0x000000636714723e */ /* 0x000fe400000010ff */
[C---:B-1----:R-:W-:Y:S03]  /*14270*/  F2FP.BF16.PACK_AB R22, R111.reuse, R107 ;  /* 0x0000006b6f16723e */ /* 0x042fe600000010ff */
[----:B------:R-:W-:Y:S03]  /*14280*/  FADD.FTZ R11, R111, R11 ;  /* 0x0000000b6f0b7221 */ /* 0x000fe60000010000 */
[----:B------:R-:W1:Y:S01]  /*14290*/  MUFU.EX2 R40, R40 ;  /* 0x0000002800287308 */ /* 0x000e620000000800 */
[----:B--2---:R-:W-:Y:S09]  /*142a0*/  FADD.FTZ R4, R100, R4 ;  /* 0x0000000464047221 */ /* 0x004ff20000010000 */
[----:B------:R-:W2:Y:S01]  /*142b0*/  MUFU.EX2 R36, R36 ;  /* 0x0000002400247308 */ /* 0x000ea20000000800 */
[C---:B---3--:R-:W-:Y:S01]  /*142c0*/  F2FP.BF16.PACK_AB R21, R104.reuse, R100 ;  /* 0x000000646815723e */ /* 0x048fe200000010ff */
[----:B------:R-:W-:Y:S08]  /*142d0*/  FADD.FTZ R4, R104, R4 ;  /* 0x0000000468047221 */ /* 0x000ff00000010000 */
[----:B------:R-:W3:Y:S01]  /*142e0*/  MUFU.EX2 R115, R115 ;  /* 0x0000007300737308 */ /* 0x000ee20000000800 */
[----:B-1----:R-:W-:Y:S09]  /*142f0*/  FADD.FTZ R4, R40, R4 ;  /* 0x0000000428047221 */ /* 0x002ff20000010000 */
[----:B------:R-:W1:Y:S01]  /*14300*/  MUFU.EX2 R119, R119 ;  /* 0x0000007700777308 */ /* 0x000e620000000800 */
[C---:B--2---:R-:W-:Y:S01]  /*14310*/  F2FP.BF16.PACK_AB R23, R36.reuse, R40 ;  /* 0x000000282417723e */ /* 0x044fe200000010ff */
[----:B------:R-:W-:Y:S08]  /*14320*/  FADD.FTZ R4, R36, R4 ;  /* 0x0000000424047221 */ /* 0x000ff00000010000 */
[----:B------:R-:W2:Y:S01]  /*14330*/  MUFU.EX2 R123, R123 ;  /* 0x0000007b007b7308 */ /* 0x000ea20000000800 */
[C---:B------:R-:W-:Y:S03]  /*14340*/  HMMA.16816.F32.BF16 R248, R20.reuse, R16, R248 ;  /* 0x0000001014f8723c */ /* 0x040fe600000418f8 */
[----:B---3--:R-:W-:Y:S05]  /*14350*/  FADD.FTZ R11, R115, R11 ;  /* 0x0000000b730b7221 */ /* 0x008fea0000010000 */
[C---:B------:R-:W-:Y:S01]  /*14360*/  HMMA.16816.F32.BF16 R244, R20.reuse, R18, R244 ;  /* 0x0000001214f4723c */ /* 0x040fe200000418f4 */
[----:B------:R-:W3:Y:S03]  /*14370*/  MUFU.EX2 R6, R6 ;  /* 0x0000000600067308 */ /* 0x000ee60000000800 */
[C---:B-1----:R-:W-:Y:S01]  /*14380*/  F2FP.BF16.PACK_AB R16, R119.reuse, R115 ;  /* 0x000000737710723e */ /* 0x042fe200000010ff */
[----:B------:R-:W-:Y:S03]  /*14390*/  FADD.FTZ R11, R119, R11 ;  /* 0x0000000b770b7221 */ /* 0x000fe60000010000 */
[C---:B------:R-:W-:Y:S03]  /*143a0*/  HMMA.16816.F32.BF16 R240, R20.reuse, R28, R240 ;  /* 0x0000001c14f0723c */ /* 0x040fe600000418f0 */
[----:B------:R-:W1:Y:S01]  /*143b0*/  MUFU.EX2 R37, R37 ;  /* 0x0000002500257308 */ /* 0x000e620000000800 */
[----:B--2---:R-:W-:Y:S04]  /*143c0*/  FADD.FTZ R11, R123, R11 ;  /* 0x0000000b7b0b7221 */ /* 0x004fe80000010000 */
[----:B------:R-:W-:Y:S05]  /*143d0*/  HMMA.16816.F32.BF16 R236, R20, R30, R236 ;  /* 0x0000001e14ec723c */ /* 0x000fea00000418ec */
[----:B------:R-:W2:Y:S01]  /*143e0*/  MUFU.EX2 R38, R38 ;  /* 0x0000002600267308 */ /* 0x000ea20000000800 */
[C---:B---3--:R-:W-:Y:S01]  /*143f0*/  F2FP.BF16.PACK_AB R18, R6.reuse, R123 ;  /* 0x0000007b0612723e */ /* 0x048fe200000010ff */
[----:B------:R-:W-:Y:S08]  /*14400*/  FADD.FTZ R210, R6, R11 ;  /* 0x0000000b06d27221 */ /* 0x000ff00000010000 */
[----:B------:R-:W3:Y:S01]  /*14410*/  MUFU.EX2 R39, R39 ;  /* 0x0000002700277308 */ /* 0x000ee20000000800 */
[----:B-1----:R-:W-:Y:S09]  /*14420*/  FADD.FTZ R4, R37, R4 ;  /* 0x0000000425047221 */ /* 0x002ff20000010000 */
[----:B------:R-:W1:Y:S01]  /*14430*/  MUFU.EX2 R7, R7 ;  /* 0x0000000700077308 */ /* 0x000e620000000800 */
[C---:B--2---:R-:W-:Y:S01]  /*14440*/  F2FP.BF16.PACK_AB R17, R38.reuse, R37 ;  /* 0x000000252611723e */ /* 0x044fe200000010ff */
[----:B------:R-:W-:Y:S04]  /*14450*/  FADD.FTZ R4, R38, R4 ;  /* 0x0000000426047221 */ /* 0x000fe80000010000 */
[----:B---3--:R-:W-:Y:S01]  /*14460*/  FADD.FTZ R4, R39, R4 ;  /* 0x0000000427047221 */ /* 0x008fe20000010000 */
[C---:B-1----:R-:W-:Y:S03]  /*14470*/  F2FP.BF16.PACK_AB R19, R7.reuse, R39 ;  /* 0x000000270713723e */ /* 0x042fe600000010ff */
[----:B------:R-:W-:Y:S04]  /*14480*/  FADD.FTZ R211, R7, R4 ;  /* 0x0000000407d37221 */ /* 0x000fe80000010000 */
[C---:B------:R-:W-:Y:S08]  /*14490*/  HMMA.16816.F32.BF16 R248, R16.reuse, R32, R248 ;  /* 0x0000002010f8723c */ /* 0x040ff000000418f8 */
[C---:B------:R-:W-:Y:S08]  /*144a0*/  HMMA.16816.F32.BF16 R244, R16.reuse, R34, R244 ;  /* 0x0000002210f4723c */ /* 0x040ff000000418f4 */
[C---:B------:R-:W-:Y:S08]  /*144b0*/  HMMA.16816.F32.BF16 R240, R16.reuse, R24, R240 ;  /* 0x0000001810f0723c */ /* 0x040ff000000418f0 */
[----:B------:R-:W-:Y:S01]  /*144c0*/  HMMA.16816.F32.BF16 R236, R16, R26, R236 ;  /* 0x0000001a10ec723c */ /* 0x000fe200000418ec */
[----:B------:R-:W-:-:S07]  /*144d0*/  @P2 BRA `(.L_x_586) ;  /* 0xffffacc000002947 */ /* 0x000fce000383ffff */
.L_x_585:
        /* <DEDUP_REMOVED lines=10> */
[----:B------:R-:W-:Y:S02]  /*14580*/  ULDC UR9, c[0x0][0x214] ;  /* 0x0000850000097ab9 */ /* 0x000fe40000000800 */
        /* <DEDUP_REMOVED lines=8> */
[----:B------:R-:W1:Y:S01]  /*14610*/  S2R R0, SR_TID.X ;  /* 0x0000000000007919 */ /* 0x000e620000002100 */
[----:B--2---:R-:W-:Y:S01]  /*14620*/  FADD.FTZ R208, R2, R208 ;  /* 0x000000d002d07221 */ /* 0x004fe20000010000 */
[----:B---3--:R-:W-:Y:S02]  /*14630*/  @!UP0 USHF.R.S32.HI UR12, URZ, 0x1f, UR6 ;  /* 0x0000001f3f0c8899 */ /* 0x008fe40008011406 */
[----:B------:R-:W2:Y:S01]  /*14640*/  SHFL.BFLY PT, R8, R210, 0x1, 0x1f ;  /* 0x0c201f00d2087f89 */ /* 0x000ea200000e0000 */
[----:B------:R-:W-:Y:S01]  /*14650*/  @!UP0 UIMAD.WIDE.U32 UR24, UR6, UR4, URZ ;  /* 0x00000004061882a5 */ /* 0x000fe2000f8e003f */
[----:B----4-:R-:W-:Y:S01]  /*14660*/  FADD.FTZ R209, R3, R209 ;  /* 0x000000d103d17221 */ /* 0x010fe20000010000 */
[----:B------:R-:W-:Y:S01]  /*14670*/  @!UP0 UIMAD UR12, UR12, UR4, URZ ;  /* 0x000000040c0c82a4 */ /* 0x000fe2000f8e023f */
[----:B------:R-:W3:Y:S02]  /*14680*/  SHFL.BFLY PT, R2, R211, 0x2, 0x1f ;  /* 0x0c401f00d3027f89 */ /* 0x000ee400000e0000 */
[----:B------:R-:W-:-:S02]  /*14690*/  ULDC.U8 UR4, c[0x0][0x329] ;  /* 0x0000ca4000047ab9 */ /* 0x000fc40000000000 */
[----:B------:R-:W4:Y:S01]  /*146a0*/  SHFL.BFLY PT, R11, R208, 0x1, 0x1f ;  /* 0x0c201f00d00b7f89 */ /* 0x000f2200000e0000 */
[----:B------:R-:W-:Y:S02]  /*146b0*/  UISETP.NE.AND UP1, UPT, UR4, URZ, UPT ;  /* 0x0000003f0400728c */ /* 0x000fe4000bf25270 */
[----:B------:R-:W-:Y:S01]  /*146c0*/  @!UP0 UIMAD UR12, UR6, UR5, UR12 ;  /* 0x00000005060c82a4 */ /* 0x000fe2000f8e020c */
[----:B------:R-:W5:Y:S01]  /*146d0*/  SHFL.BFLY PT, R10, R209, 0x1, 0x1f ;  /* 0x0c201f00d10a7f89 */ /* 0x000f6200000e0000 */
[----:B------:R-:W-:Y:S02]  /*146e0*/  @!UP0 UMOV UR20, UR24 ;  /* 0x0000001800148c82 */ /* 0x000fe40008000000 */
[----:B------:R-:W-:Y:S02]  /*146f0*/  ULDC.U8 UR5, c[0x0][0x328] ;  /* 0x0000ca0000057ab9 */ /* 0x000fe40000000000 */
[----:B------:R-:W-:Y:S02]  /*14700*/  UISETP.NE.AND UP2, UPT, UR5, URZ, UPT ;  /* 0x0000003f0500728c */ /* 0x000fe4000bf45270 */
[----:B------:R-:W-:Y:S01]  /*14710*/  @!UP0 UIADD3 UR7, UR25, UR12, URZ ;  /* 0x0000000c19078290 */ /* 0x000fe2000fffe03f */
[----:B-1----:R-:W-:Y:S01]  /*14720*/  SHF.R.S32.HI R3, RZ, 0x1f, R0 ;  /* 0x0000001fff037819 */ /* 0x002fe20000011400 */
[----:B------:R-:W-:-:S02]  /*14730*/  UISETP.NE.OR UP3, UPT, UR4, URZ, !UP2 ;  /* 0x0000003f0400728c */ /* 0x000fc4000d765670 */
[----:B------:R-:W-:Y:S01]  /*14740*/  @UP1 ULDC UR13, c[0x0][0x210] ;  /* 0x00008400000d1ab9 */ /* 0x000fe20000000800 */
[----:B--2---:R-:W-:Y:S01]  /*14750*/  FADD.FTZ R8, R210, R8 ;  /* 0x00000008d2087221 */ /* 0x004fe20000010000 */
[CC--:B------:R-:W-:Y:S01]  /*14760*/  LEA.HI R6, R3.reuse, R0.reuse, RZ, 0x2 ;  /* 0x0000000003067211 */ /* 0x0c0fe200078f10ff */
[----:B------:R-:W-:Y:S01]  /*14770*/  ULDC UR5, c[0x0][0x234] ;  /* 0x00008d0000057ab9 */ /* 0x000fe20000000800 */
[-C--:B------:R-:W-:Y:S01]  /*14780*/  LEA.HI R3, R3, R0.reuse, RZ, 0x5 ;  /* 0x0000000003037211 */ /* 0x080fe200078f28ff */
[----:B---3--:R-:W-:Y:S01]  /*14790*/  FADD.FTZ R211, R2, R211 ;  /* 0x000000d302d37221 */ /* 0x008fe20000010000 */
[----:B------:R-:W-:Y:S01]  /*147a0*/  FSETP.NE.FTZ.AND P2, PT, R8, RZ, PT ;  /* 0x000000ff0800720b */ /* 0x000fe20003f55000 */
[----:B------:R-:W-:Y:S01]  /*147b0*/  @UP1 UIMAD UR13, UR13, UR9, URZ ;  /* 0x000000090d0d12a4 */ /* 0x000fe2000f8e023f */
[----:B------:R-:W-:Y:S01]  /*147c0*/  LOP3.LUT R4, R6, 0xfffffffc, RZ, 0xc0, !PT ;  /* 0xfffffffc06047812 */ /* 0x000fe200078ec0ff */
[----:B----4-:R-:W-:Y:S01]  /*147d0*/  FADD.FTZ R11, R208, R11 ;  /* 0x0000000bd00b7221 */ /* 0x010fe20000010000 */
[----:B------:R-:W1:Y:S01]  /*147e0*/  SHFL.BFLY PT, R7, R211, 0x1, 0x1f ;  /* 0x0c201f00d3077f89 */ /* 0x000e6200000e0000 */
[----:B------:R-:W-:Y:S01]  /*147f0*/  SHF.R.S32.HI R2, RZ, 0x5, R3 ;  /* 0x00000005ff027819 */ /* 0x000fe20000011403 */
[----:B------:R-:W-:Y:S01]  /*14800*/  @!UP1 USEL UR13, UR9, UR5, !UP2 ;  /* 0x00000005090d9287 */ /* 0x000fe2000d000000 */
[----:B-----5:R-:W-:Y:S01]  /*14810*/  FADD.FTZ R10, R209, R10 ;  /* 0x0000000ad10a7221 */ /* 0x020fe20000010000 */
[----:B------:R-:W-:Y:S01]  /*14820*/  FSETP.NE.FTZ.AND P4, PT, R11, RZ, PT ;  /* 0x000000ff0b00720b */ /* 0x000fe20003f95000 */
[----:B------:R-:W-:Y:S01]  /*14830*/  ULDC UR4, c[0x0][0x1c0] ;  /* 0x0000700000047ab9 */ /* 0x000fe20000000800 */
[----:B------:R-:W-:Y:S01]  /*14840*/  IADD3 R4, -R4, R0, RZ ;  /* 0x0000000004047210 */ /* 0x000fe20007ffe1ff */
[----:B------:R-:W-:Y:S01]  /*14850*/  @UP1 UMOV UR14, 0x1 ;  /* 0x00000001000e1882 */ /* 0x000fe20000000000 */
[----:B------:R-:W-:Y:S01]  /*14860*/  FSETP.NE.FTZ.AND P3, PT, R10, RZ, PT ;  /* 0x000000ff0a00720b */ /* 0x000fe20003f75000 */
[----:B------:R-:W2:Y:S01]  /*14870*/  @P2 MUFU.RCP R12, R8 ;  /* 0x00000008000c2308 */ /* 0x000ea20000001000 */
[----:B------:R-:W-:Y:S01]  /*14880*/  LEA R2, R2, R4, 0x8 ;  /* 0x0000000402027211 */ /* 0x000fe200078e40ff */
[----:B------:R-:W-:Y:S01]  /*14890*/  IMAD.MOV.U32 R4, RZ, RZ, 0x3f800000 ;  /* 0x3f800000ff047424 */ /* 0x000fe200078e00ff */
[----:B------:R-:W-:Y:S01]  /*148a0*/  LOP3.LUT R3, R3, 0xffffffe0, RZ, 0xc0, !PT ;  /* 0xffffffe003037812 */ /* 0x000fe200078ec0ff */
[----:B------:R-:W-:-:S02]  /*148b0*/  @!UP1 UIMAD UR14, UR13, UR4, URZ ;  /* 0x000000040d0e92a4 */ /* 0x000fc4000f8e023f */
[----:B------:R-:W-:Y:S01]  /*148c0*/  @!UP3 UIMAD UR22, UR6, UR9, URZ ;  /* 0x000000090616b2a4 */ /* 0x000fe2000f8e023f */
[----:B------:R-:W-:Y:S01]  /*148d0*/  IADD3 R3, -R3, R0, RZ ;  /* 0x0000000003037210 */ /* 0x000fe20007ffe1ff */
[----:B------:R-:W3:Y:S01]  /*148e0*/  @P4 MUFU.RCP R13, R11 ;  /* 0x0000000b000d4308 */ /* 0x000ee20000001000 */
[----:B------:R-:W-:Y:S01]  /*148f0*/  @UP1 ULDC UR21, c[0x0][0x210] ;  /* 0x0000840000151ab9 */ /* 0x000fe20000000800 */
[----:B------:R-:W-:Y:S01]  /*14900*/  MOV R0, 0x7f800000 ;  /* 0x7f80000000007802 */ /* 0x000fe20000000f00 */
[----:B------:R-:W-:Y:S02]  /*14910*/  UIMAD UR5, UR6, UR14, URZ ;  /* 0x0000000e060572a4 */ /* 0x000fe4000f8e023f */
[----:B------:R-:W-:Y:S01]  /*14920*/  @!UP1 UMOV UR21, 0x1 ;  /* 0x0000000100159882 */ /* 0x000fe20000000000 */
[----:B-1----:R-:W-:Y:S02]  /*14930*/  FADD.FTZ R7, R211, R7 ;  /* 0x00000007d3077221 */ /* 0x002fe40000010000 */
[----:B------:R-:W1:Y:S01]  /*14940*/  @P3 MUFU.RCP R14, R10 ;  /* 0x0000000a000e3308 */ /* 0x000e620000001000 */
[C---:B--2---:R-:W-:Y:S01]  /*14950*/  FMUL.FTZ R248, R12.reuse, R248 ;  /* 0x000000f80cf87220 */ /* 0x044fe20000410000 */
[----:B------:R-:W-:Y:S01]  /*14960*/  @!UP3 USEL UR22, UR22, UR15, !UP0 ;  /* 0x0000000f1616b287 */ /* 0x000fe2000c000000 */
[C---:B------:R-:W-:Y:S01]  /*14970*/  FMUL.FTZ R249, R12.reuse, R249 ;  /* 0x000000f90cf97220 */ /* 0x040fe20000410000 */
[----:B------:R-:W-:Y:S01]  /*14980*/  FSETP.NE.FTZ.AND P1, PT, R7, RZ, PT ;  /* 0x000000ff0700720b */ /* 0x000fe20003f35000 */
[C---:B------:R-:W-:Y:S01]  /*14990*/  FMUL.FTZ R244, R12.reuse, R244 ;  /* 0x000000f40cf47220 */ /* 0x040fe20000410000 */
[----:B------:R-:W-:Y:S01]  /*149a0*/  UIMAD UR4, UR10, UR21, URZ ;  /* 0x000000150a0472a4 */ /* 0x000fe2000f8e023f */
[C---:B------:R-:W-:Y:S01]  /*149b0*/  FMUL.FTZ R245, R12.reuse, R245 ;  /* 0x000000f50cf57220 */ /* 0x040fe20000410000 */
[----:B------:R-:W-:Y:S01]  /*149c0*/  F2FP.BF16.PACK_AB R248, R249, R248 ;  /* 0x000000f8f9f8723e */ /* 0x000fe200000010ff */
[C---:B------:R-:W-:Y:S01]  /*149d0*/  FMUL.FTZ R240, R12.reuse, R240 ;  /* 0x000000f00cf07220 */ /* 0x040fe20000410000 */
[----:B------:R-:W-:Y:S01]  /*149e0*/  @P4 MUFU.LG2 R11, R11 ;  /* 0x0000000b000b4308 */ /* 0x000fe20000000c00 */
[C---:B------:R-:W-:Y:S01]  /*149f0*/  FMUL.FTZ R241, R12.reuse, R241 ;  /* 0x000000f10cf17220 */ /* 0x040fe20000410000 */
[----:B------:R-:W-:Y:S01]  /*14a00*/  F2FP.BF16.PACK_AB R244, R245, R244 ;  /* 0x000000f4f5f4723e */ /* 0x000fe200000010ff */
[C---:B------:R-:W-:Y:S01]  /*14a10*/  FMUL.FTZ R236, R12.reuse, R236 ;  /* 0x000000ec0cec7220 */ /* 0x040fe20000410000 */
[----:B------:R-:W-:Y:S01]  /*14a20*/  USEL UR5, UR5, URZ, UP3 ;  /* 0x0000003f05057287 */ /* 0x000fe20009800000 */
[----:B------:R-:W-:Y:S01]  /*14a30*/  FMUL.FTZ R237, R12, R237 ;  /* 0x000000ed0ced7220 */ /* 0x000fe20000410000 */
[----:B------:R-:W-:Y:S01]  /*14a40*/  SHF.R.S32.HI R12, RZ, 0x2, R6 ;  /* 0x00000002ff0c7819 */ /* 0x000fe20000011406 */
[C---:B---3--:R-:W-:Y:S01]  /*14a50*/  FMUL.FTZ R232, R13.reuse, R232 ;  /* 0x000000e80de87220 */ /* 0x048fe20000410000 */
[----:B------:R-:W2:Y:S01]  /*14a60*/  @P1 MUFU.RCP R4, R7 ;  /* 0x0000000700041308 */ /* 0x000ea20000001000 */
[----:B------:R-:W-:Y:S01]  /*14a70*/  FMUL.FTZ R233, R13, R233 ;  /* 0x000000e90de97220 */ /* 0x000fe20000410000 */
[----:B------:R-:W-:Y:S01]  /*14a80*/  SHF.R.S32.HI R15, RZ, 0x1f, R12 ;  /* 0x0000001fff0f7819 */ /* 0x000fe2000001140c */
[C---:B-1----:R-:W-:Y:S01]  /*14a90*/  FMUL.FTZ R234, R14.reuse, R234 ;  /* 0x000000ea0eea7220 */ /* 0x042fe20000410000 */
[----:B------:R-:W-:Y:S01]  /*14aa0*/  F2FP.BF16.PACK_AB R240, R241, R240 ;  /* 0x000000f0f1f0723e */ /* 0x000fe200000010ff */
[C---:B------:R-:W-:Y:S01]  /*14ab0*/  FMUL.FTZ R235, R14.reuse, R235 ;  /* 0x000000eb0eeb7220 */ /* 0x040fe20000410000 */
[----:B------:R-:W-:Y:S01]  /*14ac0*/  LEA.HI R15, R15, R12, RZ, 0x3 ;  /* 0x0000000c0f0f7211 */ /* 0x000fe200078f18ff */
[----:B------:R-:W-:Y:S01]  /*14ad0*/  FMUL.FTZ R228, R13, R228 ;  /* 0x000000e40de47220 */ /* 0x000fe20000410000 */
[----:B------:R-:W-:Y:S01]  /*14ae0*/  F2FP.BF16.PACK_AB R232, R233, R232 ;  /* 0x000000e8e9e8723e */ /* 0x000fe200000010ff */
[----:B------:R-:W-:Y:S01]  /*14af0*/  FMUL.FTZ R229, R13, R229 ;  /* 0x000000e50de57220 */ /* 0x000fe20000410000 */
[----:B------:R-:W-:Y:S01]  /*14b00*/  LOP3.LUT R15, R15, 0xfffffff8, RZ, 0xc0, !PT ;  /* 0xfffffff80f0f7812 */ /* 0x000fe200078ec0ff */
[C---:B------:R-:W-:Y:S01]  /*14b10*/  FMUL.FTZ R230, R14.reuse, R230 ;  /* 0x000000e60ee67220 */ /* 0x040fe20000410000 */
[----:B------:R-:W-:Y:S01]  /*14b20*/  F2FP.BF16.PACK_AB R234, R235, R234 ;  /* 0x000000eaebea723e */ /* 0x000fe200000010ff */
[----:B------:R-:W-:Y:S01]  /*14b30*/  FMUL.FTZ R231, R14, R231 ;  /* 0x000000e70ee77220 */ /* 0x000fe20000410000 */
[----:B------:R-:W-:Y:S01]  /*14b40*/  IADD3 R15, R12, -R15, RZ ;  /* 0x8000000f0c0f7210 */ /* 0x000fe20007ffe0ff */
[----:B------:R-:W-:Y:S01]  /*14b50*/  FMUL.FTZ R224, R13, R224 ;  /* 0x000000e00de07220 */ /* 0x000fe20000410000 */
[----:B------:R-:W-:Y:S01]  /*14b60*/  F2FP.BF16.PACK_AB R228, R229, R228 ;  /* 0x000000e4e5e4723e */ /* 0x000fe200000010ff */
[C---:B--2---:R-:W-:Y:S01]  /*14b70*/  FMUL.FTZ R251, R4.reuse, R251 ;  /* 0x000000fb04fb7220 */ /* 0x044fe20000410000 */
[----:B------:R-:W-:Y:S01]  /*14b80*/  LEA.HI R16, R15, R15, RZ, 0x1 ;  /* 0x0000000f0f107211 */ /* 0x000fe200078f08ff */
[C---:B------:R-:W-:Y:S01]  /*14b90*/  FMUL.FTZ R250, R4.reuse, R250 ;  /* 0x000000fa04fa7220 */ /* 0x040fe20000410000 */
[----:B------:R-:W-:Y:S01]  /*14ba0*/  F2FP.BF16.PACK_AB R230, R231, R230 ;  /* 0x000000e6e7e6723e */ /* 0x000fe200000010ff */
[C---:B------:R-:W-:Y:S01]  /*14bb0*/  FMUL.FTZ R247, R4.reuse, R247 ;  /* 0x000000f704f77220 */ /* 0x040fe20000410000 */
[----:B------:R-:W-:Y:S01]  /*14bc0*/  SHF.R.S32.HI R17, RZ, 0x1, R16 ;  /* 0x00000001ff117819 */ /* 0x000fe20000011410 */
[----:B------:R-:W-:Y:S01]  /*14bd0*/  FMUL.FTZ R246, R4, R246 ;  /* 0x000000f604f67220 */ /* 0x000fe20000410000 */
[----:B------:R-:W-:Y:S01]  /*14be0*/  LOP3.LUT R16, R16, 0x3fffffe, RZ, 0xc0, !PT ;  /* 0x03fffffe10107812 */ /* 0x000fe200078ec0ff */
[----:B------:R-:W-:Y:S01]  /*14bf0*/  FMUL.FTZ R225, R13, R225 ;  /* 0x000000e10de17220 */ /* 0x000fe20000410000 */
[----:B------:R-:W-:Y:S01]  /*14c00*/  SHF.L.U32 R18, R17, 0x6, RZ ;  /* 0x0000000611127819 */ /* 0x000fe200000006ff */
[----:B------:R-:W-:Y:S01]  /*14c10*/  FMUL.FTZ R220, R13, R220 ;  /* 0x000000dc0ddc7220 */ /* 0x000fe20000410000 */
[----:B------:R-:W-:Y:S01]  /*14c20*/  F2FP.BF16.PACK_AB R250, R251, R250 ;  /* 0x000000fafbfa723e */ /* 0x000fe200000010ff */
[----:B------:R-:W-:Y:S01]  /*14c30*/  IMAD.IADD R16, R15, 0x1, -R16 ;  /* 0x000000010f107824 */ /* 0x000fe200078e0a10 */
[----:B------:R-:W-:Y:S01]  /*14c40*/  LOP3.LUT R15, R17, 0x1, RZ, 0xc0, !PT ;  /* 0x00000001110f7812 */ /* 0x000fe200078ec0ff */
[----:B------:R-:W-:Y:S01]  /*14c50*/  FMUL.FTZ R226, R14, R226 ;  /* 0x000000e20ee27220 */ /* 0x000fe20000410000 */
[----:B------:R-:W-:Y:S01]  /*14c60*/  LOP3.LUT R18, R18, 0xc0, RZ, 0xc0, !PT ;  /* 0x000000c012127812 */ /* 0x000fe200078ec0ff */
[C---:B------:R-:W-:Y:S01]  /*14c70*/  FMUL.FTZ R227, R14.reuse, R227 ;  /* 0x000000e30ee37220 */ /* 0x040fe20000410000 */
[----:B------:R-:W-:Y:S01]  /*14c80*/  ISETP.NE.U32.AND P0, PT, R15, 0x1, PT ;  /* 0x000000010f00780c */ /* 0x000fe20003f05070 */
[----:B------:R-:W-:Y:S01]  /*14c90*/  FMUL.FTZ R222, R14, R222 ;  /* 0x000000de0ede7220 */ /* 0x000fe20000410000 */
[----:B------:R-:W-:Y:S01]  /*14ca0*/  MOV R15, 0xfffffff0 ;  /* 0xfffffff0000f7802 */ /* 0x000fe20000000f00 */
[----:B------:R-:W-:Y:S01]  /*14cb0*/  FMUL.FTZ R13, R13, R221 ;  /* 0x000000dd0d0d7220 */ /* 0x000fe20000410000 */
[----:B------:R-:W-:Y:S01]  /*14cc0*/  LEA R2, R16, R2, 0x4 ;  /* 0x0000000210027211 */ /* 0x000fe200078e20ff */
[----:B------:R-:W-:Y:S01]  /*14cd0*/  FMUL.FTZ R14, R14, R223 ;  /* 0x000000df0e0e7220 */ /* 0x000fe20000410000 */
[----:B------:R-:W-:Y:S01]  /*14ce0*/  LEA.HI R18, R18, R18, RZ, 0x1d ;  /* 0x0000001212127211 */ /* 0x000fe200078fe8ff */
[C---:B------:R-:W-:Y:S01]  /*14cf0*/  FMUL.FTZ R243, R4.reuse, R243 ;  /* 0x000000f304f37220 */ /* 0x040fe20000410000 */
[----:B------:R-:W-:Y:S01]  /*14d00*/  SEL R15, R15, 0x10, !P0 ;  /* 0x000000100f0f7807 */ /* 0x000fe20004000000 */
[----:B------:R-:W-:Y:S01]  /*14d10*/  FMUL.FTZ R242, R4, R242 ;  /* 0x000000f204f27220 */ /* 0x000fe20000410000 */
[----:B------:R-:W-:Y:S01]  /*14d20*/  LOP3.LUT P0, RZ, R17, 0x2, RZ, 0xc0, !PT ;  /* 0x0000000211ff7812 */ /* 0x000fe2000780c0ff */
[----:B------:R-:W-:Y:S01]  /*14d30*/  IMAD.U32 R2, R2, 0x2, R18 ;  /* 0x0000000202027824 */ /* 0x000fe200078e0012 */
[----:B------:R-:W-:Y:S01]  /*14d40*/  F2FP.BF16.PACK_AB R246, R247, R246 ;  /* 0x000000f6f7f6723e */ /* 0x000fe200000010ff */
[C---:B------:R-:W-:Y:S01]  /*14d50*/  FMUL.FTZ R239, R4.reuse, R239 ;  /* 0x000000ef04ef7220 */ /* 0x040fe20000410000 */
[----:B------:R-:W-:Y:S01]  /*14d60*/  F2FP.BF16.PACK_AB R224, R225, R224 ;  /* 0x000000e0e1e0723e */ /* 0x000fe200000010ff */
[----:B------:R-:W-:Y:S01]  /*14d70*/  FMUL.FTZ R4, R4, R238 ;  /* 0x000000ee04047220 */ /* 0x000fe20000410000 */
[----:B------:R-:W-:Y:S01]  /*14d80*/  SHF.L.U32 R2, R2, 0x1, RZ ;  /* 0x0000000102027819 */ /* 0x000fe200000006ff */
[----:B------:R-:W1:Y:S01]  /*14d90*/  @P3 MUFU.LG2 R10, R10 ;  /* 0x0000000a000a3308 */ /* 0x000e620000000c00 */
[----:B------:R-:W-:Y:S01]  /*14da0*/  F2FP.BF16.PACK_AB R226, R227, R226 ;  /* 0x000000e2e3e2723e */ /* 0x000fe200000010ff */
[----:B------:R-:W-:Y:S01]  /*14db0*/  USHF.L.U32 UR4, UR4, 0x7, URZ ;  /* 0x0000000704047899 */ /* 0x000fe2000800063f */
[C---:B------:R-:W-:Y:S01]  /*14dc0*/  IADD3 R17, R2.reuse, 0x20, RZ ;  /* 0x0000002002117810 */ /* 0x040fe20007ffe0ff */
[----:B------:R-:W-:Y:S01]  /*14dd0*/  STS [R2], R232 ;  /* 0x000000e802007388 */ /* 0x000fe20000000800 */
[C---:B------:R-:W-:Y:S01]  /*14de0*/  IADD3 R16, R2.reuse, R15, RZ ;  /* 0x0000000f02107210 */ /* 0x040fe20007ffe0ff */
[----:B------:R-:W-:Y:S01]  /*14df0*/  UIMAD UR13, UR11, UR13, UR5 ;  /* 0x0000000d0b0d72a4 */ /* 0x000fe2000f8e0205 */
[----:B------:R-:W-:Y:S01]  /*14e00*/  @P0 IADD3 R17, R2, -0x20, RZ ;  /* 0xffffffe002110810 */ /* 0x000fe20007ffe0ff */
[----:B------:R-:W-:Y:S01]  /*14e10*/  STS [R2+0x200], R234 ;  /* 0x000200ea02007388 */ /* 0x000fe20000000800 */
[----:B------:R-:W-:Y:S01]  /*14e20*/  F2FP.BF16.PACK_AB R13, R13, R220 ;  /* 0x000000dc0d0d723e */ /* 0x000fe200000010ff */
[----:B------:R-:W2:Y:S01]  /*14e30*/  @P2 MUFU.LG2 R8, R8 ;  /* 0x0000000800082308 */ /* 0x000ea20000000c00 */
[----:B------:R-:W-:Y:S01]  /*14e40*/  F2FP.BF16.PACK_AB R14, R14, R222 ;  /* 0x000000de0e0e723e */ /* 0x000fe200000010ff */
[----:B------:R-:W-:Y:S01]  /*14e50*/  IMAD.IADD R15, R15, 0x1, R17 ;  /* 0x000000010f0f7824 */ /* 0x000fe200078e0211 */
[----:B------:R-:W-:Y:S01]  /*14e60*/  F2FP.BF16.PACK_AB R242, R243, R242 ;  /* 0x000000f2f3f2723e */ /* 0x000fe200000010ff */
[----:B------:R-:W-:Y:S01]  /*14e70*/  STS [R16], R228 ;  /* 0x000000e410007388 */ /* 0x000fe20000000800 */
[----:B------:R-:W-:Y:S01]  /*14e80*/  F2FP.BF16.PACK_AB R236, R237, R236 ;  /* 0x000000ecedec723e */ /* 0x000fe200000010ff */
[----:B------:R-:W-:Y:S01]  /*14e90*/  @!UP3 UMOV UR26, UR22 ;  /* 0x00000016001abc82 */ /* 0x000fe20008000000 */
[----:B------:R-:W-:Y:S01]  /*14ea0*/  F2FP.BF16.PACK_AB R4, R239, R4 ;  /* 0x00000004ef04723e */ /* 0x000fe200000010ff */
[----:B------:R-:W-:Y:S01]  /*14eb0*/  STS [R16+0x200], R230 ;  /* 0x000200e610007388 */ /* 0x000fe20000000800 */
[----:B------:R-:W3:Y:S01]  /*14ec0*/  @P1 MUFU.LG2 R7, R7 ;  /* 0x0000000700071308 */ /* 0x000ee20000000c00 */
[----:B------:R-:W-:Y:S01]  /*14ed0*/  LOP3.LUT P0, RZ, R3, 0x3, RZ, 0xc0, !PT ;  /* 0x0000000303ff7812 */ /* 0x000fe2000780c0ff */
[----:B------:R-:W-:Y:S01]  /*14ee0*/  USHF.R.S32.HI UR5, URZ, 0x1f, UR4 ;  /* 0x0000001f3f057899 */ /* 0x000fe20008011404 */
[----:B------:R-:W-:Y:S01]  /*14ef0*/  STS [R2+0x1000], R248 ;  /* 0x001000f802007388 */ /* 0x000fe20000000800 */
[----:B------:R-:W-:Y:S01]  /*14f00*/  @!UP3 USHF.R.S32.HI UR27, URZ, 0x1f, UR22 ;  /* 0x0000001f3f1bb899 */ /* 0x000fe20008011416 */
[----:B------:R-:W-:Y:S01]  /*14f10*/  @P4 FMUL.FTZ R11, R11, 0.69314718246459960938 ;  /* 0x3f3172180b0b4820 */ /* 0x000fe20000410000 */
[----:B------:R-:W-:Y:S01]  /*14f20*/  USHF.R.S32.HI UR6, URZ, 0x1f, UR13 ;  /* 0x0000001f3f067899 */ /* 0x000fe2000801140d */
[----:B------:R4:W-:Y:S01]  /*14f30*/  STS [R2+0x1200], R250 ;  /* 0x001200fa02007388 */ /* 0x0009e20000000800 */
[----:B------:R-:W-:Y:S01]  /*14f40*/  UIADD3 UR4, UP2, UP1, UR4, UR26, UR13 ;  /* 0x0000001a04047290 */ /* 0x000fe2000f95e00d */
[----:B-1----:R-:W-:Y:S01]  /*14f50*/  @P3 FMUL.FTZ R10, R10, 0.69314718246459960938 ;  /* 0x3f3172180a0a3820 */ /* 0x002fe20000410000 */
[----:B------:R-:W-:Y:S01]  /*14f60*/  MOV R3, 0x7f800000 ;  /* 0x7f80000000037802 */ /* 0x000fe20000000f00 */
[----:B------:R-:W-:Y:S01]  /*14f70*/  STS [R16+0x1000], R244 ;  /* 0x001000f410007388 */ /* 0x000fe20000000800 */
[----:B--2---:R-:W-:Y:S01]  /*14f80*/  @P2 FMUL.FTZ R8, R8, 0.69314718246459960938 ;  /* 0x3f31721808082820 */ /* 0x004fe20000410000 */
[----:B------:R-:W-:Y:S01]  /*14f90*/  UIADD3.X UR5, UR5, UR27, UR6, UP2, UP1 ;  /* 0x0000001b05057290 */ /* 0x000fe200097e2406 */
[----:B------:R-:W-:Y:S01]  /*14fa0*/  @P4 FFMA.FTZ R3, R130, c[0x0][0x238], R11 ;  /* 0x00008e0082034a23 */ /* 0x000fe2000001000b */
[----:B------:R-:W-:Y:S01]  /*14fb0*/  STS [R16+0x1200], R246 ;  /* 0x001200f610007388 */ /* 0x000fe20000000800 */
[----:B---3--:R-:W-:-:S02]  /*14fc0*/  @P1 FMUL.FTZ R7, R7, 0.69314718246459960938 ;  /* 0x3f31721807071820 */ /* 0x008fc40000410000 */
[----:B------:R-:W-:Y:S01]  /*14fd0*/  @P2 FFMA.FTZ R0, R5, c[0x0][0x238], R8 ;  /* 0x00008e0005002a23 */ /* 0x000fe20000010008 */
[----:B------:R-:W-:Y:S04]  /*14fe0*/  STS [R17], R224 ;  /* 0x000000e011007388 */ /* 0x000fe80000000800 */
[----:B------:R-:W-:Y:S04]  /*14ff0*/  STS [R17+0x200], R226 ;  /* 0x000200e211007388 */ /* 0x000fe80000000800 */
[----:B------:R-:W-:Y:S04]  /*15000*/  STS [R15], R13 ;  /* 0x0000000d0f007388 */ /* 0x000fe80000000800 */
[----:B------:R-:W-:Y:S01]  /*15010*/  STS [R15+0x200], R14 ;  /* 0x0002000e0f007388 */ /* 0x000fe20000000800 */
[----:B----4-:R-:W-:Y:S01]  /*15020*/  MOV R2, 0x7f800000 ;  /* 0x7f80000000027802 */ /* 0x010fe20000000f00 */
[----:B------:R-:W-:-:S02]  /*15030*/  @P1 FFMA.FTZ R2, R9, c[0x0][0x238], R7 ;  /* 0x00008e0009021a23 */ /* 0x000fc40000010007 */
        /* <DEDUP_REMOVED lines=32> */
[----:B------:R-:W-:-:S02]  /*15240*/  @!P3 IADD3 R9, P0, R10, UR4, RZ ;  /* 0x000000040a09bc10 */ /* 0x000fc4000ff1e0ff */
[----:B------:R-:W-:Y:S02]  /*15250*/  @!P5 LEA R32, P2, R7, c[0x0][0x200], 0x2 ;  /* 0x000080000720da11 */ /* 0x000fe400078410ff */
[----:B------:R-:W-:Y:S02]  /*15260*/  @!P4 LEA.HI.X.SX32 R11, R11, UR5, 0x1, P1 ;  /* 0x000000050b0bcc11 */ /* 0x000fe400088f0eff */
[----:B------:R-:W-:Y:S02]  /*15270*/  @!P3 LEA.HI.X.SX32 R10, R10, UR5, 0x1, P0 ;  /* 0x000000050a0abc11 */ /* 0x000fe400080f0eff */
        /* <DEDUP_REMOVED lines=8> */
.L_x_590:
[----:B------:R-:W-:Y:S05]  /*15300*/  BSYNC B0 ;  /* 0x0000000000007941 */ /* 0x000fea0003800000 */
.L_x_589:
[----:B------:R-:W5:Y:S01]  /*15310*/  LDL.LU.64 R10, [R1+0x10] ;  /* 0x00001000010a7983 */ /* 0x000f620000300a00 */
[----:B------:R-:W-:Y:S01]  /*15320*/  UIMAD UR10, UR10, -0x80, UR17 ;  /* 0xffffff800a0a78a4 */ /* 0x000fe2000f8e0211 */
[----:B------:R-:W-:Y:S01]  /*15330*/  BSSY B0, `(.L_x_591) ;  /* 0x0000020000007945 */ /* 0x000fe20003800000 */
[----:B------:R-:W-:Y:S01]  /*15340*/  USHF.R.S32.HI UR6, URZ, 0x1f, UR11 ;  /* 0x0000001f3f067899 */ /* 0x000fe2000801140b */
[----:B----4-:R-:W4:Y:S01]  /*15350*/  S2R R4, SR_TID.X ;  /* 0x0000000000047919 */ /* 0x010f220000002100 */
[----:B------:R-:W-:-:S02]  /*15360*/  ULDC.64 UR4, c[0x0][0x1f0] ;  /* 0x00007c0000047ab9 */ /* 0x000fc40000000a00 */
[----:B------:R-:W-:Y:S01]  /*15370*/  UIMAD UR4, UR6, UR4, URZ ;  /* 0x00000004060472a4 */ /* 0x000fe2000f8e023f */
[----:B------:R-:W3:Y:S03]  /*15380*/  S2R R0, SR_CTAID.Z ;  /* 0x0000000000007919 */ /* 0x000ee60000002700 */
[----:B------:R-:W-:Y:S01]  /*15390*/  UIMAD UR4, UR11, UR5, UR4 ;  /* 0x000000050b0472a4 */ /* 0x000fe2000f8e0204 */
[----:B----4-:R-:W-:-:S04]  /*153a0*/  SHF.R.S32.HI R3, RZ, 0x1f, R4 ;  /* 0x0000001fff037819 */ /* 0x010fc80000011404 */
[----:B------:R-:W-:-:S04]  /*153b0*/  LEA.HI R3, R3, R4, RZ, 0x2 ;  /* 0x0000000403037211 */ /* 0x000fc800078f10ff */
[----:B------:R-:W-:-:S05]  /*153c0*/  LOP3.LUT R2, R3, 0xfffffffc, RZ, 0xc0, !PT ;  /* 0xfffffffc03027812 */ /* 0x000fca00078ec0ff */
[----:B------:R-:W-:Y:S01]  /*153d0*/  IMAD.IADD R2, R4, 0x1, -R2 ;  /* 0x0000000104027824 */ /* 0x000fe200078e0a02 */
[----:B------:R-:W-:-:S03]  /*153e0*/  SHF.R.S32.HI R4, RZ, 0x2, R3 ;  /* 0x00000002ff047819 */ /* 0x000fc60000011403 */
[----:B------:R-:W-:Y:S01]  /*153f0*/  IMAD.SHL.U32 R2, R2, 0x8, RZ ;  /* 0x0000000802027824 */ /* 0x000fe200078e00ff */
[----:B------:R-:W-:-:S04]  /*15400*/  SHF.R.S32.HI R5, RZ, 0x1f, R4 ;  /* 0x0000001fff057819 */ /* 0x000fc80000011404 */
[----:B------:R-:W-:Y:S02]  /*15410*/  SHF.R.S32.HI R2, RZ, 0x1f, R2 ;  /* 0x0000001fff027819 */ /* 0x000fe40000011402 */
[C---:B-----5:R-:W-:Y:S02]  /*15420*/  IADD3 R8, P0, R10.reuse, UR20, RZ ;  /* 0x000000140a087c10 */ /* 0x060fe4000ff1e0ff */
[----:B------:R-:W-:Y:S02]  /*15430*/  ISETP.GE.AND P1, PT, R10, c[0x0][0x220], PT ;  /* 0x000088000a007a0c */ /* 0x000fe40003f26270 */
[----:B------:R-:W-:Y:S01]  /*15440*/  IADD3.X R9, R2, UR7, RZ, P0, !PT ;  /* 0x0000000702097c10 */ /* 0x000fe200087fe4ff */
[----:B------:R-:W-:Y:S01]  /*15450*/  IMAD.U32 R2, RZ, RZ, UR16 ;  /* 0x00000010ff027e24 */ /* 0x000fe2000f8e00ff */
[----:B------:R-:W-:-:S03]  /*15460*/  ISETP.GE.OR P0, PT, R12, UR10, P1 ;  /* 0x0000000a0c007c0c */ /* 0x000fc60008f06670 */
[----:B---3--:R-:W-:-:S04]  /*15470*/  IMAD.WIDE.U32 R8, R0, c[0x0][0x1f0], R8 ;  /* 0x00007c0000087a25 */ /* 0x008fc800078e0008 */
        /* <DEDUP_REMOVED lines=11> */
.L_x_592:
[----:B------:R-:W-:Y:S05]  /*15530*/  BSYNC B0 ;  /* 0x0000000000007941 */ /* 0x000fea0003800000 */
.L_x_591:
        /* <DEDUP_REMOVED lines=15> */
.L_x_594:
[----:B------:R-:W-:Y:S05]  /*15630*/  BSYNC B0 ;  /* 0x0000000000007941 */ /* 0x000fea0003800000 */
.L_x_593:
        /* <DEDUP_REMOVED lines=15> */
.L_x_596:
[----:B------:R-:W-:Y:S05]  /*15730*/  BSYNC B0 ;  /* 0x0000000000007941 */ /* 0x000fea0003800000 */
.L_x_595:
[----:B------:R-:W-:-:S04]  /*15740*/  IADD3 R4, R4, 0x60, RZ ;  /* 0x0000006004047810 */ /* 0x000fc80007ffe0ff */
[----:B------:R-:W-:-:S13]  /*15750*/  ISETP.GE.OR P1, PT, R4, UR8, P1 ;  /* 0x0000000804007c0c */ /* 0x000fda0008f26670 */
[----:B------:R-:W-:Y:S05]  /*15760*/  @P1 EXIT ;  /* 0x000000000000194d */ /* 0x000fea0003800000 */
[----:B------:R-:W-:Y:S01]  /*15770*/  IADD3 R0, P0, R10, 0x60, RZ ;  /* 0x000000600a007810 */ /* 0x000fe20007f1e0ff */
[----:B---3--:R-:W-:Y:S01]  /*15780*/  IMAD.MOV.U32 R2, RZ, RZ, R8 ;  /* 0x000000ffff027224 */ /* 0x008fe200078e0008 */
        /* <DEDUP_REMOVED lines=10> */
.L_x_550:
        /* <DEDUP_REMOVED lines=72> */
.L_x_598:
[----:B------:R-:W-:Y:S05]  /*15cb0*/  BSYNC B0 ;  /* 0x0000000000007941 */ /* 0x000fea0003800000 */
.L_x_597:
        /* <DEDUP_REMOVED lines=16> */
.L_x_600:
[----:B------:R-:W-:Y:S05]  /*15dc0*/  BSYNC B0 ;  /* 0x0000000000007941 */ /* 0x000fea0003800000 */
.L_x_599:
        /* <DEDUP_REMOVED lines=16> */
.L_x_602:
[----:B------:R-:W-:Y:S05]  /*15ed0*/  BSYNC B0 ;  /* 0x0000000000007941 */ /* 0x000fea0003800000 */
.L_x_601:
        /* <DEDUP_REMOVED lines=15> */
.L_x_604:
[----:B------:R-:W-:Y:S05]  /*15fd0*/  BSYNC B0 ;  /* 0x0000000000007941 */ /* 0x000fea0003800000 */
.L_x_603:
        /* <DEDUP_REMOVED lines=34> */
.L_x_605:
        /* <DEDUP_REMOVED lines=16> */
.L_x_621:


//--------------------- .nv.shared._ZN5flash16flash_fwd_kernelI23Flash_fwd_kernel_traitsILi32ELi128ELi128ELi4ELb0ELb0EN7cutlass10bfloat16_tE19Flash_kernel_traitsILi32ELi128ELi128ELi4ES3_EELb0ELb1ELb0ELb0ELb1ELb1ELb0ELb0EEEvNS_16Flash_fwd_paramsE --------------------------
	.section	.nv.shared._ZN5flash16flash_fwd_kernelI23Flash_fwd_kernel_traitsILi32ELi128ELi128ELi4ELb0ELb0EN7cutlass10bfloat16_tE19Flash_kernel_traitsILi32ELi128ELi128ELi4ES3_EELb0ELb1ELb0ELb0ELb1ELb1ELb0ELb0EEEvNS_16Flash_fwd_paramsE,"aw",@nobits
	.sectionflags	@""
	.align	16


//--------------------- .nv.global                --------------------------
	.section	.nv.global,"aw",@nobits
.nv.global:
	.type		_ZN72_INTERNAL_de59a32d_36_flash_fwd_hdim32_bf16_causal_sm80_cu_9949e2e8_32804cute1_E,@object
	.size		_ZN72_INTERNAL_de59a32d_36_flash_fwd_hdim32_bf16_causal_sm80_cu_9949e2e8_32804cute1_E,(_ZN72_INTERNAL_de59a32d_36_flash_fwd_hdim32_bf16_causal_sm80_cu_9949e2e8_32804cuda3std3__45__cpo6cbeginE - _ZN72_INTERNAL_de59a32d_36_flash_fwd_hdim32_bf16_causal_sm80_cu_9949e2e8_32804cute1_E)
_ZN72_INTERNAL_de59a32d_36_flash_fwd_hdim32_bf16_causal_sm80_cu_9949e2e8_32804cute1_E:
	.zero		1
	.type		_ZN72_INTERNAL_de59a32d_36_flash_fwd_hdim32_bf16_causal_sm80_cu_9949e2e8_32804cuda3std3__45__cpo6cbeginE,@object
	.size		_ZN72_INTERNAL_de59a32d_36_flash_fwd_hdim32_bf16_causal_sm80_cu_9949e2e8_32804cuda3std3__45__cpo6cbeginE,(_ZN72_INTERNAL_de59a32d_36_flash_fwd_hdim32_bf16_causal_sm80_cu_9949e2e8_32804cuda3std3__48in_placeE - _ZN72_INTERNAL_de59a32d_36_flash_fwd_hdim32_bf16_causal_sm80_cu_9949e2e8_32804cuda3std3__45__cpo6cbeginE)
_ZN72_INTERNAL_de59a32d_36_flash_fwd_hdim32_bf16_causal_sm80_cu_9949e2e8_32804cuda3std3__45__cpo6cbeginE:
	.zero		1
	.type		_ZN72_INTERNAL_de59a32d_36_flash_fwd_hdim32_bf16_causal_sm80_cu_9949e2e8_32804cuda3std3__48in_placeE,@object
	.size		_ZN72_INTERNAL_de59a32d_36_flash_fwd_hdim32_bf16_causal_sm80_cu_9949e2e8_32804cuda3std3__48in_placeE,(_ZN72_INTERNAL_de59a32d_36_flash_fwd_hdim32_bf16_causal_sm80_cu_9949e2e8_32804cuda3std6ranges3__45__cpo9iter_moveE - _ZN72_INTERNAL_de59a32d_36_flash_fwd_hdim32_bf16_causal_sm80_cu_9949e2e8_32804cuda3std3__48in_placeE)
_ZN72_INTERNAL_de59a32d_36_flash_fwd_hdim32_bf16_causal_sm80_cu_9949e2e8_32804cuda3std3__48in_placeE:
	.zero		1
	.type		_ZN72_INTERNAL_de59a32d_36_flash_fwd_hdim32_bf16_causal_sm80_cu_9949e2e8_32804cuda3std6ranges3__45__cpo9iter_moveE,@object
	.size		_ZN72_INTERNAL_de59a32d_36_flash_fwd_hdim32_bf16_causal_sm80_cu_9949e2e8_32804cuda3std6ranges3__45__cpo9iter_moveE,(_ZN72_INTERNAL_de59a32d_36_flash_fwd_hdim32_bf16_causal_sm80_cu_9949e2e8_32804cuda3std3__45__cpo5beginE - _ZN72_INTERNAL_de59a32d_36_flash_fwd_hdim32_bf16_causal_sm80_cu_9949e2e8_32804cuda3std6ranges3__45__cpo9iter_moveE)
_ZN72_INTERNAL_de59a32d_36_flash_fwd_hdim32_bf16_causal_sm80_cu_9949e2e8_32804cuda3std6ranges3__45__cpo9iter_moveE:
	.zero		1
	.type		_ZN72_INTERNAL_de59a32d_36_flash_fwd_hdim32_bf16_causal_sm80_cu_9949e2e8_32804cuda3std3__45__cpo5beginE,@object
	.size		_ZN72_INTERNAL_de59a32d_36_flash_fwd_hdim32_bf16_causal_sm80_cu_9949e2e8_32804cuda3std3__45__cpo5beginE,(_ZN72_INTERNAL_de59a32d_36_flash_fwd_hdim32_bf16_causal_sm80_cu_9949e2e8_32804cuda3std3__474_GLOBAL__N__de59a32d_36_flash_fwd_hdim32_bf16_causal_sm80_cu_9949e2e8_32806ignoreE - _ZN72_INTERNAL_de59a32d_36_flash_fwd_hdim32_bf16_causal_sm80_cu_9949e2e8_32804cuda3std3__45__cpo5beginE)
_ZN72_INTERNAL_de59a32d_36_flash_fwd_hdim32_bf16_causal_sm80_cu_9949e2e8_32804cuda3std3__45__cpo5beginE:
	.zero		1
	.type		_ZN72_INTERNAL_de59a32d_36_flash_fwd_hdim32_bf16_causal_sm80_cu_9949e2e8_32804cuda3std3__474_GLOBAL__N__de59a32d_36_flash_fwd_hdim32_bf16_causal_sm80_cu_9949e2e8_32806ignoreE,@object
	.size		_ZN72_INTERNAL_de59a32d_36_flash_fwd_hdim32_bf16_causal_sm80_cu_9949e2e8_32804cuda3std3__474_GLOBAL__N__de59a32d_36_flash_fwd_hdim32_bf16_causal_sm80_cu_9949e2e8_32806ignoreE,(_ZN72_INTERNAL_de59a32d_36_flash_fwd_hdim32_bf16_causal_sm80_cu_9949e2e8_32804cute7productE - _ZN72_INTERNAL_de59a32d_36_flash_fwd_hdim32_bf16_causal_sm80_cu_9949e2e8_32804cuda3std3__474_GLOBAL__N__de59a32d_36_flash_fwd_hdim32_bf16_causal_sm80_cu_9949e2e8_32806ignoreE)
_ZN72_INTERNAL_de59a32d_36_flash_fwd_hdim32_bf16_causal_sm80_cu_9949e2e8_32804cuda3std3__474_GLOBAL__N__de59a32d_36_flash_fwd_hdim32_bf16_causal_sm80_cu_9949e2e8_32806ignoreE:
	.zero		1
	.type		_ZN72_INTERNAL_de59a32d_36_flash_fwd_hdim32_bf16_causal_sm80_cu_9949e2e8_32804cute7productE,@object
	.size		_ZN72_INTERNAL_de59a32d_36_flash_fwd_hdim32_bf16_causal_sm80_cu_9949e2e8_32804cute7productE,(_ZN72_INTERNAL_de59a32d_36_flash_fwd_hdim32_bf16_causal_sm80_cu_9949e2e8_32804cuda3std3__45__cpo3endE - _ZN72_INTERNAL_de59a32d_36_flash_fwd_hdim32_bf16_causal_sm80_cu_9949e2e8_32804cute7productE)
_ZN72_INTERNAL_de59a32d_36_flash_fwd_hdim32_bf16_causal_sm80_cu_9949e2e8_32804cute7productE:
	.zero		1
	.type		_ZN72_INTERNAL_de59a32d_36_flash_fwd_hdim32_bf16_causal_sm80_cu_9949e2e8_32804cuda3std3__45__cpo3endE,@object
	.size		_ZN72_INTERNAL_de59a32d_36_flash_fwd_hdim32_bf16_causal_sm80_cu_9949e2e8_32804cuda3std3__45__cpo3endE,(_ZN72_INTERNAL_de59a32d_36_flash_fwd_hdim32_bf16_causal_sm80_cu_9949e2e8_32804cuda3std3__419piecewise_constructE - _ZN72_INTERNAL_de59a32d_36_flash_fwd_hdim32_bf16_causal_sm80_cu_9949e2e8_32804cuda3std3__45__cpo3endE)
_ZN72_INTERNAL_de59a32d_36_flash_fwd_hdim32_bf16_causal_sm80_cu_9949e2e8_32804cuda3std3__45__cpo3endE:
	.zero		1
	.type		_ZN72_INTERNAL_de59a32d_36_flash_fwd_hdim32_bf16_causal_sm80_cu_9949e2e8_32804cuda3std3__419piecewise_constructE,@object
	.size		_ZN72_INTERNAL_de59a32d_36_flash_fwd_hdim32_bf16_causal_sm80_cu_9949e2e8_32804cuda3std3__419piecewise_constructE,(_ZN72_INTERNAL_de59a32d_36_flash_fwd_hdim32_bf16_causal_sm80_cu_9949e2e8_32804cuda3std3__45__cpo4cendE - _ZN72_INTERNAL_de59a32d_36_flash_fwd_hdim32_bf16_causal_sm80_cu_9949e2e8_32804cuda3std3__419piecewise_constructE)
_ZN72_INTERNAL_de59a32d_36_flash_fwd_hdim32_bf16_causal_sm80_cu_9949e2e8_32804cuda3std3__419piecewise_constructE:
	.zero		1
	.type		_ZN72_INTERNAL_de59a32d_36_flash_fwd_hdim32_bf16_causal_sm80_cu_9949e2e8_32804cuda3std3__45__cpo4cendE,@object
	.size		_ZN72_INTERNAL_de59a32d_36_flash_fwd_hdim32_bf16_causal_sm80_cu_9949e2e8_32804cuda3std3__45__cpo4cendE,(_ZN72_INTERNAL_de59a32d_36_flash_fwd_hdim32_bf16_causal_sm80_cu_9949e2e8_32804cuda3std6ranges3__45__cpo4swapE - _ZN72_INTERNAL_de59a32d_36_flash_fwd_hdim32_bf16_causal_sm80_cu_9949e2e8_32804cuda3std3__45__cpo4cendE)
_ZN72_INTERNAL_de59a32d_36_flash_fwd_hdim32_bf16_causal_sm80_cu_9949e2e8_32804cuda3std3__45__cpo4cendE:
	.zero		1
	.type		_ZN72_INTERNAL_de59a32d_36_flash_fwd_hdim32_bf16_causal_sm80_cu_9949e2e8_32804cuda3std6ranges3__45__cpo4swapE,@object
	.size		_ZN72_INTERNAL_de59a32d_36_flash_fwd_hdim32_bf16_causal_sm80_cu_9949e2e8_32804cuda3std6ranges3__45__cpo4swapE,(.L_7 - _ZN72_INTERNAL_de59a32d_36_flash_fwd_hdim32_bf16_causal_sm80_cu_9949e2e8_32804cuda3std6ranges3__45__cpo4swapE)
_ZN72_INTERNAL_de59a32d_36_flash_fwd_hdim32_bf16_causal_sm80_cu_9949e2e8_32804cuda3std6ranges3__45__cpo4swapE:
	.zero		1
.L_7:


//--------------------- .nv.shared._ZN5flash16flash_fwd_kernelI23Flash_fwd_kernel_traitsILi32ELi128ELi128ELi4ELb0ELb0EN7cutlass10bfloat16_tE19Flash_kernel_traitsILi32ELi128ELi128ELi4ES3_EELb0ELb1ELb0ELb0ELb0ELb1ELb0ELb0EEEvNS_16Flash_fwd_paramsE --------------------------
	.section	.nv.shared._ZN5flash16flash_fwd_kernelI23Flash_fwd_kernel_traitsILi32ELi128ELi128ELi4ELb0ELb0EN7cutlass10bfloat16_tE19Flash_kernel_traitsILi32ELi128ELi128ELi4ES3_EELb0ELb1ELb0ELb0ELb0ELb1ELb0ELb0EEEvNS_16Flash_fwd_paramsE,"aw",@nobits
	.sectionflags	@""
	.align	16


//--------------------- .nv.shared._ZN5flash16flash_fwd_kernelI23Flash_fwd_kernel_traitsILi32ELi128ELi128ELi4ELb0ELb0EN7cutlass10bfloat16_tE19Flash_kernel_traitsILi32ELi128ELi128ELi4ES3_EELb0ELb1ELb0ELb0ELb0ELb0ELb0ELb0EEEvNS_16Flash_fwd_paramsE --------------------------
	.section	.nv.shared._ZN5flash16flash_fwd_kernelI23Flash_fwd_kernel_traitsILi32ELi128ELi128ELi4ELb0ELb0EN7cutlass10bfloat16_tE19Flash_kernel_traitsILi32ELi128ELi128ELi4ES3_EELb0ELb1ELb0ELb0ELb0ELb0ELb0ELb0EEEvNS_16Flash_fwd_paramsE,"aw",@nobits
	.sectionflags	@""
	.align	16


//--------------------- .nv.shared._ZN5flash16flash_fwd_kernelI23Flash_fwd_kernel_traitsILi32ELi128ELi128ELi4ELb0ELb0EN7cutlass10bfloat16_tE19Flash_kernel_traitsILi32ELi128ELi128ELi4ES3_EELb0ELb1ELb0ELb1ELb0ELb0ELb0ELb0EEEvNS_16Flash_fwd_paramsE --------------------------
	.section	.nv.shared._ZN5flash16flash_fwd_kernelI23Flash_fwd_kernel_traitsILi32ELi128ELi128ELi4ELb0ELb0EN7cutlass10bfloat16_tE19Flash_kernel_traitsILi32ELi128ELi128ELi4ES3_EELb0ELb1ELb0ELb1ELb0ELb0ELb0ELb0EEEvNS_16Flash_fwd_paramsE,"aw",@nobits
	.sectionflags	@""
	.align	16


//--------------------- .nv.shared._ZN5flash16flash_fwd_kernelI23Flash_fwd_kernel_traitsILi32ELi128ELi128ELi4ELb0ELb0EN7cutlass10bfloat16_tE19Flash_kernel_traitsILi32ELi128ELi128ELi4ES3_EELb1ELb1ELb0ELb0ELb0ELb0ELb0ELb0EEEvNS_16Flash_fwd_paramsE --------------------------
	.section	.nv.shared._ZN5flash16flash_fwd_kernelI23Flash_fwd_kernel_traitsILi32ELi128ELi128ELi4ELb0ELb0EN7cutlass10bfloat16_tE19Flash_kernel_traitsILi32ELi128ELi128ELi4ES3_EELb1ELb1ELb0ELb0ELb0ELb0ELb0ELb0EEEvNS_16Flash_fwd_paramsE,"aw",@nobits
	.sectionflags	@""
	.align	16


//--------------------- .nv.shared._ZN5flash16flash_fwd_kernelI23Flash_fwd_kernel_traitsILi32ELi128ELi128ELi4ELb0ELb0EN7cutlass10bfloat16_tE19Flash_kernel_traitsILi32ELi128ELi128ELi4ES3_EELb1ELb1ELb0ELb0ELb1ELb1ELb0ELb0EEEvNS_16Flash_fwd_paramsE --------------------------
	.section	.nv.shared._ZN5flash16flash_fwd_kernelI23Flash_fwd_kernel_traitsILi32ELi128ELi128ELi4ELb0ELb0EN7cutlass10bfloat16_tE19Flash_kernel_traitsILi32ELi128ELi128ELi4ES3_EELb1ELb1ELb0ELb0ELb1ELb1ELb0ELb0EEEvNS_16Flash_fwd_paramsE,"aw",@nobits
	.sectionflags	@""
	.align	16


//--------------------- .nv.shared._ZN5flash16flash_fwd_kernelI23Flash_fwd_kernel_traitsILi32ELi128ELi128ELi4ELb0ELb0EN7cutlass10bfloat16_tE19Flash_kernel_traitsILi32ELi128ELi128ELi4ES3_EELb0ELb1ELb0ELb0ELb1ELb1ELb1ELb0EEEvNS_16Flash_fwd_paramsE --------------------------
	.section	.nv.shared._ZN5flash16flash_fwd_kernelI23Flash_fwd_kernel_traitsILi32ELi128ELi128ELi4ELb0ELb0EN7cutlass10bfloat16_tE19Flash_kernel_traitsILi32ELi128ELi128ELi4ES3_EELb0ELb1ELb0ELb0ELb1ELb1ELb1ELb0EEEvNS_16Flash_fwd_paramsE,"aw",@nobits
	.sectionflags	@""
	.align	16


//--------------------- .nv.shared._ZN5flash16flash_fwd_kernelI23Flash_fwd_kernel_traitsILi32ELi128ELi128ELi4ELb0ELb0EN7cutlass10bfloat16_tE19Flash_kernel_traitsILi32ELi128ELi128ELi4ES3_EELb1ELb1ELb0ELb0ELb0ELb1ELb0ELb0EEEvNS_16Flash_fwd_paramsE --------------------------
	.section	.nv.shared._ZN5flash16flash_fwd_kernelI23Flash_fwd_kernel_traitsILi32ELi128ELi128ELi4ELb0ELb0EN7cutlass10bfloat16_tE19Flash_kernel_traitsILi32ELi128ELi128ELi4ES3_EELb1ELb1ELb0ELb0ELb0ELb1ELb0ELb0EEEvNS_16Flash_fwd_paramsE,"aw",@nobits
	.sectionflags	@""
	.align	16


//--------------------- .nv.shared._ZN5flash16flash_fwd_kernelI23Flash_fwd_kernel_traitsILi32ELi128ELi128ELi4ELb0ELb0EN7cutlass10bfloat16_tE19Flash_kernel_traitsILi32ELi128ELi128ELi4ES3_EELb0ELb1ELb0ELb0ELb0ELb1ELb1ELb0EEEvNS_16Flash_fwd_paramsE --------------------------
	.section	.nv.shared._ZN5flash16flash_fwd_kernelI23Flash_fwd_kernel_traitsILi32ELi128ELi128ELi4ELb0ELb0EN7cutlass10bfloat16_tE19Flash_kernel_traitsILi32ELi128ELi128ELi4ES3_EELb0ELb1ELb0ELb0ELb0ELb1ELb1ELb0EEEvNS_16Flash_fwd_paramsE,"aw",@nobits
	.sectionflags	@""
	.align	16


//--------------------- .nv.shared._ZN5flash16flash_fwd_kernelI23Flash_fwd_kernel_traitsILi32ELi128ELi128ELi4ELb0ELb0EN7cutlass10bfloat16_tE19Flash_kernel_traitsILi32ELi128ELi128ELi4ES3_EELb1ELb1ELb0ELb1ELb0ELb0ELb0ELb0EEEvNS_16Flash_fwd_paramsE --------------------------
	.section	.nv.shared._ZN5flash16flash_fwd_kernelI23Flash_fwd_kernel_traitsILi32ELi128ELi128ELi4ELb0ELb0EN7cutlass10bfloat16_tE19Flash_kernel_traitsILi32ELi128ELi128ELi4ES3_EELb1ELb1ELb0ELb1ELb0ELb0ELb0ELb0EEEvNS_16Flash_fwd_paramsE,"aw",@nobits
	.sectionflags	@""
	.align	16


//--------------------- .nv.shared._ZN5flash16flash_fwd_kernelI23Flash_fwd_kernel_traitsILi32ELi128ELi128ELi4ELb0ELb0EN7cutlass10bfloat16_tE19Flash_kernel_traitsILi32ELi128ELi128ELi4ES3_EELb1ELb1ELb0ELb0ELb0ELb0ELb0ELb1EEEvNS_16Flash_fwd_paramsE --------------------------
	.section	.nv.shared._ZN5flash16flash_fwd_kernelI23Flash_fwd_kernel_traitsILi32ELi128ELi128ELi4ELb0ELb0EN7cutlass10bfloat16_tE19Flash_kernel_traitsILi32ELi128ELi128ELi4ES3_EELb1ELb1ELb0ELb0ELb0ELb0ELb0ELb1EEEvNS_16Flash_fwd_paramsE,"aw",@nobits
	.sectionflags	@""
	.align	16


//--------------------- .nv.shared._ZN5flash16flash_fwd_kernelI23Flash_fwd_kernel_traitsILi32ELi128ELi128ELi4ELb0ELb0EN7cutlass10bfloat16_tE19Flash_kernel_traitsILi32ELi128ELi128ELi4ES3_EELb0ELb1ELb0ELb0ELb0ELb0ELb1ELb0EEEvNS_16Flash_fwd_paramsE --------------------------
	.section	.nv.shared._ZN5flash16flash_fwd_kernelI23Flash_fwd_kernel_traitsILi32ELi128ELi128ELi4ELb0ELb0EN7cutlass10bfloat16_tE19Flash_kernel_traitsILi32ELi128ELi128ELi4ES3_EELb0ELb1ELb0ELb0ELb0ELb0ELb1ELb0EEEvNS_16Flash_fwd_paramsE,"aw",@nobits
	.sectionflags	@""
	.align	16


//--------------------- .nv.shared._ZN5flash16flash_fwd_kernelI23Flash_fwd_kernel_traitsILi32ELi128ELi128ELi4ELb0ELb0EN7cutlass10bfloat16_tE19Flash_kernel_traitsILi32ELi128ELi128ELi4ES3_EELb1ELb1ELb0ELb1ELb0ELb0ELb0ELb1EEEvNS_16Flash_fwd_paramsE --------------------------
	.section	.nv.shared._ZN5flash16flash_fwd_kernelI23Flash_fwd_kernel_traitsILi32ELi128ELi128ELi4ELb0ELb0EN7cutlass10bfloat16_tE19Flash_kernel_traitsILi32ELi128ELi128ELi4ES3_EELb1ELb1ELb0ELb1ELb0ELb0ELb0ELb1EEEvNS_16Flash_fwd_paramsE,"aw",@nobits
	.sectionflags	@""
	.align	16


//--------------------- .nv.shared._ZN5flash16flash_fwd_kernelI23Flash_fwd_kernel_traitsILi32ELi128ELi128ELi4ELb0ELb0EN7cutlass10bfloat16_tE19Flash_kernel_traitsILi32ELi128ELi128ELi4ES3_EELb0ELb1ELb0ELb1ELb0ELb0ELb1ELb0EEEvNS_16Flash_fwd_paramsE --------------------------
	.section	.nv.shared._ZN5flash16flash_fwd_kernelI23Flash_fwd_kernel_traitsILi32ELi128ELi128ELi4ELb0ELb0EN7cutlass10bfloat16_tE19Flash_kernel_traitsILi32ELi128ELi128ELi4ES3_EELb0ELb1ELb0ELb1ELb0ELb0ELb1ELb0EEEvNS_16Flash_fwd_paramsE,"aw",@nobits
	.sectionflags	@""
	.align	16
